	.target	sm_103a

	.elftype	@"ET_EXEC"


//--------------------- .note.nv.tkinfo           --------------------------
	.section	.note.nv.tkinfo,"",@"SHT_NOTE"
	.sectionflags	@"SHF_NOTE_NV_TKINFO"
	.tkinfo
        /*0018*/ 	.word	0x00000002
        /*0030*/ 	.string	""
        /*0030*/ 	.string	"ptxas"
        /*0030*/ 	.string	"Cuda compilation tools, release 13.0, V13.0.88"
        /*0030*/ 	.string	"Build cuda_13.0.r13.0/compiler.36424714_0"
        /*0030*/ 	.string	"-arch sm_103a -m 64 "



//--------------------- .note.nv.cuinfo           --------------------------
	.section	.note.nv.cuinfo,"",@"SHT_NOTE"
	.sectionflags	@"SHF_NOTE_NV_CUINFO"
        /*0018*/ 	.short	0x0002
        /*001a*/ 	.short	0x0067
        /*001c*/ 	.short	0x0082
	.zero		2


//--------------------- .nv.info                  --------------------------
	.section	.nv.info,"",@"SHT_CUDA_INFO"
	.align	4


	//----- nvinfo : EIATTR_REGCOUNT
	.align		4
        /*0000*/ 	.byte	0x04, 0x2f
        /*0002*/ 	.short	(.L_159 - .L_158)
	.align		4
.L_158:
        /*0004*/ 	.word	index@(_ZN2at6native24index_elementwise_kernelILi128ELi4EZNS0_16gpu_index_kernelIZNS0_17index_kernel_implINS0_10OpaqueTypeILi1EEEEEvRNS_18TensorIteratorBaseEN3c108ArrayRefIlEESA_EUlPcPKclE_EEvS7_SA_SA_RKT_bEUliE_EEvlT1_)
        /*0008*/ 	.word	0x0000002a


	//----- nvinfo : EIATTR_FRAME_SIZE
	.align		4
.L_159:
        /*000c*/ 	.byte	0x04, 0x11
        /*000e*/ 	.short	(.L_161 - .L_160)
	.align		4
.L_160:
        /*0010*/ 	.word	index@(_ZN2at6native24index_elementwise_kernelILi128ELi4EZNS0_16gpu_index_kernelIZNS0_17index_kernel_implINS0_10OpaqueTypeILi1EEEEEvRNS_18TensorIteratorBaseEN3c108ArrayRefIlEESA_EUlPcPKclE_EEvS7_SA_SA_RKT_bEUliE_EEvlT1_)
        /*0014*/ 	.word	0x00000000


	//----- nvinfo : EIATTR_REGCOUNT
	.align		4
.L_161:
        /*0018*/ 	.byte	0x04, 0x2f
        /*001a*/ 	.short	(.L_163 - .L_162)
	.align		4
.L_162:
        /*001c*/ 	.word	index@(_ZN2at6native24index_elementwise_kernelILi128ELi4EZNS0_16gpu_index_kernelIZNS0_17index_kernel_implINS0_10OpaqueTypeILi4EEEEEvRNS_18TensorIteratorBaseEN3c108ArrayRefIlEESA_EUlPcPKclE_EEvS7_SA_SA_RKT_bEUliE_EEvlT1_)
        /*0020*/ 	.word	0x0000002a


	//----- nvinfo : EIATTR_FRAME_SIZE
	.align		4
.L_163:
        /*0024*/ 	.byte	0x04, 0x11
        /*0026*/ 	.short	(.L_165 - .L_164)
	.align		4
.L_164:
        /*0028*/ 	.word	index@(_ZN2at6native24index_elementwise_kernelILi128ELi4EZNS0_16gpu_index_kernelIZNS0_17index_kernel_implINS0_10OpaqueTypeILi4EEEEEvRNS_18TensorIteratorBaseEN3c108ArrayRefIlEESA_EUlPcPKclE_EEvS7_SA_SA_RKT_bEUliE_EEvlT1_)
        /*002c*/ 	.word	0x00000000


	//----- nvinfo : EIATTR_REGCOUNT
	.align		4
.L_165:
        /*0030*/ 	.byte	0x04, 0x2f
        /*0032*/ 	.short	(.L_167 - .L_166)
	.align		4
.L_166:
        /*0034*/ 	.word	index@(_ZN2at6native24index_elementwise_kernelILi128ELi4EZNS0_16gpu_index_kernelIZNS0_17index_kernel_implINS0_10OpaqueTypeILi8EEEEEvRNS_18TensorIteratorBaseEN3c108ArrayRefIlEESA_EUlPcPKclE_EEvS7_SA_SA_RKT_bEUliE_EEvlT1_)
        /*0038*/ 	.word	0x0000002a


	//----- nvinfo : EIATTR_FRAME_SIZE
	.align		4
.L_167:
        /*003c*/ 	.byte	0x04, 0x11
        /*003e*/ 	.short	(.L_169 - .L_168)
	.align		4
.L_168:
        /*0040*/ 	.word	index@(_ZN2at6native24index_elementwise_kernelILi128ELi4EZNS0_16gpu_index_kernelIZNS0_17index_kernel_implINS0_10OpaqueTypeILi8EEEEEvRNS_18TensorIteratorBaseEN3c108ArrayRefIlEESA_EUlPcPKclE_EEvS7_SA_SA_RKT_bEUliE_EEvlT1_)
        /*0044*/ 	.word	0x00000000


	//----- nvinfo : EIATTR_REGCOUNT
	.align		4
.L_169:
        /*0048*/ 	.byte	0x04, 0x2f
        /*004a*/ 	.short	(.L_171 - .L_170)
	.align		4
.L_170:
        /*004c*/ 	.word	index@(_ZN2at6native24index_elementwise_kernelILi128ELi4EZNS0_16gpu_index_kernelIZNS0_17index_kernel_implINS0_10OpaqueTypeILi2EEEEEvRNS_18TensorIteratorBaseEN3c108ArrayRefIlEESA_EUlPcPKclE_EEvS7_SA_SA_RKT_bEUliE_EEvlT1_)
        /*0050*/ 	.word	0x0000002a


	//----- nvinfo : EIATTR_FRAME_SIZE
	.align		4
.L_171:
        /*0054*/ 	.byte	0x04, 0x11
        /*0056*/ 	.short	(.L_173 - .L_172)
	.align		4
.L_172:
        /*0058*/ 	.word	index@(_ZN2at6native24index_elementwise_kernelILi128ELi4EZNS0_16gpu_index_kernelIZNS0_17index_kernel_implINS0_10OpaqueTypeILi2EEEEEvRNS_18TensorIteratorBaseEN3c108ArrayRefIlEESA_EUlPcPKclE_EEvS7_SA_SA_RKT_bEUliE_EEvlT1_)
        /*005c*/ 	.word	0x00000000


	//----- nvinfo : EIATTR_REGCOUNT
	.align		4
.L_173:
        /*0060*/ 	.byte	0x04, 0x2f
        /*0062*/ 	.short	(.L_175 - .L_174)
	.align		4
.L_174:
        /*0064*/ 	.word	index@(_ZN2at6native24index_elementwise_kernelILi128ELi4EZNS0_16gpu_index_kernelIZNS0_17index_kernel_implINS0_10OpaqueTypeILi16EEEEEvRNS_18TensorIteratorBaseEN3c108ArrayRefIlEESA_EUlPcPKclE_EEvS7_SA_SA_RKT_bEUliE_EEvlT1_)
        /*0068*/ 	.word	0x0000002a


	//----- nvinfo : EIATTR_FRAME_SIZE
	.align		4
.L_175:
        /*006c*/ 	.byte	0x04, 0x11
        /*006e*/ 	.short	(.L_177 - .L_176)
	.align		4
.L_176:
        /*0070*/ 	.word	index@(_ZN2at6native24index_elementwise_kernelILi128ELi4EZNS0_16gpu_index_kernelIZNS0_17index_kernel_implINS0_10OpaqueTypeILi16EEEEEvRNS_18TensorIteratorBaseEN3c108ArrayRefIlEESA_EUlPcPKclE_EEvS7_SA_SA_RKT_bEUliE_EEvlT1_)
        /*0074*/ 	.word	0x00000000


	//----- nvinfo : EIATTR_REGCOUNT
	.align		4
.L_177:
        /*0078*/ 	.byte	0x04, 0x2f
        /*007a*/ 	.short	(.L_179 - .L_178)
	.align		4
.L_178:
        /*007c*/ 	.word	index@(_ZN2at6native24index_elementwise_kernelILi128ELi4EZNS0_22index_fill_kernel_implINS0_10OpaqueTypeILi1EEEEEvRNS_14TensorIteratorElllT_EUliE_EEvlT1_)
        /*0080*/ 	.word	0x0000001a


	//----- nvinfo : EIATTR_FRAME_SIZE
	.align		4
.L_179:
        /*0084*/ 	.byte	0x04, 0x11
        /*0086*/ 	.short	(.L_181 - .L_180)
	.align		4
.L_180:
        /*0088*/ 	.word	index@(_ZN2at6native24index_elementwise_kernelILi128ELi4EZNS0_22index_fill_kernel_implINS0_10OpaqueTypeILi1EEEEEvRNS_14TensorIteratorElllT_EUliE_EEvlT1_)
        /*008c*/ 	.word	0x00000000


	//----- nvinfo : EIATTR_REGCOUNT
	.align		4
.L_181:
        /*0090*/ 	.byte	0x04, 0x2f
        /*0092*/ 	.short	(.L_183 - .L_182)
	.align		4
.L_182:
        /*0094*/ 	.word	index@(_ZN2at6native24index_elementwise_kernelILi128ELi4EZNS0_22index_fill_kernel_implINS0_10OpaqueTypeILi4EEEEEvRNS_14TensorIteratorElllT_EUliE_EEvlT1_)
        /*0098*/ 	.word	0x0000001a


	//----- nvinfo : EIATTR_FRAME_SIZE
	.align		4
.L_183:
        /*009c*/ 	.byte	0x04, 0x11
        /*009e*/ 	.short	(.L_185 - .L_184)
	.align		4
.L_184:
        /*00a0*/ 	.word	index@(_ZN2at6native24index_elementwise_kernelILi128ELi4EZNS0_22index_fill_kernel_implINS0_10OpaqueTypeILi4EEEEEvRNS_14TensorIteratorElllT_EUliE_EEvlT1_)
        /*00a4*/ 	.word	0x00000000


	//----- nvinfo : EIATTR_REGCOUNT
	.align		4
.L_185:
        /*00a8*/ 	.byte	0x04, 0x2f
        /*00aa*/ 	.short	(.L_187 - .L_186)
	.align		4
.L_186:
        /*00ac*/ 	.word	index@(_ZN2at6native24index_elementwise_kernelILi128ELi4EZNS0_22index_fill_kernel_implINS0_10OpaqueTypeILi8EEEEEvRNS_14TensorIteratorElllT_EUliE_EEvlT1_)
        /*00b0*/ 	.word	0x0000001a


	//----- nvinfo : EIATTR_FRAME_SIZE
	.align		4
.L_187:
        /*00b4*/ 	.byte	0x04, 0x11
        /*00b6*/ 	.short	(.L_189 - .L_188)
	.align		4
.L_188:
        /*00b8*/ 	.word	index@(_ZN2at6native24index_elementwise_kernelILi128ELi4EZNS0_22index_fill_kernel_implINS0_10OpaqueTypeILi8EEEEEvRNS_14TensorIteratorElllT_EUliE_EEvlT1_)
        /*00bc*/ 	.word	0x00000000


	//----- nvinfo : EIATTR_REGCOUNT
	.align		4
.L_189:
        /*00c0*/ 	.byte	0x04, 0x2f
        /*00c2*/ 	.short	(.L_191 - .L_190)
	.align		4
.L_190:
        /*00c4*/ 	.word	index@(_ZN2at6native24index_elementwise_kernelILi128ELi4EZNS0_22index_fill_kernel_implINS0_10OpaqueTypeILi2EEEEEvRNS_14TensorIteratorElllT_EUliE_EEvlT1_)
        /*00c8*/ 	.word	0x0000001c


	//----- nvinfo : EIATTR_FRAME_SIZE
	.align		4
.L_191:
        /*00cc*/ 	.byte	0x04, 0x11
        /*00ce*/ 	.short	(.L_193 - .L_192)
	.align		4
.L_192:
        /*00d0*/ 	.word	index@(_ZN2at6native24index_elementwise_kernelILi128ELi4EZNS0_22index_fill_kernel_implINS0_10OpaqueTypeILi2EEEEEvRNS_14TensorIteratorElllT_EUliE_EEvlT1_)
        /*00d4*/ 	.word	0x00000000


	//----- nvinfo : EIATTR_REGCOUNT
	.align		4
.L_193:
        /*00d8*/ 	.byte	0x04, 0x2f
        /*00da*/ 	.short	(.L_195 - .L_194)
	.align		4
.L_194:
        /*00dc*/ 	.word	index@(_ZN2at6native24index_elementwise_kernelILi128ELi4EZNS0_22index_fill_kernel_implINS0_10OpaqueTypeILi16EEEEEvRNS_14TensorIteratorElllT_EUliE_EEvlT1_)
        /*00e0*/ 	.word	0x0000001a


	//----- nvinfo : EIATTR_FRAME_SIZE
	.align		4
.L_195:
        /*00e4*/ 	.byte	0x04, 0x11
        /*00e6*/ 	.short	(.L_197 - .L_196)
	.align		4
.L_196:
        /*00e8*/ 	.word	index@(_ZN2at6native24index_elementwise_kernelILi128ELi4EZNS0_22index_fill_kernel_implINS0_10OpaqueTypeILi16EEEEEvRNS_14TensorIteratorElllT_EUliE_EEvlT1_)
        /*00ec*/ 	.word	0x00000000


	//----- nvinfo : EIATTR_REGCOUNT
	.align		4
.L_197:
        /*00f0*/ 	.byte	0x04, 0x2f
        /*00f2*/ 	.short	(.L_199 - .L_198)
	.align		4
.L_198:
        /*00f4*/ 	.word	index@(_ZN2at6native24index_elementwise_kernelILi128ELi4EZNS0_22index_copy_kernel_implINS0_10OpaqueTypeILi1EEEEEvRNS_14TensorIteratorElllEUliE_EEvlT1_)
        /*00f8*/ 	.word	0x0000001c


	//----- nvinfo : EIATTR_FRAME_SIZE
	.align		4
.L_199:
        /*00fc*/ 	.byte	0x04, 0x11
        /*00fe*/ 	.short	(.L_201 - .L_200)
	.align		4
.L_200:
        /*0100*/ 	.word	index@(_ZN2at6native24index_elementwise_kernelILi128ELi4EZNS0_22index_copy_kernel_implINS0_10OpaqueTypeILi1EEEEEvRNS_14TensorIteratorElllEUliE_EEvlT1_)
        /*0104*/ 	.word	0x00000000


	//----- nvinfo : EIATTR_REGCOUNT
	.align		4
.L_201:
        /*0108*/ 	.byte	0x04, 0x2f
        /*010a*/ 	.short	(.L_203 - .L_202)
	.align		4
.L_202:
        /*010c*/ 	.word	index@(_ZN2at6native24index_elementwise_kernelILi128ELi4EZNS0_22index_copy_kernel_implINS0_10OpaqueTypeILi4EEEEEvRNS_14TensorIteratorElllEUliE_EEvlT1_)
        /*0110*/ 	.word	0x0000001c


	//----- nvinfo : EIATTR_FRAME_SIZE
	.align		4
.L_203:
        /*0114*/ 	.byte	0x04, 0x11
        /*0116*/ 	.short	(.L_205 - .L_204)
	.align		4
.L_204:
        /*0118*/ 	.word	index@(_ZN2at6native24index_elementwise_kernelILi128ELi4EZNS0_22index_copy_kernel_implINS0_10OpaqueTypeILi4EEEEEvRNS_14TensorIteratorElllEUliE_EEvlT1_)
        /*011c*/ 	.word	0x00000000


	//----- nvinfo : EIATTR_REGCOUNT
	.align		4
.L_205:
        /*0120*/ 	.byte	0x04, 0x2f
        /*0122*/ 	.short	(.L_207 - .L_206)
	.align		4
.L_206:
        /*0124*/ 	.word	index@(_ZN2at6native24index_elementwise_kernelILi128ELi4EZNS0_22index_copy_kernel_implINS0_10OpaqueTypeILi8EEEEEvRNS_14TensorIteratorElllEUliE_EEvlT1_)
        /*0128*/ 	.word	0x0000001c


	//----- nvinfo : EIATTR_FRAME_SIZE
	.align		4
.L_207:
        /*012c*/ 	.byte	0x04, 0x11
        /*012e*/ 	.short	(.L_209 - .L_208)
	.align		4
.L_208:
        /*0130*/ 	.word	index@(_ZN2at6native24index_elementwise_kernelILi128ELi4EZNS0_22index_copy_kernel_implINS0_10OpaqueTypeILi8EEEEEvRNS_14TensorIteratorElllEUliE_EEvlT1_)
        /*0134*/ 	.word	0x00000000


	//----- nvinfo : EIATTR_REGCOUNT
	.align		4
.L_209:
        /*0138*/ 	.byte	0x04, 0x2f
        /*013a*/ 	.short	(.L_211 - .L_210)
	.align		4
.L_210:
        /*013c*/ 	.word	index@(_ZN2at6native24index_elementwise_kernelILi128ELi4EZNS0_22index_copy_kernel_implINS0_10OpaqueTypeILi2EEEEEvRNS_14TensorIteratorElllEUliE_EEvlT1_)
        /*0140*/ 	.word	0x0000001c


	//----- nvinfo : EIATTR_FRAME_SIZE
	.align		4
.L_211:
        /*0144*/ 	.byte	0x04, 0x11
        /*0146*/ 	.short	(.L_213 - .L_212)
	.align		4
.L_212:
        /*0148*/ 	.word	index@(_ZN2at6native24index_elementwise_kernelILi128ELi4EZNS0_22index_copy_kernel_implINS0_10OpaqueTypeILi2EEEEEvRNS_14TensorIteratorElllEUliE_EEvlT1_)
        /*014c*/ 	.word	0x00000000


	//----- nvinfo : EIATTR_REGCOUNT
	.align		4
.L_213:
        /*0150*/ 	.byte	0x04, 0x2f
        /*0152*/ 	.short	(.L_215 - .L_214)
	.align		4
.L_214:
        /*0154*/ 	.word	index@(_ZN2at6native24index_elementwise_kernelILi128ELi4EZNS0_22index_copy_kernel_implINS0_10OpaqueTypeILi16EEEEEvRNS_14TensorIteratorElllEUliE_EEvlT1_)
        /*0158*/ 	.word	0x0000001b


	//----- nvinfo : EIATTR_FRAME_SIZE
	.align		4
.L_215:
        /*015c*/ 	.byte	0x04, 0x11
        /*015e*/ 	.short	(.L_217 - .L_216)
	.align		4
.L_216:
        /*0160*/ 	.word	index@(_ZN2at6native24index_elementwise_kernelILi128ELi4EZNS0_22index_copy_kernel_implINS0_10OpaqueTypeILi16EEEEEvRNS_14TensorIteratorElllEUliE_EEvlT1_)
        /*0164*/ 	.word	0x00000000


	//----- nvinfo : EIATTR_REGCOUNT
	.align		4
.L_217:
        /*0168*/ 	.byte	0x04, 0x2f
        /*016a*/ 	.short	(.L_219 - .L_218)
	.align		4
.L_218:
        /*016c*/ 	.word	index@(_ZN2at6native24index_elementwise_kernelILi128ELi4EZNS0_16gpu_index_kernelIZNS0_21index_put_kernel_implINS0_10OpaqueTypeILi1EEEEEvRNS_14TensorIteratorEN3c108ArrayRefIlEESA_EUlPcPKclE_EEvRNS_18TensorIteratorBaseESA_SA_RKT_bEUliE_EEvlT1_)
        /*0170*/ 	.word	0x0000002a


	//----- nvinfo : EIATTR_FRAME_SIZE
	.align		4
.L_219:
        /*0174*/ 	.byte	0x04, 0x11
        /*0176*/ 	.short	(.L_221 - .L_220)
	.align		4
.L_220:
        /*0178*/ 	.word	index@(_ZN2at6native24index_elementwise_kernelILi128ELi4EZNS0_16gpu_index_kernelIZNS0_21index_put_kernel_implINS0_10OpaqueTypeILi1EEEEEvRNS_14TensorIteratorEN3c108ArrayRefIlEESA_EUlPcPKclE_EEvRNS_18TensorIteratorBaseESA_SA_RKT_bEUliE_EEvlT1_)
        /*017c*/ 	.word	0x00000000


	//----- nvinfo : EIATTR_REGCOUNT
	.align		4
.L_221:
        /*0180*/ 	.byte	0x04, 0x2f
        /*0182*/ 	.short	(.L_223 - .L_222)
	.align		4
.L_222:
        /*0184*/ 	.word	index@(_ZN2at6native24index_elementwise_kernelILi128ELi4EZNS0_16gpu_index_kernelIZNS0_21index_put_kernel_implINS0_10OpaqueTypeILi4EEEEEvRNS_14TensorIteratorEN3c108ArrayRefIlEESA_EUlPcPKclE_EEvRNS_18TensorIteratorBaseESA_SA_RKT_bEUliE_EEvlT1_)
        /*0188*/ 	.word	0x0000002a


	//----- nvinfo : EIATTR_FRAME_SIZE
	.align		4
.L_223:
        /*018c*/ 	.byte	0x04, 0x11
        /*018e*/ 	.short	(.L_225 - .L_224)
	.align		4
.L_224:
        /*0190*/ 	.word	index@(_ZN2at6native24index_elementwise_kernelILi128ELi4EZNS0_16gpu_index_kernelIZNS0_21index_put_kernel_implINS0_10OpaqueTypeILi4EEEEEvRNS_14TensorIteratorEN3c108ArrayRefIlEESA_EUlPcPKclE_EEvRNS_18TensorIteratorBaseESA_SA_RKT_bEUliE_EEvlT1_)
        /*0194*/ 	.word	0x00000000


	//----- nvinfo : EIATTR_REGCOUNT
	.align		4
.L_225:
        /*0198*/ 	.byte	0x04, 0x2f
        /*019a*/ 	.short	(.L_227 - .L_226)
	.align		4
.L_226:
        /*019c*/ 	.word	index@(_ZN2at6native24index_elementwise_kernelILi128ELi4EZNS0_16gpu_index_kernelIZNS0_21index_put_kernel_implINS0_10OpaqueTypeILi8EEEEEvRNS_14TensorIteratorEN3c108ArrayRefIlEESA_EUlPcPKclE_EEvRNS_18TensorIteratorBaseESA_SA_RKT_bEUliE_EEvlT1_)
        /*01a0*/ 	.word	0x0000002a


	//----- nvinfo : EIATTR_FRAME_SIZE
	.align		4
.L_227:
        /*01a4*/ 	.byte	0x04, 0x11
        /*01a6*/ 	.short	(.L_229 - .L_228)
	.align		4
.L_228:
        /*01a8*/ 	.word	index@(_ZN2at6native24index_elementwise_kernelILi128ELi4EZNS0_16gpu_index_kernelIZNS0_21index_put_kernel_implINS0_10OpaqueTypeILi8EEEEEvRNS_14TensorIteratorEN3c108ArrayRefIlEESA_EUlPcPKclE_EEvRNS_18TensorIteratorBaseESA_SA_RKT_bEUliE_EEvlT1_)
        /*01ac*/ 	.word	0x00000000


	//----- nvinfo : EIATTR_REGCOUNT
	.align		4
.L_229:
        /*01b0*/ 	.byte	0x04, 0x2f
        /*01b2*/ 	.short	(.L_231 - .L_230)
	.align		4
.L_230:
        /*01b4*/ 	.word	index@(_ZN2at6native24index_elementwise_kernelILi128ELi4EZNS0_16gpu_index_kernelIZNS0_21index_put_kernel_implINS0_10OpaqueTypeILi2EEEEEvRNS_14TensorIteratorEN3c108ArrayRefIlEESA_EUlPcPKclE_EEvRNS_18TensorIteratorBaseESA_SA_RKT_bEUliE_EEvlT1_)
        /*01b8*/ 	.word	0x0000002a


	//----- nvinfo : EIATTR_FRAME_SIZE
	.align		4
.L_231:
        /*01bc*/ 	.byte	0x04, 0x11
        /*01be*/ 	.short	(.L_233 - .L_232)
	.align		4
.L_232:
        /*01c0*/ 	.word	index@(_ZN2at6native24index_elementwise_kernelILi128ELi4EZNS0_16gpu_index_kernelIZNS0_21index_put_kernel_implINS0_10OpaqueTypeILi2EEEEEvRNS_14TensorIteratorEN3c108ArrayRefIlEESA_EUlPcPKclE_EEvRNS_18TensorIteratorBaseESA_SA_RKT_bEUliE_EEvlT1_)
        /*01c4*/ 	.word	0x00000000


	//----- nvinfo : EIATTR_REGCOUNT
	.align		4
.L_233:
        /*01c8*/ 	.byte	0x04, 0x2f
        /*01ca*/ 	.short	(.L_235 - .L_234)
	.align		4
.L_234:
        /*01cc*/ 	.word	index@(_ZN2at6native24index_elementwise_kernelILi128ELi4EZNS0_16gpu_index_kernelIZNS0_21index_put_kernel_implINS0_10OpaqueTypeILi16EEEEEvRNS_14TensorIteratorEN3c108ArrayRefIlEESA_EUlPcPKclE_EEvRNS_18TensorIteratorBaseESA_SA_RKT_bEUliE_EEvlT1_)
        /*01d0*/ 	.word	0x0000002a


	//----- nvinfo : EIATTR_FRAME_SIZE
	.align		4
.L_235:
        /*01d4*/ 	.byte	0x04, 0x11
        /*01d6*/ 	.short	(.L_237 - .L_236)
	.align		4
.L_236:
        /*01d8*/ 	.word	index@(_ZN2at6native24index_elementwise_kernelILi128ELi4EZNS0_16gpu_index_kernelIZNS0_21index_put_kernel_implINS0_10OpaqueTypeILi16EEEEEvRNS_14TensorIteratorEN3c108ArrayRefIlEESA_EUlPcPKclE_EEvRNS_18TensorIteratorBaseESA_SA_RKT_bEUliE_EEvlT1_)
        /*01dc*/ 	.word	0x00000000


	//----- nvinfo : EIATTR_REGCOUNT
	.align		4
.L_237:
        /*01e0*/ 	.byte	0x04, 0x2f
        /*01e2*/ 	.short	(.L_239 - .L_238)
	.align		4
.L_238:
        /*01e4*/ 	.word	index@(_ZN2at6native24index_elementwise_kernelILi128ELi4EZNS0_16gpu_index_kernelIZZZNS0_31index_put_kernel_quantized_cudaERNS_14TensorIteratorEN3c108ArrayRefIlEES7_bdiENKUlvE_clEvENKUlvE_clEvEUlPcPKclE_EEvRNS_18TensorIteratorBaseES7_S7_RKT_bEUliE_EEvlT1_)
        /*01e8*/ 	.word	0x0000002c


	//----- nvinfo : EIATTR_FRAME_SIZE
	.align		4
.L_239:
        /*01ec*/ 	.byte	0x04, 0x11
        /*01ee*/ 	.short	(.L_241 - .L_240)
	.align		4
.L_240:
        /*01f0*/ 	.word	index@(_ZN2at6native24index_elementwise_kernelILi128ELi4EZNS0_16gpu_index_kernelIZZZNS0_31index_put_kernel_quantized_cudaERNS_14TensorIteratorEN3c108ArrayRefIlEES7_bdiENKUlvE_clEvENKUlvE_clEvEUlPcPKclE_EEvRNS_18TensorIteratorBaseES7_S7_RKT_bEUliE_EEvlT1_)
        /*01f4*/ 	.word	0x00000000


	//----- nvinfo : EIATTR_REGCOUNT
	.align		4
.L_241:
        /*01f8*/ 	.byte	0x04, 0x2f
        /*01fa*/ 	.short	(.L_243 - .L_242)
	.align		4
.L_242:
        /*01fc*/ 	.word	index@(_ZN2at6native24index_elementwise_kernelILi128ELi4EZNS0_16gpu_index_kernelIZZZNS0_31index_put_kernel_quantized_cudaERNS_14TensorIteratorEN3c108ArrayRefIlEES7_bdiENKUlvE_clEvENKUlvE0_clEvEUlPcPKclE_EEvRNS_18TensorIteratorBaseES7_S7_RKT_bEUliE_EEvlT1_)
        /*0200*/ 	.word	0x0000002c


	//----- nvinfo : EIATTR_FRAME_SIZE
	.align		4
.L_243:
        /*0204*/ 	.byte	0x04, 0x11
        /*0206*/ 	.short	(.L_245 - .L_244)
	.align		4
.L_244:
        /*0208*/ 	.word	index@(_ZN2at6native24index_elementwise_kernelILi128ELi4EZNS0_16gpu_index_kernelIZZZNS0_31index_put_kernel_quantized_cudaERNS_14TensorIteratorEN3c108ArrayRefIlEES7_bdiENKUlvE_clEvENKUlvE0_clEvEUlPcPKclE_EEvRNS_18TensorIteratorBaseES7_S7_RKT_bEUliE_EEvlT1_)
        /*020c*/ 	.word	0x00000000


	//----- nvinfo : EIATTR_REGCOUNT
	.align		4
.L_245:
        /*0210*/ 	.byte	0x04, 0x2f
        /*0212*/ 	.short	(.L_247 - .L_246)
	.align		4
.L_246:
        /*0214*/ 	.word	index@(_ZN2at6native24index_elementwise_kernelILi128ELi4EZNS0_16gpu_index_kernelIZZZNS0_31index_put_kernel_quantized_cudaERNS_14TensorIteratorEN3c108ArrayRefIlEES7_bdiENKUlvE_clEvENKUlvE1_clEvEUlPcPKclE_EEvRNS_18TensorIteratorBaseES7_S7_RKT_bEUliE_EEvlT1_)
        /*0218*/ 	.word	0x0000002c


	//----- nvinfo : EIATTR_FRAME_SIZE
	.align		4
.L_247:
        /*021c*/ 	.byte	0x04, 0x11
        /*021e*/ 	.short	(.L_249 - .L_248)
	.align		4
.L_248:
        /*0220*/ 	.word	index@(_ZN2at6native24index_elementwise_kernelILi128ELi4EZNS0_16gpu_index_kernelIZZZNS0_31index_put_kernel_quantized_cudaERNS_14TensorIteratorEN3c108ArrayRefIlEES7_bdiENKUlvE_clEvENKUlvE1_clEvEUlPcPKclE_EEvRNS_18TensorIteratorBaseES7_S7_RKT_bEUliE_EEvlT1_)
        /*0224*/ 	.word	0x00000000


	//----- nvinfo : EIATTR_REGCOUNT
	.align		4
.L_249:
        /*0228*/ 	.byte	0x04, 0x2f
        /*022a*/ 	.short	(.L_251 - .L_250)
	.align		4
.L_250:
        /*022c*/ 	.word	index@(_ZN2at6native24index_elementwise_kernelILi128ELi4EZNS0_16gpu_index_kernelIZZZNS0_31index_put_kernel_quantized_cudaERNS_14TensorIteratorEN3c108ArrayRefIlEES7_bdiENKUlvE_clEvENKUlvE2_clEvEUlPcPKclE_EEvRNS_18TensorIteratorBaseES7_S7_RKT_bEUliE_EEvlT1_)
        /*0230*/ 	.word	0x0000002c


	//----- nvinfo : EIATTR_FRAME_SIZE
	.align		4
.L_251:
        /*0234*/ 	.byte	0x04, 0x11
        /*0236*/ 	.short	(.L_253 - .L_252)
	.align		4
.L_252:
        /*0238*/ 	.word	index@(_ZN2at6native24index_elementwise_kernelILi128ELi4EZNS0_16gpu_index_kernelIZZZNS0_31index_put_kernel_quantized_cudaERNS_14TensorIteratorEN3c108ArrayRefIlEES7_bdiENKUlvE_clEvENKUlvE2_clEvEUlPcPKclE_EEvRNS_18TensorIteratorBaseES7_S7_RKT_bEUliE_EEvlT1_)
        /*023c*/ 	.word	0x00000000


	//----- nvinfo : EIATTR_REGCOUNT
	.align		4
.L_253:
        /*0240*/ 	.byte	0x04, 0x2f
        /*0242*/ 	.short	(.L_255 - .L_254)
	.align		4
.L_254:
        /*0244*/ 	.word	index@(_ZN2at6native24index_elementwise_kernelILi128ELi4EZNS0_16gpu_index_kernelIZZZNS0_31index_put_kernel_quantized_cudaERNS_14TensorIteratorEN3c108ArrayRefIlEES7_bdiENKUlvE_clEvENKUlvE3_clEvEUlPcPKclE_EEvRNS_18TensorIteratorBaseES7_S7_RKT_bEUliE_EEvlT1_)
        /*0248*/ 	.word	0x0000002c


	//----- nvinfo : EIATTR_FRAME_SIZE
	.align		4
.L_255:
        /*024c*/ 	.byte	0x04, 0x11
        /*024e*/ 	.short	(.L_257 - .L_256)
	.align		4
.L_256:
        /*0250*/ 	.word	index@(_ZN2at6native24index_elementwise_kernelILi128ELi4EZNS0_16gpu_index_kernelIZZZNS0_31index_put_kernel_quantized_cudaERNS_14TensorIteratorEN3c108ArrayRefIlEES7_bdiENKUlvE_clEvENKUlvE3_clEvEUlPcPKclE_EEvRNS_18TensorIteratorBaseES7_S7_RKT_bEUliE_EEvlT1_)
        /*0254*/ 	.word	0x00000000


	//----- nvinfo : EIATTR_REGCOUNT
	.align		4
.L_257:
        /*0258*/ 	.byte	0x04, 0x2f
        /*025a*/ 	.short	(.L_259 - .L_258)
	.align		4
.L_258:
        /*025c*/ 	.word	index@(_ZN2at6native24index_elementwise_kernelILi128ELi4EZNS0_20cuda_take_put_kernelIhiZZZZZNS0_10put_kernelERNS_14TensorIteratorERKNS_10TensorBaseEbENKUlvE_clEvENKUlvE_clEvENKUlvE_clEvENKUlvE_clEvEUlRhiE_EEvS4_S7_RKT1_EUliE_EEvlSE_)
        /*0260*/ 	.word	0x0000001c


	//----- nvinfo : EIATTR_FRAME_SIZE
	.align		4
.L_259:
        /*0264*/ 	.byte	0x04, 0x11
        /*0266*/ 	.short	(.L_261 - .L_260)
	.align		4
.L_260:
        /*0268*/ 	.word	index@(_ZN2at6native24index_elementwise_kernelILi128ELi4EZNS0_20cuda_take_put_kernelIhiZZZZZNS0_10put_kernelERNS_14TensorIteratorERKNS_10TensorBaseEbENKUlvE_clEvENKUlvE_clEvENKUlvE_clEvENKUlvE_clEvEUlRhiE_EEvS4_S7_RKT1_EUliE_EEvlSE_)
        /*026c*/ 	.word	0x00000000


	//----- nvinfo : EIATTR_REGCOUNT
	.align		4
.L_261:
        /*0270*/ 	.byte	0x04, 0x2f
        /*0272*/ 	.short	(.L_263 - .L_262)
	.align		4
.L_262:
        /*0274*/ 	.word	index@(_ZN2at6native24index_elementwise_kernelILi128ELi4EZNS0_20cuda_take_put_kernelIhiZZZZZNS0_10put_kernelERNS_14TensorIteratorERKNS_10TensorBaseEbENKUlvE_clEvENKUlvE_clEvENKUlvE_clEvENKUlvE_clEvEUlRhiE0_EEvS4_S7_RKT1_EUliE_EEvlSE_)
        /*0278*/ 	.word	0x0000001c


	//----- nvinfo : EIATTR_FRAME_SIZE
	.align		4
.L_263:
        /*027c*/ 	.byte	0x04, 0x11
        /*027e*/ 	.short	(.L_265 - .L_264)
	.align		4
.L_264:
        /*0280*/ 	.word	index@(_ZN2at6native24index_elementwise_kernelILi128ELi4EZNS0_20cuda_take_put_kernelIhiZZZZZNS0_10put_kernelERNS_14TensorIteratorERKNS_10TensorBaseEbENKUlvE_clEvENKUlvE_clEvENKUlvE_clEvENKUlvE_clEvEUlRhiE0_EEvS4_S7_RKT1_EUliE_EEvlSE_)
        /*0284*/ 	.word	0x00000000


	//----- nvinfo : EIATTR_REGCOUNT
	.align		4
.L_265:
        /*0288*/ 	.byte	0x04, 0x2f
        /*028a*/ 	.short	(.L_267 - .L_266)
	.align		4
.L_266:
        /*028c*/ 	.word	index@(_ZN2at6native24index_elementwise_kernelILi128ELi4EZNS0_20cuda_take_put_kernelIhlZZZZZNS0_10put_kernelERNS_14TensorIteratorERKNS_10TensorBaseEbENKUlvE_clEvENKUlvE_clEvENKUlvE_clEvENKUlvE0_clEvEUlRhlE_EEvS4_S7_RKT1_EUliE_EEvlSE_)
        /*0290*/ 	.word	0x0000001a


	//----- nvinfo : EIATTR_FRAME_SIZE
	.align		4
.L_267:
        /*0294*/ 	.byte	0x04, 0x11
        /*0296*/ 	.short	(.L_269 - .L_268)
	.align		4
.L_268:
        /*0298*/ 	.word	index@($__internal_71_$__cuda_sm20_rem_u64)
        /*029c*/ 	.word	0x00000000


	//----- nvinfo : EIATTR_FRAME_SIZE
	.align		4
.L_269:
        /*02a0*/ 	.byte	0x04, 0x11
        /*02a2*/ 	.short	(.L_271 - .L_270)
	.align		4
.L_270:
        /*02a4*/ 	.word	index@($__internal_70_$__cuda_sm20_div_u64)
        /*02a8*/ 	.word	0x00000000


	//----- nvinfo : EIATTR_FRAME_SIZE
	.align		4
.L_271:
        /*02ac*/ 	.byte	0x04, 0x11
        /*02ae*/ 	.short	(.L_273 - .L_272)
	.align		4
.L_272:
        /*02b0*/ 	.word	index@(_ZN2at6native24index_elementwise_kernelILi128ELi4EZNS0_20cuda_take_put_kernelIhlZZZZZNS0_10put_kernelERNS_14TensorIteratorERKNS_10TensorBaseEbENKUlvE_clEvENKUlvE_clEvENKUlvE_clEvENKUlvE0_clEvEUlRhlE_EEvS4_S7_RKT1_EUliE_EEvlSE_)
        /*02b4*/ 	.word	0x00000000


	//----- nvinfo : EIATTR_REGCOUNT
	.align		4
.L_273:
        /*02b8*/ 	.byte	0x04, 0x2f
        /*02ba*/ 	.short	(.L_275 - .L_274)
	.align		4
.L_274:
        /*02bc*/ 	.word	index@(_ZN2at6native24index_elementwise_kernelILi128ELi4EZNS0_20cuda_take_put_kernelIhlZZZZZNS0_10put_kernelERNS_14TensorIteratorERKNS_10TensorBaseEbENKUlvE_clEvENKUlvE_clEvENKUlvE_clEvENKUlvE0_clEvEUlRhlE0_EEvS4_S7_RKT1_EUliE_EEvlSE_)
        /*02c0*/ 	.word	0x0000001a


	//----- nvinfo : EIATTR_FRAME_SIZE
	.align		4
.L_275:
        /*02c4*/ 	.byte	0x04, 0x11
        /*02c6*/ 	.short	(.L_277 - .L_276)
	.align		4
.L_276:
        /*02c8*/ 	.word	index@($__internal_69_$__cuda_sm20_rem_u64)
        /*02cc*/ 	.word	0x00000000


	//----- nvinfo : EIATTR_FRAME_SIZE
	.align		4
.L_277:
        /*02d0*/ 	.byte	0x04, 0x11
        /*02d2*/ 	.short	(.L_279 - .L_278)
	.align		4
.L_278:
        /*02d4*/ 	.word	index@($__internal_68_$__cuda_sm20_div_u64)
        /*02d8*/ 	.word	0x00000000


	//----- nvinfo : EIATTR_FRAME_SIZE
	.align		4
.L_279:
        /*02dc*/ 	.byte	0x04, 0x11
        /*02de*/ 	.short	(.L_281 - .L_280)
	.align		4
.L_280:
        /*02e0*/ 	.word	index@(_ZN2at6native24index_elementwise_kernelILi128ELi4EZNS0_20cuda_take_put_kernelIhlZZZZZNS0_10put_kernelERNS_14TensorIteratorERKNS_10TensorBaseEbENKUlvE_clEvENKUlvE_clEvENKUlvE_clEvENKUlvE0_clEvEUlRhlE0_EEvS4_S7_RKT1_EUliE_EEvlSE_)
        /*02e4*/ 	.word	0x00000000


	//----- nvinfo : EIATTR_REGCOUNT
	.align		4
.L_281:
        /*02e8*/ 	.byte	0x04, 0x2f
        /*02ea*/ 	.short	(.L_283 - .L_282)
	.align		4
.L_282:
        /*02ec*/ 	.word	index@(_ZN2at6native24index_elementwise_kernelILi128ELi4EZNS0_20cuda_take_put_kernelIaiZZZZZNS0_10put_kernelERNS_14TensorIteratorERKNS_10TensorBaseEbENKUlvE_clEvENKUlvE0_clEvENKUlvE_clEvENKUlvE_clEvEUlRaiE_EEvS4_S7_RKT1_EUliE_EEvlSE_)
        /*02f0*/ 	.word	0x0000001c


	//----- nvinfo : EIATTR_FRAME_SIZE
	.align		4
.L_283:
        /*02f4*/ 	.byte	0x04, 0x11
        /*02f6*/ 	.short	(.L_285 - .L_284)
	.align		4
.L_284:
        /*02f8*/ 	.word	index@(_ZN2at6native24index_elementwise_kernelILi128ELi4EZNS0_20cuda_take_put_kernelIaiZZZZZNS0_10put_kernelERNS_14TensorIteratorERKNS_10TensorBaseEbENKUlvE_clEvENKUlvE0_clEvENKUlvE_clEvENKUlvE_clEvEUlRaiE_EEvS4_S7_RKT1_EUliE_EEvlSE_)
        /*02fc*/ 	.word	0x00000000


	//----- nvinfo : EIATTR_REGCOUNT
	.align		4
.L_285:
        /*0300*/ 	.byte	0x04, 0x2f
        /*0302*/ 	.short	(.L_287 - .L_286)
	.align		4
.L_286:
        /*0304*/ 	.word	index@(_ZN2at6native24index_elementwise_kernelILi128ELi4EZNS0_20cuda_take_put_kernelIaiZZZZZNS0_10put_kernelERNS_14TensorIteratorERKNS_10TensorBaseEbENKUlvE_clEvENKUlvE0_clEvENKUlvE_clEvENKUlvE_clEvEUlRaiE0_EEvS4_S7_RKT1_EUliE_EEvlSE_)
        /*0308*/ 	.word	0x0000001c


	//----- nvinfo : EIATTR_FRAME_SIZE
	.align		4
.L_287:
        /*030c*/ 	.byte	0x04, 0x11
        /*030e*/ 	.short	(.L_289 - .L_288)
	.align		4
.L_288:
        /*0310*/ 	.word	index@(_ZN2at6native24index_elementwise_kernelILi128ELi4EZNS0_20cuda_take_put_kernelIaiZZZZZNS0_10put_kernelERNS_14TensorIteratorERKNS_10TensorBaseEbENKUlvE_clEvENKUlvE0_clEvENKUlvE_clEvENKUlvE_clEvEUlRaiE0_EEvS4_S7_RKT1_EUliE_EEvlSE_)
        /*0314*/ 	.word	0x00000000


	//----- nvinfo : EIATTR_REGCOUNT
	.align		4
.L_289:
        /*0318*/ 	.byte	0x04, 0x2f
        /*031a*/ 	.short	(.L_291 - .L_290)
	.align		4
.L_290:
        /*031c*/ 	.word	index@(_ZN2at6native24index_elementwise_kernelILi128ELi4EZNS0_20cuda_take_put_kernelIalZZZZZNS0_10put_kernelERNS_14TensorIteratorERKNS_10TensorBaseEbENKUlvE_clEvENKUlvE0_clEvENKUlvE_clEvENKUlvE0_clEvEUlRalE_EEvS4_S7_RKT1_EUliE_EEvlSE_)
        /*0320*/ 	.word	0x0000001a


	//----- nvinfo : EIATTR_FRAME_SIZE
	.align		4
.L_291:
        /*0324*/ 	.byte	0x04, 0x11
        /*0326*/ 	.short	(.L_293 - .L_292)
	.align		4
.L_292:
        /*0328*/ 	.word	index@($__internal_67_$__cuda_sm20_rem_u64)
        /*032c*/ 	.word	0x00000000


	//----- nvinfo : EIATTR_FRAME_SIZE
	.align		4
.L_293:
        /*0330*/ 	.byte	0x04, 0x11
        /*0332*/ 	.short	(.L_295 - .L_294)
	.align		4
.L_294:
        /*0334*/ 	.word	index@($__internal_66_$__cuda_sm20_div_u64)
        /*0338*/ 	.word	0x00000000


	//----- nvinfo : EIATTR_FRAME_SIZE
	.align		4
.L_295:
        /*033c*/ 	.byte	0x04, 0x11
        /*033e*/ 	.short	(.L_297 - .L_296)
	.align		4
.L_296:
        /*0340*/ 	.word	index@(_ZN2at6native24index_elementwise_kernelILi128ELi4EZNS0_20cuda_take_put_kernelIalZZZZZNS0_10put_kernelERNS_14TensorIteratorERKNS_10TensorBaseEbENKUlvE_clEvENKUlvE0_clEvENKUlvE_clEvENKUlvE0_clEvEUlRalE_EEvS4_S7_RKT1_EUliE_EEvlSE_)
        /*0344*/ 	.word	0x00000000


	//----- nvinfo : EIATTR_REGCOUNT
	.align		4
.L_297:
        /*0348*/ 	.byte	0x04, 0x2f
        /*034a*/ 	.short	(.L_299 - .L_298)
	.align		4
.L_298:
        /*034c*/ 	.word	index@(_ZN2at6native24index_elementwise_kernelILi128ELi4EZNS0_20cuda_take_put_kernelIalZZZZZNS0_10put_kernelERNS_14TensorIteratorERKNS_10TensorBaseEbENKUlvE_clEvENKUlvE0_clEvENKUlvE_clEvENKUlvE0_clEvEUlRalE0_EEvS4_S7_RKT1_EUliE_EEvlSE_)
        /*0350*/ 	.word	0x0000001a


	//----- nvinfo : EIATTR_FRAME_SIZE
	.align		4
.L_299:
        /*0354*/ 	.byte	0x04, 0x11
        /*0356*/ 	.short	(.L_301 - .L_300)
	.align		4
.L_300:
        /*0358*/ 	.word	index@($__internal_65_$__cuda_sm20_rem_u64)
        /*035c*/ 	.word	0x00000000


	//----- nvinfo : EIATTR_FRAME_SIZE
	.align		4
.L_301:
        /*0360*/ 	.byte	0x04, 0x11
        /*0362*/ 	.short	(.L_303 - .L_302)
	.align		4
.L_302:
        /*0364*/ 	.word	index@($__internal_64_$__cuda_sm20_div_u64)
        /*0368*/ 	.word	0x00000000


	//----- nvinfo : EIATTR_FRAME_SIZE
	.align		4
.L_303:
        /*036c*/ 	.byte	0x04, 0x11
        /*036e*/ 	.short	(.L_305 - .L_304)
	.align		4
.L_304:
        /*0370*/ 	.word	index@(_ZN2at6native24index_elementwise_kernelILi128ELi4EZNS0_20cuda_take_put_kernelIalZZZZZNS0_10put_kernelERNS_14TensorIteratorERKNS_10TensorBaseEbENKUlvE_clEvENKUlvE0_clEvENKUlvE_clEvENKUlvE0_clEvEUlRalE0_EEvS4_S7_RKT1_EUliE_EEvlSE_)
        /*0374*/ 	.word	0x00000000


	//----- nvinfo : EIATTR_REGCOUNT
	.align		4
.L_305:
        /*0378*/ 	.byte	0x04, 0x2f
        /*037a*/ 	.short	(.L_307 - .L_306)
	.align		4
.L_306:
        /*037c*/ 	.word	index@(_ZN2at6native24index_elementwise_kernelILi128ELi4EZNS0_20cuda_take_put_kernelIiiZZZZZNS0_10put_kernelERNS_14TensorIteratorERKNS_10TensorBaseEbENKUlvE_clEvENKUlvE1_clEvENKUlvE_clEvENKUlvE_clEvEUlRiiE_EEvS4_S7_RKT1_EUliE_EEvlSE_)
        /*0380*/ 	.word	0x0000001c


	//----- nvinfo : EIATTR_FRAME_SIZE
	.align		4
.L_307:
        /*0384*/ 	.byte	0x04, 0x11
        /*0386*/ 	.short	(.L_309 - .L_308)
	.align		4
.L_308:
        /*0388*/ 	.word	index@(_ZN2at6native24index_elementwise_kernelILi128ELi4EZNS0_20cuda_take_put_kernelIiiZZZZZNS0_10put_kernelERNS_14TensorIteratorERKNS_10TensorBaseEbENKUlvE_clEvENKUlvE1_clEvENKUlvE_clEvENKUlvE_clEvEUlRiiE_EEvS4_S7_RKT1_EUliE_EEvlSE_)
        /*038c*/ 	.word	0x00000000


	//----- nvinfo : EIATTR_REGCOUNT
	.align		4
.L_309:
        /*0390*/ 	.byte	0x04, 0x2f
        /*0392*/ 	.short	(.L_311 - .L_310)
	.align		4
.L_310:
        /*0394*/ 	.word	index@(_ZN2at6native24index_elementwise_kernelILi128ELi4EZNS0_20cuda_take_put_kernelIiiZZZZZNS0_10put_kernelERNS_14TensorIteratorERKNS_10TensorBaseEbENKUlvE_clEvENKUlvE1_clEvENKUlvE_clEvENKUlvE_clEvEUlRiiE0_EEvS4_S7_RKT1_EUliE_EEvlSE_)
        /*0398*/ 	.word	0x0000001c


	//----- nvinfo : EIATTR_FRAME_SIZE
	.align		4
.L_311:
        /*039c*/ 	.byte	0x04, 0x11
        /*039e*/ 	.short	(.L_313 - .L_312)
	.align		4
.L_312:
        /*03a0*/ 	.word	index@(_ZN2at6native24index_elementwise_kernelILi128ELi4EZNS0_20cuda_take_put_kernelIiiZZZZZNS0_10put_kernelERNS_14TensorIteratorERKNS_10TensorBaseEbENKUlvE_clEvENKUlvE1_clEvENKUlvE_clEvENKUlvE_clEvEUlRiiE0_EEvS4_S7_RKT1_EUliE_EEvlSE_)
        /*03a4*/ 	.word	0x00000000


	//----- nvinfo : EIATTR_REGCOUNT
	.align		4
.L_313:
        /*03a8*/ 	.byte	0x04, 0x2f
        /*03aa*/ 	.short	(.L_315 - .L_314)
	.align		4
.L_314:
        /*03ac*/ 	.word	index@(_ZN2at6native24index_elementwise_kernelILi128ELi4EZNS0_20cuda_take_put_kernelIilZZZZZNS0_10put_kernelERNS_14TensorIteratorERKNS_10TensorBaseEbENKUlvE_clEvENKUlvE1_clEvENKUlvE_clEvENKUlvE0_clEvEUlRilE_EEvS4_S7_RKT1_EUliE_EEvlSE_)
        /*03b0*/ 	.word	0x0000001a


	//----- nvinfo : EIATTR_FRAME_SIZE
	.align		4
.L_315:
        /*03b4*/ 	.byte	0x04, 0x11
        /*03b6*/ 	.short	(.L_317 - .L_316)
	.align		4
.L_316:
        /*03b8*/ 	.word	index@($__internal_63_$__cuda_sm20_rem_u64)
        /*03bc*/ 	.word	0x00000000


	//----- nvinfo : EIATTR_FRAME_SIZE
	.align		4
.L_317:
        /*03c0*/ 	.byte	0x04, 0x11
        /*03c2*/ 	.short	(.L_319 - .L_318)
	.align		4
.L_318:
        /*03c4*/ 	.word	index@($__internal_62_$__cuda_sm20_div_u64)
        /*03c8*/ 	.word	0x00000000


	//----- nvinfo : EIATTR_FRAME_SIZE
	.align		4
.L_319:
        /*03cc*/ 	.byte	0x04, 0x11
        /*03ce*/ 	.short	(.L_321 - .L_320)
	.align		4
.L_320:
        /*03d0*/ 	.word	index@(_ZN2at6native24index_elementwise_kernelILi128ELi4EZNS0_20cuda_take_put_kernelIilZZZZZNS0_10put_kernelERNS_14TensorIteratorERKNS_10TensorBaseEbENKUlvE_clEvENKUlvE1_clEvENKUlvE_clEvENKUlvE0_clEvEUlRilE_EEvS4_S7_RKT1_EUliE_EEvlSE_)
        /*03d4*/ 	.word	0x00000000


	//----- nvinfo : EIATTR_REGCOUNT
	.align		4
.L_321:
        /*03d8*/ 	.byte	0x04, 0x2f
        /*03da*/ 	.short	(.L_323 - .L_322)
	.align		4
.L_322:
        /*03dc*/ 	.word	index@(_ZN2at6native24index_elementwise_kernelILi128ELi4EZNS0_20cuda_take_put_kernelIilZZZZZNS0_10put_kernelERNS_14TensorIteratorERKNS_10TensorBaseEbENKUlvE_clEvENKUlvE1_clEvENKUlvE_clEvENKUlvE0_clEvEUlRilE0_EEvS4_S7_RKT1_EUliE_EEvlSE_)
        /*03e0*/ 	.word	0x0000001a


	//----- nvinfo : EIATTR_FRAME_SIZE
	.align		4
.L_323:
        /*03e4*/ 	.byte	0x04, 0x11
        /*03e6*/ 	.short	(.L_325 - .L_324)
	.align		4
.L_324:
        /*03e8*/ 	.word	index@($__internal_61_$__cuda_sm20_rem_u64)
        /*03ec*/ 	.word	0x00000000


	//----- nvinfo : EIATTR_FRAME_SIZE
	.align		4
.L_325:
        /*03f0*/ 	.byte	0x04, 0x11
        /*03f2*/ 	.short	(.L_327 - .L_326)
	.align		4
.L_326:
        /*03f4*/ 	.word	index@($__internal_60_$__cuda_sm20_div_u64)
        /*03f8*/ 	.word	0x00000000


	//----- nvinfo : EIATTR_FRAME_SIZE
	.align		4
.L_327:
        /*03fc*/ 	.byte	0x04, 0x11
        /*03fe*/ 	.short	(.L_329 - .L_328)
	.align		4
.L_328:
        /*0400*/ 	.word	index@(_ZN2at6native24index_elementwise_kernelILi128ELi4EZNS0_20cuda_take_put_kernelIilZZZZZNS0_10put_kernelERNS_14TensorIteratorERKNS_10TensorBaseEbENKUlvE_clEvENKUlvE1_clEvENKUlvE_clEvENKUlvE0_clEvEUlRilE0_EEvS4_S7_RKT1_EUliE_EEvlSE_)
        /*0404*/ 	.word	0x00000000


	//----- nvinfo : EIATTR_REGCOUNT
	.align		4
.L_329:
        /*0408*/ 	.byte	0x04, 0x2f
        /*040a*/ 	.short	(.L_331 - .L_330)
	.align		4
.L_330:
        /*040c*/ 	.word	index@(_ZN2at6native24index_elementwise_kernelILi128ELi4EZNS0_20cuda_take_put_kernelIliZZZZZNS0_10put_kernelERNS_14TensorIteratorERKNS_10TensorBaseEbENKUlvE_clEvENKUlvE2_clEvENKUlvE_clEvENKUlvE_clEvEUlRliE_EEvS4_S7_RKT1_EUliE_EEvlSE_)
        /*0410*/ 	.word	0x0000001c


	//----- nvinfo : EIATTR_FRAME_SIZE
	.align		4
.L_331:
        /*0414*/ 	.byte	0x04, 0x11
        /*0416*/ 	.short	(.L_333 - .L_332)
	.align		4
.L_332:
        /*0418*/ 	.word	index@(_ZN2at6native24index_elementwise_kernelILi128ELi4EZNS0_20cuda_take_put_kernelIliZZZZZNS0_10put_kernelERNS_14TensorIteratorERKNS_10TensorBaseEbENKUlvE_clEvENKUlvE2_clEvENKUlvE_clEvENKUlvE_clEvEUlRliE_EEvS4_S7_RKT1_EUliE_EEvlSE_)
        /*041c*/ 	.word	0x00000000


	//----- nvinfo : EIATTR_REGCOUNT
	.align		4
.L_333:
        /*0420*/ 	.byte	0x04, 0x2f
        /*0422*/ 	.short	(.L_335 - .L_334)
	.align		4
.L_334:
        /*0424*/ 	.word	index@(_ZN2at6native24index_elementwise_kernelILi128ELi4EZNS0_20cuda_take_put_kernelIliZZZZZNS0_10put_kernelERNS_14TensorIteratorERKNS_10TensorBaseEbENKUlvE_clEvENKUlvE2_clEvENKUlvE_clEvENKUlvE_clEvEUlRliE0_EEvS4_S7_RKT1_EUliE_EEvlSE_)
        /*0428*/ 	.word	0x0000001c


	//----- nvinfo : EIATTR_FRAME_SIZE
	.align		4
.L_335:
        /*042c*/ 	.byte	0x04, 0x11
        /*042e*/ 	.short	(.L_337 - .L_336)
	.align		4
.L_336:
        /*0430*/ 	.word	index@(_ZN2at6native24index_elementwise_kernelILi128ELi4EZNS0_20cuda_take_put_kernelIliZZZZZNS0_10put_kernelERNS_14TensorIteratorERKNS_10TensorBaseEbENKUlvE_clEvENKUlvE2_clEvENKUlvE_clEvENKUlvE_clEvEUlRliE0_EEvS4_S7_RKT1_EUliE_EEvlSE_)
        /*0434*/ 	.word	0x00000000


	//----- nvinfo : EIATTR_REGCOUNT
	.align		4
.L_337:
        /*0438*/ 	.byte	0x04, 0x2f
        /*043a*/ 	.short	(.L_339 - .L_338)
	.align		4
.L_338:
        /*043c*/ 	.word	index@(_ZN2at6native24index_elementwise_kernelILi128ELi4EZNS0_20cuda_take_put_kernelIllZZZZZNS0_10put_kernelERNS_14TensorIteratorERKNS_10TensorBaseEbENKUlvE_clEvENKUlvE2_clEvENKUlvE_clEvENKUlvE0_clEvEUlRllE_EEvS4_S7_RKT1_EUliE_EEvlSE_)
        /*0440*/ 	.word	0x0000001a


	//----- nvinfo : EIATTR_FRAME_SIZE
	.align		4
.L_339:
        /*0444*/ 	.byte	0x04, 0x11
        /*0446*/ 	.short	(.L_341 - .L_340)
	.align		4
.L_340:
        /*0448*/ 	.word	index@($__internal_59_$__cuda_sm20_rem_u64)
        /*044c*/ 	.word	0x00000000


	//----- nvinfo : EIATTR_FRAME_SIZE
	.align		4
.L_341:
        /*0450*/ 	.byte	0x04, 0x11
        /*0452*/ 	.short	(.L_343 - .L_342)
	.align		4
.L_342:
        /*0454*/ 	.word	index@($__internal_58_$__cuda_sm20_div_u64)
        /*0458*/ 	.word	0x00000000


	//----- nvinfo : EIATTR_FRAME_SIZE
	.align		4
.L_343:
        /*045c*/ 	.byte	0x04, 0x11
        /*045e*/ 	.short	(.L_345 - .L_344)
	.align		4
.L_344:
        /*0460*/ 	.word	index@(_ZN2at6native24index_elementwise_kernelILi128ELi4EZNS0_20cuda_take_put_kernelIllZZZZZNS0_10put_kernelERNS_14TensorIteratorERKNS_10TensorBaseEbENKUlvE_clEvENKUlvE2_clEvENKUlvE_clEvENKUlvE0_clEvEUlRllE_EEvS4_S7_RKT1_EUliE_EEvlSE_)
        /*0464*/ 	.word	0x00000000


	//----- nvinfo : EIATTR_REGCOUNT
	.align		4
.L_345:
        /*0468*/ 	.byte	0x04, 0x2f
        /*046a*/ 	.short	(.L_347 - .L_346)
	.align		4
.L_346:
        /*046c*/ 	.word	index@(_ZN2at6native24index_elementwise_kernelILi128ELi4EZNS0_20cuda_take_put_kernelIllZZZZZNS0_10put_kernelERNS_14TensorIteratorERKNS_10TensorBaseEbENKUlvE_clEvENKUlvE2_clEvENKUlvE_clEvENKUlvE0_clEvEUlRllE0_EEvS4_S7_RKT1_EUliE_EEvlSE_)
        /*0470*/ 	.word	0x0000001a


	//----- nvinfo : EIATTR_FRAME_SIZE
	.align		4
.L_347:
        /*0474*/ 	.byte	0x04, 0x11
        /*0476*/ 	.short	(.L_349 - .L_348)
	.align		4
.L_348:
        /*0478*/ 	.word	index@($__internal_57_$__cuda_sm20_rem_u64)
        /*047c*/ 	.word	0x00000000


	//----- nvinfo : EIATTR_FRAME_SIZE
	.align		4
.L_349:
        /*0480*/ 	.byte	0x04, 0x11
        /*0482*/ 	.short	(.L_351 - .L_350)
	.align		4
.L_350:
        /*0484*/ 	.word	index@($__internal_56_$__cuda_sm20_div_u64)
        /*0488*/ 	.word	0x00000000


	//----- nvinfo : EIATTR_FRAME_SIZE
	.align		4
.L_351:
        /*048c*/ 	.byte	0x04, 0x11
        /*048e*/ 	.short	(.L_353 - .L_352)
	.align		4
.L_352:
        /*0490*/ 	.word	index@(_ZN2at6native24index_elementwise_kernelILi128ELi4EZNS0_20cuda_take_put_kernelIllZZZZZNS0_10put_kernelERNS_14TensorIteratorERKNS_10TensorBaseEbENKUlvE_clEvENKUlvE2_clEvENKUlvE_clEvENKUlvE0_clEvEUlRllE0_EEvS4_S7_RKT1_EUliE_EEvlSE_)
        /*0494*/ 	.word	0x00000000


	//----- nvinfo : EIATTR_REGCOUNT
	.align		4
.L_353:
        /*0498*/ 	.byte	0x04, 0x2f
        /*049a*/ 	.short	(.L_355 - .L_354)
	.align		4
.L_354:
        /*049c*/ 	.word	index@(_ZN2at6native24index_elementwise_kernelILi128ELi4EZNS0_20cuda_take_put_kernelIsiZZZZZNS0_10put_kernelERNS_14TensorIteratorERKNS_10TensorBaseEbENKUlvE_clEvENKUlvE3_clEvENKUlvE_clEvENKUlvE_clEvEUlRsiE_EEvS4_S7_RKT1_EUliE_EEvlSE_)
        /*04a0*/ 	.word	0x0000001c


	//----- nvinfo : EIATTR_FRAME_SIZE
	.align		4
.L_355:
        /*04a4*/ 	.byte	0x04, 0x11
        /*04a6*/ 	.short	(.L_357 - .L_356)
	.align		4
.L_356:
        /*04a8*/ 	.word	index@(_ZN2at6native24index_elementwise_kernelILi128ELi4EZNS0_20cuda_take_put_kernelIsiZZZZZNS0_10put_kernelERNS_14TensorIteratorERKNS_10TensorBaseEbENKUlvE_clEvENKUlvE3_clEvENKUlvE_clEvENKUlvE_clEvEUlRsiE_EEvS4_S7_RKT1_EUliE_EEvlSE_)
        /*04ac*/ 	.word	0x00000000


	//----- nvinfo : EIATTR_REGCOUNT
	.align		4
.L_357:
        /*04b0*/ 	.byte	0x04, 0x2f
        /*04b2*/ 	.short	(.L_359 - .L_358)
	.align		4
.L_358:
        /*04b4*/ 	.word	index@(_ZN2at6native24index_elementwise_kernelILi128ELi4EZNS0_20cuda_take_put_kernelIsiZZZZZNS0_10put_kernelERNS_14TensorIteratorERKNS_10TensorBaseEbENKUlvE_clEvENKUlvE3_clEvENKUlvE_clEvENKUlvE_clEvEUlRsiE0_EEvS4_S7_RKT1_EUliE_EEvlSE_)
        /*04b8*/ 	.word	0x0000001c


	//----- nvinfo : EIATTR_FRAME_SIZE
	.align		4
.L_359:
        /*04bc*/ 	.byte	0x04, 0x11
        /*04be*/ 	.short	(.L_361 - .L_360)
	.align		4
.L_360:
        /*04c0*/ 	.word	index@(_ZN2at6native24index_elementwise_kernelILi128ELi4EZNS0_20cuda_take_put_kernelIsiZZZZZNS0_10put_kernelERNS_14TensorIteratorERKNS_10TensorBaseEbENKUlvE_clEvENKUlvE3_clEvENKUlvE_clEvENKUlvE_clEvEUlRsiE0_EEvS4_S7_RKT1_EUliE_EEvlSE_)
        /*04c4*/ 	.word	0x00000000


	//----- nvinfo : EIATTR_REGCOUNT
	.align		4
.L_361:
        /*04c8*/ 	.byte	0x04, 0x2f
        /*04ca*/ 	.short	(.L_363 - .L_362)
	.align		4
.L_362:
        /*04cc*/ 	.word	index@(_ZN2at6native24index_elementwise_kernelILi128ELi4EZNS0_20cuda_take_put_kernelIslZZZZZNS0_10put_kernelERNS_14TensorIteratorERKNS_10TensorBaseEbENKUlvE_clEvENKUlvE3_clEvENKUlvE_clEvENKUlvE0_clEvEUlRslE_EEvS4_S7_RKT1_EUliE_EEvlSE_)
        /*04d0*/ 	.word	0x0000001a


	//----- nvinfo : EIATTR_FRAME_SIZE
	.align		4
.L_363:
        /*04d4*/ 	.byte	0x04, 0x11
        /*04d6*/ 	.short	(.L_365 - .L_364)
	.align		4
.L_364:
        /*04d8*/ 	.word	index@($__internal_55_$__cuda_sm20_rem_u64)
        /*04dc*/ 	.word	0x00000000


	//----- nvinfo : EIATTR_FRAME_SIZE
	.align		4
.L_365:
        /*04e0*/ 	.byte	0x04, 0x11
        /*04e2*/ 	.short	(.L_367 - .L_366)
	.align		4
.L_366:
        /*04e4*/ 	.word	index@($__internal_54_$__cuda_sm20_div_u64)
        /*04e8*/ 	.word	0x00000000


	//----- nvinfo : EIATTR_FRAME_SIZE
	.align		4
.L_367:
        /*04ec*/ 	.byte	0x04, 0x11
        /*04ee*/ 	.short	(.L_369 - .L_368)
	.align		4
.L_368:
        /*04f0*/ 	.word	index@(_ZN2at6native24index_elementwise_kernelILi128ELi4EZNS0_20cuda_take_put_kernelIslZZZZZNS0_10put_kernelERNS_14TensorIteratorERKNS_10TensorBaseEbENKUlvE_clEvENKUlvE3_clEvENKUlvE_clEvENKUlvE0_clEvEUlRslE_EEvS4_S7_RKT1_EUliE_EEvlSE_)
        /*04f4*/ 	.word	0x00000000


	//----- nvinfo : EIATTR_REGCOUNT
	.align		4
.L_369:
        /*04f8*/ 	.byte	0x04, 0x2f
        /*04fa*/ 	.short	(.L_371 - .L_370)
	.align		4
.L_370:
        /*04fc*/ 	.word	index@(_ZN2at6native24index_elementwise_kernelILi128ELi4EZNS0_20cuda_take_put_kernelIslZZZZZNS0_10put_kernelERNS_14TensorIteratorERKNS_10TensorBaseEbENKUlvE_clEvENKUlvE3_clEvENKUlvE_clEvENKUlvE0_clEvEUlRslE0_EEvS4_S7_RKT1_EUliE_EEvlSE_)
        /*0500*/ 	.word	0x0000001a


	//----- nvinfo : EIATTR_FRAME_SIZE
	.align		4
.L_371:
        /*0504*/ 	.byte	0x04, 0x11
        /*0506*/ 	.short	(.L_373 - .L_372)
	.align		4
.L_372:
        /*0508*/ 	.word	index@($__internal_53_$__cuda_sm20_rem_u64)
        /*050c*/ 	.word	0x00000000


	//----- nvinfo : EIATTR_FRAME_SIZE
	.align		4
.L_373:
        /*0510*/ 	.byte	0x04, 0x11
        /*0512*/ 	.short	(.L_375 - .L_374)
	.align		4
.L_374:
        /*0514*/ 	.word	index@($__internal_52_$__cuda_sm20_div_u64)
        /*0518*/ 	.word	0x00000000


	//----- nvinfo : EIATTR_FRAME_SIZE
	.align		4
.L_375:
        /*051c*/ 	.byte	0x04, 0x11
        /*051e*/ 	.short	(.L_377 - .L_376)
	.align		4
.L_376:
        /*0520*/ 	.word	index@(_ZN2at6native24index_elementwise_kernelILi128ELi4EZNS0_20cuda_take_put_kernelIslZZZZZNS0_10put_kernelERNS_14TensorIteratorERKNS_10TensorBaseEbENKUlvE_clEvENKUlvE3_clEvENKUlvE_clEvENKUlvE0_clEvEUlRslE0_EEvS4_S7_RKT1_EUliE_EEvlSE_)
        /*0524*/ 	.word	0x00000000


	//----- nvinfo : EIATTR_REGCOUNT
	.align		4
.L_377:
        /*0528*/ 	.byte	0x04, 0x2f
        /*052a*/ 	.short	(.L_379 - .L_378)
	.align		4
.L_378:
        /*052c*/ 	.word	index@(_ZN2at6native24index_elementwise_kernelILi128ELi4EZNS0_20cuda_take_put_kernelIdiZZZZZNS0_10put_kernelERNS_14TensorIteratorERKNS_10TensorBaseEbENKUlvE_clEvENKUlvE4_clEvENKUlvE_clEvENKUlvE_clEvEUlRdiE_EEvS4_S7_RKT1_EUliE_EEvlSE_)
        /*0530*/ 	.word	0x0000001a


	//----- nvinfo : EIATTR_FRAME_SIZE
	.align		4
.L_379:
        /*0534*/ 	.byte	0x04, 0x11
        /*0536*/ 	.short	(.L_381 - .L_380)
	.align		4
.L_380:
        /*0538*/ 	.word	index@(_ZN2at6native24index_elementwise_kernelILi128ELi4EZNS0_20cuda_take_put_kernelIdiZZZZZNS0_10put_kernelERNS_14TensorIteratorERKNS_10TensorBaseEbENKUlvE_clEvENKUlvE4_clEvENKUlvE_clEvENKUlvE_clEvEUlRdiE_EEvS4_S7_RKT1_EUliE_EEvlSE_)
        /*053c*/ 	.word	0x00000000


	//----- nvinfo : EIATTR_REGCOUNT
	.align		4
.L_381:
        /*0540*/ 	.byte	0x04, 0x2f
        /*0542*/ 	.short	(.L_383 - .L_382)
	.align		4
.L_382:
        /*0544*/ 	.word	index@(_ZN2at6native24index_elementwise_kernelILi128ELi4EZNS0_20cuda_take_put_kernelIdiZZZZZNS0_10put_kernelERNS_14TensorIteratorERKNS_10TensorBaseEbENKUlvE_clEvENKUlvE4_clEvENKUlvE_clEvENKUlvE_clEvEUlRdiE0_EEvS4_S7_RKT1_EUliE_EEvlSE_)
        /*0548*/ 	.word	0x0000001c


	//----- nvinfo : EIATTR_FRAME_SIZE
	.align		4
.L_383:
        /*054c*/ 	.byte	0x04, 0x11
        /*054e*/ 	.short	(.L_385 - .L_384)
	.align		4
.L_384:
        /*0550*/ 	.word	index@(_ZN2at6native24index_elementwise_kernelILi128ELi4EZNS0_20cuda_take_put_kernelIdiZZZZZNS0_10put_kernelERNS_14TensorIteratorERKNS_10TensorBaseEbENKUlvE_clEvENKUlvE4_clEvENKUlvE_clEvENKUlvE_clEvEUlRdiE0_EEvS4_S7_RKT1_EUliE_EEvlSE_)
        /*0554*/ 	.word	0x00000000


	//----- nvinfo : EIATTR_REGCOUNT
	.align		4
.L_385:
        /*0558*/ 	.byte	0x04, 0x2f
        /*055a*/ 	.short	(.L_387 - .L_386)
	.align		4
.L_386:
        /*055c*/ 	.word	index@(_ZN2at6native24index_elementwise_kernelILi128ELi4EZNS0_20cuda_take_put_kernelIdlZZZZZNS0_10put_kernelERNS_14TensorIteratorERKNS_10TensorBaseEbENKUlvE_clEvENKUlvE4_clEvENKUlvE_clEvENKUlvE0_clEvEUlRdlE_EEvS4_S7_RKT1_EUliE_EEvlSE_)
        /*0560*/ 	.word	0x00000019


	//----- nvinfo : EIATTR_FRAME_SIZE
	.align		4
.L_387:
        /*0564*/ 	.byte	0x04, 0x11
        /*0566*/ 	.short	(.L_389 - .L_388)
	.align		4
.L_388:
        /*0568*/ 	.word	index@($__internal_51_$__cuda_sm20_rem_u64)
        /*056c*/ 	.word	0x00000000


	//----- nvinfo : EIATTR_FRAME_SIZE
	.align		4
.L_389:
        /*0570*/ 	.byte	0x04, 0x11
        /*0572*/ 	.short	(.L_391 - .L_390)
	.align		4
.L_390:
        /*0574*/ 	.word	index@($__internal_50_$__cuda_sm20_div_u64)
        /*0578*/ 	.word	0x00000000


	//----- nvinfo : EIATTR_FRAME_SIZE
	.align		4
.L_391:
        /*057c*/ 	.byte	0x04, 0x11
        /*057e*/ 	.short	(.L_393 - .L_392)
	.align		4
.L_392:
        /*0580*/ 	.word	index@(_ZN2at6native24index_elementwise_kernelILi128ELi4EZNS0_20cuda_take_put_kernelIdlZZZZZNS0_10put_kernelERNS_14TensorIteratorERKNS_10TensorBaseEbENKUlvE_clEvENKUlvE4_clEvENKUlvE_clEvENKUlvE0_clEvEUlRdlE_EEvS4_S7_RKT1_EUliE_EEvlSE_)
        /*0584*/ 	.word	0x00000000


	//----- nvinfo : EIATTR_REGCOUNT
	.align		4
.L_393:
        /*0588*/ 	.byte	0x04, 0x2f
        /*058a*/ 	.short	(.L_395 - .L_394)
	.align		4
.L_394:
        /*058c*/ 	.word	index@(_ZN2at6native24index_elementwise_kernelILi128ELi4EZNS0_20cuda_take_put_kernelIdlZZZZZNS0_10put_kernelERNS_14TensorIteratorERKNS_10TensorBaseEbENKUlvE_clEvENKUlvE4_clEvENKUlvE_clEvENKUlvE0_clEvEUlRdlE0_EEvS4_S7_RKT1_EUliE_EEvlSE_)
        /*0590*/ 	.word	0x0000001a


	//----- nvinfo : EIATTR_FRAME_SIZE
	.align		4
.L_395:
        /*0594*/ 	.byte	0x04, 0x11
        /*0596*/ 	.short	(.L_397 - .L_396)
	.align		4
.L_396:
        /*0598*/ 	.word	index@($__internal_49_$__cuda_sm20_rem_u64)
        /*059c*/ 	.word	0x00000000


	//----- nvinfo : EIATTR_FRAME_SIZE
	.align		4
.L_397:
        /*05a0*/ 	.byte	0x04, 0x11
        /*05a2*/ 	.short	(.L_399 - .L_398)
	.align		4
.L_398:
        /*05a4*/ 	.word	index@($__internal_48_$__cuda_sm20_div_u64)
        /*05a8*/ 	.word	0x00000000


	//----- nvinfo : EIATTR_FRAME_SIZE
	.align		4
.L_399:
        /*05ac*/ 	.byte	0x04, 0x11
        /*05ae*/ 	.short	(.L_401 - .L_400)
	.align		4
.L_400:
        /*05b0*/ 	.word	index@(_ZN2at6native24index_elementwise_kernelILi128ELi4EZNS0_20cuda_take_put_kernelIdlZZZZZNS0_10put_kernelERNS_14TensorIteratorERKNS_10TensorBaseEbENKUlvE_clEvENKUlvE4_clEvENKUlvE_clEvENKUlvE0_clEvEUlRdlE0_EEvS4_S7_RKT1_EUliE_EEvlSE_)
        /*05b4*/ 	.word	0x00000000


	//----- nvinfo : EIATTR_REGCOUNT
	.align		4
.L_401:
        /*05b8*/ 	.byte	0x04, 0x2f
        /*05ba*/ 	.short	(.L_403 - .L_402)
	.align		4
.L_402:
        /*05bc*/ 	.word	index@(_ZN2at6native24index_elementwise_kernelILi128ELi4EZNS0_20cuda_take_put_kernelIfiZZZZZNS0_10put_kernelERNS_14TensorIteratorERKNS_10TensorBaseEbENKUlvE_clEvENKUlvE5_clEvENKUlvE_clEvENKUlvE_clEvEUlRfiE_EEvS4_S7_RKT1_EUliE_EEvlSE_)
        /*05c0*/ 	.word	0x0000001a


	//----- nvinfo : EIATTR_FRAME_SIZE
	.align		4
.L_403:
        /*05c4*/ 	.byte	0x04, 0x11
        /*05c6*/ 	.short	(.L_405 - .L_404)
	.align		4
.L_404:
        /*05c8*/ 	.word	index@(_ZN2at6native24index_elementwise_kernelILi128ELi4EZNS0_20cuda_take_put_kernelIfiZZZZZNS0_10put_kernelERNS_14TensorIteratorERKNS_10TensorBaseEbENKUlvE_clEvENKUlvE5_clEvENKUlvE_clEvENKUlvE_clEvEUlRfiE_EEvS4_S7_RKT1_EUliE_EEvlSE_)
        /*05cc*/ 	.word	0x00000000


	//----- nvinfo : EIATTR_REGCOUNT
	.align		4
.L_405:
        /*05d0*/ 	.byte	0x04, 0x2f
        /*05d2*/ 	.short	(.L_407 - .L_406)
	.align		4
.L_406:
        /*05d4*/ 	.word	index@(_ZN2at6native24index_elementwise_kernelILi128ELi4EZNS0_20cuda_take_put_kernelIfiZZZZZNS0_10put_kernelERNS_14TensorIteratorERKNS_10TensorBaseEbENKUlvE_clEvENKUlvE5_clEvENKUlvE_clEvENKUlvE_clEvEUlRfiE0_EEvS4_S7_RKT1_EUliE_EEvlSE_)
        /*05d8*/ 	.word	0x0000001c


	//----- nvinfo : EIATTR_FRAME_SIZE
	.align		4
.L_407:
        /*05dc*/ 	.byte	0x04, 0x11
        /*05de*/ 	.short	(.L_409 - .L_408)
	.align		4
.L_408:
        /*05e0*/ 	.word	index@(_ZN2at6native24index_elementwise_kernelILi128ELi4EZNS0_20cuda_take_put_kernelIfiZZZZZNS0_10put_kernelERNS_14TensorIteratorERKNS_10TensorBaseEbENKUlvE_clEvENKUlvE5_clEvENKUlvE_clEvENKUlvE_clEvEUlRfiE0_EEvS4_S7_RKT1_EUliE_EEvlSE_)
        /*05e4*/ 	.word	0x00000000


	//----- nvinfo : EIATTR_REGCOUNT
	.align		4
.L_409:
        /*05e8*/ 	.byte	0x04, 0x2f
        /*05ea*/ 	.short	(.L_411 - .L_410)
	.align		4
.L_410:
        /*05ec*/ 	.word	index@(_ZN2at6native24index_elementwise_kernelILi128ELi4EZNS0_20cuda_take_put_kernelIflZZZZZNS0_10put_kernelERNS_14TensorIteratorERKNS_10TensorBaseEbENKUlvE_clEvENKUlvE5_clEvENKUlvE_clEvENKUlvE0_clEvEUlRflE_EEvS4_S7_RKT1_EUliE_EEvlSE_)
        /*05f0*/ 	.word	0x00000019


	//----- nvinfo : EIATTR_FRAME_SIZE
	.align		4
.L_411:
        /*05f4*/ 	.byte	0x04, 0x11
        /*05f6*/ 	.short	(.L_413 - .L_412)
	.align		4
.L_412:
        /*05f8*/ 	.word	index@($__internal_47_$__cuda_sm20_rem_u64)
        /*05fc*/ 	.word	0x00000000


	//----- nvinfo : EIATTR_FRAME_SIZE
	.align		4
.L_413:
        /*0600*/ 	.byte	0x04, 0x11
        /*0602*/ 	.short	(.L_415 - .L_414)
	.align		4
.L_414:
        /*0604*/ 	.word	index@($__internal_46_$__cuda_sm20_div_u64)
        /*0608*/ 	.word	0x00000000


	//----- nvinfo : EIATTR_FRAME_SIZE
	.align		4
.L_415:
        /*060c*/ 	.byte	0x04, 0x11
        /*060e*/ 	.short	(.L_417 - .L_416)
	.align		4
.L_416:
        /*0610*/ 	.word	index@(_ZN2at6native24index_elementwise_kernelILi128ELi4EZNS0_20cuda_take_put_kernelIflZZZZZNS0_10put_kernelERNS_14TensorIteratorERKNS_10TensorBaseEbENKUlvE_clEvENKUlvE5_clEvENKUlvE_clEvENKUlvE0_clEvEUlRflE_EEvS4_S7_RKT1_EUliE_EEvlSE_)
        /*0614*/ 	.word	0x00000000


	//----- nvinfo : EIATTR_REGCOUNT
	.align		4
.L_417:
        /*0618*/ 	.byte	0x04, 0x2f
        /*061a*/ 	.short	(.L_419 - .L_418)
	.align		4
.L_418:
        /*061c*/ 	.word	index@(_ZN2at6native24index_elementwise_kernelILi128ELi4EZNS0_20cuda_take_put_kernelIflZZZZZNS0_10put_kernelERNS_14TensorIteratorERKNS_10TensorBaseEbENKUlvE_clEvENKUlvE5_clEvENKUlvE_clEvENKUlvE0_clEvEUlRflE0_EEvS4_S7_RKT1_EUliE_EEvlSE_)
        /*0620*/ 	.word	0x0000001a


	//----- nvinfo : EIATTR_FRAME_SIZE
	.align		4
.L_419:
        /*0624*/ 	.byte	0x04, 0x11
        /*0626*/ 	.short	(.L_421 - .L_420)
	.align		4
.L_420:
        /*0628*/ 	.word	index@($__internal_45_$__cuda_sm20_rem_u64)
        /*062c*/ 	.word	0x00000000


	//----- nvinfo : EIATTR_FRAME_SIZE
	.align		4
.L_421:
        /*0630*/ 	.byte	0x04, 0x11
        /*0632*/ 	.short	(.L_423 - .L_422)
	.align		4
.L_422:
        /*0634*/ 	.word	index@($__internal_44_$__cuda_sm20_div_u64)
        /*0638*/ 	.word	0x00000000


	//----- nvinfo : EIATTR_FRAME_SIZE
	.align		4
.L_423:
        /*063c*/ 	.byte	0x04, 0x11
        /*063e*/ 	.short	(.L_425 - .L_424)
	.align		4
.L_424:
        /*0640*/ 	.word	index@(_ZN2at6native24index_elementwise_kernelILi128ELi4EZNS0_20cuda_take_put_kernelIflZZZZZNS0_10put_kernelERNS_14TensorIteratorERKNS_10TensorBaseEbENKUlvE_clEvENKUlvE5_clEvENKUlvE_clEvENKUlvE0_clEvEUlRflE0_EEvS4_S7_RKT1_EUliE_EEvlSE_)
        /*0644*/ 	.word	0x00000000


	//----- nvinfo : EIATTR_REGCOUNT
	.align		4
.L_425:
        /*0648*/ 	.byte	0x04, 0x2f
        /*064a*/ 	.short	(.L_427 - .L_426)
	.align		4
.L_426:
        /*064c*/ 	.word	index@(_ZN2at6native24index_elementwise_kernelILi128ELi4EZNS0_20cuda_take_put_kernelIN3c107complexIdEEiZZZZZNS0_10put_kernelERNS_14TensorIteratorERKNS_10TensorBaseEbENKUlvE_clEvENKUlvE6_clEvENKUlvE_clEvENKUlvE_clEvEUlRS5_iE_EEvS7_SA_RKT1_EUliE_EEvlSH_)
        /*0650*/ 	.word	0x0000001a


	//----- nvinfo : EIATTR_FRAME_SIZE
	.align		4
.L_427:
        /*0654*/ 	.byte	0x04, 0x11
        /*0656*/ 	.short	(.L_429 - .L_428)
	.align		4
.L_428:
        /*0658*/ 	.word	index@(_ZN2at6native24index_elementwise_kernelILi128ELi4EZNS0_20cuda_take_put_kernelIN3c107complexIdEEiZZZZZNS0_10put_kernelERNS_14TensorIteratorERKNS_10TensorBaseEbENKUlvE_clEvENKUlvE6_clEvENKUlvE_clEvENKUlvE_clEvEUlRS5_iE_EEvS7_SA_RKT1_EUliE_EEvlSH_)
        /*065c*/ 	.word	0x00000000


	//----- nvinfo : EIATTR_REGCOUNT
	.align		4
.L_429:
        /*0660*/ 	.byte	0x04, 0x2f
        /*0662*/ 	.short	(.L_431 - .L_430)
	.align		4
.L_430:
        /*0664*/ 	.word	index@(_ZN2at6native24index_elementwise_kernelILi128ELi4EZNS0_20cuda_take_put_kernelIN3c107complexIdEEiZZZZZNS0_10put_kernelERNS_14TensorIteratorERKNS_10TensorBaseEbENKUlvE_clEvENKUlvE6_clEvENKUlvE_clEvENKUlvE_clEvEUlRS5_iE0_EEvS7_SA_RKT1_EUliE_EEvlSH_)
        /*0668*/ 	.word	0x0000001c


	//----- nvinfo : EIATTR_FRAME_SIZE
	.align		4
.L_431:
        /*066c*/ 	.byte	0x04, 0x11
        /*066e*/ 	.short	(.L_433 - .L_432)
	.align		4
.L_432:
        /*0670*/ 	.word	index@(_ZN2at6native24index_elementwise_kernelILi128ELi4EZNS0_20cuda_take_put_kernelIN3c107complexIdEEiZZZZZNS0_10put_kernelERNS_14TensorIteratorERKNS_10TensorBaseEbENKUlvE_clEvENKUlvE6_clEvENKUlvE_clEvENKUlvE_clEvEUlRS5_iE0_EEvS7_SA_RKT1_EUliE_EEvlSH_)
        /*0674*/ 	.word	0x00000000


	//----- nvinfo : EIATTR_REGCOUNT
	.align		4
.L_433:
        /*0678*/ 	.byte	0x04, 0x2f
        /*067a*/ 	.short	(.L_435 - .L_434)
	.align		4
.L_434:
        /*067c*/ 	.word	index@(_ZN2at6native24index_elementwise_kernelILi128ELi4EZNS0_20cuda_take_put_kernelIN3c107complexIdEElZZZZZNS0_10put_kernelERNS_14TensorIteratorERKNS_10TensorBaseEbENKUlvE_clEvENKUlvE6_clEvENKUlvE_clEvENKUlvE0_clEvEUlRS5_lE_EEvS7_SA_RKT1_EUliE_EEvlSH_)
        /*0680*/ 	.word	0x00000019


	//----- nvinfo : EIATTR_FRAME_SIZE
	.align		4
.L_435:
        /*0684*/ 	.byte	0x04, 0x11
        /*0686*/ 	.short	(.L_437 - .L_436)
	.align		4
.L_436:
        /*0688*/ 	.word	index@($__internal_43_$__cuda_sm20_rem_u64)
        /*068c*/ 	.word	0x00000000


	//----- nvinfo : EIATTR_FRAME_SIZE
	.align		4
.L_437:
        /*0690*/ 	.byte	0x04, 0x11
        /*0692*/ 	.short	(.L_439 - .L_438)
	.align		4
.L_438:
        /*0694*/ 	.word	index@($__internal_42_$__cuda_sm20_div_u64)
        /*0698*/ 	.word	0x00000000


	//----- nvinfo : EIATTR_FRAME_SIZE
	.align		4
.L_439:
        /*069c*/ 	.byte	0x04, 0x11
        /*069e*/ 	.short	(.L_441 - .L_440)
	.align		4
.L_440:
        /*06a0*/ 	.word	index@(_ZN2at6native24index_elementwise_kernelILi128ELi4EZNS0_20cuda_take_put_kernelIN3c107complexIdEElZZZZZNS0_10put_kernelERNS_14TensorIteratorERKNS_10TensorBaseEbENKUlvE_clEvENKUlvE6_clEvENKUlvE_clEvENKUlvE0_clEvEUlRS5_lE_EEvS7_SA_RKT1_EUliE_EEvlSH_)
        /*06a4*/ 	.word	0x00000000


	//----- nvinfo : EIATTR_REGCOUNT
	.align		4
.L_441:
        /*06a8*/ 	.byte	0x04, 0x2f
        /*06aa*/ 	.short	(.L_443 - .L_442)
	.align		4
.L_442:
        /*06ac*/ 	.word	index@(_ZN2at6native24index_elementwise_kernelILi128ELi4EZNS0_20cuda_take_put_kernelIN3c107complexIdEElZZZZZNS0_10put_kernelERNS_14TensorIteratorERKNS_10TensorBaseEbENKUlvE_clEvENKUlvE6_clEvENKUlvE_clEvENKUlvE0_clEvEUlRS5_lE0_EEvS7_SA_RKT1_EUliE_EEvlSH_)
        /*06b0*/ 	.word	0x0000001a


	//----- nvinfo : EIATTR_FRAME_SIZE
	.align		4
.L_443:
        /*06b4*/ 	.byte	0x04, 0x11
        /*06b6*/ 	.short	(.L_445 - .L_444)
	.align		4
.L_444:
        /*06b8*/ 	.word	index@($__internal_41_$__cuda_sm20_rem_u64)
        /*06bc*/ 	.word	0x00000000


	//----- nvinfo : EIATTR_FRAME_SIZE
	.align		4
.L_445:
        /*06c0*/ 	.byte	0x04, 0x11
        /*06c2*/ 	.short	(.L_447 - .L_446)
	.align		4
.L_446:
        /*06c4*/ 	.word	index@($__internal_40_$__cuda_sm20_div_u64)
        /*06c8*/ 	.word	0x00000000


	//----- nvinfo : EIATTR_FRAME_SIZE
	.align		4
.L_447:
        /*06cc*/ 	.byte	0x04, 0x11
        /*06ce*/ 	.short	(.L_449 - .L_448)
	.align		4
.L_448:
        /*06d0*/ 	.word	index@(_ZN2at6native24index_elementwise_kernelILi128ELi4EZNS0_20cuda_take_put_kernelIN3c107complexIdEElZZZZZNS0_10put_kernelERNS_14TensorIteratorERKNS_10TensorBaseEbENKUlvE_clEvENKUlvE6_clEvENKUlvE_clEvENKUlvE0_clEvEUlRS5_lE0_EEvS7_SA_RKT1_EUliE_EEvlSH_)
        /*06d4*/ 	.word	0x00000000


	//----- nvinfo : EIATTR_REGCOUNT
	.align		4
.L_449:
        /*06d8*/ 	.byte	0x04, 0x2f
        /*06da*/ 	.short	(.L_451 - .L_450)
	.align		4
.L_450:
        /*06dc*/ 	.word	index@(_ZN2at6native24index_elementwise_kernelILi128ELi4EZNS0_20cuda_take_put_kernelIN3c107complexIfEEiZZZZZNS0_10put_kernelERNS_14TensorIteratorERKNS_10TensorBaseEbENKUlvE_clEvENKUlvE7_clEvENKUlvE_clEvENKUlvE_clEvEUlRS5_iE_EEvS7_SA_RKT1_EUliE_EEvlSH_)
        /*06e0*/ 	.word	0x0000001a


	//----- nvinfo : EIATTR_FRAME_SIZE
	.align		4
.L_451:
        /*06e4*/ 	.byte	0x04, 0x11
        /*06e6*/ 	.short	(.L_453 - .L_452)
	.align		4
.L_452:
        /*06e8*/ 	.word	index@(_ZN2at6native24index_elementwise_kernelILi128ELi4EZNS0_20cuda_take_put_kernelIN3c107complexIfEEiZZZZZNS0_10put_kernelERNS_14TensorIteratorERKNS_10TensorBaseEbENKUlvE_clEvENKUlvE7_clEvENKUlvE_clEvENKUlvE_clEvEUlRS5_iE_EEvS7_SA_RKT1_EUliE_EEvlSH_)
        /*06ec*/ 	.word	0x00000000


	//----- nvinfo : EIATTR_REGCOUNT
	.align		4
.L_453:
        /*06f0*/ 	.byte	0x04, 0x2f
        /*06f2*/ 	.short	(.L_455 - .L_454)
	.align		4
.L_454:
        /*06f4*/ 	.word	index@(_ZN2at6native24index_elementwise_kernelILi128ELi4EZNS0_20cuda_take_put_kernelIN3c107complexIfEEiZZZZZNS0_10put_kernelERNS_14TensorIteratorERKNS_10TensorBaseEbENKUlvE_clEvENKUlvE7_clEvENKUlvE_clEvENKUlvE_clEvEUlRS5_iE0_EEvS7_SA_RKT1_EUliE_EEvlSH_)
        /*06f8*/ 	.word	0x0000001c


	//----- nvinfo : EIATTR_FRAME_SIZE
	.align		4
.L_455:
        /*06fc*/ 	.byte	0x04, 0x11
        /*06fe*/ 	.short	(.L_457 - .L_456)
	.align		4
.L_456:
        /*0700*/ 	.word	index@(_ZN2at6native24index_elementwise_kernelILi128ELi4EZNS0_20cuda_take_put_kernelIN3c107complexIfEEiZZZZZNS0_10put_kernelERNS_14TensorIteratorERKNS_10TensorBaseEbENKUlvE_clEvENKUlvE7_clEvENKUlvE_clEvENKUlvE_clEvEUlRS5_iE0_EEvS7_SA_RKT1_EUliE_EEvlSH_)
        /*0704*/ 	.word	0x00000000


	//----- nvinfo : EIATTR_REGCOUNT
	.align		4
.L_457:
        /*0708*/ 	.byte	0x04, 0x2f
        /*070a*/ 	.short	(.L_459 - .L_458)
	.align		4
.L_458:
        /*070c*/ 	.word	index@(_ZN2at6native24index_elementwise_kernelILi128ELi4EZNS0_20cuda_take_put_kernelIN3c107complexIfEElZZZZZNS0_10put_kernelERNS_14TensorIteratorERKNS_10TensorBaseEbENKUlvE_clEvENKUlvE7_clEvENKUlvE_clEvENKUlvE0_clEvEUlRS5_lE_EEvS7_SA_RKT1_EUliE_EEvlSH_)
        /*0710*/ 	.word	0x00000019


	//----- nvinfo : EIATTR_FRAME_SIZE
	.align		4
.L_459:
        /*0714*/ 	.byte	0x04, 0x11
        /*0716*/ 	.short	(.L_461 - .L_460)
	.align		4
.L_460:
        /*0718*/ 	.word	index@($__internal_39_$__cuda_sm20_rem_u64)
        /*071c*/ 	.word	0x00000000


	//----- nvinfo : EIATTR_FRAME_SIZE
	.align		4
.L_461:
        /*0720*/ 	.byte	0x04, 0x11
        /*0722*/ 	.short	(.L_463 - .L_462)
	.align		4
.L_462:
        /*0724*/ 	.word	index@($__internal_38_$__cuda_sm20_div_u64)
        /*0728*/ 	.word	0x00000000


	//----- nvinfo : EIATTR_FRAME_SIZE
	.align		4
.L_463:
        /*072c*/ 	.byte	0x04, 0x11
        /*072e*/ 	.short	(.L_465 - .L_464)
	.align		4
.L_464:
        /*0730*/ 	.word	index@(_ZN2at6native24index_elementwise_kernelILi128ELi4EZNS0_20cuda_take_put_kernelIN3c107complexIfEElZZZZZNS0_10put_kernelERNS_14TensorIteratorERKNS_10TensorBaseEbENKUlvE_clEvENKUlvE7_clEvENKUlvE_clEvENKUlvE0_clEvEUlRS5_lE_EEvS7_SA_RKT1_EUliE_EEvlSH_)
        /*0734*/ 	.word	0x00000000


	//----- nvinfo : EIATTR_REGCOUNT
	.align		4
.L_465:
        /*0738*/ 	.byte	0x04, 0x2f
        /*073a*/ 	.short	(.L_467 - .L_466)
	.align		4
.L_466:
        /*073c*/ 	.word	index@(_ZN2at6native24index_elementwise_kernelILi128ELi4EZNS0_20cuda_take_put_kernelIN3c107complexIfEElZZZZZNS0_10put_kernelERNS_14TensorIteratorERKNS_10TensorBaseEbENKUlvE_clEvENKUlvE7_clEvENKUlvE_clEvENKUlvE0_clEvEUlRS5_lE0_EEvS7_SA_RKT1_EUliE_EEvlSH_)
        /*0740*/ 	.word	0x0000001a


	//----- nvinfo : EIATTR_FRAME_SIZE
	.align		4
.L_467:
        /*0744*/ 	.byte	0x04, 0x11
        /*0746*/ 	.short	(.L_469 - .L_468)
	.align		4
.L_468:
        /*0748*/ 	.word	index@($__internal_37_$__cuda_sm20_rem_u64)
        /*074c*/ 	.word	0x00000000


	//----- nvinfo : EIATTR_FRAME_SIZE
	.align		4
.L_469:
        /*0750*/ 	.byte	0x04, 0x11
        /*0752*/ 	.short	(.L_471 - .L_470)
	.align		4
.L_470:
        /*0754*/ 	.word	index@($__internal_36_$__cuda_sm20_div_u64)
        /*0758*/ 	.word	0x00000000


	//----- nvinfo : EIATTR_FRAME_SIZE
	.align		4
.L_471:
        /*075c*/ 	.byte	0x04, 0x11
        /*075e*/ 	.short	(.L_473 - .L_472)
	.align		4
.L_472:
        /*0760*/ 	.word	index@(_ZN2at6native24index_elementwise_kernelILi128ELi4EZNS0_20cuda_take_put_kernelIN3c107complexIfEElZZZZZNS0_10put_kernelERNS_14TensorIteratorERKNS_10TensorBaseEbENKUlvE_clEvENKUlvE7_clEvENKUlvE_clEvENKUlvE0_clEvEUlRS5_lE0_EEvS7_SA_RKT1_EUliE_EEvlSH_)
        /*0764*/ 	.word	0x00000000


	//----- nvinfo : EIATTR_REGCOUNT
	.align		4
.L_473:
        /*0768*/ 	.byte	0x04, 0x2f
        /*076a*/ 	.short	(.L_475 - .L_474)
	.align		4
.L_474:
        /*076c*/ 	.word	index@(_ZN2at6native24index_elementwise_kernelILi128ELi4EZNS0_20cuda_take_put_kernelIN3c104HalfEiZZZZZNS0_10put_kernelERNS_14TensorIteratorERKNS_10TensorBaseEbENKUlvE_clEvENKUlvE8_clEvENKUlvE_clEvENKUlvE_clEvEUlRS4_iE_EEvS6_S9_RKT1_EUliE_EEvlSG_)
        /*0770*/ 	.word	0x0000001c


	//----- nvinfo : EIATTR_FRAME_SIZE
	.align		4
.L_475:
        /*0774*/ 	.byte	0x04, 0x11
        /*0776*/ 	.short	(.L_477 - .L_476)
	.align		4
.L_476:
        /*0778*/ 	.word	index@(_ZN2at6native24index_elementwise_kernelILi128ELi4EZNS0_20cuda_take_put_kernelIN3c104HalfEiZZZZZNS0_10put_kernelERNS_14TensorIteratorERKNS_10TensorBaseEbENKUlvE_clEvENKUlvE8_clEvENKUlvE_clEvENKUlvE_clEvEUlRS4_iE_EEvS6_S9_RKT1_EUliE_EEvlSG_)
        /*077c*/ 	.word	0x00000000


	//----- nvinfo : EIATTR_REGCOUNT
	.align		4
.L_477:
        /*0780*/ 	.byte	0x04, 0x2f
        /*0782*/ 	.short	(.L_479 - .L_478)
	.align		4
.L_478:
        /*0784*/ 	.word	index@(_ZN2at6native24index_elementwise_kernelILi128ELi4EZNS0_20cuda_take_put_kernelIN3c104HalfEiZZZZZNS0_10put_kernelERNS_14TensorIteratorERKNS_10TensorBaseEbENKUlvE_clEvENKUlvE8_clEvENKUlvE_clEvENKUlvE_clEvEUlRS4_iE0_EEvS6_S9_RKT1_EUliE_EEvlSG_)
        /*0788*/ 	.word	0x0000001c


	//----- nvinfo : EIATTR_FRAME_SIZE
	.align		4
.L_479:
        /*078c*/ 	.byte	0x04, 0x11
        /*078e*/ 	.short	(.L_481 - .L_480)
	.align		4
.L_480:
        /*0790*/ 	.word	index@(_ZN2at6native24index_elementwise_kernelILi128ELi4EZNS0_20cuda_take_put_kernelIN3c104HalfEiZZZZZNS0_10put_kernelERNS_14TensorIteratorERKNS_10TensorBaseEbENKUlvE_clEvENKUlvE8_clEvENKUlvE_clEvENKUlvE_clEvEUlRS4_iE0_EEvS6_S9_RKT1_EUliE_EEvlSG_)
        /*0794*/ 	.word	0x00000000


	//----- nvinfo : EIATTR_REGCOUNT
	.align		4
.L_481:
        /*0798*/ 	.byte	0x04, 0x2f
        /*079a*/ 	.short	(.L_483 - .L_482)
	.align		4
.L_482:
        /*079c*/ 	.word	index@(_ZN2at6native24index_elementwise_kernelILi128ELi4EZNS0_20cuda_take_put_kernelIN3c104HalfElZZZZZNS0_10put_kernelERNS_14TensorIteratorERKNS_10TensorBaseEbENKUlvE_clEvENKUlvE8_clEvENKUlvE_clEvENKUlvE0_clEvEUlRS4_lE_EEvS6_S9_RKT1_EUliE_EEvlSG_)
        /*07a0*/ 	.word	0x00000019


	//----- nvinfo : EIATTR_FRAME_SIZE
	.align		4
.L_483:
        /*07a4*/ 	.byte	0x04, 0x11
        /*07a6*/ 	.short	(.L_485 - .L_484)
	.align		4
.L_484:
        /*07a8*/ 	.word	index@($__internal_35_$__cuda_sm20_rem_u64)
        /*07ac*/ 	.word	0x00000000


	//----- nvinfo : EIATTR_FRAME_SIZE
	.align		4
.L_485:
        /*07b0*/ 	.byte	0x04, 0x11
        /*07b2*/ 	.short	(.L_487 - .L_486)
	.align		4
.L_486:
        /*07b4*/ 	.word	index@($__internal_34_$__cuda_sm20_div_u64)
        /*07b8*/ 	.word	0x00000000


	//----- nvinfo : EIATTR_FRAME_SIZE
	.align		4
.L_487:
        /*07bc*/ 	.byte	0x04, 0x11
        /*07be*/ 	.short	(.L_489 - .L_488)
	.align		4
.L_488:
        /*07c0*/ 	.word	index@(_ZN2at6native24index_elementwise_kernelILi128ELi4EZNS0_20cuda_take_put_kernelIN3c104HalfElZZZZZNS0_10put_kernelERNS_14TensorIteratorERKNS_10TensorBaseEbENKUlvE_clEvENKUlvE8_clEvENKUlvE_clEvENKUlvE0_clEvEUlRS4_lE_EEvS6_S9_RKT1_EUliE_EEvlSG_)
        /*07c4*/ 	.word	0x00000000


	//----- nvinfo : EIATTR_REGCOUNT
	.align		4
.L_489:
        /*07c8*/ 	.byte	0x04, 0x2f
        /*07ca*/ 	.short	(.L_491 - .L_490)
	.align		4
.L_490:
        /*07cc*/ 	.word	index@(_ZN2at6native24index_elementwise_kernelILi128ELi4EZNS0_20cuda_take_put_kernelIN3c104HalfElZZZZZNS0_10put_kernelERNS_14TensorIteratorERKNS_10TensorBaseEbENKUlvE_clEvENKUlvE8_clEvENKUlvE_clEvENKUlvE0_clEvEUlRS4_lE0_EEvS6_S9_RKT1_EUliE_EEvlSG_)
        /*07d0*/ 	.word	0x0000001a


	//----- nvinfo : EIATTR_FRAME_SIZE
	.align		4
.L_491:
        /*07d4*/ 	.byte	0x04, 0x11
        /*07d6*/ 	.short	(.L_493 - .L_492)
	.align		4
.L_492:
        /*07d8*/ 	.word	index@($__internal_33_$__cuda_sm20_rem_u64)
        /*07dc*/ 	.word	0x00000000


	//----- nvinfo : EIATTR_FRAME_SIZE
	.align		4
.L_493:
        /*07e0*/ 	.byte	0x04, 0x11
        /*07e2*/ 	.short	(.L_495 - .L_494)
	.align		4
.L_494:
        /*07e4*/ 	.word	index@($__internal_32_$__cuda_sm20_div_u64)
        /*07e8*/ 	.word	0x00000000


	//----- nvinfo : EIATTR_FRAME_SIZE
	.align		4
.L_495:
        /*07ec*/ 	.byte	0x04, 0x11
        /*07ee*/ 	.short	(.L_497 - .L_496)
	.align		4
.L_496:
        /*07f0*/ 	.word	index@(_ZN2at6native24index_elementwise_kernelILi128ELi4EZNS0_20cuda_take_put_kernelIN3c104HalfElZZZZZNS0_10put_kernelERNS_14TensorIteratorERKNS_10TensorBaseEbENKUlvE_clEvENKUlvE8_clEvENKUlvE_clEvENKUlvE0_clEvEUlRS4_lE0_EEvS6_S9_RKT1_EUliE_EEvlSG_)
        /*07f4*/ 	.word	0x00000000


	//----- nvinfo : EIATTR_REGCOUNT
	.align		4
.L_497:
        /*07f8*/ 	.byte	0x04, 0x2f
        /*07fa*/ 	.short	(.L_499 - .L_498)
	.align		4
.L_498:
        /*07fc*/ 	.word	index@(_ZN2at6native24index_elementwise_kernelILi128ELi4EZNS0_20cuda_take_put_kernelIbiZZZZZNS0_10put_kernelERNS_14TensorIteratorERKNS_10TensorBaseEbENKUlvE_clEvENKUlvE9_clEvENKUlvE_clEvENKUlvE_clEvEUlRbiE_EEvS4_S7_RKT1_EUliE_EEvlSE_)
        /*0800*/ 	.word	0x0000001c


	//----- nvinfo : EIATTR_FRAME_SIZE
	.align		4
.L_499:
        /*0804*/ 	.byte	0x04, 0x11
        /*0806*/ 	.short	(.L_501 - .L_500)
	.align		4
.L_500:
        /*0808*/ 	.word	index@(_ZN2at6native24index_elementwise_kernelILi128ELi4EZNS0_20cuda_take_put_kernelIbiZZZZZNS0_10put_kernelERNS_14TensorIteratorERKNS_10TensorBaseEbENKUlvE_clEvENKUlvE9_clEvENKUlvE_clEvENKUlvE_clEvEUlRbiE_EEvS4_S7_RKT1_EUliE_EEvlSE_)
        /*080c*/ 	.word	0x00000000


	//----- nvinfo : EIATTR_REGCOUNT
	.align		4
.L_501:
        /*0810*/ 	.byte	0x04, 0x2f
        /*0812*/ 	.short	(.L_503 - .L_502)
	.align		4
.L_502:
        /*0814*/ 	.word	index@(_ZN2at6native24index_elementwise_kernelILi128ELi4EZNS0_20cuda_take_put_kernelIbiZZZZZNS0_10put_kernelERNS_14TensorIteratorERKNS_10TensorBaseEbENKUlvE_clEvENKUlvE9_clEvENKUlvE_clEvENKUlvE_clEvEUlRbiE0_EEvS4_S7_RKT1_EUliE_EEvlSE_)
        /*0818*/ 	.word	0x0000001c


	//----- nvinfo : EIATTR_FRAME_SIZE
	.align		4
.L_503:
        /*081c*/ 	.byte	0x04, 0x11
        /*081e*/ 	.short	(.L_505 - .L_504)
	.align		4
.L_504:
        /*0820*/ 	.word	index@(_ZN2at6native24index_elementwise_kernelILi128ELi4EZNS0_20cuda_take_put_kernelIbiZZZZZNS0_10put_kernelERNS_14TensorIteratorERKNS_10TensorBaseEbENKUlvE_clEvENKUlvE9_clEvENKUlvE_clEvENKUlvE_clEvEUlRbiE0_EEvS4_S7_RKT1_EUliE_EEvlSE_)
        /*0824*/ 	.word	0x00000000


	//----- nvinfo : EIATTR_REGCOUNT
	.align		4
.L_505:
        /*0828*/ 	.byte	0x04, 0x2f
        /*082a*/ 	.short	(.L_507 - .L_506)
	.align		4
.L_506:
        /*082c*/ 	.word	index@(_ZN2at6native24index_elementwise_kernelILi128ELi4EZNS0_20cuda_take_put_kernelIblZZZZZNS0_10put_kernelERNS_14TensorIteratorERKNS_10TensorBaseEbENKUlvE_clEvENKUlvE9_clEvENKUlvE_clEvENKUlvE0_clEvEUlRblE_EEvS4_S7_RKT1_EUliE_EEvlSE_)
        /*0830*/ 	.word	0x0000001a


	//----- nvinfo : EIATTR_FRAME_SIZE
	.align		4
.L_507:
        /*0834*/ 	.byte	0x04, 0x11
        /*0836*/ 	.short	(.L_509 - .L_508)
	.align		4
.L_508:
        /*0838*/ 	.word	index@($__internal_31_$__cuda_sm20_rem_u64)
        /*083c*/ 	.word	0x00000000


	//----- nvinfo : EIATTR_FRAME_SIZE
	.align		4
.L_509:
        /*0840*/ 	.byte	0x04, 0x11
        /*0842*/ 	.short	(.L_511 - .L_510)
	.align		4
.L_510:
        /*0844*/ 	.word	index@($__internal_30_$__cuda_sm20_div_u64)
        /*0848*/ 	.word	0x00000000


	//----- nvinfo : EIATTR_FRAME_SIZE
	.align		4
.L_511:
        /*084c*/ 	.byte	0x04, 0x11
        /*084e*/ 	.short	(.L_513 - .L_512)
	.align		4
.L_512:
        /*0850*/ 	.word	index@(_ZN2at6native24index_elementwise_kernelILi128ELi4EZNS0_20cuda_take_put_kernelIblZZZZZNS0_10put_kernelERNS_14TensorIteratorERKNS_10TensorBaseEbENKUlvE_clEvENKUlvE9_clEvENKUlvE_clEvENKUlvE0_clEvEUlRblE_EEvS4_S7_RKT1_EUliE_EEvlSE_)
        /*0854*/ 	.word	0x00000000


	//----- nvinfo : EIATTR_REGCOUNT
	.align		4
.L_513:
        /*0858*/ 	.byte	0x04, 0x2f
        /*085a*/ 	.short	(.L_515 - .L_514)
	.align		4
.L_514:
        /*085c*/ 	.word	index@(_ZN2at6native24index_elementwise_kernelILi128ELi4EZNS0_20cuda_take_put_kernelIblZZZZZNS0_10put_kernelERNS_14TensorIteratorERKNS_10TensorBaseEbENKUlvE_clEvENKUlvE9_clEvENKUlvE_clEvENKUlvE0_clEvEUlRblE0_EEvS4_S7_RKT1_EUliE_EEvlSE_)
        /*0860*/ 	.word	0x0000001a


	//----- nvinfo : EIATTR_FRAME_SIZE
	.align		4
.L_515:
        /*0864*/ 	.byte	0x04, 0x11
        /*0866*/ 	.short	(.L_517 - .L_516)
	.align		4
.L_516:
        /*0868*/ 	.word	index@($__internal_29_$__cuda_sm20_rem_u64)
        /*086c*/ 	.word	0x00000000


	//----- nvinfo : EIATTR_FRAME_SIZE
	.align		4
.L_517:
        /*0870*/ 	.byte	0x04, 0x11
        /*0872*/ 	.short	(.L_519 - .L_518)
	.align		4
.L_518:
        /*0874*/ 	.word	index@($__internal_28_$__cuda_sm20_div_u64)
        /*0878*/ 	.word	0x00000000


	//----- nvinfo : EIATTR_FRAME_SIZE
	.align		4
.L_519:
        /*087c*/ 	.byte	0x04, 0x11
        /*087e*/ 	.short	(.L_521 - .L_520)
	.align		4
.L_520:
        /*0880*/ 	.word	index@(_ZN2at6native24index_elementwise_kernelILi128ELi4EZNS0_20cuda_take_put_kernelIblZZZZZNS0_10put_kernelERNS_14TensorIteratorERKNS_10TensorBaseEbENKUlvE_clEvENKUlvE9_clEvENKUlvE_clEvENKUlvE0_clEvEUlRblE0_EEvS4_S7_RKT1_EUliE_EEvlSE_)
        /*0884*/ 	.word	0x00000000


	//----- nvinfo : EIATTR_REGCOUNT
	.align		4
.L_521:
        /*0888*/ 	.byte	0x04, 0x2f
        /*088a*/ 	.short	(.L_523 - .L_522)
	.align		4
.L_522:
        /*088c*/ 	.word	index@(_ZN2at6native24index_elementwise_kernelILi128ELi4EZNS0_20cuda_take_put_kernelIN3c108BFloat16EiZZZZZNS0_10put_kernelERNS_14TensorIteratorERKNS_10TensorBaseEbENKUlvE_clEvENKUlvE10_clEvENKUlvE_clEvENKUlvE_clEvEUlRS4_iE_EEvS6_S9_RKT1_EUliE_EEvlSG_)
        /*0890*/ 	.word	0x0000001c


	//----- nvinfo : EIATTR_FRAME_SIZE
	.align		4
.L_523:
        /*0894*/ 	.byte	0x04, 0x11
        /*0896*/ 	.short	(.L_525 - .L_524)
	.align		4
.L_524:
        /*0898*/ 	.word	index@(_ZN2at6native24index_elementwise_kernelILi128ELi4EZNS0_20cuda_take_put_kernelIN3c108BFloat16EiZZZZZNS0_10put_kernelERNS_14TensorIteratorERKNS_10TensorBaseEbENKUlvE_clEvENKUlvE10_clEvENKUlvE_clEvENKUlvE_clEvEUlRS4_iE_EEvS6_S9_RKT1_EUliE_EEvlSG_)
        /*089c*/ 	.word	0x00000000


	//----- nvinfo : EIATTR_REGCOUNT
	.align		4
.L_525:
        /*08a0*/ 	.byte	0x04, 0x2f
        /*08a2*/ 	.short	(.L_527 - .L_526)
	.align		4
.L_526:
        /*08a4*/ 	.word	index@(_ZN2at6native24index_elementwise_kernelILi128ELi4EZNS0_20cuda_take_put_kernelIN3c108BFloat16EiZZZZZNS0_10put_kernelERNS_14TensorIteratorERKNS_10TensorBaseEbENKUlvE_clEvENKUlvE10_clEvENKUlvE_clEvENKUlvE_clEvEUlRS4_iE0_EEvS6_S9_RKT1_EUliE_EEvlSG_)
        /*08a8*/ 	.word	0x0000001c


	//----- nvinfo : EIATTR_FRAME_SIZE
	.align		4
.L_527:
        /*08ac*/ 	.byte	0x04, 0x11
        /*08ae*/ 	.short	(.L_529 - .L_528)
	.align		4
.L_528:
        /*08b0*/ 	.word	index@(_ZN2at6native24index_elementwise_kernelILi128ELi4EZNS0_20cuda_take_put_kernelIN3c108BFloat16EiZZZZZNS0_10put_kernelERNS_14TensorIteratorERKNS_10TensorBaseEbENKUlvE_clEvENKUlvE10_clEvENKUlvE_clEvENKUlvE_clEvEUlRS4_iE0_EEvS6_S9_RKT1_EUliE_EEvlSG_)
        /*08b4*/ 	.word	0x00000000


	//----- nvinfo : EIATTR_REGCOUNT
	.align		4
.L_529:
        /*08b8*/ 	.byte	0x04, 0x2f
        /*08ba*/ 	.short	(.L_531 - .L_530)
	.align		4
.L_530:
        /*08bc*/ 	.word	index@(_ZN2at6native24index_elementwise_kernelILi128ELi4EZNS0_20cuda_take_put_kernelIN3c108BFloat16ElZZZZZNS0_10put_kernelERNS_14TensorIteratorERKNS_10TensorBaseEbENKUlvE_clEvENKUlvE10_clEvENKUlvE_clEvENKUlvE0_clEvEUlRS4_lE_EEvS6_S9_RKT1_EUliE_EEvlSG_)
        /*08c0*/ 	.word	0x00000019


	//----- nvinfo : EIATTR_FRAME_SIZE
	.align		4
.L_531:
        /*08c4*/ 	.byte	0x04, 0x11
        /*08c6*/ 	.short	(.L_533 - .L_532)
	.align		4
.L_532:
        /*08c8*/ 	.word	index@($__internal_27_$__cuda_sm20_rem_u64)
        /*08cc*/ 	.word	0x00000000


	//----- nvinfo : EIATTR_FRAME_SIZE
	.align		4
.L_533:
        /*08d0*/ 	.byte	0x04, 0x11
        /*08d2*/ 	.short	(.L_535 - .L_534)
	.align		4
.L_534:
        /*08d4*/ 	.word	index@($__internal_26_$__cuda_sm20_div_u64)
        /*08d8*/ 	.word	0x00000000


	//----- nvinfo : EIATTR_FRAME_SIZE
	.align		4
.L_535:
        /*08dc*/ 	.byte	0x04, 0x11
        /*08de*/ 	.short	(.L_537 - .L_536)
	.align		4
.L_536:
        /*08e0*/ 	.word	index@(_ZN2at6native24index_elementwise_kernelILi128ELi4EZNS0_20cuda_take_put_kernelIN3c108BFloat16ElZZZZZNS0_10put_kernelERNS_14TensorIteratorERKNS_10TensorBaseEbENKUlvE_clEvENKUlvE10_clEvENKUlvE_clEvENKUlvE0_clEvEUlRS4_lE_EEvS6_S9_RKT1_EUliE_EEvlSG_)
        /*08e4*/ 	.word	0x00000000


	//----- nvinfo : EIATTR_REGCOUNT
	.align		4
.L_537:
        /*08e8*/ 	.byte	0x04, 0x2f
        /*08ea*/ 	.short	(.L_539 - .L_538)
	.align		4
.L_538:
        /*08ec*/ 	.word	index@(_ZN2at6native24index_elementwise_kernelILi128ELi4EZNS0_20cuda_take_put_kernelIN3c108BFloat16ElZZZZZNS0_10put_kernelERNS_14TensorIteratorERKNS_10TensorBaseEbENKUlvE_clEvENKUlvE10_clEvENKUlvE_clEvENKUlvE0_clEvEUlRS4_lE0_EEvS6_S9_RKT1_EUliE_EEvlSG_)
        /*08f0*/ 	.word	0x0000001a


	//----- nvinfo : EIATTR_FRAME_SIZE
	.align		4
.L_539:
        /*08f4*/ 	.byte	0x04, 0x11
        /*08f6*/ 	.short	(.L_541 - .L_540)
	.align		4
.L_540:
        /*08f8*/ 	.word	index@($__internal_25_$__cuda_sm20_rem_u64)
        /*08fc*/ 	.word	0x00000000


	//----- nvinfo : EIATTR_FRAME_SIZE
	.align		4
.L_541:
        /*0900*/ 	.byte	0x04, 0x11
        /*0902*/ 	.short	(.L_543 - .L_542)
	.align		4
.L_542:
        /*0904*/ 	.word	index@($__internal_24_$__cuda_sm20_div_u64)
        /*0908*/ 	.word	0x00000000


	//----- nvinfo : EIATTR_FRAME_SIZE
	.align		4
.L_543:
        /*090c*/ 	.byte	0x04, 0x11
        /*090e*/ 	.short	(.L_545 - .L_544)
	.align		4
.L_544:
        /*0910*/ 	.word	index@(_ZN2at6native24index_elementwise_kernelILi128ELi4EZNS0_20cuda_take_put_kernelIN3c108BFloat16ElZZZZZNS0_10put_kernelERNS_14TensorIteratorERKNS_10TensorBaseEbENKUlvE_clEvENKUlvE10_clEvENKUlvE_clEvENKUlvE0_clEvEUlRS4_lE0_EEvS6_S9_RKT1_EUliE_EEvlSG_)
        /*0914*/ 	.word	0x00000000


	//----- nvinfo : EIATTR_REGCOUNT
	.align		4
.L_545:
        /*0918*/ 	.byte	0x04, 0x2f
        /*091a*/ 	.short	(.L_547 - .L_546)
	.align		4
.L_546:
        /*091c*/ 	.word	index@(_ZN2at6native24index_elementwise_kernelILi128ELi4EZNS0_20cuda_take_put_kernelIhiZZZZZNS0_11take_kernelERNS_14TensorIteratorERKNS_10TensorBaseEENKUlvE_clEvENKUlvE_clEvENKUlvE_clEvENKUlvE_clEvEUlRhiE_EEvS4_S7_RKT1_EUliE_EEvlSE_)
        /*0920*/ 	.word	0x0000001c


	//----- nvinfo : EIATTR_FRAME_SIZE
	.align		4
.L_547:
        /*0924*/ 	.byte	0x04, 0x11
        /*0926*/ 	.short	(.L_549 - .L_548)
	.align		4
.L_548:
        /*0928*/ 	.word	index@(_ZN2at6native24index_elementwise_kernelILi128ELi4EZNS0_20cuda_take_put_kernelIhiZZZZZNS0_11take_kernelERNS_14TensorIteratorERKNS_10TensorBaseEENKUlvE_clEvENKUlvE_clEvENKUlvE_clEvENKUlvE_clEvEUlRhiE_EEvS4_S7_RKT1_EUliE_EEvlSE_)
        /*092c*/ 	.word	0x00000000


	//----- nvinfo : EIATTR_REGCOUNT
	.align		4
.L_549:
        /*0930*/ 	.byte	0x04, 0x2f
        /*0932*/ 	.short	(.L_551 - .L_550)
	.align		4
.L_550:
        /*0934*/ 	.word	index@(_ZN2at6native24index_elementwise_kernelILi128ELi4EZNS0_20cuda_take_put_kernelIhlZZZZZNS0_11take_kernelERNS_14TensorIteratorERKNS_10TensorBaseEENKUlvE_clEvENKUlvE_clEvENKUlvE_clEvENKUlvE0_clEvEUlRhlE_EEvS4_S7_RKT1_EUliE_EEvlSE_)
        /*0938*/ 	.word	0x0000001a


	//----- nvinfo : EIATTR_FRAME_SIZE
	.align		4
.L_551:
        /*093c*/ 	.byte	0x04, 0x11
        /*093e*/ 	.short	(.L_553 - .L_552)
	.align		4
.L_552:
        /*0940*/ 	.word	index@($__internal_23_$__cuda_sm20_rem_u64)
        /*0944*/ 	.word	0x00000000


	//----- nvinfo : EIATTR_FRAME_SIZE
	.align		4
.L_553:
        /*0948*/ 	.byte	0x04, 0x11
        /*094a*/ 	.short	(.L_555 - .L_554)
	.align		4
.L_554:
        /*094c*/ 	.word	index@($__internal_22_$__cuda_sm20_div_u64)
        /*0950*/ 	.word	0x00000000


	//----- nvinfo : EIATTR_FRAME_SIZE
	.align		4
.L_555:
        /*0954*/ 	.byte	0x04, 0x11
        /*0956*/ 	.short	(.L_557 - .L_556)
	.align		4
.L_556:
        /*0958*/ 	.word	index@(_ZN2at6native24index_elementwise_kernelILi128ELi4EZNS0_20cuda_take_put_kernelIhlZZZZZNS0_11take_kernelERNS_14TensorIteratorERKNS_10TensorBaseEENKUlvE_clEvENKUlvE_clEvENKUlvE_clEvENKUlvE0_clEvEUlRhlE_EEvS4_S7_RKT1_EUliE_EEvlSE_)
        /*095c*/ 	.word	0x00000000


	//----- nvinfo : EIATTR_REGCOUNT
	.align		4
.L_557:
        /*0960*/ 	.byte	0x04, 0x2f
        /*0962*/ 	.short	(.L_559 - .L_558)
	.align		4
.L_558:
        /*0964*/ 	.word	index@(_ZN2at6native24index_elementwise_kernelILi128ELi4EZNS0_20cuda_take_put_kernelIaiZZZZZNS0_11take_kernelERNS_14TensorIteratorERKNS_10TensorBaseEENKUlvE_clEvENKUlvE0_clEvENKUlvE_clEvENKUlvE_clEvEUlRaiE_EEvS4_S7_RKT1_EUliE_EEvlSE_)
        /*0968*/ 	.word	0x0000001c


	//----- nvinfo : EIATTR_FRAME_SIZE
	.align		4
.L_559:
        /*096c*/ 	.byte	0x04, 0x11
        /*096e*/ 	.short	(.L_561 - .L_560)
	.align		4
.L_560:
        /*0970*/ 	.word	index@(_ZN2at6native24index_elementwise_kernelILi128ELi4EZNS0_20cuda_take_put_kernelIaiZZZZZNS0_11take_kernelERNS_14TensorIteratorERKNS_10TensorBaseEENKUlvE_clEvENKUlvE0_clEvENKUlvE_clEvENKUlvE_clEvEUlRaiE_EEvS4_S7_RKT1_EUliE_EEvlSE_)
        /*0974*/ 	.word	0x00000000


	//----- nvinfo : EIATTR_REGCOUNT
	.align		4
.L_561:
        /*0978*/ 	.byte	0x04, 0x2f
        /*097a*/ 	.short	(.L_563 - .L_562)
	.align		4
.L_562:
        /*097c*/ 	.word	index@(_ZN2at6native24index_elementwise_kernelILi128ELi4EZNS0_20cuda_take_put_kernelIalZZZZZNS0_11take_kernelERNS_14TensorIteratorERKNS_10TensorBaseEENKUlvE_clEvENKUlvE0_clEvENKUlvE_clEvENKUlvE0_clEvEUlRalE_EEvS4_S7_RKT1_EUliE_EEvlSE_)
        /*0980*/ 	.word	0x0000001a


	//----- nvinfo : EIATTR_FRAME_SIZE
	.align		4
.L_563:
        /*0984*/ 	.byte	0x04, 0x11
        /*0986*/ 	.short	(.L_565 - .L_564)
	.align		4
.L_564:
        /*0988*/ 	.word	index@($__internal_21_$__cuda_sm20_rem_u64)
        /*098c*/ 	.word	0x00000000


	//----- nvinfo : EIATTR_FRAME_SIZE
	.align		4
.L_565:
        /*0990*/ 	.byte	0x04, 0x11
        /*0992*/ 	.short	(.L_567 - .L_566)
	.align		4
.L_566:
        /*0994*/ 	.word	index@($__internal_20_$__cuda_sm20_div_u64)
        /*0998*/ 	.word	0x00000000


	//----- nvinfo : EIATTR_FRAME_SIZE
	.align		4
.L_567:
        /*099c*/ 	.byte	0x04, 0x11
        /*099e*/ 	.short	(.L_569 - .L_568)
	.align		4
.L_568:
        /*09a0*/ 	.word	index@(_ZN2at6native24index_elementwise_kernelILi128ELi4EZNS0_20cuda_take_put_kernelIalZZZZZNS0_11take_kernelERNS_14TensorIteratorERKNS_10TensorBaseEENKUlvE_clEvENKUlvE0_clEvENKUlvE_clEvENKUlvE0_clEvEUlRalE_EEvS4_S7_RKT1_EUliE_EEvlSE_)
        /*09a4*/ 	.word	0x00000000


	//----- nvinfo : EIATTR_REGCOUNT
	.align		4
.L_569:
        /*09a8*/ 	.byte	0x04, 0x2f
        /*09aa*/ 	.short	(.L_571 - .L_570)
	.align		4
.L_570:
        /*09ac*/ 	.word	index@(_ZN2at6native24index_elementwise_kernelILi128ELi4EZNS0_20cuda_take_put_kernelIiiZZZZZNS0_11take_kernelERNS_14TensorIteratorERKNS_10TensorBaseEENKUlvE_clEvENKUlvE1_clEvENKUlvE_clEvENKUlvE_clEvEUlRiiE_EEvS4_S7_RKT1_EUliE_EEvlSE_)
        /*09b0*/ 	.word	0x0000001c


	//----- nvinfo : EIATTR_FRAME_SIZE
	.align		4
.L_571:
        /*09b4*/ 	.byte	0x04, 0x11
        /*09b6*/ 	.short	(.L_573 - .L_572)
	.align		4
.L_572:
        /*09b8*/ 	.word	index@(_ZN2at6native24index_elementwise_kernelILi128ELi4EZNS0_20cuda_take_put_kernelIiiZZZZZNS0_11take_kernelERNS_14TensorIteratorERKNS_10TensorBaseEENKUlvE_clEvENKUlvE1_clEvENKUlvE_clEvENKUlvE_clEvEUlRiiE_EEvS4_S7_RKT1_EUliE_EEvlSE_)
        /*09bc*/ 	.word	0x00000000


	//----- nvinfo : EIATTR_REGCOUNT
	.align		4
.L_573:
        /*09c0*/ 	.byte	0x04, 0x2f
        /*09c2*/ 	.short	(.L_575 - .L_574)
	.align		4
.L_574:
        /*09c4*/ 	.word	index@(_ZN2at6native24index_elementwise_kernelILi128ELi4EZNS0_20cuda_take_put_kernelIilZZZZZNS0_11take_kernelERNS_14TensorIteratorERKNS_10TensorBaseEENKUlvE_clEvENKUlvE1_clEvENKUlvE_clEvENKUlvE0_clEvEUlRilE_EEvS4_S7_RKT1_EUliE_EEvlSE_)
        /*09c8*/ 	.word	0x0000001a


	//----- nvinfo : EIATTR_FRAME_SIZE
	.align		4
.L_575:
        /*09cc*/ 	.byte	0x04, 0x11
        /*09ce*/ 	.short	(.L_577 - .L_576)
	.align		4
.L_576:
        /*09d0*/ 	.word	index@($__internal_19_$__cuda_sm20_rem_u64)
        /*09d4*/ 	.word	0x00000000


	//----- nvinfo : EIATTR_FRAME_SIZE
	.align		4
.L_577:
        /*09d8*/ 	.byte	0x04, 0x11
        /*09da*/ 	.short	(.L_579 - .L_578)
	.align		4
.L_578:
        /*09dc*/ 	.word	index@($__internal_18_$__cuda_sm20_div_u64)
        /*09e0*/ 	.word	0x00000000


	//----- nvinfo : EIATTR_FRAME_SIZE
	.align		4
.L_579:
        /*09e4*/ 	.byte	0x04, 0x11
        /*09e6*/ 	.short	(.L_581 - .L_580)
	.align		4
.L_580:
        /*09e8*/ 	.word	index@(_ZN2at6native24index_elementwise_kernelILi128ELi4EZNS0_20cuda_take_put_kernelIilZZZZZNS0_11take_kernelERNS_14TensorIteratorERKNS_10TensorBaseEENKUlvE_clEvENKUlvE1_clEvENKUlvE_clEvENKUlvE0_clEvEUlRilE_EEvS4_S7_RKT1_EUliE_EEvlSE_)
        /*09ec*/ 	.word	0x00000000


	//----- nvinfo : EIATTR_REGCOUNT
	.align		4
.L_581:
        /*09f0*/ 	.byte	0x04, 0x2f
        /*09f2*/ 	.short	(.L_583 - .L_582)
	.align		4
.L_582:
        /*09f4*/ 	.word	index@(_ZN2at6native24index_elementwise_kernelILi128ELi4EZNS0_20cuda_take_put_kernelIliZZZZZNS0_11take_kernelERNS_14TensorIteratorERKNS_10TensorBaseEENKUlvE_clEvENKUlvE2_clEvENKUlvE_clEvENKUlvE_clEvEUlRliE_EEvS4_S7_RKT1_EUliE_EEvlSE_)
        /*09f8*/ 	.word	0x0000001c


	//----- nvinfo : EIATTR_FRAME_SIZE
	.align		4
.L_583:
        /*09fc*/ 	.byte	0x04, 0x11
        /*09fe*/ 	.short	(.L_585 - .L_584)
	.align		4
.L_584:
        /*0a00*/ 	.word	index@(_ZN2at6native24index_elementwise_kernelILi128ELi4EZNS0_20cuda_take_put_kernelIliZZZZZNS0_11take_kernelERNS_14TensorIteratorERKNS_10TensorBaseEENKUlvE_clEvENKUlvE2_clEvENKUlvE_clEvENKUlvE_clEvEUlRliE_EEvS4_S7_RKT1_EUliE_EEvlSE_)
        /*0a04*/ 	.word	0x00000000


	//----- nvinfo : EIATTR_REGCOUNT
	.align		4
.L_585:
        /*0a08*/ 	.byte	0x04, 0x2f
        /*0a0a*/ 	.short	(.L_587 - .L_586)
	.align		4
.L_586:
        /*0a0c*/ 	.word	index@(_ZN2at6native24index_elementwise_kernelILi128ELi4EZNS0_20cuda_take_put_kernelIllZZZZZNS0_11take_kernelERNS_14TensorIteratorERKNS_10TensorBaseEENKUlvE_clEvENKUlvE2_clEvENKUlvE_clEvENKUlvE0_clEvEUlRllE_EEvS4_S7_RKT1_EUliE_EEvlSE_)
        /*0a10*/ 	.word	0x0000001a


	//----- nvinfo : EIATTR_FRAME_SIZE
	.align		4
.L_587:
        /*0a14*/ 	.byte	0x04, 0x11
        /*0a16*/ 	.short	(.L_589 - .L_588)
	.align		4
.L_588:
        /*0a18*/ 	.word	index@($__internal_17_$__cuda_sm20_rem_u64)
        /*0a1c*/ 	.word	0x00000000


	//----- nvinfo : EIATTR_FRAME_SIZE
	.align		4
.L_589:
        /*0a20*/ 	.byte	0x04, 0x11
        /*0a22*/ 	.short	(.L_591 - .L_590)
	.align		4
.L_590:
        /*0a24*/ 	.word	index@($__internal_16_$__cuda_sm20_div_u64)
        /*0a28*/ 	.word	0x00000000


	//----- nvinfo : EIATTR_FRAME_SIZE
	.align		4
.L_591:
        /*0a2c*/ 	.byte	0x04, 0x11
        /*0a2e*/ 	.short	(.L_593 - .L_592)
	.align		4
.L_592:
        /*0a30*/ 	.word	index@(_ZN2at6native24index_elementwise_kernelILi128ELi4EZNS0_20cuda_take_put_kernelIllZZZZZNS0_11take_kernelERNS_14TensorIteratorERKNS_10TensorBaseEENKUlvE_clEvENKUlvE2_clEvENKUlvE_clEvENKUlvE0_clEvEUlRllE_EEvS4_S7_RKT1_EUliE_EEvlSE_)
        /*0a34*/ 	.word	0x00000000


	//----- nvinfo : EIATTR_REGCOUNT
	.align		4
.L_593:
        /*0a38*/ 	.byte	0x04, 0x2f
        /*0a3a*/ 	.short	(.L_595 - .L_594)
	.align		4
.L_594:
        /*0a3c*/ 	.word	index@(_ZN2at6native24index_elementwise_kernelILi128ELi4EZNS0_20cuda_take_put_kernelIsiZZZZZNS0_11take_kernelERNS_14TensorIteratorERKNS_10TensorBaseEENKUlvE_clEvENKUlvE3_clEvENKUlvE_clEvENKUlvE_clEvEUlRsiE_EEvS4_S7_RKT1_EUliE_EEvlSE_)
        /*0a40*/ 	.word	0x0000001c


	//----- nvinfo : EIATTR_FRAME_SIZE
	.align		4
.L_595:
        /*0a44*/ 	.byte	0x04, 0x11
        /*0a46*/ 	.short	(.L_597 - .L_596)
	.align		4
.L_596:
        /*0a48*/ 	.word	index@(_ZN2at6native24index_elementwise_kernelILi128ELi4EZNS0_20cuda_take_put_kernelIsiZZZZZNS0_11take_kernelERNS_14TensorIteratorERKNS_10TensorBaseEENKUlvE_clEvENKUlvE3_clEvENKUlvE_clEvENKUlvE_clEvEUlRsiE_EEvS4_S7_RKT1_EUliE_EEvlSE_)
        /*0a4c*/ 	.word	0x00000000


	//----- nvinfo : EIATTR_REGCOUNT
	.align		4
.L_597:
        /*0a50*/ 	.byte	0x04, 0x2f
        /*0a52*/ 	.short	(.L_599 - .L_598)
	.align		4
.L_598:
        /*0a54*/ 	.word	index@(_ZN2at6native24index_elementwise_kernelILi128ELi4EZNS0_20cuda_take_put_kernelIslZZZZZNS0_11take_kernelERNS_14TensorIteratorERKNS_10TensorBaseEENKUlvE_clEvENKUlvE3_clEvENKUlvE_clEvENKUlvE0_clEvEUlRslE_EEvS4_S7_RKT1_EUliE_EEvlSE_)
        /*0a58*/ 	.word	0x0000001a


	//----- nvinfo : EIATTR_FRAME_SIZE
	.align		4
.L_599:
        /*0a5c*/ 	.byte	0x04, 0x11
        /*0a5e*/ 	.short	(.L_601 - .L_600)
	.align		4
.L_600:
        /*0a60*/ 	.word	index@($__internal_15_$__cuda_sm20_rem_u64)
        /*0a64*/ 	.word	0x00000000


	//----- nvinfo : EIATTR_FRAME_SIZE
	.align		4
.L_601:
        /*0a68*/ 	.byte	0x04, 0x11
        /*0a6a*/ 	.short	(.L_603 - .L_602)
	.align		4
.L_602:
        /*0a6c*/ 	.word	index@($__internal_14_$__cuda_sm20_div_u64)
        /*0a70*/ 	.word	0x00000000


	//----- nvinfo : EIATTR_FRAME_SIZE
	.align		4
.L_603:
        /*0a74*/ 	.byte	0x04, 0x11
        /*0a76*/ 	.short	(.L_605 - .L_604)
	.align		4
.L_604:
        /*0a78*/ 	.word	index@(_ZN2at6native24index_elementwise_kernelILi128ELi4EZNS0_20cuda_take_put_kernelIslZZZZZNS0_11take_kernelERNS_14TensorIteratorERKNS_10TensorBaseEENKUlvE_clEvENKUlvE3_clEvENKUlvE_clEvENKUlvE0_clEvEUlRslE_EEvS4_S7_RKT1_EUliE_EEvlSE_)
        /*0a7c*/ 	.word	0x00000000


	//----- nvinfo : EIATTR_REGCOUNT
	.align		4
.L_605:
        /*0a80*/ 	.byte	0x04, 0x2f
        /*0a82*/ 	.short	(.L_607 - .L_606)
	.align		4
.L_606:
        /*0a84*/ 	.word	index@(_ZN2at6native24index_elementwise_kernelILi128ELi4EZNS0_20cuda_take_put_kernelIdiZZZZZNS0_11take_kernelERNS_14TensorIteratorERKNS_10TensorBaseEENKUlvE_clEvENKUlvE4_clEvENKUlvE_clEvENKUlvE_clEvEUlRdiE_EEvS4_S7_RKT1_EUliE_EEvlSE_)
        /*0a88*/ 	.word	0x0000001c


	//----- nvinfo : EIATTR_FRAME_SIZE
	.align		4
.L_607:
        /*0a8c*/ 	.byte	0x04, 0x11
        /*0a8e*/ 	.short	(.L_609 - .L_608)
	.align		4
.L_608:
        /*0a90*/ 	.word	index@(_ZN2at6native24index_elementwise_kernelILi128ELi4EZNS0_20cuda_take_put_kernelIdiZZZZZNS0_11take_kernelERNS_14TensorIteratorERKNS_10TensorBaseEENKUlvE_clEvENKUlvE4_clEvENKUlvE_clEvENKUlvE_clEvEUlRdiE_EEvS4_S7_RKT1_EUliE_EEvlSE_)
        /*0a94*/ 	.word	0x00000000


	//----- nvinfo : EIATTR_REGCOUNT
	.align		4
.L_609:
        /*0a98*/ 	.byte	0x04, 0x2f
        /*0a9a*/ 	.short	(.L_611 - .L_610)
	.align		4
.L_610:
        /*0a9c*/ 	.word	index@(_ZN2at6native24index_elementwise_kernelILi128ELi4EZNS0_20cuda_take_put_kernelIdlZZZZZNS0_11take_kernelERNS_14TensorIteratorERKNS_10TensorBaseEENKUlvE_clEvENKUlvE4_clEvENKUlvE_clEvENKUlvE0_clEvEUlRdlE_EEvS4_S7_RKT1_EUliE_EEvlSE_)
        /*0aa0*/ 	.word	0x0000001a


	//----- nvinfo : EIATTR_FRAME_SIZE
	.align		4
.L_611:
        /*0aa4*/ 	.byte	0x04, 0x11
        /*0aa6*/ 	.short	(.L_613 - .L_612)
	.align		4
.L_612:
        /*0aa8*/ 	.word	index@($__internal_13_$__cuda_sm20_rem_u64)
        /*0aac*/ 	.word	0x00000000


	//----- nvinfo : EIATTR_FRAME_SIZE
	.align		4
.L_613:
        /*0ab0*/ 	.byte	0x04, 0x11
        /*0ab2*/ 	.short	(.L_615 - .L_614)
	.align		4
.L_614:
        /*0ab4*/ 	.word	index@($__internal_12_$__cuda_sm20_div_u64)
        /*0ab8*/ 	.word	0x00000000


	//----- nvinfo : EIATTR_FRAME_SIZE
	.align		4
.L_615:
        /*0abc*/ 	.byte	0x04, 0x11
        /*0abe*/ 	.short	(.L_617 - .L_616)
	.align		4
.L_616:
        /*0ac0*/ 	.word	index@(_ZN2at6native24index_elementwise_kernelILi128ELi4EZNS0_20cuda_take_put_kernelIdlZZZZZNS0_11take_kernelERNS_14TensorIteratorERKNS_10TensorBaseEENKUlvE_clEvENKUlvE4_clEvENKUlvE_clEvENKUlvE0_clEvEUlRdlE_EEvS4_S7_RKT1_EUliE_EEvlSE_)
        /*0ac4*/ 	.word	0x00000000


	//----- nvinfo : EIATTR_REGCOUNT
	.align		4
.L_617:
        /*0ac8*/ 	.byte	0x04, 0x2f
        /*0aca*/ 	.short	(.L_619 - .L_618)
	.align		4
.L_618:
        /*0acc*/ 	.word	index@(_ZN2at6native24index_elementwise_kernelILi128ELi4EZNS0_20cuda_take_put_kernelIfiZZZZZNS0_11take_kernelERNS_14TensorIteratorERKNS_10TensorBaseEENKUlvE_clEvENKUlvE5_clEvENKUlvE_clEvENKUlvE_clEvEUlRfiE_EEvS4_S7_RKT1_EUliE_EEvlSE_)
        /*0ad0*/ 	.word	0x0000001c


	//----- nvinfo : EIATTR_FRAME_SIZE
	.align		4
.L_619:
        /*0ad4*/ 	.byte	0x04, 0x11
        /*0ad6*/ 	.short	(.L_621 - .L_620)
	.align		4
.L_620:
        /*0ad8*/ 	.word	index@(_ZN2at6native24index_elementwise_kernelILi128ELi4EZNS0_20cuda_take_put_kernelIfiZZZZZNS0_11take_kernelERNS_14TensorIteratorERKNS_10TensorBaseEENKUlvE_clEvENKUlvE5_clEvENKUlvE_clEvENKUlvE_clEvEUlRfiE_EEvS4_S7_RKT1_EUliE_EEvlSE_)
        /*0adc*/ 	.word	0x00000000


	//----- nvinfo : EIATTR_REGCOUNT
	.align		4
.L_621:
        /*0ae0*/ 	.byte	0x04, 0x2f
        /*0ae2*/ 	.short	(.L_623 - .L_622)
	.align		4
.L_622:
        /*0ae4*/ 	.word	index@(_ZN2at6native24index_elementwise_kernelILi128ELi4EZNS0_20cuda_take_put_kernelIflZZZZZNS0_11take_kernelERNS_14TensorIteratorERKNS_10TensorBaseEENKUlvE_clEvENKUlvE5_clEvENKUlvE_clEvENKUlvE0_clEvEUlRflE_EEvS4_S7_RKT1_EUliE_EEvlSE_)
        /*0ae8*/ 	.word	0x0000001a


	//----- nvinfo : EIATTR_FRAME_SIZE
	.align		4
.L_623:
        /*0aec*/ 	.byte	0x04, 0x11
        /*0aee*/ 	.short	(.L_625 - .L_624)
	.align		4
.L_624:
        /*0af0*/ 	.word	index@($__internal_11_$__cuda_sm20_rem_u64)
        /*0af4*/ 	.word	0x00000000


	//----- nvinfo : EIATTR_FRAME_SIZE
	.align		4
.L_625:
        /*0af8*/ 	.byte	0x04, 0x11
        /*0afa*/ 	.short	(.L_627 - .L_626)
	.align		4
.L_626:
        /*0afc*/ 	.word	index@($__internal_10_$__cuda_sm20_div_u64)
        /*0b00*/ 	.word	0x00000000


	//----- nvinfo : EIATTR_FRAME_SIZE
	.align		4
.L_627:
        /*0b04*/ 	.byte	0x04, 0x11
        /*0b06*/ 	.short	(.L_629 - .L_628)
	.align		4
.L_628:
        /*0b08*/ 	.word	index@(_ZN2at6native24index_elementwise_kernelILi128ELi4EZNS0_20cuda_take_put_kernelIflZZZZZNS0_11take_kernelERNS_14TensorIteratorERKNS_10TensorBaseEENKUlvE_clEvENKUlvE5_clEvENKUlvE_clEvENKUlvE0_clEvEUlRflE_EEvS4_S7_RKT1_EUliE_EEvlSE_)
        /*0b0c*/ 	.word	0x00000000


	//----- nvinfo : EIATTR_REGCOUNT
	.align		4
.L_629:
        /*0b10*/ 	.byte	0x04, 0x2f
        /*0b12*/ 	.short	(.L_631 - .L_630)
	.align		4
.L_630:
        /*0b14*/ 	.word	index@(_ZN2at6native24index_elementwise_kernelILi128ELi4EZNS0_20cuda_take_put_kernelIN3c107complexIdEEiZZZZZNS0_11take_kernelERNS_14TensorIteratorERKNS_10TensorBaseEENKUlvE_clEvENKUlvE6_clEvENKUlvE_clEvENKUlvE_clEvEUlRS5_iE_EEvS7_SA_RKT1_EUliE_EEvlSH_)
        /*0b18*/ 	.word	0x0000001c


	//----- nvinfo : EIATTR_FRAME_SIZE
	.align		4
.L_631:
        /*0b1c*/ 	.byte	0x04, 0x11
        /*0b1e*/ 	.short	(.L_633 - .L_632)
	.align		4
.L_632:
        /*0b20*/ 	.word	index@(_ZN2at6native24index_elementwise_kernelILi128ELi4EZNS0_20cuda_take_put_kernelIN3c107complexIdEEiZZZZZNS0_11take_kernelERNS_14TensorIteratorERKNS_10TensorBaseEENKUlvE_clEvENKUlvE6_clEvENKUlvE_clEvENKUlvE_clEvEUlRS5_iE_EEvS7_SA_RKT1_EUliE_EEvlSH_)
        /*0b24*/ 	.word	0x00000000


	//----- nvinfo : EIATTR_REGCOUNT
	.align		4
.L_633:
        /*0b28*/ 	.byte	0x04, 0x2f
        /*0b2a*/ 	.short	(.L_635 - .L_634)
	.align		4
.L_634:
        /*0b2c*/ 	.word	index@(_ZN2at6native24index_elementwise_kernelILi128ELi4EZNS0_20cuda_take_put_kernelIN3c107complexIdEElZZZZZNS0_11take_kernelERNS_14TensorIteratorERKNS_10TensorBaseEENKUlvE_clEvENKUlvE6_clEvENKUlvE_clEvENKUlvE0_clEvEUlRS5_lE_EEvS7_SA_RKT1_EUliE_EEvlSH_)
        /*0b30*/ 	.word	0x0000001a


	//----- nvinfo : EIATTR_FRAME_SIZE
	.align		4
.L_635:
        /*0b34*/ 	.byte	0x04, 0x11
        /*0b36*/ 	.short	(.L_637 - .L_636)
	.align		4
.L_636:
        /*0b38*/ 	.word	index@($__internal_9_$__cuda_sm20_rem_u64)
        /*0b3c*/ 	.word	0x00000000


	//----- nvinfo : EIATTR_FRAME_SIZE
	.align		4
.L_637:
        /*0b40*/ 	.byte	0x04, 0x11
        /*0b42*/ 	.short	(.L_639 - .L_638)
	.align		4
.L_638:
        /*0b44*/ 	.word	index@($__internal_8_$__cuda_sm20_div_u64)
        /*0b48*/ 	.word	0x00000000


	//----- nvinfo : EIATTR_FRAME_SIZE
	.align		4
.L_639:
        /*0b4c*/ 	.byte	0x04, 0x11
        /*0b4e*/ 	.short	(.L_641 - .L_640)
	.align		4
.L_640:
        /*0b50*/ 	.word	index@(_ZN2at6native24index_elementwise_kernelILi128ELi4EZNS0_20cuda_take_put_kernelIN3c107complexIdEElZZZZZNS0_11take_kernelERNS_14TensorIteratorERKNS_10TensorBaseEENKUlvE_clEvENKUlvE6_clEvENKUlvE_clEvENKUlvE0_clEvEUlRS5_lE_EEvS7_SA_RKT1_EUliE_EEvlSH_)
        /*0b54*/ 	.word	0x00000000


	//----- nvinfo : EIATTR_REGCOUNT
	.align		4
.L_641:
        /*0b58*/ 	.byte	0x04, 0x2f
        /*0b5a*/ 	.short	(.L_643 - .L_642)
	.align		4
.L_642:
        /*0b5c*/ 	.word	index@(_ZN2at6native24index_elementwise_kernelILi128ELi4EZNS0_20cuda_take_put_kernelIN3c107complexIfEEiZZZZZNS0_11take_kernelERNS_14TensorIteratorERKNS_10TensorBaseEENKUlvE_clEvENKUlvE7_clEvENKUlvE_clEvENKUlvE_clEvEUlRS5_iE_EEvS7_SA_RKT1_EUliE_EEvlSH_)
        /*0b60*/ 	.word	0x0000001c


	//----- nvinfo : EIATTR_FRAME_SIZE
	.align		4
.L_643:
        /*0b64*/ 	.byte	0x04, 0x11
        /*0b66*/ 	.short	(.L_645 - .L_644)
	.align		4
.L_644:
        /*0b68*/ 	.word	index@(_ZN2at6native24index_elementwise_kernelILi128ELi4EZNS0_20cuda_take_put_kernelIN3c107complexIfEEiZZZZZNS0_11take_kernelERNS_14TensorIteratorERKNS_10TensorBaseEENKUlvE_clEvENKUlvE7_clEvENKUlvE_clEvENKUlvE_clEvEUlRS5_iE_EEvS7_SA_RKT1_EUliE_EEvlSH_)
        /*0b6c*/ 	.word	0x00000000


	//----- nvinfo : EIATTR_REGCOUNT
	.align		4
.L_645:
        /*0b70*/ 	.byte	0x04, 0x2f
        /*0b72*/ 	.short	(.L_647 - .L_646)
	.align		4
.L_646:
        /*0b74*/ 	.word	index@(_ZN2at6native24index_elementwise_kernelILi128ELi4EZNS0_20cuda_take_put_kernelIN3c107complexIfEElZZZZZNS0_11take_kernelERNS_14TensorIteratorERKNS_10TensorBaseEENKUlvE_clEvENKUlvE7_clEvENKUlvE_clEvENKUlvE0_clEvEUlRS5_lE_EEvS7_SA_RKT1_EUliE_EEvlSH_)
        /*0b78*/ 	.word	0x0000001a


	//----- nvinfo : EIATTR_FRAME_SIZE
	.align		4
.L_647:
        /*0b7c*/ 	.byte	0x04, 0x11
        /*0b7e*/ 	.short	(.L_649 - .L_648)
	.align		4
.L_648:
        /*0b80*/ 	.word	index@($__internal_7_$__cuda_sm20_rem_u64)
        /*0b84*/ 	.word	0x00000000


	//----- nvinfo : EIATTR_FRAME_SIZE
	.align		4
.L_649:
        /*0b88*/ 	.byte	0x04, 0x11
        /*0b8a*/ 	.short	(.L_651 - .L_650)
	.align		4
.L_650:
        /*0b8c*/ 	.word	index@($__internal_6_$__cuda_sm20_div_u64)
        /*0b90*/ 	.word	0x00000000


	//----- nvinfo : EIATTR_FRAME_SIZE
	.align		4
.L_651:
        /*0b94*/ 	.byte	0x04, 0x11
        /*0b96*/ 	.short	(.L_653 - .L_652)
	.align		4
.L_652:
        /*0b98*/ 	.word	index@(_ZN2at6native24index_elementwise_kernelILi128ELi4EZNS0_20cuda_take_put_kernelIN3c107complexIfEElZZZZZNS0_11take_kernelERNS_14TensorIteratorERKNS_10TensorBaseEENKUlvE_clEvENKUlvE7_clEvENKUlvE_clEvENKUlvE0_clEvEUlRS5_lE_EEvS7_SA_RKT1_EUliE_EEvlSH_)
        /*0b9c*/ 	.word	0x00000000


	//----- nvinfo : EIATTR_REGCOUNT
	.align		4
.L_653:
        /*0ba0*/ 	.byte	0x04, 0x2f
        /*0ba2*/ 	.short	(.L_655 - .L_654)
	.align		4
.L_654:
        /*0ba4*/ 	.word	index@(_ZN2at6native24index_elementwise_kernelILi128ELi4EZNS0_20cuda_take_put_kernelIN3c104HalfEiZZZZZNS0_11take_kernelERNS_14TensorIteratorERKNS_10TensorBaseEENKUlvE_clEvENKUlvE8_clEvENKUlvE_clEvENKUlvE_clEvEUlRS4_iE_EEvS6_S9_RKT1_EUliE_EEvlSG_)
        /*0ba8*/ 	.word	0x0000001c


	//----- nvinfo : EIATTR_FRAME_SIZE
	.align		4
.L_655:
        /*0bac*/ 	.byte	0x04, 0x11
        /*0bae*/ 	.short	(.L_657 - .L_656)
	.align		4
.L_656:
        /*0bb0*/ 	.word	index@(_ZN2at6native24index_elementwise_kernelILi128ELi4EZNS0_20cuda_take_put_kernelIN3c104HalfEiZZZZZNS0_11take_kernelERNS_14TensorIteratorERKNS_10TensorBaseEENKUlvE_clEvENKUlvE8_clEvENKUlvE_clEvENKUlvE_clEvEUlRS4_iE_EEvS6_S9_RKT1_EUliE_EEvlSG_)
        /*0bb4*/ 	.word	0x00000000


	//----- nvinfo : EIATTR_REGCOUNT
	.align		4
.L_657:
        /*0bb8*/ 	.byte	0x04, 0x2f
        /*0bba*/ 	.short	(.L_659 - .L_658)
	.align		4
.L_658:
        /*0bbc*/ 	.word	index@(_ZN2at6native24index_elementwise_kernelILi128ELi4EZNS0_20cuda_take_put_kernelIN3c104HalfElZZZZZNS0_11take_kernelERNS_14TensorIteratorERKNS_10TensorBaseEENKUlvE_clEvENKUlvE8_clEvENKUlvE_clEvENKUlvE0_clEvEUlRS4_lE_EEvS6_S9_RKT1_EUliE_EEvlSG_)
        /*0bc0*/ 	.word	0x0000001a


	//----- nvinfo : EIATTR_FRAME_SIZE
	.align		4
.L_659:
        /*0bc4*/ 	.byte	0x04, 0x11
        /*0bc6*/ 	.short	(.L_661 - .L_660)
	.align		4
.L_660:
        /*0bc8*/ 	.word	index@($__internal_5_$__cuda_sm20_rem_u64)
        /*0bcc*/ 	.word	0x00000000


	//----- nvinfo : EIATTR_FRAME_SIZE
	.align		4
.L_661:
        /*0bd0*/ 	.byte	0x04, 0x11
        /*0bd2*/ 	.short	(.L_663 - .L_662)
	.align		4
.L_662:
        /*0bd4*/ 	.word	index@($__internal_4_$__cuda_sm20_div_u64)
        /*0bd8*/ 	.word	0x00000000


	//----- nvinfo : EIATTR_FRAME_SIZE
	.align		4
.L_663:
        /*0bdc*/ 	.byte	0x04, 0x11
        /*0bde*/ 	.short	(.L_665 - .L_664)
	.align		4
.L_664:
        /*0be0*/ 	.word	index@(_ZN2at6native24index_elementwise_kernelILi128ELi4EZNS0_20cuda_take_put_kernelIN3c104HalfElZZZZZNS0_11take_kernelERNS_14TensorIteratorERKNS_10TensorBaseEENKUlvE_clEvENKUlvE8_clEvENKUlvE_clEvENKUlvE0_clEvEUlRS4_lE_EEvS6_S9_RKT1_EUliE_EEvlSG_)
        /*0be4*/ 	.word	0x00000000


	//----- nvinfo : EIATTR_REGCOUNT
	.align		4
.L_665:
        /*0be8*/ 	.byte	0x04, 0x2f
        /*0bea*/ 	.short	(.L_667 - .L_666)
	.align		4
.L_666:
        /*0bec*/ 	.word	index@(_ZN2at6native24index_elementwise_kernelILi128ELi4EZNS0_20cuda_take_put_kernelIbiZZZZZNS0_11take_kernelERNS_14TensorIteratorERKNS_10TensorBaseEENKUlvE_clEvENKUlvE9_clEvENKUlvE_clEvENKUlvE_clEvEUlRbiE_EEvS4_S7_RKT1_EUliE_EEvlSE_)
        /*0bf0*/ 	.word	0x0000001c


	//----- nvinfo : EIATTR_FRAME_SIZE
	.align		4
.L_667:
        /*0bf4*/ 	.byte	0x04, 0x11
        /*0bf6*/ 	.short	(.L_669 - .L_668)
	.align		4
.L_668:
        /*0bf8*/ 	.word	index@(_ZN2at6native24index_elementwise_kernelILi128ELi4EZNS0_20cuda_take_put_kernelIbiZZZZZNS0_11take_kernelERNS_14TensorIteratorERKNS_10TensorBaseEENKUlvE_clEvENKUlvE9_clEvENKUlvE_clEvENKUlvE_clEvEUlRbiE_EEvS4_S7_RKT1_EUliE_EEvlSE_)
        /*0bfc*/ 	.word	0x00000000


	//----- nvinfo : EIATTR_REGCOUNT
	.align		4
.L_669:
        /*0c00*/ 	.byte	0x04, 0x2f
        /*0c02*/ 	.short	(.L_671 - .L_670)
	.align		4
.L_670:
        /*0c04*/ 	.word	index@(_ZN2at6native24index_elementwise_kernelILi128ELi4EZNS0_20cuda_take_put_kernelIblZZZZZNS0_11take_kernelERNS_14TensorIteratorERKNS_10TensorBaseEENKUlvE_clEvENKUlvE9_clEvENKUlvE_clEvENKUlvE0_clEvEUlRblE_EEvS4_S7_RKT1_EUliE_EEvlSE_)
        /*0c08*/ 	.word	0x0000001a


	//----- nvinfo : EIATTR_FRAME_SIZE
	.align		4
.L_671:
        /*0c0c*/ 	.byte	0x04, 0x11
        /*0c0e*/ 	.short	(.L_673 - .L_672)
	.align		4
.L_672:
        /*0c10*/ 	.word	index@($__internal_3_$__cuda_sm20_rem_u64)
        /*0c14*/ 	.word	0x00000000


	//----- nvinfo : EIATTR_FRAME_SIZE
	.align		4
.L_673:
        /*0c18*/ 	.byte	0x04, 0x11
        /*0c1a*/ 	.short	(.L_675 - .L_674)
	.align		4
.L_674:
        /*0c1c*/ 	.word	index@($__internal_2_$__cuda_sm20_div_u64)
        /*0c20*/ 	.word	0x00000000


	//----- nvinfo : EIATTR_FRAME_SIZE
	.align		4
.L_675:
        /*0c24*/ 	.byte	0x04, 0x11
        /*0c26*/ 	.short	(.L_677 - .L_676)
	.align		4
.L_676:
        /*0c28*/ 	.word	index@(_ZN2at6native24index_elementwise_kernelILi128ELi4EZNS0_20cuda_take_put_kernelIblZZZZZNS0_11take_kernelERNS_14TensorIteratorERKNS_10TensorBaseEENKUlvE_clEvENKUlvE9_clEvENKUlvE_clEvENKUlvE0_clEvEUlRblE_EEvS4_S7_RKT1_EUliE_EEvlSE_)
        /*0c2c*/ 	.word	0x00000000


	//----- nvinfo : EIATTR_REGCOUNT
	.align		4
.L_677:
        /*0c30*/ 	.byte	0x04, 0x2f
        /*0c32*/ 	.short	(.L_679 - .L_678)
	.align		4
.L_678:
        /*0c34*/ 	.word	index@(_ZN2at6native24index_elementwise_kernelILi128ELi4EZNS0_20cuda_take_put_kernelIN3c108BFloat16EiZZZZZNS0_11take_kernelERNS_14TensorIteratorERKNS_10TensorBaseEENKUlvE_clEvENKUlvE10_clEvENKUlvE_clEvENKUlvE_clEvEUlRS4_iE_EEvS6_S9_RKT1_EUliE_EEvlSG_)
        /*0c38*/ 	.word	0x0000001c


	//----- nvinfo : EIATTR_FRAME_SIZE
	.align		4
.L_679:
        /*0c3c*/ 	.byte	0x04, 0x11
        /*0c3e*/ 	.short	(.L_681 - .L_680)
	.align		4
.L_680:
        /*0c40*/ 	.word	index@(_ZN2at6native24index_elementwise_kernelILi128ELi4EZNS0_20cuda_take_put_kernelIN3c108BFloat16EiZZZZZNS0_11take_kernelERNS_14TensorIteratorERKNS_10TensorBaseEENKUlvE_clEvENKUlvE10_clEvENKUlvE_clEvENKUlvE_clEvEUlRS4_iE_EEvS6_S9_RKT1_EUliE_EEvlSG_)
        /*0c44*/ 	.word	0x00000000


	//----- nvinfo : EIATTR_REGCOUNT
	.align		4
.L_681:
        /*0c48*/ 	.byte	0x04, 0x2f
        /*0c4a*/ 	.short	(.L_683 - .L_682)
	.align		4
.L_682:
        /*0c4c*/ 	.word	index@(_ZN2at6native24index_elementwise_kernelILi128ELi4EZNS0_20cuda_take_put_kernelIN3c108BFloat16ElZZZZZNS0_11take_kernelERNS_14TensorIteratorERKNS_10TensorBaseEENKUlvE_clEvENKUlvE10_clEvENKUlvE_clEvENKUlvE0_clEvEUlRS4_lE_EEvS6_S9_RKT1_EUliE_EEvlSG_)
        /*0c50*/ 	.word	0x0000001a


	//----- nvinfo : EIATTR_FRAME_SIZE
	.align		4
.L_683:
        /*0c54*/ 	.byte	0x04, 0x11
        /*0c56*/ 	.short	(.L_685 - .L_684)
	.align		4
.L_684:
        /*0c58*/ 	.word	index@($__internal_1_$__cuda_sm20_rem_u64)
        /*0c5c*/ 	.word	0x00000000


	//----- nvinfo : EIATTR_FRAME_SIZE
	.align		4
.L_685:
        /*0c60*/ 	.byte	0x04, 0x11
        /*0c62*/ 	.short	(.L_687 - .L_686)
	.align		4
.L_686:
        /*0c64*/ 	.word	index@($__internal_0_$__cuda_sm20_div_u64)
        /*0c68*/ 	.word	0x00000000


	//----- nvinfo : EIATTR_FRAME_SIZE
	.align		4
.L_687:
        /*0c6c*/ 	.byte	0x04, 0x11
        /*0c6e*/ 	.short	(.L_689 - .L_688)
	.align		4
.L_688:
        /*0c70*/ 	.word	index@(_ZN2at6native24index_elementwise_kernelILi128ELi4EZNS0_20cuda_take_put_kernelIN3c108BFloat16ElZZZZZNS0_11take_kernelERNS_14TensorIteratorERKNS_10TensorBaseEENKUlvE_clEvENKUlvE10_clEvENKUlvE_clEvENKUlvE0_clEvEUlRS4_lE_EEvS6_S9_RKT1_EUliE_EEvlSG_)
        /*0c74*/ 	.word	0x00000000


	//----- nvinfo : EIATTR_REGCOUNT
	.align		4
.L_689:
        /*0c78*/ 	.byte	0x04, 0x2f
        /*0c7a*/ 	.short	(.L_691 - .L_690)
	.align		4
.L_690:
        /*0c7c*/ 	.word	index@(_ZN2at6native29vectorized_elementwise_kernelILi8EZZZNS0_28launch_masked_scatter_kernelERKNS_10TensorBaseES4_S4_S4_ENKUlvE_clEvENKUlvE_clEvEUlhblE_St5arrayIPcLm4EEEEviT0_T1_)
        /*0c80*/ 	.word	0x00000004


	//----- nvinfo : EIATTR_FRAME_SIZE
	.align		4
.L_691:
        /*0c84*/ 	.byte	0x04, 0x11
        /*0c86*/ 	.short	(.L_693 - .L_692)
	.align		4
.L_692:
        /*0c88*/ 	.word	index@(_ZN2at6native29vectorized_elementwise_kernelILi8EZZZNS0_28launch_masked_scatter_kernelERKNS_10TensorBaseES4_S4_S4_ENKUlvE_clEvENKUlvE_clEvEUlhblE_St5arrayIPcLm4EEEEviT0_T1_)
        /*0c8c*/ 	.word	0x00000000


	//----- nvinfo : EIATTR_REGCOUNT
	.align		4
.L_693:
        /*0c90*/ 	.byte	0x04, 0x2f
        /*0c92*/ 	.short	(.L_695 - .L_694)
	.align		4
.L_694:
        /*0c94*/ 	.word	index@(_ZN2at6native29vectorized_elementwise_kernelILi4EZZZNS0_28launch_masked_scatter_kernelERKNS_10TensorBaseES4_S4_S4_ENKUlvE_clEvENKUlvE_clEvEUlhblE_St5arrayIPcLm4EEEEviT0_T1_)
        /*0c98*/ 	.word	0x00000022


	//----- nvinfo : EIATTR_FRAME_SIZE
	.align		4
.L_695:
        /*0c9c*/ 	.byte	0x04, 0x11
        /*0c9e*/ 	.short	(.L_697 - .L_696)
	.align		4
.L_696:
        /*0ca0*/ 	.word	index@(_ZN2at6native29vectorized_elementwise_kernelILi4EZZZNS0_28launch_masked_scatter_kernelERKNS_10TensorBaseES4_S4_S4_ENKUlvE_clEvENKUlvE_clEvEUlhblE_St5arrayIPcLm4EEEEviT0_T1_)
        /*0ca4*/ 	.word	0x00000000


	//----- nvinfo : EIATTR_REGCOUNT
	.align		4
.L_697:
        /*0ca8*/ 	.byte	0x04, 0x2f
        /*0caa*/ 	.short	(.L_699 - .L_698)
	.align		4
.L_698:
        /*0cac*/ 	.word	index@(_ZN2at6native29vectorized_elementwise_kernelILi2EZZZNS0_28launch_masked_scatter_kernelERKNS_10TensorBaseES4_S4_S4_ENKUlvE_clEvENKUlvE_clEvEUlhblE_St5arrayIPcLm4EEEEviT0_T1_)
        /*0cb0*/ 	.word	0x00000028


	//----- nvinfo : EIATTR_FRAME_SIZE
	.align		4
.L_699:
        /*0cb4*/ 	.byte	0x04, 0x11
        /*0cb6*/ 	.short	(.L_701 - .L_700)
	.align		4
.L_700:
        /*0cb8*/ 	.word	index@(_ZN2at6native29vectorized_elementwise_kernelILi2EZZZNS0_28launch_masked_scatter_kernelERKNS_10TensorBaseES4_S4_S4_ENKUlvE_clEvENKUlvE_clEvEUlhblE_St5arrayIPcLm4EEEEviT0_T1_)
        /*0cbc*/ 	.word	0x00000000


	//----- nvinfo : EIATTR_REGCOUNT
	.align		4
.L_701:
        /*0cc0*/ 	.byte	0x04, 0x2f
        /*0cc2*/ 	.short	(.L_703 - .L_702)
	.align		4
.L_702:
        /*0cc4*/ 	.word	index@(_ZN2at6native27unrolled_elementwise_kernelIZZZNS0_28launch_masked_scatter_kernelERKNS_10TensorBaseES4_S4_S4_ENKUlvE_clEvENKUlvE_clEvEUlhblE_St5arrayIPcLm4EELi4E23TrivialOffsetCalculatorILi3EjESB_ILi1EjENS0_6memory15LoadWithoutCastENSE_16StoreWithoutCastEEEviT_T0_T2_T3_T4_T5_)
        /*0cc8*/ 	.word	0x00000020


	//----- nvinfo : EIATTR_FRAME_SIZE
	.align		4
.L_703:
        /*0ccc*/ 	.byte	0x04, 0x11
        /*0cce*/ 	.short	(.L_705 - .L_704)
	.align		4
.L_704:
        /*0cd0*/ 	.word	index@(_ZN2at6native27unrolled_elementwise_kernelIZZZNS0_28launch_masked_scatter_kernelERKNS_10TensorBaseES4_S4_S4_ENKUlvE_clEvENKUlvE_clEvEUlhblE_St5arrayIPcLm4EELi4E23TrivialOffsetCalculatorILi3EjESB_ILi1EjENS0_6memory15LoadWithoutCastENSE_16StoreWithoutCastEEEviT_T0_T2_T3_T4_T5_)
        /*0cd4*/ 	.word	0x00000000


	//----- nvinfo : EIATTR_REGCOUNT
	.align		4
.L_705:
        /*0cd8*/ 	.byte	0x04, 0x2f
        /*0cda*/ 	.short	(.L_707 - .L_706)
	.align		4
.L_706:
        /*0cdc*/ 	.word	index@(_ZN2at6native18elementwise_kernelILi128ELi4EZNS0_22gpu_kernel_impl_nocastIZZZNS0_28launch_masked_scatter_kernelERKNS_10TensorBaseES5_S5_S5_ENKUlvE_clEvENKUlvE_clEvEUlhblE_EEvRNS_18TensorIteratorBaseERKT_EUliE_EEviT1_)
        /*0ce0*/ 	.word	0x00000016


	//----- nvinfo : EIATTR_FRAME_SIZE
	.align		4
.L_707:
        /*0ce4*/ 	.byte	0x04, 0x11
        /*0ce6*/ 	.short	(.L_709 - .L_708)
	.align		4
.L_708:
        /*0ce8*/ 	.word	index@(_ZN2at6native18elementwise_kernelILi128ELi4EZNS0_22gpu_kernel_impl_nocastIZZZNS0_28launch_masked_scatter_kernelERKNS_10TensorBaseES5_S5_S5_ENKUlvE_clEvENKUlvE_clEvEUlhblE_EEvRNS_18TensorIteratorBaseERKT_EUliE_EEviT1_)
        /*0cec*/ 	.word	0x00000000


	//----- nvinfo : EIATTR_REGCOUNT
	.align		4
.L_709:
        /*0cf0*/ 	.byte	0x04, 0x2f
        /*0cf2*/ 	.short	(.L_711 - .L_710)
	.align		4
.L_710:
        /*0cf4*/ 	.word	index@(_ZN2at6native27unrolled_elementwise_kernelIZZZNS0_28launch_masked_scatter_kernelERKNS_10TensorBaseES4_S4_S4_ENKUlvE_clEvENKUlvE_clEvEUlhblE_St5arrayIPcLm4EELi4E23TrivialOffsetCalculatorILi3EjESB_ILi1EjENS0_6memory12LoadWithCastILi3EEENSE_13StoreWithCastILi1EEEEEviT_T0_T2_T3_T4_T5_)
        /*0cf8*/ 	.word	0x00000025


	//----- nvinfo : EIATTR_FRAME_SIZE
	.align		4
.L_711:
        /*0cfc*/ 	.byte	0x04, 0x11
        /*0cfe*/ 	.short	(.L_713 - .L_712)
	.align		4
.L_712:
        /*0d00*/ 	.word	index@(_ZN2at6native27unrolled_elementwise_kernelIZZZNS0_28launch_masked_scatter_kernelERKNS_10TensorBaseES4_S4_S4_ENKUlvE_clEvENKUlvE_clEvEUlhblE_St5arrayIPcLm4EELi4E23TrivialOffsetCalculatorILi3EjESB_ILi1EjENS0_6memory12LoadWithCastILi3EEENSE_13StoreWithCastILi1EEEEEviT_T0_T2_T3_T4_T5_)
        /*0d04*/ 	.word	0x00000000


	//----- nvinfo : EIATTR_REGCOUNT
	.align		4
.L_713:
        /*0d08*/ 	.byte	0x04, 0x2f
        /*0d0a*/ 	.short	(.L_715 - .L_714)
	.align		4
.L_714:
        /*0d0c*/ 	.word	index@(_ZN2at6native18elementwise_kernelILi128ELi4EZNS0_15gpu_kernel_implIZZZNS0_28launch_masked_scatter_kernelERKNS_10TensorBaseES5_S5_S5_ENKUlvE_clEvENKUlvE_clEvEUlhblE_EEvRNS_18TensorIteratorBaseERKT_EUliE_EEviT1_)
        /*0d10*/ 	.word	0x0000001a


	//----- nvinfo : EIATTR_FRAME_SIZE
	.align		4
.L_715:
        /*0d14*/ 	.byte	0x04, 0x11
        /*0d16*/ 	.short	(.L_717 - .L_716)
	.align		4
.L_716:
        /*0d18*/ 	.word	index@(_ZN2at6native18elementwise_kernelILi128ELi4EZNS0_15gpu_kernel_implIZZZNS0_28launch_masked_scatter_kernelERKNS_10TensorBaseES5_S5_S5_ENKUlvE_clEvENKUlvE_clEvEUlhblE_EEvRNS_18TensorIteratorBaseERKT_EUliE_EEviT1_)
        /*0d1c*/ 	.word	0x00000000


	//----- nvinfo : EIATTR_REGCOUNT
	.align		4
.L_717:
        /*0d20*/ 	.byte	0x04, 0x2f
        /*0d22*/ 	.short	(.L_719 - .L_718)
	.align		4
.L_718:
        /*0d24*/ 	.word	index@(_ZN2at6native29vectorized_elementwise_kernelILi8EZZZNS0_28launch_masked_scatter_kernelERKNS_10TensorBaseES4_S4_S4_ENKUlvE_clEvENKUlvE0_clEvEUlablE_St5arrayIPcLm4EEEEviT0_T1_)
        /*0d28*/ 	.word	0x00000004


	//----- nvinfo : EIATTR_FRAME_SIZE
	.align		4
.L_719:
        /*0d2c*/ 	.byte	0x04, 0x11
        /*0d2e*/ 	.short	(.L_721 - .L_720)
	.align		4
.L_720:
        /*0d30*/ 	.word	index@(_ZN2at6native29vectorized_elementwise_kernelILi8EZZZNS0_28launch_masked_scatter_kernelERKNS_10TensorBaseES4_S4_S4_ENKUlvE_clEvENKUlvE0_clEvEUlablE_St5arrayIPcLm4EEEEviT0_T1_)
        /*0d34*/ 	.word	0x00000000


	//----- nvinfo : EIATTR_REGCOUNT
	.align		4
.L_721:
        /*0d38*/ 	.byte	0x04, 0x2f
        /*0d3a*/ 	.short	(.L_723 - .L_722)
	.align		4
.L_722:
        /*0d3c*/ 	.word	index@(_ZN2at6native29vectorized_elementwise_kernelILi4EZZZNS0_28launch_masked_scatter_kernelERKNS_10TensorBaseES4_S4_S4_ENKUlvE_clEvENKUlvE0_clEvEUlablE_St5arrayIPcLm4EEEEviT0_T1_)
        /*0d40*/ 	.word	0x00000022


	//----- nvinfo : EIATTR_FRAME_SIZE
	.align		4
.L_723:
        /*0d44*/ 	.byte	0x04, 0x11
        /*0d46*/ 	.short	(.L_725 - .L_724)
	.align		4
.L_724:
        /*0d48*/ 	.word	index@(_ZN2at6native29vectorized_elementwise_kernelILi4EZZZNS0_28launch_masked_scatter_kernelERKNS_10TensorBaseES4_S4_S4_ENKUlvE_clEvENKUlvE0_clEvEUlablE_St5arrayIPcLm4EEEEviT0_T1_)
        /*0d4c*/ 	.word	0x00000000


	//----- nvinfo : EIATTR_REGCOUNT
	.align		4
.L_725:
        /*0d50*/ 	.byte	0x04, 0x2f
        /*0d52*/ 	.short	(.L_727 - .L_726)
	.align		4
.L_726:
        /*0d54*/ 	.word	index@(_ZN2at6native29vectorized_elementwise_kernelILi2EZZZNS0_28launch_masked_scatter_kernelERKNS_10TensorBaseES4_S4_S4_ENKUlvE_clEvENKUlvE0_clEvEUlablE_St5arrayIPcLm4EEEEviT0_T1_)
        /*0d58*/ 	.word	0x00000028


	//----- nvinfo : EIATTR_FRAME_SIZE
	.align		4
.L_727:
        /*0d5c*/ 	.byte	0x04, 0x11
        /*0d5e*/ 	.short	(.L_729 - .L_728)
	.align		4
.L_728:
        /*0d60*/ 	.word	index@(_ZN2at6native29vectorized_elementwise_kernelILi2EZZZNS0_28launch_masked_scatter_kernelERKNS_10TensorBaseES4_S4_S4_ENKUlvE_clEvENKUlvE0_clEvEUlablE_St5arrayIPcLm4EEEEviT0_T1_)
        /*0d64*/ 	.word	0x00000000


	//----- nvinfo : EIATTR_REGCOUNT
	.align		4
.L_729:
        /*0d68*/ 	.byte	0x04, 0x2f
        /*0d6a*/ 	.short	(.L_731 - .L_730)
	.align		4
.L_730:
        /*0d6c*/ 	.word	index@(_ZN2at6native27unrolled_elementwise_kernelIZZZNS0_28launch_masked_scatter_kernelERKNS_10TensorBaseES4_S4_S4_ENKUlvE_clEvENKUlvE0_clEvEUlablE_St5arrayIPcLm4EELi4E23TrivialOffsetCalculatorILi3EjESB_ILi1EjENS0_6memory15LoadWithoutCastENSE_16StoreWithoutCastEEEviT_T0_T2_T3_T4_T5_)
        /*0d70*/ 	.word	0x00000020


	//----- nvinfo : EIATTR_FRAME_SIZE
	.align		4
.L_731:
        /*0d74*/ 	.byte	0x04, 0x11
        /*0d76*/ 	.short	(.L_733 - .L_732)
	.align		4
.L_732:
        /*0d78*/ 	.word	index@(_ZN2at6native27unrolled_elementwise_kernelIZZZNS0_28launch_masked_scatter_kernelERKNS_10TensorBaseES4_S4_S4_ENKUlvE_clEvENKUlvE0_clEvEUlablE_St5arrayIPcLm4EELi4E23TrivialOffsetCalculatorILi3EjESB_ILi1EjENS0_6memory15LoadWithoutCastENSE_16StoreWithoutCastEEEviT_T0_T2_T3_T4_T5_)
        /*0d7c*/ 	.word	0x00000000


	//----- nvinfo : EIATTR_REGCOUNT
	.align		4
.L_733:
        /*0d80*/ 	.byte	0x04, 0x2f
        /*0d82*/ 	.short	(.L_735 - .L_734)
	.align		4
.L_734:
        /*0d84*/ 	.word	index@(_ZN2at6native18elementwise_kernelILi128ELi4EZNS0_22gpu_kernel_impl_nocastIZZZNS0_28launch_masked_scatter_kernelERKNS_10TensorBaseES5_S5_S5_ENKUlvE_clEvENKUlvE0_clEvEUlablE_EEvRNS_18TensorIteratorBaseERKT_EUliE_EEviT1_)
        /*0d88*/ 	.word	0x00000016


	//----- nvinfo : EIATTR_FRAME_SIZE
	.align		4
.L_735:
        /*0d8c*/ 	.byte	0x04, 0x11
        /*0d8e*/ 	.short	(.L_737 - .L_736)
	.align		4
.L_736:
        /*0d90*/ 	.word	index@(_ZN2at6native18elementwise_kernelILi128ELi4EZNS0_22gpu_kernel_impl_nocastIZZZNS0_28launch_masked_scatter_kernelERKNS_10TensorBaseES5_S5_S5_ENKUlvE_clEvENKUlvE0_clEvEUlablE_EEvRNS_18TensorIteratorBaseERKT_EUliE_EEviT1_)
        /*0d94*/ 	.word	0x00000000


	//----- nvinfo : EIATTR_REGCOUNT
	.align		4
.L_737:
        /*0d98*/ 	.byte	0x04, 0x2f
        /*0d9a*/ 	.short	(.L_739 - .L_738)
	.align		4
.L_738:
        /*0d9c*/ 	.word	index@(_ZN2at6native27unrolled_elementwise_kernelIZZZNS0_28launch_masked_scatter_kernelERKNS_10TensorBaseES4_S4_S4_ENKUlvE_clEvENKUlvE0_clEvEUlablE_St5arrayIPcLm4EELi4E23TrivialOffsetCalculatorILi3EjESB_ILi1EjENS0_6memory12LoadWithCastILi3EEENSE_13StoreWithCastILi1EEEEEviT_T0_T2_T3_T4_T5_)
        /*0da0*/ 	.word	0x00000025


	//----- nvinfo : EIATTR_FRAME_SIZE
	.align		4
.L_739:
        /*0da4*/ 	.byte	0x04, 0x11
        /*0da6*/ 	.short	(.L_741 - .L_740)
	.align		4
.L_740:
        /*0da8*/ 	.word	index@(_ZN2at6native27unrolled_elementwise_kernelIZZZNS0_28launch_masked_scatter_kernelERKNS_10TensorBaseES4_S4_S4_ENKUlvE_clEvENKUlvE0_clEvEUlablE_St5arrayIPcLm4EELi4E23TrivialOffsetCalculatorILi3EjESB_ILi1EjENS0_6memory12LoadWithCastILi3EEENSE_13StoreWithCastILi1EEEEEviT_T0_T2_T3_T4_T5_)
        /*0dac*/ 	.word	0x00000000


	//----- nvinfo : EIATTR_REGCOUNT
	.align		4
.L_741:
        /*0db0*/ 	.byte	0x04, 0x2f
        /*0db2*/ 	.short	(.L_743 - .L_742)
	.align		4
.L_742:
        /*0db4*/ 	.word	index@(_ZN2at6native18elementwise_kernelILi128ELi4EZNS0_15gpu_kernel_implIZZZNS0_28launch_masked_scatter_kernelERKNS_10TensorBaseES5_S5_S5_ENKUlvE_clEvENKUlvE0_clEvEUlablE_EEvRNS_18TensorIteratorBaseERKT_EUliE_EEviT1_)
        /*0db8*/ 	.word	0x0000001a


	//----- nvinfo : EIATTR_FRAME_SIZE
	.align		4
.L_743:
        /*0dbc*/ 	.byte	0x04, 0x11
        /*0dbe*/ 	.short	(.L_745 - .L_744)
	.align		4
.L_744:
        /*0dc0*/ 	.word	index@(_ZN2at6native18elementwise_kernelILi128ELi4EZNS0_15gpu_kernel_implIZZZNS0_28launch_masked_scatter_kernelERKNS_10TensorBaseES5_S5_S5_ENKUlvE_clEvENKUlvE0_clEvEUlablE_EEvRNS_18TensorIteratorBaseERKT_EUliE_EEviT1_)
        /*0dc4*/ 	.word	0x00000000


	//----- nvinfo : EIATTR_REGCOUNT
	.align		4
.L_745:
        /*0dc8*/ 	.byte	0x04, 0x2f
        /*0dca*/ 	.short	(.L_747 - .L_746)
	.align		4
.L_746:
        /*0dcc*/ 	.word	index@(_ZN2at6native29vectorized_elementwise_kernelILi8EZZZNS0_28launch_masked_scatter_kernelERKNS_10TensorBaseES4_S4_S4_ENKUlvE_clEvENKUlvE1_clEvEUliblE_St5arrayIPcLm4EEEEviT0_T1_)
        /*0dd0*/ 	.word	0x00000004


	//----- nvinfo : EIATTR_FRAME_SIZE
	.align		4
.L_747:
        /*0dd4*/ 	.byte	0x04, 0x11
        /*0dd6*/ 	.short	(.L_749 - .L_748)
	.align		4
.L_748:
        /*0dd8*/ 	.word	index@(_ZN2at6native29vectorized_elementwise_kernelILi8EZZZNS0_28launch_masked_scatter_kernelERKNS_10TensorBaseES4_S4_S4_ENKUlvE_clEvENKUlvE1_clEvEUliblE_St5arrayIPcLm4EEEEviT0_T1_)
        /*0ddc*/ 	.word	0x00000000


	//----- nvinfo : EIATTR_REGCOUNT
	.align		4
.L_749:
        /*0de0*/ 	.byte	0x04, 0x2f
        /*0de2*/ 	.short	(.L_751 - .L_750)
	.align		4
.L_750:
        /*0de4*/ 	.word	index@(_ZN2at6native29vectorized_elementwise_kernelILi4EZZZNS0_28launch_masked_scatter_kernelERKNS_10TensorBaseES4_S4_S4_ENKUlvE_clEvENKUlvE1_clEvEUliblE_St5arrayIPcLm4EEEEviT0_T1_)
        /*0de8*/ 	.word	0x00000022


	//----- nvinfo : EIATTR_FRAME_SIZE
	.align		4
.L_751:
        /*0dec*/ 	.byte	0x04, 0x11
        /*0dee*/ 	.short	(.L_753 - .L_752)
	.align		4
.L_752:
        /*0df0*/ 	.word	index@(_ZN2at6native29vectorized_elementwise_kernelILi4EZZZNS0_28launch_masked_scatter_kernelERKNS_10TensorBaseES4_S4_S4_ENKUlvE_clEvENKUlvE1_clEvEUliblE_St5arrayIPcLm4EEEEviT0_T1_)
        /*0df4*/ 	.word	0x00000000


	//----- nvinfo : EIATTR_REGCOUNT
	.align		4
.L_753:
        /*0df8*/ 	.byte	0x04, 0x2f
        /*0dfa*/ 	.short	(.L_755 - .L_754)
	.align		4
.L_754:
        /*0dfc*/ 	.word	index@(_ZN2at6native29vectorized_elementwise_kernelILi2EZZZNS0_28launch_masked_scatter_kernelERKNS_10TensorBaseES4_S4_S4_ENKUlvE_clEvENKUlvE1_clEvEUliblE_St5arrayIPcLm4EEEEviT0_T1_)
        /*0e00*/ 	.word	0x00000022


	//----- nvinfo : EIATTR_FRAME_SIZE
	.align		4
.L_755:
        /*0e04*/ 	.byte	0x04, 0x11
        /*0e06*/ 	.short	(.L_757 - .L_756)
	.align		4
.L_756:
        /*0e08*/ 	.word	index@(_ZN2at6native29vectorized_elementwise_kernelILi2EZZZNS0_28launch_masked_scatter_kernelERKNS_10TensorBaseES4_S4_S4_ENKUlvE_clEvENKUlvE1_clEvEUliblE_St5arrayIPcLm4EEEEviT0_T1_)
        /*0e0c*/ 	.word	0x00000000


	//----- nvinfo : EIATTR_REGCOUNT
	.align		4
.L_757:
        /*0e10*/ 	.byte	0x04, 0x2f
        /*0e12*/ 	.short	(.L_759 - .L_758)
	.align		4
.L_758:
        /*0e14*/ 	.word	index@(_ZN2at6native27unrolled_elementwise_kernelIZZZNS0_28launch_masked_scatter_kernelERKNS_10TensorBaseES4_S4_S4_ENKUlvE_clEvENKUlvE1_clEvEUliblE_St5arrayIPcLm4EELi4E23TrivialOffsetCalculatorILi3EjESB_ILi1EjENS0_6memory15LoadWithoutCastENSE_16StoreWithoutCastEEEviT_T0_T2_T3_T4_T5_)
        /*0e18*/ 	.word	0x00000020


	//----- nvinfo : EIATTR_FRAME_SIZE
	.align		4
.L_759:
        /*0e1c*/ 	.byte	0x04, 0x11
        /*0e1e*/ 	.short	(.L_761 - .L_760)
	.align		4
.L_760:
        /*0e20*/ 	.word	index@(_ZN2at6native27unrolled_elementwise_kernelIZZZNS0_28launch_masked_scatter_kernelERKNS_10TensorBaseES4_S4_S4_ENKUlvE_clEvENKUlvE1_clEvEUliblE_St5arrayIPcLm4EELi4E23TrivialOffsetCalculatorILi3EjESB_ILi1EjENS0_6memory15LoadWithoutCastENSE_16StoreWithoutCastEEEviT_T0_T2_T3_T4_T5_)
        /*0e24*/ 	.word	0x00000000


	//----- nvinfo : EIATTR_REGCOUNT
	.align		4
.L_761:
        /*0e28*/ 	.byte	0x04, 0x2f
        /*0e2a*/ 	.short	(.L_763 - .L_762)
	.align		4
.L_762:
        /*0e2c*/ 	.word	index@(_ZN2at6native18elementwise_kernelILi128ELi2EZNS0_22gpu_kernel_impl_nocastIZZZNS0_28launch_masked_scatter_kernelERKNS_10TensorBaseES5_S5_S5_ENKUlvE_clEvENKUlvE1_clEvEUliblE_EEvRNS_18TensorIteratorBaseERKT_EUliE_EEviT1_)
        /*0e30*/ 	.word	0x00000016


	//----- nvinfo : EIATTR_FRAME_SIZE
	.align		4
.L_763:
        /*0e34*/ 	.byte	0x04, 0x11
        /*0e36*/ 	.short	(.L_765 - .L_764)
	.align		4
.L_764:
        /*0e38*/ 	.word	index@(_ZN2at6native18elementwise_kernelILi128ELi2EZNS0_22gpu_kernel_impl_nocastIZZZNS0_28launch_masked_scatter_kernelERKNS_10TensorBaseES5_S5_S5_ENKUlvE_clEvENKUlvE1_clEvEUliblE_EEvRNS_18TensorIteratorBaseERKT_EUliE_EEviT1_)
        /*0e3c*/ 	.word	0x00000000


	//----- nvinfo : EIATTR_REGCOUNT
	.align		4
.L_765:
        /*0e40*/ 	.byte	0x04, 0x2f
        /*0e42*/ 	.short	(.L_767 - .L_766)
	.align		4
.L_766:
        /*0e44*/ 	.word	index@(_ZN2at6native27unrolled_elementwise_kernelIZZZNS0_28launch_masked_scatter_kernelERKNS_10TensorBaseES4_S4_S4_ENKUlvE_clEvENKUlvE1_clEvEUliblE_St5arrayIPcLm4EELi4E23TrivialOffsetCalculatorILi3EjESB_ILi1EjENS0_6memory12LoadWithCastILi3EEENSE_13StoreWithCastILi1EEEEEviT_T0_T2_T3_T4_T5_)
        /*0e48*/ 	.word	0x00000025


	//----- nvinfo : EIATTR_FRAME_SIZE
	.align		4
.L_767:
        /*0e4c*/ 	.byte	0x04, 0x11
        /*0e4e*/ 	.short	(.L_769 - .L_768)
	.align		4
.L_768:
        /*0e50*/ 	.word	index@(_ZN2at6native27unrolled_elementwise_kernelIZZZNS0_28launch_masked_scatter_kernelERKNS_10TensorBaseES4_S4_S4_ENKUlvE_clEvENKUlvE1_clEvEUliblE_St5arrayIPcLm4EELi4E23TrivialOffsetCalculatorILi3EjESB_ILi1EjENS0_6memory12LoadWithCastILi3EEENSE_13StoreWithCastILi1EEEEEviT_T0_T2_T3_T4_T5_)
        /*0e54*/ 	.word	0x00000000


	//----- nvinfo : EIATTR_REGCOUNT
	.align		4
.L_769:
        /*0e58*/ 	.byte	0x04, 0x2f
        /*0e5a*/ 	.short	(.L_771 - .L_770)
	.align		4
.L_770:
        /*0e5c*/ 	.word	index@(_ZN2at6native18elementwise_kernelILi128ELi4EZNS0_15gpu_kernel_implIZZZNS0_28launch_masked_scatter_kernelERKNS_10TensorBaseES5_S5_S5_ENKUlvE_clEvENKUlvE1_clEvEUliblE_EEvRNS_18TensorIteratorBaseERKT_EUliE_EEviT1_)
        /*0e60*/ 	.word	0x0000001a


	//----- nvinfo : EIATTR_FRAME_SIZE
	.align		4
.L_771:
        /*0e64*/ 	.byte	0x04, 0x11
        /*0e66*/ 	.short	(.L_773 - .L_772)
	.align		4
.L_772:
        /*0e68*/ 	.word	index@(_ZN2at6native18elementwise_kernelILi128ELi4EZNS0_15gpu_kernel_implIZZZNS0_28launch_masked_scatter_kernelERKNS_10TensorBaseES5_S5_S5_ENKUlvE_clEvENKUlvE1_clEvEUliblE_EEvRNS_18TensorIteratorBaseERKT_EUliE_EEviT1_)
        /*0e6c*/ 	.word	0x00000000


	//----- nvinfo : EIATTR_REGCOUNT
	.align		4
.L_773:
        /*0e70*/ 	.byte	0x04, 0x2f
        /*0e72*/ 	.short	(.L_775 - .L_774)
	.align		4
.L_774:
        /*0e74*/ 	.word	index@(_ZN2at6native29vectorized_elementwise_kernelILi8EZZZNS0_28launch_masked_scatter_kernelERKNS_10TensorBaseES4_S4_S4_ENKUlvE_clEvENKUlvE2_clEvEUllblE_St5arrayIPcLm4EEEEviT0_T1_)
        /*0e78*/ 	.word	0x00000004


	//----- nvinfo : EIATTR_FRAME_SIZE
	.align		4
.L_775:
        /*0e7c*/ 	.byte	0x04, 0x11
        /*0e7e*/ 	.short	(.L_777 - .L_776)
	.align		4
.L_776:
        /*0e80*/ 	.word	index@(_ZN2at6native29vectorized_elementwise_kernelILi8EZZZNS0_28launch_masked_scatter_kernelERKNS_10TensorBaseES4_S4_S4_ENKUlvE_clEvENKUlvE2_clEvEUllblE_St5arrayIPcLm4EEEEviT0_T1_)
        /*0e84*/ 	.word	0x00000000


	//----- nvinfo : EIATTR_REGCOUNT
	.align		4
.L_777:
        /*0e88*/ 	.byte	0x04, 0x2f
        /*0e8a*/ 	.short	(.L_779 - .L_778)
	.align		4
.L_778:
        /*0e8c*/ 	.word	index@(_ZN2at6native29vectorized_elementwise_kernelILi4EZZZNS0_28launch_masked_scatter_kernelERKNS_10TensorBaseES4_S4_S4_ENKUlvE_clEvENKUlvE2_clEvEUllblE_St5arrayIPcLm4EEEEviT0_T1_)
        /*0e90*/ 	.word	0x00000020


	//----- nvinfo : EIATTR_FRAME_SIZE
	.align		4
.L_779:
        /*0e94*/ 	.byte	0x04, 0x11
        /*0e96*/ 	.short	(.L_781 - .L_780)
	.align		4
.L_780:
        /*0e98*/ 	.word	index@(_ZN2at6native29vectorized_elementwise_kernelILi4EZZZNS0_28launch_masked_scatter_kernelERKNS_10TensorBaseES4_S4_S4_ENKUlvE_clEvENKUlvE2_clEvEUllblE_St5arrayIPcLm4EEEEviT0_T1_)
        /*0e9c*/ 	.word	0x00000000


	//----- nvinfo : EIATTR_REGCOUNT
	.align		4
.L_781:
        /*0ea0*/ 	.byte	0x04, 0x2f
        /*0ea2*/ 	.short	(.L_783 - .L_782)
	.align		4
.L_782:
        /*0ea4*/ 	.word	index@(_ZN2at6native29vectorized_elementwise_kernelILi2EZZZNS0_28launch_masked_scatter_kernelERKNS_10TensorBaseES4_S4_S4_ENKUlvE_clEvENKUlvE2_clEvEUllblE_St5arrayIPcLm4EEEEviT0_T1_)
        /*0ea8*/ 	.word	0x00000022


	//----- nvinfo : EIATTR_FRAME_SIZE
	.align		4
.L_783:
        /*0eac*/ 	.byte	0x04, 0x11
        /*0eae*/ 	.short	(.L_785 - .L_784)
	.align		4
.L_784:
        /*0eb0*/ 	.word	index@(_ZN2at6native29vectorized_elementwise_kernelILi2EZZZNS0_28launch_masked_scatter_kernelERKNS_10TensorBaseES4_S4_S4_ENKUlvE_clEvENKUlvE2_clEvEUllblE_St5arrayIPcLm4EEEEviT0_T1_)
        /*0eb4*/ 	.word	0x00000000


	//----- nvinfo : EIATTR_REGCOUNT
	.align		4
.L_785:
        /*0eb8*/ 	.byte	0x04, 0x2f
        /*0eba*/ 	.short	(.L_787 - .L_786)
	.align		4
.L_786:
        /*0ebc*/ 	.word	index@(_ZN2at6native27unrolled_elementwise_kernelIZZZNS0_28launch_masked_scatter_kernelERKNS_10TensorBaseES4_S4_S4_ENKUlvE_clEvENKUlvE2_clEvEUllblE_St5arrayIPcLm4EELi4E23TrivialOffsetCalculatorILi3EjESB_ILi1EjENS0_6memory15LoadWithoutCastENSE_16StoreWithoutCastEEEviT_T0_T2_T3_T4_T5_)
        /*0ec0*/ 	.word	0x00000020


	//----- nvinfo : EIATTR_FRAME_SIZE
	.align		4
.L_787:
        /*0ec4*/ 	.byte	0x04, 0x11
        /*0ec6*/ 	.short	(.L_789 - .L_788)
	.align		4
.L_788:
        /*0ec8*/ 	.word	index@(_ZN2at6native27unrolled_elementwise_kernelIZZZNS0_28launch_masked_scatter_kernelERKNS_10TensorBaseES4_S4_S4_ENKUlvE_clEvENKUlvE2_clEvEUllblE_St5arrayIPcLm4EELi4E23TrivialOffsetCalculatorILi3EjESB_ILi1EjENS0_6memory15LoadWithoutCastENSE_16StoreWithoutCastEEEviT_T0_T2_T3_T4_T5_)
        /*0ecc*/ 	.word	0x00000000


	//----- nvinfo : EIATTR_REGCOUNT
	.align		4
.L_789:
        /*0ed0*/ 	.byte	0x04, 0x2f
        /*0ed2*/ 	.short	(.L_791 - .L_790)
	.align		4
.L_790:
        /*0ed4*/ 	.word	index@(_ZN2at6native18elementwise_kernelILi128ELi2EZNS0_22gpu_kernel_impl_nocastIZZZNS0_28launch_masked_scatter_kernelERKNS_10TensorBaseES5_S5_S5_ENKUlvE_clEvENKUlvE2_clEvEUllblE_EEvRNS_18TensorIteratorBaseERKT_EUliE_EEviT1_)
        /*0ed8*/ 	.word	0x00000016


	//----- nvinfo : EIATTR_FRAME_SIZE
	.align		4
.L_791:
        /*0edc*/ 	.byte	0x04, 0x11
        /*0ede*/ 	.short	(.L_793 - .L_792)
	.align		4
.L_792:
        /*0ee0*/ 	.word	index@(_ZN2at6native18elementwise_kernelILi128ELi2EZNS0_22gpu_kernel_impl_nocastIZZZNS0_28launch_masked_scatter_kernelERKNS_10TensorBaseES5_S5_S5_ENKUlvE_clEvENKUlvE2_clEvEUllblE_EEvRNS_18TensorIteratorBaseERKT_EUliE_EEviT1_)
        /*0ee4*/ 	.word	0x00000000


	//----- nvinfo : EIATTR_REGCOUNT
	.align		4
.L_793:
        /*0ee8*/ 	.byte	0x04, 0x2f
        /*0eea*/ 	.short	(.L_795 - .L_794)
	.align		4
.L_794:
        /*0eec*/ 	.word	index@(_ZN2at6native27unrolled_elementwise_kernelIZZZNS0_28launch_masked_scatter_kernelERKNS_10TensorBaseES4_S4_S4_ENKUlvE_clEvENKUlvE2_clEvEUllblE_St5arrayIPcLm4EELi4E23TrivialOffsetCalculatorILi3EjESB_ILi1EjENS0_6memory12LoadWithCastILi3EEENSE_13StoreWithCastILi1EEEEEviT_T0_T2_T3_T4_T5_)
        /*0ef0*/ 	.word	0x00000028


	//----- nvinfo : EIATTR_FRAME_SIZE
	.align		4
.L_795:
        /*0ef4*/ 	.byte	0x04, 0x11
        /*0ef6*/ 	.short	(.L_797 - .L_796)
	.align		4
.L_796:
        /*0ef8*/ 	.word	index@(_ZN2at6native27unrolled_elementwise_kernelIZZZNS0_28launch_masked_scatter_kernelERKNS_10TensorBaseES4_S4_S4_ENKUlvE_clEvENKUlvE2_clEvEUllblE_St5arrayIPcLm4EELi4E23TrivialOffsetCalculatorILi3EjESB_ILi1EjENS0_6memory12LoadWithCastILi3EEENSE_13StoreWithCastILi1EEEEEviT_T0_T2_T3_T4_T5_)
        /*0efc*/ 	.word	0x00000000


	//----- nvinfo : EIATTR_REGCOUNT
	.align		4
.L_797:
        /*0f00*/ 	.byte	0x04, 0x2f
        /*0f02*/ 	.short	(.L_799 - .L_798)
	.align		4
.L_798:
        /*0f04*/ 	.word	index@(_ZN2at6native18elementwise_kernelILi128ELi4EZNS0_15gpu_kernel_implIZZZNS0_28launch_masked_scatter_kernelERKNS_10TensorBaseES5_S5_S5_ENKUlvE_clEvENKUlvE2_clEvEUllblE_EEvRNS_18TensorIteratorBaseERKT_EUliE_EEviT1_)
        /*0f08*/ 	.word	0x0000001a


	//----- nvinfo : EIATTR_FRAME_SIZE
	.align		4
.L_799:
        /*0f0c*/ 	.byte	0x04, 0x11
        /*0f0e*/ 	.short	(.L_801 - .L_800)
	.align		4
.L_800:
        /*0f10*/ 	.word	index@(_ZN2at6native18elementwise_kernelILi128ELi4EZNS0_15gpu_kernel_implIZZZNS0_28launch_masked_scatter_kernelERKNS_10TensorBaseES5_S5_S5_ENKUlvE_clEvENKUlvE2_clEvEUllblE_EEvRNS_18TensorIteratorBaseERKT_EUliE_EEviT1_)
        /*0f14*/ 	.word	0x00000000


	//----- nvinfo : EIATTR_REGCOUNT
	.align		4
.L_801:
        /*0f18*/ 	.byte	0x04, 0x2f
        /*0f1a*/ 	.short	(.L_803 - .L_802)
	.align		4
.L_802:
        /*0f1c*/ 	.word	index@(_ZN2at6native29vectorized_elementwise_kernelILi8EZZZNS0_28launch_masked_scatter_kernelERKNS_10TensorBaseES4_S4_S4_ENKUlvE_clEvENKUlvE3_clEvEUlsblE_St5arrayIPcLm4EEEEviT0_T1_)
        /*0f20*/ 	.word	0x00000004


	//----- nvinfo : EIATTR_FRAME_SIZE
	.align		4
.L_803:
        /*0f24*/ 	.byte	0x04, 0x11
        /*0f26*/ 	.short	(.L_805 - .L_804)
	.align		4
.L_804:
        /*0f28*/ 	.word	index@(_ZN2at6native29vectorized_elementwise_kernelILi8EZZZNS0_28launch_masked_scatter_kernelERKNS_10TensorBaseES4_S4_S4_ENKUlvE_clEvENKUlvE3_clEvEUlsblE_St5arrayIPcLm4EEEEviT0_T1_)
        /*0f2c*/ 	.word	0x00000000


	//----- nvinfo : EIATTR_REGCOUNT
	.align		4
.L_805:
        /*0f30*/ 	.byte	0x04, 0x2f
        /*0f32*/ 	.short	(.L_807 - .L_806)
	.align		4
.L_806:
        /*0f34*/ 	.word	index@(_ZN2at6native29vectorized_elementwise_kernelILi4EZZZNS0_28launch_masked_scatter_kernelERKNS_10TensorBaseES4_S4_S4_ENKUlvE_clEvENKUlvE3_clEvEUlsblE_St5arrayIPcLm4EEEEviT0_T1_)
        /*0f38*/ 	.word	0x00000020


	//----- nvinfo : EIATTR_FRAME_SIZE
	.align		4
.L_807:
        /*0f3c*/ 	.byte	0x04, 0x11
        /*0f3e*/ 	.short	(.L_809 - .L_808)
	.align		4
.L_808:
        /*0f40*/ 	.word	index@(_ZN2at6native29vectorized_elementwise_kernelILi4EZZZNS0_28launch_masked_scatter_kernelERKNS_10TensorBaseES4_S4_S4_ENKUlvE_clEvENKUlvE3_clEvEUlsblE_St5arrayIPcLm4EEEEviT0_T1_)
        /*0f44*/ 	.word	0x00000000


	//----- nvinfo : EIATTR_REGCOUNT
	.align		4
.L_809:
        /*0f48*/ 	.byte	0x04, 0x2f
        /*0f4a*/ 	.short	(.L_811 - .L_810)
	.align		4
.L_810:
        /*0f4c*/ 	.word	index@(_ZN2at6native29vectorized_elementwise_kernelILi2EZZZNS0_28launch_masked_scatter_kernelERKNS_10TensorBaseES4_S4_S4_ENKUlvE_clEvENKUlvE3_clEvEUlsblE_St5arrayIPcLm4EEEEviT0_T1_)
        /*0f50*/ 	.word	0x00000028


	//----- nvinfo : EIATTR_FRAME_SIZE
	.align		4
.L_811:
        /*0f54*/ 	.byte	0x04, 0x11
        /*0f56*/ 	.short	(.L_813 - .L_812)
	.align		4
.L_812:
        /*0f58*/ 	.word	index@(_ZN2at6native29vectorized_elementwise_kernelILi2EZZZNS0_28launch_masked_scatter_kernelERKNS_10TensorBaseES4_S4_S4_ENKUlvE_clEvENKUlvE3_clEvEUlsblE_St5arrayIPcLm4EEEEviT0_T1_)
        /*0f5c*/ 	.word	0x00000000


	//----- nvinfo : EIATTR_REGCOUNT
	.align		4
.L_813:
        /*0f60*/ 	.byte	0x04, 0x2f
        /*0f62*/ 	.short	(.L_815 - .L_814)
	.align		4
.L_814:
        /*0f64*/ 	.word	index@(_ZN2at6native27unrolled_elementwise_kernelIZZZNS0_28launch_masked_scatter_kernelERKNS_10TensorBaseES4_S4_S4_ENKUlvE_clEvENKUlvE3_clEvEUlsblE_St5arrayIPcLm4EELi4E23TrivialOffsetCalculatorILi3EjESB_ILi1EjENS0_6memory15LoadWithoutCastENSE_16StoreWithoutCastEEEviT_T0_T2_T3_T4_T5_)
        /*0f68*/ 	.word	0x00000020


	//----- nvinfo : EIATTR_FRAME_SIZE
	.align		4
.L_815:
        /*0f6c*/ 	.byte	0x04, 0x11
        /*0f6e*/ 	.short	(.L_817 - .L_816)
	.align		4
.L_816:
        /*0f70*/ 	.word	index@(_ZN2at6native27unrolled_elementwise_kernelIZZZNS0_28launch_masked_scatter_kernelERKNS_10TensorBaseES4_S4_S4_ENKUlvE_clEvENKUlvE3_clEvEUlsblE_St5arrayIPcLm4EELi4E23TrivialOffsetCalculatorILi3EjESB_ILi1EjENS0_6memory15LoadWithoutCastENSE_16StoreWithoutCastEEEviT_T0_T2_T3_T4_T5_)
        /*0f74*/ 	.word	0x00000000


	//----- nvinfo : EIATTR_REGCOUNT
	.align		4
.L_817:
        /*0f78*/ 	.byte	0x04, 0x2f
        /*0f7a*/ 	.short	(.L_819 - .L_818)
	.align		4
.L_818:
        /*0f7c*/ 	.word	index@(_ZN2at6native18elementwise_kernelILi128ELi4EZNS0_22gpu_kernel_impl_nocastIZZZNS0_28launch_masked_scatter_kernelERKNS_10TensorBaseES5_S5_S5_ENKUlvE_clEvENKUlvE3_clEvEUlsblE_EEvRNS_18TensorIteratorBaseERKT_EUliE_EEviT1_)
        /*0f80*/ 	.word	0x00000016


	//----- nvinfo : EIATTR_FRAME_SIZE
	.align		4
.L_819:
        /*0f84*/ 	.byte	0x04, 0x11
        /*0f86*/ 	.short	(.L_821 - .L_820)
	.align		4
.L_820:
        /*0f88*/ 	.word	index@(_ZN2at6native18elementwise_kernelILi128ELi4EZNS0_22gpu_kernel_impl_nocastIZZZNS0_28launch_masked_scatter_kernelERKNS_10TensorBaseES5_S5_S5_ENKUlvE_clEvENKUlvE3_clEvEUlsblE_EEvRNS_18TensorIteratorBaseERKT_EUliE_EEviT1_)
        /*0f8c*/ 	.word	0x00000000


	//----- nvinfo : EIATTR_REGCOUNT
	.align		4
.L_821:
        /*0f90*/ 	.byte	0x04, 0x2f
        /*0f92*/ 	.short	(.L_823 - .L_822)
	.align		4
.L_822:
        /*0f94*/ 	.word	index@(_ZN2at6native27unrolled_elementwise_kernelIZZZNS0_28launch_masked_scatter_kernelERKNS_10TensorBaseES4_S4_S4_ENKUlvE_clEvENKUlvE3_clEvEUlsblE_St5arrayIPcLm4EELi4E23TrivialOffsetCalculatorILi3EjESB_ILi1EjENS0_6memory12LoadWithCastILi3EEENSE_13StoreWithCastILi1EEEEEviT_T0_T2_T3_T4_T5_)
        /*0f98*/ 	.word	0x00000025


	//----- nvinfo : EIATTR_FRAME_SIZE
	.align		4
.L_823:
        /*0f9c*/ 	.byte	0x04, 0x11
        /*0f9e*/ 	.short	(.L_825 - .L_824)
	.align		4
.L_824:
        /*0fa0*/ 	.word	index@(_ZN2at6native27unrolled_elementwise_kernelIZZZNS0_28launch_masked_scatter_kernelERKNS_10TensorBaseES4_S4_S4_ENKUlvE_clEvENKUlvE3_clEvEUlsblE_St5arrayIPcLm4EELi4E23TrivialOffsetCalculatorILi3EjESB_ILi1EjENS0_6memory12LoadWithCastILi3EEENSE_13StoreWithCastILi1EEEEEviT_T0_T2_T3_T4_T5_)
        /*0fa4*/ 	.word	0x00000000


	//----- nvinfo : EIATTR_REGCOUNT
	.align		4
.L_825:
        /*0fa8*/ 	.byte	0x04, 0x2f
        /*0faa*/ 	.short	(.L_827 - .L_826)
	.align		4
.L_826:
        /*0fac*/ 	.word	index@(_ZN2at6native18elementwise_kernelILi128ELi4EZNS0_15gpu_kernel_implIZZZNS0_28launch_masked_scatter_kernelERKNS_10TensorBaseES5_S5_S5_ENKUlvE_clEvENKUlvE3_clEvEUlsblE_EEvRNS_18TensorIteratorBaseERKT_EUliE_EEviT1_)
        /*0fb0*/ 	.word	0x0000001a


	//----- nvinfo : EIATTR_FRAME_SIZE
	.align		4
.L_827:
        /*0fb4*/ 	.byte	0x04, 0x11
        /*0fb6*/ 	.short	(.L_829 - .L_828)
	.align		4
.L_828:
        /*0fb8*/ 	.word	index@(_ZN2at6native18elementwise_kernelILi128ELi4EZNS0_15gpu_kernel_implIZZZNS0_28launch_masked_scatter_kernelERKNS_10TensorBaseES5_S5_S5_ENKUlvE_clEvENKUlvE3_clEvEUlsblE_EEvRNS_18TensorIteratorBaseERKT_EUliE_EEviT1_)
        /*0fbc*/ 	.word	0x00000000


	//----- nvinfo : EIATTR_REGCOUNT
	.align		4
.L_829:
        /*0fc0*/ 	.byte	0x04, 0x2f
        /*0fc2*/ 	.short	(.L_831 - .L_830)
	.align		4
.L_830:
        /*0fc4*/ 	.word	index@(_ZN2at6native29vectorized_elementwise_kernelILi8EZZZNS0_28launch_masked_scatter_kernelERKNS_10TensorBaseES4_S4_S4_ENKUlvE_clEvENKUlvE4_clEvEUldblE_St5arrayIPcLm4EEEEviT0_T1_)
        /*0fc8*/ 	.word	0x00000004


	//----- nvinfo : EIATTR_FRAME_SIZE
	.align		4
.L_831:
        /*0fcc*/ 	.byte	0x04, 0x11
        /*0fce*/ 	.short	(.L_833 - .L_832)
	.align		4
.L_832:
        /*0fd0*/ 	.word	index@(_ZN2at6native29vectorized_elementwise_kernelILi8EZZZNS0_28launch_masked_scatter_kernelERKNS_10TensorBaseES4_S4_S4_ENKUlvE_clEvENKUlvE4_clEvEUldblE_St5arrayIPcLm4EEEEviT0_T1_)
        /*0fd4*/ 	.word	0x00000000


	//----- nvinfo : EIATTR_REGCOUNT
	.align		4
.L_833:
        /*0fd8*/ 	.byte	0x04, 0x2f
        /*0fda*/ 	.short	(.L_835 - .L_834)
	.align		4
.L_834:
        /*0fdc*/ 	.word	index@(_ZN2at6native29vectorized_elementwise_kernelILi4EZZZNS0_28launch_masked_scatter_kernelERKNS_10TensorBaseES4_S4_S4_ENKUlvE_clEvENKUlvE4_clEvEUldblE_St5arrayIPcLm4EEEEviT0_T1_)
        /*0fe0*/ 	.word	0x00000020


	//----- nvinfo : EIATTR_FRAME_SIZE
	.align		4
.L_835:
        /*0fe4*/ 	.byte	0x04, 0x11
        /*0fe6*/ 	.short	(.L_837 - .L_836)
	.align		4
.L_836:
        /*0fe8*/ 	.word	index@(_ZN2at6native29vectorized_elementwise_kernelILi4EZZZNS0_28launch_masked_scatter_kernelERKNS_10TensorBaseES4_S4_S4_ENKUlvE_clEvENKUlvE4_clEvEUldblE_St5arrayIPcLm4EEEEviT0_T1_)
        /*0fec*/ 	.word	0x00000000


	//----- nvinfo : EIATTR_REGCOUNT
	.align		4
.L_837:
        /*0ff0*/ 	.byte	0x04, 0x2f
        /*0ff2*/ 	.short	(.L_839 - .L_838)
	.align		4
.L_838:
        /*0ff4*/ 	.word	index@(_ZN2at6native29vectorized_elementwise_kernelILi2EZZZNS0_28launch_masked_scatter_kernelERKNS_10TensorBaseES4_S4_S4_ENKUlvE_clEvENKUlvE4_clEvEUldblE_St5arrayIPcLm4EEEEviT0_T1_)
        /*0ff8*/ 	.word	0x00000022


	//----- nvinfo : EIATTR_FRAME_SIZE
	.align		4
.L_839:
        /*0ffc*/ 	.byte	0x04, 0x11
        /*0ffe*/ 	.short	(.L_841 - .L_840)
	.align		4
.L_840:
        /*1000*/ 	.word	index@(_ZN2at6native29vectorized_elementwise_kernelILi2EZZZNS0_28launch_masked_scatter_kernelERKNS_10TensorBaseES4_S4_S4_ENKUlvE_clEvENKUlvE4_clEvEUldblE_St5arrayIPcLm4EEEEviT0_T1_)
        /*1004*/ 	.word	0x00000000


	//----- nvinfo : EIATTR_REGCOUNT
	.align		4
.L_841:
        /*1008*/ 	.byte	0x04, 0x2f
        /*100a*/ 	.short	(.L_843 - .L_842)
	.align		4
.L_842:
        /*100c*/ 	.word	index@(_ZN2at6native27unrolled_elementwise_kernelIZZZNS0_28launch_masked_scatter_kernelERKNS_10TensorBaseES4_S4_S4_ENKUlvE_clEvENKUlvE4_clEvEUldblE_St5arrayIPcLm4EELi4E23TrivialOffsetCalculatorILi3EjESB_ILi1EjENS0_6memory15LoadWithoutCastENSE_16StoreWithoutCastEEEviT_T0_T2_T3_T4_T5_)
        /*1010*/ 	.word	0x00000020


	//----- nvinfo : EIATTR_FRAME_SIZE
	.align		4
.L_843:
        /*1014*/ 	.byte	0x04, 0x11
        /*1016*/ 	.short	(.L_845 - .L_844)
	.align		4
.L_844:
        /*1018*/ 	.word	index@(_ZN2at6native27unrolled_elementwise_kernelIZZZNS0_28launch_masked_scatter_kernelERKNS_10TensorBaseES4_S4_S4_ENKUlvE_clEvENKUlvE4_clEvEUldblE_St5arrayIPcLm4EELi4E23TrivialOffsetCalculatorILi3EjESB_ILi1EjENS0_6memory15LoadWithoutCastENSE_16StoreWithoutCastEEEviT_T0_T2_T3_T4_T5_)
        /*101c*/ 	.word	0x00000000


	//----- nvinfo : EIATTR_REGCOUNT
	.align		4
.L_845:
        /*1020*/ 	.byte	0x04, 0x2f
        /*1022*/ 	.short	(.L_847 - .L_846)
	.align		4
.L_846:
        /*1024*/ 	.word	index@(_ZN2at6native18elementwise_kernelILi128ELi2EZNS0_22gpu_kernel_impl_nocastIZZZNS0_28launch_masked_scatter_kernelERKNS_10TensorBaseES5_S5_S5_ENKUlvE_clEvENKUlvE4_clEvEUldblE_EEvRNS_18TensorIteratorBaseERKT_EUliE_EEviT1_)
        /*1028*/ 	.word	0x00000016


	//----- nvinfo : EIATTR_FRAME_SIZE
	.align		4
.L_847:
        /*102c*/ 	.byte	0x04, 0x11
        /*102e*/ 	.short	(.L_849 - .L_848)
	.align		4
.L_848:
        /*1030*/ 	.word	index@(_ZN2at6native18elementwise_kernelILi128ELi2EZNS0_22gpu_kernel_impl_nocastIZZZNS0_28launch_masked_scatter_kernelERKNS_10TensorBaseES5_S5_S5_ENKUlvE_clEvENKUlvE4_clEvEUldblE_EEvRNS_18TensorIteratorBaseERKT_EUliE_EEviT1_)
        /*1034*/ 	.word	0x00000000


	//----- nvinfo : EIATTR_REGCOUNT
	.align		4
.L_849:
        /*1038*/ 	.byte	0x04, 0x2f
        /*103a*/ 	.short	(.L_851 - .L_850)
	.align		4
.L_850:
        /*103c*/ 	.word	index@(_ZN2at6native27unrolled_elementwise_kernelIZZZNS0_28launch_masked_scatter_kernelERKNS_10TensorBaseES4_S4_S4_ENKUlvE_clEvENKUlvE4_clEvEUldblE_St5arrayIPcLm4EELi4E23TrivialOffsetCalculatorILi3EjESB_ILi1EjENS0_6memory12LoadWithCastILi3EEENSE_13StoreWithCastILi1EEEEEviT_T0_T2_T3_T4_T5_)
        /*1040*/ 	.word	0x00000028


	//----- nvinfo : EIATTR_FRAME_SIZE
	.align		4
.L_851:
        /*1044*/ 	.byte	0x04, 0x11
        /*1046*/ 	.short	(.L_853 - .L_852)
	.align		4
.L_852:
        /*1048*/ 	.word	index@(_ZN2at6native27unrolled_elementwise_kernelIZZZNS0_28launch_masked_scatter_kernelERKNS_10TensorBaseES4_S4_S4_ENKUlvE_clEvENKUlvE4_clEvEUldblE_St5arrayIPcLm4EELi4E23TrivialOffsetCalculatorILi3EjESB_ILi1EjENS0_6memory12LoadWithCastILi3EEENSE_13StoreWithCastILi1EEEEEviT_T0_T2_T3_T4_T5_)
        /*104c*/ 	.word	0x00000000


	//----- nvinfo : EIATTR_REGCOUNT
	.align		4
.L_853:
        /*1050*/ 	.byte	0x04, 0x2f
        /*1052*/ 	.short	(.L_855 - .L_854)
	.align		4
.L_854:
        /*1054*/ 	.word	index@(_ZN2at6native18elementwise_kernelILi128ELi4EZNS0_15gpu_kernel_implIZZZNS0_28launch_masked_scatter_kernelERKNS_10TensorBaseES5_S5_S5_ENKUlvE_clEvENKUlvE4_clEvEUldblE_EEvRNS_18TensorIteratorBaseERKT_EUliE_EEviT1_)
        /*1058*/ 	.word	0x0000001a


	//----- nvinfo : EIATTR_FRAME_SIZE
	.align		4
.L_855:
        /*105c*/ 	.byte	0x04, 0x11
        /*105e*/ 	.short	(.L_857 - .L_856)
	.align		4
.L_856:
        /*1060*/ 	.word	index@(_ZN2at6native18elementwise_kernelILi128ELi4EZNS0_15gpu_kernel_implIZZZNS0_28launch_masked_scatter_kernelERKNS_10TensorBaseES5_S5_S5_ENKUlvE_clEvENKUlvE4_clEvEUldblE_EEvRNS_18TensorIteratorBaseERKT_EUliE_EEviT1_)
        /*1064*/ 	.word	0x00000000


	//----- nvinfo : EIATTR_REGCOUNT
	.align		4
.L_857:
        /*1068*/ 	.byte	0x04, 0x2f
        /*106a*/ 	.short	(.L_859 - .L_858)
	.align		4
.L_858:
        /*106c*/ 	.word	index@(_ZN2at6native29vectorized_elementwise_kernelILi8EZZZNS0_28launch_masked_scatter_kernelERKNS_10TensorBaseES4_S4_S4_ENKUlvE_clEvENKUlvE5_clEvEUlfblE_St5arrayIPcLm4EEEEviT0_T1_)
        /*1070*/ 	.word	0x00000004


	//----- nvinfo : EIATTR_FRAME_SIZE
	.align		4
.L_859:
        /*1074*/ 	.byte	0x04, 0x11
        /*1076*/ 	.short	(.L_861 - .L_860)
	.align		4
.L_860:
        /*1078*/ 	.word	index@(_ZN2at6native29vectorized_elementwise_kernelILi8EZZZNS0_28launch_masked_scatter_kernelERKNS_10TensorBaseES4_S4_S4_ENKUlvE_clEvENKUlvE5_clEvEUlfblE_St5arrayIPcLm4EEEEviT0_T1_)
        /*107c*/ 	.word	0x00000000


	//----- nvinfo : EIATTR_REGCOUNT
	.align		4
.L_861:
        /*1080*/ 	.byte	0x04, 0x2f
        /*1082*/ 	.short	(.L_863 - .L_862)
	.align		4
.L_862:
        /*1084*/ 	.word	index@(_ZN2at6native29vectorized_elementwise_kernelILi4EZZZNS0_28launch_masked_scatter_kernelERKNS_10TensorBaseES4_S4_S4_ENKUlvE_clEvENKUlvE5_clEvEUlfblE_St5arrayIPcLm4EEEEviT0_T1_)
        /*1088*/ 	.word	0x00000022


	//----- nvinfo : EIATTR_FRAME_SIZE
	.align		4
.L_863:
        /*108c*/ 	.byte	0x04, 0x11
        /*108e*/ 	.short	(.L_865 - .L_864)
	.align		4
.L_864:
        /*1090*/ 	.word	index@(_ZN2at6native29vectorized_elementwise_kernelILi4EZZZNS0_28launch_masked_scatter_kernelERKNS_10TensorBaseES4_S4_S4_ENKUlvE_clEvENKUlvE5_clEvEUlfblE_St5arrayIPcLm4EEEEviT0_T1_)
        /*1094*/ 	.word	0x00000000


	//----- nvinfo : EIATTR_REGCOUNT
	.align		4
.L_865:
        /*1098*/ 	.byte	0x04, 0x2f
        /*109a*/ 	.short	(.L_867 - .L_866)
	.align		4
.L_866:
        /*109c*/ 	.word	index@(_ZN2at6native29vectorized_elementwise_kernelILi2EZZZNS0_28launch_masked_scatter_kernelERKNS_10TensorBaseES4_S4_S4_ENKUlvE_clEvENKUlvE5_clEvEUlfblE_St5arrayIPcLm4EEEEviT0_T1_)
        /*10a0*/ 	.word	0x00000022


	//----- nvinfo : EIATTR_FRAME_SIZE
	.align		4
.L_867:
        /*10a4*/ 	.byte	0x04, 0x11
        /*10a6*/ 	.short	(.L_869 - .L_868)
	.align		4
.L_868:
        /*10a8*/ 	.word	index@(_ZN2at6native29vectorized_elementwise_kernelILi2EZZZNS0_28launch_masked_scatter_kernelERKNS_10TensorBaseES4_S4_S4_ENKUlvE_clEvENKUlvE5_clEvEUlfblE_St5arrayIPcLm4EEEEviT0_T1_)
        /*10ac*/ 	.word	0x00000000


	//----- nvinfo : EIATTR_REGCOUNT
	.align		4
.L_869:
        /*10b0*/ 	.byte	0x04, 0x2f
        /*10b2*/ 	.short	(.L_871 - .L_870)
	.align		4
.L_870:
        /*10b4*/ 	.word	index@(_ZN2at6native27unrolled_elementwise_kernelIZZZNS0_28launch_masked_scatter_kernelERKNS_10TensorBaseES4_S4_S4_ENKUlvE_clEvENKUlvE5_clEvEUlfblE_St5arrayIPcLm4EELi4E23TrivialOffsetCalculatorILi3EjESB_ILi1EjENS0_6memory15LoadWithoutCastENSE_16StoreWithoutCastEEEviT_T0_T2_T3_T4_T5_)
        /*10b8*/ 	.word	0x00000020


	//----- nvinfo : EIATTR_FRAME_SIZE
	.align		4
.L_871:
        /*10bc*/ 	.byte	0x04, 0x11
        /*10be*/ 	.short	(.L_873 - .L_872)
	.align		4
.L_872:
        /*10c0*/ 	.word	index@(_ZN2at6native27unrolled_elementwise_kernelIZZZNS0_28launch_masked_scatter_kernelERKNS_10TensorBaseES4_S4_S4_ENKUlvE_clEvENKUlvE5_clEvEUlfblE_St5arrayIPcLm4EELi4E23TrivialOffsetCalculatorILi3EjESB_ILi1EjENS0_6memory15LoadWithoutCastENSE_16StoreWithoutCastEEEviT_T0_T2_T3_T4_T5_)
        /*10c4*/ 	.word	0x00000000


	//----- nvinfo : EIATTR_REGCOUNT
	.align		4
.L_873:
        /*10c8*/ 	.byte	0x04, 0x2f
        /*10ca*/ 	.short	(.L_875 - .L_874)
	.align		4
.L_874:
        /*10cc*/ 	.word	index@(_ZN2at6native18elementwise_kernelILi128ELi2EZNS0_22gpu_kernel_impl_nocastIZZZNS0_28launch_masked_scatter_kernelERKNS_10TensorBaseES5_S5_S5_ENKUlvE_clEvENKUlvE5_clEvEUlfblE_EEvRNS_18TensorIteratorBaseERKT_EUliE_EEviT1_)
        /*10d0*/ 	.word	0x00000016


	//----- nvinfo : EIATTR_FRAME_SIZE
	.align		4
.L_875:
        /*10d4*/ 	.byte	0x04, 0x11
        /*10d6*/ 	.short	(.L_877 - .L_876)
	.align		4
.L_876:
        /*10d8*/ 	.word	index@(_ZN2at6native18elementwise_kernelILi128ELi2EZNS0_22gpu_kernel_impl_nocastIZZZNS0_28launch_masked_scatter_kernelERKNS_10TensorBaseES5_S5_S5_ENKUlvE_clEvENKUlvE5_clEvEUlfblE_EEvRNS_18TensorIteratorBaseERKT_EUliE_EEviT1_)
        /*10dc*/ 	.word	0x00000000


	//----- nvinfo : EIATTR_REGCOUNT
	.align		4
.L_877:
        /*10e0*/ 	.byte	0x04, 0x2f
        /*10e2*/ 	.short	(.L_879 - .L_878)
	.align		4
.L_878:
        /*10e4*/ 	.word	index@(_ZN2at6native27unrolled_elementwise_kernelIZZZNS0_28launch_masked_scatter_kernelERKNS_10TensorBaseES4_S4_S4_ENKUlvE_clEvENKUlvE5_clEvEUlfblE_St5arrayIPcLm4EELi4E23TrivialOffsetCalculatorILi3EjESB_ILi1EjENS0_6memory12LoadWithCastILi3EEENSE_13StoreWithCastILi1EEEEEviT_T0_T2_T3_T4_T5_)
        /*10e8*/ 	.word	0x00000025


	//----- nvinfo : EIATTR_FRAME_SIZE
	.align		4
.L_879:
        /*10ec*/ 	.byte	0x04, 0x11
        /*10ee*/ 	.short	(.L_881 - .L_880)
	.align		4
.L_880:
        /*10f0*/ 	.word	index@(_ZN2at6native27unrolled_elementwise_kernelIZZZNS0_28launch_masked_scatter_kernelERKNS_10TensorBaseES4_S4_S4_ENKUlvE_clEvENKUlvE5_clEvEUlfblE_St5arrayIPcLm4EELi4E23TrivialOffsetCalculatorILi3EjESB_ILi1EjENS0_6memory12LoadWithCastILi3EEENSE_13StoreWithCastILi1EEEEEviT_T0_T2_T3_T4_T5_)
        /*10f4*/ 	.word	0x00000000


	//----- nvinfo : EIATTR_REGCOUNT
	.align		4
.L_881:
        /*10f8*/ 	.byte	0x04, 0x2f
        /*10fa*/ 	.short	(.L_883 - .L_882)
	.align		4
.L_882:
        /*10fc*/ 	.word	index@(_ZN2at6native18elementwise_kernelILi128ELi4EZNS0_15gpu_kernel_implIZZZNS0_28launch_masked_scatter_kernelERKNS_10TensorBaseES5_S5_S5_ENKUlvE_clEvENKUlvE5_clEvEUlfblE_EEvRNS_18TensorIteratorBaseERKT_EUliE_EEviT1_)
        /*1100*/ 	.word	0x00000019


	//----- nvinfo : EIATTR_FRAME_SIZE
	.align		4
.L_883:
        /*1104*/ 	.byte	0x04, 0x11
        /*1106*/ 	.short	(.L_885 - .L_884)
	.align		4
.L_884:
        /*1108*/ 	.word	index@(_ZN2at6native18elementwise_kernelILi128ELi4EZNS0_15gpu_kernel_implIZZZNS0_28launch_masked_scatter_kernelERKNS_10TensorBaseES5_S5_S5_ENKUlvE_clEvENKUlvE5_clEvEUlfblE_EEvRNS_18TensorIteratorBaseERKT_EUliE_EEviT1_)
        /*110c*/ 	.word	0x00000000


	//----- nvinfo : EIATTR_REGCOUNT
	.align		4
.L_885:
        /*1110*/ 	.byte	0x04, 0x2f
        /*1112*/ 	.short	(.L_887 - .L_886)
	.align		4
.L_886:
        /*1114*/ 	.word	index@(_ZN2at6native29vectorized_elementwise_kernelILi8EZZZNS0_28launch_masked_scatter_kernelERKNS_10TensorBaseES4_S4_S4_ENKUlvE_clEvENKUlvE6_clEvEUlN3c107complexIdEEblE_St5arrayIPcLm4EEEEviT0_T1_)
        /*1118*/ 	.word	0x00000004


	//----- nvinfo : EIATTR_FRAME_SIZE
	.align		4
.L_887:
        /*111c*/ 	.byte	0x04, 0x11
        /*111e*/ 	.short	(.L_889 - .L_888)
	.align		4
.L_888:
        /*1120*/ 	.word	index@(_ZN2at6native29vectorized_elementwise_kernelILi8EZZZNS0_28launch_masked_scatter_kernelERKNS_10TensorBaseES4_S4_S4_ENKUlvE_clEvENKUlvE6_clEvEUlN3c107complexIdEEblE_St5arrayIPcLm4EEEEviT0_T1_)
        /*1124*/ 	.word	0x00000000


	//----- nvinfo : EIATTR_REGCOUNT
	.align		4
.L_889:
        /*1128*/ 	.byte	0x04, 0x2f
        /*112a*/ 	.short	(.L_891 - .L_890)
	.align		4
.L_890:
        /*112c*/ 	.word	index@(_ZN2at6native29vectorized_elementwise_kernelILi4EZZZNS0_28launch_masked_scatter_kernelERKNS_10TensorBaseES4_S4_S4_ENKUlvE_clEvENKUlvE6_clEvEUlN3c107complexIdEEblE_St5arrayIPcLm4EEEEviT0_T1_)
        /*1130*/ 	.word	0x00000030


	//----- nvinfo : EIATTR_FRAME_SIZE
	.align		4
.L_891:
        /*1134*/ 	.byte	0x04, 0x11
        /*1136*/ 	.short	(.L_893 - .L_892)
	.align		4
.L_892:
        /*1138*/ 	.word	index@(_ZN2at6native29vectorized_elementwise_kernelILi4EZZZNS0_28launch_masked_scatter_kernelERKNS_10TensorBaseES4_S4_S4_ENKUlvE_clEvENKUlvE6_clEvEUlN3c107complexIdEEblE_St5arrayIPcLm4EEEEviT0_T1_)
        /*113c*/ 	.word	0x00000000


	//----- nvinfo : EIATTR_REGCOUNT
	.align		4
.L_893:
        /*1140*/ 	.byte	0x04, 0x2f
        /*1142*/ 	.short	(.L_895 - .L_894)
	.align		4
.L_894:
        /*1144*/ 	.word	index@(_ZN2at6native29vectorized_elementwise_kernelILi2EZZZNS0_28launch_masked_scatter_kernelERKNS_10TensorBaseES4_S4_S4_ENKUlvE_clEvENKUlvE6_clEvEUlN3c107complexIdEEblE_St5arrayIPcLm4EEEEviT0_T1_)
        /*1148*/ 	.word	0x00000030


	//----- nvinfo : EIATTR_FRAME_SIZE
	.align		4
.L_895:
        /*114c*/ 	.byte	0x04, 0x11
        /*114e*/ 	.short	(.L_897 - .L_896)
	.align		4
.L_896:
        /*1150*/ 	.word	index@(_ZN2at6native29vectorized_elementwise_kernelILi2EZZZNS0_28launch_masked_scatter_kernelERKNS_10TensorBaseES4_S4_S4_ENKUlvE_clEvENKUlvE6_clEvEUlN3c107complexIdEEblE_St5arrayIPcLm4EEEEviT0_T1_)
        /*1154*/ 	.word	0x00000000


	//----- nvinfo : EIATTR_REGCOUNT
	.align		4
.L_897:
        /*1158*/ 	.byte	0x04, 0x2f
        /*115a*/ 	.short	(.L_899 - .L_898)
	.align		4
.L_898:
        /*115c*/ 	.word	index@(_ZN2at6native27unrolled_elementwise_kernelIZZZNS0_28launch_masked_scatter_kernelERKNS_10TensorBaseES4_S4_S4_ENKUlvE_clEvENKUlvE6_clEvEUlN3c107complexIdEEblE_St5arrayIPcLm4EELi4E23TrivialOffsetCalculatorILi3EjESE_ILi1EjENS0_6memory15LoadWithoutCastENSH_16StoreWithoutCastEEEviT_T0_T2_T3_T4_T5_)
        /*1160*/ 	.word	0x00000020


	//----- nvinfo : EIATTR_FRAME_SIZE
	.align		4
.L_899:
        /*1164*/ 	.byte	0x04, 0x11
        /*1166*/ 	.short	(.L_901 - .L_900)
	.align		4
.L_900:
        /*1168*/ 	.word	index@(_ZN2at6native27unrolled_elementwise_kernelIZZZNS0_28launch_masked_scatter_kernelERKNS_10TensorBaseES4_S4_S4_ENKUlvE_clEvENKUlvE6_clEvEUlN3c107complexIdEEblE_St5arrayIPcLm4EELi4E23TrivialOffsetCalculatorILi3EjESE_ILi1EjENS0_6memory15LoadWithoutCastENSH_16StoreWithoutCastEEEviT_T0_T2_T3_T4_T5_)
        /*116c*/ 	.word	0x00000000


	//----- nvinfo : EIATTR_REGCOUNT
	.align		4
.L_901:
        /*1170*/ 	.byte	0x04, 0x2f
        /*1172*/ 	.short	(.L_903 - .L_902)
	.align		4
.L_902:
        /*1174*/ 	.word	index@(_ZN2at6native18elementwise_kernelILi128ELi2EZNS0_22gpu_kernel_impl_nocastIZZZNS0_28launch_masked_scatter_kernelERKNS_10TensorBaseES5_S5_S5_ENKUlvE_clEvENKUlvE6_clEvEUlN3c107complexIdEEblE_EEvRNS_18TensorIteratorBaseERKT_EUliE_EEviT1_)
        /*1178*/ 	.word	0x00000016


	//----- nvinfo : EIATTR_FRAME_SIZE
	.align		4
.L_903:
        /*117c*/ 	.byte	0x04, 0x11
        /*117e*/ 	.short	(.L_905 - .L_904)
	.align		4
.L_904:
        /*1180*/ 	.word	index@(_ZN2at6native18elementwise_kernelILi128ELi2EZNS0_22gpu_kernel_impl_nocastIZZZNS0_28launch_masked_scatter_kernelERKNS_10TensorBaseES5_S5_S5_ENKUlvE_clEvENKUlvE6_clEvEUlN3c107complexIdEEblE_EEvRNS_18TensorIteratorBaseERKT_EUliE_EEviT1_)
        /*1184*/ 	.word	0x00000000


	//----- nvinfo : EIATTR_REGCOUNT
	.align		4
.L_905:
        /*1188*/ 	.byte	0x04, 0x2f
        /*118a*/ 	.short	(.L_907 - .L_906)
	.align		4
.L_906:
        /*118c*/ 	.word	index@(_ZN2at6native27unrolled_elementwise_kernelIZZZNS0_28launch_masked_scatter_kernelERKNS_10TensorBaseES4_S4_S4_ENKUlvE_clEvENKUlvE6_clEvEUlN3c107complexIdEEblE_St5arrayIPcLm4EELi4E23TrivialOffsetCalculatorILi3EjESE_ILi1EjENS0_6memory12LoadWithCastILi3EEENSH_13StoreWithCastILi1EEEEEviT_T0_T2_T3_T4_T5_)
        /*1190*/ 	.word	0x00000030


	//----- nvinfo : EIATTR_FRAME_SIZE
	.align		4
.L_907:
        /*1194*/ 	.byte	0x04, 0x11
        /*1196*/ 	.short	(.L_909 - .L_908)
	.align		4
.L_908:
        /*1198*/ 	.word	index@(_ZN2at6native27unrolled_elementwise_kernelIZZZNS0_28launch_masked_scatter_kernelERKNS_10TensorBaseES4_S4_S4_ENKUlvE_clEvENKUlvE6_clEvEUlN3c107complexIdEEblE_St5arrayIPcLm4EELi4E23TrivialOffsetCalculatorILi3EjESE_ILi1EjENS0_6memory12LoadWithCastILi3EEENSH_13StoreWithCastILi1EEEEEviT_T0_T2_T3_T4_T5_)
        /*119c*/ 	.word	0x00000000


	//----- nvinfo : EIATTR_REGCOUNT
	.align		4
.L_909:
        /*11a0*/ 	.byte	0x04, 0x2f
        /*11a2*/ 	.short	(.L_911 - .L_910)
	.align		4
.L_910:
        /*11a4*/ 	.word	index@(_ZN2at6native18elementwise_kernelILi128ELi4EZNS0_15gpu_kernel_implIZZZNS0_28launch_masked_scatter_kernelERKNS_10TensorBaseES5_S5_S5_ENKUlvE_clEvENKUlvE6_clEvEUlN3c107complexIdEEblE_EEvRNS_18TensorIteratorBaseERKT_EUliE_EEviT1_)
        /*11a8*/ 	.word	0x0000001c


	//----- nvinfo : EIATTR_FRAME_SIZE
	.align		4
.L_911:
        /*11ac*/ 	.byte	0x04, 0x11
        /*11ae*/ 	.short	(.L_913 - .L_912)
	.align		4
.L_912:
        /*11b0*/ 	.word	index@(_ZN2at6native18elementwise_kernelILi128ELi4EZNS0_15gpu_kernel_implIZZZNS0_28launch_masked_scatter_kernelERKNS_10TensorBaseES5_S5_S5_ENKUlvE_clEvENKUlvE6_clEvEUlN3c107complexIdEEblE_EEvRNS_18TensorIteratorBaseERKT_EUliE_EEviT1_)
        /*11b4*/ 	.word	0x00000000


	//----- nvinfo : EIATTR_REGCOUNT
	.align		4
.L_913:
        /*11b8*/ 	.byte	0x04, 0x2f
        /*11ba*/ 	.short	(.L_915 - .L_914)
	.align		4
.L_914:
        /*11bc*/ 	.word	index@(_ZN2at6native29vectorized_elementwise_kernelILi8EZZZNS0_28launch_masked_scatter_kernelERKNS_10TensorBaseES4_S4_S4_ENKUlvE_clEvENKUlvE7_clEvEUlN3c107complexIfEEblE_St5arrayIPcLm4EEEEviT0_T1_)
        /*11c0*/ 	.word	0x00000004


	//----- nvinfo : EIATTR_FRAME_SIZE
	.align		4
.L_915:
        /*11c4*/ 	.byte	0x04, 0x11
        /*11c6*/ 	.short	(.L_917 - .L_916)
	.align		4
.L_916:
        /*11c8*/ 	.word	index@(_ZN2at6native29vectorized_elementwise_kernelILi8EZZZNS0_28launch_masked_scatter_kernelERKNS_10TensorBaseES4_S4_S4_ENKUlvE_clEvENKUlvE7_clEvEUlN3c107complexIfEEblE_St5arrayIPcLm4EEEEviT0_T1_)
        /*11cc*/ 	.word	0x00000000


	//----- nvinfo : EIATTR_REGCOUNT
	.align		4
.L_917:
        /*11d0*/ 	.byte	0x04, 0x2f
        /*11d2*/ 	.short	(.L_919 - .L_918)
	.align		4
.L_918:
        /*11d4*/ 	.word	index@(_ZN2at6native29vectorized_elementwise_kernelILi4EZZZNS0_28launch_masked_scatter_kernelERKNS_10TensorBaseES4_S4_S4_ENKUlvE_clEvENKUlvE7_clEvEUlN3c107complexIfEEblE_St5arrayIPcLm4EEEEviT0_T1_)
        /*11d8*/ 	.word	0x00000020


	//----- nvinfo : EIATTR_FRAME_SIZE
	.align		4
.L_919:
        /*11dc*/ 	.byte	0x04, 0x11
        /*11de*/ 	.short	(.L_921 - .L_920)
	.align		4
.L_920:
        /*11e0*/ 	.word	index@(_ZN2at6native29vectorized_elementwise_kernelILi4EZZZNS0_28launch_masked_scatter_kernelERKNS_10TensorBaseES4_S4_S4_ENKUlvE_clEvENKUlvE7_clEvEUlN3c107complexIfEEblE_St5arrayIPcLm4EEEEviT0_T1_)
        /*11e4*/ 	.word	0x00000000


	//----- nvinfo : EIATTR_REGCOUNT
	.align		4
.L_921:
        /*11e8*/ 	.byte	0x04, 0x2f
        /*11ea*/ 	.short	(.L_923 - .L_922)
	.align		4
.L_922:
        /*11ec*/ 	.word	index@(_ZN2at6native29vectorized_elementwise_kernelILi2EZZZNS0_28launch_masked_scatter_kernelERKNS_10TensorBaseES4_S4_S4_ENKUlvE_clEvENKUlvE7_clEvEUlN3c107complexIfEEblE_St5arrayIPcLm4EEEEviT0_T1_)
        /*11f0*/ 	.word	0x00000020


	//----- nvinfo : EIATTR_FRAME_SIZE
	.align		4
.L_923:
        /*11f4*/ 	.byte	0x04, 0x11
        /*11f6*/ 	.short	(.L_925 - .L_924)
	.align		4
.L_924:
        /*11f8*/ 	.word	index@(_ZN2at6native29vectorized_elementwise_kernelILi2EZZZNS0_28launch_masked_scatter_kernelERKNS_10TensorBaseES4_S4_S4_ENKUlvE_clEvENKUlvE7_clEvEUlN3c107complexIfEEblE_St5arrayIPcLm4EEEEviT0_T1_)
        /*11fc*/ 	.word	0x00000000


	//----- nvinfo : EIATTR_REGCOUNT
	.align		4
.L_925:
        /*1200*/ 	.byte	0x04, 0x2f
        /*1202*/ 	.short	(.L_927 - .L_926)
	.align		4
.L_926:
        /*1204*/ 	.word	index@(_ZN2at6native27unrolled_elementwise_kernelIZZZNS0_28launch_masked_scatter_kernelERKNS_10TensorBaseES4_S4_S4_ENKUlvE_clEvENKUlvE7_clEvEUlN3c107complexIfEEblE_St5arrayIPcLm4EELi4E23TrivialOffsetCalculatorILi3EjESE_ILi1EjENS0_6memory15LoadWithoutCastENSH_16StoreWithoutCastEEEviT_T0_T2_T3_T4_T5_)
        /*1208*/ 	.word	0x00000020


	//----- nvinfo : EIATTR_FRAME_SIZE
	.align		4
.L_927:
        /*120c*/ 	.byte	0x04, 0x11
        /*120e*/ 	.short	(.L_929 - .L_928)
	.align		4
.L_928:
        /*1210*/ 	.word	index@(_ZN2at6native27unrolled_elementwise_kernelIZZZNS0_28launch_masked_scatter_kernelERKNS_10TensorBaseES4_S4_S4_ENKUlvE_clEvENKUlvE7_clEvEUlN3c107complexIfEEblE_St5arrayIPcLm4EELi4E23TrivialOffsetCalculatorILi3EjESE_ILi1EjENS0_6memory15LoadWithoutCastENSH_16StoreWithoutCastEEEviT_T0_T2_T3_T4_T5_)
        /*1214*/ 	.word	0x00000000


	//----- nvinfo : EIATTR_REGCOUNT
	.align		4
.L_929:
        /*1218*/ 	.byte	0x04, 0x2f
        /*121a*/ 	.short	(.L_931 - .L_930)
	.align		4
.L_930:
        /*121c*/ 	.word	index@(_ZN2at6native18elementwise_kernelILi128ELi2EZNS0_22gpu_kernel_impl_nocastIZZZNS0_28launch_masked_scatter_kernelERKNS_10TensorBaseES5_S5_S5_ENKUlvE_clEvENKUlvE7_clEvEUlN3c107complexIfEEblE_EEvRNS_18TensorIteratorBaseERKT_EUliE_EEviT1_)
        /*1220*/ 	.word	0x00000016


	//----- nvinfo : EIATTR_FRAME_SIZE
	.align		4
.L_931:
        /*1224*/ 	.byte	0x04, 0x11
        /*1226*/ 	.short	(.L_933 - .L_932)
	.align		4
.L_932:
        /*1228*/ 	.word	index@(_ZN2at6native18elementwise_kernelILi128ELi2EZNS0_22gpu_kernel_impl_nocastIZZZNS0_28launch_masked_scatter_kernelERKNS_10TensorBaseES5_S5_S5_ENKUlvE_clEvENKUlvE7_clEvEUlN3c107complexIfEEblE_EEvRNS_18TensorIteratorBaseERKT_EUliE_EEviT1_)
        /*122c*/ 	.word	0x00000000


	//----- nvinfo : EIATTR_REGCOUNT
	.align		4
.L_933:
        /*1230*/ 	.byte	0x04, 0x2f
        /*1232*/ 	.short	(.L_935 - .L_934)
	.align		4
.L_934:
        /*1234*/ 	.word	index@(_ZN2at6native27unrolled_elementwise_kernelIZZZNS0_28launch_masked_scatter_kernelERKNS_10TensorBaseES4_S4_S4_ENKUlvE_clEvENKUlvE7_clEvEUlN3c107complexIfEEblE_St5arrayIPcLm4EELi4E23TrivialOffsetCalculatorILi3EjESE_ILi1EjENS0_6memory12LoadWithCastILi3EEENSH_13StoreWithCastILi1EEEEEviT_T0_T2_T3_T4_T5_)
        /*1238*/ 	.word	0x00000028


	//----- nvinfo : EIATTR_FRAME_SIZE
	.align		4
.L_935:
        /*123c*/ 	.byte	0x04, 0x11
        /*123e*/ 	.short	(.L_937 - .L_936)
	.align		4
.L_936:
        /*1240*/ 	.word	index@(_ZN2at6native27unrolled_elementwise_kernelIZZZNS0_28launch_masked_scatter_kernelERKNS_10TensorBaseES4_S4_S4_ENKUlvE_clEvENKUlvE7_clEvEUlN3c107complexIfEEblE_St5arrayIPcLm4EELi4E23TrivialOffsetCalculatorILi3EjESE_ILi1EjENS0_6memory12LoadWithCastILi3EEENSH_13StoreWithCastILi1EEEEEviT_T0_T2_T3_T4_T5_)
        /*1244*/ 	.word	0x00000000


	//----- nvinfo : EIATTR_REGCOUNT
	.align		4
.L_937:
        /*1248*/ 	.byte	0x04, 0x2f
        /*124a*/ 	.short	(.L_939 - .L_938)
	.align		4
.L_938:
        /*124c*/ 	.word	index@(_ZN2at6native18elementwise_kernelILi128ELi4EZNS0_15gpu_kernel_implIZZZNS0_28launch_masked_scatter_kernelERKNS_10TensorBaseES5_S5_S5_ENKUlvE_clEvENKUlvE7_clEvEUlN3c107complexIfEEblE_EEvRNS_18TensorIteratorBaseERKT_EUliE_EEviT1_)
        /*1250*/ 	.word	0x0000001a


	//----- nvinfo : EIATTR_FRAME_SIZE
	.align		4
.L_939:
        /*1254*/ 	.byte	0x04, 0x11
        /*1256*/ 	.short	(.L_941 - .L_940)
	.align		4
.L_940:
        /*1258*/ 	.word	index@(_ZN2at6native18elementwise_kernelILi128ELi4EZNS0_15gpu_kernel_implIZZZNS0_28launch_masked_scatter_kernelERKNS_10TensorBaseES5_S5_S5_ENKUlvE_clEvENKUlvE7_clEvEUlN3c107complexIfEEblE_EEvRNS_18TensorIteratorBaseERKT_EUliE_EEviT1_)
        /*125c*/ 	.word	0x00000000


	//----- nvinfo : EIATTR_REGCOUNT
	.align		4
.L_941:
        /*1260*/ 	.byte	0x04, 0x2f
        /*1262*/ 	.short	(.L_943 - .L_942)
	.align		4
.L_942:
        /*1264*/ 	.word	index@(_ZN2at6native29vectorized_elementwise_kernelILi8EZZZNS0_28launch_masked_scatter_kernelERKNS_10TensorBaseES4_S4_S4_ENKUlvE_clEvENKUlvE8_clEvEUlbblE_St5arrayIPcLm4EEEEviT0_T1_)
        /*1268*/ 	.word	0x00000004


	//----- nvinfo : EIATTR_FRAME_SIZE
	.align		4
.L_943:
        /*126c*/ 	.byte	0x04, 0x11
        /*126e*/ 	.short	(.L_945 - .L_944)
	.align		4
.L_944:
        /*1270*/ 	.word	index@(_ZN2at6native29vectorized_elementwise_kernelILi8EZZZNS0_28launch_masked_scatter_kernelERKNS_10TensorBaseES4_S4_S4_ENKUlvE_clEvENKUlvE8_clEvEUlbblE_St5arrayIPcLm4EEEEviT0_T1_)
        /*1274*/ 	.word	0x00000000


	//----- nvinfo : EIATTR_REGCOUNT
	.align		4
.L_945:
        /*1278*/ 	.byte	0x04, 0x2f
        /*127a*/ 	.short	(.L_947 - .L_946)
	.align		4
.L_946:
        /*127c*/ 	.word	index@(_ZN2at6native29vectorized_elementwise_kernelILi4EZZZNS0_28launch_masked_scatter_kernelERKNS_10TensorBaseES4_S4_S4_ENKUlvE_clEvENKUlvE8_clEvEUlbblE_St5arrayIPcLm4EEEEviT0_T1_)
        /*1280*/ 	.word	0x00000028


	//----- nvinfo : EIATTR_FRAME_SIZE
	.align		4
.L_947:
        /*1284*/ 	.byte	0x04, 0x11
        /*1286*/ 	.short	(.L_949 - .L_948)
	.align		4
.L_948:
        /*1288*/ 	.word	index@(_ZN2at6native29vectorized_elementwise_kernelILi4EZZZNS0_28launch_masked_scatter_kernelERKNS_10TensorBaseES4_S4_S4_ENKUlvE_clEvENKUlvE8_clEvEUlbblE_St5arrayIPcLm4EEEEviT0_T1_)
        /*128c*/ 	.word	0x00000000


	//----- nvinfo : EIATTR_REGCOUNT
	.align		4
.L_949:
        /*1290*/ 	.byte	0x04, 0x2f
        /*1292*/ 	.short	(.L_951 - .L_950)
	.align		4
.L_950:
        /*1294*/ 	.word	index@(_ZN2at6native29vectorized_elementwise_kernelILi2EZZZNS0_28launch_masked_scatter_kernelERKNS_10TensorBaseES4_S4_S4_ENKUlvE_clEvENKUlvE8_clEvEUlbblE_St5arrayIPcLm4EEEEviT0_T1_)
        /*1298*/ 	.word	0x00000022


	//----- nvinfo : EIATTR_FRAME_SIZE
	.align		4
.L_951:
        /*129c*/ 	.byte	0x04, 0x11
        /*129e*/ 	.short	(.L_953 - .L_952)
	.align		4
.L_952:
        /*12a0*/ 	.word	index@(_ZN2at6native29vectorized_elementwise_kernelILi2EZZZNS0_28launch_masked_scatter_kernelERKNS_10TensorBaseES4_S4_S4_ENKUlvE_clEvENKUlvE8_clEvEUlbblE_St5arrayIPcLm4EEEEviT0_T1_)
        /*12a4*/ 	.word	0x00000000


	//----- nvinfo : EIATTR_REGCOUNT
	.align		4
.L_953:
        /*12a8*/ 	.byte	0x04, 0x2f
        /*12aa*/ 	.short	(.L_955 - .L_954)
	.align		4
.L_954:
        /*12ac*/ 	.word	index@(_ZN2at6native27unrolled_elementwise_kernelIZZZNS0_28launch_masked_scatter_kernelERKNS_10TensorBaseES4_S4_S4_ENKUlvE_clEvENKUlvE8_clEvEUlbblE_St5arrayIPcLm4EELi4E23TrivialOffsetCalculatorILi3EjESB_ILi1EjENS0_6memory15LoadWithoutCastENSE_16StoreWithoutCastEEEviT_T0_T2_T3_T4_T5_)
        /*12b0*/ 	.word	0x00000020


	//----- nvinfo : EIATTR_FRAME_SIZE
	.align		4
.L_955:
        /*12b4*/ 	.byte	0x04, 0x11
        /*12b6*/ 	.short	(.L_957 - .L_956)
	.align		4
.L_956:
        /*12b8*/ 	.word	index@(_ZN2at6native27unrolled_elementwise_kernelIZZZNS0_28launch_masked_scatter_kernelERKNS_10TensorBaseES4_S4_S4_ENKUlvE_clEvENKUlvE8_clEvEUlbblE_St5arrayIPcLm4EELi4E23TrivialOffsetCalculatorILi3EjESB_ILi1EjENS0_6memory15LoadWithoutCastENSE_16StoreWithoutCastEEEviT_T0_T2_T3_T4_T5_)
        /*12bc*/ 	.word	0x00000000


	//----- nvinfo : EIATTR_REGCOUNT
	.align		4
.L_957:
        /*12c0*/ 	.byte	0x04, 0x2f
        /*12c2*/ 	.short	(.L_959 - .L_958)
	.align		4
.L_958:
        /*12c4*/ 	.word	index@(_ZN2at6native18elementwise_kernelILi128ELi4EZNS0_22gpu_kernel_impl_nocastIZZZNS0_28launch_masked_scatter_kernelERKNS_10TensorBaseES5_S5_S5_ENKUlvE_clEvENKUlvE8_clEvEUlbblE_EEvRNS_18TensorIteratorBaseERKT_EUliE_EEviT1_)
        /*12c8*/ 	.word	0x00000016


	//----- nvinfo : EIATTR_FRAME_SIZE
	.align		4
.L_959:
        /*12cc*/ 	.byte	0x04, 0x11
        /*12ce*/ 	.short	(.L_961 - .L_960)
	.align		4
.L_960:
        /*12d0*/ 	.word	index@(_ZN2at6native18elementwise_kernelILi128ELi4EZNS0_22gpu_kernel_impl_nocastIZZZNS0_28launch_masked_scatter_kernelERKNS_10TensorBaseES5_S5_S5_ENKUlvE_clEvENKUlvE8_clEvEUlbblE_EEvRNS_18TensorIteratorBaseERKT_EUliE_EEviT1_)
        /*12d4*/ 	.word	0x00000000


	//----- nvinfo : EIATTR_REGCOUNT
	.align		4
.L_961:
        /*12d8*/ 	.byte	0x04, 0x2f
        /*12da*/ 	.short	(.L_963 - .L_962)
	.align		4
.L_962:
        /*12dc*/ 	.word	index@(_ZN2at6native27unrolled_elementwise_kernelIZZZNS0_28launch_masked_scatter_kernelERKNS_10TensorBaseES4_S4_S4_ENKUlvE_clEvENKUlvE8_clEvEUlbblE_St5arrayIPcLm4EELi4E23TrivialOffsetCalculatorILi3EjESB_ILi1EjENS0_6memory12LoadWithCastILi3EEENSE_13StoreWithCastILi1EEEEEviT_T0_T2_T3_T4_T5_)
        /*12e0*/ 	.word	0x00000025


	//----- nvinfo : EIATTR_FRAME_SIZE
	.align		4
.L_963:
        /*12e4*/ 	.byte	0x04, 0x11
        /*12e6*/ 	.short	(.L_965 - .L_964)
	.align		4
.L_964:
        /*12e8*/ 	.word	index@(_ZN2at6native27unrolled_elementwise_kernelIZZZNS0_28launch_masked_scatter_kernelERKNS_10TensorBaseES4_S4_S4_ENKUlvE_clEvENKUlvE8_clEvEUlbblE_St5arrayIPcLm4EELi4E23TrivialOffsetCalculatorILi3EjESB_ILi1EjENS0_6memory12LoadWithCastILi3EEENSE_13StoreWithCastILi1EEEEEviT_T0_T2_T3_T4_T5_)
        /*12ec*/ 	.word	0x00000000


	//----- nvinfo : EIATTR_REGCOUNT
	.align		4
.L_965:
        /*12f0*/ 	.byte	0x04, 0x2f
        /*12f2*/ 	.short	(.L_967 - .L_966)
	.align		4
.L_966:
        /*12f4*/ 	.word	index@(_ZN2at6native18elementwise_kernelILi128ELi4EZNS0_15gpu_kernel_implIZZZNS0_28launch_masked_scatter_kernelERKNS_10TensorBaseES5_S5_S5_ENKUlvE_clEvENKUlvE8_clEvEUlbblE_EEvRNS_18TensorIteratorBaseERKT_EUliE_EEviT1_)
        /*12f8*/ 	.word	0x00000019


	//----- nvinfo : EIATTR_FRAME_SIZE
	.align		4
.L_967:
        /*12fc*/ 	.byte	0x04, 0x11
        /*12fe*/ 	.short	(.L_969 - .L_968)
	.align		4
.L_968:
        /*1300*/ 	.word	index@(_ZN2at6native18elementwise_kernelILi128ELi4EZNS0_15gpu_kernel_implIZZZNS0_28launch_masked_scatter_kernelERKNS_10TensorBaseES5_S5_S5_ENKUlvE_clEvENKUlvE8_clEvEUlbblE_EEvRNS_18TensorIteratorBaseERKT_EUliE_EEviT1_)
        /*1304*/ 	.word	0x00000000


	//----- nvinfo : EIATTR_REGCOUNT
	.align		4
.L_969:
        /*1308*/ 	.byte	0x04, 0x2f
        /*130a*/ 	.short	(.L_971 - .L_970)
	.align		4
.L_970:
        /*130c*/ 	.word	index@(_ZN2at6native29vectorized_elementwise_kernelILi8EZZZNS0_28launch_masked_scatter_kernelERKNS_10TensorBaseES4_S4_S4_ENKUlvE_clEvENKUlvE9_clEvEUlN3c108BFloat16EblE_St5arrayIPcLm4EEEEviT0_T1_)
        /*1310*/ 	.word	0x00000004


	//----- nvinfo : EIATTR_FRAME_SIZE
	.align		4
.L_971:
        /*1314*/ 	.byte	0x04, 0x11
        /*1316*/ 	.short	(.L_973 - .L_972)
	.align		4
.L_972:
        /*1318*/ 	.word	index@(_ZN2at6native29vectorized_elementwise_kernelILi8EZZZNS0_28launch_masked_scatter_kernelERKNS_10TensorBaseES4_S4_S4_ENKUlvE_clEvENKUlvE9_clEvEUlN3c108BFloat16EblE_St5arrayIPcLm4EEEEviT0_T1_)
        /*131c*/ 	.word	0x00000000


	//----- nvinfo : EIATTR_REGCOUNT
	.align		4
.L_973:
        /*1320*/ 	.byte	0x04, 0x2f
        /*1322*/ 	.short	(.L_975 - .L_974)
	.align		4
.L_974:
        /*1324*/ 	.word	index@(_ZN2at6native29vectorized_elementwise_kernelILi4EZZZNS0_28launch_masked_scatter_kernelERKNS_10TensorBaseES4_S4_S4_ENKUlvE_clEvENKUlvE9_clEvEUlN3c108BFloat16EblE_St5arrayIPcLm4EEEEviT0_T1_)
        /*1328*/ 	.word	0x00000020


	//----- nvinfo : EIATTR_FRAME_SIZE
	.align		4
.L_975:
        /*132c*/ 	.byte	0x04, 0x11
        /*132e*/ 	.short	(.L_977 - .L_976)
	.align		4
.L_976:
        /*1330*/ 	.word	index@(_ZN2at6native29vectorized_elementwise_kernelILi4EZZZNS0_28launch_masked_scatter_kernelERKNS_10TensorBaseES4_S4_S4_ENKUlvE_clEvENKUlvE9_clEvEUlN3c108BFloat16EblE_St5arrayIPcLm4EEEEviT0_T1_)
        /*1334*/ 	.word	0x00000000


	//----- nvinfo : EIATTR_REGCOUNT
	.align		4
.L_977:
        /*1338*/ 	.byte	0x04, 0x2f
        /*133a*/ 	.short	(.L_979 - .L_978)
	.align		4
.L_978:
        /*133c*/ 	.word	index@(_ZN2at6native29vectorized_elementwise_kernelILi2EZZZNS0_28launch_masked_scatter_kernelERKNS_10TensorBaseES4_S4_S4_ENKUlvE_clEvENKUlvE9_clEvEUlN3c108BFloat16EblE_St5arrayIPcLm4EEEEviT0_T1_)
        /*1340*/ 	.word	0x00000020


	//----- nvinfo : EIATTR_FRAME_SIZE
	.align		4
.L_979:
        /*1344*/ 	.byte	0x04, 0x11
        /*1346*/ 	.short	(.L_981 - .L_980)
	.align		4
.L_980:
        /*1348*/ 	.word	index@(_ZN2at6native29vectorized_elementwise_kernelILi2EZZZNS0_28launch_masked_scatter_kernelERKNS_10TensorBaseES4_S4_S4_ENKUlvE_clEvENKUlvE9_clEvEUlN3c108BFloat16EblE_St5arrayIPcLm4EEEEviT0_T1_)
        /*134c*/ 	.word	0x00000000


	//----- nvinfo : EIATTR_REGCOUNT
	.align		4
.L_981:
        /*1350*/ 	.byte	0x04, 0x2f
        /*1352*/ 	.short	(.L_983 - .L_982)
	.align		4
.L_982:
        /*1354*/ 	.word	index@(_ZN2at6native27unrolled_elementwise_kernelIZZZNS0_28launch_masked_scatter_kernelERKNS_10TensorBaseES4_S4_S4_ENKUlvE_clEvENKUlvE9_clEvEUlN3c108BFloat16EblE_St5arrayIPcLm4EELi4E23TrivialOffsetCalculatorILi3EjESD_ILi1EjENS0_6memory15LoadWithoutCastENSG_16StoreWithoutCastEEEviT_T0_T2_T3_T4_T5_)
        /*1358*/ 	.word	0x00000020


	//----- nvinfo : EIATTR_FRAME_SIZE
	.align		4
.L_983:
        /*135c*/ 	.byte	0x04, 0x11
        /*135e*/ 	.short	(.L_985 - .L_984)
	.align		4
.L_984:
        /*1360*/ 	.word	index@(_ZN2at6native27unrolled_elementwise_kernelIZZZNS0_28launch_masked_scatter_kernelERKNS_10TensorBaseES4_S4_S4_ENKUlvE_clEvENKUlvE9_clEvEUlN3c108BFloat16EblE_St5arrayIPcLm4EELi4E23TrivialOffsetCalculatorILi3EjESD_ILi1EjENS0_6memory15LoadWithoutCastENSG_16StoreWithoutCastEEEviT_T0_T2_T3_T4_T5_)
        /*1364*/ 	.word	0x00000000


	//----- nvinfo : EIATTR_REGCOUNT
	.align		4
.L_985:
        /*1368*/ 	.byte	0x04, 0x2f
        /*136a*/ 	.short	(.L_987 - .L_986)
	.align		4
.L_986:
        /*136c*/ 	.word	index@(_ZN2at6native18elementwise_kernelILi128ELi4EZNS0_22gpu_kernel_impl_nocastIZZZNS0_28launch_masked_scatter_kernelERKNS_10TensorBaseES5_S5_S5_ENKUlvE_clEvENKUlvE9_clEvEUlN3c108BFloat16EblE_EEvRNS_18TensorIteratorBaseERKT_EUliE_EEviT1_)
        /*1370*/ 	.word	0x00000016


	//----- nvinfo : EIATTR_FRAME_SIZE
	.align		4
.L_987:
        /*1374*/ 	.byte	0x04, 0x11
        /*1376*/ 	.short	(.L_989 - .L_988)
	.align		4
.L_988:
        /*1378*/ 	.word	index@(_ZN2at6native18elementwise_kernelILi128ELi4EZNS0_22gpu_kernel_impl_nocastIZZZNS0_28launch_masked_scatter_kernelERKNS_10TensorBaseES5_S5_S5_ENKUlvE_clEvENKUlvE9_clEvEUlN3c108BFloat16EblE_EEvRNS_18TensorIteratorBaseERKT_EUliE_EEviT1_)
        /*137c*/ 	.word	0x00000000


	//----- nvinfo : EIATTR_REGCOUNT
	.align		4
.L_989:
        /*1380*/ 	.byte	0x04, 0x2f
        /*1382*/ 	.short	(.L_991 - .L_990)
	.align		4
.L_990:
        /*1384*/ 	.word	index@(_ZN2at6native27unrolled_elementwise_kernelIZZZNS0_28launch_masked_scatter_kernelERKNS_10TensorBaseES4_S4_S4_ENKUlvE_clEvENKUlvE9_clEvEUlN3c108BFloat16EblE_St5arrayIPcLm4EELi4E23TrivialOffsetCalculatorILi3EjESD_ILi1EjENS0_6memory12LoadWithCastILi3EEENSG_13StoreWithCastILi1EEEEEviT_T0_T2_T3_T4_T5_)
        /*1388*/ 	.word	0x00000025


	//----- nvinfo : EIATTR_FRAME_SIZE
	.align		4
.L_991:
        /*138c*/ 	.byte	0x04, 0x11
        /*138e*/ 	.short	(.L_993 - .L_992)
	.align		4
.L_992:
        /*1390*/ 	.word	index@(_ZN2at6native27unrolled_elementwise_kernelIZZZNS0_28launch_masked_scatter_kernelERKNS_10TensorBaseES4_S4_S4_ENKUlvE_clEvENKUlvE9_clEvEUlN3c108BFloat16EblE_St5arrayIPcLm4EELi4E23TrivialOffsetCalculatorILi3EjESD_ILi1EjENS0_6memory12LoadWithCastILi3EEENSG_13StoreWithCastILi1EEEEEviT_T0_T2_T3_T4_T5_)
        /*1394*/ 	.word	0x00000000


	//----- nvinfo : EIATTR_REGCOUNT
	.align		4
.L_993:
        /*1398*/ 	.byte	0x04, 0x2f
        /*139a*/ 	.short	(.L_995 - .L_994)
	.align		4
.L_994:
        /*139c*/ 	.word	index@(_ZN2at6native18elementwise_kernelILi128ELi4EZNS0_15gpu_kernel_implIZZZNS0_28launch_masked_scatter_kernelERKNS_10TensorBaseES5_S5_S5_ENKUlvE_clEvENKUlvE9_clEvEUlN3c108BFloat16EblE_EEvRNS_18TensorIteratorBaseERKT_EUliE_EEviT1_)
        /*13a0*/ 	.word	0x0000001a


	//----- nvinfo : EIATTR_FRAME_SIZE
	.align		4
.L_995:
        /*13a4*/ 	.byte	0x04, 0x11
        /*13a6*/ 	.short	(.L_997 - .L_996)
	.align		4
.L_996:
        /*13a8*/ 	.word	index@(_ZN2at6native18elementwise_kernelILi128ELi4EZNS0_15gpu_kernel_implIZZZNS0_28launch_masked_scatter_kernelERKNS_10TensorBaseES5_S5_S5_ENKUlvE_clEvENKUlvE9_clEvEUlN3c108BFloat16EblE_EEvRNS_18TensorIteratorBaseERKT_EUliE_EEviT1_)
        /*13ac*/ 	.word	0x00000000


	//----- nvinfo : EIATTR_REGCOUNT
	.align		4
.L_997:
        /*13b0*/ 	.byte	0x04, 0x2f
        /*13b2*/ 	.short	(.L_999 - .L_998)
	.align		4
.L_998:
        /*13b4*/ 	.word	index@(_ZN2at6native29vectorized_elementwise_kernelILi8EZZZNS0_28launch_masked_scatter_kernelERKNS_10TensorBaseES4_S4_S4_ENKUlvE_clEvENKUlvE10_clEvEUlN3c104HalfEblE_St5arrayIPcLm4EEEEviT0_T1_)
        /*13b8*/ 	.word	0x00000004


	//----- nvinfo : EIATTR_FRAME_SIZE
	.align		4
.L_999:
        /*13bc*/ 	.byte	0x04, 0x11
        /*13be*/ 	.short	(.L_1001 - .L_1000)
	.align		4
.L_1000:
        /*13c0*/ 	.word	index@(_ZN2at6native29vectorized_elementwise_kernelILi8EZZZNS0_28launch_masked_scatter_kernelERKNS_10TensorBaseES4_S4_S4_ENKUlvE_clEvENKUlvE10_clEvEUlN3c104HalfEblE_St5arrayIPcLm4EEEEviT0_T1_)
        /*13c4*/ 	.word	0x00000000


	//----- nvinfo : EIATTR_REGCOUNT
	.align		4
.L_1001:
        /*13c8*/ 	.byte	0x04, 0x2f
        /*13ca*/ 	.short	(.L_1003 - .L_1002)
	.align		4
.L_1002:
        /*13cc*/ 	.word	index@(_ZN2at6native29vectorized_elementwise_kernelILi4EZZZNS0_28launch_masked_scatter_kernelERKNS_10TensorBaseES4_S4_S4_ENKUlvE_clEvENKUlvE10_clEvEUlN3c104HalfEblE_St5arrayIPcLm4EEEEviT0_T1_)
        /*13d0*/ 	.word	0x00000020


	//----- nvinfo : EIATTR_FRAME_SIZE
	.align		4
.L_1003:
        /*13d4*/ 	.byte	0x04, 0x11
        /*13d6*/ 	.short	(.L_1005 - .L_1004)
	.align		4
.L_1004:
        /*13d8*/ 	.word	index@(_ZN2at6native29vectorized_elementwise_kernelILi4EZZZNS0_28launch_masked_scatter_kernelERKNS_10TensorBaseES4_S4_S4_ENKUlvE_clEvENKUlvE10_clEvEUlN3c104HalfEblE_St5arrayIPcLm4EEEEviT0_T1_)
        /*13dc*/ 	.word	0x00000000


	//----- nvinfo : EIATTR_REGCOUNT
	.align		4
.L_1005:
        /*13e0*/ 	.byte	0x04, 0x2f
        /*13e2*/ 	.short	(.L_1007 - .L_1006)
	.align		4
.L_1006:
        /*13e4*/ 	.word	index@(_ZN2at6native29vectorized_elementwise_kernelILi2EZZZNS0_28launch_masked_scatter_kernelERKNS_10TensorBaseES4_S4_S4_ENKUlvE_clEvENKUlvE10_clEvEUlN3c104HalfEblE_St5arrayIPcLm4EEEEviT0_T1_)
        /*13e8*/ 	.word	0x00000020


	//----- nvinfo : EIATTR_FRAME_SIZE
	.align		4
.L_1007:
        /*13ec*/ 	.byte	0x04, 0x11
        /*13ee*/ 	.short	(.L_1009 - .L_1008)
	.align		4
.L_1008:
        /*13f0*/ 	.word	index@(_ZN2at6native29vectorized_elementwise_kernelILi2EZZZNS0_28launch_masked_scatter_kernelERKNS_10TensorBaseES4_S4_S4_ENKUlvE_clEvENKUlvE10_clEvEUlN3c104HalfEblE_St5arrayIPcLm4EEEEviT0_T1_)
        /*13f4*/ 	.word	0x00000000


	//----- nvinfo : EIATTR_REGCOUNT
	.align		4
.L_1009:
        /*13f8*/ 	.byte	0x04, 0x2f
        /*13fa*/ 	.short	(.L_1011 - .L_1010)
	.align		4
.L_1010:
        /*13fc*/ 	.word	index@(_ZN2at6native27unrolled_elementwise_kernelIZZZNS0_28launch_masked_scatter_kernelERKNS_10TensorBaseES4_S4_S4_ENKUlvE_clEvENKUlvE10_clEvEUlN3c104HalfEblE_St5arrayIPcLm4EELi4E23TrivialOffsetCalculatorILi3EjESD_ILi1EjENS0_6memory15LoadWithoutCastENSG_16StoreWithoutCastEEEviT_T0_T2_T3_T4_T5_)
        /*1400*/ 	.word	0x00000020


	//----- nvinfo : EIATTR_FRAME_SIZE
	.align		4
.L_1011:
        /*1404*/ 	.byte	0x04, 0x11
        /*1406*/ 	.short	(.L_1013 - .L_1012)
	.align		4
.L_1012:
        /*1408*/ 	.word	index@(_ZN2at6native27unrolled_elementwise_kernelIZZZNS0_28launch_masked_scatter_kernelERKNS_10TensorBaseES4_S4_S4_ENKUlvE_clEvENKUlvE10_clEvEUlN3c104HalfEblE_St5arrayIPcLm4EELi4E23TrivialOffsetCalculatorILi3EjESD_ILi1EjENS0_6memory15LoadWithoutCastENSG_16StoreWithoutCastEEEviT_T0_T2_T3_T4_T5_)
        /*140c*/ 	.word	0x00000000


	//----- nvinfo : EIATTR_REGCOUNT
	.align		4
.L_1013:
        /*1410*/ 	.byte	0x04, 0x2f
        /*1412*/ 	.short	(.L_1015 - .L_1014)
	.align		4
.L_1014:
        /*1414*/ 	.word	index@(_ZN2at6native18elementwise_kernelILi128ELi4EZNS0_22gpu_kernel_impl_nocastIZZZNS0_28launch_masked_scatter_kernelERKNS_10TensorBaseES5_S5_S5_ENKUlvE_clEvENKUlvE10_clEvEUlN3c104HalfEblE_EEvRNS_18TensorIteratorBaseERKT_EUliE_EEviT1_)
        /*1418*/ 	.word	0x00000016


	//----- nvinfo : EIATTR_FRAME_SIZE
	.align		4
.L_1015:
        /*141c*/ 	.byte	0x04, 0x11
        /*141e*/ 	.short	(.L_1017 - .L_1016)
	.align		4
.L_1016:
        /*1420*/ 	.word	index@(_ZN2at6native18elementwise_kernelILi128ELi4EZNS0_22gpu_kernel_impl_nocastIZZZNS0_28launch_masked_scatter_kernelERKNS_10TensorBaseES5_S5_S5_ENKUlvE_clEvENKUlvE10_clEvEUlN3c104HalfEblE_EEvRNS_18TensorIteratorBaseERKT_EUliE_EEviT1_)
        /*1424*/ 	.word	0x00000000


	//----- nvinfo : EIATTR_REGCOUNT
	.align		4
.L_1017:
        /*1428*/ 	.byte	0x04, 0x2f
        /*142a*/ 	.short	(.L_1019 - .L_1018)
	.align		4
.L_1018:
        /*142c*/ 	.word	index@(_ZN2at6native27unrolled_elementwise_kernelIZZZNS0_28launch_masked_scatter_kernelERKNS_10TensorBaseES4_S4_S4_ENKUlvE_clEvENKUlvE10_clEvEUlN3c104HalfEblE_St5arrayIPcLm4EELi4E23TrivialOffsetCalculatorILi3EjESD_ILi1EjENS0_6memory12LoadWithCastILi3EEENSG_13StoreWithCastILi1EEEEEviT_T0_T2_T3_T4_T5_)
        /*1430*/ 	.word	0x00000025


	//----- nvinfo : EIATTR_FRAME_SIZE
	.align		4
.L_1019:
        /*1434*/ 	.byte	0x04, 0x11
        /*1436*/ 	.short	(.L_1021 - .L_1020)
	.align		4
.L_1020:
        /*1438*/ 	.word	index@(_ZN2at6native27unrolled_elementwise_kernelIZZZNS0_28launch_masked_scatter_kernelERKNS_10TensorBaseES4_S4_S4_ENKUlvE_clEvENKUlvE10_clEvEUlN3c104HalfEblE_St5arrayIPcLm4EELi4E23TrivialOffsetCalculatorILi3EjESD_ILi1EjENS0_6memory12LoadWithCastILi3EEENSG_13StoreWithCastILi1EEEEEviT_T0_T2_T3_T4_T5_)
        /*143c*/ 	.word	0x00000000


	//----- nvinfo : EIATTR_REGCOUNT
	.align		4
.L_1021:
        /*1440*/ 	.byte	0x04, 0x2f
        /*1442*/ 	.short	(.L_1023 - .L_1022)
	.align		4
.L_1022:
        /*1444*/ 	.word	index@(_ZN2at6native18elementwise_kernelILi128ELi4EZNS0_15gpu_kernel_implIZZZNS0_28launch_masked_scatter_kernelERKNS_10TensorBaseES5_S5_S5_ENKUlvE_clEvENKUlvE10_clEvEUlN3c104HalfEblE_EEvRNS_18TensorIteratorBaseERKT_EUliE_EEviT1_)
        /*1448*/ 	.word	0x0000001a


	//----- nvinfo : EIATTR_FRAME_SIZE
	.align		4
.L_1023:
        /*144c*/ 	.byte	0x04, 0x11
        /*144e*/ 	.short	(.L_1025 - .L_1024)
	.align		4
.L_1024:
        /*1450*/ 	.word	index@(_ZN2at6native18elementwise_kernelILi128ELi4EZNS0_15gpu_kernel_implIZZZNS0_28launch_masked_scatter_kernelERKNS_10TensorBaseES5_S5_S5_ENKUlvE_clEvENKUlvE10_clEvEUlN3c104HalfEblE_EEvRNS_18TensorIteratorBaseERKT_EUliE_EEviT1_)
        /*1454*/ 	.word	0x00000000


	//----- nvinfo : EIATTR_REGCOUNT
	.align		4
.L_1025:
        /*1458*/ 	.byte	0x04, 0x2f
        /*145a*/ 	.short	(.L_1027 - .L_1026)
	.align		4
.L_1026:
        /*145c*/ 	.word	index@(_ZN2at6native24index_elementwise_kernelILi128ELi4EZNS0_16flip_kernel_implINS0_10OpaqueTypeILi1EEEEEvRNS_14TensorIteratorEEUliE_EEvlT1_)
        /*1460*/ 	.word	0x00000014


	//----- nvinfo : EIATTR_FRAME_SIZE
	.align		4
.L_1027:
        /*1464*/ 	.byte	0x04, 0x11
        /*1466*/ 	.short	(.L_1029 - .L_1028)
	.align		4
.L_1028:
        /*1468*/ 	.word	index@(_ZN2at6native24index_elementwise_kernelILi128ELi4EZNS0_16flip_kernel_implINS0_10OpaqueTypeILi1EEEEEvRNS_14TensorIteratorEEUliE_EEvlT1_)
        /*146c*/ 	.word	0x00000000


	//----- nvinfo : EIATTR_REGCOUNT
	.align		4
.L_1029:
        /*1470*/ 	.byte	0x04, 0x2f
        /*1472*/ 	.short	(.L_1031 - .L_1030)
	.align		4
.L_1030:
        /*1474*/ 	.word	index@(_ZN2at6native24index_elementwise_kernelILi128ELi4EZNS0_16flip_kernel_implINS0_10OpaqueTypeILi4EEEEEvRNS_14TensorIteratorEEUliE_EEvlT1_)
        /*1478*/ 	.word	0x00000014


	//----- nvinfo : EIATTR_FRAME_SIZE
	.align		4
.L_1031:
        /*147c*/ 	.byte	0x04, 0x11
        /*147e*/ 	.short	(.L_1033 - .L_1032)
	.align		4
.L_1032:
        /*1480*/ 	.word	index@(_ZN2at6native24index_elementwise_kernelILi128ELi4EZNS0_16flip_kernel_implINS0_10OpaqueTypeILi4EEEEEvRNS_14TensorIteratorEEUliE_EEvlT1_)
        /*1484*/ 	.word	0x00000000


	//----- nvinfo : EIATTR_REGCOUNT
	.align		4
.L_1033:
        /*1488*/ 	.byte	0x04, 0x2f
        /*148a*/ 	.short	(.L_1035 - .L_1034)
	.align		4
.L_1034:
        /*148c*/ 	.word	index@(_ZN2at6native24index_elementwise_kernelILi128ELi4EZNS0_16flip_kernel_implINS0_10OpaqueTypeILi8EEEEEvRNS_14TensorIteratorEEUliE_EEvlT1_)
        /*1490*/ 	.word	0x00000014


	//----- nvinfo : EIATTR_FRAME_SIZE
	.align		4
.L_1035:
        /*1494*/ 	.byte	0x04, 0x11
        /*1496*/ 	.short	(.L_1037 - .L_1036)
	.align		4
.L_1036:
        /*1498*/ 	.word	index@(_ZN2at6native24index_elementwise_kernelILi128ELi4EZNS0_16flip_kernel_implINS0_10OpaqueTypeILi8EEEEEvRNS_14TensorIteratorEEUliE_EEvlT1_)
        /*149c*/ 	.word	0x00000000


	//----- nvinfo : EIATTR_REGCOUNT
	.align		4
.L_1037:
        /*14a0*/ 	.byte	0x04, 0x2f
        /*14a2*/ 	.short	(.L_1039 - .L_1038)
	.align		4
.L_1038:
        /*14a4*/ 	.word	index@(_ZN2at6native24index_elementwise_kernelILi128ELi4EZNS0_16flip_kernel_implINS0_10OpaqueTypeILi2EEEEEvRNS_14TensorIteratorEEUliE_EEvlT1_)
        /*14a8*/ 	.word	0x00000014


	//----- nvinfo : EIATTR_FRAME_SIZE
	.align		4
.L_1039:
        /*14ac*/ 	.byte	0x04, 0x11
        /*14ae*/ 	.short	(.L_1041 - .L_1040)
	.align		4
.L_1040:
        /*14b0*/ 	.word	index@(_ZN2at6native24index_elementwise_kernelILi128ELi4EZNS0_16flip_kernel_implINS0_10OpaqueTypeILi2EEEEEvRNS_14TensorIteratorEEUliE_EEvlT1_)
        /*14b4*/ 	.word	0x00000000


	//----- nvinfo : EIATTR_REGCOUNT
	.align		4
.L_1041:
        /*14b8*/ 	.byte	0x04, 0x2f
        /*14ba*/ 	.short	(.L_1043 - .L_1042)
	.align		4
.L_1042:
        /*14bc*/ 	.word	index@(_ZN2at6native24index_elementwise_kernelILi128ELi4EZNS0_16flip_kernel_implINS0_10OpaqueTypeILi16EEEEEvRNS_14TensorIteratorEEUliE_EEvlT1_)
        /*14c0*/ 	.word	0x00000016


	//----- nvinfo : EIATTR_FRAME_SIZE
	.align		4
.L_1043:
        /*14c4*/ 	.byte	0x04, 0x11
        /*14c6*/ 	.short	(.L_1045 - .L_1044)
	.align		4
.L_1044:
        /*14c8*/ 	.word	index@(_ZN2at6native24index_elementwise_kernelILi128ELi4EZNS0_16flip_kernel_implINS0_10OpaqueTypeILi16EEEEEvRNS_14TensorIteratorEEUliE_EEvlT1_)
        /*14cc*/ 	.word	0x00000000


	//----- nvinfo : EIATTR_REGCOUNT
	.align		4
.L_1045:
        /*14d0*/ 	.byte	0x04, 0x2f
        /*14d2*/ 	.short	(.L_1047 - .L_1046)
	.align		4
.L_1046:
        /*14d4*/ 	.word	index@(_ZN2at6native47_GLOBAL__N__62f9f32f_14_IndexKernel_cu_3e7731d125masked_scatter_size_checkEPKlPKbl)
        /*14d8*/ 	.word	0x00000018


	//----- nvinfo : EIATTR_FRAME_SIZE
	.align		4
.L_1047:
        /*14dc*/ 	.byte	0x04, 0x11
        /*14de*/ 	.short	(.L_1049 - .L_1048)
	.align		4
.L_1048:
        /*14e0*/ 	.word	index@(_ZN2at6native47_GLOBAL__N__62f9f32f_14_IndexKernel_cu_3e7731d125masked_scatter_size_checkEPKlPKbl)
        /*14e4*/ 	.word	0x00000000


	//----- nvinfo : EIATTR_MIN_STACK_SIZE
	.align		4
.L_1049:
        /*14e8*/ 	.byte	0x04, 0x12
        /*14ea*/ 	.short	(.L_1051 - .L_1050)
	.align		4
.L_1050:
        /*14ec*/ 	.word	index@(_ZN2at6native47_GLOBAL__N__62f9f32f_14_IndexKernel_cu_3e7731d125masked_scatter_size_checkEPKlPKbl)
        /*14f0*/ 	.word	0x00000000


	//----- nvinfo : EIATTR_MIN_STACK_SIZE
	.align		4
.L_1051:
        /*14f4*/ 	.byte	0x04, 0x12
        /*14f6*/ 	.short	(.L_1053 - .L_1052)
	.align		4
.L_1052:
        /*14f8*/ 	.word	index@(_ZN2at6native24index_elementwise_kernelILi128ELi4EZNS0_16flip_kernel_implINS0_10OpaqueTypeILi16EEEEEvRNS_14TensorIteratorEEUliE_EEvlT1_)
        /*14fc*/ 	.word	0x00000000


	//----- nvinfo : EIATTR_MIN_STACK_SIZE
	.align		4
.L_1053:
        /*1500*/ 	.byte	0x04, 0x12
        /*1502*/ 	.short	(.L_1055 - .L_1054)
	.align		4
.L_1054:
        /*1504*/ 	.word	index@(_ZN2at6native24index_elementwise_kernelILi128ELi4EZNS0_16flip_kernel_implINS0_10OpaqueTypeILi2EEEEEvRNS_14TensorIteratorEEUliE_EEvlT1_)
        /*1508*/ 	.word	0x00000000


	//----- nvinfo : EIATTR_MIN_STACK_SIZE
	.align		4
.L_1055:
        /*150c*/ 	.byte	0x04, 0x12
        /*150e*/ 	.short	(.L_1057 - .L_1056)
	.align		4
.L_1056:
        /*1510*/ 	.word	index@(_ZN2at6native24index_elementwise_kernelILi128ELi4EZNS0_16flip_kernel_implINS0_10OpaqueTypeILi8EEEEEvRNS_14TensorIteratorEEUliE_EEvlT1_)
        /*1514*/ 	.word	0x00000000


	//----- nvinfo : EIATTR_MIN_STACK_SIZE
	.align		4
.L_1057:
        /*1518*/ 	.byte	0x04, 0x12
        /*151a*/ 	.short	(.L_1059 - .L_1058)
	.align		4
.L_1058:
        /*151c*/ 	.word	index@(_ZN2at6native24index_elementwise_kernelILi128ELi4EZNS0_16flip_kernel_implINS0_10OpaqueTypeILi4EEEEEvRNS_14TensorIteratorEEUliE_EEvlT1_)
        /*1520*/ 	.word	0x00000000


	//----- nvinfo : EIATTR_MIN_STACK_SIZE
	.align		4
.L_1059:
        /*1524*/ 	.byte	0x04, 0x12
        /*1526*/ 	.short	(.L_1061 - .L_1060)
	.align		4
.L_1060:
        /*1528*/ 	.word	index@(_ZN2at6native24index_elementwise_kernelILi128ELi4EZNS0_16flip_kernel_implINS0_10OpaqueTypeILi1EEEEEvRNS_14TensorIteratorEEUliE_EEvlT1_)
        /*152c*/ 	.word	0x00000000


	//----- nvinfo : EIATTR_MIN_STACK_SIZE
	.align		4
.L_1061:
        /*1530*/ 	.byte	0x04, 0x12
        /*1532*/ 	.short	(.L_1063 - .L_1062)
	.align		4
.L_1062:
        /*1534*/ 	.word	index@(_ZN2at6native18elementwise_kernelILi128ELi4EZNS0_15gpu_kernel_implIZZZNS0_28launch_masked_scatter_kernelERKNS_10TensorBaseES5_S5_S5_ENKUlvE_clEvENKUlvE10_clEvEUlN3c104HalfEblE_EEvRNS_18TensorIteratorBaseERKT_EUliE_EEviT1_)
        /*1538*/ 	.word	0x00000000


	//----- nvinfo : EIATTR_MIN_STACK_SIZE
	.align		4
.L_1063:
        /*153c*/ 	.byte	0x04, 0x12
        /*153e*/ 	.short	(.L_1065 - .L_1064)
	.align		4
.L_1064:
        /*1540*/ 	.word	index@(_ZN2at6native27unrolled_elementwise_kernelIZZZNS0_28launch_masked_scatter_kernelERKNS_10TensorBaseES4_S4_S4_ENKUlvE_clEvENKUlvE10_clEvEUlN3c104HalfEblE_St5arrayIPcLm4EELi4E23TrivialOffsetCalculatorILi3EjESD_ILi1EjENS0_6memory12LoadWithCastILi3EEENSG_13StoreWithCastILi1EEEEEviT_T0_T2_T3_T4_T5_)
        /*1544*/ 	.word	0x00000000


	//----- nvinfo : EIATTR_MIN_STACK_SIZE
	.align		4
.L_1065:
        /*1548*/ 	.byte	0x04, 0x12
        /*154a*/ 	.short	(.L_1067 - .L_1066)
	.align		4
.L_1066:
        /*154c*/ 	.word	index@(_ZN2at6native18elementwise_kernelILi128ELi4EZNS0_22gpu_kernel_impl_nocastIZZZNS0_28launch_masked_scatter_kernelERKNS_10TensorBaseES5_S5_S5_ENKUlvE_clEvENKUlvE10_clEvEUlN3c104HalfEblE_EEvRNS_18TensorIteratorBaseERKT_EUliE_EEviT1_)
        /*1550*/ 	.word	0x00000000


	//----- nvinfo : EIATTR_MIN_STACK_SIZE
	.align		4
.L_1067:
        /*1554*/ 	.byte	0x04, 0x12
        /*1556*/ 	.short	(.L_1069 - .L_1068)
	.align		4
.L_1068:
        /*1558*/ 	.word	index@(_ZN2at6native27unrolled_elementwise_kernelIZZZNS0_28launch_masked_scatter_kernelERKNS_10TensorBaseES4_S4_S4_ENKUlvE_clEvENKUlvE10_clEvEUlN3c104HalfEblE_St5arrayIPcLm4EELi4E23TrivialOffsetCalculatorILi3EjESD_ILi1EjENS0_6memory15LoadWithoutCastENSG_16StoreWithoutCastEEEviT_T0_T2_T3_T4_T5_)
        /*155c*/ 	.word	0x00000000


	//----- nvinfo : EIATTR_MIN_STACK_SIZE
	.align		4
.L_1069:
        /*1560*/ 	.byte	0x04, 0x12
        /*1562*/ 	.short	(.L_1071 - .L_1070)
	.align		4
.L_1070:
        /*1564*/ 	.word	index@(_ZN2at6native29vectorized_elementwise_kernelILi2EZZZNS0_28launch_masked_scatter_kernelERKNS_10TensorBaseES4_S4_S4_ENKUlvE_clEvENKUlvE10_clEvEUlN3c104HalfEblE_St5arrayIPcLm4EEEEviT0_T1_)
        /*1568*/ 	.word	0x00000000


	//----- nvinfo : EIATTR_MIN_STACK_SIZE
	.align		4
.L_1071:
        /*156c*/ 	.byte	0x04, 0x12
        /*156e*/ 	.short	(.L_1073 - .L_1072)
	.align		4
.L_1072:
        /*1570*/ 	.word	index@(_ZN2at6native29vectorized_elementwise_kernelILi4EZZZNS0_28launch_masked_scatter_kernelERKNS_10TensorBaseES4_S4_S4_ENKUlvE_clEvENKUlvE10_clEvEUlN3c104HalfEblE_St5arrayIPcLm4EEEEviT0_T1_)
        /*1574*/ 	.word	0x00000000


	//----- nvinfo : EIATTR_MIN_STACK_SIZE
	.align		4
.L_1073:
        /*1578*/ 	.byte	0x04, 0x12
        /*157a*/ 	.short	(.L_1075 - .L_1074)
	.align		4
.L_1074:
        /*157c*/ 	.word	index@(_ZN2at6native29vectorized_elementwise_kernelILi8EZZZNS0_28launch_masked_scatter_kernelERKNS_10TensorBaseES4_S4_S4_ENKUlvE_clEvENKUlvE10_clEvEUlN3c104HalfEblE_St5arrayIPcLm4EEEEviT0_T1_)
        /*1580*/ 	.word	0x00000000


	//----- nvinfo : EIATTR_MIN_STACK_SIZE
	.align		4
.L_1075:
        /*1584*/ 	.byte	0x04, 0x12
        /*1586*/ 	.short	(.L_1077 - .L_1076)
	.align		4
.L_1076:
        /*1588*/ 	.word	index@(_ZN2at6native18elementwise_kernelILi128ELi4EZNS0_15gpu_kernel_implIZZZNS0_28launch_masked_scatter_kernelERKNS_10TensorBaseES5_S5_S5_ENKUlvE_clEvENKUlvE9_clEvEUlN3c108BFloat16EblE_EEvRNS_18TensorIteratorBaseERKT_EUliE_EEviT1_)
        /*158c*/ 	.word	0x00000000


	//----- nvinfo : EIATTR_MIN_STACK_SIZE
	.align		4
.L_1077:
        /*1590*/ 	.byte	0x04, 0x12
        /*1592*/ 	.short	(.L_1079 - .L_1078)
	.align		4
.L_1078:
        /*1594*/ 	.word	index@(_ZN2at6native27unrolled_elementwise_kernelIZZZNS0_28launch_masked_scatter_kernelERKNS_10TensorBaseES4_S4_S4_ENKUlvE_clEvENKUlvE9_clEvEUlN3c108BFloat16EblE_St5arrayIPcLm4EELi4E23TrivialOffsetCalculatorILi3EjESD_ILi1EjENS0_6memory12LoadWithCastILi3EEENSG_13StoreWithCastILi1EEEEEviT_T0_T2_T3_T4_T5_)
        /*1598*/ 	.word	0x00000000


	//----- nvinfo : EIATTR_MIN_STACK_SIZE
	.align		4
.L_1079:
        /*159c*/ 	.byte	0x04, 0x12
        /*159e*/ 	.short	(.L_1081 - .L_1080)
	.align		4
.L_1080:
        /*15a0*/ 	.word	index@(_ZN2at6native18elementwise_kernelILi128ELi4EZNS0_22gpu_kernel_impl_nocastIZZZNS0_28launch_masked_scatter_kernelERKNS_10TensorBaseES5_S5_S5_ENKUlvE_clEvENKUlvE9_clEvEUlN3c108BFloat16EblE_EEvRNS_18TensorIteratorBaseERKT_EUliE_EEviT1_)
        /*15a4*/ 	.word	0x00000000


	//----- nvinfo : EIATTR_MIN_STACK_SIZE
	.align		4
.L_1081:
        /*15a8*/ 	.byte	0x04, 0x12
        /*15aa*/ 	.short	(.L_1083 - .L_1082)
	.align		4
.L_1082:
        /*15ac*/ 	.word	index@(_ZN2at6native27unrolled_elementwise_kernelIZZZNS0_28launch_masked_scatter_kernelERKNS_10TensorBaseES4_S4_S4_ENKUlvE_clEvENKUlvE9_clEvEUlN3c108BFloat16EblE_St5arrayIPcLm4EELi4E23TrivialOffsetCalculatorILi3EjESD_ILi1EjENS0_6memory15LoadWithoutCastENSG_16StoreWithoutCastEEEviT_T0_T2_T3_T4_T5_)
        /*15b0*/ 	.word	0x00000000


	//----- nvinfo : EIATTR_MIN_STACK_SIZE
	.align		4
.L_1083:
        /*15b4*/ 	.byte	0x04, 0x12
        /*15b6*/ 	.short	(.L_1085 - .L_1084)
	.align		4
.L_1084:
        /*15b8*/ 	.word	index@(_ZN2at6native29vectorized_elementwise_kernelILi2EZZZNS0_28launch_masked_scatter_kernelERKNS_10TensorBaseES4_S4_S4_ENKUlvE_clEvENKUlvE9_clEvEUlN3c108BFloat16EblE_St5arrayIPcLm4EEEEviT0_T1_)
        /*15bc*/ 	.word	0x00000000


	//----- nvinfo : EIATTR_MIN_STACK_SIZE
	.align		4
.L_1085:
        /*15c0*/ 	.byte	0x04, 0x12
        /*15c2*/ 	.short	(.L_1087 - .L_1086)
	.align		4
.L_1086:
        /*15c4*/ 	.word	index@(_ZN2at6native29vectorized_elementwise_kernelILi4EZZZNS0_28launch_masked_scatter_kernelERKNS_10TensorBaseES4_S4_S4_ENKUlvE_clEvENKUlvE9_clEvEUlN3c108BFloat16EblE_St5arrayIPcLm4EEEEviT0_T1_)
        /*15c8*/ 	.word	0x00000000


	//----- nvinfo : EIATTR_MIN_STACK_SIZE
	.align		4
.L_1087:
        /*15cc*/ 	.byte	0x04, 0x12
        /*15ce*/ 	.short	(.L_1089 - .L_1088)
	.align		4
.L_1088:
        /*15d0*/ 	.word	index@(_ZN2at6native29vectorized_elementwise_kernelILi8EZZZNS0_28launch_masked_scatter_kernelERKNS_10TensorBaseES4_S4_S4_ENKUlvE_clEvENKUlvE9_clEvEUlN3c108BFloat16EblE_St5arrayIPcLm4EEEEviT0_T1_)
        /*15d4*/ 	.word	0x00000000


	//----- nvinfo : EIATTR_MIN_STACK_SIZE
	.align		4
.L_1089:
        /*15d8*/ 	.byte	0x04, 0x12
        /*15da*/ 	.short	(.L_1091 - .L_1090)
	.align		4
.L_1090:
        /*15dc*/ 	.word	index@(_ZN2at6native18elementwise_kernelILi128ELi4EZNS0_15gpu_kernel_implIZZZNS0_28launch_masked_scatter_kernelERKNS_10TensorBaseES5_S5_S5_ENKUlvE_clEvENKUlvE8_clEvEUlbblE_EEvRNS_18TensorIteratorBaseERKT_EUliE_EEviT1_)
        /*15e0*/ 	.word	0x00000000


	//----- nvinfo : EIATTR_MIN_STACK_SIZE
	.align		4
.L_1091:
        /*15e4*/ 	.byte	0x04, 0x12
        /*15e6*/ 	.short	(.L_1093 - .L_1092)
	.align		4
.L_1092:
        /*15e8*/ 	.word	index@(_ZN2at6native27unrolled_elementwise_kernelIZZZNS0_28launch_masked_scatter_kernelERKNS_10TensorBaseES4_S4_S4_ENKUlvE_clEvENKUlvE8_clEvEUlbblE_St5arrayIPcLm4EELi4E23TrivialOffsetCalculatorILi3EjESB_ILi1EjENS0_6memory12LoadWithCastILi3EEENSE_13StoreWithCastILi1EEEEEviT_T0_T2_T3_T4_T5_)
        /*15ec*/ 	.word	0x00000000


	//----- nvinfo : EIATTR_MIN_STACK_SIZE
	.align		4
.L_1093:
        /*15f0*/ 	.byte	0x04, 0x12
        /*15f2*/ 	.short	(.L_1095 - .L_1094)
	.align		4
.L_1094:
        /*15f4*/ 	.word	index@(_ZN2at6native18elementwise_kernelILi128ELi4EZNS0_22gpu_kernel_impl_nocastIZZZNS0_28launch_masked_scatter_kernelERKNS_10TensorBaseES5_S5_S5_ENKUlvE_clEvENKUlvE8_clEvEUlbblE_EEvRNS_18TensorIteratorBaseERKT_EUliE_EEviT1_)
        /*15f8*/ 	.word	0x00000000


	//----- nvinfo : EIATTR_MIN_STACK_SIZE
	.align		4
.L_1095:
        /*15fc*/ 	.byte	0x04, 0x12
        /*15fe*/ 	.short	(.L_1097 - .L_1096)
	.align		4
.L_1096:
        /*1600*/ 	.word	index@(_ZN2at6native27unrolled_elementwise_kernelIZZZNS0_28launch_masked_scatter_kernelERKNS_10TensorBaseES4_S4_S4_ENKUlvE_clEvENKUlvE8_clEvEUlbblE_St5arrayIPcLm4EELi4E23TrivialOffsetCalculatorILi3EjESB_ILi1EjENS0_6memory15LoadWithoutCastENSE_16StoreWithoutCastEEEviT_T0_T2_T3_T4_T5_)
        /*1604*/ 	.word	0x00000000


	//----- nvinfo : EIATTR_MIN_STACK_SIZE
	.align		4
.L_1097:
        /*1608*/ 	.byte	0x04, 0x12
        /*160a*/ 	.short	(.L_1099 - .L_1098)
	.align		4
.L_1098:
        /*160c*/ 	.word	index@(_ZN2at6native29vectorized_elementwise_kernelILi2EZZZNS0_28launch_masked_scatter_kernelERKNS_10TensorBaseES4_S4_S4_ENKUlvE_clEvENKUlvE8_clEvEUlbblE_St5arrayIPcLm4EEEEviT0_T1_)
        /*1610*/ 	.word	0x00000000


	//----- nvinfo : EIATTR_MIN_STACK_SIZE
	.align		4
.L_1099:
        /*1614*/ 	.byte	0x04, 0x12
        /*1616*/ 	.short	(.L_1101 - .L_1100)
	.align		4
.L_1100:
        /*1618*/ 	.word	index@(_ZN2at6native29vectorized_elementwise_kernelILi4EZZZNS0_28launch_masked_scatter_kernelERKNS_10TensorBaseES4_S4_S4_ENKUlvE_clEvENKUlvE8_clEvEUlbblE_St5arrayIPcLm4EEEEviT0_T1_)
        /*161c*/ 	.word	0x00000000


	//----- nvinfo : EIATTR_MIN_STACK_SIZE
	.align		4
.L_1101:
        /*1620*/ 	.byte	0x04, 0x12
        /*1622*/ 	.short	(.L_1103 - .L_1102)
	.align		4
.L_1102:
        /*1624*/ 	.word	index@(_ZN2at6native29vectorized_elementwise_kernelILi8EZZZNS0_28launch_masked_scatter_kernelERKNS_10TensorBaseES4_S4_S4_ENKUlvE_clEvENKUlvE8_clEvEUlbblE_St5arrayIPcLm4EEEEviT0_T1_)
        /*1628*/ 	.word	0x00000000


	//----- nvinfo : EIATTR_MIN_STACK_SIZE
	.align		4
.L_1103:
        /*162c*/ 	.byte	0x04, 0x12
        /*162e*/ 	.short	(.L_1105 - .L_1104)
	.align		4
.L_1104:
        /*1630*/ 	.word	index@(_ZN2at6native18elementwise_kernelILi128ELi4EZNS0_15gpu_kernel_implIZZZNS0_28launch_masked_scatter_kernelERKNS_10TensorBaseES5_S5_S5_ENKUlvE_clEvENKUlvE7_clEvEUlN3c107complexIfEEblE_EEvRNS_18TensorIteratorBaseERKT_EUliE_EEviT1_)
        /*1634*/ 	.word	0x00000000


	//----- nvinfo : EIATTR_MIN_STACK_SIZE
	.align		4
.L_1105:
        /*1638*/ 	.byte	0x04, 0x12
        /*163a*/ 	.short	(.L_1107 - .L_1106)
	.align		4
.L_1106:
        /*163c*/ 	.word	index@(_ZN2at6native27unrolled_elementwise_kernelIZZZNS0_28launch_masked_scatter_kernelERKNS_10TensorBaseES4_S4_S4_ENKUlvE_clEvENKUlvE7_clEvEUlN3c107complexIfEEblE_St5arrayIPcLm4EELi4E23TrivialOffsetCalculatorILi3EjESE_ILi1EjENS0_6memory12LoadWithCastILi3EEENSH_13StoreWithCastILi1EEEEEviT_T0_T2_T3_T4_T5_)
        /*1640*/ 	.word	0x00000000


	//----- nvinfo : EIATTR_MIN_STACK_SIZE
	.align		4
.L_1107:
        /*1644*/ 	.byte	0x04, 0x12
        /*1646*/ 	.short	(.L_1109 - .L_1108)
	.align		4
.L_1108:
        /*1648*/ 	.word	index@(_ZN2at6native18elementwise_kernelILi128ELi2EZNS0_22gpu_kernel_impl_nocastIZZZNS0_28launch_masked_scatter_kernelERKNS_10TensorBaseES5_S5_S5_ENKUlvE_clEvENKUlvE7_clEvEUlN3c107complexIfEEblE_EEvRNS_18TensorIteratorBaseERKT_EUliE_EEviT1_)
        /*164c*/ 	.word	0x00000000


	//----- nvinfo : EIATTR_MIN_STACK_SIZE
	.align		4
.L_1109:
        /*1650*/ 	.byte	0x04, 0x12
        /*1652*/ 	.short	(.L_1111 - .L_1110)
	.align		4
.L_1110:
        /*1654*/ 	.word	index@(_ZN2at6native27unrolled_elementwise_kernelIZZZNS0_28launch_masked_scatter_kernelERKNS_10TensorBaseES4_S4_S4_ENKUlvE_clEvENKUlvE7_clEvEUlN3c107complexIfEEblE_St5arrayIPcLm4EELi4E23TrivialOffsetCalculatorILi3EjESE_ILi1EjENS0_6memory15LoadWithoutCastENSH_16StoreWithoutCastEEEviT_T0_T2_T3_T4_T5_)
        /*1658*/ 	.word	0x00000000


	//----- nvinfo : EIATTR_MIN_STACK_SIZE
	.align		4
.L_1111:
        /*165c*/ 	.byte	0x04, 0x12
        /*165e*/ 	.short	(.L_1113 - .L_1112)
	.align		4
.L_1112:
        /*1660*/ 	.word	index@(_ZN2at6native29vectorized_elementwise_kernelILi2EZZZNS0_28launch_masked_scatter_kernelERKNS_10TensorBaseES4_S4_S4_ENKUlvE_clEvENKUlvE7_clEvEUlN3c107complexIfEEblE_St5arrayIPcLm4EEEEviT0_T1_)
        /*1664*/ 	.word	0x00000000


	//----- nvinfo : EIATTR_MIN_STACK_SIZE
	.align		4
.L_1113:
        /*1668*/ 	.byte	0x04, 0x12
        /*166a*/ 	.short	(.L_1115 - .L_1114)
	.align		4
.L_1114:
        /*166c*/ 	.word	index@(_ZN2at6native29vectorized_elementwise_kernelILi4EZZZNS0_28launch_masked_scatter_kernelERKNS_10TensorBaseES4_S4_S4_ENKUlvE_clEvENKUlvE7_clEvEUlN3c107complexIfEEblE_St5arrayIPcLm4EEEEviT0_T1_)
        /*1670*/ 	.word	0x00000000


	//----- nvinfo : EIATTR_MIN_STACK_SIZE
	.align		4
.L_1115:
        /*1674*/ 	.byte	0x04, 0x12
        /*1676*/ 	.short	(.L_1117 - .L_1116)
	.align		4
.L_1116:
        /*1678*/ 	.word	index@(_ZN2at6native29vectorized_elementwise_kernelILi8EZZZNS0_28launch_masked_scatter_kernelERKNS_10TensorBaseES4_S4_S4_ENKUlvE_clEvENKUlvE7_clEvEUlN3c107complexIfEEblE_St5arrayIPcLm4EEEEviT0_T1_)
        /*167c*/ 	.word	0x00000000


	//----- nvinfo : EIATTR_MIN_STACK_SIZE
	.align		4
.L_1117:
        /*1680*/ 	.byte	0x04, 0x12
        /*1682*/ 	.short	(.L_1119 - .L_1118)
	.align		4
.L_1118:
        /*1684*/ 	.word	index@(_ZN2at6native18elementwise_kernelILi128ELi4EZNS0_15gpu_kernel_implIZZZNS0_28launch_masked_scatter_kernelERKNS_10TensorBaseES5_S5_S5_ENKUlvE_clEvENKUlvE6_clEvEUlN3c107complexIdEEblE_EEvRNS_18TensorIteratorBaseERKT_EUliE_EEviT1_)
        /*1688*/ 	.word	0x00000000


	//----- nvinfo : EIATTR_MIN_STACK_SIZE
	.align		4
.L_1119:
        /*168c*/ 	.byte	0x04, 0x12
        /*168e*/ 	.short	(.L_1121 - .L_1120)
	.align		4
.L_1120:
        /*1690*/ 	.word	index@(_ZN2at6native27unrolled_elementwise_kernelIZZZNS0_28launch_masked_scatter_kernelERKNS_10TensorBaseES4_S4_S4_ENKUlvE_clEvENKUlvE6_clEvEUlN3c107complexIdEEblE_St5arrayIPcLm4EELi4E23TrivialOffsetCalculatorILi3EjESE_ILi1EjENS0_6memory12LoadWithCastILi3EEENSH_13StoreWithCastILi1EEEEEviT_T0_T2_T3_T4_T5_)
        /*1694*/ 	.word	0x00000000


	//----- nvinfo : EIATTR_MIN_STACK_SIZE
	.align		4
.L_1121:
        /*1698*/ 	.byte	0x04, 0x12
        /*169a*/ 	.short	(.L_1123 - .L_1122)
	.align		4
.L_1122:
        /*169c*/ 	.word	index@(_ZN2at6native18elementwise_kernelILi128ELi2EZNS0_22gpu_kernel_impl_nocastIZZZNS0_28launch_masked_scatter_kernelERKNS_10TensorBaseES5_S5_S5_ENKUlvE_clEvENKUlvE6_clEvEUlN3c107complexIdEEblE_EEvRNS_18TensorIteratorBaseERKT_EUliE_EEviT1_)
        /*16a0*/ 	.word	0x00000000


	//----- nvinfo : EIATTR_MIN_STACK_SIZE
	.align		4
.L_1123:
        /*16a4*/ 	.byte	0x04, 0x12
        /*16a6*/ 	.short	(.L_1125 - .L_1124)
	.align		4
.L_1124:
        /*16a8*/ 	.word	index@(_ZN2at6native27unrolled_elementwise_kernelIZZZNS0_28launch_masked_scatter_kernelERKNS_10TensorBaseES4_S4_S4_ENKUlvE_clEvENKUlvE6_clEvEUlN3c107complexIdEEblE_St5arrayIPcLm4EELi4E23TrivialOffsetCalculatorILi3EjESE_ILi1EjENS0_6memory15LoadWithoutCastENSH_16StoreWithoutCastEEEviT_T0_T2_T3_T4_T5_)
        /*16ac*/ 	.word	0x00000000


	//----- nvinfo : EIATTR_MIN_STACK_SIZE
	.align		4
.L_1125:
        /*16b0*/ 	.byte	0x04, 0x12
        /*16b2*/ 	.short	(.L_1127 - .L_1126)
	.align		4
.L_1126:
        /*16b4*/ 	.word	index@(_ZN2at6native29vectorized_elementwise_kernelILi2EZZZNS0_28launch_masked_scatter_kernelERKNS_10TensorBaseES4_S4_S4_ENKUlvE_clEvENKUlvE6_clEvEUlN3c107complexIdEEblE_St5arrayIPcLm4EEEEviT0_T1_)
        /*16b8*/ 	.word	0x00000000


	//----- nvinfo : EIATTR_MIN_STACK_SIZE
	.align		4
.L_1127:
        /*16bc*/ 	.byte	0x04, 0x12
        /*16be*/ 	.short	(.L_1129 - .L_1128)
	.align		4
.L_1128:
        /*16c0*/ 	.word	index@(_ZN2at6native29vectorized_elementwise_kernelILi4EZZZNS0_28launch_masked_scatter_kernelERKNS_10TensorBaseES4_S4_S4_ENKUlvE_clEvENKUlvE6_clEvEUlN3c107complexIdEEblE_St5arrayIPcLm4EEEEviT0_T1_)
        /*16c4*/ 	.word	0x00000000


	//----- nvinfo : EIATTR_MIN_STACK_SIZE
	.align		4
.L_1129:
        /*16c8*/ 	.byte	0x04, 0x12
        /*16ca*/ 	.short	(.L_1131 - .L_1130)
	.align		4
.L_1130:
        /*16cc*/ 	.word	index@(_ZN2at6native29vectorized_elementwise_kernelILi8EZZZNS0_28launch_masked_scatter_kernelERKNS_10TensorBaseES4_S4_S4_ENKUlvE_clEvENKUlvE6_clEvEUlN3c107complexIdEEblE_St5arrayIPcLm4EEEEviT0_T1_)
        /*16d0*/ 	.word	0x00000000


	//----- nvinfo : EIATTR_MIN_STACK_SIZE
	.align		4
.L_1131:
        /*16d4*/ 	.byte	0x04, 0x12
        /*16d6*/ 	.short	(.L_1133 - .L_1132)
	.align		4
.L_1132:
        /*16d8*/ 	.word	index@(_ZN2at6native18elementwise_kernelILi128ELi4EZNS0_15gpu_kernel_implIZZZNS0_28launch_masked_scatter_kernelERKNS_10TensorBaseES5_S5_S5_ENKUlvE_clEvENKUlvE5_clEvEUlfblE_EEvRNS_18TensorIteratorBaseERKT_EUliE_EEviT1_)
        /*16dc*/ 	.word	0x00000000


	//----- nvinfo : EIATTR_MIN_STACK_SIZE
	.align		4
.L_1133:
        /*16e0*/ 	.byte	0x04, 0x12
        /*16e2*/ 	.short	(.L_1135 - .L_1134)
	.align		4
.L_1134:
        /*16e4*/ 	.word	index@(_ZN2at6native27unrolled_elementwise_kernelIZZZNS0_28launch_masked_scatter_kernelERKNS_10TensorBaseES4_S4_S4_ENKUlvE_clEvENKUlvE5_clEvEUlfblE_St5arrayIPcLm4EELi4E23TrivialOffsetCalculatorILi3EjESB_ILi1EjENS0_6memory12LoadWithCastILi3EEENSE_13StoreWithCastILi1EEEEEviT_T0_T2_T3_T4_T5_)
        /*16e8*/ 	.word	0x00000000


	//----- nvinfo : EIATTR_MIN_STACK_SIZE
	.align		4
.L_1135:
        /*16ec*/ 	.byte	0x04, 0x12
        /*16ee*/ 	.short	(.L_1137 - .L_1136)
	.align		4
.L_1136:
        /*16f0*/ 	.word	index@(_ZN2at6native18elementwise_kernelILi128ELi2EZNS0_22gpu_kernel_impl_nocastIZZZNS0_28launch_masked_scatter_kernelERKNS_10TensorBaseES5_S5_S5_ENKUlvE_clEvENKUlvE5_clEvEUlfblE_EEvRNS_18TensorIteratorBaseERKT_EUliE_EEviT1_)
        /*16f4*/ 	.word	0x00000000


	//----- nvinfo : EIATTR_MIN_STACK_SIZE
	.align		4
.L_1137:
        /*16f8*/ 	.byte	0x04, 0x12
        /*16fa*/ 	.short	(.L_1139 - .L_1138)
	.align		4
.L_1138:
        /*16fc*/ 	.word	index@(_ZN2at6native27unrolled_elementwise_kernelIZZZNS0_28launch_masked_scatter_kernelERKNS_10TensorBaseES4_S4_S4_ENKUlvE_clEvENKUlvE5_clEvEUlfblE_St5arrayIPcLm4EELi4E23TrivialOffsetCalculatorILi3EjESB_ILi1EjENS0_6memory15LoadWithoutCastENSE_16StoreWithoutCastEEEviT_T0_T2_T3_T4_T5_)
        /*1700*/ 	.word	0x00000000


	//----- nvinfo : EIATTR_MIN_STACK_SIZE
	.align		4
.L_1139:
        /*1704*/ 	.byte	0x04, 0x12
        /*1706*/ 	.short	(.L_1141 - .L_1140)
	.align		4
.L_1140:
        /*1708*/ 	.word	index@(_ZN2at6native29vectorized_elementwise_kernelILi2EZZZNS0_28launch_masked_scatter_kernelERKNS_10TensorBaseES4_S4_S4_ENKUlvE_clEvENKUlvE5_clEvEUlfblE_St5arrayIPcLm4EEEEviT0_T1_)
        /*170c*/ 	.word	0x00000000


	//----- nvinfo : EIATTR_MIN_STACK_SIZE
	.align		4
.L_1141:
        /*1710*/ 	.byte	0x04, 0x12
        /*1712*/ 	.short	(.L_1143 - .L_1142)
	.align		4
.L_1142:
        /*1714*/ 	.word	index@(_ZN2at6native29vectorized_elementwise_kernelILi4EZZZNS0_28launch_masked_scatter_kernelERKNS_10TensorBaseES4_S4_S4_ENKUlvE_clEvENKUlvE5_clEvEUlfblE_St5arrayIPcLm4EEEEviT0_T1_)
        /*1718*/ 	.word	0x00000000


	//----- nvinfo : EIATTR_MIN_STACK_SIZE
	.align		4
.L_1143:
        /*171c*/ 	.byte	0x04, 0x12
        /*171e*/ 	.short	(.L_1145 - .L_1144)
	.align		4
.L_1144:
        /*1720*/ 	.word	index@(_ZN2at6native29vectorized_elementwise_kernelILi8EZZZNS0_28launch_masked_scatter_kernelERKNS_10TensorBaseES4_S4_S4_ENKUlvE_clEvENKUlvE5_clEvEUlfblE_St5arrayIPcLm4EEEEviT0_T1_)
        /*1724*/ 	.word	0x00000000


	//----- nvinfo : EIATTR_MIN_STACK_SIZE
	.align		4
.L_1145:
        /*1728*/ 	.byte	0x04, 0x12
        /*172a*/ 	.short	(.L_1147 - .L_1146)
	.align		4
.L_1146:
        /*172c*/ 	.word	index@(_ZN2at6native18elementwise_kernelILi128ELi4EZNS0_15gpu_kernel_implIZZZNS0_28launch_masked_scatter_kernelERKNS_10TensorBaseES5_S5_S5_ENKUlvE_clEvENKUlvE4_clEvEUldblE_EEvRNS_18TensorIteratorBaseERKT_EUliE_EEviT1_)
        /*1730*/ 	.word	0x00000000


	//----- nvinfo : EIATTR_MIN_STACK_SIZE
	.align		4
.L_1147:
        /*1734*/ 	.byte	0x04, 0x12
        /*1736*/ 	.short	(.L_1149 - .L_1148)
	.align		4
.L_1148:
        /*1738*/ 	.word	index@(_ZN2at6native27unrolled_elementwise_kernelIZZZNS0_28launch_masked_scatter_kernelERKNS_10TensorBaseES4_S4_S4_ENKUlvE_clEvENKUlvE4_clEvEUldblE_St5arrayIPcLm4EELi4E23TrivialOffsetCalculatorILi3EjESB_ILi1EjENS0_6memory12LoadWithCastILi3EEENSE_13StoreWithCastILi1EEEEEviT_T0_T2_T3_T4_T5_)
        /*173c*/ 	.word	0x00000000


	//----- nvinfo : EIATTR_MIN_STACK_SIZE
	.align		4
.L_1149:
        /*1740*/ 	.byte	0x04, 0x12
        /*1742*/ 	.short	(.L_1151 - .L_1150)
	.align		4
.L_1150:
        /*1744*/ 	.word	index@(_ZN2at6native18elementwise_kernelILi128ELi2EZNS0_22gpu_kernel_impl_nocastIZZZNS0_28launch_masked_scatter_kernelERKNS_10TensorBaseES5_S5_S5_ENKUlvE_clEvENKUlvE4_clEvEUldblE_EEvRNS_18TensorIteratorBaseERKT_EUliE_EEviT1_)
        /*1748*/ 	.word	0x00000000


	//----- nvinfo : EIATTR_MIN_STACK_SIZE
	.align		4
.L_1151:
        /*174c*/ 	.byte	0x04, 0x12
        /*174e*/ 	.short	(.L_1153 - .L_1152)
	.align		4
.L_1152:
        /*1750*/ 	.word	index@(_ZN2at6native27unrolled_elementwise_kernelIZZZNS0_28launch_masked_scatter_kernelERKNS_10TensorBaseES4_S4_S4_ENKUlvE_clEvENKUlvE4_clEvEUldblE_St5arrayIPcLm4EELi4E23TrivialOffsetCalculatorILi3EjESB_ILi1EjENS0_6memory15LoadWithoutCastENSE_16StoreWithoutCastEEEviT_T0_T2_T3_T4_T5_)
        /*1754*/ 	.word	0x00000000


	//----- nvinfo : EIATTR_MIN_STACK_SIZE
	.align		4
.L_1153:
        /*1758*/ 	.byte	0x04, 0x12
        /*175a*/ 	.short	(.L_1155 - .L_1154)
	.align		4
.L_1154:
        /*175c*/ 	.word	index@(_ZN2at6native29vectorized_elementwise_kernelILi2EZZZNS0_28launch_masked_scatter_kernelERKNS_10TensorBaseES4_S4_S4_ENKUlvE_clEvENKUlvE4_clEvEUldblE_St5arrayIPcLm4EEEEviT0_T1_)
        /*1760*/ 	.word	0x00000000


	//----- nvinfo : EIATTR_MIN_STACK_SIZE
	.align		4
.L_1155:
        /*1764*/ 	.byte	0x04, 0x12
        /*1766*/ 	.short	(.L_1157 - .L_1156)
	.align		4
.L_1156:
        /*1768*/ 	.word	index@(_ZN2at6native29vectorized_elementwise_kernelILi4EZZZNS0_28launch_masked_scatter_kernelERKNS_10TensorBaseES4_S4_S4_ENKUlvE_clEvENKUlvE4_clEvEUldblE_St5arrayIPcLm4EEEEviT0_T1_)
        /*176c*/ 	.word	0x00000000


	//----- nvinfo : EIATTR_MIN_STACK_SIZE
	.align		4
.L_1157:
        /*1770*/ 	.byte	0x04, 0x12
        /*1772*/ 	.short	(.L_1159 - .L_1158)
	.align		4
.L_1158:
        /*1774*/ 	.word	index@(_ZN2at6native29vectorized_elementwise_kernelILi8EZZZNS0_28launch_masked_scatter_kernelERKNS_10TensorBaseES4_S4_S4_ENKUlvE_clEvENKUlvE4_clEvEUldblE_St5arrayIPcLm4EEEEviT0_T1_)
        /*1778*/ 	.word	0x00000000


	//----- nvinfo : EIATTR_MIN_STACK_SIZE
	.align		4
.L_1159:
        /*177c*/ 	.byte	0x04, 0x12
        /*177e*/ 	.short	(.L_1161 - .L_1160)
	.align		4
.L_1160:
        /*1780*/ 	.word	index@(_ZN2at6native18elementwise_kernelILi128ELi4EZNS0_15gpu_kernel_implIZZZNS0_28launch_masked_scatter_kernelERKNS_10TensorBaseES5_S5_S5_ENKUlvE_clEvENKUlvE3_clEvEUlsblE_EEvRNS_18TensorIteratorBaseERKT_EUliE_EEviT1_)
        /*1784*/ 	.word	0x00000000


	//----- nvinfo : EIATTR_MIN_STACK_SIZE
	.align		4
.L_1161:
        /*1788*/ 	.byte	0x04, 0x12
        /*178a*/ 	.short	(.L_1163 - .L_1162)
	.align		4
.L_1162:
        /*178c*/ 	.word	index@(_ZN2at6native27unrolled_elementwise_kernelIZZZNS0_28launch_masked_scatter_kernelERKNS_10TensorBaseES4_S4_S4_ENKUlvE_clEvENKUlvE3_clEvEUlsblE_St5arrayIPcLm4EELi4E23TrivialOffsetCalculatorILi3EjESB_ILi1EjENS0_6memory12LoadWithCastILi3EEENSE_13StoreWithCastILi1EEEEEviT_T0_T2_T3_T4_T5_)
        /*1790*/ 	.word	0x00000000


	//----- nvinfo : EIATTR_MIN_STACK_SIZE
	.align		4
.L_1163:
        /*1794*/ 	.byte	0x04, 0x12
        /*1796*/ 	.short	(.L_1165 - .L_1164)
	.align		4
.L_1164:
        /*1798*/ 	.word	index@(_ZN2at6native18elementwise_kernelILi128ELi4EZNS0_22gpu_kernel_impl_nocastIZZZNS0_28launch_masked_scatter_kernelERKNS_10TensorBaseES5_S5_S5_ENKUlvE_clEvENKUlvE3_clEvEUlsblE_EEvRNS_18TensorIteratorBaseERKT_EUliE_EEviT1_)
        /*179c*/ 	.word	0x00000000


	//----- nvinfo : EIATTR_MIN_STACK_SIZE
	.align		4
.L_1165:
        /*17a0*/ 	.byte	0x04, 0x12
        /*17a2*/ 	.short	(.L_1167 - .L_1166)
	.align		4
.L_1166:
        /*17a4*/ 	.word	index@(_ZN2at6native27unrolled_elementwise_kernelIZZZNS0_28launch_masked_scatter_kernelERKNS_10TensorBaseES4_S4_S4_ENKUlvE_clEvENKUlvE3_clEvEUlsblE_St5arrayIPcLm4EELi4E23TrivialOffsetCalculatorILi3EjESB_ILi1EjENS0_6memory15LoadWithoutCastENSE_16StoreWithoutCastEEEviT_T0_T2_T3_T4_T5_)
        /*17a8*/ 	.word	0x00000000


	//----- nvinfo : EIATTR_MIN_STACK_SIZE
	.align		4
.L_1167:
        /*17ac*/ 	.byte	0x04, 0x12
        /*17ae*/ 	.short	(.L_1169 - .L_1168)
	.align		4
.L_1168:
        /*17b0*/ 	.word	index@(_ZN2at6native29vectorized_elementwise_kernelILi2EZZZNS0_28launch_masked_scatter_kernelERKNS_10TensorBaseES4_S4_S4_ENKUlvE_clEvENKUlvE3_clEvEUlsblE_St5arrayIPcLm4EEEEviT0_T1_)
        /*17b4*/ 	.word	0x00000000


	//----- nvinfo : EIATTR_MIN_STACK_SIZE
	.align		4
.L_1169:
        /*17b8*/ 	.byte	0x04, 0x12
        /*17ba*/ 	.short	(.L_1171 - .L_1170)
	.align		4
.L_1170:
        /*17bc*/ 	.word	index@(_ZN2at6native29vectorized_elementwise_kernelILi4EZZZNS0_28launch_masked_scatter_kernelERKNS_10TensorBaseES4_S4_S4_ENKUlvE_clEvENKUlvE3_clEvEUlsblE_St5arrayIPcLm4EEEEviT0_T1_)
        /*17c0*/ 	.word	0x00000000


	//----- nvinfo : EIATTR_MIN_STACK_SIZE
	.align		4
.L_1171:
        /*17c4*/ 	.byte	0x04, 0x12
        /*17c6*/ 	.short	(.L_1173 - .L_1172)
	.align		4
.L_1172:
        /*17c8*/ 	.word	index@(_ZN2at6native29vectorized_elementwise_kernelILi8EZZZNS0_28launch_masked_scatter_kernelERKNS_10TensorBaseES4_S4_S4_ENKUlvE_clEvENKUlvE3_clEvEUlsblE_St5arrayIPcLm4EEEEviT0_T1_)
        /*17cc*/ 	.word	0x00000000


	//----- nvinfo : EIATTR_MIN_STACK_SIZE
	.align		4
.L_1173:
        /*17d0*/ 	.byte	0x04, 0x12
        /*17d2*/ 	.short	(.L_1175 - .L_1174)
	.align		4
.L_1174:
        /*17d4*/ 	.word	index@(_ZN2at6native18elementwise_kernelILi128ELi4EZNS0_15gpu_kernel_implIZZZNS0_28launch_masked_scatter_kernelERKNS_10TensorBaseES5_S5_S5_ENKUlvE_clEvENKUlvE2_clEvEUllblE_EEvRNS_18TensorIteratorBaseERKT_EUliE_EEviT1_)
        /*17d8*/ 	.word	0x00000000


	//----- nvinfo : EIATTR_MIN_STACK_SIZE
	.align		4
.L_1175:
        /*17dc*/ 	.byte	0x04, 0x12
        /*17de*/ 	.short	(.L_1177 - .L_1176)
	.align		4
.L_1176:
        /*17e0*/ 	.word	index@(_ZN2at6native27unrolled_elementwise_kernelIZZZNS0_28launch_masked_scatter_kernelERKNS_10TensorBaseES4_S4_S4_ENKUlvE_clEvENKUlvE2_clEvEUllblE_St5arrayIPcLm4EELi4E23TrivialOffsetCalculatorILi3EjESB_ILi1EjENS0_6memory12LoadWithCastILi3EEENSE_13StoreWithCastILi1EEEEEviT_T0_T2_T3_T4_T5_)
        /*17e4*/ 	.word	0x00000000


	//----- nvinfo : EIATTR_MIN_STACK_SIZE
	.align		4
.L_1177:
        /*17e8*/ 	.byte	0x04, 0x12
        /*17ea*/ 	.short	(.L_1179 - .L_1178)
	.align		4
.L_1178:
        /*17ec*/ 	.word	index@(_ZN2at6native18elementwise_kernelILi128ELi2EZNS0_22gpu_kernel_impl_nocastIZZZNS0_28launch_masked_scatter_kernelERKNS_10TensorBaseES5_S5_S5_ENKUlvE_clEvENKUlvE2_clEvEUllblE_EEvRNS_18TensorIteratorBaseERKT_EUliE_EEviT1_)
        /*17f0*/ 	.word	0x00000000


	//----- nvinfo : EIATTR_MIN_STACK_SIZE
	.align		4
.L_1179:
        /*17f4*/ 	.byte	0x04, 0x12
        /*17f6*/ 	.short	(.L_1181 - .L_1180)
	.align		4
.L_1180:
        /*17f8*/ 	.word	index@(_ZN2at6native27unrolled_elementwise_kernelIZZZNS0_28launch_masked_scatter_kernelERKNS_10TensorBaseES4_S4_S4_ENKUlvE_clEvENKUlvE2_clEvEUllblE_St5arrayIPcLm4EELi4E23TrivialOffsetCalculatorILi3EjESB_ILi1EjENS0_6memory15LoadWithoutCastENSE_16StoreWithoutCastEEEviT_T0_T2_T3_T4_T5_)
        /*17fc*/ 	.word	0x00000000


	//----- nvinfo : EIATTR_MIN_STACK_SIZE
	.align		4
.L_1181:
        /*1800*/ 	.byte	0x04, 0x12
        /*1802*/ 	.short	(.L_1183 - .L_1182)
	.align		4
.L_1182:
        /*1804*/ 	.word	index@(_ZN2at6native29vectorized_elementwise_kernelILi2EZZZNS0_28launch_masked_scatter_kernelERKNS_10TensorBaseES4_S4_S4_ENKUlvE_clEvENKUlvE2_clEvEUllblE_St5arrayIPcLm4EEEEviT0_T1_)
        /*1808*/ 	.word	0x00000000


	//----- nvinfo : EIATTR_MIN_STACK_SIZE
	.align		4
.L_1183:
        /*180c*/ 	.byte	0x04, 0x12
        /*180e*/ 	.short	(.L_1185 - .L_1184)
	.align		4
.L_1184:
        /*1810*/ 	.word	index@(_ZN2at6native29vectorized_elementwise_kernelILi4EZZZNS0_28launch_masked_scatter_kernelERKNS_10TensorBaseES4_S4_S4_ENKUlvE_clEvENKUlvE2_clEvEUllblE_St5arrayIPcLm4EEEEviT0_T1_)
        /*1814*/ 	.word	0x00000000


	//----- nvinfo : EIATTR_MIN_STACK_SIZE
	.align		4
.L_1185:
        /*1818*/ 	.byte	0x04, 0x12
        /*181a*/ 	.short	(.L_1187 - .L_1186)
	.align		4
.L_1186:
        /*181c*/ 	.word	index@(_ZN2at6native29vectorized_elementwise_kernelILi8EZZZNS0_28launch_masked_scatter_kernelERKNS_10TensorBaseES4_S4_S4_ENKUlvE_clEvENKUlvE2_clEvEUllblE_St5arrayIPcLm4EEEEviT0_T1_)
        /*1820*/ 	.word	0x00000000


	//----- nvinfo : EIATTR_MIN_STACK_SIZE
	.align		4
.L_1187:
        /*1824*/ 	.byte	0x04, 0x12
        /*1826*/ 	.short	(.L_1189 - .L_1188)
	.align		4
.L_1188:
        /*1828*/ 	.word	index@(_ZN2at6native18elementwise_kernelILi128ELi4EZNS0_15gpu_kernel_implIZZZNS0_28launch_masked_scatter_kernelERKNS_10TensorBaseES5_S5_S5_ENKUlvE_clEvENKUlvE1_clEvEUliblE_EEvRNS_18TensorIteratorBaseERKT_EUliE_EEviT1_)
        /*182c*/ 	.word	0x00000000


	//----- nvinfo : EIATTR_MIN_STACK_SIZE
	.align		4
.L_1189:
        /*1830*/ 	.byte	0x04, 0x12
        /*1832*/ 	.short	(.L_1191 - .L_1190)
	.align		4
.L_1190:
        /*1834*/ 	.word	index@(_ZN2at6native27unrolled_elementwise_kernelIZZZNS0_28launch_masked_scatter_kernelERKNS_10TensorBaseES4_S4_S4_ENKUlvE_clEvENKUlvE1_clEvEUliblE_St5arrayIPcLm4EELi4E23TrivialOffsetCalculatorILi3EjESB_ILi1EjENS0_6memory12LoadWithCastILi3EEENSE_13StoreWithCastILi1EEEEEviT_T0_T2_T3_T4_T5_)
        /*1838*/ 	.word	0x00000000


	//----- nvinfo : EIATTR_MIN_STACK_SIZE
	.align		4
.L_1191:
        /*183c*/ 	.byte	0x04, 0x12
        /*183e*/ 	.short	(.L_1193 - .L_1192)
	.align		4
.L_1192:
        /*1840*/ 	.word	index@(_ZN2at6native18elementwise_kernelILi128ELi2EZNS0_22gpu_kernel_impl_nocastIZZZNS0_28launch_masked_scatter_kernelERKNS_10TensorBaseES5_S5_S5_ENKUlvE_clEvENKUlvE1_clEvEUliblE_EEvRNS_18TensorIteratorBaseERKT_EUliE_EEviT1_)
        /*1844*/ 	.word	0x00000000


	//----- nvinfo : EIATTR_MIN_STACK_SIZE
	.align		4
.L_1193:
        /*1848*/ 	.byte	0x04, 0x12
        /*184a*/ 	.short	(.L_1195 - .L_1194)
	.align		4
.L_1194:
        /*184c*/ 	.word	index@(_ZN2at6native27unrolled_elementwise_kernelIZZZNS0_28launch_masked_scatter_kernelERKNS_10TensorBaseES4_S4_S4_ENKUlvE_clEvENKUlvE1_clEvEUliblE_St5arrayIPcLm4EELi4E23TrivialOffsetCalculatorILi3EjESB_ILi1EjENS0_6memory15LoadWithoutCastENSE_16StoreWithoutCastEEEviT_T0_T2_T3_T4_T5_)
        /*1850*/ 	.word	0x00000000


	//----- nvinfo : EIATTR_MIN_STACK_SIZE
	.align		4
.L_1195:
        /*1854*/ 	.byte	0x04, 0x12
        /*1856*/ 	.short	(.L_1197 - .L_1196)
	.align		4
.L_1196:
        /*1858*/ 	.word	index@(_ZN2at6native29vectorized_elementwise_kernelILi2EZZZNS0_28launch_masked_scatter_kernelERKNS_10TensorBaseES4_S4_S4_ENKUlvE_clEvENKUlvE1_clEvEUliblE_St5arrayIPcLm4EEEEviT0_T1_)
        /*185c*/ 	.word	0x00000000


	//----- nvinfo : EIATTR_MIN_STACK_SIZE
	.align		4
.L_1197:
        /*1860*/ 	.byte	0x04, 0x12
        /*1862*/ 	.short	(.L_1199 - .L_1198)
	.align		4
.L_1198:
        /*1864*/ 	.word	index@(_ZN2at6native29vectorized_elementwise_kernelILi4EZZZNS0_28launch_masked_scatter_kernelERKNS_10TensorBaseES4_S4_S4_ENKUlvE_clEvENKUlvE1_clEvEUliblE_St5arrayIPcLm4EEEEviT0_T1_)
        /*1868*/ 	.word	0x00000000


	//----- nvinfo : EIATTR_MIN_STACK_SIZE
	.align		4
.L_1199:
        /*186c*/ 	.byte	0x04, 0x12
        /*186e*/ 	.short	(.L_1201 - .L_1200)
	.align		4
.L_1200:
        /*1870*/ 	.word	index@(_ZN2at6native29vectorized_elementwise_kernelILi8EZZZNS0_28launch_masked_scatter_kernelERKNS_10TensorBaseES4_S4_S4_ENKUlvE_clEvENKUlvE1_clEvEUliblE_St5arrayIPcLm4EEEEviT0_T1_)
        /*1874*/ 	.word	0x00000000


	//----- nvinfo : EIATTR_MIN_STACK_SIZE
	.align		4
.L_1201:
        /*1878*/ 	.byte	0x04, 0x12
        /*187a*/ 	.short	(.L_1203 - .L_1202)
	.align		4
.L_1202:
        /*187c*/ 	.word	index@(_ZN2at6native18elementwise_kernelILi128ELi4EZNS0_15gpu_kernel_implIZZZNS0_28launch_masked_scatter_kernelERKNS_10TensorBaseES5_S5_S5_ENKUlvE_clEvENKUlvE0_clEvEUlablE_EEvRNS_18TensorIteratorBaseERKT_EUliE_EEviT1_)
        /*1880*/ 	.word	0x00000000


	//----- nvinfo : EIATTR_MIN_STACK_SIZE
	.align		4
.L_1203:
        /*1884*/ 	.byte	0x04, 0x12
        /*1886*/ 	.short	(.L_1205 - .L_1204)
	.align		4
.L_1204:
        /*1888*/ 	.word	index@(_ZN2at6native27unrolled_elementwise_kernelIZZZNS0_28launch_masked_scatter_kernelERKNS_10TensorBaseES4_S4_S4_ENKUlvE_clEvENKUlvE0_clEvEUlablE_St5arrayIPcLm4EELi4E23TrivialOffsetCalculatorILi3EjESB_ILi1EjENS0_6memory12LoadWithCastILi3EEENSE_13StoreWithCastILi1EEEEEviT_T0_T2_T3_T4_T5_)
        /*188c*/ 	.word	0x00000000


	//----- nvinfo : EIATTR_MIN_STACK_SIZE
	.align		4
.L_1205:
        /*1890*/ 	.byte	0x04, 0x12
        /*1892*/ 	.short	(.L_1207 - .L_1206)
	.align		4
.L_1206:
        /*1894*/ 	.word	index@(_ZN2at6native18elementwise_kernelILi128ELi4EZNS0_22gpu_kernel_impl_nocastIZZZNS0_28launch_masked_scatter_kernelERKNS_10TensorBaseES5_S5_S5_ENKUlvE_clEvENKUlvE0_clEvEUlablE_EEvRNS_18TensorIteratorBaseERKT_EUliE_EEviT1_)
        /*1898*/ 	.word	0x00000000


	//----- nvinfo : EIATTR_MIN_STACK_SIZE
	.align		4
.L_1207:
        /*189c*/ 	.byte	0x04, 0x12
        /*189e*/ 	.short	(.L_1209 - .L_1208)
	.align		4
.L_1208:
        /*18a0*/ 	.word	index@(_ZN2at6native27unrolled_elementwise_kernelIZZZNS0_28launch_masked_scatter_kernelERKNS_10TensorBaseES4_S4_S4_ENKUlvE_clEvENKUlvE0_clEvEUlablE_St5arrayIPcLm4EELi4E23TrivialOffsetCalculatorILi3EjESB_ILi1EjENS0_6memory15LoadWithoutCastENSE_16StoreWithoutCastEEEviT_T0_T2_T3_T4_T5_)
        /*18a4*/ 	.word	0x00000000


	//----- nvinfo : EIATTR_MIN_STACK_SIZE
	.align		4
.L_1209:
        /*18a8*/ 	.byte	0x04, 0x12
        /*18aa*/ 	.short	(.L_1211 - .L_1210)
	.align		4
.L_1210:
        /*18ac*/ 	.word	index@(_ZN2at6native29vectorized_elementwise_kernelILi2EZZZNS0_28launch_masked_scatter_kernelERKNS_10TensorBaseES4_S4_S4_ENKUlvE_clEvENKUlvE0_clEvEUlablE_St5arrayIPcLm4EEEEviT0_T1_)
        /*18b0*/ 	.word	0x00000000


	//----- nvinfo : EIATTR_MIN_STACK_SIZE
	.align		4
.L_1211:
        /*18b4*/ 	.byte	0x04, 0x12
        /*18b6*/ 	.short	(.L_1213 - .L_1212)
	.align		4
.L_1212:
        /*18b8*/ 	.word	index@(_ZN2at6native29vectorized_elementwise_kernelILi4EZZZNS0_28launch_masked_scatter_kernelERKNS_10TensorBaseES4_S4_S4_ENKUlvE_clEvENKUlvE0_clEvEUlablE_St5arrayIPcLm4EEEEviT0_T1_)
        /*18bc*/ 	.word	0x00000000


	//----- nvinfo : EIATTR_MIN_STACK_SIZE
	.align		4
.L_1213:
        /*18c0*/ 	.byte	0x04, 0x12
        /*18c2*/ 	.short	(.L_1215 - .L_1214)
	.align		4
.L_1214:
        /*18c4*/ 	.word	index@(_ZN2at6native29vectorized_elementwise_kernelILi8EZZZNS0_28launch_masked_scatter_kernelERKNS_10TensorBaseES4_S4_S4_ENKUlvE_clEvENKUlvE0_clEvEUlablE_St5arrayIPcLm4EEEEviT0_T1_)
        /*18c8*/ 	.word	0x00000000


	//----- nvinfo : EIATTR_MIN_STACK_SIZE
	.align		4
.L_1215:
        /*18cc*/ 	.byte	0x04, 0x12
        /*18ce*/ 	.short	(.L_1217 - .L_1216)
	.align		4
.L_1216:
        /*18d0*/ 	.word	index@(_ZN2at6native18elementwise_kernelILi128ELi4EZNS0_15gpu_kernel_implIZZZNS0_28launch_masked_scatter_kernelERKNS_10TensorBaseES5_S5_S5_ENKUlvE_clEvENKUlvE_clEvEUlhblE_EEvRNS_18TensorIteratorBaseERKT_EUliE_EEviT1_)
        /*18d4*/ 	.word	0x00000000


	//----- nvinfo : EIATTR_MIN_STACK_SIZE
	.align		4
.L_1217:
        /*18d8*/ 	.byte	0x04, 0x12
        /*18da*/ 	.short	(.L_1219 - .L_1218)
	.align		4
.L_1218:
        /*18dc*/ 	.word	index@(_ZN2at6native27unrolled_elementwise_kernelIZZZNS0_28launch_masked_scatter_kernelERKNS_10TensorBaseES4_S4_S4_ENKUlvE_clEvENKUlvE_clEvEUlhblE_St5arrayIPcLm4EELi4E23TrivialOffsetCalculatorILi3EjESB_ILi1EjENS0_6memory12LoadWithCastILi3EEENSE_13StoreWithCastILi1EEEEEviT_T0_T2_T3_T4_T5_)
        /*18e0*/ 	.word	0x00000000


	//----- nvinfo : EIATTR_MIN_STACK_SIZE
	.align		4
.L_1219:
        /*18e4*/ 	.byte	0x04, 0x12
        /*18e6*/ 	.short	(.L_1221 - .L_1220)
	.align		4
.L_1220:
        /*18e8*/ 	.word	index@(_ZN2at6native18elementwise_kernelILi128ELi4EZNS0_22gpu_kernel_impl_nocastIZZZNS0_28launch_masked_scatter_kernelERKNS_10TensorBaseES5_S5_S5_ENKUlvE_clEvENKUlvE_clEvEUlhblE_EEvRNS_18TensorIteratorBaseERKT_EUliE_EEviT1_)
        /*18ec*/ 	.word	0x00000000


	//----- nvinfo : EIATTR_MIN_STACK_SIZE
	.align		4
.L_1221:
        /*18f0*/ 	.byte	0x04, 0x12
        /*18f2*/ 	.short	(.L_1223 - .L_1222)
	.align		4
.L_1222:
        /*18f4*/ 	.word	index@(_ZN2at6native27unrolled_elementwise_kernelIZZZNS0_28launch_masked_scatter_kernelERKNS_10TensorBaseES4_S4_S4_ENKUlvE_clEvENKUlvE_clEvEUlhblE_St5arrayIPcLm4EELi4E23TrivialOffsetCalculatorILi3EjESB_ILi1EjENS0_6memory15LoadWithoutCastENSE_16StoreWithoutCastEEEviT_T0_T2_T3_T4_T5_)
        /*18f8*/ 	.word	0x00000000


	//----- nvinfo : EIATTR_MIN_STACK_SIZE
	.align		4
.L_1223:
        /*18fc*/ 	.byte	0x04, 0x12
        /*18fe*/ 	.short	(.L_1225 - .L_1224)
	.align		4
.L_1224:
        /*1900*/ 	.word	index@(_ZN2at6native29vectorized_elementwise_kernelILi2EZZZNS0_28launch_masked_scatter_kernelERKNS_10TensorBaseES4_S4_S4_ENKUlvE_clEvENKUlvE_clEvEUlhblE_St5arrayIPcLm4EEEEviT0_T1_)
        /*1904*/ 	.word	0x00000000


	//----- nvinfo : EIATTR_MIN_STACK_SIZE
	.align		4
.L_1225:
        /*1908*/ 	.byte	0x04, 0x12
        /*190a*/ 	.short	(.L_1227 - .L_1226)
	.align		4
.L_1226:
        /*190c*/ 	.word	index@(_ZN2at6native29vectorized_elementwise_kernelILi4EZZZNS0_28launch_masked_scatter_kernelERKNS_10TensorBaseES4_S4_S4_ENKUlvE_clEvENKUlvE_clEvEUlhblE_St5arrayIPcLm4EEEEviT0_T1_)
        /*1910*/ 	.word	0x00000000


	//----- nvinfo : EIATTR_MIN_STACK_SIZE
	.align		4
.L_1227:
        /*1914*/ 	.byte	0x04, 0x12
        /*1916*/ 	.short	(.L_1229 - .L_1228)
	.align		4
.L_1228:
        /*1918*/ 	.word	index@(_ZN2at6native29vectorized_elementwise_kernelILi8EZZZNS0_28launch_masked_scatter_kernelERKNS_10TensorBaseES4_S4_S4_ENKUlvE_clEvENKUlvE_clEvEUlhblE_St5arrayIPcLm4EEEEviT0_T1_)
        /*191c*/ 	.word	0x00000000


	//----- nvinfo : EIATTR_MIN_STACK_SIZE
	.align		4
.L_1229:
        /*1920*/ 	.byte	0x04, 0x12
        /*1922*/ 	.short	(.L_1231 - .L_1230)
	.align		4
.L_1230:
        /*1924*/ 	.word	index@(_ZN2at6native24index_elementwise_kernelILi128ELi4EZNS0_20cuda_take_put_kernelIN3c108BFloat16ElZZZZZNS0_11take_kernelERNS_14TensorIteratorERKNS_10TensorBaseEENKUlvE_clEvENKUlvE10_clEvENKUlvE_clEvENKUlvE0_clEvEUlRS4_lE_EEvS6_S9_RKT1_EUliE_EEvlSG_)
        /*1928*/ 	.word	0x00000000


	//----- nvinfo : EIATTR_MIN_STACK_SIZE
	.align		4
.L_1231:
        /*192c*/ 	.byte	0x04, 0x12
        /*192e*/ 	.short	(.L_1233 - .L_1232)
	.align		4
.L_1232:
        /*1930*/ 	.word	index@(_ZN2at6native24index_elementwise_kernelILi128ELi4EZNS0_20cuda_take_put_kernelIN3c108BFloat16EiZZZZZNS0_11take_kernelERNS_14TensorIteratorERKNS_10TensorBaseEENKUlvE_clEvENKUlvE10_clEvENKUlvE_clEvENKUlvE_clEvEUlRS4_iE_EEvS6_S9_RKT1_EUliE_EEvlSG_)
        /*1934*/ 	.word	0x00000000


	//----- nvinfo : EIATTR_MIN_STACK_SIZE
	.align		4
.L_1233:
        /*1938*/ 	.byte	0x04, 0x12
        /*193a*/ 	.short	(.L_1235 - .L_1234)
	.align		4
.L_1234:
        /*193c*/ 	.word	index@(_ZN2at6native24index_elementwise_kernelILi128ELi4EZNS0_20cuda_take_put_kernelIblZZZZZNS0_11take_kernelERNS_14TensorIteratorERKNS_10TensorBaseEENKUlvE_clEvENKUlvE9_clEvENKUlvE_clEvENKUlvE0_clEvEUlRblE_EEvS4_S7_RKT1_EUliE_EEvlSE_)
        /*1940*/ 	.word	0x00000000


	//----- nvinfo : EIATTR_MIN_STACK_SIZE
	.align		4
.L_1235:
        /*1944*/ 	.byte	0x04, 0x12
        /*1946*/ 	.short	(.L_1237 - .L_1236)
	.align		4
.L_1236:
        /*1948*/ 	.word	index@(_ZN2at6native24index_elementwise_kernelILi128ELi4EZNS0_20cuda_take_put_kernelIbiZZZZZNS0_11take_kernelERNS_14TensorIteratorERKNS_10TensorBaseEENKUlvE_clEvENKUlvE9_clEvENKUlvE_clEvENKUlvE_clEvEUlRbiE_EEvS4_S7_RKT1_EUliE_EEvlSE_)
        /*194c*/ 	.word	0x00000000


	//----- nvinfo : EIATTR_MIN_STACK_SIZE
	.align		4
.L_1237:
        /*1950*/ 	.byte	0x04, 0x12
        /*1952*/ 	.short	(.L_1239 - .L_1238)
	.align		4
.L_1238:
        /*1954*/ 	.word	index@(_ZN2at6native24index_elementwise_kernelILi128ELi4EZNS0_20cuda_take_put_kernelIN3c104HalfElZZZZZNS0_11take_kernelERNS_14TensorIteratorERKNS_10TensorBaseEENKUlvE_clEvENKUlvE8_clEvENKUlvE_clEvENKUlvE0_clEvEUlRS4_lE_EEvS6_S9_RKT1_EUliE_EEvlSG_)
        /*1958*/ 	.word	0x00000000


	//----- nvinfo : EIATTR_MIN_STACK_SIZE
	.align		4
.L_1239:
        /*195c*/ 	.byte	0x04, 0x12
        /*195e*/ 	.short	(.L_1241 - .L_1240)
	.align		4
.L_1240:
        /*1960*/ 	.word	index@(_ZN2at6native24index_elementwise_kernelILi128ELi4EZNS0_20cuda_take_put_kernelIN3c104HalfEiZZZZZNS0_11take_kernelERNS_14TensorIteratorERKNS_10TensorBaseEENKUlvE_clEvENKUlvE8_clEvENKUlvE_clEvENKUlvE_clEvEUlRS4_iE_EEvS6_S9_RKT1_EUliE_EEvlSG_)
        /*1964*/ 	.word	0x00000000


	//----- nvinfo : EIATTR_MIN_STACK_SIZE
	.align		4
.L_1241:
        /*1968*/ 	.byte	0x04, 0x12
        /*196a*/ 	.short	(.L_1243 - .L_1242)
	.align		4
.L_1242:
        /*196c*/ 	.word	index@(_ZN2at6native24index_elementwise_kernelILi128ELi4EZNS0_20cuda_take_put_kernelIN3c107complexIfEElZZZZZNS0_11take_kernelERNS_14TensorIteratorERKNS_10TensorBaseEENKUlvE_clEvENKUlvE7_clEvENKUlvE_clEvENKUlvE0_clEvEUlRS5_lE_EEvS7_SA_RKT1_EUliE_EEvlSH_)
        /*1970*/ 	.word	0x00000000


	//----- nvinfo : EIATTR_MIN_STACK_SIZE
	.align		4
.L_1243:
        /*1974*/ 	.byte	0x04, 0x12
        /*1976*/ 	.short	(.L_1245 - .L_1244)
	.align		4
.L_1244:
        /*1978*/ 	.word	index@(_ZN2at6native24index_elementwise_kernelILi128ELi4EZNS0_20cuda_take_put_kernelIN3c107complexIfEEiZZZZZNS0_11take_kernelERNS_14TensorIteratorERKNS_10TensorBaseEENKUlvE_clEvENKUlvE7_clEvENKUlvE_clEvENKUlvE_clEvEUlRS5_iE_EEvS7_SA_RKT1_EUliE_EEvlSH_)
        /*197c*/ 	.word	0x00000000


	//----- nvinfo : EIATTR_MIN_STACK_SIZE
	.align		4
.L_1245:
        /*1980*/ 	.byte	0x04, 0x12
        /*1982*/ 	.short	(.L_1247 - .L_1246)
	.align		4
.L_1246:
        /*1984*/ 	.word	index@(_ZN2at6native24index_elementwise_kernelILi128ELi4EZNS0_20cuda_take_put_kernelIN3c107complexIdEElZZZZZNS0_11take_kernelERNS_14TensorIteratorERKNS_10TensorBaseEENKUlvE_clEvENKUlvE6_clEvENKUlvE_clEvENKUlvE0_clEvEUlRS5_lE_EEvS7_SA_RKT1_EUliE_EEvlSH_)
        /*1988*/ 	.word	0x00000000


	//----- nvinfo : EIATTR_MIN_STACK_SIZE
	.align		4
.L_1247:
        /*198c*/ 	.byte	0x04, 0x12
        /*198e*/ 	.short	(.L_1249 - .L_1248)
	.align		4
.L_1248:
        /*1990*/ 	.word	index@(_ZN2at6native24index_elementwise_kernelILi128ELi4EZNS0_20cuda_take_put_kernelIN3c107complexIdEEiZZZZZNS0_11take_kernelERNS_14TensorIteratorERKNS_10TensorBaseEENKUlvE_clEvENKUlvE6_clEvENKUlvE_clEvENKUlvE_clEvEUlRS5_iE_EEvS7_SA_RKT1_EUliE_EEvlSH_)
        /*1994*/ 	.word	0x00000000


	//----- nvinfo : EIATTR_MIN_STACK_SIZE
	.align		4
.L_1249:
        /*1998*/ 	.byte	0x04, 0x12
        /*199a*/ 	.short	(.L_1251 - .L_1250)
	.align		4
.L_1250:
        /*199c*/ 	.word	index@(_ZN2at6native24index_elementwise_kernelILi128ELi4EZNS0_20cuda_take_put_kernelIflZZZZZNS0_11take_kernelERNS_14TensorIteratorERKNS_10TensorBaseEENKUlvE_clEvENKUlvE5_clEvENKUlvE_clEvENKUlvE0_clEvEUlRflE_EEvS4_S7_RKT1_EUliE_EEvlSE_)
        /*19a0*/ 	.word	0x00000000


	//----- nvinfo : EIATTR_MIN_STACK_SIZE
	.align		4
.L_1251:
        /*19a4*/ 	.byte	0x04, 0x12
        /*19a6*/ 	.short	(.L_1253 - .L_1252)
	.align		4
.L_1252:
        /*19a8*/ 	.word	index@(_ZN2at6native24index_elementwise_kernelILi128ELi4EZNS0_20cuda_take_put_kernelIfiZZZZZNS0_11take_kernelERNS_14TensorIteratorERKNS_10TensorBaseEENKUlvE_clEvENKUlvE5_clEvENKUlvE_clEvENKUlvE_clEvEUlRfiE_EEvS4_S7_RKT1_EUliE_EEvlSE_)
        /*19ac*/ 	.word	0x00000000


	//----- nvinfo : EIATTR_MIN_STACK_SIZE
	.align		4
.L_1253:
        /*19b0*/ 	.byte	0x04, 0x12
        /*19b2*/ 	.short	(.L_1255 - .L_1254)
	.align		4
.L_1254:
        /*19b4*/ 	.word	index@(_ZN2at6native24index_elementwise_kernelILi128ELi4EZNS0_20cuda_take_put_kernelIdlZZZZZNS0_11take_kernelERNS_14TensorIteratorERKNS_10TensorBaseEENKUlvE_clEvENKUlvE4_clEvENKUlvE_clEvENKUlvE0_clEvEUlRdlE_EEvS4_S7_RKT1_EUliE_EEvlSE_)
        /*19b8*/ 	.word	0x00000000


	//----- nvinfo : EIATTR_MIN_STACK_SIZE
	.align		4
.L_1255:
        /*19bc*/ 	.byte	0x04, 0x12
        /*19be*/ 	.short	(.L_1257 - .L_1256)
	.align		4
.L_1256:
        /*19c0*/ 	.word	index@(_ZN2at6native24index_elementwise_kernelILi128ELi4EZNS0_20cuda_take_put_kernelIdiZZZZZNS0_11take_kernelERNS_14TensorIteratorERKNS_10TensorBaseEENKUlvE_clEvENKUlvE4_clEvENKUlvE_clEvENKUlvE_clEvEUlRdiE_EEvS4_S7_RKT1_EUliE_EEvlSE_)
        /*19c4*/ 	.word	0x00000000


	//----- nvinfo : EIATTR_MIN_STACK_SIZE
	.align		4
.L_1257:
        /*19c8*/ 	.byte	0x04, 0x12
        /*19ca*/ 	.short	(.L_1259 - .L_1258)
	.align		4
.L_1258:
        /*19cc*/ 	.word	index@(_ZN2at6native24index_elementwise_kernelILi128ELi4EZNS0_20cuda_take_put_kernelIslZZZZZNS0_11take_kernelERNS_14TensorIteratorERKNS_10TensorBaseEENKUlvE_clEvENKUlvE3_clEvENKUlvE_clEvENKUlvE0_clEvEUlRslE_EEvS4_S7_RKT1_EUliE_EEvlSE_)
        /*19d0*/ 	.word	0x00000000


	//----- nvinfo : EIATTR_MIN_STACK_SIZE
	.align		4
.L_1259:
        /*19d4*/ 	.byte	0x04, 0x12
        /*19d6*/ 	.short	(.L_1261 - .L_1260)
	.align		4
.L_1260:
        /*19d8*/ 	.word	index@(_ZN2at6native24index_elementwise_kernelILi128ELi4EZNS0_20cuda_take_put_kernelIsiZZZZZNS0_11take_kernelERNS_14TensorIteratorERKNS_10TensorBaseEENKUlvE_clEvENKUlvE3_clEvENKUlvE_clEvENKUlvE_clEvEUlRsiE_EEvS4_S7_RKT1_EUliE_EEvlSE_)
        /*19dc*/ 	.word	0x00000000


	//----- nvinfo : EIATTR_MIN_STACK_SIZE
	.align		4
.L_1261:
        /*19e0*/ 	.byte	0x04, 0x12
        /*19e2*/ 	.short	(.L_1263 - .L_1262)
	.align		4
.L_1262:
        /*19e4*/ 	.word	index@(_ZN2at6native24index_elementwise_kernelILi128ELi4EZNS0_20cuda_take_put_kernelIllZZZZZNS0_11take_kernelERNS_14TensorIteratorERKNS_10TensorBaseEENKUlvE_clEvENKUlvE2_clEvENKUlvE_clEvENKUlvE0_clEvEUlRllE_EEvS4_S7_RKT1_EUliE_EEvlSE_)
        /*19e8*/ 	.word	0x00000000


	//----- nvinfo : EIATTR_MIN_STACK_SIZE
	.align		4
.L_1263:
        /*19ec*/ 	.byte	0x04, 0x12
        /*19ee*/ 	.short	(.L_1265 - .L_1264)
	.align		4
.L_1264:
        /*19f0*/ 	.word	index@(_ZN2at6native24index_elementwise_kernelILi128ELi4EZNS0_20cuda_take_put_kernelIliZZZZZNS0_11take_kernelERNS_14TensorIteratorERKNS_10TensorBaseEENKUlvE_clEvENKUlvE2_clEvENKUlvE_clEvENKUlvE_clEvEUlRliE_EEvS4_S7_RKT1_EUliE_EEvlSE_)
        /*19f4*/ 	.word	0x00000000


	//----- nvinfo : EIATTR_MIN_STACK_SIZE
	.align		4
.L_1265:
        /*19f8*/ 	.byte	0x04, 0x12
        /*19fa*/ 	.short	(.L_1267 - .L_1266)
	.align		4
.L_1266:
        /*19fc*/ 	.word	index@(_ZN2at6native24index_elementwise_kernelILi128ELi4EZNS0_20cuda_take_put_kernelIilZZZZZNS0_11take_kernelERNS_14TensorIteratorERKNS_10TensorBaseEENKUlvE_clEvENKUlvE1_clEvENKUlvE_clEvENKUlvE0_clEvEUlRilE_EEvS4_S7_RKT1_EUliE_EEvlSE_)
        /*1a00*/ 	.word	0x00000000


	//----- nvinfo : EIATTR_MIN_STACK_SIZE
	.align		4
.L_1267:
        /*1a04*/ 	.byte	0x04, 0x12
        /*1a06*/ 	.short	(.L_1269 - .L_1268)
	.align		4
.L_1268:
        /*1a08*/ 	.word	index@(_ZN2at6native24index_elementwise_kernelILi128ELi4EZNS0_20cuda_take_put_kernelIiiZZZZZNS0_11take_kernelERNS_14TensorIteratorERKNS_10TensorBaseEENKUlvE_clEvENKUlvE1_clEvENKUlvE_clEvENKUlvE_clEvEUlRiiE_EEvS4_S7_RKT1_EUliE_EEvlSE_)
        /*1a0c*/ 	.word	0x00000000


	//----- nvinfo : EIATTR_MIN_STACK_SIZE
	.align		4
.L_1269:
        /*1a10*/ 	.byte	0x04, 0x12
        /*1a12*/ 	.short	(.L_1271 - .L_1270)
	.align		4
.L_1270:
        /*1a14*/ 	.word	index@(_ZN2at6native24index_elementwise_kernelILi128ELi4EZNS0_20cuda_take_put_kernelIalZZZZZNS0_11take_kernelERNS_14TensorIteratorERKNS_10TensorBaseEENKUlvE_clEvENKUlvE0_clEvENKUlvE_clEvENKUlvE0_clEvEUlRalE_EEvS4_S7_RKT1_EUliE_EEvlSE_)
        /*1a18*/ 	.word	0x00000000


	//----- nvinfo : EIATTR_MIN_STACK_SIZE
	.align		4
.L_1271:
        /*1a1c*/ 	.byte	0x04, 0x12
        /*1a1e*/ 	.short	(.L_1273 - .L_1272)
	.align		4
.L_1272:
        /*1a20*/ 	.word	index@(_ZN2at6native24index_elementwise_kernelILi128ELi4EZNS0_20cuda_take_put_kernelIaiZZZZZNS0_11take_kernelERNS_14TensorIteratorERKNS_10TensorBaseEENKUlvE_clEvENKUlvE0_clEvENKUlvE_clEvENKUlvE_clEvEUlRaiE_EEvS4_S7_RKT1_EUliE_EEvlSE_)
        /*1a24*/ 	.word	0x00000000


	//----- nvinfo : EIATTR_MIN_STACK_SIZE
	.align		4
.L_1273:
        /*1a28*/ 	.byte	0x04, 0x12
        /*1a2a*/ 	.short	(.L_1275 - .L_1274)
	.align		4
.L_1274:
        /*1a2c*/ 	.word	index@(_ZN2at6native24index_elementwise_kernelILi128ELi4EZNS0_20cuda_take_put_kernelIhlZZZZZNS0_11take_kernelERNS_14TensorIteratorERKNS_10TensorBaseEENKUlvE_clEvENKUlvE_clEvENKUlvE_clEvENKUlvE0_clEvEUlRhlE_EEvS4_S7_RKT1_EUliE_EEvlSE_)
        /*1a30*/ 	.word	0x00000000


	//----- nvinfo : EIATTR_MIN_STACK_SIZE
	.align		4
.L_1275:
        /*1a34*/ 	.byte	0x04, 0x12
        /*1a36*/ 	.short	(.L_1277 - .L_1276)
	.align		4
.L_1276:
        /*1a38*/ 	.word	index@(_ZN2at6native24index_elementwise_kernelILi128ELi4EZNS0_20cuda_take_put_kernelIhiZZZZZNS0_11take_kernelERNS_14TensorIteratorERKNS_10TensorBaseEENKUlvE_clEvENKUlvE_clEvENKUlvE_clEvENKUlvE_clEvEUlRhiE_EEvS4_S7_RKT1_EUliE_EEvlSE_)
        /*1a3c*/ 	.word	0x00000000


	//----- nvinfo : EIATTR_MIN_STACK_SIZE
	.align		4
.L_1277:
        /*1a40*/ 	.byte	0x04, 0x12
        /*1a42*/ 	.short	(.L_1279 - .L_1278)
	.align		4
.L_1278:
        /*1a44*/ 	.word	index@(_ZN2at6native24index_elementwise_kernelILi128ELi4EZNS0_20cuda_take_put_kernelIN3c108BFloat16ElZZZZZNS0_10put_kernelERNS_14TensorIteratorERKNS_10TensorBaseEbENKUlvE_clEvENKUlvE10_clEvENKUlvE_clEvENKUlvE0_clEvEUlRS4_lE0_EEvS6_S9_RKT1_EUliE_EEvlSG_)
        /*1a48*/ 	.word	0x00000000


	//----- nvinfo : EIATTR_MIN_STACK_SIZE
	.align		4
.L_1279:
        /*1a4c*/ 	.byte	0x04, 0x12
        /*1a4e*/ 	.short	(.L_1281 - .L_1280)
	.align		4
.L_1280:
        /*1a50*/ 	.word	index@(_ZN2at6native24index_elementwise_kernelILi128ELi4EZNS0_20cuda_take_put_kernelIN3c108BFloat16ElZZZZZNS0_10put_kernelERNS_14TensorIteratorERKNS_10TensorBaseEbENKUlvE_clEvENKUlvE10_clEvENKUlvE_clEvENKUlvE0_clEvEUlRS4_lE_EEvS6_S9_RKT1_EUliE_EEvlSG_)
        /*1a54*/ 	.word	0x00000000


	//----- nvinfo : EIATTR_MIN_STACK_SIZE
	.align		4
.L_1281:
        /*1a58*/ 	.byte	0x04, 0x12
        /*1a5a*/ 	.short	(.L_1283 - .L_1282)
	.align		4
.L_1282:
        /*1a5c*/ 	.word	index@(_ZN2at6native24index_elementwise_kernelILi128ELi4EZNS0_20cuda_take_put_kernelIN3c108BFloat16EiZZZZZNS0_10put_kernelERNS_14TensorIteratorERKNS_10TensorBaseEbENKUlvE_clEvENKUlvE10_clEvENKUlvE_clEvENKUlvE_clEvEUlRS4_iE0_EEvS6_S9_RKT1_EUliE_EEvlSG_)
        /*1a60*/ 	.word	0x00000000


	//----- nvinfo : EIATTR_MIN_STACK_SIZE
	.align		4
.L_1283:
        /*1a64*/ 	.byte	0x04, 0x12
        /*1a66*/ 	.short	(.L_1285 - .L_1284)
	.align		4
.L_1284:
        /*1a68*/ 	.word	index@(_ZN2at6native24index_elementwise_kernelILi128ELi4EZNS0_20cuda_take_put_kernelIN3c108BFloat16EiZZZZZNS0_10put_kernelERNS_14TensorIteratorERKNS_10TensorBaseEbENKUlvE_clEvENKUlvE10_clEvENKUlvE_clEvENKUlvE_clEvEUlRS4_iE_EEvS6_S9_RKT1_EUliE_EEvlSG_)
        /*1a6c*/ 	.word	0x00000000


	//----- nvinfo : EIATTR_MIN_STACK_SIZE
	.align		4
.L_1285:
        /*1a70*/ 	.byte	0x04, 0x12
        /*1a72*/ 	.short	(.L_1287 - .L_1286)
	.align		4
.L_1286:
        /*1a74*/ 	.word	index@(_ZN2at6native24index_elementwise_kernelILi128ELi4EZNS0_20cuda_take_put_kernelIblZZZZZNS0_10put_kernelERNS_14TensorIteratorERKNS_10TensorBaseEbENKUlvE_clEvENKUlvE9_clEvENKUlvE_clEvENKUlvE0_clEvEUlRblE0_EEvS4_S7_RKT1_EUliE_EEvlSE_)
        /*1a78*/ 	.word	0x00000000


	//----- nvinfo : EIATTR_MIN_STACK_SIZE
	.align		4
.L_1287:
        /*1a7c*/ 	.byte	0x04, 0x12
        /*1a7e*/ 	.short	(.L_1289 - .L_1288)
	.align		4
.L_1288:
        /*1a80*/ 	.word	index@(_ZN2at6native24index_elementwise_kernelILi128ELi4EZNS0_20cuda_take_put_kernelIblZZZZZNS0_10put_kernelERNS_14TensorIteratorERKNS_10TensorBaseEbENKUlvE_clEvENKUlvE9_clEvENKUlvE_clEvENKUlvE0_clEvEUlRblE_EEvS4_S7_RKT1_EUliE_EEvlSE_)
        /*1a84*/ 	.word	0x00000000


	//----- nvinfo : EIATTR_MIN_STACK_SIZE
	.align		4
.L_1289:
        /*1a88*/ 	.byte	0x04, 0x12
        /*1a8a*/ 	.short	(.L_1291 - .L_1290)
	.align		4
.L_1290:
        /*1a8c*/ 	.word	index@(_ZN2at6native24index_elementwise_kernelILi128ELi4EZNS0_20cuda_take_put_kernelIbiZZZZZNS0_10put_kernelERNS_14TensorIteratorERKNS_10TensorBaseEbENKUlvE_clEvENKUlvE9_clEvENKUlvE_clEvENKUlvE_clEvEUlRbiE0_EEvS4_S7_RKT1_EUliE_EEvlSE_)
        /*1a90*/ 	.word	0x00000000


	//----- nvinfo : EIATTR_MIN_STACK_SIZE
	.align		4
.L_1291:
        /*1a94*/ 	.byte	0x04, 0x12
        /*1a96*/ 	.short	(.L_1293 - .L_1292)
	.align		4
.L_1292:
        /*1a98*/ 	.word	index@(_ZN2at6native24index_elementwise_kernelILi128ELi4EZNS0_20cuda_take_put_kernelIbiZZZZZNS0_10put_kernelERNS_14TensorIteratorERKNS_10TensorBaseEbENKUlvE_clEvENKUlvE9_clEvENKUlvE_clEvENKUlvE_clEvEUlRbiE_EEvS4_S7_RKT1_EUliE_EEvlSE_)
        /*1a9c*/ 	.word	0x00000000


	//----- nvinfo : EIATTR_MIN_STACK_SIZE
	.align		4
.L_1293:
        /*1aa0*/ 	.byte	0x04, 0x12
        /*1aa2*/ 	.short	(.L_1295 - .L_1294)
	.align		4
.L_1294:
        /*1aa4*/ 	.word	index@(_ZN2at6native24index_elementwise_kernelILi128ELi4EZNS0_20cuda_take_put_kernelIN3c104HalfElZZZZZNS0_10put_kernelERNS_14TensorIteratorERKNS_10TensorBaseEbENKUlvE_clEvENKUlvE8_clEvENKUlvE_clEvENKUlvE0_clEvEUlRS4_lE0_EEvS6_S9_RKT1_EUliE_EEvlSG_)
        /*1aa8*/ 	.word	0x00000000


	//----- nvinfo : EIATTR_MIN_STACK_SIZE
	.align		4
.L_1295:
        /*1aac*/ 	.byte	0x04, 0x12
        /*1aae*/ 	.short	(.L_1297 - .L_1296)
	.align		4
.L_1296:
        /*1ab0*/ 	.word	index@(_ZN2at6native24index_elementwise_kernelILi128ELi4EZNS0_20cuda_take_put_kernelIN3c104HalfElZZZZZNS0_10put_kernelERNS_14TensorIteratorERKNS_10TensorBaseEbENKUlvE_clEvENKUlvE8_clEvENKUlvE_clEvENKUlvE0_clEvEUlRS4_lE_EEvS6_S9_RKT1_EUliE_EEvlSG_)
        /*1ab4*/ 	.word	0x00000000


	//----- nvinfo : EIATTR_MIN_STACK_SIZE
	.align		4
.L_1297:
        /*1ab8*/ 	.byte	0x04, 0x12
        /*1aba*/ 	.short	(.L_1299 - .L_1298)
	.align		4
.L_1298:
        /*1abc*/ 	.word	index@(_ZN2at6native24index_elementwise_kernelILi128ELi4EZNS0_20cuda_take_put_kernelIN3c104HalfEiZZZZZNS0_10put_kernelERNS_14TensorIteratorERKNS_10TensorBaseEbENKUlvE_clEvENKUlvE8_clEvENKUlvE_clEvENKUlvE_clEvEUlRS4_iE0_EEvS6_S9_RKT1_EUliE_EEvlSG_)
        /*1ac0*/ 	.word	0x00000000


	//----- nvinfo : EIATTR_MIN_STACK_SIZE
	.align		4
.L_1299:
        /*1ac4*/ 	.byte	0x04, 0x12
        /*1ac6*/ 	.short	(.L_1301 - .L_1300)
	.align		4
.L_1300:
        /*1ac8*/ 	.word	index@(_ZN2at6native24index_elementwise_kernelILi128ELi4EZNS0_20cuda_take_put_kernelIN3c104HalfEiZZZZZNS0_10put_kernelERNS_14TensorIteratorERKNS_10TensorBaseEbENKUlvE_clEvENKUlvE8_clEvENKUlvE_clEvENKUlvE_clEvEUlRS4_iE_EEvS6_S9_RKT1_EUliE_EEvlSG_)
        /*1acc*/ 	.word	0x00000000


	//----- nvinfo : EIATTR_MIN_STACK_SIZE
	.align		4
.L_1301:
        /*1ad0*/ 	.byte	0x04, 0x12
        /*1ad2*/ 	.short	(.L_1303 - .L_1302)
	.align		4
.L_1302:
        /*1ad4*/ 	.word	index@(_ZN2at6native24index_elementwise_kernelILi128ELi4EZNS0_20cuda_take_put_kernelIN3c107complexIfEElZZZZZNS0_10put_kernelERNS_14TensorIteratorERKNS_10TensorBaseEbENKUlvE_clEvENKUlvE7_clEvENKUlvE_clEvENKUlvE0_clEvEUlRS5_lE0_EEvS7_SA_RKT1_EUliE_EEvlSH_)
        /*1ad8*/ 	.word	0x00000000


	//----- nvinfo : EIATTR_MIN_STACK_SIZE
	.align		4
.L_1303:
        /*1adc*/ 	.byte	0x04, 0x12
        /*1ade*/ 	.short	(.L_1305 - .L_1304)
	.align		4
.L_1304:
        /*1ae0*/ 	.word	index@(_ZN2at6native24index_elementwise_kernelILi128ELi4EZNS0_20cuda_take_put_kernelIN3c107complexIfEElZZZZZNS0_10put_kernelERNS_14TensorIteratorERKNS_10TensorBaseEbENKUlvE_clEvENKUlvE7_clEvENKUlvE_clEvENKUlvE0_clEvEUlRS5_lE_EEvS7_SA_RKT1_EUliE_EEvlSH_)
        /*1ae4*/ 	.word	0x00000000


	//----- nvinfo : EIATTR_MIN_STACK_SIZE
	.align		4
.L_1305:
        /*1ae8*/ 	.byte	0x04, 0x12
        /*1aea*/ 	.short	(.L_1307 - .L_1306)
	.align		4
.L_1306:
        /*1aec*/ 	.word	index@(_ZN2at6native24index_elementwise_kernelILi128ELi4EZNS0_20cuda_take_put_kernelIN3c107complexIfEEiZZZZZNS0_10put_kernelERNS_14TensorIteratorERKNS_10TensorBaseEbENKUlvE_clEvENKUlvE7_clEvENKUlvE_clEvENKUlvE_clEvEUlRS5_iE0_EEvS7_SA_RKT1_EUliE_EEvlSH_)
        /*1af0*/ 	.word	0x00000000


	//----- nvinfo : EIATTR_MIN_STACK_SIZE
	.align		4
.L_1307:
        /*1af4*/ 	.byte	0x04, 0x12
        /*1af6*/ 	.short	(.L_1309 - .L_1308)
	.align		4
.L_1308:
        /*1af8*/ 	.word	index@(_ZN2at6native24index_elementwise_kernelILi128ELi4EZNS0_20cuda_take_put_kernelIN3c107complexIfEEiZZZZZNS0_10put_kernelERNS_14TensorIteratorERKNS_10TensorBaseEbENKUlvE_clEvENKUlvE7_clEvENKUlvE_clEvENKUlvE_clEvEUlRS5_iE_EEvS7_SA_RKT1_EUliE_EEvlSH_)
        /*1afc*/ 	.word	0x00000000


	//----- nvinfo : EIATTR_MIN_STACK_SIZE
	.align		4
.L_1309:
        /*1b00*/ 	.byte	0x04, 0x12
        /*1b02*/ 	.short	(.L_1311 - .L_1310)
	.align		4
.L_1310:
        /*1b04*/ 	.word	index@(_ZN2at6native24index_elementwise_kernelILi128ELi4EZNS0_20cuda_take_put_kernelIN3c107complexIdEElZZZZZNS0_10put_kernelERNS_14TensorIteratorERKNS_10TensorBaseEbENKUlvE_clEvENKUlvE6_clEvENKUlvE_clEvENKUlvE0_clEvEUlRS5_lE0_EEvS7_SA_RKT1_EUliE_EEvlSH_)
        /*1b08*/ 	.word	0x00000000


	//----- nvinfo : EIATTR_MIN_STACK_SIZE
	.align		4
.L_1311:
        /*1b0c*/ 	.byte	0x04, 0x12
        /*1b0e*/ 	.short	(.L_1313 - .L_1312)
	.align		4
.L_1312:
        /*1b10*/ 	.word	index@(_ZN2at6native24index_elementwise_kernelILi128ELi4EZNS0_20cuda_take_put_kernelIN3c107complexIdEElZZZZZNS0_10put_kernelERNS_14TensorIteratorERKNS_10TensorBaseEbENKUlvE_clEvENKUlvE6_clEvENKUlvE_clEvENKUlvE0_clEvEUlRS5_lE_EEvS7_SA_RKT1_EUliE_EEvlSH_)
        /*1b14*/ 	.word	0x00000000


	//----- nvinfo : EIATTR_MIN_STACK_SIZE
	.align		4
.L_1313:
        /*1b18*/ 	.byte	0x04, 0x12
        /*1b1a*/ 	.short	(.L_1315 - .L_1314)
	.align		4
.L_1314:
        /*1b1c*/ 	.word	index@(_ZN2at6native24index_elementwise_kernelILi128ELi4EZNS0_20cuda_take_put_kernelIN3c107complexIdEEiZZZZZNS0_10put_kernelERNS_14TensorIteratorERKNS_10TensorBaseEbENKUlvE_clEvENKUlvE6_clEvENKUlvE_clEvENKUlvE_clEvEUlRS5_iE0_EEvS7_SA_RKT1_EUliE_EEvlSH_)
        /*1b20*/ 	.word	0x00000000


	//----- nvinfo : EIATTR_MIN_STACK_SIZE
	.align		4
.L_1315:
        /*1b24*/ 	.byte	0x04, 0x12
        /*1b26*/ 	.short	(.L_1317 - .L_1316)
	.align		4
.L_1316:
        /*1b28*/ 	.word	index@(_ZN2at6native24index_elementwise_kernelILi128ELi4EZNS0_20cuda_take_put_kernelIN3c107complexIdEEiZZZZZNS0_10put_kernelERNS_14TensorIteratorERKNS_10TensorBaseEbENKUlvE_clEvENKUlvE6_clEvENKUlvE_clEvENKUlvE_clEvEUlRS5_iE_EEvS7_SA_RKT1_EUliE_EEvlSH_)
        /*1b2c*/ 	.word	0x00000000


	//----- nvinfo : EIATTR_MIN_STACK_SIZE
	.align		4
.L_1317:
        /*1b30*/ 	.byte	0x04, 0x12
        /*1b32*/ 	.short	(.L_1319 - .L_1318)
	.align		4
.L_1318:
        /*1b34*/ 	.word	index@(_ZN2at6native24index_elementwise_kernelILi128ELi4EZNS0_20cuda_take_put_kernelIflZZZZZNS0_10put_kernelERNS_14TensorIteratorERKNS_10TensorBaseEbENKUlvE_clEvENKUlvE5_clEvENKUlvE_clEvENKUlvE0_clEvEUlRflE0_EEvS4_S7_RKT1_EUliE_EEvlSE_)
        /*1b38*/ 	.word	0x00000000


	//----- nvinfo : EIATTR_MIN_STACK_SIZE
	.align		4
.L_1319:
        /*1b3c*/ 	.byte	0x04, 0x12
        /*1b3e*/ 	.short	(.L_1321 - .L_1320)
	.align		4
.L_1320:
        /*1b40*/ 	.word	index@(_ZN2at6native24index_elementwise_kernelILi128ELi4EZNS0_20cuda_take_put_kernelIflZZZZZNS0_10put_kernelERNS_14TensorIteratorERKNS_10TensorBaseEbENKUlvE_clEvENKUlvE5_clEvENKUlvE_clEvENKUlvE0_clEvEUlRflE_EEvS4_S7_RKT1_EUliE_EEvlSE_)
        /*1b44*/ 	.word	0x00000000


	//----- nvinfo : EIATTR_MIN_STACK_SIZE
	.align		4
.L_1321:
        /*1b48*/ 	.byte	0x04, 0x12
        /*1b4a*/ 	.short	(.L_1323 - .L_1322)
	.align		4
.L_1322:
        /*1b4c*/ 	.word	index@(_ZN2at6native24index_elementwise_kernelILi128ELi4EZNS0_20cuda_take_put_kernelIfiZZZZZNS0_10put_kernelERNS_14TensorIteratorERKNS_10TensorBaseEbENKUlvE_clEvENKUlvE5_clEvENKUlvE_clEvENKUlvE_clEvEUlRfiE0_EEvS4_S7_RKT1_EUliE_EEvlSE_)
        /*1b50*/ 	.word	0x00000000


	//----- nvinfo : EIATTR_MIN_STACK_SIZE
	.align		4
.L_1323:
        /*1b54*/ 	.byte	0x04, 0x12
        /*1b56*/ 	.short	(.L_1325 - .L_1324)
	.align		4
.L_1324:
        /*1b58*/ 	.word	index@(_ZN2at6native24index_elementwise_kernelILi128ELi4EZNS0_20cuda_take_put_kernelIfiZZZZZNS0_10put_kernelERNS_14TensorIteratorERKNS_10TensorBaseEbENKUlvE_clEvENKUlvE5_clEvENKUlvE_clEvENKUlvE_clEvEUlRfiE_EEvS4_S7_RKT1_EUliE_EEvlSE_)
        /*1b5c*/ 	.word	0x00000000


	//----- nvinfo : EIATTR_MIN_STACK_SIZE
	.align		4
.L_1325:
        /*1b60*/ 	.byte	0x04, 0x12
        /*1b62*/ 	.short	(.L_1327 - .L_1326)
	.align		4
.L_1326:
        /*1b64*/ 	.word	index@(_ZN2at6native24index_elementwise_kernelILi128ELi4EZNS0_20cuda_take_put_kernelIdlZZZZZNS0_10put_kernelERNS_14TensorIteratorERKNS_10TensorBaseEbENKUlvE_clEvENKUlvE4_clEvENKUlvE_clEvENKUlvE0_clEvEUlRdlE0_EEvS4_S7_RKT1_EUliE_EEvlSE_)
        /*1b68*/ 	.word	0x00000000


	//----- nvinfo : EIATTR_MIN_STACK_SIZE
	.align		4
.L_1327:
        /*1b6c*/ 	.byte	0x04, 0x12
        /*1b6e*/ 	.short	(.L_1329 - .L_1328)
	.align		4
.L_1328:
        /*1b70*/ 	.word	index@(_ZN2at6native24index_elementwise_kernelILi128ELi4EZNS0_20cuda_take_put_kernelIdlZZZZZNS0_10put_kernelERNS_14TensorIteratorERKNS_10TensorBaseEbENKUlvE_clEvENKUlvE4_clEvENKUlvE_clEvENKUlvE0_clEvEUlRdlE_EEvS4_S7_RKT1_EUliE_EEvlSE_)
        /*1b74*/ 	.word	0x00000000


	//----- nvinfo : EIATTR_MIN_STACK_SIZE
	.align		4
.L_1329:
        /*1b78*/ 	.byte	0x04, 0x12
        /*1b7a*/ 	.short	(.L_1331 - .L_1330)
	.align		4
.L_1330:
        /*1b7c*/ 	.word	index@(_ZN2at6native24index_elementwise_kernelILi128ELi4EZNS0_20cuda_take_put_kernelIdiZZZZZNS0_10put_kernelERNS_14TensorIteratorERKNS_10TensorBaseEbENKUlvE_clEvENKUlvE4_clEvENKUlvE_clEvENKUlvE_clEvEUlRdiE0_EEvS4_S7_RKT1_EUliE_EEvlSE_)
        /*1b80*/ 	.word	0x00000000


	//----- nvinfo : EIATTR_MIN_STACK_SIZE
	.align		4
.L_1331:
        /*1b84*/ 	.byte	0x04, 0x12
        /*1b86*/ 	.short	(.L_1333 - .L_1332)
	.align		4
.L_1332:
        /*1b88*/ 	.word	index@(_ZN2at6native24index_elementwise_kernelILi128ELi4EZNS0_20cuda_take_put_kernelIdiZZZZZNS0_10put_kernelERNS_14TensorIteratorERKNS_10TensorBaseEbENKUlvE_clEvENKUlvE4_clEvENKUlvE_clEvENKUlvE_clEvEUlRdiE_EEvS4_S7_RKT1_EUliE_EEvlSE_)
        /*1b8c*/ 	.word	0x00000000


	//----- nvinfo : EIATTR_MIN_STACK_SIZE
	.align		4
.L_1333:
        /*1b90*/ 	.byte	0x04, 0x12
        /*1b92*/ 	.short	(.L_1335 - .L_1334)
	.align		4
.L_1334:
        /*1b94*/ 	.word	index@(_ZN2at6native24index_elementwise_kernelILi128ELi4EZNS0_20cuda_take_put_kernelIslZZZZZNS0_10put_kernelERNS_14TensorIteratorERKNS_10TensorBaseEbENKUlvE_clEvENKUlvE3_clEvENKUlvE_clEvENKUlvE0_clEvEUlRslE0_EEvS4_S7_RKT1_EUliE_EEvlSE_)
        /*1b98*/ 	.word	0x00000000


	//----- nvinfo : EIATTR_MIN_STACK_SIZE
	.align		4
.L_1335:
        /*1b9c*/ 	.byte	0x04, 0x12
        /*1b9e*/ 	.short	(.L_1337 - .L_1336)
	.align		4
.L_1336:
        /*1ba0*/ 	.word	index@(_ZN2at6native24index_elementwise_kernelILi128ELi4EZNS0_20cuda_take_put_kernelIslZZZZZNS0_10put_kernelERNS_14TensorIteratorERKNS_10TensorBaseEbENKUlvE_clEvENKUlvE3_clEvENKUlvE_clEvENKUlvE0_clEvEUlRslE_EEvS4_S7_RKT1_EUliE_EEvlSE_)
        /*1ba4*/ 	.word	0x00000000


	//----- nvinfo : EIATTR_MIN_STACK_SIZE
	.align		4
.L_1337:
        /*1ba8*/ 	.byte	0x04, 0x12
        /*1baa*/ 	.short	(.L_1339 - .L_1338)
	.align		4
.L_1338:
        /*1bac*/ 	.word	index@(_ZN2at6native24index_elementwise_kernelILi128ELi4EZNS0_20cuda_take_put_kernelIsiZZZZZNS0_10put_kernelERNS_14TensorIteratorERKNS_10TensorBaseEbENKUlvE_clEvENKUlvE3_clEvENKUlvE_clEvENKUlvE_clEvEUlRsiE0_EEvS4_S7_RKT1_EUliE_EEvlSE_)
        /*1bb0*/ 	.word	0x00000000


	//----- nvinfo : EIATTR_MIN_STACK_SIZE
	.align		4
.L_1339:
        /*1bb4*/ 	.byte	0x04, 0x12
        /*1bb6*/ 	.short	(.L_1341 - .L_1340)
	.align		4
.L_1340:
        /*1bb8*/ 	.word	index@(_ZN2at6native24index_elementwise_kernelILi128ELi4EZNS0_20cuda_take_put_kernelIsiZZZZZNS0_10put_kernelERNS_14TensorIteratorERKNS_10TensorBaseEbENKUlvE_clEvENKUlvE3_clEvENKUlvE_clEvENKUlvE_clEvEUlRsiE_EEvS4_S7_RKT1_EUliE_EEvlSE_)
        /*1bbc*/ 	.word	0x00000000


	//----- nvinfo : EIATTR_MIN_STACK_SIZE
	.align		4
.L_1341:
        /*1bc0*/ 	.byte	0x04, 0x12
        /*1bc2*/ 	.short	(.L_1343 - .L_1342)
	.align		4
.L_1342:
        /*1bc4*/ 	.word	index@(_ZN2at6native24index_elementwise_kernelILi128ELi4EZNS0_20cuda_take_put_kernelIllZZZZZNS0_10put_kernelERNS_14TensorIteratorERKNS_10TensorBaseEbENKUlvE_clEvENKUlvE2_clEvENKUlvE_clEvENKUlvE0_clEvEUlRllE0_EEvS4_S7_RKT1_EUliE_EEvlSE_)
        /*1bc8*/ 	.word	0x00000000


	//----- nvinfo : EIATTR_MIN_STACK_SIZE
	.align		4
.L_1343:
        /*1bcc*/ 	.byte	0x04, 0x12
        /*1bce*/ 	.short	(.L_1345 - .L_1344)
	.align		4
.L_1344:
        /*1bd0*/ 	.word	index@(_ZN2at6native24index_elementwise_kernelILi128ELi4EZNS0_20cuda_take_put_kernelIllZZZZZNS0_10put_kernelERNS_14TensorIteratorERKNS_10TensorBaseEbENKUlvE_clEvENKUlvE2_clEvENKUlvE_clEvENKUlvE0_clEvEUlRllE_EEvS4_S7_RKT1_EUliE_EEvlSE_)
        /*1bd4*/ 	.word	0x00000000


	//----- nvinfo : EIATTR_MIN_STACK_SIZE
	.align		4
.L_1345:
        /*1bd8*/ 	.byte	0x04, 0x12
        /*1bda*/ 	.short	(.L_1347 - .L_1346)
	.align		4
.L_1346:
        /*1bdc*/ 	.word	index@(_ZN2at6native24index_elementwise_kernelILi128ELi4EZNS0_20cuda_take_put_kernelIliZZZZZNS0_10put_kernelERNS_14TensorIteratorERKNS_10TensorBaseEbENKUlvE_clEvENKUlvE2_clEvENKUlvE_clEvENKUlvE_clEvEUlRliE0_EEvS4_S7_RKT1_EUliE_EEvlSE_)
        /*1be0*/ 	.word	0x00000000


	//----- nvinfo : EIATTR_MIN_STACK_SIZE
	.align		4
.L_1347:
        /*1be4*/ 	.byte	0x04, 0x12
        /*1be6*/ 	.short	(.L_1349 - .L_1348)
	.align		4
.L_1348:
        /*1be8*/ 	.word	index@(_ZN2at6native24index_elementwise_kernelILi128ELi4EZNS0_20cuda_take_put_kernelIliZZZZZNS0_10put_kernelERNS_14TensorIteratorERKNS_10TensorBaseEbENKUlvE_clEvENKUlvE2_clEvENKUlvE_clEvENKUlvE_clEvEUlRliE_EEvS4_S7_RKT1_EUliE_EEvlSE_)
        /*1bec*/ 	.word	0x00000000


	//----- nvinfo : EIATTR_MIN_STACK_SIZE
	.align		4
.L_1349:
        /*1bf0*/ 	.byte	0x04, 0x12
        /*1bf2*/ 	.short	(.L_1351 - .L_1350)
	.align		4
.L_1350:
        /*1bf4*/ 	.word	index@(_ZN2at6native24index_elementwise_kernelILi128ELi4EZNS0_20cuda_take_put_kernelIilZZZZZNS0_10put_kernelERNS_14TensorIteratorERKNS_10TensorBaseEbENKUlvE_clEvENKUlvE1_clEvENKUlvE_clEvENKUlvE0_clEvEUlRilE0_EEvS4_S7_RKT1_EUliE_EEvlSE_)
        /*1bf8*/ 	.word	0x00000000


	//----- nvinfo : EIATTR_MIN_STACK_SIZE
	.align		4
.L_1351:
        /*1bfc*/ 	.byte	0x04, 0x12
        /*1bfe*/ 	.short	(.L_1353 - .L_1352)
	.align		4
.L_1352:
        /*1c00*/ 	.word	index@(_ZN2at6native24index_elementwise_kernelILi128ELi4EZNS0_20cuda_take_put_kernelIilZZZZZNS0_10put_kernelERNS_14TensorIteratorERKNS_10TensorBaseEbENKUlvE_clEvENKUlvE1_clEvENKUlvE_clEvENKUlvE0_clEvEUlRilE_EEvS4_S7_RKT1_EUliE_EEvlSE_)
        /*1c04*/ 	.word	0x00000000


	//----- nvinfo : EIATTR_MIN_STACK_SIZE
	.align		4
.L_1353:
        /*1c08*/ 	.byte	0x04, 0x12
        /*1c0a*/ 	.short	(.L_1355 - .L_1354)
	.align		4
.L_1354:
        /*1c0c*/ 	.word	index@(_ZN2at6native24index_elementwise_kernelILi128ELi4EZNS0_20cuda_take_put_kernelIiiZZZZZNS0_10put_kernelERNS_14TensorIteratorERKNS_10TensorBaseEbENKUlvE_clEvENKUlvE1_clEvENKUlvE_clEvENKUlvE_clEvEUlRiiE0_EEvS4_S7_RKT1_EUliE_EEvlSE_)
        /*1c10*/ 	.word	0x00000000


	//----- nvinfo : EIATTR_MIN_STACK_SIZE
	.align		4
.L_1355:
        /*1c14*/ 	.byte	0x04, 0x12
        /*1c16*/ 	.short	(.L_1357 - .L_1356)
	.align		4
.L_1356:
        /*1c18*/ 	.word	index@(_ZN2at6native24index_elementwise_kernelILi128ELi4EZNS0_20cuda_take_put_kernelIiiZZZZZNS0_10put_kernelERNS_14TensorIteratorERKNS_10TensorBaseEbENKUlvE_clEvENKUlvE1_clEvENKUlvE_clEvENKUlvE_clEvEUlRiiE_EEvS4_S7_RKT1_EUliE_EEvlSE_)
        /*1c1c*/ 	.word	0x00000000


	//----- nvinfo : EIATTR_MIN_STACK_SIZE
	.align		4
.L_1357:
        /*1c20*/ 	.byte	0x04, 0x12
        /*1c22*/ 	.short	(.L_1359 - .L_1358)
	.align		4
.L_1358:
        /*1c24*/ 	.word	index@(_ZN2at6native24index_elementwise_kernelILi128ELi4EZNS0_20cuda_take_put_kernelIalZZZZZNS0_10put_kernelERNS_14TensorIteratorERKNS_10TensorBaseEbENKUlvE_clEvENKUlvE0_clEvENKUlvE_clEvENKUlvE0_clEvEUlRalE0_EEvS4_S7_RKT1_EUliE_EEvlSE_)
        /*1c28*/ 	.word	0x00000000


	//----- nvinfo : EIATTR_MIN_STACK_SIZE
	.align		4
.L_1359:
        /*1c2c*/ 	.byte	0x04, 0x12
        /*1c2e*/ 	.short	(.L_1361 - .L_1360)
	.align		4
.L_1360:
        /*1c30*/ 	.word	index@(_ZN2at6native24index_elementwise_kernelILi128ELi4EZNS0_20cuda_take_put_kernelIalZZZZZNS0_10put_kernelERNS_14TensorIteratorERKNS_10TensorBaseEbENKUlvE_clEvENKUlvE0_clEvENKUlvE_clEvENKUlvE0_clEvEUlRalE_EEvS4_S7_RKT1_EUliE_EEvlSE_)
        /*1c34*/ 	.word	0x00000000


	//----- nvinfo : EIATTR_MIN_STACK_SIZE
	.align		4
.L_1361:
        /*1c38*/ 	.byte	0x04, 0x12
        /*1c3a*/ 	.short	(.L_1363 - .L_1362)
	.align		4
.L_1362:
        /*1c3c*/ 	.word	index@(_ZN2at6native24index_elementwise_kernelILi128ELi4EZNS0_20cuda_take_put_kernelIaiZZZZZNS0_10put_kernelERNS_14TensorIteratorERKNS_10TensorBaseEbENKUlvE_clEvENKUlvE0_clEvENKUlvE_clEvENKUlvE_clEvEUlRaiE0_EEvS4_S7_RKT1_EUliE_EEvlSE_)
        /*1c40*/ 	.word	0x00000000


	//----- nvinfo : EIATTR_MIN_STACK_SIZE
	.align		4
.L_1363:
        /*1c44*/ 	.byte	0x04, 0x12
        /*1c46*/ 	.short	(.L_1365 - .L_1364)
	.align		4
.L_1364:
        /*1c48*/ 	.word	index@(_ZN2at6native24index_elementwise_kernelILi128ELi4EZNS0_20cuda_take_put_kernelIaiZZZZZNS0_10put_kernelERNS_14TensorIteratorERKNS_10TensorBaseEbENKUlvE_clEvENKUlvE0_clEvENKUlvE_clEvENKUlvE_clEvEUlRaiE_EEvS4_S7_RKT1_EUliE_EEvlSE_)
        /*1c4c*/ 	.word	0x00000000


	//----- nvinfo : EIATTR_MIN_STACK_SIZE
	.align		4
.L_1365:
        /*1c50*/ 	.byte	0x04, 0x12
        /*1c52*/ 	.short	(.L_1367 - .L_1366)
	.align		4
.L_1366:
        /*1c54*/ 	.word	index@(_ZN2at6native24index_elementwise_kernelILi128ELi4EZNS0_20cuda_take_put_kernelIhlZZZZZNS0_10put_kernelERNS_14TensorIteratorERKNS_10TensorBaseEbENKUlvE_clEvENKUlvE_clEvENKUlvE_clEvENKUlvE0_clEvEUlRhlE0_EEvS4_S7_RKT1_EUliE_EEvlSE_)
        /*1c58*/ 	.word	0x00000000


	//----- nvinfo : EIATTR_MIN_STACK_SIZE
	.align		4
.L_1367:
        /*1c5c*/ 	.byte	0x04, 0x12
        /*1c5e*/ 	.short	(.L_1369 - .L_1368)
	.align		4
.L_1368:
        /*1c60*/ 	.word	index@(_ZN2at6native24index_elementwise_kernelILi128ELi4EZNS0_20cuda_take_put_kernelIhlZZZZZNS0_10put_kernelERNS_14TensorIteratorERKNS_10TensorBaseEbENKUlvE_clEvENKUlvE_clEvENKUlvE_clEvENKUlvE0_clEvEUlRhlE_EEvS4_S7_RKT1_EUliE_EEvlSE_)
        /*1c64*/ 	.word	0x00000000


	//----- nvinfo : EIATTR_MIN_STACK_SIZE
	.align		4
.L_1369:
        /*1c68*/ 	.byte	0x04, 0x12
        /*1c6a*/ 	.short	(.L_1371 - .L_1370)
	.align		4
.L_1370:
        /*1c6c*/ 	.word	index@(_ZN2at6native24index_elementwise_kernelILi128ELi4EZNS0_20cuda_take_put_kernelIhiZZZZZNS0_10put_kernelERNS_14TensorIteratorERKNS_10TensorBaseEbENKUlvE_clEvENKUlvE_clEvENKUlvE_clEvENKUlvE_clEvEUlRhiE0_EEvS4_S7_RKT1_EUliE_EEvlSE_)
        /*1c70*/ 	.word	0x00000000


	//----- nvinfo : EIATTR_MIN_STACK_SIZE
	.align		4
.L_1371:
        /*1c74*/ 	.byte	0x04, 0x12
        /*1c76*/ 	.short	(.L_1373 - .L_1372)
	.align		4
.L_1372:
        /*1c78*/ 	.word	index@(_ZN2at6native24index_elementwise_kernelILi128ELi4EZNS0_20cuda_take_put_kernelIhiZZZZZNS0_10put_kernelERNS_14TensorIteratorERKNS_10TensorBaseEbENKUlvE_clEvENKUlvE_clEvENKUlvE_clEvENKUlvE_clEvEUlRhiE_EEvS4_S7_RKT1_EUliE_EEvlSE_)
        /*1c7c*/ 	.word	0x00000000


	//----- nvinfo : EIATTR_MIN_STACK_SIZE
	.align		4
.L_1373:
        /*1c80*/ 	.byte	0x04, 0x12
        /*1c82*/ 	.short	(.L_1375 - .L_1374)
	.align		4
.L_1374:
        /*1c84*/ 	.word	index@(_ZN2at6native24index_elementwise_kernelILi128ELi4EZNS0_16gpu_index_kernelIZZZNS0_31index_put_kernel_quantized_cudaERNS_14TensorIteratorEN3c108ArrayRefIlEES7_bdiENKUlvE_clEvENKUlvE3_clEvEUlPcPKclE_EEvRNS_18TensorIteratorBaseES7_S7_RKT_bEUliE_EEvlT1_)
        /*1c88*/ 	.word	0x00000000


	//----- nvinfo : EIATTR_MIN_STACK_SIZE
	.align		4
.L_1375:
        /*1c8c*/ 	.byte	0x04, 0x12
        /*1c8e*/ 	.short	(.L_1377 - .L_1376)
	.align		4
.L_1376:
        /*1c90*/ 	.word	index@(_ZN2at6native24index_elementwise_kernelILi128ELi4EZNS0_16gpu_index_kernelIZZZNS0_31index_put_kernel_quantized_cudaERNS_14TensorIteratorEN3c108ArrayRefIlEES7_bdiENKUlvE_clEvENKUlvE2_clEvEUlPcPKclE_EEvRNS_18TensorIteratorBaseES7_S7_RKT_bEUliE_EEvlT1_)
        /*1c94*/ 	.word	0x00000000


	//----- nvinfo : EIATTR_MIN_STACK_SIZE
	.align		4
.L_1377:
        /*1c98*/ 	.byte	0x04, 0x12
        /*1c9a*/ 	.short	(.L_1379 - .L_1378)
	.align		4
.L_1378:
        /*1c9c*/ 	.word	index@(_ZN2at6native24index_elementwise_kernelILi128ELi4EZNS0_16gpu_index_kernelIZZZNS0_31index_put_kernel_quantized_cudaERNS_14TensorIteratorEN3c108ArrayRefIlEES7_bdiENKUlvE_clEvENKUlvE1_clEvEUlPcPKclE_EEvRNS_18TensorIteratorBaseES7_S7_RKT_bEUliE_EEvlT1_)
        /*1ca0*/ 	.word	0x00000000


	//----- nvinfo : EIATTR_MIN_STACK_SIZE
	.align		4
.L_1379:
        /*1ca4*/ 	.byte	0x04, 0x12
        /*1ca6*/ 	.short	(.L_1381 - .L_1380)
	.align		4
.L_1380:
        /*1ca8*/ 	.word	index@(_ZN2at6native24index_elementwise_kernelILi128ELi4EZNS0_16gpu_index_kernelIZZZNS0_31index_put_kernel_quantized_cudaERNS_14TensorIteratorEN3c108ArrayRefIlEES7_bdiENKUlvE_clEvENKUlvE0_clEvEUlPcPKclE_EEvRNS_18TensorIteratorBaseES7_S7_RKT_bEUliE_EEvlT1_)
        /*1cac*/ 	.word	0x00000000


	//----- nvinfo : EIATTR_MIN_STACK_SIZE
	.align		4
.L_1381:
        /*1cb0*/ 	.byte	0x04, 0x12
        /*1cb2*/ 	.short	(.L_1383 - .L_1382)
	.align		4
.L_1382:
        /*1cb4*/ 	.word	index@(_ZN2at6native24index_elementwise_kernelILi128ELi4EZNS0_16gpu_index_kernelIZZZNS0_31index_put_kernel_quantized_cudaERNS_14TensorIteratorEN3c108ArrayRefIlEES7_bdiENKUlvE_clEvENKUlvE_clEvEUlPcPKclE_EEvRNS_18TensorIteratorBaseES7_S7_RKT_bEUliE_EEvlT1_)
        /*1cb8*/ 	.word	0x00000000


	//----- nvinfo : EIATTR_MIN_STACK_SIZE
	.align		4
.L_1383:
        /*1cbc*/ 	.byte	0x04, 0x12
        /*1cbe*/ 	.short	(.L_1385 - .L_1384)
	.align		4
.L_1384:
        /*1cc0*/ 	.word	index@(_ZN2at6native24index_elementwise_kernelILi128ELi4EZNS0_16gpu_index_kernelIZNS0_21index_put_kernel_implINS0_10OpaqueTypeILi16EEEEEvRNS_14TensorIteratorEN3c108ArrayRefIlEESA_EUlPcPKclE_EEvRNS_18TensorIteratorBaseESA_SA_RKT_bEUliE_EEvlT1_)
        /*1cc4*/ 	.word	0x00000000


	//----- nvinfo : EIATTR_MIN_STACK_SIZE
	.align		4
.L_1385:
        /*1cc8*/ 	.byte	0x04, 0x12
        /*1cca*/ 	.short	(.L_1387 - .L_1386)
	.align		4
.L_1386:
        /*1ccc*/ 	.word	index@(_ZN2at6native24index_elementwise_kernelILi128ELi4EZNS0_16gpu_index_kernelIZNS0_21index_put_kernel_implINS0_10OpaqueTypeILi2EEEEEvRNS_14TensorIteratorEN3c108ArrayRefIlEESA_EUlPcPKclE_EEvRNS_18TensorIteratorBaseESA_SA_RKT_bEUliE_EEvlT1_)
        /*1cd0*/ 	.word	0x00000000


	//----- nvinfo : EIATTR_MIN_STACK_SIZE
	.align		4
.L_1387:
        /*1cd4*/ 	.byte	0x04, 0x12
        /*1cd6*/ 	.short	(.L_1389 - .L_1388)
	.align		4
.L_1388:
        /*1cd8*/ 	.word	index@(_ZN2at6native24index_elementwise_kernelILi128ELi4EZNS0_16gpu_index_kernelIZNS0_21index_put_kernel_implINS0_10OpaqueTypeILi8EEEEEvRNS_14TensorIteratorEN3c108ArrayRefIlEESA_EUlPcPKclE_EEvRNS_18TensorIteratorBaseESA_SA_RKT_bEUliE_EEvlT1_)
        /*1cdc*/ 	.word	0x00000000


	//----- nvinfo : EIATTR_MIN_STACK_SIZE
	.align		4
.L_1389:
        /*1ce0*/ 	.byte	0x04, 0x12
        /*1ce2*/ 	.short	(.L_1391 - .L_1390)
	.align		4
.L_1390:
        /*1ce4*/ 	.word	index@(_ZN2at6native24index_elementwise_kernelILi128ELi4EZNS0_16gpu_index_kernelIZNS0_21index_put_kernel_implINS0_10OpaqueTypeILi4EEEEEvRNS_14TensorIteratorEN3c108ArrayRefIlEESA_EUlPcPKclE_EEvRNS_18TensorIteratorBaseESA_SA_RKT_bEUliE_EEvlT1_)
        /*1ce8*/ 	.word	0x00000000


	//----- nvinfo : EIATTR_MIN_STACK_SIZE
	.align		4
.L_1391:
        /*1cec*/ 	.byte	0x04, 0x12
        /*1cee*/ 	.short	(.L_1393 - .L_1392)
	.align		4
.L_1392:
        /*1cf0*/ 	.word	index@(_ZN2at6native24index_elementwise_kernelILi128ELi4EZNS0_16gpu_index_kernelIZNS0_21index_put_kernel_implINS0_10OpaqueTypeILi1EEEEEvRNS_14TensorIteratorEN3c108ArrayRefIlEESA_EUlPcPKclE_EEvRNS_18TensorIteratorBaseESA_SA_RKT_bEUliE_EEvlT1_)
        /*1cf4*/ 	.word	0x00000000


	//----- nvinfo : EIATTR_MIN_STACK_SIZE
	.align		4
.L_1393:
        /*1cf8*/ 	.byte	0x04, 0x12
        /*1cfa*/ 	.short	(.L_1395 - .L_1394)
	.align		4
.L_1394:
        /*1cfc*/ 	.word	index@(_ZN2at6native24index_elementwise_kernelILi128ELi4EZNS0_22index_copy_kernel_implINS0_10OpaqueTypeILi16EEEEEvRNS_14TensorIteratorElllEUliE_EEvlT1_)
        /*1d00*/ 	.word	0x00000000


	//----- nvinfo : EIATTR_MIN_STACK_SIZE
	.align		4
.L_1395:
        /*1d04*/ 	.byte	0x04, 0x12
        /*1d06*/ 	.short	(.L_1397 - .L_1396)
	.align		4
.L_1396:
        /*1d08*/ 	.word	index@(_ZN2at6native24index_elementwise_kernelILi128ELi4EZNS0_22index_copy_kernel_implINS0_10OpaqueTypeILi2EEEEEvRNS_14TensorIteratorElllEUliE_EEvlT1_)
        /*1d0c*/ 	.word	0x00000000


	//----- nvinfo : EIATTR_MIN_STACK_SIZE
	.align		4
.L_1397:
        /*1d10*/ 	.byte	0x04, 0x12
        /*1d12*/ 	.short	(.L_1399 - .L_1398)
	.align		4
.L_1398:
        /*1d14*/ 	.word	index@(_ZN2at6native24index_elementwise_kernelILi128ELi4EZNS0_22index_copy_kernel_implINS0_10OpaqueTypeILi8EEEEEvRNS_14TensorIteratorElllEUliE_EEvlT1_)
        /*1d18*/ 	.word	0x00000000


	//----- nvinfo : EIATTR_MIN_STACK_SIZE
	.align		4
.L_1399:
        /*1d1c*/ 	.byte	0x04, 0x12
        /*1d1e*/ 	.short	(.L_1401 - .L_1400)
	.align		4
.L_1400:
        /*1d20*/ 	.word	index@(_ZN2at6native24index_elementwise_kernelILi128ELi4EZNS0_22index_copy_kernel_implINS0_10OpaqueTypeILi4EEEEEvRNS_14TensorIteratorElllEUliE_EEvlT1_)
        /*1d24*/ 	.word	0x00000000


	//----- nvinfo : EIATTR_MIN_STACK_SIZE
	.align		4
.L_1401:
        /*1d28*/ 	.byte	0x04, 0x12
        /*1d2a*/ 	.short	(.L_1403 - .L_1402)
	.align		4
.L_1402:
        /*1d2c*/ 	.word	index@(_ZN2at6native24index_elementwise_kernelILi128ELi4EZNS0_22index_copy_kernel_implINS0_10OpaqueTypeILi1EEEEEvRNS_14TensorIteratorElllEUliE_EEvlT1_)
        /*1d30*/ 	.word	0x00000000


	//----- nvinfo : EIATTR_MIN_STACK_SIZE
	.align		4
.L_1403:
        /*1d34*/ 	.byte	0x04, 0x12
        /*1d36*/ 	.short	(.L_1405 - .L_1404)
	.align		4
.L_1404:
        /*1d38*/ 	.word	index@(_ZN2at6native24index_elementwise_kernelILi128ELi4EZNS0_22index_fill_kernel_implINS0_10OpaqueTypeILi16EEEEEvRNS_14TensorIteratorElllT_EUliE_EEvlT1_)
        /*1d3c*/ 	.word	0x00000000


	//----- nvinfo : EIATTR_MIN_STACK_SIZE
	.align		4
.L_1405:
        /*1d40*/ 	.byte	0x04, 0x12
        /*1d42*/ 	.short	(.L_1407 - .L_1406)
	.align		4
.L_1406:
        /*1d44*/ 	.word	index@(_ZN2at6native24index_elementwise_kernelILi128ELi4EZNS0_22index_fill_kernel_implINS0_10OpaqueTypeILi2EEEEEvRNS_14TensorIteratorElllT_EUliE_EEvlT1_)
        /*1d48*/ 	.word	0x00000000


	//----- nvinfo : EIATTR_MIN_STACK_SIZE
	.align		4
.L_1407:
        /*1d4c*/ 	.byte	0x04, 0x12
        /*1d4e*/ 	.short	(.L_1409 - .L_1408)
	.align		4
.L_1408:
        /*1d50*/ 	.word	index@(_ZN2at6native24index_elementwise_kernelILi128ELi4EZNS0_22index_fill_kernel_implINS0_10OpaqueTypeILi8EEEEEvRNS_14TensorIteratorElllT_EUliE_EEvlT1_)
        /*1d54*/ 	.word	0x00000000


	//----- nvinfo : EIATTR_MIN_STACK_SIZE
	.align		4
.L_1409:
        /*1d58*/ 	.byte	0x04, 0x12
        /*1d5a*/ 	.short	(.L_1411 - .L_1410)
	.align		4
.L_1410:
        /*1d5c*/ 	.word	index@(_ZN2at6native24index_elementwise_kernelILi128ELi4EZNS0_22index_fill_kernel_implINS0_10OpaqueTypeILi4EEEEEvRNS_14TensorIteratorElllT_EUliE_EEvlT1_)
        /*1d60*/ 	.word	0x00000000


	//----- nvinfo : EIATTR_MIN_STACK_SIZE
	.align		4
.L_1411:
        /*1d64*/ 	.byte	0x04, 0x12
        /*1d66*/ 	.short	(.L_1413 - .L_1412)
	.align		4
.L_1412:
        /*1d68*/ 	.word	index@(_ZN2at6native24index_elementwise_kernelILi128ELi4EZNS0_22index_fill_kernel_implINS0_10OpaqueTypeILi1EEEEEvRNS_14TensorIteratorElllT_EUliE_EEvlT1_)
        /*1d6c*/ 	.word	0x00000000


	//----- nvinfo : EIATTR_MIN_STACK_SIZE
	.align		4
.L_1413:
        /*1d70*/ 	.byte	0x04, 0x12
        /*1d72*/ 	.short	(.L_1415 - .L_1414)
	.align		4
.L_1414:
        /*1d74*/ 	.word	index@(_ZN2at6native24index_elementwise_kernelILi128ELi4EZNS0_16gpu_index_kernelIZNS0_17index_kernel_implINS0_10OpaqueTypeILi16EEEEEvRNS_18TensorIteratorBaseEN3c108ArrayRefIlEESA_EUlPcPKclE_EEvS7_SA_SA_RKT_bEUliE_EEvlT1_)
        /*1d78*/ 	.word	0x00000000


	//----- nvinfo : EIATTR_MIN_STACK_SIZE
	.align		4
.L_1415:
        /*1d7c*/ 	.byte	0x04, 0x12
        /*1d7e*/ 	.short	(.L_1417 - .L_1416)
	.align		4
.L_1416:
        /*1d80*/ 	.word	index@(_ZN2at6native24index_elementwise_kernelILi128ELi4EZNS0_16gpu_index_kernelIZNS0_17index_kernel_implINS0_10OpaqueTypeILi2EEEEEvRNS_18TensorIteratorBaseEN3c108ArrayRefIlEESA_EUlPcPKclE_EEvS7_SA_SA_RKT_bEUliE_EEvlT1_)
        /*1d84*/ 	.word	0x00000000


	//----- nvinfo : EIATTR_MIN_STACK_SIZE
	.align		4
.L_1417:
        /*1d88*/ 	.byte	0x04, 0x12
        /*1d8a*/ 	.short	(.L_1419 - .L_1418)
	.align		4
.L_1418:
        /*1d8c*/ 	.word	index@(_ZN2at6native24index_elementwise_kernelILi128ELi4EZNS0_16gpu_index_kernelIZNS0_17index_kernel_implINS0_10OpaqueTypeILi8EEEEEvRNS_18TensorIteratorBaseEN3c108ArrayRefIlEESA_EUlPcPKclE_EEvS7_SA_SA_RKT_bEUliE_EEvlT1_)
        /*1d90*/ 	.word	0x00000000


	//----- nvinfo : EIATTR_MIN_STACK_SIZE
	.align		4
.L_1419:
        /*1d94*/ 	.byte	0x04, 0x12
        /*1d96*/ 	.short	(.L_1421 - .L_1420)
	.align		4
.L_1420:
        /*1d98*/ 	.word	index@(_ZN2at6native24index_elementwise_kernelILi128ELi4EZNS0_16gpu_index_kernelIZNS0_17index_kernel_implINS0_10OpaqueTypeILi4EEEEEvRNS_18TensorIteratorBaseEN3c108ArrayRefIlEESA_EUlPcPKclE_EEvS7_SA_SA_RKT_bEUliE_EEvlT1_)
        /*1d9c*/ 	.word	0x00000000


	//----- nvinfo : EIATTR_MIN_STACK_SIZE
	.align		4
.L_1421:
        /*1da0*/ 	.byte	0x04, 0x12
        /*1da2*/ 	.short	(.L_1423 - .L_1422)
	.align		4
.L_1422:
        /*1da4*/ 	.word	index@(_ZN2at6native24index_elementwise_kernelILi128ELi4EZNS0_16gpu_index_kernelIZNS0_17index_kernel_implINS0_10OpaqueTypeILi1EEEEEvRNS_18TensorIteratorBaseEN3c108ArrayRefIlEESA_EUlPcPKclE_EEvS7_SA_SA_RKT_bEUliE_EEvlT1_)
        /*1da8*/ 	.word	0x00000000
.L_1423:


//--------------------- .nv.compat                --------------------------
	.section	.nv.compat,"",@"SHT_CUDA_COMPAT_INFO"
	.align	4
        /*0000*/ 	.byte	0x02, 0x09, 0x01, 0x00, 0x02, 0x02, 0x01, 0x00, 0x02, 0x05, 0x05, 0x00, 0x03, 0x07, 0x01, 0x01
        /*0010*/ 	.byte	0x02, 0x03, 0x00, 0x00, 0x02, 0x06, 0x01, 0x00, 0x04, 0x0b, 0x08, 0x00, 0x00, 0x00, 0x00, 0x00
        /*0020*/ 	.byte	0x00, 0x00, 0x00, 0x00


//--------------------- .nv.info._ZN2at6native47_GLOBAL__N__62f9f32f_14_IndexKernel_cu_3e7731d125masked_scatter_size_checkEPKlPKbl --------------------------
	.section	.nv.info._ZN2at6native47_GLOBAL__N__62f9f32f_14_IndexKernel_cu_3e7731d125masked_scatter_size_checkEPKlPKbl,"",@"SHT_CUDA_INFO"
	.sectionflags	@""
	.align	4


	//----- nvinfo : EIATTR_CUDA_API_VERSION
	.align		4
        /*0000*/ 	.byte	0x04, 0x37
        /*0002*/ 	.short	(.L_1425 - .L_1424)
.L_1424:
        /*0004*/ 	.word	0x00000082


	//----- nvinfo : EIATTR_KPARAM_INFO
	.align		4
.L_1425:
        /*0008*/ 	.byte	0x04, 0x17
        /*000a*/ 	.short	(.L_1427 - .L_1426)
.L_1426:
        /*000c*/ 	.word	0x00000000
        /*0010*/ 	.short	0x0002
        /*0012*/ 	.short	0x0010
        /*0014*/ 	.byte	0x00, 0xf0, 0x21, 0x00


	//----- nvinfo : EIATTR_KPARAM_INFO
	.align		4
.L_1427:
        /*0018*/ 	.byte	0x04, 0x17
        /*001a*/ 	.short	(.L_1429 - .L_1428)
.L_1428:
        /*001c*/ 	.word	0x00000000
        /*0020*/ 	.short	0x0001
        /*0022*/ 	.short	0x0008
        /*0024*/ 	.byte	0x00, 0xf5, 0x21, 0x00


	//----- nvinfo : EIATTR_KPARAM_INFO
	.align		4
.L_1429:
        /*0028*/ 	.byte	0x04, 0x17
        /*002a*/ 	.short	(.L_1431 - .L_1430)
.L_1430:
        /*002c*/ 	.word	0x00000000
        /*0030*/ 	.short	0x0000
        /*0032*/ 	.short	0x0000
        /*0034*/ 	.byte	0x00, 0xf5, 0x21, 0x00


	//----- nvinfo : EIATTR_SPARSE_MMA_MASK
	.align		4
.L_1431:
        /*0038*/ 	.byte	0x03, 0x50
        /*003a*/ 	.short	0x0000


	//----- nvinfo : EIATTR_MAXREG_COUNT
	.align		4
        /*003c*/ 	.byte	0x03, 0x1b
        /*003e*/ 	.short	0x00ff


	//----- nvinfo : EIATTR_EXTERNS
	.align		4
        /*0040*/ 	.byte	0x04, 0x0f
        /*0042*/ 	.short	(.L_1433 - .L_1432)


	//   ....[0]....
	.align		4
.L_1432:
        /*0044*/ 	.word	index@(__assertfail)


	//----- nvinfo : EIATTR_MERCURY_ISA_VERSION
	.align		4
.L_1433:
        /*0048*/ 	.byte	0x03, 0x5f
        /*004a*/ 	.short	0x0101


	//----- nvinfo : EIATTR_VRC_CTA_INIT_COUNT
	.align		4
        /*004c*/ 	.byte	0x02, 0x4a
	.zero		1
	.zero		1


	//----- nvinfo : EIATTR_SYSCALL_OFFSETS
	.align		4
        /*0050*/ 	.byte	0x04, 0x46
        /*0052*/ 	.short	(.L_1435 - .L_1434)


	//   ....[0]....
.L_1434:
        /*0054*/ 	.word	0x000001b0


	//----- nvinfo : EIATTR_EXIT_INSTR_OFFSETS
	.align		4
.L_1435:
        /*0058*/ 	.byte	0x04, 0x1c
        /*005a*/ 	.short	(.L_1437 - .L_1436)


	//   ....[0]....
.L_1436:
        /*005c*/ 	.word	0x000000b0


	//   ....[1]....
        /*0060*/ 	.word	0x000001c0


	//----- nvinfo : EIATTR_CBANK_PARAM_SIZE
	.align		4
.L_1437:
        /*0064*/ 	.byte	0x03, 0x19
        /*0066*/ 	.short	0x0018


	//----- nvinfo : EIATTR_PARAM_CBANK
	.align		4
        /*0068*/ 	.byte	0x04, 0x0a
        /*006a*/ 	.short	(.L_1439 - .L_1438)
	.align		4
.L_1438:
        /*006c*/ 	.word	index@(.nv.constant0._ZN2at6native47_GLOBAL__N__62f9f32f_14_IndexKernel_cu_3e7731d125masked_scatter_size_checkEPKlPKbl)
        /*0070*/ 	.short	0x0380
        /*0072*/ 	.short	0x0018


	//----- nvinfo : EIATTR_SW_WAR
	.align		4
.L_1439:
        /*0074*/ 	.byte	0x04, 0x36
        /*0076*/ 	.short	(.L_1441 - .L_1440)
.L_1440:
        /*0078*/ 	.word	0x00000008
.L_1441:


//--------------------- .nv.info._ZN2at6native24index_elementwise_kernelILi128ELi4EZNS0_16flip_kernel_implINS0_10OpaqueTypeILi16EEEEEvRNS_14TensorIteratorEEUliE_EEvlT1_ --------------------------
	.section	.nv.info._ZN2at6native24index_elementwise_kernelILi128ELi4EZNS0_16flip_kernel_implINS0_10OpaqueTypeILi16EEEEEvRNS_14TensorIteratorEEUliE_EEvlT1_,"",@"SHT_CUDA_INFO"
	.sectionflags	@""
	.align	4


	//----- nvinfo : EIATTR_CUDA_API_VERSION
	.align		4
        /*0000*/ 	.byte	0x04, 0x37
        /*0002*/ 	.short	(.L_1443 - .L_1442)
.L_1442:
        /*0004*/ 	.word	0x00000082


	//----- nvinfo : EIATTR_KPARAM_INFO
	.align		4
.L_1443:
        /*0008*/ 	.byte	0x04, 0x17
        /*000a*/ 	.short	(.L_1445 - .L_1444)
.L_1444:
        /*000c*/ 	.word	0x00000000
        /*0010*/ 	.short	0x0001
        /*0012*/ 	.short	0x0008
        /*0014*/ 	.byte	0x00, 0xf0, 0x21, 0x08


	//----- nvinfo : EIATTR_KPARAM_INFO
	.align		4
.L_1445:
        /*0018*/ 	.byte	0x04, 0x17
        /*001a*/ 	.short	(.L_1447 - .L_1446)
.L_1446:
        /*001c*/ 	.word	0x00000000
        /*0020*/ 	.short	0x0000
        /*0022*/ 	.short	0x0000
        /*0024*/ 	.byte	0x00, 0xf0, 0x21, 0x00


	//----- nvinfo : EIATTR_SPARSE_MMA_MASK
	.align		4
.L_1447:
        /*0028*/ 	.byte	0x03, 0x50
        /*002a*/ 	.short	0x0000


	//----- nvinfo : EIATTR_MAXREG_COUNT
	.align		4
        /*002c*/ 	.byte	0x03, 0x1b
        /*002e*/ 	.short	0x0080


	//----- nvinfo : EIATTR_MERCURY_ISA_VERSION
	.align		4
        /*0030*/ 	.byte	0x03, 0x5f
        /*0032*/ 	.short	0x0101


	//----- nvinfo : EIATTR_VRC_CTA_INIT_COUNT
	.align		4
        /*0034*/ 	.byte	0x02, 0x4a
	.zero		1
	.zero		1


	//----- nvinfo : EIATTR_EXIT_INSTR_OFFSETS
	.align		4
        /*0038*/ 	.byte	0x04, 0x1c
        /*003a*/ 	.short	(.L_1449 - .L_1448)


	//   ....[0]....
.L_1448:
        /*003c*/ 	.word	0x00000240


	//   ....[1]....
        /*0040*/ 	.word	0x00000290


	//   ....[2]....
        /*0044*/ 	.word	0x00003d50


	//   ....[3]....
        /*0048*/ 	.word	0x00005070


	//----- nvinfo : EIATTR_MAX_THREADS
	.align		4
.L_1449:
        /*004c*/ 	.byte	0x04, 0x05
        /*004e*/ 	.short	(.L_1451 - .L_1450)
.L_1450:
        /*0050*/ 	.word	0x00000080
        /*0054*/ 	.word	0x00000001
        /*0058*/ 	.word	0x00000001


	//----- nvinfo : EIATTR_CRS_STACK_SIZE
	.align		4
.L_1451:
        /*005c*/ 	.byte	0x04, 0x1e
        /*005e*/ 	.short	(.L_1453 - .L_1452)
.L_1452:
        /*0060*/ 	.word	0x00000000


	//----- nvinfo : EIATTR_CBANK_PARAM_SIZE
	.align		4
.L_1453:
        /*0064*/ 	.byte	0x03, 0x19
        /*0066*/ 	.short	0x0210


	//----- nvinfo : EIATTR_PARAM_CBANK
	.align		4
        /*0068*/ 	.byte	0x04, 0x0a
        /*006a*/ 	.short	(.L_1455 - .L_1454)
	.align		4
.L_1454:
        /*006c*/ 	.word	index@(.nv.constant0._ZN2at6native24index_elementwise_kernelILi128ELi4EZNS0_16flip_kernel_implINS0_10OpaqueTypeILi16EEEEEvRNS_14TensorIteratorEEUliE_EEvlT1_)
        /*0070*/ 	.short	0x0380
        /*0072*/ 	.short	0x0210


	//----- nvinfo : EIATTR_SW_WAR
	.align		4
.L_1455:
        /*0074*/ 	.byte	0x04, 0x36
        /*0076*/ 	.short	(.L_1457 - .L_1456)
.L_1456:
        /*0078*/ 	.word	0x00000008
.L_1457:


//--------------------- .nv.info._ZN2at6native24index_elementwise_kernelILi128ELi4EZNS0_16flip_kernel_implINS0_10OpaqueTypeILi2EEEEEvRNS_14TensorIteratorEEUliE_EEvlT1_ --------------------------
	.section	.nv.info._ZN2at6native24index_elementwise_kernelILi128ELi4EZNS0_16flip_kernel_implINS0_10OpaqueTypeILi2EEEEEvRNS_14TensorIteratorEEUliE_EEvlT1_,"",@"SHT_CUDA_INFO"
	.sectionflags	@""
	.align	4


	//----- nvinfo : EIATTR_CUDA_API_VERSION
	.align		4
        /*0000*/ 	.byte	0x04, 0x37
        /*0002*/ 	.short	(.L_1459 - .L_1458)
.L_1458:
        /*0004*/ 	.word	0x00000082


	//----- nvinfo : EIATTR_KPARAM_INFO
	.align		4
.L_1459:
        /*0008*/ 	.byte	0x04, 0x17
        /*000a*/ 	.short	(.L_1461 - .L_1460)
.L_1460:
        /*000c*/ 	.word	0x00000000
        /*0010*/ 	.short	0x0001
        /*0012*/ 	.short	0x0008
        /*0014*/ 	.byte	0x00, 0xf0, 0x21, 0x08


	//----- nvinfo : EIATTR_KPARAM_INFO
	.align		4
.L_1461:
        /*0018*/ 	.byte	0x04, 0x17
        /*001a*/ 	.short	(.L_1463 - .L_1462)
.L_1462:
        /*001c*/ 	.word	0x00000000
        /*0020*/ 	.short	0x0000
        /*0022*/ 	.short	0x0000
        /*0024*/ 	.byte	0x00, 0xf0, 0x21, 0x00


	//----- nvinfo : EIATTR_SPARSE_MMA_MASK
	.align		4
.L_1463:
        /*0028*/ 	.byte	0x03, 0x50
        /*002a*/ 	.short	0x0000


	//----- nvinfo : EIATTR_MAXREG_COUNT
	.align		4
        /*002c*/ 	.byte	0x03, 0x1b
        /*002e*/ 	.short	0x0080


	//----- nvinfo : EIATTR_MERCURY_ISA_VERSION
	.align		4
        /*0030*/ 	.byte	0x03, 0x5f
        /*0032*/ 	.short	0x0101


	//----- nvinfo : EIATTR_VRC_CTA_INIT_COUNT
	.align		4
        /*0034*/ 	.byte	0x02, 0x4a
	.zero		1
	.zero		1


	//----- nvinfo : EIATTR_EXIT_INSTR_OFFSETS
	.align		4
        /*0038*/ 	.byte	0x04, 0x1c
        /*003a*/ 	.short	(.L_1465 - .L_1464)


	//   ....[0]....
.L_1464:
        /*003c*/ 	.word	0x00000270


	//   ....[1]....
        /*0040*/ 	.word	0x000002d0


	//   ....[2]....
        /*0044*/ 	.word	0x00003dc0


	//   ....[3]....
        /*0048*/ 	.word	0x000050f0


	//----- nvinfo : EIATTR_MAX_THREADS
	.align		4
.L_1465:
        /*004c*/ 	.byte	0x04, 0x05
        /*004e*/ 	.short	(.L_1467 - .L_1466)
.L_1466:
        /*0050*/ 	.word	0x00000080
        /*0054*/ 	.word	0x00000001
        /*0058*/ 	.word	0x00000001


	//----- nvinfo : EIATTR_CRS_STACK_SIZE
	.align		4
.L_1467:
        /*005c*/ 	.byte	0x04, 0x1e
        /*005e*/ 	.short	(.L_1469 - .L_1468)
.L_1468:
        /*0060*/ 	.word	0x00000000


	//----- nvinfo : EIATTR_CBANK_PARAM_SIZE
	.align		4
.L_1469:
        /*0064*/ 	.byte	0x03, 0x19
        /*0066*/ 	.short	0x0210


	//----- nvinfo : EIATTR_PARAM_CBANK
	.align		4
        /*0068*/ 	.byte	0x04, 0x0a
        /*006a*/ 	.short	(.L_1471 - .L_1470)
	.align		4
.L_1470:
        /*006c*/ 	.word	index@(.nv.constant0._ZN2at6native24index_elementwise_kernelILi128ELi4EZNS0_16flip_kernel_implINS0_10OpaqueTypeILi2EEEEEvRNS_14TensorIteratorEEUliE_EEvlT1_)
        /*0070*/ 	.short	0x0380
        /*0072*/ 	.short	0x0210


	//----- nvinfo : EIATTR_SW_WAR
	.align		4
.L_1471:
        /*0074*/ 	.byte	0x04, 0x36
        /*0076*/ 	.short	(.L_1473 - .L_1472)
.L_1472:
        /*0078*/ 	.word	0x00000008
.L_1473:


//--------------------- .nv.info._ZN2at6native24index_elementwise_kernelILi128ELi4EZNS0_16flip_kernel_implINS0_10OpaqueTypeILi8EEEEEvRNS_14TensorIteratorEEUliE_EEvlT1_ --------------------------
	.section	.nv.info._ZN2at6native24index_elementwise_kernelILi128ELi4EZNS0_16flip_kernel_implINS0_10OpaqueTypeILi8EEEEEvRNS_14TensorIteratorEEUliE_EEvlT1_,"",@"SHT_CUDA_INFO"
	.sectionflags	@""
	.align	4


	//----- nvinfo : EIATTR_CUDA_API_VERSION
	.align		4
        /*0000*/ 	.byte	0x04, 0x37
        /*0002*/ 	.short	(.L_1475 - .L_1474)
.L_1474:
        /*0004*/ 	.word	0x00000082


	//----- nvinfo : EIATTR_KPARAM_INFO
	.align		4
.L_1475:
        /*0008*/ 	.byte	0x04, 0x17
        /*000a*/ 	.short	(.L_1477 - .L_1476)
.L_1476:
        /*000c*/ 	.word	0x00000000
        /*0010*/ 	.short	0x0001
        /*0012*/ 	.short	0x0008
        /*0014*/ 	.byte	0x00, 0xf0, 0x21, 0x08


	//----- nvinfo : EIATTR_KPARAM_INFO
	.align		4
.L_1477:
        /*0018*/ 	.byte	0x04, 0x17
        /*001a*/ 	.short	(.L_1479 - .L_1478)
.L_1478:
        /*001c*/ 	.word	0x00000000
        /*0020*/ 	.short	0x0000
        /*0022*/ 	.short	0x0000
        /*0024*/ 	.byte	0x00, 0xf0, 0x21, 0x00


	//----- nvinfo : EIATTR_SPARSE_MMA_MASK
	.align		4
.L_1479:
        /*0028*/ 	.byte	0x03, 0x50
        /*002a*/ 	.short	0x0000


	//----- nvinfo : EIATTR_MAXREG_COUNT
	.align		4
        /*002c*/ 	.byte	0x03, 0x1b
        /*002e*/ 	.short	0x0080


	//----- nvinfo : EIATTR_MERCURY_ISA_VERSION
	.align		4
        /*0030*/ 	.byte	0x03, 0x5f
        /*0032*/ 	.short	0x0101


	//----- nvinfo : EIATTR_VRC_CTA_INIT_COUNT
	.align		4
        /*0034*/ 	.byte	0x02, 0x4a
	.zero		1
	.zero		1


	//----- nvinfo : EIATTR_EXIT_INSTR_OFFSETS
	.align		4
        /*0038*/ 	.byte	0x04, 0x1c
        /*003a*/ 	.short	(.L_1481 - .L_1480)


	//   ....[0]....
.L_1480:
        /*003c*/ 	.word	0x00000240


	//   ....[1]....
        /*0040*/ 	.word	0x00000290


	//   ....[2]....
        /*0044*/ 	.word	0x00003d50


	//   ....[3]....
        /*0048*/ 	.word	0x00005070


	//----- nvinfo : EIATTR_MAX_THREADS
	.align		4
.L_1481:
        /*004c*/ 	.byte	0x04, 0x05
        /*004e*/ 	.short	(.L_1483 - .L_1482)
.L_1482:
        /*0050*/ 	.word	0x00000080
        /*0054*/ 	.word	0x00000001
        /*0058*/ 	.word	0x00000001


	//----- nvinfo : EIATTR_CRS_STACK_SIZE
	.align		4
.L_1483:
        /*005c*/ 	.byte	0x04, 0x1e
        /*005e*/ 	.short	(.L_1485 - .L_1484)
.L_1484:
        /*0060*/ 	.word	0x00000000


	//----- nvinfo : EIATTR_CBANK_PARAM_SIZE
	.align		4
.L_1485:
        /*0064*/ 	.byte	0x03, 0x19
        /*0066*/ 	.short	0x0210


	//----- nvinfo : EIATTR_PARAM_CBANK
	.align		4
        /*0068*/ 	.byte	0x04, 0x0a
        /*006a*/ 	.short	(.L_1487 - .L_1486)
	.align		4
.L_1486:
        /*006c*/ 	.word	index@(.nv.constant0._ZN2at6native24index_elementwise_kernelILi128ELi4EZNS0_16flip_kernel_implINS0_10OpaqueTypeILi8EEEEEvRNS_14TensorIteratorEEUliE_EEvlT1_)
        /*0070*/ 	.short	0x0380
        /*0072*/ 	.short	0x0210


	//----- nvinfo : EIATTR_SW_WAR
	.align		4
.L_1487:
        /*0074*/ 	.byte	0x04, 0x36
        /*0076*/ 	.short	(.L_1489 - .L_1488)
.L_1488:
        /*0078*/ 	.word	0x00000008
.L_1489:


//--------------------- .nv.info._ZN2at6native24index_elementwise_kernelILi128ELi4EZNS0_16flip_kernel_implINS0_10OpaqueTypeILi4EEEEEvRNS_14TensorIteratorEEUliE_EEvlT1_ --------------------------
	.section	.nv.info._ZN2at6native24index_elementwise_kernelILi128ELi4EZNS0_16flip_kernel_implINS0_10OpaqueTypeILi4EEEEEvRNS_14TensorIteratorEEUliE_EEvlT1_,"",@"SHT_CUDA_INFO"
	.sectionflags	@""
	.align	4


	//----- nvinfo : EIATTR_CUDA_API_VERSION
	.align		4
        /*0000*/ 	.byte	0x04, 0x37
        /*0002*/ 	.short	(.L_1491 - .L_1490)
.L_1490:
        /*0004*/ 	.word	0x00000082


	//----- nvinfo : EIATTR_KPARAM_INFO
	.align		4
.L_1491:
        /*0008*/ 	.byte	0x04, 0x17
        /*000a*/ 	.short	(.L_1493 - .L_1492)
.L_1492:
        /*000c*/ 	.word	0x00000000
        /*0010*/ 	.short	0x0001
        /*0012*/ 	.short	0x0008
        /*0014*/ 	.byte	0x00, 0xf0, 0x21, 0x08


	//----- nvinfo : EIATTR_KPARAM_INFO
	.align		4
.L_1493:
        /*0018*/ 	.byte	0x04, 0x17
        /*001a*/ 	.short	(.L_1495 - .L_1494)
.L_1494:
        /*001c*/ 	.word	0x00000000
        /*0020*/ 	.short	0x0000
        /*0022*/ 	.short	0x0000
        /*0024*/ 	.byte	0x00, 0xf0, 0x21, 0x00


	//----- nvinfo : EIATTR_SPARSE_MMA_MASK
	.align		4
.L_1495:
        /*0028*/ 	.byte	0x03, 0x50
        /*002a*/ 	.short	0x0000


	//----- nvinfo : EIATTR_MAXREG_COUNT
	.align		4
        /*002c*/ 	.byte	0x03, 0x1b
        /*002e*/ 	.short	0x0080


	//----- nvinfo : EIATTR_MERCURY_ISA_VERSION
	.align		4
        /*0030*/ 	.byte	0x03, 0x5f
        /*0032*/ 	.short	0x0101


	//----- nvinfo : EIATTR_VRC_CTA_INIT_COUNT
	.align		4
        /*0034*/ 	.byte	0x02, 0x4a
	.zero		1
	.zero		1


	//----- nvinfo : EIATTR_EXIT_INSTR_OFFSETS
	.align		4
        /*0038*/ 	.byte	0x04, 0x1c
        /*003a*/ 	.short	(.L_1497 - .L_1496)


	//   ....[0]....
.L_1496:
        /*003c*/ 	.word	0x00000240


	//   ....[1]....
        /*0040*/ 	.word	0x00000290


	//   ....[2]....
        /*0044*/ 	.word	0x00003d50


	//   ....[3]....
        /*0048*/ 	.word	0x00005070


	//----- nvinfo : EIATTR_MAX_THREADS
	.align		4
.L_1497:
        /*004c*/ 	.byte	0x04, 0x05
        /*004e*/ 	.short	(.L_1499 - .L_1498)
.L_1498:
        /*0050*/ 	.word	0x00000080
        /*0054*/ 	.word	0x00000001
        /*0058*/ 	.word	0x00000001


	//----- nvinfo : EIATTR_CRS_STACK_SIZE
	.align		4
.L_1499:
        /*005c*/ 	.byte	0x04, 0x1e
        /*005e*/ 	.short	(.L_1501 - .L_1500)
.L_1500:
        /*0060*/ 	.word	0x00000000


	//----- nvinfo : EIATTR_CBANK_PARAM_SIZE
	.align		4
.L_1501:
        /*0064*/ 	.byte	0x03, 0x19
        /*0066*/ 	.short	0x0210


	//----- nvinfo : EIATTR_PARAM_CBANK
	.align		4
        /*0068*/ 	.byte	0x04, 0x0a
        /*006a*/ 	.short	(.L_1503 - .L_1502)
	.align		4
.L_1502:
        /*006c*/ 	.word	index@(.nv.constant0._ZN2at6native24index_elementwise_kernelILi128ELi4EZNS0_16flip_kernel_implINS0_10OpaqueTypeILi4EEEEEvRNS_14TensorIteratorEEUliE_EEvlT1_)
        /*0070*/ 	.short	0x0380
        /*0072*/ 	.short	0x0210


	//----- nvinfo : EIATTR_SW_WAR
	.align		4
.L_1503:
        /*0074*/ 	.byte	0x04, 0x36
        /*0076*/ 	.short	(.L_1505 - .L_1504)
.L_1504:
        /*0078*/ 	.word	0x00000008
.L_1505:


//--------------------- .nv.info._ZN2at6native24index_elementwise_kernelILi128ELi4EZNS0_16flip_kernel_implINS0_10OpaqueTypeILi1EEEEEvRNS_14TensorIteratorEEUliE_EEvlT1_ --------------------------
	.section	.nv.info._ZN2at6native24index_elementwise_kernelILi128ELi4EZNS0_16flip_kernel_implINS0_10OpaqueTypeILi1EEEEEvRNS_14TensorIteratorEEUliE_EEvlT1_,"",@"SHT_CUDA_INFO"
	.sectionflags	@""
	.align	4


	//----- nvinfo : EIATTR_CUDA_API_VERSION
	.align		4
        /*0000*/ 	.byte	0x04, 0x37
        /*0002*/ 	.short	(.L_1507 - .L_1506)
.L_1506:
        /*0004*/ 	.word	0x00000082


	//----- nvinfo : EIATTR_KPARAM_INFO
	.align		4
.L_1507:
        /*0008*/ 	.byte	0x04, 0x17
        /*000a*/ 	.short	(.L_1509 - .L_1508)
.L_1508:
        /*000c*/ 	.word	0x00000000
        /*0010*/ 	.short	0x0001
        /*0012*/ 	.short	0x0008
        /*0014*/ 	.byte	0x00, 0xf0, 0x21, 0x08


	//----- nvinfo : EIATTR_KPARAM_INFO
	.align		4
.L_1509:
        /*0018*/ 	.byte	0x04, 0x17
        /*001a*/ 	.short	(.L_1511 - .L_1510)
.L_1510:
        /*001c*/ 	.word	0x00000000
        /*0020*/ 	.short	0x0000
        /*0022*/ 	.short	0x0000
        /*0024*/ 	.byte	0x00, 0xf0, 0x21, 0x00


	//----- nvinfo : EIATTR_SPARSE_MMA_MASK
	.align		4
.L_1511:
        /*0028*/ 	.byte	0x03, 0x50
        /*002a*/ 	.short	0x0000


	//----- nvinfo : EIATTR_MAXREG_COUNT
	.align		4
        /*002c*/ 	.byte	0x03, 0x1b
        /*002e*/ 	.short	0x0080


	//----- nvinfo : EIATTR_MERCURY_ISA_VERSION
	.align		4
        /*0030*/ 	.byte	0x03, 0x5f
        /*0032*/ 	.short	0x0101


	//----- nvinfo : EIATTR_VRC_CTA_INIT_COUNT
	.align		4
        /*0034*/ 	.byte	0x02, 0x4a
	.zero		1
	.zero		1


	//----- nvinfo : EIATTR_EXIT_INSTR_OFFSETS
	.align		4
        /*0038*/ 	.byte	0x04, 0x1c
        /*003a*/ 	.short	(.L_1513 - .L_1512)


	//   ....[0]....
.L_1512:
        /*003c*/ 	.word	0x00000240


	//   ....[1]....
        /*0040*/ 	.word	0x00000290


	//   ....[2]....
        /*0044*/ 	.word	0x00003d50


	//   ....[3]....
        /*0048*/ 	.word	0x00005070


	//----- nvinfo : EIATTR_MAX_THREADS
	.align		4
.L_1513:
        /*004c*/ 	.byte	0x04, 0x05
        /*004e*/ 	.short	(.L_1515 - .L_1514)
.L_1514:
        /*0050*/ 	.word	0x00000080
        /*0054*/ 	.word	0x00000001
        /*0058*/ 	.word	0x00000001


	//----- nvinfo : EIATTR_CRS_STACK_SIZE
	.align		4
.L_1515:
        /*005c*/ 	.byte	0x04, 0x1e
        /*005e*/ 	.short	(.L_1517 - .L_1516)
.L_1516:
        /*0060*/ 	.word	0x00000000


	//----- nvinfo : EIATTR_CBANK_PARAM_SIZE
	.align		4
.L_1517:
        /*0064*/ 	.byte	0x03, 0x19
        /*0066*/ 	.short	0x0210


	//----- nvinfo : EIATTR_PARAM_CBANK
	.align		4
        /*0068*/ 	.byte	0x04, 0x0a
        /*006a*/ 	.short	(.L_1519 - .L_1518)
	.align		4
.L_1518:
        /*006c*/ 	.word	index@(.nv.constant0._ZN2at6native24index_elementwise_kernelILi128ELi4EZNS0_16flip_kernel_implINS0_10OpaqueTypeILi1EEEEEvRNS_14TensorIteratorEEUliE_EEvlT1_)
        /*0070*/ 	.short	0x0380
        /*0072*/ 	.short	0x0210


	//----- nvinfo : EIATTR_SW_WAR
	.align		4
.L_1519:
        /*0074*/ 	.byte	0x04, 0x36
        /*0076*/ 	.short	(.L_1521 - .L_1520)
.L_1520:
        /*0078*/ 	.word	0x00000008
.L_1521:


//--------------------- .nv.info._ZN2at6native18elementwise_kernelILi128ELi4EZNS0_15gpu_kernel_implIZZZNS0_28launch_masked_scatter_kernelERKNS_10TensorBaseES5_S5_S5_ENKUlvE_clEvENKUlvE10_clEvEUlN3c104HalfEblE_EEvRNS_18TensorIteratorBaseERKT_EUliE_EEviT1_ --------------------------
	.section	.nv.info._ZN2at6native18elementwise_kernelILi128ELi4EZNS0_15gpu_kernel_implIZZZNS0_28launch_masked_scatter_kernelERKNS_10TensorBaseES5_S5_S5_ENKUlvE_clEvENKUlvE10_clEvEUlN3c104HalfEblE_EEvRNS_18TensorIteratorBaseERKT_EUliE_EEviT1_,"",@"SHT_CUDA_INFO"
	.sectionflags	@""
	.align	4


	//----- nvinfo : EIATTR_CUDA_API_VERSION
	.align		4
        /*0000*/ 	.byte	0x04, 0x37
        /*0002*/ 	.short	(.L_1523 - .L_1522)
.L_1522:
        /*0004*/ 	.word	0x00000082


	//----- nvinfo : EIATTR_KPARAM_INFO
	.align		4
.L_1523:
        /*0008*/ 	.byte	0x04, 0x17
        /*000a*/ 	.short	(.L_1525 - .L_1524)
.L_1524:
        /*000c*/ 	.word	0x00000000
        /*0010*/ 	.short	0x0001
        /*0012*/ 	.short	0x0008
        /*0014*/ 	.byte	0x00, 0xf0, 0x01, 0x0c


	//----- nvinfo : EIATTR_KPARAM_INFO
	.align		4
.L_1525:
        /*0018*/ 	.byte	0x04, 0x17
        /*001a*/ 	.short	(.L_1527 - .L_1526)
.L_1526:
        /*001c*/ 	.word	0x00000000
        /*0020*/ 	.short	0x0000
        /*0022*/ 	.short	0x0000
        /*0024*/ 	.byte	0x00, 0xf0, 0x11, 0x00


	//----- nvinfo : EIATTR_SPARSE_MMA_MASK
	.align		4
.L_1527:
        /*0028*/ 	.byte	0x03, 0x50
        /*002a*/ 	.short	0x0000


	//----- nvinfo : EIATTR_MAXREG_COUNT
	.align		4
        /*002c*/ 	.byte	0x03, 0x1b
        /*002e*/ 	.short	0x0080


	//----- nvinfo : EIATTR_EXTERNS
	.align		4
        /*0030*/ 	.byte	0x04, 0x0f
        /*0032*/ 	.short	(.L_1529 - .L_1528)


	//   ....[0]....
	.align		4
.L_1528:
        /*0034*/ 	.word	index@(__assertfail)


	//----- nvinfo : EIATTR_MERCURY_ISA_VERSION
	.align		4
.L_1529:
        /*0038*/ 	.byte	0x03, 0x5f
        /*003a*/ 	.short	0x0101


	//----- nvinfo : EIATTR_VRC_CTA_INIT_COUNT
	.align		4
        /*003c*/ 	.byte	0x02, 0x4a
	.zero		1
	.zero		1


	//----- nvinfo : EIATTR_SYSCALL_OFFSETS
	.align		4
        /*0040*/ 	.byte	0x04, 0x46
        /*0042*/ 	.short	(.L_1531 - .L_1530)


	//   ....[0]....
.L_1530:
        /*0044*/ 	.word	0x00002840


	//   ....[1]....
        /*0048*/ 	.word	0x00003480


	//   ....[2]....
        /*004c*/ 	.word	0x000042b0


	//   ....[3]....
        /*0050*/ 	.word	0x000051b0


	//   ....[4]....
        /*0054*/ 	.word	0x00007b70


	//   ....[5]....
        /*0058*/ 	.word	0x00008730


	//   ....[6]....
        /*005c*/ 	.word	0x000095d0


	//   ....[7]....
        /*0060*/ 	.word	0x0000a300


	//   ....[8]....
        /*0064*/ 	.word	0x0000cdd0


	//   ....[9]....
        /*0068*/ 	.word	0x0000d990


	//   ....[10]....
        /*006c*/ 	.word	0x0000e830


	//   ....[11]....
        /*0070*/ 	.word	0x0000f560


	//   ....[12]....
        /*0074*/ 	.word	0x00012040


	//   ....[13]....
        /*0078*/ 	.word	0x00012c00


	//   ....[14]....
        /*007c*/ 	.word	0x00013aa0


	//   ....[15]....
        /*0080*/ 	.word	0x000147d0


	//----- nvinfo : EIATTR_EXIT_INSTR_OFFSETS
	.align		4
.L_1531:
        /*0084*/ 	.byte	0x04, 0x1c
        /*0086*/ 	.short	(.L_1533 - .L_1532)


	//   ....[0]....
.L_1532:
        /*0088*/ 	.word	0x0000f840


	//   ....[1]....
        /*008c*/ 	.word	0x00013c70


	//   ....[2]....
        /*0090*/ 	.word	0x00013cb0


	//   ....[3]....
        /*0094*/ 	.word	0x00013d50


	//   ....[4]....
        /*0098*/ 	.word	0x00013d90


	//   ....[5]....
        /*009c*/ 	.word	0x00013dd0


	//   ....[6]....
        /*00a0*/ 	.word	0x00013e60


	//   ....[7]....
        /*00a4*/ 	.word	0x00013e80


	//   ....[8]....
        /*00a8*/ 	.word	0x00013f20


	//   ....[9]....
        /*00ac*/ 	.word	0x00013f70


	//   ....[10]....
        /*00b0*/ 	.word	0x00013fc0


	//   ....[11]....
        /*00b4*/ 	.word	0x000140a0


	//   ....[12]....
        /*00b8*/ 	.word	0x00014210


	//   ....[13]....
        /*00bc*/ 	.word	0x00014380


	//   ....[14]....
        /*00c0*/ 	.word	0x000144e0


	//   ....[15]....
        /*00c4*/ 	.word	0x00014520


	//   ....[16]....
        /*00c8*/ 	.word	0x00014560


	//   ....[17]....
        /*00cc*/ 	.word	0x00014610


	//   ....[18]....
        /*00d0*/ 	.word	0x00014670


	//   ....[19]....
        /*00d4*/ 	.word	0x000147e0


	//   ....[20]....
        /*00d8*/ 	.word	0x000148f0


	//   ....[21]....
        /*00dc*/ 	.word	0x00014a30


	//   ....[22]....
        /*00e0*/ 	.word	0x00014a70


	//----- nvinfo : EIATTR_MAX_THREADS
	.align		4
.L_1533:
        /*00e4*/ 	.byte	0x04, 0x05
        /*00e6*/ 	.short	(.L_1535 - .L_1534)
.L_1534:
        /*00e8*/ 	.word	0x00000080
        /*00ec*/ 	.word	0x00000001
        /*00f0*/ 	.word	0x00000001


	//----- nvinfo : EIATTR_CRS_STACK_SIZE
	.align		4
.L_1535:
        /*00f4*/ 	.byte	0x04, 0x1e
        /*00f6*/ 	.short	(.L_1537 - .L_1536)
.L_1536:
        /*00f8*/ 	.word	0x00000000


	//----- nvinfo : EIATTR_CBANK_PARAM_SIZE
	.align		4
.L_1537:
        /*00fc*/ 	.byte	0x03, 0x19
        /*00fe*/ 	.short	0x0308


	//----- nvinfo : EIATTR_PARAM_CBANK
	.align		4
        /*0100*/ 	.byte	0x04, 0x0a
        /*0102*/ 	.short	(.L_1539 - .L_1538)
	.align		4
.L_1538:
        /*0104*/ 	.word	index@(.nv.constant0._ZN2at6native18elementwise_kernelILi128ELi4EZNS0_15gpu_kernel_implIZZZNS0_28launch_masked_scatter_kernelERKNS_10TensorBaseES5_S5_S5_ENKUlvE_clEvENKUlvE10_clEvEUlN3c104HalfEblE_EEvRNS_18TensorIteratorBaseERKT_EUliE_EEviT1_)
        /*0108*/ 	.short	0x0380
        /*010a*/ 	.short	0x0308


	//----- nvinfo : EIATTR_SW_WAR
	.align		4
.L_1539:
        /*010c*/ 	.byte	0x04, 0x36
        /*010e*/ 	.short	(.L_1541 - .L_1540)
.L_1540:
        /*0110*/ 	.word	0x00000008
.L_1541:


//--------------------- .nv.info._ZN2at6native27unrolled_elementwise_kernelIZZZNS0_28launch_masked_scatter_kernelERKNS_10TensorBaseES4_S4_S4_ENKUlvE_clEvENKUlvE10_clEvEUlN3c104HalfEblE_St5arrayIPcLm4EELi4E23TrivialOffsetCalculatorILi3EjESD_ILi1EjENS0_6memory12LoadWithCastILi3EEENSG_13StoreWithCastILi1EEEEEviT_T0_T2_T3_T4_T5_ --------------------------
	.section	.nv.info._ZN2at6native27unrolled_elementwise_kernelIZZZNS0_28launch_masked_scatter_kernelERKNS_10TensorBaseES4_S4_S4_ENKUlvE_clEvENKUlvE10_clEvEUlN3c104HalfEblE_St5arrayIPcLm4EELi4E23TrivialOffsetCalculatorILi3EjESD_ILi1EjENS0_6memory12LoadWithCastILi3EEENSG_13StoreWithCastILi1EEEEEviT_T0_T2_T3_T4_T5_,"",@"SHT_CUDA_INFO"
	.sectionflags	@""
	.align	4


	//----- nvinfo : EIATTR_CUDA_API_VERSION
	.align		4
        /*0000*/ 	.byte	0x04, 0x37
        /*0002*/ 	.short	(.L_1543 - .L_1542)
.L_1542:
        /*0004*/ 	.word	0x00000082


	//----- nvinfo : EIATTR_KPARAM_INFO
	.align		4
.L_1543:
        /*0008*/ 	.byte	0x04, 0x17
        /*000a*/ 	.short	(.L_1545 - .L_1544)
.L_1544:
        /*000c*/ 	.word	0x00000000
        /*0010*/ 	.short	0x0006
        /*0012*/ 	.short	0x004c
        /*0014*/ 	.byte	0x00, 0xf0, 0x21, 0x00


	//----- nvinfo : EIATTR_KPARAM_INFO
	.align		4
.L_1545:
        /*0018*/ 	.byte	0x04, 0x17
        /*001a*/ 	.short	(.L_1547 - .L_1546)
.L_1546:
        /*001c*/ 	.word	0x00000000
        /*0020*/ 	.short	0x0005
        /*0022*/ 	.short	0x003c
        /*0024*/ 	.byte	0x00, 0xf0, 0x41, 0x00


	//----- nvinfo : EIATTR_KPARAM_INFO
	.align		4
.L_1547:
        /*0028*/ 	.byte	0x04, 0x17
        /*002a*/ 	.short	(.L_1549 - .L_1548)
.L_1548:
        /*002c*/ 	.word	0x00000000
        /*0030*/ 	.short	0x0004
        /*0032*/ 	.short	0x0039
        /*0034*/ 	.byte	0x00, 0xf0, 0x05, 0x00


	//----- nvinfo : EIATTR_KPARAM_INFO
	.align		4
.L_1549:
        /*0038*/ 	.byte	0x04, 0x17
        /*003a*/ 	.short	(.L_1551 - .L_1550)
.L_1550:
        /*003c*/ 	.word	0x00000000
        /*0040*/ 	.short	0x0003
        /*0042*/ 	.short	0x0038
        /*0044*/ 	.byte	0x00, 0xf0, 0x05, 0x00


	//----- nvinfo : EIATTR_KPARAM_INFO
	.align		4
.L_1551:
        /*0048*/ 	.byte	0x04, 0x17
        /*004a*/ 	.short	(.L_1553 - .L_1552)
.L_1552:
        /*004c*/ 	.word	0x00000000
        /*0050*/ 	.short	0x0002
        /*0052*/ 	.short	0x0018
        /*0054*/ 	.byte	0x00, 0xf0, 0x81, 0x00


	//----- nvinfo : EIATTR_KPARAM_INFO
	.align		4
.L_1553:
        /*0058*/ 	.byte	0x04, 0x17
        /*005a*/ 	.short	(.L_1555 - .L_1554)
.L_1554:
        /*005c*/ 	.word	0x00000000
        /*0060*/ 	.short	0x0001
        /*0062*/ 	.short	0x0008
        /*0064*/ 	.byte	0x00, 0xf0, 0x41, 0x00


	//----- nvinfo : EIATTR_KPARAM_INFO
	.align		4
.L_1555:
        /*0068*/ 	.byte	0x04, 0x17
        /*006a*/ 	.short	(.L_1557 - .L_1556)
.L_1556:
        /*006c*/ 	.word	0x00000000
        /*0070*/ 	.short	0x0000
        /*0072*/ 	.short	0x0000
        /*0074*/ 	.byte	0x00, 0xf0, 0x11, 0x00


	//----- nvinfo : EIATTR_SPARSE_MMA_MASK
	.align		4
.L_1557:
        /*0078*/ 	.byte	0x03, 0x50
        /*007a*/ 	.short	0x0000


	//----- nvinfo : EIATTR_MAXREG_COUNT
	.align		4
        /*007c*/ 	.byte	0x03, 0x1b
        /*007e*/ 	.short	0x00ff


	//----- nvinfo : EIATTR_EXTERNS
	.align		4
        /*0080*/ 	.byte	0x04, 0x0f
        /*0082*/ 	.short	(.L_1559 - .L_1558)


	//   ....[0]....
	.align		4
.L_1558:
        /*0084*/ 	.word	index@(__assertfail)


	//----- nvinfo : EIATTR_MERCURY_ISA_VERSION
	.align		4
.L_1559:
        /*0088*/ 	.byte	0x03, 0x5f
        /*008a*/ 	.short	0x0101


	//----- nvinfo : EIATTR_VRC_CTA_INIT_COUNT
	.align		4
        /*008c*/ 	.byte	0x02, 0x4a
	.zero		1
	.zero		1


	//----- nvinfo : EIATTR_SYSCALL_OFFSETS
	.align		4
        /*0090*/ 	.byte	0x04, 0x46
        /*0092*/ 	.short	(.L_1561 - .L_1560)


	//   ....[0]....
.L_1560:
        /*0094*/ 	.word	0x00001090


	//   ....[1]....
        /*0098*/ 	.word	0x00001cf0


	//   ....[2]....
        /*009c*/ 	.word	0x00002b50


	//   ....[3]....
        /*00a0*/ 	.word	0x00003d80


	//   ....[4]....
        /*00a4*/ 	.word	0x00004960


	//   ....[5]....
        /*00a8*/ 	.word	0x00005830


	//   ....[6]....
        /*00ac*/ 	.word	0x000069b0


	//   ....[7]....
        /*00b0*/ 	.word	0x00007590


	//   ....[8]....
        /*00b4*/ 	.word	0x00008460


	//   ....[9]....
        /*00b8*/ 	.word	0x000095d0


	//   ....[10]....
        /*00bc*/ 	.word	0x0000a1c0


	//   ....[11]....
        /*00c0*/ 	.word	0x0000b0a0


	//   ....[12]....
        /*00c4*/ 	.word	0x0000c220


	//   ....[13]....
        /*00c8*/ 	.word	0x0000d0d0


	//   ....[14]....
        /*00cc*/ 	.word	0x0000e070


	//   ....[15]....
        /*00d0*/ 	.word	0x0000eff0


	//----- nvinfo : EIATTR_EXIT_INSTR_OFFSETS
	.align		4
.L_1561:
        /*00d4*/ 	.byte	0x04, 0x1c
        /*00d6*/ 	.short	(.L_1563 - .L_1562)


	//   ....[0]....
.L_1562:
        /*00d8*/ 	.word	0x0000e340


	//   ....[1]....
        /*00dc*/ 	.word	0x0000e490


	//   ....[2]....
        /*00e0*/ 	.word	0x0000e4d0


	//   ....[3]....
        /*00e4*/ 	.word	0x0000e570


	//   ....[4]....
        /*00e8*/ 	.word	0x0000e5b0


	//   ....[5]....
        /*00ec*/ 	.word	0x0000e5f0


	//   ....[6]....
        /*00f0*/ 	.word	0x0000e680


	//   ....[7]....
        /*00f4*/ 	.word	0x0000e6a0


	//   ....[8]....
        /*00f8*/ 	.word	0x0000e740


	//   ....[9]....
        /*00fc*/ 	.word	0x0000e790


	//   ....[10]....
        /*0100*/ 	.word	0x0000e7e0


	//   ....[11]....
        /*0104*/ 	.word	0x0000e8c0


	//   ....[12]....
        /*0108*/ 	.word	0x0000ea30


	//   ....[13]....
        /*010c*/ 	.word	0x0000eba0


	//   ....[14]....
        /*0110*/ 	.word	0x0000ed00


	//   ....[15]....
        /*0114*/ 	.word	0x0000ed40


	//   ....[16]....
        /*0118*/ 	.word	0x0000ed80


	//   ....[17]....
        /*011c*/ 	.word	0x0000ee30


	//   ....[18]....
        /*0120*/ 	.word	0x0000ee90


	//   ....[19]....
        /*0124*/ 	.word	0x0000f000


	//   ....[20]....
        /*0128*/ 	.word	0x0000f110


	//   ....[21]....
        /*012c*/ 	.word	0x0000f250


	//   ....[22]....
        /*0130*/ 	.word	0x0000f290


	//----- nvinfo : EIATTR_MAX_THREADS
	.align		4
.L_1563:
        /*0134*/ 	.byte	0x04, 0x05
        /*0136*/ 	.short	(.L_1565 - .L_1564)
.L_1564:
        /*0138*/ 	.word	0x00000080
        /*013c*/ 	.word	0x00000001
        /*0140*/ 	.word	0x00000001


	//----- nvinfo : EIATTR_CRS_STACK_SIZE
	.align		4
.L_1565:
        /*0144*/ 	.byte	0x04, 0x1e
        /*0146*/ 	.short	(.L_1567 - .L_1566)
.L_1566:
        /*0148*/ 	.word	0x00000000


	//----- nvinfo : EIATTR_CBANK_PARAM_SIZE
	.align		4
.L_1567:
        /*014c*/ 	.byte	0x03, 0x19
        /*014e*/ 	.short	0x0054


	//----- nvinfo : EIATTR_PARAM_CBANK
	.align		4
        /*0150*/ 	.byte	0x04, 0x0a
        /*0152*/ 	.short	(.L_1569 - .L_1568)
	.align		4
.L_1568:
        /*0154*/ 	.word	index@(.nv.constant0._ZN2at6native27unrolled_elementwise_kernelIZZZNS0_28launch_masked_scatter_kernelERKNS_10TensorBaseES4_S4_S4_ENKUlvE_clEvENKUlvE10_clEvEUlN3c104HalfEblE_St5arrayIPcLm4EELi4E23TrivialOffsetCalculatorILi3EjESD_ILi1EjENS0_6memory12LoadWithCastILi3EEENSG_13StoreWithCastILi1EEEEEviT_T0_T2_T3_T4_T5_)
        /*0158*/ 	.short	0x0380
        /*015a*/ 	.short	0x0054


	//----- nvinfo : EIATTR_SW_WAR
	.align		4
.L_1569:
        /*015c*/ 	.byte	0x04, 0x36
        /*015e*/ 	.short	(.L_1571 - .L_1570)
.L_1570:
        /*0160*/ 	.word	0x00000008
.L_1571:


//--------------------- .nv.info._ZN2at6native18elementwise_kernelILi128ELi4EZNS0_22gpu_kernel_impl_nocastIZZZNS0_28launch_masked_scatter_kernelERKNS_10TensorBaseES5_S5_S5_ENKUlvE_clEvENKUlvE10_clEvEUlN3c104HalfEblE_EEvRNS_18TensorIteratorBaseERKT_EUliE_EEviT1_ --------------------------
	.section	.nv.info._ZN2at6native18elementwise_kernelILi128ELi4EZNS0_22gpu_kernel_impl_nocastIZZZNS0_28launch_masked_scatter_kernelERKNS_10TensorBaseES5_S5_S5_ENKUlvE_clEvENKUlvE10_clEvEUlN3c104HalfEblE_EEvRNS_18TensorIteratorBaseERKT_EUliE_EEviT1_,"",@"SHT_CUDA_INFO"
	.sectionflags	@""
	.align	4


	//----- nvinfo : EIATTR_CUDA_API_VERSION
	.align		4
        /*0000*/ 	.byte	0x04, 0x37
        /*0002*/ 	.short	(.L_1573 - .L_1572)
.L_1572:
        /*0004*/ 	.word	0x00000082


	//----- nvinfo : EIATTR_KPARAM_INFO
	.align		4
.L_1573:
        /*0008*/ 	.byte	0x04, 0x17
        /*000a*/ 	.short	(.L_1575 - .L_1574)
.L_1574:
        /*000c*/ 	.word	0x00000000
        /*0010*/ 	.short	0x0001
        /*0012*/ 	.short	0x0008
        /*0014*/ 	.byte	0x00, 0xf0, 0xe1, 0x0b


	//----- nvinfo : EIATTR_KPARAM_INFO
	.align		4
.L_1575:
        /*0018*/ 	.byte	0x04, 0x17
        /*001a*/ 	.short	(.L_1577 - .L_1576)
.L_1576:
        /*001c*/ 	.word	0x00000000
        /*0020*/ 	.short	0x0000
        /*0022*/ 	.short	0x0000
        /*0024*/ 	.byte	0x00, 0xf0, 0x11, 0x00


	//----- nvinfo : EIATTR_SPARSE_MMA_MASK
	.align		4
.L_1577:
        /*0028*/ 	.byte	0x03, 0x50
        /*002a*/ 	.short	0x0000


	//----- nvinfo : EIATTR_MAXREG_COUNT
	.align		4
        /*002c*/ 	.byte	0x03, 0x1b
        /*002e*/ 	.short	0x0080


	//----- nvinfo : EIATTR_MERCURY_ISA_VERSION
	.align		4
        /*0030*/ 	.byte	0x03, 0x5f
        /*0032*/ 	.short	0x0101


	//----- nvinfo : EIATTR_VRC_CTA_INIT_COUNT
	.align		4
        /*0034*/ 	.byte	0x02, 0x4a
	.zero		1
	.zero		1


	//----- nvinfo : EIATTR_EXIT_INSTR_OFFSETS
	.align		4
        /*0038*/ 	.byte	0x04, 0x1c
        /*003a*/ 	.short	(.L_1579 - .L_1578)


	//   ....[0]....
.L_1578:
        /*003c*/ 	.word	0x00000420


	//   ....[1]....
        /*0040*/ 	.word	0x000004f0


	//   ....[2]....
        /*0044*/ 	.word	0x00000540


	//   ....[3]....
        /*0048*/ 	.word	0x00005050


	//   ....[4]....
        /*004c*/ 	.word	0x000068f0


	//----- nvinfo : EIATTR_MAX_THREADS
	.align		4
.L_1579:
        /*0050*/ 	.byte	0x04, 0x05
        /*0052*/ 	.short	(.L_1581 - .L_1580)
.L_1580:
        /*0054*/ 	.word	0x00000080
        /*0058*/ 	.word	0x00000001
        /*005c*/ 	.word	0x00000001


	//----- nvinfo : EIATTR_CRS_STACK_SIZE
	.align		4
.L_1581:
        /*0060*/ 	.byte	0x04, 0x1e
        /*0062*/ 	.short	(.L_1583 - .L_1582)
.L_1582:
        /*0064*/ 	.word	0x00000000


	//----- nvinfo : EIATTR_CBANK_PARAM_SIZE
	.align		4
.L_1583:
        /*0068*/ 	.byte	0x03, 0x19
        /*006a*/ 	.short	0x0300


	//----- nvinfo : EIATTR_PARAM_CBANK
	.align		4
        /*006c*/ 	.byte	0x04, 0x0a
        /*006e*/ 	.short	(.L_1585 - .L_1584)
	.align		4
.L_1584:
        /*0070*/ 	.word	index@(.nv.constant0._ZN2at6native18elementwise_kernelILi128ELi4EZNS0_22gpu_kernel_impl_nocastIZZZNS0_28launch_masked_scatter_kernelERKNS_10TensorBaseES5_S5_S5_ENKUlvE_clEvENKUlvE10_clEvEUlN3c104HalfEblE_EEvRNS_18TensorIteratorBaseERKT_EUliE_EEviT1_)
        /*0074*/ 	.short	0x0380
        /*0076*/ 	.short	0x0300


	//----- nvinfo : EIATTR_SW_WAR
	.align		4
.L_1585:
        /*0078*/ 	.byte	0x04, 0x36
        /*007a*/ 	.short	(.L_1587 - .L_1586)
.L_1586:
        /*007c*/ 	.word	0x00000008
.L_1587:


//--------------------- .nv.info._ZN2at6native27unrolled_elementwise_kernelIZZZNS0_28launch_masked_scatter_kernelERKNS_10TensorBaseES4_S4_S4_ENKUlvE_clEvENKUlvE10_clEvEUlN3c104HalfEblE_St5arrayIPcLm4EELi4E23TrivialOffsetCalculatorILi3EjESD_ILi1EjENS0_6memory15LoadWithoutCastENSG_16StoreWithoutCastEEEviT_T0_T2_T3_T4_T5_ --------------------------
	.section	.nv.info._ZN2at6native27unrolled_elementwise_kernelIZZZNS0_28launch_masked_scatter_kernelERKNS_10TensorBaseES4_S4_S4_ENKUlvE_clEvENKUlvE10_clEvEUlN3c104HalfEblE_St5arrayIPcLm4EELi4E23TrivialOffsetCalculatorILi3EjESD_ILi1EjENS0_6memory15LoadWithoutCastENSG_16StoreWithoutCastEEEviT_T0_T2_T3_T4_T5_,"",@"SHT_CUDA_INFO"
	.sectionflags	@""
	.align	4


	//----- nvinfo : EIATTR_CUDA_API_VERSION
	.align		4
        /*0000*/ 	.byte	0x04, 0x37
        /*0002*/ 	.short	(.L_1589 - .L_1588)
.L_1588:
        /*0004*/ 	.word	0x00000082


	//----- nvinfo : EIATTR_KPARAM_INFO
	.align		4
.L_1589:
        /*0008*/ 	.byte	0x04, 0x17
        /*000a*/ 	.short	(.L_1591 - .L_1590)
.L_1590:
        /*000c*/ 	.word	0x00000000
        /*0010*/ 	.short	0x0006
        /*0012*/ 	.short	0x003b
        /*0014*/ 	.byte	0x00, 0xf0, 0x05, 0x00


	//----- nvinfo : EIATTR_KPARAM_INFO
	.align		4
.L_1591:
        /*0018*/ 	.byte	0x04, 0x17
        /*001a*/ 	.short	(.L_1593 - .L_1592)
.L_1592:
        /*001c*/ 	.word	0x00000000
        /*0020*/ 	.short	0x0005
        /*0022*/ 	.short	0x003a
        /*0024*/ 	.byte	0x00, 0xf0, 0x05, 0x00


	//----- nvinfo : EIATTR_KPARAM_INFO
	.align		4
.L_1593:
        /*0028*/ 	.byte	0x04, 0x17
        /*002a*/ 	.short	(.L_1595 - .L_1594)
.L_1594:
        /*002c*/ 	.word	0x00000000
        /*0030*/ 	.short	0x0004
        /*0032*/ 	.short	0x0039
        /*0034*/ 	.byte	0x00, 0xf0, 0x05, 0x00


	//----- nvinfo : EIATTR_KPARAM_INFO
	.align		4
.L_1595:
        /*0038*/ 	.byte	0x04, 0x17
        /*003a*/ 	.short	(.L_1597 - .L_1596)
.L_1596:
        /*003c*/ 	.word	0x00000000
        /*0040*/ 	.short	0x0003
        /*0042*/ 	.short	0x0038
        /*0044*/ 	.byte	0x00, 0xf0, 0x05, 0x00


	//----- nvinfo : EIATTR_KPARAM_INFO
	.align		4
.L_1597:
        /*0048*/ 	.byte	0x04, 0x17
        /*004a*/ 	.short	(.L_1599 - .L_1598)
.L_1598:
        /*004c*/ 	.word	0x00000000
        /*0050*/ 	.short	0x0002
        /*0052*/ 	.short	0x0018
        /*0054*/ 	.byte	0x00, 0xf0, 0x81, 0x00


	//----- nvinfo : EIATTR_KPARAM_INFO
	.align		4
.L_1599:
        /*0058*/ 	.byte	0x04, 0x17
        /*005a*/ 	.short	(.L_1601 - .L_1600)
.L_1600:
        /*005c*/ 	.word	0x00000000
        /*0060*/ 	.short	0x0001
        /*0062*/ 	.short	0x0008
        /*0064*/ 	.byte	0x00, 0xf0, 0x41, 0x00


	//----- nvinfo : EIATTR_KPARAM_INFO
	.align		4
.L_1601:
        /*0068*/ 	.byte	0x04, 0x17
        /*006a*/ 	.short	(.L_1603 - .L_1602)
.L_1602:
        /*006c*/ 	.word	0x00000000
        /*0070*/ 	.short	0x0000
        /*0072*/ 	.short	0x0000
        /*0074*/ 	.byte	0x00, 0xf0, 0x11, 0x00


	//----- nvinfo : EIATTR_SPARSE_MMA_MASK
	.align		4
.L_1603:
        /*0078*/ 	.byte	0x03, 0x50
        /*007a*/ 	.short	0x0000


	//----- nvinfo : EIATTR_MAXREG_COUNT
	.align		4
        /*007c*/ 	.byte	0x03, 0x1b
        /*007e*/ 	.short	0x00ff


	//----- nvinfo : EIATTR_MERCURY_ISA_VERSION
	.align		4
        /*0080*/ 	.byte	0x03, 0x5f
        /*0082*/ 	.short	0x0101


	//----- nvinfo : EIATTR_VRC_CTA_INIT_COUNT
	.align		4
        /*0084*/ 	.byte	0x02, 0x4a
	.zero		1
	.zero		1


	//----- nvinfo : EIATTR_EXIT_INSTR_OFFSETS
	.align		4
        /*0088*/ 	.byte	0x04, 0x1c
        /*008a*/ 	.short	(.L_1605 - .L_1604)


	//   ....[0]....
.L_1604:
        /*008c*/ 	.word	0x00000760


	//   ....[1]....
        /*0090*/ 	.word	0x000007b0


	//----- nvinfo : EIATTR_MAX_THREADS
	.align		4
.L_1605:
        /*0094*/ 	.byte	0x04, 0x05
        /*0096*/ 	.short	(.L_1607 - .L_1606)
.L_1606:
        /*0098*/ 	.word	0x00000080
        /*009c*/ 	.word	0x00000001
        /*00a0*/ 	.word	0x00000001


	//----- nvinfo : EIATTR_CRS_STACK_SIZE
	.align		4
.L_1607:
        /*00a4*/ 	.byte	0x04, 0x1e
        /*00a6*/ 	.short	(.L_1609 - .L_1608)
.L_1608:
        /*00a8*/ 	.word	0x00000000


	//----- nvinfo : EIATTR_CBANK_PARAM_SIZE
	.align		4
.L_1609:
        /*00ac*/ 	.byte	0x03, 0x19
        /*00ae*/ 	.short	0x003c


	//----- nvinfo : EIATTR_PARAM_CBANK
	.align		4
        /*00b0*/ 	.byte	0x04, 0x0a
        /*00b2*/ 	.short	(.L_1611 - .L_1610)
	.align		4
.L_1610:
        /*00b4*/ 	.word	index@(.nv.constant0._ZN2at6native27unrolled_elementwise_kernelIZZZNS0_28launch_masked_scatter_kernelERKNS_10TensorBaseES4_S4_S4_ENKUlvE_clEvENKUlvE10_clEvEUlN3c104HalfEblE_St5arrayIPcLm4EELi4E23TrivialOffsetCalculatorILi3EjESD_ILi1EjENS0_6memory15LoadWithoutCastENSG_16StoreWithoutCastEEEviT_T0_T2_T3_T4_T5_)
        /*00b8*/ 	.short	0x0380
        /*00ba*/ 	.short	0x003c


	//----- nvinfo : EIATTR_SW_WAR
	.align		4
.L_1611:
        /*00bc*/ 	.byte	0x04, 0x36
        /*00be*/ 	.short	(.L_1613 - .L_1612)
.L_1612:
        /*00c0*/ 	.word	0x00000008
.L_1613:


//--------------------- .nv.info._ZN2at6native29vectorized_elementwise_kernelILi2EZZZNS0_28launch_masked_scatter_kernelERKNS_10TensorBaseES4_S4_S4_ENKUlvE_clEvENKUlvE10_clEvEUlN3c104HalfEblE_St5arrayIPcLm4EEEEviT0_T1_ --------------------------
	.section	.nv.info._ZN2at6native29vectorized_elementwise_kernelILi2EZZZNS0_28launch_masked_scatter_kernelERKNS_10TensorBaseES4_S4_S4_ENKUlvE_clEvENKUlvE10_clEvEUlN3c104HalfEblE_St5arrayIPcLm4EEEEviT0_T1_,"",@"SHT_CUDA_INFO"
	.sectionflags	@""
	.align	4


	//----- nvinfo : EIATTR_CUDA_API_VERSION
	.align		4
        /*0000*/ 	.byte	0x04, 0x37
        /*0002*/ 	.short	(.L_1615 - .L_1614)
.L_1614:
        /*0004*/ 	.word	0x00000082


	//----- nvinfo : EIATTR_KPARAM_INFO
	.align		4
.L_1615:
        /*0008*/ 	.byte	0x04, 0x17
        /*000a*/ 	.short	(.L_1617 - .L_1616)
.L_1616:
        /*000c*/ 	.word	0x00000000
        /*0010*/ 	.short	0x0002
        /*0012*/ 	.short	0x0018
        /*0014*/ 	.byte	0x00, 0xf0, 0x81, 0x00


	//----- nvinfo : EIATTR_KPARAM_INFO
	.align		4
.L_1617:
        /*0018*/ 	.byte	0x04, 0x17
        /*001a*/ 	.short	(.L_1619 - .L_1618)
.L_1618:
        /*001c*/ 	.word	0x00000000
        /*0020*/ 	.short	0x0001
        /*0022*/ 	.short	0x0008
        /*0024*/ 	.byte	0x00, 0xf0, 0x41, 0x00


	//----- nvinfo : EIATTR_KPARAM_INFO
	.align		4
.L_1619:
        /*0028*/ 	.byte	0x04, 0x17
        /*002a*/ 	.short	(.L_1621 - .L_1620)
.L_1620:
        /*002c*/ 	.word	0x00000000
        /*0030*/ 	.short	0x0000
        /*0032*/ 	.short	0x0000
        /*0034*/ 	.byte	0x00, 0xf0, 0x11, 0x00


	//----- nvinfo : EIATTR_SPARSE_MMA_MASK
	.align		4
.L_1621:
        /*0038*/ 	.byte	0x03, 0x50
        /*003a*/ 	.short	0x0000


	//----- nvinfo : EIATTR_MAXREG_COUNT
	.align		4
        /*003c*/ 	.byte	0x03, 0x1b
        /*003e*/ 	.short	0x00ff


	//----- nvinfo : EIATTR_MERCURY_ISA_VERSION
	.align		4
        /*0040*/ 	.byte	0x03, 0x5f
        /*0042*/ 	.short	0x0101


	//----- nvinfo : EIATTR_VRC_CTA_INIT_COUNT
	.align		4
        /*0044*/ 	.byte	0x02, 0x4a
	.zero		1
	.zero		1


	//----- nvinfo : EIATTR_EXIT_INSTR_OFFSETS
	.align		4
        /*0048*/ 	.byte	0x04, 0x1c
        /*004a*/ 	.short	(.L_1623 - .L_1622)


	//   ....[0]....
.L_1622:
        /*004c*/ 	.word	0x00000ed0


	//   ....[1]....
        /*0050*/ 	.word	0x00000f20


	//   ....[2]....
        /*0054*/ 	.word	0x000014b0


	//----- nvinfo : EIATTR_MAX_THREADS
	.align		4
.L_1623:
        /*0058*/ 	.byte	0x04, 0x05
        /*005a*/ 	.short	(.L_1625 - .L_1624)
.L_1624:
        /*005c*/ 	.word	0x00000080
        /*0060*/ 	.word	0x00000001
        /*0064*/ 	.word	0x00000001


	//----- nvinfo : EIATTR_CRS_STACK_SIZE
	.align		4
.L_1625:
        /*0068*/ 	.byte	0x04, 0x1e
        /*006a*/ 	.short	(.L_1627 - .L_1626)
.L_1626:
        /*006c*/ 	.word	0x00000000


	//----- nvinfo : EIATTR_CBANK_PARAM_SIZE
	.align		4
.L_1627:
        /*0070*/ 	.byte	0x03, 0x19
        /*0072*/ 	.short	0x0038


	//----- nvinfo : EIATTR_PARAM_CBANK
	.align		4
        /*0074*/ 	.byte	0x04, 0x0a
        /*0076*/ 	.short	(.L_1629 - .L_1628)
	.align		4
.L_1628:
        /*0078*/ 	.word	index@(.nv.constant0._ZN2at6native29vectorized_elementwise_kernelILi2EZZZNS0_28launch_masked_scatter_kernelERKNS_10TensorBaseES4_S4_S4_ENKUlvE_clEvENKUlvE10_clEvEUlN3c104HalfEblE_St5arrayIPcLm4EEEEviT0_T1_)
        /*007c*/ 	.short	0x0380
        /*007e*/ 	.short	0x0038


	//----- nvinfo : EIATTR_SW_WAR
	.align		4
.L_1629:
        /*0080*/ 	.byte	0x04, 0x36
        /*0082*/ 	.short	(.L_1631 - .L_1630)
.L_1630:
        /*0084*/ 	.word	0x00000008
.L_1631:


//--------------------- .nv.info._ZN2at6native29vectorized_elementwise_kernelILi4EZZZNS0_28launch_masked_scatter_kernelERKNS_10TensorBaseES4_S4_S4_ENKUlvE_clEvENKUlvE10_clEvEUlN3c104HalfEblE_St5arrayIPcLm4EEEEviT0_T1_ --------------------------
	.section	.nv.info._ZN2at6native29vectorized_elementwise_kernelILi4EZZZNS0_28launch_masked_scatter_kernelERKNS_10TensorBaseES4_S4_S4_ENKUlvE_clEvENKUlvE10_clEvEUlN3c104HalfEblE_St5arrayIPcLm4EEEEviT0_T1_,"",@"SHT_CUDA_INFO"
	.sectionflags	@""
	.align	4


	//----- nvinfo : EIATTR_CUDA_API_VERSION
	.align		4
        /*0000*/ 	.byte	0x04, 0x37
        /*0002*/ 	.short	(.L_1633 - .L_1632)
.L_1632:
        /*0004*/ 	.word	0x00000082


	//----- nvinfo : EIATTR_KPARAM_INFO
	.align		4
.L_1633:
        /*0008*/ 	.byte	0x04, 0x17
        /*000a*/ 	.short	(.L_1635 - .L_1634)
.L_1634:
        /*000c*/ 	.word	0x00000000
        /*0010*/ 	.short	0x0002
        /*0012*/ 	.short	0x0018
        /*0014*/ 	.byte	0x00, 0xf0, 0x81, 0x00


	//----- nvinfo : EIATTR_KPARAM_INFO
	.align		4
.L_1635:
        /*0018*/ 	.byte	0x04, 0x17
        /*001a*/ 	.short	(.L_1637 - .L_1636)
.L_1636:
        /*001c*/ 	.word	0x00000000
        /*0020*/ 	.short	0x0001
        /*0022*/ 	.short	0x0008
        /*0024*/ 	.byte	0x00, 0xf0, 0x41, 0x00


	//----- nvinfo : EIATTR_KPARAM_INFO
	.align		4
.L_1637:
        /*0028*/ 	.byte	0x04, 0x17
        /*002a*/ 	.short	(.L_1639 - .L_1638)
.L_1638:
        /*002c*/ 	.word	0x00000000
        /*0030*/ 	.short	0x0000
        /*0032*/ 	.short	0x0000
        /*0034*/ 	.byte	0x00, 0xf0, 0x11, 0x00


	//----- nvinfo : EIATTR_SPARSE_MMA_MASK
	.align		4
.L_1639:
        /*0038*/ 	.byte	0x03, 0x50
        /*003a*/ 	.short	0x0000


	//----- nvinfo : EIATTR_MAXREG_COUNT
	.align		4
        /*003c*/ 	.byte	0x03, 0x1b
        /*003e*/ 	.short	0x00ff


	//----- nvinfo : EIATTR_MERCURY_ISA_VERSION
	.align		4
        /*0040*/ 	.byte	0x03, 0x5f
        /*0042*/ 	.short	0x0101


	//----- nvinfo : EIATTR_VRC_CTA_INIT_COUNT
	.align		4
        /*0044*/ 	.byte	0x02, 0x4a
	.zero		1
	.zero		1


	//----- nvinfo : EIATTR_EXIT_INSTR_OFFSETS
	.align		4
        /*0048*/ 	.byte	0x04, 0x1c
        /*004a*/ 	.short	(.L_1641 - .L_1640)


	//   ....[0]....
.L_1640:
        /*004c*/ 	.word	0x00000ed0


	//   ....[1]....
        /*0050*/ 	.word	0x00000f20


	//   ....[2]....
        /*0054*/ 	.word	0x00001450


	//----- nvinfo : EIATTR_MAX_THREADS
	.align		4
.L_1641:
        /*0058*/ 	.byte	0x04, 0x05
        /*005a*/ 	.short	(.L_1643 - .L_1642)
.L_1642:
        /*005c*/ 	.word	0x00000080
        /*0060*/ 	.word	0x00000001
        /*0064*/ 	.word	0x00000001


	//----- nvinfo : EIATTR_CRS_STACK_SIZE
	.align		4
.L_1643:
        /*0068*/ 	.byte	0x04, 0x1e
        /*006a*/ 	.short	(.L_1645 - .L_1644)
.L_1644:
        /*006c*/ 	.word	0x00000000


	//----- nvinfo : EIATTR_CBANK_PARAM_SIZE
	.align		4
.L_1645:
        /*0070*/ 	.byte	0x03, 0x19
        /*0072*/ 	.short	0x0038


	//----- nvinfo : EIATTR_PARAM_CBANK
	.align		4
        /*0074*/ 	.byte	0x04, 0x0a
        /*0076*/ 	.short	(.L_1647 - .L_1646)
	.align		4
.L_1646:
        /*0078*/ 	.word	index@(.nv.constant0._ZN2at6native29vectorized_elementwise_kernelILi4EZZZNS0_28launch_masked_scatter_kernelERKNS_10TensorBaseES4_S4_S4_ENKUlvE_clEvENKUlvE10_clEvEUlN3c104HalfEblE_St5arrayIPcLm4EEEEviT0_T1_)
        /*007c*/ 	.short	0x0380
        /*007e*/ 	.short	0x0038


	//----- nvinfo : EIATTR_SW_WAR
	.align		4
.L_1647:
        /*0080*/ 	.byte	0x04, 0x36
        /*0082*/ 	.short	(.L_1649 - .L_1648)
.L_1648:
        /*0084*/ 	.word	0x00000008
.L_1649:


//--------------------- .nv.info._ZN2at6native29vectorized_elementwise_kernelILi8EZZZNS0_28launch_masked_scatter_kernelERKNS_10TensorBaseES4_S4_S4_ENKUlvE_clEvENKUlvE10_clEvEUlN3c104HalfEblE_St5arrayIPcLm4EEEEviT0_T1_ --------------------------
	.section	.nv.info._ZN2at6native29vectorized_elementwise_kernelILi8EZZZNS0_28launch_masked_scatter_kernelERKNS_10TensorBaseES4_S4_S4_ENKUlvE_clEvENKUlvE10_clEvEUlN3c104HalfEblE_St5arrayIPcLm4EEEEviT0_T1_,"",@"SHT_CUDA_INFO"
	.sectionflags	@""
	.align	4


	//----- nvinfo : EIATTR_CUDA_API_VERSION
	.align		4
        /*0000*/ 	.byte	0x04, 0x37
        /*0002*/ 	.short	(.L_1651 - .L_1650)
.L_1650:
        /*0004*/ 	.word	0x00000082


	//----- nvinfo : EIATTR_KPARAM_INFO
	.align		4
.L_1651:
        /*0008*/ 	.byte	0x04, 0x17
        /*000a*/ 	.short	(.L_1653 - .L_1652)
.L_1652:
        /*000c*/ 	.word	0x00000000
        /*0010*/ 	.short	0x0002
        /*0012*/ 	.short	0x0018
        /*0014*/ 	.byte	0x00, 0xf0, 0x81, 0x00


	//----- nvinfo : EIATTR_KPARAM_INFO
	.align		4
.L_1653:
        /*0018*/ 	.byte	0x04, 0x17
        /*001a*/ 	.short	(.L_1655 - .L_1654)
.L_1654:
        /*001c*/ 	.word	0x00000000
        /*0020*/ 	.short	0x0001
        /*0022*/ 	.short	0x0008
        /*0024*/ 	.byte	0x00, 0xf0, 0x41, 0x00


	//----- nvinfo : EIATTR_KPARAM_INFO
	.align		4
.L_1655:
        /*0028*/ 	.byte	0x04, 0x17
        /*002a*/ 	.short	(.L_1657 - .L_1656)
.L_1656:
        /*002c*/ 	.word	0x00000000
        /*0030*/ 	.short	0x0000
        /*0032*/ 	.short	0x0000
        /*0034*/ 	.byte	0x00, 0xf0, 0x11, 0x00


	//----- nvinfo : EIATTR_SPARSE_MMA_MASK
	.align		4
.L_1657:
        /*0038*/ 	.byte	0x03, 0x50
        /*003a*/ 	.short	0x0000


	//----- nvinfo : EIATTR_MAXREG_COUNT
	.align		4
        /*003c*/ 	.byte	0x03, 0x1b
        /*003e*/ 	.short	0x00ff


	//----- nvinfo : EIATTR_MERCURY_ISA_VERSION
	.align		4
        /*0040*/ 	.byte	0x03, 0x5f
        /*0042*/ 	.short	0x0101


	//----- nvinfo : EIATTR_VRC_CTA_INIT_COUNT
	.align		4
        /*0044*/ 	.byte	0x02, 0x4a
	.zero		1
	.zero		1


	//----- nvinfo : EIATTR_EXIT_INSTR_OFFSETS
	.align		4
        /*0048*/ 	.byte	0x04, 0x1c
        /*004a*/ 	.short	(.L_1659 - .L_1658)


	//   ....[0]....
.L_1658:
        /*004c*/ 	.word	0x00000010


	//----- nvinfo : EIATTR_MAX_THREADS
	.align		4
.L_1659:
        /*0050*/ 	.byte	0x04, 0x05
        /*0052*/ 	.short	(.L_1661 - .L_1660)
.L_1660:
        /*0054*/ 	.word	0x00000080
        /*0058*/ 	.word	0x00000001
        /*005c*/ 	.word	0x00000001


	//----- nvinfo : EIATTR_CBANK_PARAM_SIZE
	.align		4
.L_1661:
        /*0060*/ 	.byte	0x03, 0x19
        /*0062*/ 	.short	0x0038


	//----- nvinfo : EIATTR_PARAM_CBANK
	.align		4
        /*0064*/ 	.byte	0x04, 0x0a
        /*0066*/ 	.short	(.L_1663 - .L_1662)
	.align		4
.L_1662:
        /*0068*/ 	.word	index@(.nv.constant0._ZN2at6native29vectorized_elementwise_kernelILi8EZZZNS0_28launch_masked_scatter_kernelERKNS_10TensorBaseES4_S4_S4_ENKUlvE_clEvENKUlvE10_clEvEUlN3c104HalfEblE_St5arrayIPcLm4EEEEviT0_T1_)
        /*006c*/ 	.short	0x0380
        /*006e*/ 	.short	0x0038


	//----- nvinfo : EIATTR_SW_WAR
	.align		4
.L_1663:
        /*0070*/ 	.byte	0x04, 0x36
        /*0072*/ 	.short	(.L_1665 - .L_1664)
.L_1664:
        /*0074*/ 	.word	0x00000008
.L_1665:


//--------------------- .nv.info._ZN2at6native18elementwise_kernelILi128ELi4EZNS0_15gpu_kernel_implIZZZNS0_28launch_masked_scatter_kernelERKNS_10TensorBaseES5_S5_S5_ENKUlvE_clEvENKUlvE9_clEvEUlN3c108BFloat16EblE_EEvRNS_18TensorIteratorBaseERKT_EUliE_EEviT1_ --------------------------
	.section	.nv.info._ZN2at6native18elementwise_kernelILi128ELi4EZNS0_15gpu_kernel_implIZZZNS0_28launch_masked_scatter_kernelERKNS_10TensorBaseES5_S5_S5_ENKUlvE_clEvENKUlvE9_clEvEUlN3c108BFloat16EblE_EEvRNS_18TensorIteratorBaseERKT_EUliE_EEviT1_,"",@"SHT_CUDA_INFO"
	.sectionflags	@""
	.align	4


	//----- nvinfo : EIATTR_CUDA_API_VERSION
	.align		4
        /*0000*/ 	.byte	0x04, 0x37
        /*0002*/ 	.short	(.L_1667 - .L_1666)
.L_1666:
        /*0004*/ 	.word	0x00000082


	//----- nvinfo : EIATTR_KPARAM_INFO
	.align		4
.L_1667:
        /*0008*/ 	.byte	0x04, 0x17
        /*000a*/ 	.short	(.L_1669 - .L_1668)
.L_1668:
        /*000c*/ 	.word	0x00000000
        /*0010*/ 	.short	0x0001
        /*0012*/ 	.short	0x0008
        /*0014*/ 	.byte	0x00, 0xf0, 0x01, 0x0c


	//----- nvinfo : EIATTR_KPARAM_INFO
	.align		4
.L_1669:
        /*0018*/ 	.byte	0x04, 0x17
        /*001a*/ 	.short	(.L_1671 - .L_1670)
.L_1670:
        /*001c*/ 	.word	0x00000000
        /*0020*/ 	.short	0x0000
        /*0022*/ 	.short	0x0000
        /*0024*/ 	.byte	0x00, 0xf0, 0x11, 0x00


	//----- nvinfo : EIATTR_SPARSE_MMA_MASK
	.align		4
.L_1671:
        /*0028*/ 	.byte	0x03, 0x50
        /*002a*/ 	.short	0x0000


	//----- nvinfo : EIATTR_MAXREG_COUNT
	.align		4
        /*002c*/ 	.byte	0x03, 0x1b
        /*002e*/ 	.short	0x0080


	//----- nvinfo : EIATTR_EXTERNS
	.align		4
        /*0030*/ 	.byte	0x04, 0x0f
        /*0032*/ 	.short	(.L_1673 - .L_1672)


	//   ....[0]....
	.align		4
.L_1672:
        /*0034*/ 	.word	index@(__assertfail)


	//----- nvinfo : EIATTR_MERCURY_ISA_VERSION
	.align		4
.L_1673:
        /*0038*/ 	.byte	0x03, 0x5f
        /*003a*/ 	.short	0x0101


	//----- nvinfo : EIATTR_VRC_CTA_INIT_COUNT
	.align		4
        /*003c*/ 	.byte	0x02, 0x4a
	.zero		1
	.zero		1


	//----- nvinfo : EIATTR_SYSCALL_OFFSETS
	.align		4
        /*0040*/ 	.byte	0x04, 0x46
        /*0042*/ 	.short	(.L_1675 - .L_1674)


	//   ....[0]....
.L_1674:
        /*0044*/ 	.word	0x00002870


	//   ....[1]....
        /*0048*/ 	.word	0x000034b0


	//   ....[2]....
        /*004c*/ 	.word	0x000042e0


	//   ....[3]....
        /*0050*/ 	.word	0x000051e0


	//   ....[4]....
        /*0054*/ 	.word	0x00007bd0


	//   ....[5]....
        /*0058*/ 	.word	0x00008790


	//   ....[6]....
        /*005c*/ 	.word	0x00009630


	//   ....[7]....
        /*0060*/ 	.word	0x0000a380


	//   ....[8]....
        /*0064*/ 	.word	0x0000ce60


	//   ....[9]....
        /*0068*/ 	.word	0x0000da20


	//   ....[10]....
        /*006c*/ 	.word	0x0000e8c0


	//   ....[11]....
        /*0070*/ 	.word	0x0000f610


	//   ....[12]....
        /*0074*/ 	.word	0x00012100


	//   ....[13]....
        /*0078*/ 	.word	0x00012cc0


	//   ....[14]....
        /*007c*/ 	.word	0x00013b60


	//   ....[15]....
        /*0080*/ 	.word	0x000148b0


	//----- nvinfo : EIATTR_EXIT_INSTR_OFFSETS
	.align		4
.L_1675:
        /*0084*/ 	.byte	0x04, 0x1c
        /*0086*/ 	.short	(.L_1677 - .L_1676)


	//   ....[0]....
.L_1676:
        /*0088*/ 	.word	0x0000f8d0


	//   ....[1]....
        /*008c*/ 	.word	0x00013d30


	//   ....[2]....
        /*0090*/ 	.word	0x00013d70


	//   ....[3]....
        /*0094*/ 	.word	0x00013e10


	//   ....[4]....
        /*0098*/ 	.word	0x00013e50


	//   ....[5]....
        /*009c*/ 	.word	0x00013e90


	//   ....[6]....
        /*00a0*/ 	.word	0x00013f20


	//   ....[7]....
        /*00a4*/ 	.word	0x00013f60


	//   ....[8]....
        /*00a8*/ 	.word	0x00014000


	//   ....[9]....
        /*00ac*/ 	.word	0x00014050


	//   ....[10]....
        /*00b0*/ 	.word	0x000140a0


	//   ....[11]....
        /*00b4*/ 	.word	0x00014180


	//   ....[12]....
        /*00b8*/ 	.word	0x000142f0


	//   ....[13]....
        /*00bc*/ 	.word	0x00014460


	//   ....[14]....
        /*00c0*/ 	.word	0x000145c0


	//   ....[15]....
        /*00c4*/ 	.word	0x00014600


	//   ....[16]....
        /*00c8*/ 	.word	0x00014640


	//   ....[17]....
        /*00cc*/ 	.word	0x000146f0


	//   ....[18]....
        /*00d0*/ 	.word	0x00014750


	//   ....[19]....
        /*00d4*/ 	.word	0x000148c0


	//   ....[20]....
        /*00d8*/ 	.word	0x000149d0


	//   ....[21]....
        /*00dc*/ 	.word	0x00014b10


	//   ....[22]....
        /*00e0*/ 	.word	0x00014b30


	//----- nvinfo : EIATTR_MAX_THREADS
	.align		4
.L_1677:
        /*00e4*/ 	.byte	0x04, 0x05
        /*00e6*/ 	.short	(.L_1679 - .L_1678)
.L_1678:
        /*00e8*/ 	.word	0x00000080
        /*00ec*/ 	.word	0x00000001
        /*00f0*/ 	.word	0x00000001


	//----- nvinfo : EIATTR_CRS_STACK_SIZE
	.align		4
.L_1679:
        /*00f4*/ 	.byte	0x04, 0x1e
        /*00f6*/ 	.short	(.L_1681 - .L_1680)
.L_1680:
        /*00f8*/ 	.word	0x00000000


	//----- nvinfo : EIATTR_CBANK_PARAM_SIZE
	.align		4
.L_1681:
        /*00fc*/ 	.byte	0x03, 0x19
        /*00fe*/ 	.short	0x0308


	//----- nvinfo : EIATTR_PARAM_CBANK
	.align		4
        /*0100*/ 	.byte	0x04, 0x0a
        /*0102*/ 	.short	(.L_1683 - .L_1682)
	.align		4
.L_1682:
        /*0104*/ 	.word	index@(.nv.constant0._ZN2at6native18elementwise_kernelILi128ELi4EZNS0_15gpu_kernel_implIZZZNS0_28launch_masked_scatter_kernelERKNS_10TensorBaseES5_S5_S5_ENKUlvE_clEvENKUlvE9_clEvEUlN3c108BFloat16EblE_EEvRNS_18TensorIteratorBaseERKT_EUliE_EEviT1_)
        /*0108*/ 	.short	0x0380
        /*010a*/ 	.short	0x0308


	//----- nvinfo : EIATTR_SW_WAR
	.align		4
.L_1683:
        /*010c*/ 	.byte	0x04, 0x36
        /*010e*/ 	.short	(.L_1685 - .L_1684)
.L_1684:
        /*0110*/ 	.word	0x00000008
.L_1685:


//--------------------- .nv.info._ZN2at6native27unrolled_elementwise_kernelIZZZNS0_28launch_masked_scatter_kernelERKNS_10TensorBaseES4_S4_S4_ENKUlvE_clEvENKUlvE9_clEvEUlN3c108BFloat16EblE_St5arrayIPcLm4EELi4E23TrivialOffsetCalculatorILi3EjESD_ILi1EjENS0_6memory12LoadWithCastILi3EEENSG_13StoreWithCastILi1EEEEEviT_T0_T2_T3_T4_T5_ --------------------------
	.section	.nv.info._ZN2at6native27unrolled_elementwise_kernelIZZZNS0_28launch_masked_scatter_kernelERKNS_10TensorBaseES4_S4_S4_ENKUlvE_clEvENKUlvE9_clEvEUlN3c108BFloat16EblE_St5arrayIPcLm4EELi4E23TrivialOffsetCalculatorILi3EjESD_ILi1EjENS0_6memory12LoadWithCastILi3EEENSG_13StoreWithCastILi1EEEEEviT_T0_T2_T3_T4_T5_,"",@"SHT_CUDA_INFO"
	.sectionflags	@""
	.align	4


	//----- nvinfo : EIATTR_CUDA_API_VERSION
	.align		4
        /*0000*/ 	.byte	0x04, 0x37
        /*0002*/ 	.short	(.L_1687 - .L_1686)
.L_1686:
        /*0004*/ 	.word	0x00000082


	//----- nvinfo : EIATTR_KPARAM_INFO
	.align		4
.L_1687:
        /*0008*/ 	.byte	0x04, 0x17
        /*000a*/ 	.short	(.L_1689 - .L_1688)
.L_1688:
        /*000c*/ 	.word	0x00000000
        /*0010*/ 	.short	0x0006
        /*0012*/ 	.short	0x004c
        /*0014*/ 	.byte	0x00, 0xf0, 0x21, 0x00


	//----- nvinfo : EIATTR_KPARAM_INFO
	.align		4
.L_1689:
        /*0018*/ 	.byte	0x04, 0x17
        /*001a*/ 	.short	(.L_1691 - .L_1690)
.L_1690:
        /*001c*/ 	.word	0x00000000
        /*0020*/ 	.short	0x0005
        /*0022*/ 	.short	0x003c
        /*0024*/ 	.byte	0x00, 0xf0, 0x41, 0x00


	//----- nvinfo : EIATTR_KPARAM_INFO
	.align		4
.L_1691:
        /*0028*/ 	.byte	0x04, 0x17
        /*002a*/ 	.short	(.L_1693 - .L_1692)
.L_1692:
        /*002c*/ 	.word	0x00000000
        /*0030*/ 	.short	0x0004
        /*0032*/ 	.short	0x0039
        /*0034*/ 	.byte	0x00, 0xf0, 0x05, 0x00


	//----- nvinfo : EIATTR_KPARAM_INFO
	.align		4
.L_1693:
        /*0038*/ 	.byte	0x04, 0x17
        /*003a*/ 	.short	(.L_1695 - .L_1694)
.L_1694:
        /*003c*/ 	.word	0x00000000
        /*0040*/ 	.short	0x0003
        /*0042*/ 	.short	0x0038
        /*0044*/ 	.byte	0x00, 0xf0, 0x05, 0x00


	//----- nvinfo : EIATTR_KPARAM_INFO
	.align		4
.L_1695:
        /*0048*/ 	.byte	0x04, 0x17
        /*004a*/ 	.short	(.L_1697 - .L_1696)
.L_1696:
        /*004c*/ 	.word	0x00000000
        /*0050*/ 	.short	0x0002
        /*0052*/ 	.short	0x0018
        /*0054*/ 	.byte	0x00, 0xf0, 0x81, 0x00


	//----- nvinfo : EIATTR_KPARAM_INFO
	.align		4
.L_1697:
        /*0058*/ 	.byte	0x04, 0x17
        /*005a*/ 	.short	(.L_1699 - .L_1698)
.L_1698:
        /*005c*/ 	.word	0x00000000
        /*0060*/ 	.short	0x0001
        /*0062*/ 	.short	0x0008
        /*0064*/ 	.byte	0x00, 0xf0, 0x41, 0x00


	//----- nvinfo : EIATTR_KPARAM_INFO
	.align		4
.L_1699:
        /*0068*/ 	.byte	0x04, 0x17
        /*006a*/ 	.short	(.L_1701 - .L_1700)
.L_1700:
        /*006c*/ 	.word	0x00000000
        /*0070*/ 	.short	0x0000
        /*0072*/ 	.short	0x0000
        /*0074*/ 	.byte	0x00, 0xf0, 0x11, 0x00


	//----- nvinfo : EIATTR_SPARSE_MMA_MASK
	.align		4
.L_1701:
        /*0078*/ 	.byte	0x03, 0x50
        /*007a*/ 	.short	0x0000


	//----- nvinfo : EIATTR_MAXREG_COUNT
	.align		4
        /*007c*/ 	.byte	0x03, 0x1b
        /*007e*/ 	.short	0x00ff


	//----- nvinfo : EIATTR_EXTERNS
	.align		4
        /*0080*/ 	.byte	0x04, 0x0f
        /*0082*/ 	.short	(.L_1703 - .L_1702)


	//   ....[0]....
	.align		4
.L_1702:
        /*0084*/ 	.word	index@(__assertfail)


	//----- nvinfo : EIATTR_MERCURY_ISA_VERSION
	.align		4
.L_1703:
        /*0088*/ 	.byte	0x03, 0x5f
        /*008a*/ 	.short	0x0101


	//----- nvinfo : EIATTR_VRC_CTA_INIT_COUNT
	.align		4
        /*008c*/ 	.byte	0x02, 0x4a
	.zero		1
	.zero		1


	//----- nvinfo : EIATTR_SYSCALL_OFFSETS
	.align		4
        /*0090*/ 	.byte	0x04, 0x46
        /*0092*/ 	.short	(.L_1705 - .L_1704)


	//   ....[0]....
.L_1704:
        /*0094*/ 	.word	0x000010c0


	//   ....[1]....
        /*0098*/ 	.word	0x00001d20


	//   ....[2]....
        /*009c*/ 	.word	0x00002b80


	//   ....[3]....
        /*00a0*/ 	.word	0x00003de0


	//   ....[4]....
        /*00a4*/ 	.word	0x000049c0


	//   ....[5]....
        /*00a8*/ 	.word	0x00005890


	//   ....[6]....
        /*00ac*/ 	.word	0x00006a40


	//   ....[7]....
        /*00b0*/ 	.word	0x00007620


	//   ....[8]....
        /*00b4*/ 	.word	0x000084f0


	//   ....[9]....
        /*00b8*/ 	.word	0x00009690


	//   ....[10]....
        /*00bc*/ 	.word	0x0000a280


	//   ....[11]....
        /*00c0*/ 	.word	0x0000b160


	//   ....[12]....
        /*00c4*/ 	.word	0x0000c2e0


	//   ....[13]....
        /*00c8*/ 	.word	0x0000d1b0


	//   ....[14]....
        /*00cc*/ 	.word	0x0000e150


	//   ....[15]....
        /*00d0*/ 	.word	0x0000f0d0


	//----- nvinfo : EIATTR_EXIT_INSTR_OFFSETS
	.align		4
.L_1705:
        /*00d4*/ 	.byte	0x04, 0x1c
        /*00d6*/ 	.short	(.L_1707 - .L_1706)


	//   ....[0]....
.L_1706:
        /*00d8*/ 	.word	0x0000e400


	//   ....[1]....
        /*00dc*/ 	.word	0x0000e550


	//   ....[2]....
        /*00e0*/ 	.word	0x0000e590


	//   ....[3]....
        /*00e4*/ 	.word	0x0000e630


	//   ....[4]....
        /*00e8*/ 	.word	0x0000e670


	//   ....[5]....
        /*00ec*/ 	.word	0x0000e6b0


	//   ....[6]....
        /*00f0*/ 	.word	0x0000e740


	//   ....[7]....
        /*00f4*/ 	.word	0x0000e780


	//   ....[8]....
        /*00f8*/ 	.word	0x0000e820


	//   ....[9]....
        /*00fc*/ 	.word	0x0000e870


	//   ....[10]....
        /*0100*/ 	.word	0x0000e8c0


	//   ....[11]....
        /*0104*/ 	.word	0x0000e9a0


	//   ....[12]....
        /*0108*/ 	.word	0x0000eb10


	//   ....[13]....
        /*010c*/ 	.word	0x0000ec80


	//   ....[14]....
        /*0110*/ 	.word	0x0000ede0


	//   ....[15]....
        /*0114*/ 	.word	0x0000ee20


	//   ....[16]....
        /*0118*/ 	.word	0x0000ee60


	//   ....[17]....
        /*011c*/ 	.word	0x0000ef10


	//   ....[18]....
        /*0120*/ 	.word	0x0000ef70


	//   ....[19]....
        /*0124*/ 	.word	0x0000f0e0


	//   ....[20]....
        /*0128*/ 	.word	0x0000f1f0


	//   ....[21]....
        /*012c*/ 	.word	0x0000f330


	//   ....[22]....
        /*0130*/ 	.word	0x0000f350


	//----- nvinfo : EIATTR_MAX_THREADS
	.align		4
.L_1707:
        /*0134*/ 	.byte	0x04, 0x05
        /*0136*/ 	.short	(.L_1709 - .L_1708)
.L_1708:
        /*0138*/ 	.word	0x00000080
        /*013c*/ 	.word	0x00000001
        /*0140*/ 	.word	0x00000001


	//----- nvinfo : EIATTR_CRS_STACK_SIZE
	.align		4
.L_1709:
        /*0144*/ 	.byte	0x04, 0x1e
        /*0146*/ 	.short	(.L_1711 - .L_1710)
.L_1710:
        /*0148*/ 	.word	0x00000000


	//----- nvinfo : EIATTR_CBANK_PARAM_SIZE
	.align		4
.L_1711:
        /*014c*/ 	.byte	0x03, 0x19
        /*014e*/ 	.short	0x0054


	//----- nvinfo : EIATTR_PARAM_CBANK
	.align		4
        /*0150*/ 	.byte	0x04, 0x0a
        /*0152*/ 	.short	(.L_1713 - .L_1712)
	.align		4
.L_1712:
        /*0154*/ 	.word	index@(.nv.constant0._ZN2at6native27unrolled_elementwise_kernelIZZZNS0_28launch_masked_scatter_kernelERKNS_10TensorBaseES4_S4_S4_ENKUlvE_clEvENKUlvE9_clEvEUlN3c108BFloat16EblE_St5arrayIPcLm4EELi4E23TrivialOffsetCalculatorILi3EjESD_ILi1EjENS0_6memory12LoadWithCastILi3EEENSG_13StoreWithCastILi1EEEEEviT_T0_T2_T3_T4_T5_)
        /*0158*/ 	.short	0x0380
        /*015a*/ 	.short	0x0054


	//----- nvinfo : EIATTR_SW_WAR
	.align		4
.L_1713:
        /*015c*/ 	.byte	0x04, 0x36
        /*015e*/ 	.short	(.L_1715 - .L_1714)
.L_1714:
        /*0160*/ 	.word	0x00000008
.L_1715:


//--------------------- .nv.info._ZN2at6native18elementwise_kernelILi128ELi4EZNS0_22gpu_kernel_impl_nocastIZZZNS0_28launch_masked_scatter_kernelERKNS_10TensorBaseES5_S5_S5_ENKUlvE_clEvENKUlvE9_clEvEUlN3c108BFloat16EblE_EEvRNS_18TensorIteratorBaseERKT_EUliE_EEviT1_ --------------------------
	.section	.nv.info._ZN2at6native18elementwise_kernelILi128ELi4EZNS0_22gpu_kernel_impl_nocastIZZZNS0_28launch_masked_scatter_kernelERKNS_10TensorBaseES5_S5_S5_ENKUlvE_clEvENKUlvE9_clEvEUlN3c108BFloat16EblE_EEvRNS_18TensorIteratorBaseERKT_EUliE_EEviT1_,"",@"SHT_CUDA_INFO"
	.sectionflags	@""
	.align	4


	//----- nvinfo : EIATTR_CUDA_API_VERSION
	.align		4
        /*0000*/ 	.byte	0x04, 0x37
        /*0002*/ 	.short	(.L_1717 - .L_1716)
.L_1716:
        /*0004*/ 	.word	0x00000082


	//----- nvinfo : EIATTR_KPARAM_INFO
	.align		4
.L_1717:
        /*0008*/ 	.byte	0x04, 0x17
        /*000a*/ 	.short	(.L_1719 - .L_1718)
.L_1718:
        /*000c*/ 	.word	0x00000000
        /*0010*/ 	.short	0x0001
        /*0012*/ 	.short	0x0008
        /*0014*/ 	.byte	0x00, 0xf0, 0xe1, 0x0b


	//----- nvinfo : EIATTR_KPARAM_INFO
	.align		4
.L_1719:
        /*0018*/ 	.byte	0x04, 0x17
        /*001a*/ 	.short	(.L_1721 - .L_1720)
.L_1720:
        /*001c*/ 	.word	0x00000000
        /*0020*/ 	.short	0x0000
        /*0022*/ 	.short	0x0000
        /*0024*/ 	.byte	0x00, 0xf0, 0x11, 0x00


	//----- nvinfo : EIATTR_SPARSE_MMA_MASK
	.align		4
.L_1721:
        /*0028*/ 	.byte	0x03, 0x50
        /*002a*/ 	.short	0x0000


	//----- nvinfo : EIATTR_MAXREG_COUNT
	.align		4
        /*002c*/ 	.byte	0x03, 0x1b
        /*002e*/ 	.short	0x0080


	//----- nvinfo : EIATTR_MERCURY_ISA_VERSION
	.align		4
        /*0030*/ 	.byte	0x03, 0x5f
        /*0032*/ 	.short	0x0101


	//----- nvinfo : EIATTR_VRC_CTA_INIT_COUNT
	.align		4
        /*0034*/ 	.byte	0x02, 0x4a
	.zero		1
	.zero		1


	//----- nvinfo : EIATTR_EXIT_INSTR_OFFSETS
	.align		4
        /*0038*/ 	.byte	0x04, 0x1c
        /*003a*/ 	.short	(.L_1723 - .L_1722)


	//   ....[0]....
.L_1722:
        /*003c*/ 	.word	0x00000420


	//   ....[1]....
        /*0040*/ 	.word	0x000004f0


	//   ....[2]....
        /*0044*/ 	.word	0x00000540


	//   ....[3]....
        /*0048*/ 	.word	0x00005050


	//   ....[4]....
        /*004c*/ 	.word	0x000068f0


	//----- nvinfo : EIATTR_MAX_THREADS
	.align		4
.L_1723:
        /*0050*/ 	.byte	0x04, 0x05
        /*0052*/ 	.short	(.L_1725 - .L_1724)
.L_1724:
        /*0054*/ 	.word	0x00000080
        /*0058*/ 	.word	0x00000001
        /*005c*/ 	.word	0x00000001


	//----- nvinfo : EIATTR_CRS_STACK_SIZE
	.align		4
.L_1725:
        /*0060*/ 	.byte	0x04, 0x1e
        /*0062*/ 	.short	(.L_1727 - .L_1726)
.L_1726:
        /*0064*/ 	.word	0x00000000


	//----- nvinfo : EIATTR_CBANK_PARAM_SIZE
	.align		4
.L_1727:
        /*0068*/ 	.byte	0x03, 0x19
        /*006a*/ 	.short	0x0300


	//----- nvinfo : EIATTR_PARAM_CBANK
	.align		4
        /*006c*/ 	.byte	0x04, 0x0a
        /*006e*/ 	.short	(.L_1729 - .L_1728)
	.align		4
.L_1728:
        /*0070*/ 	.word	index@(.nv.constant0._ZN2at6native18elementwise_kernelILi128ELi4EZNS0_22gpu_kernel_impl_nocastIZZZNS0_28launch_masked_scatter_kernelERKNS_10TensorBaseES5_S5_S5_ENKUlvE_clEvENKUlvE9_clEvEUlN3c108BFloat16EblE_EEvRNS_18TensorIteratorBaseERKT_EUliE_EEviT1_)
        /*0074*/ 	.short	0x0380
        /*0076*/ 	.short	0x0300


	//----- nvinfo : EIATTR_SW_WAR
	.align		4
.L_1729:
        /*0078*/ 	.byte	0x04, 0x36
        /*007a*/ 	.short	(.L_1731 - .L_1730)
.L_1730:
        /*007c*/ 	.word	0x00000008
.L_1731:


//--------------------- .nv.info._ZN2at6native27unrolled_elementwise_kernelIZZZNS0_28launch_masked_scatter_kernelERKNS_10TensorBaseES4_S4_S4_ENKUlvE_clEvENKUlvE9_clEvEUlN3c108BFloat16EblE_St5arrayIPcLm4EELi4E23TrivialOffsetCalculatorILi3EjESD_ILi1EjENS0_6memory15LoadWithoutCastENSG_16StoreWithoutCastEEEviT_T0_T2_T3_T4_T5_ --------------------------
	.section	.nv.info._ZN2at6native27unrolled_elementwise_kernelIZZZNS0_28launch_masked_scatter_kernelERKNS_10TensorBaseES4_S4_S4_ENKUlvE_clEvENKUlvE9_clEvEUlN3c108BFloat16EblE_St5arrayIPcLm4EELi4E23TrivialOffsetCalculatorILi3EjESD_ILi1EjENS0_6memory15LoadWithoutCastENSG_16StoreWithoutCastEEEviT_T0_T2_T3_T4_T5_,"",@"SHT_CUDA_INFO"
	.sectionflags	@""
	.align	4


	//----- nvinfo : EIATTR_CUDA_API_VERSION
	.align		4
        /*0000*/ 	.byte	0x04, 0x37
        /*0002*/ 	.short	(.L_1733 - .L_1732)
.L_1732:
        /*0004*/ 	.word	0x00000082


	//----- nvinfo : EIATTR_KPARAM_INFO
	.align		4
.L_1733:
        /*0008*/ 	.byte	0x04, 0x17
        /*000a*/ 	.short	(.L_1735 - .L_1734)
.L_1734:
        /*000c*/ 	.word	0x00000000
        /*0010*/ 	.short	0x0006
        /*0012*/ 	.short	0x003b
        /*0014*/ 	.byte	0x00, 0xf0, 0x05, 0x00


	//----- nvinfo : EIATTR_KPARAM_INFO
	.align		4
.L_1735:
        /*0018*/ 	.byte	0x04, 0x17
        /*001a*/ 	.short	(.L_1737 - .L_1736)
.L_1736:
        /*001c*/ 	.word	0x00000000
        /*0020*/ 	.short	0x0005
        /*0022*/ 	.short	0x003a
        /*0024*/ 	.byte	0x00, 0xf0, 0x05, 0x00


	//----- nvinfo : EIATTR_KPARAM_INFO
	.align		4
.L_1737:
        /*0028*/ 	.byte	0x04, 0x17
        /*002a*/ 	.short	(.L_1739 - .L_1738)
.L_1738:
        /*002c*/ 	.word	0x00000000
        /*0030*/ 	.short	0x0004
        /*0032*/ 	.short	0x0039
        /*0034*/ 	.byte	0x00, 0xf0, 0x05, 0x00


	//----- nvinfo : EIATTR_KPARAM_INFO
	.align		4
.L_1739:
        /*0038*/ 	.byte	0x04, 0x17
        /*003a*/ 	.short	(.L_1741 - .L_1740)
.L_1740:
        /*003c*/ 	.word	0x00000000
        /*0040*/ 	.short	0x0003
        /*0042*/ 	.short	0x0038
        /*0044*/ 	.byte	0x00, 0xf0, 0x05, 0x00


	//----- nvinfo : EIATTR_KPARAM_INFO
	.align		4
.L_1741:
        /*0048*/ 	.byte	0x04, 0x17
        /*004a*/ 	.short	(.L_1743 - .L_1742)
.L_1742:
        /*004c*/ 	.word	0x00000000
        /*0050*/ 	.short	0x0002
        /*0052*/ 	.short	0x0018
        /*0054*/ 	.byte	0x00, 0xf0, 0x81, 0x00


	//----- nvinfo : EIATTR_KPARAM_INFO
	.align		4
.L_1743:
        /*0058*/ 	.byte	0x04, 0x17
        /*005a*/ 	.short	(.L_1745 - .L_1744)
.L_1744:
        /*005c*/ 	.word	0x00000000
        /*0060*/ 	.short	0x0001
        /*0062*/ 	.short	0x0008
        /*0064*/ 	.byte	0x00, 0xf0, 0x41, 0x00


	//----- nvinfo : EIATTR_KPARAM_INFO
	.align		4
.L_1745:
        /*0068*/ 	.byte	0x04, 0x17
        /*006a*/ 	.short	(.L_1747 - .L_1746)
.L_1746:
        /*006c*/ 	.word	0x00000000
        /*0070*/ 	.short	0x0000
        /*0072*/ 	.short	0x0000
        /*0074*/ 	.byte	0x00, 0xf0, 0x11, 0x00


	//----- nvinfo : EIATTR_SPARSE_MMA_MASK
	.align		4
.L_1747:
        /*0078*/ 	.byte	0x03, 0x50
        /*007a*/ 	.short	0x0000


	//----- nvinfo : EIATTR_MAXREG_COUNT
	.align		4
        /*007c*/ 	.byte	0x03, 0x1b
        /*007e*/ 	.short	0x00ff


	//----- nvinfo : EIATTR_MERCURY_ISA_VERSION
	.align		4
        /*0080*/ 	.byte	0x03, 0x5f
        /*0082*/ 	.short	0x0101


	//----- nvinfo : EIATTR_VRC_CTA_INIT_COUNT
	.align		4
        /*0084*/ 	.byte	0x02, 0x4a
	.zero		1
	.zero		1


	//----- nvinfo : EIATTR_EXIT_INSTR_OFFSETS
	.align		4
        /*0088*/ 	.byte	0x04, 0x1c
        /*008a*/ 	.short	(.L_1749 - .L_1748)


	//   ....[0]....
.L_1748:
        /*008c*/ 	.word	0x00000760


	//   ....[1]....
        /*0090*/ 	.word	0x000007b0


	//----- nvinfo : EIATTR_MAX_THREADS
	.align		4
.L_1749:
        /*0094*/ 	.byte	0x04, 0x05
        /*0096*/ 	.short	(.L_1751 - .L_1750)
.L_1750:
        /*0098*/ 	.word	0x00000080
        /*009c*/ 	.word	0x00000001
        /*00a0*/ 	.word	0x00000001


	//----- nvinfo : EIATTR_CRS_STACK_SIZE
	.align		4
.L_1751:
        /*00a4*/ 	.byte	0x04, 0x1e
        /*00a6*/ 	.short	(.L_1753 - .L_1752)
.L_1752:
        /*00a8*/ 	.word	0x00000000


	//----- nvinfo : EIATTR_CBANK_PARAM_SIZE
	.align		4
.L_1753:
        /*00ac*/ 	.byte	0x03, 0x19
        /*00ae*/ 	.short	0x003c


	//----- nvinfo : EIATTR_PARAM_CBANK
	.align		4
        /*00b0*/ 	.byte	0x04, 0x0a
        /*00b2*/ 	.short	(.L_1755 - .L_1754)
	.align		4
.L_1754:
        /*00b4*/ 	.word	index@(.nv.constant0._ZN2at6native27unrolled_elementwise_kernelIZZZNS0_28launch_masked_scatter_kernelERKNS_10TensorBaseES4_S4_S4_ENKUlvE_clEvENKUlvE9_clEvEUlN3c108BFloat16EblE_St5arrayIPcLm4EELi4E23TrivialOffsetCalculatorILi3EjESD_ILi1EjENS0_6memory15LoadWithoutCastENSG_16StoreWithoutCastEEEviT_T0_T2_T3_T4_T5_)
        /*00b8*/ 	.short	0x0380
        /*00ba*/ 	.short	0x003c


	//----- nvinfo : EIATTR_SW_WAR
	.align		4
.L_1755:
        /*00bc*/ 	.byte	0x04, 0x36
        /*00be*/ 	.short	(.L_1757 - .L_1756)
.L_1756:
        /*00c0*/ 	.word	0x00000008
.L_1757:


//--------------------- .nv.info._ZN2at6native29vectorized_elementwise_kernelILi2EZZZNS0_28launch_masked_scatter_kernelERKNS_10TensorBaseES4_S4_S4_ENKUlvE_clEvENKUlvE9_clEvEUlN3c108BFloat16EblE_St5arrayIPcLm4EEEEviT0_T1_ --------------------------
	.section	.nv.info._ZN2at6native29vectorized_elementwise_kernelILi2EZZZNS0_28launch_masked_scatter_kernelERKNS_10TensorBaseES4_S4_S4_ENKUlvE_clEvENKUlvE9_clEvEUlN3c108BFloat16EblE_St5arrayIPcLm4EEEEviT0_T1_,"",@"SHT_CUDA_INFO"
	.sectionflags	@""
	.align	4


	//----- nvinfo : EIATTR_CUDA_API_VERSION
	.align		4
        /*0000*/ 	.byte	0x04, 0x37
        /*0002*/ 	.short	(.L_1759 - .L_1758)
.L_1758:
        /*0004*/ 	.word	0x00000082


	//----- nvinfo : EIATTR_KPARAM_INFO
	.align		4
.L_1759:
        /*0008*/ 	.byte	0x04, 0x17
        /*000a*/ 	.short	(.L_1761 - .L_1760)
.L_1760:
        /*000c*/ 	.word	0x00000000
        /*0010*/ 	.short	0x0002
        /*0012*/ 	.short	0x0018
        /*0014*/ 	.byte	0x00, 0xf0, 0x81, 0x00


	//----- nvinfo : EIATTR_KPARAM_INFO
	.align		4
.L_1761:
        /*0018*/ 	.byte	0x04, 0x17
        /*001a*/ 	.short	(.L_1763 - .L_1762)
.L_1762:
        /*001c*/ 	.word	0x00000000
        /*0020*/ 	.short	0x0001
        /*0022*/ 	.short	0x0008
        /*0024*/ 	.byte	0x00, 0xf0, 0x41, 0x00


	//----- nvinfo : EIATTR_KPARAM_INFO
	.align		4
.L_1763:
        /*0028*/ 	.byte	0x04, 0x17
        /*002a*/ 	.short	(.L_1765 - .L_1764)
.L_1764:
        /*002c*/ 	.word	0x00000000
        /*0030*/ 	.short	0x0000
        /*0032*/ 	.short	0x0000
        /*0034*/ 	.byte	0x00, 0xf0, 0x11, 0x00


	//----- nvinfo : EIATTR_SPARSE_MMA_MASK
	.align		4
.L_1765:
        /*0038*/ 	.byte	0x03, 0x50
        /*003a*/ 	.short	0x0000


	//----- nvinfo : EIATTR_MAXREG_COUNT
	.align		4
        /*003c*/ 	.byte	0x03, 0x1b
        /*003e*/ 	.short	0x00ff


	//----- nvinfo : EIATTR_MERCURY_ISA_VERSION
	.align		4
        /*0040*/ 	.byte	0x03, 0x5f
        /*0042*/ 	.short	0x0101


	//----- nvinfo : EIATTR_VRC_CTA_INIT_COUNT
	.align		4
        /*0044*/ 	.byte	0x02, 0x4a
	.zero		1
	.zero		1


	//----- nvinfo : EIATTR_EXIT_INSTR_OFFSETS
	.align		4
        /*0048*/ 	.byte	0x04, 0x1c
        /*004a*/ 	.short	(.L_1767 - .L_1766)


	//   ....[0]....
.L_1766:
        /*004c*/ 	.word	0x00000ed0


	//   ....[1]....
        /*0050*/ 	.word	0x00000f20


	//   ....[2]....
        /*0054*/ 	.word	0x000014b0


	//----- nvinfo : EIATTR_MAX_THREADS
	.align		4
.L_1767:
        /*0058*/ 	.byte	0x04, 0x05
        /*005a*/ 	.short	(.L_1769 - .L_1768)
.L_1768:
        /*005c*/ 	.word	0x00000080
        /*0060*/ 	.word	0x00000001
        /*0064*/ 	.word	0x00000001


	//----- nvinfo : EIATTR_CRS_STACK_SIZE
	.align		4
.L_1769:
        /*0068*/ 	.byte	0x04, 0x1e
        /*006a*/ 	.short	(.L_1771 - .L_1770)
.L_1770:
        /*006c*/ 	.word	0x00000000


	//----- nvinfo : EIATTR_CBANK_PARAM_SIZE
	.align		4
.L_1771:
        /*0070*/ 	.byte	0x03, 0x19
        /*0072*/ 	.short	0x0038


	//----- nvinfo : EIATTR_PARAM_CBANK
	.align		4
        /*0074*/ 	.byte	0x04, 0x0a
        /*0076*/ 	.short	(.L_1773 - .L_1772)
	.align		4
.L_1772:
        /*0078*/ 	.word	index@(.nv.constant0._ZN2at6native29vectorized_elementwise_kernelILi2EZZZNS0_28launch_masked_scatter_kernelERKNS_10TensorBaseES4_S4_S4_ENKUlvE_clEvENKUlvE9_clEvEUlN3c108BFloat16EblE_St5arrayIPcLm4EEEEviT0_T1_)
        /*007c*/ 	.short	0x0380
        /*007e*/ 	.short	0x0038


	//----- nvinfo : EIATTR_SW_WAR
	.align		4
.L_1773:
        /*0080*/ 	.byte	0x04, 0x36
        /*0082*/ 	.short	(.L_1775 - .L_1774)
.L_1774:
        /*0084*/ 	.word	0x00000008
.L_1775:


//--------------------- .nv.info._ZN2at6native29vectorized_elementwise_kernelILi4EZZZNS0_28launch_masked_scatter_kernelERKNS_10TensorBaseES4_S4_S4_ENKUlvE_clEvENKUlvE9_clEvEUlN3c108BFloat16EblE_St5arrayIPcLm4EEEEviT0_T1_ --------------------------
	.section	.nv.info._ZN2at6native29vectorized_elementwise_kernelILi4EZZZNS0_28launch_masked_scatter_kernelERKNS_10TensorBaseES4_S4_S4_ENKUlvE_clEvENKUlvE9_clEvEUlN3c108BFloat16EblE_St5arrayIPcLm4EEEEviT0_T1_,"",@"SHT_CUDA_INFO"
	.sectionflags	@""
	.align	4


	//----- nvinfo : EIATTR_CUDA_API_VERSION
	.align		4
        /*0000*/ 	.byte	0x04, 0x37
        /*0002*/ 	.short	(.L_1777 - .L_1776)
.L_1776:
        /*0004*/ 	.word	0x00000082


	//----- nvinfo : EIATTR_KPARAM_INFO
	.align		4
.L_1777:
        /*0008*/ 	.byte	0x04, 0x17
        /*000a*/ 	.short	(.L_1779 - .L_1778)
.L_1778:
        /*000c*/ 	.word	0x00000000
        /*0010*/ 	.short	0x0002
        /*0012*/ 	.short	0x0018
        /*0014*/ 	.byte	0x00, 0xf0, 0x81, 0x00


	//----- nvinfo : EIATTR_KPARAM_INFO
	.align		4
.L_1779:
        /*0018*/ 	.byte	0x04, 0x17
        /*001a*/ 	.short	(.L_1781 - .L_1780)
.L_1780:
        /*001c*/ 	.word	0x00000000
        /*0020*/ 	.short	0x0001
        /*0022*/ 	.short	0x0008
        /*0024*/ 	.byte	0x00, 0xf0, 0x41, 0x00


	//----- nvinfo : EIATTR_KPARAM_INFO
	.align		4
.L_1781:
        /*0028*/ 	.byte	0x04, 0x17
        /*002a*/ 	.short	(.L_1783 - .L_1782)
.L_1782:
        /*002c*/ 	.word	0x00000000
        /*0030*/ 	.short	0x0000
        /*0032*/ 	.short	0x0000
        /*0034*/ 	.byte	0x00, 0xf0, 0x11, 0x00


	//----- nvinfo : EIATTR_SPARSE_MMA_MASK
	.align		4
.L_1783:
        /*0038*/ 	.byte	0x03, 0x50
        /*003a*/ 	.short	0x0000


	//----- nvinfo : EIATTR_MAXREG_COUNT
	.align		4
        /*003c*/ 	.byte	0x03, 0x1b
        /*003e*/ 	.short	0x00ff


	//----- nvinfo : EIATTR_MERCURY_ISA_VERSION
	.align		4
        /*0040*/ 	.byte	0x03, 0x5f
        /*0042*/ 	.short	0x0101


	//----- nvinfo : EIATTR_VRC_CTA_INIT_COUNT
	.align		4
        /*0044*/ 	.byte	0x02, 0x4a
	.zero		1
	.zero		1


	//----- nvinfo : EIATTR_EXIT_INSTR_OFFSETS
	.align		4
        /*0048*/ 	.byte	0x04, 0x1c
        /*004a*/ 	.short	(.L_1785 - .L_1784)


	//   ....[0]....
.L_1784:
        /*004c*/ 	.word	0x00000ed0


	//   ....[1]....
        /*0050*/ 	.word	0x00000f20


	//   ....[2]....
        /*0054*/ 	.word	0x00001450


	//----- nvinfo : EIATTR_MAX_THREADS
	.align		4
.L_1785:
        /*0058*/ 	.byte	0x04, 0x05
        /*005a*/ 	.short	(.L_1787 - .L_1786)
.L_1786:
        /*005c*/ 	.word	0x00000080
        /*0060*/ 	.word	0x00000001
        /*0064*/ 	.word	0x00000001


	//----- nvinfo : EIATTR_CRS_STACK_SIZE
	.align		4
.L_1787:
        /*0068*/ 	.byte	0x04, 0x1e
        /*006a*/ 	.short	(.L_1789 - .L_1788)
.L_1788:
        /*006c*/ 	.word	0x00000000


	//----- nvinfo : EIATTR_CBANK_PARAM_SIZE
	.align		4
.L_1789:
        /*0070*/ 	.byte	0x03, 0x19
        /*0072*/ 	.short	0x0038


	//----- nvinfo : EIATTR_PARAM_CBANK
	.align		4
        /*0074*/ 	.byte	0x04, 0x0a
        /*0076*/ 	.short	(.L_1791 - .L_1790)
	.align		4
.L_1790:
        /*0078*/ 	.word	index@(.nv.constant0._ZN2at6native29vectorized_elementwise_kernelILi4EZZZNS0_28launch_masked_scatter_kernelERKNS_10TensorBaseES4_S4_S4_ENKUlvE_clEvENKUlvE9_clEvEUlN3c108BFloat16EblE_St5arrayIPcLm4EEEEviT0_T1_)
        /*007c*/ 	.short	0x0380
        /*007e*/ 	.short	0x0038


	//----- nvinfo : EIATTR_SW_WAR
	.align		4
.L_1791:
        /*0080*/ 	.byte	0x04, 0x36
        /*0082*/ 	.short	(.L_1793 - .L_1792)
.L_1792:
        /*0084*/ 	.word	0x00000008
.L_1793:


//--------------------- .nv.info._ZN2at6native29vectorized_elementwise_kernelILi8EZZZNS0_28launch_masked_scatter_kernelERKNS_10TensorBaseES4_S4_S4_ENKUlvE_clEvENKUlvE9_clEvEUlN3c108BFloat16EblE_St5arrayIPcLm4EEEEviT0_T1_ --------------------------
	.section	.nv.info._ZN2at6native29vectorized_elementwise_kernelILi8EZZZNS0_28launch_masked_scatter_kernelERKNS_10TensorBaseES4_S4_S4_ENKUlvE_clEvENKUlvE9_clEvEUlN3c108BFloat16EblE_St5arrayIPcLm4EEEEviT0_T1_,"",@"SHT_CUDA_INFO"
	.sectionflags	@""
	.align	4


	//----- nvinfo : EIATTR_CUDA_API_VERSION
	.align		4
        /*0000*/ 	.byte	0x04, 0x37
        /*0002*/ 	.short	(.L_1795 - .L_1794)
.L_1794:
        /*0004*/ 	.word	0x00000082


	//----- nvinfo : EIATTR_KPARAM_INFO
	.align		4
.L_1795:
        /*0008*/ 	.byte	0x04, 0x17
        /*000a*/ 	.short	(.L_1797 - .L_1796)
.L_1796:
        /*000c*/ 	.word	0x00000000
        /*0010*/ 	.short	0x0002
        /*0012*/ 	.short	0x0018
        /*0014*/ 	.byte	0x00, 0xf0, 0x81, 0x00


	//----- nvinfo : EIATTR_KPARAM_INFO
	.align		4
.L_1797:
        /*0018*/ 	.byte	0x04, 0x17
        /*001a*/ 	.short	(.L_1799 - .L_1798)
.L_1798:
        /*001c*/ 	.word	0x00000000
        /*0020*/ 	.short	0x0001
        /*0022*/ 	.short	0x0008
        /*0024*/ 	.byte	0x00, 0xf0, 0x41, 0x00


	//----- nvinfo : EIATTR_KPARAM_INFO
	.align		4
.L_1799:
        /*0028*/ 	.byte	0x04, 0x17
        /*002a*/ 	.short	(.L_1801 - .L_1800)
.L_1800:
        /*002c*/ 	.word	0x00000000
        /*0030*/ 	.short	0x0000
        /*0032*/ 	.short	0x0000
        /*0034*/ 	.byte	0x00, 0xf0, 0x11, 0x00


	//----- nvinfo : EIATTR_SPARSE_MMA_MASK
	.align		4
.L_1801:
        /*0038*/ 	.byte	0x03, 0x50
        /*003a*/ 	.short	0x0000


	//----- nvinfo : EIATTR_MAXREG_COUNT
	.align		4
        /*003c*/ 	.byte	0x03, 0x1b
        /*003e*/ 	.short	0x00ff


	//----- nvinfo : EIATTR_MERCURY_ISA_VERSION
	.align		4
        /*0040*/ 	.byte	0x03, 0x5f
        /*0042*/ 	.short	0x0101


	//----- nvinfo : EIATTR_VRC_CTA_INIT_COUNT
	.align		4
        /*0044*/ 	.byte	0x02, 0x4a
	.zero		1
	.zero		1


	//----- nvinfo : EIATTR_EXIT_INSTR_OFFSETS
	.align		4
        /*0048*/ 	.byte	0x04, 0x1c
        /*004a*/ 	.short	(.L_1803 - .L_1802)


	//   ....[0]....
.L_1802:
        /*004c*/ 	.word	0x00000010


	//----- nvinfo : EIATTR_MAX_THREADS
	.align		4
.L_1803:
        /*0050*/ 	.byte	0x04, 0x05
        /*0052*/ 	.short	(.L_1805 - .L_1804)
.L_1804:
        /*0054*/ 	.word	0x00000080
        /*0058*/ 	.word	0x00000001
        /*005c*/ 	.word	0x00000001


	//----- nvinfo : EIATTR_CBANK_PARAM_SIZE
	.align		4
.L_1805:
        /*0060*/ 	.byte	0x03, 0x19
        /*0062*/ 	.short	0x0038


	//----- nvinfo : EIATTR_PARAM_CBANK
	.align		4
        /*0064*/ 	.byte	0x04, 0x0a
        /*0066*/ 	.short	(.L_1807 - .L_1806)
	.align		4
.L_1806:
        /*0068*/ 	.word	index@(.nv.constant0._ZN2at6native29vectorized_elementwise_kernelILi8EZZZNS0_28launch_masked_scatter_kernelERKNS_10TensorBaseES4_S4_S4_ENKUlvE_clEvENKUlvE9_clEvEUlN3c108BFloat16EblE_St5arrayIPcLm4EEEEviT0_T1_)
        /*006c*/ 	.short	0x0380
        /*006e*/ 	.short	0x0038


	//----- nvinfo : EIATTR_SW_WAR
	.align		4
.L_1807:
        /*0070*/ 	.byte	0x04, 0x36
        /*0072*/ 	.short	(.L_1809 - .L_1808)
.L_1808:
        /*0074*/ 	.word	0x00000008
.L_1809:


//--------------------- .nv.info._ZN2at6native18elementwise_kernelILi128ELi4EZNS0_15gpu_kernel_implIZZZNS0_28launch_masked_scatter_kernelERKNS_10TensorBaseES5_S5_S5_ENKUlvE_clEvENKUlvE8_clEvEUlbblE_EEvRNS_18TensorIteratorBaseERKT_EUliE_EEviT1_ --------------------------
	.section	.nv.info._ZN2at6native18elementwise_kernelILi128ELi4EZNS0_15gpu_kernel_implIZZZNS0_28launch_masked_scatter_kernelERKNS_10TensorBaseES5_S5_S5_ENKUlvE_clEvENKUlvE8_clEvEUlbblE_EEvRNS_18TensorIteratorBaseERKT_EUliE_EEviT1_,"",@"SHT_CUDA_INFO"
	.sectionflags	@""
	.align	4


	//----- nvinfo : EIATTR_CUDA_API_VERSION
	.align		4
        /*0000*/ 	.byte	0x04, 0x37
        /*0002*/ 	.short	(.L_1811 - .L_1810)
.L_1810:
        /*0004*/ 	.word	0x00000082


	//----- nvinfo : EIATTR_KPARAM_INFO
	.align		4
.L_1811:
        /*0008*/ 	.byte	0x04, 0x17
        /*000a*/ 	.short	(.L_1813 - .L_1812)
.L_1812:
        /*000c*/ 	.word	0x00000000
        /*0010*/ 	.short	0x0001
        /*0012*/ 	.short	0x0008
        /*0014*/ 	.byte	0x00, 0xf0, 0x01, 0x0c


	//----- nvinfo : EIATTR_KPARAM_INFO
	.align		4
.L_1813:
        /*0018*/ 	.byte	0x04, 0x17
        /*001a*/ 	.short	(.L_1815 - .L_1814)
.L_1814:
        /*001c*/ 	.word	0x00000000
        /*0020*/ 	.short	0x0000
        /*0022*/ 	.short	0x0000
        /*0024*/ 	.byte	0x00, 0xf0, 0x11, 0x00


	//----- nvinfo : EIATTR_SPARSE_MMA_MASK
	.align		4
.L_1815:
        /*0028*/ 	.byte	0x03, 0x50
        /*002a*/ 	.short	0x0000


	//----- nvinfo : EIATTR_MAXREG_COUNT
	.align		4
        /*002c*/ 	.byte	0x03, 0x1b
        /*002e*/ 	.short	0x0080


	//----- nvinfo : EIATTR_EXTERNS
	.align		4
        /*0030*/ 	.byte	0x04, 0x0f
        /*0032*/ 	.short	(.L_1817 - .L_1816)


	//   ....[0]....
	.align		4
.L_1816:
        /*0034*/ 	.word	index@(__assertfail)


	//----- nvinfo : EIATTR_MERCURY_ISA_VERSION
	.align		4
.L_1817:
        /*0038*/ 	.byte	0x03, 0x5f
        /*003a*/ 	.short	0x0101


	//----- nvinfo : EIATTR_VRC_CTA_INIT_COUNT
	.align		4
        /*003c*/ 	.byte	0x02, 0x4a
	.zero		1
	.zero		1


	//----- nvinfo : EIATTR_SYSCALL_OFFSETS
	.align		4
        /*0040*/ 	.byte	0x04, 0x46
        /*0042*/ 	.short	(.L_1819 - .L_1818)


	//   ....[0]....
.L_1818:
        /*0044*/ 	.word	0x00002270


	//   ....[1]....
        /*0048*/ 	.word	0x00002e10


	//   ....[2]....
        /*004c*/ 	.word	0x00003c40


	//   ....[3]....
        /*0050*/ 	.word	0x00004b30


	//   ....[4]....
        /*0054*/ 	.word	0x00006eb0


	//   ....[5]....
        /*0058*/ 	.word	0x00007a60


	//   ....[6]....
        /*005c*/ 	.word	0x00008900


	//   ....[7]....
        /*0060*/ 	.word	0x00009640


	//   ....[8]....
        /*0064*/ 	.word	0x0000bab0


	//   ....[9]....
        /*0068*/ 	.word	0x0000c660


	//   ....[10]....
        /*006c*/ 	.word	0x0000d500


	//   ....[11]....
        /*0070*/ 	.word	0x0000e240


	//   ....[12]....
        /*0074*/ 	.word	0x000106d0


	//   ....[13]....
        /*0078*/ 	.word	0x00011280


	//   ....[14]....
        /*007c*/ 	.word	0x00012120


	//   ....[15]....
        /*0080*/ 	.word	0x00012e60


	//----- nvinfo : EIATTR_EXIT_INSTR_OFFSETS
	.align		4
.L_1819:
        /*0084*/ 	.byte	0x04, 0x1c
        /*0086*/ 	.short	(.L_1821 - .L_1820)


	//   ....[0]....
.L_1820:
        /*0088*/ 	.word	0x0000e520


	//   ....[1]....
        /*008c*/ 	.word	0x000122d0


	//   ....[2]....
        /*0090*/ 	.word	0x000122f0


	//   ....[3]....
        /*0094*/ 	.word	0x000123b0


	//   ....[4]....
        /*0098*/ 	.word	0x000123f0


	//   ....[5]....
        /*009c*/ 	.word	0x00012430


	//   ....[6]....
        /*00a0*/ 	.word	0x000124c0


	//   ....[7]....
        /*00a4*/ 	.word	0x00012500


	//   ....[8]....
        /*00a8*/ 	.word	0x000125a0


	//   ....[9]....
        /*00ac*/ 	.word	0x000125f0


	//   ....[10]....
        /*00b0*/ 	.word	0x00012640


	//   ....[11]....
        /*00b4*/ 	.word	0x00012720


	//   ....[12]....
        /*00b8*/ 	.word	0x00012890


	//   ....[13]....
        /*00bc*/ 	.word	0x00012a00


	//   ....[14]....
        /*00c0*/ 	.word	0x00012b60


	//   ....[15]....
        /*00c4*/ 	.word	0x00012bc0


	//   ....[16]....
        /*00c8*/ 	.word	0x00012c00


	//   ....[17]....
        /*00cc*/ 	.word	0x00012ca0


	//   ....[18]....
        /*00d0*/ 	.word	0x00012d00


	//   ....[19]....
        /*00d4*/ 	.word	0x00012e70


	//   ....[20]....
        /*00d8*/ 	.word	0x00012f80


	//   ....[21]....
        /*00dc*/ 	.word	0x000130c0


	//   ....[22]....
        /*00e0*/ 	.word	0x00013100


	//----- nvinfo : EIATTR_MAX_THREADS
	.align		4
.L_1821:
        /*00e4*/ 	.byte	0x04, 0x05
        /*00e6*/ 	.short	(.L_1823 - .L_1822)
.L_1822:
        /*00e8*/ 	.word	0x00000080
        /*00ec*/ 	.word	0x00000001
        /*00f0*/ 	.word	0x00000001


	//----- nvinfo : EIATTR_CRS_STACK_SIZE
	.align		4
.L_1823:
        /*00f4*/ 	.byte	0x04, 0x1e
        /*00f6*/ 	.short	(.L_1825 - .L_1824)
.L_1824:
        /*00f8*/ 	.word	0x00000000


	//----- nvinfo : EIATTR_CBANK_PARAM_SIZE
	.align		4
.L_1825:
        /*00fc*/ 	.byte	0x03, 0x19
        /*00fe*/ 	.short	0x0308


	//----- nvinfo : EIATTR_PARAM_CBANK
	.align		4
        /*0100*/ 	.byte	0x04, 0x0a
        /*0102*/ 	.short	(.L_1827 - .L_1826)
	.align		4
.L_1826:
        /*0104*/ 	.word	index@(.nv.constant0._ZN2at6native18elementwise_kernelILi128ELi4EZNS0_15gpu_kernel_implIZZZNS0_28launch_masked_scatter_kernelERKNS_10TensorBaseES5_S5_S5_ENKUlvE_clEvENKUlvE8_clEvEUlbblE_EEvRNS_18TensorIteratorBaseERKT_EUliE_EEviT1_)
        /*0108*/ 	.short	0x0380
        /*010a*/ 	.short	0x0308


	//----- nvinfo : EIATTR_SW_WAR
	.align		4
.L_1827:
        /*010c*/ 	.byte	0x04, 0x36
        /*010e*/ 	.short	(.L_1829 - .L_1828)
.L_1828:
        /*0110*/ 	.word	0x00000008
.L_1829:


//--------------------- .nv.info._ZN2at6native27unrolled_elementwise_kernelIZZZNS0_28launch_masked_scatter_kernelERKNS_10TensorBaseES4_S4_S4_ENKUlvE_clEvENKUlvE8_clEvEUlbblE_St5arrayIPcLm4EELi4E23TrivialOffsetCalculatorILi3EjESB_ILi1EjENS0_6memory12LoadWithCastILi3EEENSE_13StoreWithCastILi1EEEEEviT_T0_T2_T3_T4_T5_ --------------------------
	.section	.nv.info._ZN2at6native27unrolled_elementwise_kernelIZZZNS0_28launch_masked_scatter_kernelERKNS_10TensorBaseES4_S4_S4_ENKUlvE_clEvENKUlvE8_clEvEUlbblE_St5arrayIPcLm4EELi4E23TrivialOffsetCalculatorILi3EjESB_ILi1EjENS0_6memory12LoadWithCastILi3EEENSE_13StoreWithCastILi1EEEEEviT_T0_T2_T3_T4_T5_,"",@"SHT_CUDA_INFO"
	.sectionflags	@""
	.align	4


	//----- nvinfo : EIATTR_CUDA_API_VERSION
	.align		4
        /*0000*/ 	.byte	0x04, 0x37
        /*0002*/ 	.short	(.L_1831 - .L_1830)
.L_1830:
        /*0004*/ 	.word	0x00000082


	//----- nvinfo : EIATTR_KPARAM_INFO
	.align		4
.L_1831:
        /*0008*/ 	.byte	0x04, 0x17
        /*000a*/ 	.short	(.L_1833 - .L_1832)
.L_1832:
        /*000c*/ 	.word	0x00000000
        /*0010*/ 	.short	0x0006
        /*0012*/ 	.short	0x004c
        /*0014*/ 	.byte	0x00, 0xf0, 0x21, 0x00


	//----- nvinfo : EIATTR_KPARAM_INFO
	.align		4
.L_1833:
        /*0018*/ 	.byte	0x04, 0x17
        /*001a*/ 	.short	(.L_1835 - .L_1834)
.L_1834:
        /*001c*/ 	.word	0x00000000
        /*0020*/ 	.short	0x0005
        /*0022*/ 	.short	0x003c
        /*0024*/ 	.byte	0x00, 0xf0, 0x41, 0x00


	//----- nvinfo : EIATTR_KPARAM_INFO
	.align		4
.L_1835:
        /*0028*/ 	.byte	0x04, 0x17
        /*002a*/ 	.short	(.L_1837 - .L_1836)
.L_1836:
        /*002c*/ 	.word	0x00000000
        /*0030*/ 	.short	0x0004
        /*0032*/ 	.short	0x0039
        /*0034*/ 	.byte	0x00, 0xf0, 0x05, 0x00


	//----- nvinfo : EIATTR_KPARAM_INFO
	.align		4
.L_1837:
        /*0038*/ 	.byte	0x04, 0x17
        /*003a*/ 	.short	(.L_1839 - .L_1838)
.L_1838:
        /*003c*/ 	.word	0x00000000
        /*0040*/ 	.short	0x0003
        /*0042*/ 	.short	0x0038
        /*0044*/ 	.byte	0x00, 0xf0, 0x05, 0x00


	//----- nvinfo : EIATTR_KPARAM_INFO
	.align		4
.L_1839:
        /*0048*/ 	.byte	0x04, 0x17
        /*004a*/ 	.short	(.L_1841 - .L_1840)
.L_1840:
        /*004c*/ 	.word	0x00000000
        /*0050*/ 	.short	0x0002
        /*0052*/ 	.short	0x0018
        /*0054*/ 	.byte	0x00, 0xf0, 0x81, 0x00


	//----- nvinfo : EIATTR_KPARAM_INFO
	.align		4
.L_1841:
        /*0058*/ 	.byte	0x04, 0x17
        /*005a*/ 	.short	(.L_1843 - .L_1842)
.L_1842:
        /*005c*/ 	.word	0x00000000
        /*0060*/ 	.short	0x0001
        /*0062*/ 	.short	0x0008
        /*0064*/ 	.byte	0x00, 0xf0, 0x41, 0x00


	//----- nvinfo : EIATTR_KPARAM_INFO
	.align		4
.L_1843:
        /*0068*/ 	.byte	0x04, 0x17
        /*006a*/ 	.short	(.L_1845 - .L_1844)
.L_1844:
        /*006c*/ 	.word	0x00000000
        /*0070*/ 	.short	0x0000
        /*0072*/ 	.short	0x0000
        /*0074*/ 	.byte	0x00, 0xf0, 0x11, 0x00


	//----- nvinfo : EIATTR_SPARSE_MMA_MASK
	.align		4
.L_1845:
        /*0078*/ 	.byte	0x03, 0x50
        /*007a*/ 	.short	0x0000


	//----- nvinfo : EIATTR_MAXREG_COUNT
	.align		4
        /*007c*/ 	.byte	0x03, 0x1b
        /*007e*/ 	.short	0x00ff


	//----- nvinfo : EIATTR_EXTERNS
	.align		4
        /*0080*/ 	.byte	0x04, 0x0f
        /*0082*/ 	.short	(.L_1847 - .L_1846)


	//   ....[0]....
	.align		4
.L_1846:
        /*0084*/ 	.word	index@(__assertfail)


	//----- nvinfo : EIATTR_MERCURY_ISA_VERSION
	.align		4
.L_1847:
        /*0088*/ 	.byte	0x03, 0x5f
        /*008a*/ 	.short	0x0101


	//----- nvinfo : EIATTR_VRC_CTA_INIT_COUNT
	.align		4
        /*008c*/ 	.byte	0x02, 0x4a
	.zero		1
	.zero		1


	//----- nvinfo : EIATTR_SYSCALL_OFFSETS
	.align		4
        /*0090*/ 	.byte	0x04, 0x46
        /*0092*/ 	.short	(.L_1849 - .L_1848)


	//   ....[0]....
.L_1848:
        /*0094*/ 	.word	0x00000ac0


	//   ....[1]....
        /*0098*/ 	.word	0x00001680


	//   ....[2]....
        /*009c*/ 	.word	0x000024d0


	//   ....[3]....
        /*00a0*/ 	.word	0x000030a0


	//   ....[4]....
        /*00a4*/ 	.word	0x00003c70


	//   ....[5]....
        /*00a8*/ 	.word	0x00004b30


	//   ....[6]....
        /*00ac*/ 	.word	0x00005650


	//   ....[7]....
        /*00b0*/ 	.word	0x00006220


	//   ....[8]....
        /*00b4*/ 	.word	0x000070f0


	//   ....[9]....
        /*00b8*/ 	.word	0x00007c00


	//   ....[10]....
        /*00bc*/ 	.word	0x000087e0


	//   ....[11]....
        /*00c0*/ 	.word	0x000096c0


	//   ....[12]....
        /*00c4*/ 	.word	0x0000a820


	//   ....[13]....
        /*00c8*/ 	.word	0x0000b700


	//   ....[14]....
        /*00cc*/ 	.word	0x0000c690


	//   ....[15]....
        /*00d0*/ 	.word	0x0000d620


	//----- nvinfo : EIATTR_EXIT_INSTR_OFFSETS
	.align		4
.L_1849:
        /*00d4*/ 	.byte	0x04, 0x1c
        /*00d6*/ 	.short	(.L_1851 - .L_1850)


	//   ....[0]....
.L_1850:
        /*00d8*/ 	.word	0x0000c960


	//   ....[1]....
        /*00dc*/ 	.word	0x0000ca90


	//   ....[2]....
        /*00e0*/ 	.word	0x0000cab0


	//   ....[3]....
        /*00e4*/ 	.word	0x0000cb70


	//   ....[4]....
        /*00e8*/ 	.word	0x0000cbb0


	//   ....[5]....
        /*00ec*/ 	.word	0x0000cbf0


	//   ....[6]....
        /*00f0*/ 	.word	0x0000cc80


	//   ....[7]....
        /*00f4*/ 	.word	0x0000ccc0


	//   ....[8]....
        /*00f8*/ 	.word	0x0000cd60


	//   ....[9]....
        /*00fc*/ 	.word	0x0000cdb0


	//   ....[10]....
        /*0100*/ 	.word	0x0000ce00


	//   ....[11]....
        /*0104*/ 	.word	0x0000cee0


	//   ....[12]....
        /*0108*/ 	.word	0x0000d050


	//   ....[13]....
        /*010c*/ 	.word	0x0000d1c0


	//   ....[14]....
        /*0110*/ 	.word	0x0000d320


	//   ....[15]....
        /*0114*/ 	.word	0x0000d380


	//   ....[16]....
        /*0118*/ 	.word	0x0000d3c0


	//   ....[17]....
        /*011c*/ 	.word	0x0000d460


	//   ....[18]....
        /*0120*/ 	.word	0x0000d4c0


	//   ....[19]....
        /*0124*/ 	.word	0x0000d630


	//   ....[20]....
        /*0128*/ 	.word	0x0000d740


	//   ....[21]....
        /*012c*/ 	.word	0x0000d880


	//   ....[22]....
        /*0130*/ 	.word	0x0000d8c0


	//----- nvinfo : EIATTR_MAX_THREADS
	.align		4
.L_1851:
        /*0134*/ 	.byte	0x04, 0x05
        /*0136*/ 	.short	(.L_1853 - .L_1852)
.L_1852:
        /*0138*/ 	.word	0x00000080
        /*013c*/ 	.word	0x00000001
        /*0140*/ 	.word	0x00000001


	//----- nvinfo : EIATTR_CRS_STACK_SIZE
	.align		4
.L_1853:
        /*0144*/ 	.byte	0x04, 0x1e
        /*0146*/ 	.short	(.L_1855 - .L_1854)
.L_1854:
        /*0148*/ 	.word	0x00000000


	//----- nvinfo : EIATTR_CBANK_PARAM_SIZE
	.align		4
.L_1855:
        /*014c*/ 	.byte	0x03, 0x19
        /*014e*/ 	.short	0x0054


	//----- nvinfo : EIATTR_PARAM_CBANK
	.align		4
        /*0150*/ 	.byte	0x04, 0x0a
        /*0152*/ 	.short	(.L_1857 - .L_1856)
	.align		4
.L_1856:
        /*0154*/ 	.word	index@(.nv.constant0._ZN2at6native27unrolled_elementwise_kernelIZZZNS0_28launch_masked_scatter_kernelERKNS_10TensorBaseES4_S4_S4_ENKUlvE_clEvENKUlvE8_clEvEUlbblE_St5arrayIPcLm4EELi4E23TrivialOffsetCalculatorILi3EjESB_ILi1EjENS0_6memory12LoadWithCastILi3EEENSE_13StoreWithCastILi1EEEEEviT_T0_T2_T3_T4_T5_)
        /*0158*/ 	.short	0x0380
        /*015a*/ 	.short	0x0054


	//----- nvinfo : EIATTR_SW_WAR
	.align		4
.L_1857:
        /*015c*/ 	.byte	0x04, 0x36
        /*015e*/ 	.short	(.L_1859 - .L_1858)
.L_1858:
        /*0160*/ 	.word	0x00000008
.L_1859:


//--------------------- .nv.info._ZN2at6native18elementwise_kernelILi128ELi4EZNS0_22gpu_kernel_impl_nocastIZZZNS0_28launch_masked_scatter_kernelERKNS_10TensorBaseES5_S5_S5_ENKUlvE_clEvENKUlvE8_clEvEUlbblE_EEvRNS_18TensorIteratorBaseERKT_EUliE_EEviT1_ --------------------------
	.section	.nv.info._ZN2at6native18elementwise_kernelILi128ELi4EZNS0_22gpu_kernel_impl_nocastIZZZNS0_28launch_masked_scatter_kernelERKNS_10TensorBaseES5_S5_S5_ENKUlvE_clEvENKUlvE8_clEvEUlbblE_EEvRNS_18TensorIteratorBaseERKT_EUliE_EEviT1_,"",@"SHT_CUDA_INFO"
	.sectionflags	@""
	.align	4


	//----- nvinfo : EIATTR_CUDA_API_VERSION
	.align		4
        /*0000*/ 	.byte	0x04, 0x37
        /*0002*/ 	.short	(.L_1861 - .L_1860)
.L_1860:
        /*0004*/ 	.word	0x00000082


	//----- nvinfo : EIATTR_KPARAM_INFO
	.align		4
.L_1861:
        /*0008*/ 	.byte	0x04, 0x17
        /*000a*/ 	.short	(.L_1863 - .L_1862)
.L_1862:
        /*000c*/ 	.word	0x00000000
        /*0010*/ 	.short	0x0001
        /*0012*/ 	.short	0x0008
        /*0014*/ 	.byte	0x00, 0xf0, 0xe1, 0x0b


	//----- nvinfo : EIATTR_KPARAM_INFO
	.align		4
.L_1863:
        /*0018*/ 	.byte	0x04, 0x17
        /*001a*/ 	.short	(.L_1865 - .L_1864)
.L_1864:
        /*001c*/ 	.word	0x00000000
        /*0020*/ 	.short	0x0000
        /*0022*/ 	.short	0x0000
        /*0024*/ 	.byte	0x00, 0xf0, 0x11, 0x00


	//----- nvinfo : EIATTR_SPARSE_MMA_MASK
	.align		4
.L_1865:
        /*0028*/ 	.byte	0x03, 0x50
        /*002a*/ 	.short	0x0000


	//----- nvinfo : EIATTR_MAXREG_COUNT
	.align		4
        /*002c*/ 	.byte	0x03, 0x1b
        /*002e*/ 	.short	0x0080


	//----- nvinfo : EIATTR_MERCURY_ISA_VERSION
	.align		4
        /*0030*/ 	.byte	0x03, 0x5f
        /*0032*/ 	.short	0x0101


	//----- nvinfo : EIATTR_VRC_CTA_INIT_COUNT
	.align		4
        /*0034*/ 	.byte	0x02, 0x4a
	.zero		1
	.zero		1


	//----- nvinfo : EIATTR_EXIT_INSTR_OFFSETS
	.align		4
        /*0038*/ 	.byte	0x04, 0x1c
        /*003a*/ 	.short	(.L_1867 - .L_1866)


	//   ....[0]....
.L_1866:
        /*003c*/ 	.word	0x00000480


	//   ....[1]....
        /*0040*/ 	.word	0x00000580


	//   ....[2]....
        /*0044*/ 	.word	0x000050f0


	//   ....[3]....
        /*0048*/ 	.word	0x000069b0


	//----- nvinfo : EIATTR_MAX_THREADS
	.align		4
.L_1867:
        /*004c*/ 	.byte	0x04, 0x05
        /*004e*/ 	.short	(.L_1869 - .L_1868)
.L_1868:
        /*0050*/ 	.word	0x00000080
        /*0054*/ 	.word	0x00000001
        /*0058*/ 	.word	0x00000001


	//----- nvinfo : EIATTR_CRS_STACK_SIZE
	.align		4
.L_1869:
        /*005c*/ 	.byte	0x04, 0x1e
        /*005e*/ 	.short	(.L_1871 - .L_1870)
.L_1870:
        /*0060*/ 	.word	0x00000000


	//----- nvinfo : EIATTR_CBANK_PARAM_SIZE
	.align		4
.L_1871:
        /*0064*/ 	.byte	0x03, 0x19
        /*0066*/ 	.short	0x0300


	//----- nvinfo : EIATTR_PARAM_CBANK
	.align		4
        /*0068*/ 	.byte	0x04, 0x0a
        /*006a*/ 	.short	(.L_1873 - .L_1872)
	.align		4
.L_1872:
        /*006c*/ 	.word	index@(.nv.constant0._ZN2at6native18elementwise_kernelILi128ELi4EZNS0_22gpu_kernel_impl_nocastIZZZNS0_28launch_masked_scatter_kernelERKNS_10TensorBaseES5_S5_S5_ENKUlvE_clEvENKUlvE8_clEvEUlbblE_EEvRNS_18TensorIteratorBaseERKT_EUliE_EEviT1_)
        /*0070*/ 	.short	0x0380
        /*0072*/ 	.short	0x0300


	//----- nvinfo : EIATTR_SW_WAR
	.align		4
.L_1873:
        /*0074*/ 	.byte	0x04, 0x36
        /*0076*/ 	.short	(.L_1875 - .L_1874)
.L_1874:
        /*0078*/ 	.word	0x00000008
.L_1875:


//--------------------- .nv.info._ZN2at6native27unrolled_elementwise_kernelIZZZNS0_28launch_masked_scatter_kernelERKNS_10TensorBaseES4_S4_S4_ENKUlvE_clEvENKUlvE8_clEvEUlbblE_St5arrayIPcLm4EELi4E23TrivialOffsetCalculatorILi3EjESB_ILi1EjENS0_6memory15LoadWithoutCastENSE_16StoreWithoutCastEEEviT_T0_T2_T3_T4_T5_ --------------------------
	.section	.nv.info._ZN2at6native27unrolled_elementwise_kernelIZZZNS0_28launch_masked_scatter_kernelERKNS_10TensorBaseES4_S4_S4_ENKUlvE_clEvENKUlvE8_clEvEUlbblE_St5arrayIPcLm4EELi4E23TrivialOffsetCalculatorILi3EjESB_ILi1EjENS0_6memory15LoadWithoutCastENSE_16StoreWithoutCastEEEviT_T0_T2_T3_T4_T5_,"",@"SHT_CUDA_INFO"
	.sectionflags	@""
	.align	4


	//----- nvinfo : EIATTR_CUDA_API_VERSION
	.align		4
        /*0000*/ 	.byte	0x04, 0x37
        /*0002*/ 	.short	(.L_1877 - .L_1876)
.L_1876:
        /*0004*/ 	.word	0x00000082


	//----- nvinfo : EIATTR_KPARAM_INFO
	.align		4
.L_1877:
        /*0008*/ 	.byte	0x04, 0x17
        /*000a*/ 	.short	(.L_1879 - .L_1878)
.L_1878:
        /*000c*/ 	.word	0x00000000
        /*0010*/ 	.short	0x0006
        /*0012*/ 	.short	0x003b
        /*0014*/ 	.byte	0x00, 0xf0, 0x05, 0x00


	//----- nvinfo : EIATTR_KPARAM_INFO
	.align		4
.L_1879:
        /*0018*/ 	.byte	0x04, 0x17
        /*001a*/ 	.short	(.L_1881 - .L_1880)
.L_1880:
        /*001c*/ 	.word	0x00000000
        /*0020*/ 	.short	0x0005
        /*0022*/ 	.short	0x003a
        /*0024*/ 	.byte	0x00, 0xf0, 0x05, 0x00


	//----- nvinfo : EIATTR_KPARAM_INFO
	.align		4
.L_1881:
        /*0028*/ 	.byte	0x04, 0x17
        /*002a*/ 	.short	(.L_1883 - .L_1882)
.L_1882:
        /*002c*/ 	.word	0x00000000
        /*0030*/ 	.short	0x0004
        /*0032*/ 	.short	0x0039
        /*0034*/ 	.byte	0x00, 0xf0, 0x05, 0x00


	//----- nvinfo : EIATTR_KPARAM_INFO
	.align		4
.L_1883:
        /*0038*/ 	.byte	0x04, 0x17
        /*003a*/ 	.short	(.L_1885 - .L_1884)
.L_1884:
        /*003c*/ 	.word	0x00000000
        /*0040*/ 	.short	0x0003
        /*0042*/ 	.short	0x0038
        /*0044*/ 	.byte	0x00, 0xf0, 0x05, 0x00


	//----- nvinfo : EIATTR_KPARAM_INFO
	.align		4
.L_1885:
        /*0048*/ 	.byte	0x04, 0x17
        /*004a*/ 	.short	(.L_1887 - .L_1886)
.L_1886:
        /*004c*/ 	.word	0x00000000
        /*0050*/ 	.short	0x0002
        /*0052*/ 	.short	0x0018
        /*0054*/ 	.byte	0x00, 0xf0, 0x81, 0x00


	//----- nvinfo : EIATTR_KPARAM_INFO
	.align		4
.L_1887:
        /*0058*/ 	.byte	0x04, 0x17
        /*005a*/ 	.short	(.L_1889 - .L_1888)
.L_1888:
        /*005c*/ 	.word	0x00000000
        /*0060*/ 	.short	0x0001
        /*0062*/ 	.short	0x0008
        /*0064*/ 	.byte	0x00, 0xf0, 0x41, 0x00


	//----- nvinfo : EIATTR_KPARAM_INFO
	.align		4
.L_1889:
        /*0068*/ 	.byte	0x04, 0x17
        /*006a*/ 	.short	(.L_1891 - .L_1890)
.L_1890:
        /*006c*/ 	.word	0x00000000
        /*0070*/ 	.short	0x0000
        /*0072*/ 	.short	0x0000
        /*0074*/ 	.byte	0x00, 0xf0, 0x11, 0x00


	//----- nvinfo : EIATTR_SPARSE_MMA_MASK
	.align		4
.L_1891:
        /*0078*/ 	.byte	0x03, 0x50
        /*007a*/ 	.short	0x0000


	//----- nvinfo : EIATTR_MAXREG_COUNT
	.align		4
        /*007c*/ 	.byte	0x03, 0x1b
        /*007e*/ 	.short	0x00ff


	//----- nvinfo : EIATTR_MERCURY_ISA_VERSION
	.align		4
        /*0080*/ 	.byte	0x03, 0x5f
        /*0082*/ 	.short	0x0101


	//----- nvinfo : EIATTR_VRC_CTA_INIT_COUNT
	.align		4
        /*0084*/ 	.byte	0x02, 0x4a
	.zero		1
	.zero		1


	//----- nvinfo : EIATTR_EXIT_INSTR_OFFSETS
	.align		4
        /*0088*/ 	.byte	0x04, 0x1c
        /*008a*/ 	.short	(.L_1893 - .L_1892)


	//   ....[0]....
.L_1892:
        /*008c*/ 	.word	0x00000890


	//   ....[1]....
        /*0090*/ 	.word	0x000008f0


	//----- nvinfo : EIATTR_MAX_THREADS
	.align		4
.L_1893:
        /*0094*/ 	.byte	0x04, 0x05
        /*0096*/ 	.short	(.L_1895 - .L_1894)
.L_1894:
        /*0098*/ 	.word	0x00000080
        /*009c*/ 	.word	0x00000001
        /*00a0*/ 	.word	0x00000001


	//----- nvinfo : EIATTR_CRS_STACK_SIZE
	.align		4
.L_1895:
        /*00a4*/ 	.byte	0x04, 0x1e
        /*00a6*/ 	.short	(.L_1897 - .L_1896)
.L_1896:
        /*00a8*/ 	.word	0x00000000


	//----- nvinfo : EIATTR_CBANK_PARAM_SIZE
	.align		4
.L_1897:
        /*00ac*/ 	.byte	0x03, 0x19
        /*00ae*/ 	.short	0x003c


	//----- nvinfo : EIATTR_PARAM_CBANK
	.align		4
        /*00b0*/ 	.byte	0x04, 0x0a
        /*00b2*/ 	.short	(.L_1899 - .L_1898)
	.align		4
.L_1898:
        /*00b4*/ 	.word	index@(.nv.constant0._ZN2at6native27unrolled_elementwise_kernelIZZZNS0_28launch_masked_scatter_kernelERKNS_10TensorBaseES4_S4_S4_ENKUlvE_clEvENKUlvE8_clEvEUlbblE_St5arrayIPcLm4EELi4E23TrivialOffsetCalculatorILi3EjESB_ILi1EjENS0_6memory15LoadWithoutCastENSE_16StoreWithoutCastEEEviT_T0_T2_T3_T4_T5_)
        /*00b8*/ 	.short	0x0380
        /*00ba*/ 	.short	0x003c


	//----- nvinfo : EIATTR_SW_WAR
	.align		4
.L_1899:
        /*00bc*/ 	.byte	0x04, 0x36
        /*00be*/ 	.short	(.L_1901 - .L_1900)
.L_1900:
        /*00c0*/ 	.word	0x00000008
.L_1901:


//--------------------- .nv.info._ZN2at6native29vectorized_elementwise_kernelILi2EZZZNS0_28launch_masked_scatter_kernelERKNS_10TensorBaseES4_S4_S4_ENKUlvE_clEvENKUlvE8_clEvEUlbblE_St5arrayIPcLm4EEEEviT0_T1_ --------------------------
	.section	.nv.info._ZN2at6native29vectorized_elementwise_kernelILi2EZZZNS0_28launch_masked_scatter_kernelERKNS_10TensorBaseES4_S4_S4_ENKUlvE_clEvENKUlvE8_clEvEUlbblE_St5arrayIPcLm4EEEEviT0_T1_,"",@"SHT_CUDA_INFO"
	.sectionflags	@""
	.align	4


	//----- nvinfo : EIATTR_CUDA_API_VERSION
	.align		4
        /*0000*/ 	.byte	0x04, 0x37
        /*0002*/ 	.short	(.L_1903 - .L_1902)
.L_1902:
        /*0004*/ 	.word	0x00000082


	//----- nvinfo : EIATTR_KPARAM_INFO
	.align		4
.L_1903:
        /*0008*/ 	.byte	0x04, 0x17
        /*000a*/ 	.short	(.L_1905 - .L_1904)
.L_1904:
        /*000c*/ 	.word	0x00000000
        /*0010*/ 	.short	0x0002
        /*0012*/ 	.short	0x0018
        /*0014*/ 	.byte	0x00, 0xf0, 0x81, 0x00


	//----- nvinfo : EIATTR_KPARAM_INFO
	.align		4
.L_1905:
        /*0018*/ 	.byte	0x04, 0x17
        /*001a*/ 	.short	(.L_1907 - .L_1906)
.L_1906:
        /*001c*/ 	.word	0x00000000
        /*0020*/ 	.short	0x0001
        /*0022*/ 	.short	0x0008
        /*0024*/ 	.byte	0x00, 0xf0, 0x41, 0x00


	//----- nvinfo : EIATTR_KPARAM_INFO
	.align		4
.L_1907:
        /*0028*/ 	.byte	0x04, 0x17
        /*002a*/ 	.short	(.L_1909 - .L_1908)
.L_1908:
        /*002c*/ 	.word	0x00000000
        /*0030*/ 	.short	0x0000
        /*0032*/ 	.short	0x0000
        /*0034*/ 	.byte	0x00, 0xf0, 0x11, 0x00


	//----- nvinfo : EIATTR_SPARSE_MMA_MASK
	.align		4
.L_1909:
        /*0038*/ 	.byte	0x03, 0x50
        /*003a*/ 	.short	0x0000


	//----- nvinfo : EIATTR_MAXREG_COUNT
	.align		4
        /*003c*/ 	.byte	0x03, 0x1b
        /*003e*/ 	.short	0x00ff


	//----- nvinfo : EIATTR_MERCURY_ISA_VERSION
	.align		4
        /*0040*/ 	.byte	0x03, 0x5f
        /*0042*/ 	.short	0x0101


	//----- nvinfo : EIATTR_VRC_CTA_INIT_COUNT
	.align		4
        /*0044*/ 	.byte	0x02, 0x4a
	.zero		1
	.zero		1


	//----- nvinfo : EIATTR_EXIT_INSTR_OFFSETS
	.align		4
        /*0048*/ 	.byte	0x04, 0x1c
        /*004a*/ 	.short	(.L_1911 - .L_1910)


	//   ....[0]....
.L_1910:
        /*004c*/ 	.word	0x000011a0


	//   ....[1]....
        /*0050*/ 	.word	0x00001200


	//   ....[2]....
        /*0054*/ 	.word	0x000018c0


	//----- nvinfo : EIATTR_MAX_THREADS
	.align		4
.L_1911:
        /*0058*/ 	.byte	0x04, 0x05
        /*005a*/ 	.short	(.L_1913 - .L_1912)
.L_1912:
        /*005c*/ 	.word	0x00000080
        /*0060*/ 	.word	0x00000001
        /*0064*/ 	.word	0x00000001


	//----- nvinfo : EIATTR_CRS_STACK_SIZE
	.align		4
.L_1913:
        /*0068*/ 	.byte	0x04, 0x1e
        /*006a*/ 	.short	(.L_1915 - .L_1914)
.L_1914:
        /*006c*/ 	.word	0x00000000


	//----- nvinfo : EIATTR_CBANK_PARAM_SIZE
	.align		4
.L_1915:
        /*0070*/ 	.byte	0x03, 0x19
        /*0072*/ 	.short	0x0038


	//----- nvinfo : EIATTR_PARAM_CBANK
	.align		4
        /*0074*/ 	.byte	0x04, 0x0a
        /*0076*/ 	.short	(.L_1917 - .L_1916)
	.align		4
.L_1916:
        /*0078*/ 	.word	index@(.nv.constant0._ZN2at6native29vectorized_elementwise_kernelILi2EZZZNS0_28launch_masked_scatter_kernelERKNS_10TensorBaseES4_S4_S4_ENKUlvE_clEvENKUlvE8_clEvEUlbblE_St5arrayIPcLm4EEEEviT0_T1_)
        /*007c*/ 	.short	0x0380
        /*007e*/ 	.short	0x0038


	//----- nvinfo : EIATTR_SW_WAR
	.align		4
.L_1917:
        /*0080*/ 	.byte	0x04, 0x36
        /*0082*/ 	.short	(.L_1919 - .L_1918)
.L_1918:
        /*0084*/ 	.word	0x00000008
.L_1919:


//--------------------- .nv.info._ZN2at6native29vectorized_elementwise_kernelILi4EZZZNS0_28launch_masked_scatter_kernelERKNS_10TensorBaseES4_S4_S4_ENKUlvE_clEvENKUlvE8_clEvEUlbblE_St5arrayIPcLm4EEEEviT0_T1_ --------------------------
	.section	.nv.info._ZN2at6native29vectorized_elementwise_kernelILi4EZZZNS0_28launch_masked_scatter_kernelERKNS_10TensorBaseES4_S4_S4_ENKUlvE_clEvENKUlvE8_clEvEUlbblE_St5arrayIPcLm4EEEEviT0_T1_,"",@"SHT_CUDA_INFO"
	.sectionflags	@""
	.align	4


	//----- nvinfo : EIATTR_CUDA_API_VERSION
	.align		4
        /*0000*/ 	.byte	0x04, 0x37
        /*0002*/ 	.short	(.L_1921 - .L_1920)
.L_1920:
        /*0004*/ 	.word	0x00000082


	//----- nvinfo : EIATTR_KPARAM_INFO
	.align		4
.L_1921:
        /*0008*/ 	.byte	0x04, 0x17
        /*000a*/ 	.short	(.L_1923 - .L_1922)
.L_1922:
        /*000c*/ 	.word	0x00000000
        /*0010*/ 	.short	0x0002
        /*0012*/ 	.short	0x0018
        /*0014*/ 	.byte	0x00, 0xf0, 0x81, 0x00


	//----- nvinfo : EIATTR_KPARAM_INFO
	.align		4
.L_1923:
        /*0018*/ 	.byte	0x04, 0x17
        /*001a*/ 	.short	(.L_1925 - .L_1924)
.L_1924:
        /*001c*/ 	.word	0x00000000
        /*0020*/ 	.short	0x0001
        /*0022*/ 	.short	0x0008
        /*0024*/ 	.byte	0x00, 0xf0, 0x41, 0x00


	//----- nvinfo : EIATTR_KPARAM_INFO
	.align		4
.L_1925:
        /*0028*/ 	.byte	0x04, 0x17
        /*002a*/ 	.short	(.L_1927 - .L_1926)
.L_1926:
        /*002c*/ 	.word	0x00000000
        /*0030*/ 	.short	0x0000
        /*0032*/ 	.short	0x0000
        /*0034*/ 	.byte	0x00, 0xf0, 0x11, 0x00


	//----- nvinfo : EIATTR_SPARSE_MMA_MASK
	.align		4
.L_1927:
        /*0038*/ 	.byte	0x03, 0x50
        /*003a*/ 	.short	0x0000


	//----- nvinfo : EIATTR_MAXREG_COUNT
	.align		4
        /*003c*/ 	.byte	0x03, 0x1b
        /*003e*/ 	.short	0x00ff


	//----- nvinfo : EIATTR_MERCURY_ISA_VERSION
	.align		4
        /*0040*/ 	.byte	0x03, 0x5f
        /*0042*/ 	.short	0x0101


	//----- nvinfo : EIATTR_VRC_CTA_INIT_COUNT
	.align		4
        /*0044*/ 	.byte	0x02, 0x4a
	.zero		1
	.zero		1


	//----- nvinfo : EIATTR_EXIT_INSTR_OFFSETS
	.align		4
        /*0048*/ 	.byte	0x04, 0x1c
        /*004a*/ 	.short	(.L_1929 - .L_1928)


	//   ....[0]....
.L_1928:
        /*004c*/ 	.word	0x000011a0


	//   ....[1]....
        /*0050*/ 	.word	0x00001200


	//   ....[2]....
        /*0054*/ 	.word	0x000018f0


	//----- nvinfo : EIATTR_MAX_THREADS
	.align		4
.L_1929:
        /*0058*/ 	.byte	0x04, 0x05
        /*005a*/ 	.short	(.L_1931 - .L_1930)
.L_1930:
        /*005c*/ 	.word	0x00000080
        /*0060*/ 	.word	0x00000001
        /*0064*/ 	.word	0x00000001


	//----- nvinfo : EIATTR_CRS_STACK_SIZE
	.align		4
.L_1931:
        /*0068*/ 	.byte	0x04, 0x1e
        /*006a*/ 	.short	(.L_1933 - .L_1932)
.L_1932:
        /*006c*/ 	.word	0x00000000


	//----- nvinfo : EIATTR_CBANK_PARAM_SIZE
	.align		4
.L_1933:
        /*0070*/ 	.byte	0x03, 0x19
        /*0072*/ 	.short	0x0038


	//----- nvinfo : EIATTR_PARAM_CBANK
	.align		4
        /*0074*/ 	.byte	0x04, 0x0a
        /*0076*/ 	.short	(.L_1935 - .L_1934)
	.align		4
.L_1934:
        /*0078*/ 	.word	index@(.nv.constant0._ZN2at6native29vectorized_elementwise_kernelILi4EZZZNS0_28launch_masked_scatter_kernelERKNS_10TensorBaseES4_S4_S4_ENKUlvE_clEvENKUlvE8_clEvEUlbblE_St5arrayIPcLm4EEEEviT0_T1_)
        /*007c*/ 	.short	0x0380
        /*007e*/ 	.short	0x0038


	//----- nvinfo : EIATTR_SW_WAR
	.align		4
.L_1935:
        /*0080*/ 	.byte	0x04, 0x36
        /*0082*/ 	.short	(.L_1937 - .L_1936)
.L_1936:
        /*0084*/ 	.word	0x00000008
.L_1937:


//--------------------- .nv.info._ZN2at6native29vectorized_elementwise_kernelILi8EZZZNS0_28launch_masked_scatter_kernelERKNS_10TensorBaseES4_S4_S4_ENKUlvE_clEvENKUlvE8_clEvEUlbblE_St5arrayIPcLm4EEEEviT0_T1_ --------------------------
	.section	.nv.info._ZN2at6native29vectorized_elementwise_kernelILi8EZZZNS0_28launch_masked_scatter_kernelERKNS_10TensorBaseES4_S4_S4_ENKUlvE_clEvENKUlvE8_clEvEUlbblE_St5arrayIPcLm4EEEEviT0_T1_,"",@"SHT_CUDA_INFO"
	.sectionflags	@""
	.align	4


	//----- nvinfo : EIATTR_CUDA_API_VERSION
	.align		4
        /*0000*/ 	.byte	0x04, 0x37
        /*0002*/ 	.short	(.L_1939 - .L_1938)
.L_1938:
        /*0004*/ 	.word	0x00000082


	//----- nvinfo : EIATTR_KPARAM_INFO
	.align		4
.L_1939:
        /*0008*/ 	.byte	0x04, 0x17
        /*000a*/ 	.short	(.L_1941 - .L_1940)
.L_1940:
        /*000c*/ 	.word	0x00000000
        /*0010*/ 	.short	0x0002
        /*0012*/ 	.short	0x0018
        /*0014*/ 	.byte	0x00, 0xf0, 0x81, 0x00


	//----- nvinfo : EIATTR_KPARAM_INFO
	.align		4
.L_1941:
        /*0018*/ 	.byte	0x04, 0x17
        /*001a*/ 	.short	(.L_1943 - .L_1942)
.L_1942:
        /*001c*/ 	.word	0x00000000
        /*0020*/ 	.short	0x0001
        /*0022*/ 	.short	0x0008
        /*0024*/ 	.byte	0x00, 0xf0, 0x41, 0x00


	//----- nvinfo : EIATTR_KPARAM_INFO
	.align		4
.L_1943:
        /*0028*/ 	.byte	0x04, 0x17
        /*002a*/ 	.short	(.L_1945 - .L_1944)
.L_1944:
        /*002c*/ 	.word	0x00000000
        /*0030*/ 	.short	0x0000
        /*0032*/ 	.short	0x0000
        /*0034*/ 	.byte	0x00, 0xf0, 0x11, 0x00


	//----- nvinfo : EIATTR_SPARSE_MMA_MASK
	.align		4
.L_1945:
        /*0038*/ 	.byte	0x03, 0x50
        /*003a*/ 	.short	0x0000


	//----- nvinfo : EIATTR_MAXREG_COUNT
	.align		4
        /*003c*/ 	.byte	0x03, 0x1b
        /*003e*/ 	.short	0x00ff


	//----- nvinfo : EIATTR_MERCURY_ISA_VERSION
	.align		4
        /*0040*/ 	.byte	0x03, 0x5f
        /*0042*/ 	.short	0x0101


	//----- nvinfo : EIATTR_VRC_CTA_INIT_COUNT
	.align		4
        /*0044*/ 	.byte	0x02, 0x4a
	.zero		1
	.zero		1


	//----- nvinfo : EIATTR_EXIT_INSTR_OFFSETS
	.align		4
        /*0048*/ 	.byte	0x04, 0x1c
        /*004a*/ 	.short	(.L_1947 - .L_1946)


	//   ....[0]....
.L_1946:
        /*004c*/ 	.word	0x00000010


	//----- nvinfo : EIATTR_MAX_THREADS
	.align		4
.L_1947:
        /*0050*/ 	.byte	0x04, 0x05
        /*0052*/ 	.short	(.L_1949 - .L_1948)
.L_1948:
        /*0054*/ 	.word	0x00000080
        /*0058*/ 	.word	0x00000001
        /*005c*/ 	.word	0x00000001


	//----- nvinfo : EIATTR_CBANK_PARAM_SIZE
	.align		4
.L_1949:
        /*0060*/ 	.byte	0x03, 0x19
        /*0062*/ 	.short	0x0038


	//----- nvinfo : EIATTR_PARAM_CBANK
	.align		4
        /*0064*/ 	.byte	0x04, 0x0a
        /*0066*/ 	.short	(.L_1951 - .L_1950)
	.align		4
.L_1950:
        /*0068*/ 	.word	index@(.nv.constant0._ZN2at6native29vectorized_elementwise_kernelILi8EZZZNS0_28launch_masked_scatter_kernelERKNS_10TensorBaseES4_S4_S4_ENKUlvE_clEvENKUlvE8_clEvEUlbblE_St5arrayIPcLm4EEEEviT0_T1_)
        /*006c*/ 	.short	0x0380
        /*006e*/ 	.short	0x0038


	//----- nvinfo : EIATTR_SW_WAR
	.align		4
.L_1951:
        /*0070*/ 	.byte	0x04, 0x36
        /*0072*/ 	.short	(.L_1953 - .L_1952)
.L_1952:
        /*0074*/ 	.word	0x00000008
.L_1953:


//--------------------- .nv.info._ZN2at6native18elementwise_kernelILi128ELi4EZNS0_15gpu_kernel_implIZZZNS0_28launch_masked_scatter_kernelERKNS_10TensorBaseES5_S5_S5_ENKUlvE_clEvENKUlvE7_clEvEUlN3c107complexIfEEblE_EEvRNS_18TensorIteratorBaseERKT_EUliE_EEviT1_ --------------------------
	.section	.nv.info._ZN2at6native18elementwise_kernelILi128ELi4EZNS0_15gpu_kernel_implIZZZNS0_28launch_masked_scatter_kernelERKNS_10TensorBaseES5_S5_S5_ENKUlvE_clEvENKUlvE7_clEvEUlN3c107complexIfEEblE_EEvRNS_18TensorIteratorBaseERKT_EUliE_EEviT1_,"",@"SHT_CUDA_INFO"
	.sectionflags	@""
	.align	4


	//----- nvinfo : EIATTR_CUDA_API_VERSION
	.align		4
        /*0000*/ 	.byte	0x04, 0x37
        /*0002*/ 	.short	(.L_1955 - .L_1954)
.L_1954:
        /*0004*/ 	.word	0x00000082


	//----- nvinfo : EIATTR_KPARAM_INFO
	.align		4
.L_1955:
        /*0008*/ 	.byte	0x04, 0x17
        /*000a*/ 	.short	(.L_1957 - .L_1956)
.L_1956:
        /*000c*/ 	.word	0x00000000
        /*0010*/ 	.short	0x0001
        /*0012*/ 	.short	0x0008
        /*0014*/ 	.byte	0x00, 0xf0, 0x01, 0x0c


	//----- nvinfo : EIATTR_KPARAM_INFO
	.align		4
.L_1957:
        /*0018*/ 	.byte	0x04, 0x17
        /*001a*/ 	.short	(.L_1959 - .L_1958)
.L_1958:
        /*001c*/ 	.word	0x00000000
        /*0020*/ 	.short	0x0000
        /*0022*/ 	.short	0x0000
        /*0024*/ 	.byte	0x00, 0xf0, 0x11, 0x00


	//----- nvinfo : EIATTR_SPARSE_MMA_MASK
	.align		4
.L_1959:
        /*0028*/ 	.byte	0x03, 0x50
        /*002a*/ 	.short	0x0000


	//----- nvinfo : EIATTR_MAXREG_COUNT
	.align		4
        /*002c*/ 	.byte	0x03, 0x1b
        /*002e*/ 	.short	0x0080


	//----- nvinfo : EIATTR_EXTERNS
	.align		4
        /*0030*/ 	.byte	0x04, 0x0f
        /*0032*/ 	.short	(.L_1961 - .L_1960)


	//   ....[0]....
	.align		4
.L_1960:
        /*0034*/ 	.word	index@(__assertfail)


	//----- nvinfo : EIATTR_MERCURY_ISA_VERSION
	.align		4
.L_1961:
        /*0038*/ 	.byte	0x03, 0x5f
        /*003a*/ 	.short	0x0101


	//----- nvinfo : EIATTR_VRC_CTA_INIT_COUNT
	.align		4
        /*003c*/ 	.byte	0x02, 0x4a
	.zero		1
	.zero		1


	//----- nvinfo : EIATTR_SYSCALL_OFFSETS
	.align		4
        /*0040*/ 	.byte	0x04, 0x46
        /*0042*/ 	.short	(.L_1963 - .L_1962)


	//   ....[0]....
.L_1962:
        /*0044*/ 	.word	0x000027d0


	//   ....[1]....
        /*0048*/ 	.word	0x000033d0


	//   ....[2]....
        /*004c*/ 	.word	0x00004200


	//   ....[3]....
        /*0050*/ 	.word	0x00005060


	//   ....[4]....
        /*0054*/ 	.word	0x00007950


	//   ....[5]....
        /*0058*/ 	.word	0x00008500


	//   ....[6]....
        /*005c*/ 	.word	0x000093a0


	//   ....[7]....
        /*0060*/ 	.word	0x0000a030


	//   ....[8]....
        /*0064*/ 	.word	0x0000ca30


	//   ....[9]....
        /*0068*/ 	.word	0x0000d5e0


	//   ....[10]....
        /*006c*/ 	.word	0x0000e480


	//   ....[11]....
        /*0070*/ 	.word	0x0000f110


	//   ....[12]....
        /*0074*/ 	.word	0x00011b30


	//   ....[13]....
        /*0078*/ 	.word	0x000126e0


	//   ....[14]....
        /*007c*/ 	.word	0x00013580


	//   ....[15]....
        /*0080*/ 	.word	0x00014210


	//----- nvinfo : EIATTR_EXIT_INSTR_OFFSETS
	.align		4
.L_1963:
        /*0084*/ 	.byte	0x04, 0x1c
        /*0086*/ 	.short	(.L_1965 - .L_1964)


	//   ....[0]....
.L_1964:
        /*0088*/ 	.word	0x0000f3c0


	//   ....[1]....
        /*008c*/ 	.word	0x00013740


	//   ....[2]....
        /*0090*/ 	.word	0x00013780


	//   ....[3]....
        /*0094*/ 	.word	0x00013810


	//   ....[4]....
        /*0098*/ 	.word	0x00013840


	//   ....[5]....
        /*009c*/ 	.word	0x00013870


	//   ....[6]....
        /*00a0*/ 	.word	0x000138f0


	//   ....[7]....
        /*00a4*/ 	.word	0x00013920


	//   ....[8]....
        /*00a8*/ 	.word	0x000139a0


	//   ....[9]....
        /*00ac*/ 	.word	0x000139d0


	//   ....[10]....
        /*00b0*/ 	.word	0x00013a10


	//   ....[11]....
        /*00b4*/ 	.word	0x00013ae0


	//   ....[12]....
        /*00b8*/ 	.word	0x00013c40


	//   ....[13]....
        /*00bc*/ 	.word	0x00013da0


	//   ....[14]....
        /*00c0*/ 	.word	0x00013ef0


	//   ....[15]....
        /*00c4*/ 	.word	0x00013f20


	//   ....[16]....
        /*00c8*/ 	.word	0x00013f50


	//   ....[17]....
        /*00cc*/ 	.word	0x00014010


	//   ....[18]....
        /*00d0*/ 	.word	0x000140b0


	//   ....[19]....
        /*00d4*/ 	.word	0x00014220


	//   ....[20]....
        /*00d8*/ 	.word	0x00014320


	//   ....[21]....
        /*00dc*/ 	.word	0x00014450


	//   ....[22]....
        /*00e0*/ 	.word	0x00014480


	//----- nvinfo : EIATTR_MAX_THREADS
	.align		4
.L_1965:
        /*00e4*/ 	.byte	0x04, 0x05
        /*00e6*/ 	.short	(.L_1967 - .L_1966)
.L_1966:
        /*00e8*/ 	.word	0x00000080
        /*00ec*/ 	.word	0x00000001
        /*00f0*/ 	.word	0x00000001


	//----- nvinfo : EIATTR_CRS_STACK_SIZE
	.align		4
.L_1967:
        /*00f4*/ 	.byte	0x04, 0x1e
        /*00f6*/ 	.short	(.L_1969 - .L_1968)
.L_1968:
        /*00f8*/ 	.word	0x00000000


	//----- nvinfo : EIATTR_CBANK_PARAM_SIZE
	.align		4
.L_1969:
        /*00fc*/ 	.byte	0x03, 0x19
        /*00fe*/ 	.short	0x0308


	//----- nvinfo : EIATTR_PARAM_CBANK
	.align		4
        /*0100*/ 	.byte	0x04, 0x0a
        /*0102*/ 	.short	(.L_1971 - .L_1970)
	.align		4
.L_1970:
        /*0104*/ 	.word	index@(.nv.constant0._ZN2at6native18elementwise_kernelILi128ELi4EZNS0_15gpu_kernel_implIZZZNS0_28launch_masked_scatter_kernelERKNS_10TensorBaseES5_S5_S5_ENKUlvE_clEvENKUlvE7_clEvEUlN3c107complexIfEEblE_EEvRNS_18TensorIteratorBaseERKT_EUliE_EEviT1_)
        /*0108*/ 	.short	0x0380
        /*010a*/ 	.short	0x0308


	//----- nvinfo : EIATTR_SW_WAR
	.align		4
.L_1971:
        /*010c*/ 	.byte	0x04, 0x36
        /*010e*/ 	.short	(.L_1973 - .L_1972)
.L_1972:
        /*0110*/ 	.word	0x00000008
.L_1973:


//--------------------- .nv.info._ZN2at6native27unrolled_elementwise_kernelIZZZNS0_28launch_masked_scatter_kernelERKNS_10TensorBaseES4_S4_S4_ENKUlvE_clEvENKUlvE7_clEvEUlN3c107complexIfEEblE_St5arrayIPcLm4EELi4E23TrivialOffsetCalculatorILi3EjESE_ILi1EjENS0_6memory12LoadWithCastILi3EEENSH_13StoreWithCastILi1EEEEEviT_T0_T2_T3_T4_T5_ --------------------------
	.section	.nv.info._ZN2at6native27unrolled_elementwise_kernelIZZZNS0_28launch_masked_scatter_kernelERKNS_10TensorBaseES4_S4_S4_ENKUlvE_clEvENKUlvE7_clEvEUlN3c107complexIfEEblE_St5arrayIPcLm4EELi4E23TrivialOffsetCalculatorILi3EjESE_ILi1EjENS0_6memory12LoadWithCastILi3EEENSH_13StoreWithCastILi1EEEEEviT_T0_T2_T3_T4_T5_,"",@"SHT_CUDA_INFO"
	.sectionflags	@""
	.align	4


	//----- nvinfo : EIATTR_CUDA_API_VERSION
	.align		4
        /*0000*/ 	.byte	0x04, 0x37
        /*0002*/ 	.short	(.L_1975 - .L_1974)
.L_1974:
        /*0004*/ 	.word	0x00000082


	//----- nvinfo : EIATTR_KPARAM_INFO
	.align		4
.L_1975:
        /*0008*/ 	.byte	0x04, 0x17
        /*000a*/ 	.short	(.L_1977 - .L_1976)
.L_1976:
        /*000c*/ 	.word	0x00000000
        /*0010*/ 	.short	0x0006
        /*0012*/ 	.short	0x004c
        /*0014*/ 	.byte	0x00, 0xf0, 0x21, 0x00


	//----- nvinfo : EIATTR_KPARAM_INFO
	.align		4
.L_1977:
        /*0018*/ 	.byte	0x04, 0x17
        /*001a*/ 	.short	(.L_1979 - .L_1978)
.L_1978:
        /*001c*/ 	.word	0x00000000
        /*0020*/ 	.short	0x0005
        /*0022*/ 	.short	0x003c
        /*0024*/ 	.byte	0x00, 0xf0, 0x41, 0x00


	//----- nvinfo : EIATTR_KPARAM_INFO
	.align		4
.L_1979:
        /*0028*/ 	.byte	0x04, 0x17
        /*002a*/ 	.short	(.L_1981 - .L_1980)
.L_1980:
        /*002c*/ 	.word	0x00000000
        /*0030*/ 	.short	0x0004
        /*0032*/ 	.short	0x0039
        /*0034*/ 	.byte	0x00, 0xf0, 0x05, 0x00


	//----- nvinfo : EIATTR_KPARAM_INFO
	.align		4
.L_1981:
        /*0038*/ 	.byte	0x04, 0x17
        /*003a*/ 	.short	(.L_1983 - .L_1982)
.L_1982:
        /*003c*/ 	.word	0x00000000
        /*0040*/ 	.short	0x0003
        /*0042*/ 	.short	0x0038
        /*0044*/ 	.byte	0x00, 0xf0, 0x05, 0x00


	//----- nvinfo : EIATTR_KPARAM_INFO
	.align		4
.L_1983:
        /*0048*/ 	.byte	0x04, 0x17
        /*004a*/ 	.short	(.L_1985 - .L_1984)
.L_1984:
        /*004c*/ 	.word	0x00000000
        /*0050*/ 	.short	0x0002
        /*0052*/ 	.short	0x0018
        /*0054*/ 	.byte	0x00, 0xf0, 0x81, 0x00


	//----- nvinfo : EIATTR_KPARAM_INFO
	.align		4
.L_1985:
        /*0058*/ 	.byte	0x04, 0x17
        /*005a*/ 	.short	(.L_1987 - .L_1986)
.L_1986:
        /*005c*/ 	.word	0x00000000
        /*0060*/ 	.short	0x0001
        /*0062*/ 	.short	0x0008
        /*0064*/ 	.byte	0x00, 0xf0, 0x41, 0x00


	//----- nvinfo : EIATTR_KPARAM_INFO
	.align		4
.L_1987:
        /*0068*/ 	.byte	0x04, 0x17
        /*006a*/ 	.short	(.L_1989 - .L_1988)
.L_1988:
        /*006c*/ 	.word	0x00000000
        /*0070*/ 	.short	0x0000
        /*0072*/ 	.short	0x0000
        /*0074*/ 	.byte	0x00, 0xf0, 0x11, 0x00


	//----- nvinfo : EIATTR_SPARSE_MMA_MASK
	.align		4
.L_1989:
        /*0078*/ 	.byte	0x03, 0x50
        /*007a*/ 	.short	0x0000


	//----- nvinfo : EIATTR_MAXREG_COUNT
	.align		4
        /*007c*/ 	.byte	0x03, 0x1b
        /*007e*/ 	.short	0x00ff


	//----- nvinfo : EIATTR_EXTERNS
	.align		4
        /*0080*/ 	.byte	0x04, 0x0f
        /*0082*/ 	.short	(.L_1991 - .L_1990)


	//   ....[0]....
	.align		4
.L_1990:
        /*0084*/ 	.word	index@(__assertfail)


	//----- nvinfo : EIATTR_MERCURY_ISA_VERSION
	.align		4
.L_1991:
        /*0088*/ 	.byte	0x03, 0x5f
        /*008a*/ 	.short	0x0101


	//----- nvinfo : EIATTR_VRC_CTA_INIT_COUNT
	.align		4
        /*008c*/ 	.byte	0x02, 0x4a
	.zero		1
	.zero		1


	//----- nvinfo : EIATTR_SYSCALL_OFFSETS
	.align		4
        /*0090*/ 	.byte	0x04, 0x46
        /*0092*/ 	.short	(.L_1993 - .L_1992)


	//   ....[0]....
.L_1992:
        /*0094*/ 	.word	0x00001030


	//   ....[1]....
        /*0098*/ 	.word	0x00001c50


	//   ....[2]....
        /*009c*/ 	.word	0x00002aa0


	//   ....[3]....
        /*00a0*/ 	.word	0x00003c40


	//   ....[4]....
        /*00a4*/ 	.word	0x00004810


	//   ....[5]....
        /*00a8*/ 	.word	0x000056e0


	//   ....[6]....
        /*00ac*/ 	.word	0x000067d0


	//   ....[7]....
        /*00b0*/ 	.word	0x000073a0


	//   ....[8]....
        /*00b4*/ 	.word	0x00008270


	//   ....[9]....
        /*00b8*/ 	.word	0x00009350


	//   ....[10]....
        /*00bc*/ 	.word	0x00009f30


	//   ....[11]....
        /*00c0*/ 	.word	0x0000ae00


	//   ....[12]....
        /*00c4*/ 	.word	0x0000bf80


	//   ....[13]....
        /*00c8*/ 	.word	0x0000cd60


	//   ....[14]....
        /*00cc*/ 	.word	0x0000dc30


	//   ....[15]....
        /*00d0*/ 	.word	0x0000eae0


	//----- nvinfo : EIATTR_EXIT_INSTR_OFFSETS
	.align		4
.L_1993:
        /*00d4*/ 	.byte	0x04, 0x1c
        /*00d6*/ 	.short	(.L_1995 - .L_1994)


	//   ....[0]....
.L_1994:
        /*00d8*/ 	.word	0x0000ded0


	//   ....[1]....
        /*00dc*/ 	.word	0x0000e010


	//   ....[2]....
        /*00e0*/ 	.word	0x0000e050


	//   ....[3]....
        /*00e4*/ 	.word	0x0000e0e0


	//   ....[4]....
        /*00e8*/ 	.word	0x0000e110


	//   ....[5]....
        /*00ec*/ 	.word	0x0000e140


	//   ....[6]....
        /*00f0*/ 	.word	0x0000e1c0


	//   ....[7]....
        /*00f4*/ 	.word	0x0000e1f0


	//   ....[8]....
        /*00f8*/ 	.word	0x0000e270


	//   ....[9]....
        /*00fc*/ 	.word	0x0000e2a0


	//   ....[10]....
        /*0100*/ 	.word	0x0000e2e0


	//   ....[11]....
        /*0104*/ 	.word	0x0000e3b0


	//   ....[12]....
        /*0108*/ 	.word	0x0000e510


	//   ....[13]....
        /*010c*/ 	.word	0x0000e670


	//   ....[14]....
        /*0110*/ 	.word	0x0000e7c0


	//   ....[15]....
        /*0114*/ 	.word	0x0000e7f0


	//   ....[16]....
        /*0118*/ 	.word	0x0000e820


	//   ....[17]....
        /*011c*/ 	.word	0x0000e8e0


	//   ....[18]....
        /*0120*/ 	.word	0x0000e980


	//   ....[19]....
        /*0124*/ 	.word	0x0000eaf0


	//   ....[20]....
        /*0128*/ 	.word	0x0000ebf0


	//   ....[21]....
        /*012c*/ 	.word	0x0000ed20


	//   ....[22]....
        /*0130*/ 	.word	0x0000ed50


	//----- nvinfo : EIATTR_MAX_THREADS
	.align		4
.L_1995:
        /*0134*/ 	.byte	0x04, 0x05
        /*0136*/ 	.short	(.L_1997 - .L_1996)
.L_1996:
        /*0138*/ 	.word	0x00000080
        /*013c*/ 	.word	0x00000001
        /*0140*/ 	.word	0x00000001


	//----- nvinfo : EIATTR_CRS_STACK_SIZE
	.align		4
.L_1997:
        /*0144*/ 	.byte	0x04, 0x1e
        /*0146*/ 	.short	(.L_1999 - .L_1998)
.L_1998:
        /*0148*/ 	.word	0x00000000


	//----- nvinfo : EIATTR_CBANK_PARAM_SIZE
	.align		4
.L_1999:
        /*014c*/ 	.byte	0x03, 0x19
        /*014e*/ 	.short	0x0054


	//----- nvinfo : EIATTR_PARAM_CBANK
	.align		4
        /*0150*/ 	.byte	0x04, 0x0a
        /*0152*/ 	.short	(.L_2001 - .L_2000)
	.align		4
.L_2000:
        /*0154*/ 	.word	index@(.nv.constant0._ZN2at6native27unrolled_elementwise_kernelIZZZNS0_28launch_masked_scatter_kernelERKNS_10TensorBaseES4_S4_S4_ENKUlvE_clEvENKUlvE7_clEvEUlN3c107complexIfEEblE_St5arrayIPcLm4EELi4E23TrivialOffsetCalculatorILi3EjESE_ILi1EjENS0_6memory12LoadWithCastILi3EEENSH_13StoreWithCastILi1EEEEEviT_T0_T2_T3_T4_T5_)
        /*0158*/ 	.short	0x0380
        /*015a*/ 	.short	0x0054


	//----- nvinfo : EIATTR_SW_WAR
	.align		4
.L_2001:
        /*015c*/ 	.byte	0x04, 0x36
        /*015e*/ 	.short	(.L_2003 - .L_2002)
.L_2002:
        /*0160*/ 	.word	0x00000008
.L_2003:


//--------------------- .nv.info._ZN2at6native18elementwise_kernelILi128ELi2EZNS0_22gpu_kernel_impl_nocastIZZZNS0_28launch_masked_scatter_kernelERKNS_10TensorBaseES5_S5_S5_ENKUlvE_clEvENKUlvE7_clEvEUlN3c107complexIfEEblE_EEvRNS_18TensorIteratorBaseERKT_EUliE_EEviT1_ --------------------------
	.section	.nv.info._ZN2at6native18elementwise_kernelILi128ELi2EZNS0_22gpu_kernel_impl_nocastIZZZNS0_28launch_masked_scatter_kernelERKNS_10TensorBaseES5_S5_S5_ENKUlvE_clEvENKUlvE7_clEvEUlN3c107complexIfEEblE_EEvRNS_18TensorIteratorBaseERKT_EUliE_EEviT1_,"",@"SHT_CUDA_INFO"
	.sectionflags	@""
	.align	4


	//----- nvinfo : EIATTR_CUDA_API_VERSION
	.align		4
        /*0000*/ 	.byte	0x04, 0x37
        /*0002*/ 	.short	(.L_2005 - .L_2004)
.L_2004:
        /*0004*/ 	.word	0x00000082


	//----- nvinfo : EIATTR_KPARAM_INFO
	.align		4
.L_2005:
        /*0008*/ 	.byte	0x04, 0x17
        /*000a*/ 	.short	(.L_2007 - .L_2006)
.L_2006:
        /*000c*/ 	.word	0x00000000
        /*0010*/ 	.short	0x0001
        /*0012*/ 	.short	0x0008
        /*0014*/ 	.byte	0x00, 0xf0, 0xe1, 0x0b


	//----- nvinfo : EIATTR_KPARAM_INFO
	.align		4
.L_2007:
        /*0018*/ 	.byte	0x04, 0x17
        /*001a*/ 	.short	(.L_2009 - .L_2008)
.L_2008:
        /*001c*/ 	.word	0x00000000
        /*0020*/ 	.short	0x0000
        /*0022*/ 	.short	0x0000
        /*0024*/ 	.byte	0x00, 0xf0, 0x11, 0x00


	//----- nvinfo : EIATTR_SPARSE_MMA_MASK
	.align		4
.L_2009:
        /*0028*/ 	.byte	0x03, 0x50
        /*002a*/ 	.short	0x0000


	//----- nvinfo : EIATTR_MAXREG_COUNT
	.align		4
        /*002c*/ 	.byte	0x03, 0x1b
        /*002e*/ 	.short	0x0080


	//----- nvinfo : EIATTR_MERCURY_ISA_VERSION
	.align		4
        /*0030*/ 	.byte	0x03, 0x5f
        /*0032*/ 	.short	0x0101


	//----- nvinfo : EIATTR_VRC_CTA_INIT_COUNT
	.align		4
        /*0034*/ 	.byte	0x02, 0x4a
	.zero		1
	.zero		1


	//----- nvinfo : EIATTR_EXIT_INSTR_OFFSETS
	.align		4
        /*0038*/ 	.byte	0x04, 0x1c
        /*003a*/ 	.short	(.L_2011 - .L_2010)


	//   ....[0]....
.L_2010:
        /*003c*/ 	.word	0x000001d0


	//   ....[1]....
        /*0040*/ 	.word	0x000002a0


	//   ....[2]....
        /*0044*/ 	.word	0x000002f0


	//   ....[3]....
        /*0048*/ 	.word	0x00001c40


	//   ....[4]....
        /*004c*/ 	.word	0x000034e0


	//----- nvinfo : EIATTR_MAX_THREADS
	.align		4
.L_2011:
        /*0050*/ 	.byte	0x04, 0x05
        /*0052*/ 	.short	(.L_2013 - .L_2012)
.L_2012:
        /*0054*/ 	.word	0x00000080
        /*0058*/ 	.word	0x00000001
        /*005c*/ 	.word	0x00000001


	//----- nvinfo : EIATTR_CRS_STACK_SIZE
	.align		4
.L_2013:
        /*0060*/ 	.byte	0x04, 0x1e
        /*0062*/ 	.short	(.L_2015 - .L_2014)
.L_2014:
        /*0064*/ 	.word	0x00000000


	//----- nvinfo : EIATTR_CBANK_PARAM_SIZE
	.align		4
.L_2015:
        /*0068*/ 	.byte	0x03, 0x19
        /*006a*/ 	.short	0x0300


	//----- nvinfo : EIATTR_PARAM_CBANK
	.align		4
        /*006c*/ 	.byte	0x04, 0x0a
        /*006e*/ 	.short	(.L_2017 - .L_2016)
	.align		4
.L_2016:
        /*0070*/ 	.word	index@(.nv.constant0._ZN2at6native18elementwise_kernelILi128ELi2EZNS0_22gpu_kernel_impl_nocastIZZZNS0_28launch_masked_scatter_kernelERKNS_10TensorBaseES5_S5_S5_ENKUlvE_clEvENKUlvE7_clEvEUlN3c107complexIfEEblE_EEvRNS_18TensorIteratorBaseERKT_EUliE_EEviT1_)
        /*0074*/ 	.short	0x0380
        /*0076*/ 	.short	0x0300


	//----- nvinfo : EIATTR_SW_WAR
	.align		4
.L_2017:
        /*0078*/ 	.byte	0x04, 0x36
        /*007a*/ 	.short	(.L_2019 - .L_2018)
.L_2018:
        /*007c*/ 	.word	0x00000008
.L_2019:


//--------------------- .nv.info._ZN2at6native27unrolled_elementwise_kernelIZZZNS0_28launch_masked_scatter_kernelERKNS_10TensorBaseES4_S4_S4_ENKUlvE_clEvENKUlvE7_clEvEUlN3c107complexIfEEblE_St5arrayIPcLm4EELi4E23TrivialOffsetCalculatorILi3EjESE_ILi1EjENS0_6memory15LoadWithoutCastENSH_16StoreWithoutCastEEEviT_T0_T2_T3_T4_T5_ --------------------------
	.section	.nv.info._ZN2at6native27unrolled_elementwise_kernelIZZZNS0_28launch_masked_scatter_kernelERKNS_10TensorBaseES4_S4_S4_ENKUlvE_clEvENKUlvE7_clEvEUlN3c107complexIfEEblE_St5arrayIPcLm4EELi4E23TrivialOffsetCalculatorILi3EjESE_ILi1EjENS0_6memory15LoadWithoutCastENSH_16StoreWithoutCastEEEviT_T0_T2_T3_T4_T5_,"",@"SHT_CUDA_INFO"
	.sectionflags	@""
	.align	4


	//----- nvinfo : EIATTR_CUDA_API_VERSION
	.align		4
        /*0000*/ 	.byte	0x04, 0x37
        /*0002*/ 	.short	(.L_2021 - .L_2020)
.L_2020:
        /*0004*/ 	.word	0x00000082


	//----- nvinfo : EIATTR_KPARAM_INFO
	.align		4
.L_2021:
        /*0008*/ 	.byte	0x04, 0x17
        /*000a*/ 	.short	(.L_2023 - .L_2022)
.L_2022:
        /*000c*/ 	.word	0x00000000
        /*0010*/ 	.short	0x0006
        /*0012*/ 	.short	0x003b
        /*0014*/ 	.byte	0x00, 0xf0, 0x05, 0x00


	//----- nvinfo : EIATTR_KPARAM_INFO
	.align		4
.L_2023:
        /*0018*/ 	.byte	0x04, 0x17
        /*001a*/ 	.short	(.L_2025 - .L_2024)
.L_2024:
        /*001c*/ 	.word	0x00000000
        /*0020*/ 	.short	0x0005
        /*0022*/ 	.short	0x003a
        /*0024*/ 	.byte	0x00, 0xf0, 0x05, 0x00


	//----- nvinfo : EIATTR_KPARAM_INFO
	.align		4
.L_2025:
        /*0028*/ 	.byte	0x04, 0x17
        /*002a*/ 	.short	(.L_2027 - .L_2026)
.L_2026:
        /*002c*/ 	.word	0x00000000
        /*0030*/ 	.short	0x0004
        /*0032*/ 	.short	0x0039
        /*0034*/ 	.byte	0x00, 0xf0, 0x05, 0x00


	//----- nvinfo : EIATTR_KPARAM_INFO
	.align		4
.L_2027:
        /*0038*/ 	.byte	0x04, 0x17
        /*003a*/ 	.short	(.L_2029 - .L_2028)
.L_2028:
        /*003c*/ 	.word	0x00000000
        /*0040*/ 	.short	0x0003
        /*0042*/ 	.short	0x0038
        /*0044*/ 	.byte	0x00, 0xf0, 0x05, 0x00


	//----- nvinfo : EIATTR_KPARAM_INFO
	.align		4
.L_2029:
        /*0048*/ 	.byte	0x04, 0x17
        /*004a*/ 	.short	(.L_2031 - .L_2030)
.L_2030:
        /*004c*/ 	.word	0x00000000
        /*0050*/ 	.short	0x0002
        /*0052*/ 	.short	0x0018
        /*0054*/ 	.byte	0x00, 0xf0, 0x81, 0x00


	//----- nvinfo : EIATTR_KPARAM_INFO
	.align		4
.L_2031:
        /*0058*/ 	.byte	0x04, 0x17
        /*005a*/ 	.short	(.L_2033 - .L_2032)
.L_2032:
        /*005c*/ 	.word	0x00000000
        /*0060*/ 	.short	0x0001
        /*0062*/ 	.short	0x0008
        /*0064*/ 	.byte	0x00, 0xf0, 0x41, 0x00


	//----- nvinfo : EIATTR_KPARAM_INFO
	.align		4
.L_2033:
        /*0068*/ 	.byte	0x04, 0x17
        /*006a*/ 	.short	(.L_2035 - .L_2034)
.L_2034:
        /*006c*/ 	.word	0x00000000
        /*0070*/ 	.short	0x0000
        /*0072*/ 	.short	0x0000
        /*0074*/ 	.byte	0x00, 0xf0, 0x11, 0x00


	//----- nvinfo : EIATTR_SPARSE_MMA_MASK
	.align		4
.L_2035:
        /*0078*/ 	.byte	0x03, 0x50
        /*007a*/ 	.short	0x0000


	//----- nvinfo : EIATTR_MAXREG_COUNT
	.align		4
        /*007c*/ 	.byte	0x03, 0x1b
        /*007e*/ 	.short	0x00ff


	//----- nvinfo : EIATTR_MERCURY_ISA_VERSION
	.align		4
        /*0080*/ 	.byte	0x03, 0x5f
        /*0082*/ 	.short	0x0101


	//----- nvinfo : EIATTR_VRC_CTA_INIT_COUNT
	.align		4
        /*0084*/ 	.byte	0x02, 0x4a
	.zero		1
	.zero		1


	//----- nvinfo : EIATTR_EXIT_INSTR_OFFSETS
	.align		4
        /*0088*/ 	.byte	0x04, 0x1c
        /*008a*/ 	.short	(.L_2037 - .L_2036)


	//   ....[0]....
.L_2036:
        /*008c*/ 	.word	0x00000800


	//   ....[1]....
        /*0090*/ 	.word	0x00000850


	//----- nvinfo : EIATTR_MAX_THREADS
	.align		4
.L_2037:
        /*0094*/ 	.byte	0x04, 0x05
        /*0096*/ 	.short	(.L_2039 - .L_2038)
.L_2038:
        /*0098*/ 	.word	0x00000080
        /*009c*/ 	.word	0x00000001
        /*00a0*/ 	.word	0x00000001


	//----- nvinfo : EIATTR_CRS_STACK_SIZE
	.align		4
.L_2039:
        /*00a4*/ 	.byte	0x04, 0x1e
        /*00a6*/ 	.short	(.L_2041 - .L_2040)
.L_2040:
        /*00a8*/ 	.word	0x00000000


	//----- nvinfo : EIATTR_CBANK_PARAM_SIZE
	.align		4
.L_2041:
        /*00ac*/ 	.byte	0x03, 0x19
        /*00ae*/ 	.short	0x003c


	//----- nvinfo : EIATTR_PARAM_CBANK
	.align		4
        /*00b0*/ 	.byte	0x04, 0x0a
        /*00b2*/ 	.short	(.L_2043 - .L_2042)
	.align		4
.L_2042:
        /*00b4*/ 	.word	index@(.nv.constant0._ZN2at6native27unrolled_elementwise_kernelIZZZNS0_28launch_masked_scatter_kernelERKNS_10TensorBaseES4_S4_S4_ENKUlvE_clEvENKUlvE7_clEvEUlN3c107complexIfEEblE_St5arrayIPcLm4EELi4E23TrivialOffsetCalculatorILi3EjESE_ILi1EjENS0_6memory15LoadWithoutCastENSH_16StoreWithoutCastEEEviT_T0_T2_T3_T4_T5_)
        /*00b8*/ 	.short	0x0380
        /*00ba*/ 	.short	0x003c


	//----- nvinfo : EIATTR_SW_WAR
	.align		4
.L_2043:
        /*00bc*/ 	.byte	0x04, 0x36
        /*00be*/ 	.short	(.L_2045 - .L_2044)
.L_2044:
        /*00c0*/ 	.word	0x00000008
.L_2045:


//--------------------- .nv.info._ZN2at6native29vectorized_elementwise_kernelILi2EZZZNS0_28launch_masked_scatter_kernelERKNS_10TensorBaseES4_S4_S4_ENKUlvE_clEvENKUlvE7_clEvEUlN3c107complexIfEEblE_St5arrayIPcLm4EEEEviT0_T1_ --------------------------
	.section	.nv.info._ZN2at6native29vectorized_elementwise_kernelILi2EZZZNS0_28launch_masked_scatter_kernelERKNS_10TensorBaseES4_S4_S4_ENKUlvE_clEvENKUlvE7_clEvEUlN3c107complexIfEEblE_St5arrayIPcLm4EEEEviT0_T1_,"",@"SHT_CUDA_INFO"
	.sectionflags	@""
	.align	4


	//----- nvinfo : EIATTR_CUDA_API_VERSION
	.align		4
        /*0000*/ 	.byte	0x04, 0x37
        /*0002*/ 	.short	(.L_2047 - .L_2046)
.L_2046:
        /*0004*/ 	.word	0x00000082


	//----- nvinfo : EIATTR_KPARAM_INFO
	.align		4
.L_2047:
        /*0008*/ 	.byte	0x04, 0x17
        /*000a*/ 	.short	(.L_2049 - .L_2048)
.L_2048:
        /*000c*/ 	.word	0x00000000
        /*0010*/ 	.short	0x0002
        /*0012*/ 	.short	0x0018
        /*0014*/ 	.byte	0x00, 0xf0, 0x81, 0x00


	//----- nvinfo : EIATTR_KPARAM_INFO
	.align		4
.L_2049:
        /*0018*/ 	.byte	0x04, 0x17
        /*001a*/ 	.short	(.L_2051 - .L_2050)
.L_2050:
        /*001c*/ 	.word	0x00000000
        /*0020*/ 	.short	0x0001
        /*0022*/ 	.short	0x0008
        /*0024*/ 	.byte	0x00, 0xf0, 0x41, 0x00


	//----- nvinfo : EIATTR_KPARAM_INFO
	.align		4
.L_2051:
        /*0028*/ 	.byte	0x04, 0x17
        /*002a*/ 	.short	(.L_2053 - .L_2052)
.L_2052:
        /*002c*/ 	.word	0x00000000
        /*0030*/ 	.short	0x0000
        /*0032*/ 	.short	0x0000
        /*0034*/ 	.byte	0x00, 0xf0, 0x11, 0x00


	//----- nvinfo : EIATTR_SPARSE_MMA_MASK
	.align		4
.L_2053:
        /*0038*/ 	.byte	0x03, 0x50
        /*003a*/ 	.short	0x0000


	//----- nvinfo : EIATTR_MAXREG_COUNT
	.align		4
        /*003c*/ 	.byte	0x03, 0x1b
        /*003e*/ 	.short	0x00ff


	//----- nvinfo : EIATTR_MERCURY_ISA_VERSION
	.align		4
        /*0040*/ 	.byte	0x03, 0x5f
        /*0042*/ 	.short	0x0101


	//----- nvinfo : EIATTR_VRC_CTA_INIT_COUNT
	.align		4
        /*0044*/ 	.byte	0x02, 0x4a
	.zero		1
	.zero		1


	//----- nvinfo : EIATTR_EXIT_INSTR_OFFSETS
	.align		4
        /*0048*/ 	.byte	0x04, 0x1c
        /*004a*/ 	.short	(.L_2055 - .L_2054)


	//   ....[0]....
.L_2054:
        /*004c*/ 	.word	0x00001020


	//   ....[1]....
        /*0050*/ 	.word	0x00001070


	//   ....[2]....
        /*0054*/ 	.word	0x00001580


	//----- nvinfo : EIATTR_MAX_THREADS
	.align		4
.L_2055:
        /*0058*/ 	.byte	0x04, 0x05
        /*005a*/ 	.short	(.L_2057 - .L_2056)
.L_2056:
        /*005c*/ 	.word	0x00000080
        /*0060*/ 	.word	0x00000001
        /*0064*/ 	.word	0x00000001


	//----- nvinfo : EIATTR_CRS_STACK_SIZE
	.align		4
.L_2057:
        /*0068*/ 	.byte	0x04, 0x1e
        /*006a*/ 	.short	(.L_2059 - .L_2058)
.L_2058:
        /*006c*/ 	.word	0x00000000


	//----- nvinfo : EIATTR_CBANK_PARAM_SIZE
	.align		4
.L_2059:
        /*0070*/ 	.byte	0x03, 0x19
        /*0072*/ 	.short	0x0038


	//----- nvinfo : EIATTR_PARAM_CBANK
	.align		4
        /*0074*/ 	.byte	0x04, 0x0a
        /*0076*/ 	.short	(.L_2061 - .L_2060)
	.align		4
.L_2060:
        /*0078*/ 	.word	index@(.nv.constant0._ZN2at6native29vectorized_elementwise_kernelILi2EZZZNS0_28launch_masked_scatter_kernelERKNS_10TensorBaseES4_S4_S4_ENKUlvE_clEvENKUlvE7_clEvEUlN3c107complexIfEEblE_St5arrayIPcLm4EEEEviT0_T1_)
        /*007c*/ 	.short	0x0380
        /*007e*/ 	.short	0x0038


	//----- nvinfo : EIATTR_SW_WAR
	.align		4
.L_2061:
        /*0080*/ 	.byte	0x04, 0x36
        /*0082*/ 	.short	(.L_2063 - .L_2062)
.L_2062:
        /*0084*/ 	.word	0x00000008
.L_2063:


//--------------------- .nv.info._ZN2at6native29vectorized_elementwise_kernelILi4EZZZNS0_28launch_masked_scatter_kernelERKNS_10TensorBaseES4_S4_S4_ENKUlvE_clEvENKUlvE7_clEvEUlN3c107complexIfEEblE_St5arrayIPcLm4EEEEviT0_T1_ --------------------------
	.section	.nv.info._ZN2at6native29vectorized_elementwise_kernelILi4EZZZNS0_28launch_masked_scatter_kernelERKNS_10TensorBaseES4_S4_S4_ENKUlvE_clEvENKUlvE7_clEvEUlN3c107complexIfEEblE_St5arrayIPcLm4EEEEviT0_T1_,"",@"SHT_CUDA_INFO"
	.sectionflags	@""
	.align	4


	//----- nvinfo : EIATTR_CUDA_API_VERSION
	.align		4
        /*0000*/ 	.byte	0x04, 0x37
        /*0002*/ 	.short	(.L_2065 - .L_2064)
.L_2064:
        /*0004*/ 	.word	0x00000082


	//----- nvinfo : EIATTR_KPARAM_INFO
	.align		4
.L_2065:
        /*0008*/ 	.byte	0x04, 0x17
        /*000a*/ 	.short	(.L_2067 - .L_2066)
.L_2066:
        /*000c*/ 	.word	0x00000000
        /*0010*/ 	.short	0x0002
        /*0012*/ 	.short	0x0018
        /*0014*/ 	.byte	0x00, 0xf0, 0x81, 0x00


	//----- nvinfo : EIATTR_KPARAM_INFO
	.align		4
.L_2067:
        /*0018*/ 	.byte	0x04, 0x17
        /*001a*/ 	.short	(.L_2069 - .L_2068)
.L_2068:
        /*001c*/ 	.word	0x00000000
        /*0020*/ 	.short	0x0001
        /*0022*/ 	.short	0x0008
        /*0024*/ 	.byte	0x00, 0xf0, 0x41, 0x00


	//----- nvinfo : EIATTR_KPARAM_INFO
	.align		4
.L_2069:
        /*0028*/ 	.byte	0x04, 0x17
        /*002a*/ 	.short	(.L_2071 - .L_2070)
.L_2070:
        /*002c*/ 	.word	0x00000000
        /*0030*/ 	.short	0x0000
        /*0032*/ 	.short	0x0000
        /*0034*/ 	.byte	0x00, 0xf0, 0x11, 0x00


	//----- nvinfo : EIATTR_SPARSE_MMA_MASK
	.align		4
.L_2071:
        /*0038*/ 	.byte	0x03, 0x50
        /*003a*/ 	.short	0x0000


	//----- nvinfo : EIATTR_MAXREG_COUNT
	.align		4
        /*003c*/ 	.byte	0x03, 0x1b
        /*003e*/ 	.short	0x00ff


	//----- nvinfo : EIATTR_MERCURY_ISA_VERSION
	.align		4
        /*0040*/ 	.byte	0x03, 0x5f
        /*0042*/ 	.short	0x0101


	//----- nvinfo : EIATTR_VRC_CTA_INIT_COUNT
	.align		4
        /*0044*/ 	.byte	0x02, 0x4a
	.zero		1
	.zero		1


	//----- nvinfo : EIATTR_EXIT_INSTR_OFFSETS
	.align		4
        /*0048*/ 	.byte	0x04, 0x1c
        /*004a*/ 	.short	(.L_2073 - .L_2072)


	//   ....[0]....
.L_2072:
        /*004c*/ 	.word	0x00001020


	//   ....[1]....
        /*0050*/ 	.word	0x00001070


	//   ....[2]....
        /*0054*/ 	.word	0x00001520


	//----- nvinfo : EIATTR_MAX_THREADS
	.align		4
.L_2073:
        /*0058*/ 	.byte	0x04, 0x05
        /*005a*/ 	.short	(.L_2075 - .L_2074)
.L_2074:
        /*005c*/ 	.word	0x00000080
        /*0060*/ 	.word	0x00000001
        /*0064*/ 	.word	0x00000001


	//----- nvinfo : EIATTR_CRS_STACK_SIZE
	.align		4
.L_2075:
        /*0068*/ 	.byte	0x04, 0x1e
        /*006a*/ 	.short	(.L_2077 - .L_2076)
.L_2076:
        /*006c*/ 	.word	0x00000000


	//----- nvinfo : EIATTR_CBANK_PARAM_SIZE
	.align		4
.L_2077:
        /*0070*/ 	.byte	0x03, 0x19
        /*0072*/ 	.short	0x0038


	//----- nvinfo : EIATTR_PARAM_CBANK
	.align		4
        /*0074*/ 	.byte	0x04, 0x0a
        /*0076*/ 	.short	(.L_2079 - .L_2078)
	.align		4
.L_2078:
        /*0078*/ 	.word	index@(.nv.constant0._ZN2at6native29vectorized_elementwise_kernelILi4EZZZNS0_28launch_masked_scatter_kernelERKNS_10TensorBaseES4_S4_S4_ENKUlvE_clEvENKUlvE7_clEvEUlN3c107complexIfEEblE_St5arrayIPcLm4EEEEviT0_T1_)
        /*007c*/ 	.short	0x0380
        /*007e*/ 	.short	0x0038


	//----- nvinfo : EIATTR_SW_WAR
	.align		4
.L_2079:
        /*0080*/ 	.byte	0x04, 0x36
        /*0082*/ 	.short	(.L_2081 - .L_2080)
.L_2080:
        /*0084*/ 	.word	0x00000008
.L_2081:


//--------------------- .nv.info._ZN2at6native29vectorized_elementwise_kernelILi8EZZZNS0_28launch_masked_scatter_kernelERKNS_10TensorBaseES4_S4_S4_ENKUlvE_clEvENKUlvE7_clEvEUlN3c107complexIfEEblE_St5arrayIPcLm4EEEEviT0_T1_ --------------------------
	.section	.nv.info._ZN2at6native29vectorized_elementwise_kernelILi8EZZZNS0_28launch_masked_scatter_kernelERKNS_10TensorBaseES4_S4_S4_ENKUlvE_clEvENKUlvE7_clEvEUlN3c107complexIfEEblE_St5arrayIPcLm4EEEEviT0_T1_,"",@"SHT_CUDA_INFO"
	.sectionflags	@""
	.align	4


	//----- nvinfo : EIATTR_CUDA_API_VERSION
	.align		4
        /*0000*/ 	.byte	0x04, 0x37
        /*0002*/ 	.short	(.L_2083 - .L_2082)
.L_2082:
        /*0004*/ 	.word	0x00000082


	//----- nvinfo : EIATTR_KPARAM_INFO
	.align		4
.L_2083:
        /*0008*/ 	.byte	0x04, 0x17
        /*000a*/ 	.short	(.L_2085 - .L_2084)
.L_2084:
        /*000c*/ 	.word	0x00000000
        /*0010*/ 	.short	0x0002
        /*0012*/ 	.short	0x0018
        /*0014*/ 	.byte	0x00, 0xf0, 0x81, 0x00


	//----- nvinfo : EIATTR_KPARAM_INFO
	.align		4
.L_2085:
        /*0018*/ 	.byte	0x04, 0x17
        /*001a*/ 	.short	(.L_2087 - .L_2086)
.L_2086:
        /*001c*/ 	.word	0x00000000
        /*0020*/ 	.short	0x0001
        /*0022*/ 	.short	0x0008
        /*0024*/ 	.byte	0x00, 0xf0, 0x41, 0x00


	//----- nvinfo : EIATTR_KPARAM_INFO
	.align		4
.L_2087:
        /*0028*/ 	.byte	0x04, 0x17
        /*002a*/ 	.short	(.L_2089 - .L_2088)
.L_2088:
        /*002c*/ 	.word	0x00000000
        /*0030*/ 	.short	0x0000
        /*0032*/ 	.short	0x0000
        /*0034*/ 	.byte	0x00, 0xf0, 0x11, 0x00


	//----- nvinfo : EIATTR_SPARSE_MMA_MASK
	.align		4
.L_2089:
        /*0038*/ 	.byte	0x03, 0x50
        /*003a*/ 	.short	0x0000


	//----- nvinfo : EIATTR_MAXREG_COUNT
	.align		4
        /*003c*/ 	.byte	0x03, 0x1b
        /*003e*/ 	.short	0x00ff


	//----- nvinfo : EIATTR_MERCURY_ISA_VERSION
	.align		4
        /*0040*/ 	.byte	0x03, 0x5f
        /*0042*/ 	.short	0x0101


	//----- nvinfo : EIATTR_VRC_CTA_INIT_COUNT
	.align		4
        /*0044*/ 	.byte	0x02, 0x4a
	.zero		1
	.zero		1


	//----- nvinfo : EIATTR_EXIT_INSTR_OFFSETS
	.align		4
        /*0048*/ 	.byte	0x04, 0x1c
        /*004a*/ 	.short	(.L_2091 - .L_2090)


	//   ....[0]....
.L_2090:
        /*004c*/ 	.word	0x00000010


	//----- nvinfo : EIATTR_MAX_THREADS
	.align		4
.L_2091:
        /*0050*/ 	.byte	0x04, 0x05
        /*0052*/ 	.short	(.L_2093 - .L_2092)
.L_2092:
        /*0054*/ 	.word	0x00000080
        /*0058*/ 	.word	0x00000001
        /*005c*/ 	.word	0x00000001


	//----- nvinfo : EIATTR_CBANK_PARAM_SIZE
	.align		4
.L_2093:
        /*0060*/ 	.byte	0x03, 0x19
        /*0062*/ 	.short	0x0038


	//----- nvinfo : EIATTR_PARAM_CBANK
	.align		4
        /*0064*/ 	.byte	0x04, 0x0a
        /*0066*/ 	.short	(.L_2095 - .L_2094)
	.align		4
.L_2094:
        /*0068*/ 	.word	index@(.nv.constant0._ZN2at6native29vectorized_elementwise_kernelILi8EZZZNS0_28launch_masked_scatter_kernelERKNS_10TensorBaseES4_S4_S4_ENKUlvE_clEvENKUlvE7_clEvEUlN3c107complexIfEEblE_St5arrayIPcLm4EEEEviT0_T1_)
        /*006c*/ 	.short	0x0380
        /*006e*/ 	.short	0x0038


	//----- nvinfo : EIATTR_SW_WAR
	.align		4
.L_2095:
        /*0070*/ 	.byte	0x04, 0x36
        /*0072*/ 	.short	(.L_2097 - .L_2096)
.L_2096:
        /*0074*/ 	.word	0x00000008
.L_2097:


//--------------------- .nv.info._ZN2at6native18elementwise_kernelILi128ELi4EZNS0_15gpu_kernel_implIZZZNS0_28launch_masked_scatter_kernelERKNS_10TensorBaseES5_S5_S5_ENKUlvE_clEvENKUlvE6_clEvEUlN3c107complexIdEEblE_EEvRNS_18TensorIteratorBaseERKT_EUliE_EEviT1_ --------------------------
	.section	.nv.info._ZN2at6native18elementwise_kernelILi128ELi4EZNS0_15gpu_kernel_implIZZZNS0_28launch_masked_scatter_kernelERKNS_10TensorBaseES5_S5_S5_ENKUlvE_clEvENKUlvE6_clEvEUlN3c107complexIdEEblE_EEvRNS_18TensorIteratorBaseERKT_EUliE_EEviT1_,"",@"SHT_CUDA_INFO"
	.sectionflags	@""
	.align	4


	//----- nvinfo : EIATTR_CUDA_API_VERSION
	.align		4
        /*0000*/ 	.byte	0x04, 0x37
        /*0002*/ 	.short	(.L_2099 - .L_2098)
.L_2098:
        /*0004*/ 	.word	0x00000082


	//----- nvinfo : EIATTR_KPARAM_INFO
	.align		4
.L_2099:
        /*0008*/ 	.byte	0x04, 0x17
        /*000a*/ 	.short	(.L_2101 - .L_2100)
.L_2100:
        /*000c*/ 	.word	0x00000000
        /*0010*/ 	.short	0x0001
        /*0012*/ 	.short	0x0008
        /*0014*/ 	.byte	0x00, 0xf0, 0x01, 0x0c


	//----- nvinfo : EIATTR_KPARAM_INFO
	.align		4
.L_2101:
        /*0018*/ 	.byte	0x04, 0x17
        /*001a*/ 	.short	(.L_2103 - .L_2102)
.L_2102:
        /*001c*/ 	.word	0x00000000
        /*0020*/ 	.short	0x0000
        /*0022*/ 	.short	0x0000
        /*0024*/ 	.byte	0x00, 0xf0, 0x11, 0x00


	//----- nvinfo : EIATTR_SPARSE_MMA_MASK
	.align		4
.L_2103:
        /*0028*/ 	.byte	0x03, 0x50
        /*002a*/ 	.short	0x0000


	//----- nvinfo : EIATTR_MAXREG_COUNT
	.align		4
        /*002c*/ 	.byte	0x03, 0x1b
        /*002e*/ 	.short	0x0080


	//----- nvinfo : EIATTR_EXTERNS
	.align		4
        /*0030*/ 	.byte	0x04, 0x0f
        /*0032*/ 	.short	(.L_2105 - .L_2104)


	//   ....[0]....
	.align		4
.L_2104:
        /*0034*/ 	.word	index@(__assertfail)


	//----- nvinfo : EIATTR_MERCURY_ISA_VERSION
	.align		4
.L_2105:
        /*0038*/ 	.byte	0x03, 0x5f
        /*003a*/ 	.short	0x0101


	//----- nvinfo : EIATTR_VRC_CTA_INIT_COUNT
	.align		4
        /*003c*/ 	.byte	0x02, 0x4a
	.zero		1
	.zero		1


	//----- nvinfo : EIATTR_SYSCALL_OFFSETS
	.align		4
        /*0040*/ 	.byte	0x04, 0x46
        /*0042*/ 	.short	(.L_2107 - .L_2106)


	//   ....[0]....
.L_2106:
        /*0044*/ 	.word	0x00002830


	//   ....[1]....
        /*0048*/ 	.word	0x00003480


	//   ....[2]....
        /*004c*/ 	.word	0x000042b0


	//   ....[3]....
        /*0050*/ 	.word	0x00005710


	//   ....[4]....
        /*0054*/ 	.word	0x00008130


	//   ....[5]....
        /*0058*/ 	.word	0x00008cf0


	//   ....[6]....
        /*005c*/ 	.word	0x00009b90


	//   ....[7]....
        /*0060*/ 	.word	0x0000ad00


	//   ....[8]....
        /*0064*/ 	.word	0x0000d950


	//   ....[9]....
        /*0068*/ 	.word	0x0000e510


	//   ....[10]....
        /*006c*/ 	.word	0x0000f3b0


	//   ....[11]....
        /*0070*/ 	.word	0x00010520


	//   ....[12]....
        /*0074*/ 	.word	0x00013190


	//   ....[13]....
        /*0078*/ 	.word	0x00013d50


	//   ....[14]....
        /*007c*/ 	.word	0x00014bf0


	//   ....[15]....
        /*0080*/ 	.word	0x00015d60


	//----- nvinfo : EIATTR_EXIT_INSTR_OFFSETS
	.align		4
.L_2107:
        /*0084*/ 	.byte	0x04, 0x1c
        /*0086*/ 	.short	(.L_2109 - .L_2108)


	//   ....[0]....
.L_2108:
        /*0088*/ 	.word	0x00010980


	//   ....[1]....
        /*008c*/ 	.word	0x00014db0


	//   ....[2]....
        /*0090*/ 	.word	0x00014df0


	//   ....[3]....
        /*0094*/ 	.word	0x00014e80


	//   ....[4]....
        /*0098*/ 	.word	0x00014eb0


	//   ....[5]....
        /*009c*/ 	.word	0x00014ee0


	//   ....[6]....
        /*00a0*/ 	.word	0x00014ff0


	//   ....[7]....
        /*00a4*/ 	.word	0x000150b0


	//   ....[8]....
        /*00a8*/ 	.word	0x00015270


	//   ....[9]....
        /*00ac*/ 	.word	0x000153e0


	//   ....[10]....
        /*00b0*/ 	.word	0x00015400


	//   ....[11]....
        /*00b4*/ 	.word	0x000154d0


	//   ....[12]....
        /*00b8*/ 	.word	0x000156c0


	//   ....[13]....
        /*00bc*/ 	.word	0x000158b0


	//   ....[14]....
        /*00c0*/ 	.word	0x00015a90


	//   ....[15]....
        /*00c4*/ 	.word	0x00015ac0


	//   ....[16]....
        /*00c8*/ 	.word	0x00015af0


	//   ....[17]....
        /*00cc*/ 	.word	0x00015be0


	//   ....[18]....
        /*00d0*/ 	.word	0x00015c00


	//   ....[19]....
        /*00d4*/ 	.word	0x00015d70


	//   ....[20]....
        /*00d8*/ 	.word	0x00015f00


	//   ....[21]....
        /*00dc*/ 	.word	0x000160c0


	//   ....[22]....
        /*00e0*/ 	.word	0x00016180


	//----- nvinfo : EIATTR_MAX_THREADS
	.align		4
.L_2109:
        /*00e4*/ 	.byte	0x04, 0x05
        /*00e6*/ 	.short	(.L_2111 - .L_2110)
.L_2110:
        /*00e8*/ 	.word	0x00000080
        /*00ec*/ 	.word	0x00000001
        /*00f0*/ 	.word	0x00000001


	//----- nvinfo : EIATTR_CRS_STACK_SIZE
	.align		4
.L_2111:
        /*00f4*/ 	.byte	0x04, 0x1e
        /*00f6*/ 	.short	(.L_2113 - .L_2112)
.L_2112:
        /*00f8*/ 	.word	0x00000000


	//----- nvinfo : EIATTR_CBANK_PARAM_SIZE
	.align		4
.L_2113:
        /*00fc*/ 	.byte	0x03, 0x19
        /*00fe*/ 	.short	0x0308


	//----- nvinfo : EIATTR_PARAM_CBANK
	.align		4
        /*0100*/ 	.byte	0x04, 0x0a
        /*0102*/ 	.short	(.L_2115 - .L_2114)
	.align		4
.L_2114:
        /*0104*/ 	.word	index@(.nv.constant0._ZN2at6native18elementwise_kernelILi128ELi4EZNS0_15gpu_kernel_implIZZZNS0_28launch_masked_scatter_kernelERKNS_10TensorBaseES5_S5_S5_ENKUlvE_clEvENKUlvE6_clEvEUlN3c107complexIdEEblE_EEvRNS_18TensorIteratorBaseERKT_EUliE_EEviT1_)
        /*0108*/ 	.short	0x0380
        /*010a*/ 	.short	0x0308


	//----- nvinfo : EIATTR_SW_WAR
	.align		4
.L_2115:
        /*010c*/ 	.byte	0x04, 0x36
        /*010e*/ 	.short	(.L_2117 - .L_2116)
.L_2116:
        /*0110*/ 	.word	0x00000008
.L_2117:


//--------------------- .nv.info._ZN2at6native27unrolled_elementwise_kernelIZZZNS0_28launch_masked_scatter_kernelERKNS_10TensorBaseES4_S4_S4_ENKUlvE_clEvENKUlvE6_clEvEUlN3c107complexIdEEblE_St5arrayIPcLm4EELi4E23TrivialOffsetCalculatorILi3EjESE_ILi1EjENS0_6memory12LoadWithCastILi3EEENSH_13StoreWithCastILi1EEEEEviT_T0_T2_T3_T4_T5_ --------------------------
	.section	.nv.info._ZN2at6native27unrolled_elementwise_kernelIZZZNS0_28launch_masked_scatter_kernelERKNS_10TensorBaseES4_S4_S4_ENKUlvE_clEvENKUlvE6_clEvEUlN3c107complexIdEEblE_St5arrayIPcLm4EELi4E23TrivialOffsetCalculatorILi3EjESE_ILi1EjENS0_6memory12LoadWithCastILi3EEENSH_13StoreWithCastILi1EEEEEviT_T0_T2_T3_T4_T5_,"",@"SHT_CUDA_INFO"
	.sectionflags	@""
	.align	4


	//----- nvinfo : EIATTR_CUDA_API_VERSION
	.align		4
        /*0000*/ 	.byte	0x04, 0x37
        /*0002*/ 	.short	(.L_2119 - .L_2118)
.L_2118:
        /*0004*/ 	.word	0x00000082


	//----- nvinfo : EIATTR_KPARAM_INFO
	.align		4
.L_2119:
        /*0008*/ 	.byte	0x04, 0x17
        /*000a*/ 	.short	(.L_2121 - .L_2120)
.L_2120:
        /*000c*/ 	.word	0x00000000
        /*0010*/ 	.short	0x0006
        /*0012*/ 	.short	0x004c
        /*0014*/ 	.byte	0x00, 0xf0, 0x21, 0x00


	//----- nvinfo : EIATTR_KPARAM_INFO
	.align		4
.L_2121:
        /*0018*/ 	.byte	0x04, 0x17
        /*001a*/ 	.short	(.L_2123 - .L_2122)
.L_2122:
        /*001c*/ 	.word	0x00000000
        /*0020*/ 	.short	0x0005
        /*0022*/ 	.short	0x003c
        /*0024*/ 	.byte	0x00, 0xf0, 0x41, 0x00


	//----- nvinfo : EIATTR_KPARAM_INFO
	.align		4
.L_2123:
        /*0028*/ 	.byte	0x04, 0x17
        /*002a*/ 	.short	(.L_2125 - .L_2124)
.L_2124:
        /*002c*/ 	.word	0x00000000
        /*0030*/ 	.short	0x0004
        /*0032*/ 	.short	0x0039
        /*0034*/ 	.byte	0x00, 0xf0, 0x05, 0x00


	//----- nvinfo : EIATTR_KPARAM_INFO
	.align		4
.L_2125:
        /*0038*/ 	.byte	0x04, 0x17
        /*003a*/ 	.short	(.L_2127 - .L_2126)
.L_2126:
        /*003c*/ 	.word	0x00000000
        /*0040*/ 	.short	0x0003
        /*0042*/ 	.short	0x0038
        /*0044*/ 	.byte	0x00, 0xf0, 0x05, 0x00


	//----- nvinfo : EIATTR_KPARAM_INFO
	.align		4
.L_2127:
        /*0048*/ 	.byte	0x04, 0x17
        /*004a*/ 	.short	(.L_2129 - .L_2128)
.L_2128:
        /*004c*/ 	.word	0x00000000
        /*0050*/ 	.short	0x0002
        /*0052*/ 	.short	0x0018
        /*0054*/ 	.byte	0x00, 0xf0, 0x81, 0x00


	//----- nvinfo : EIATTR_KPARAM_INFO
	.align		4
.L_2129:
        /*0058*/ 	.byte	0x04, 0x17
        /*005a*/ 	.short	(.L_2131 - .L_2130)
.L_2130:
        /*005c*/ 	.word	0x00000000
        /*0060*/ 	.short	0x0001
        /*0062*/ 	.short	0x0008
        /*0064*/ 	.byte	0x00, 0xf0, 0x41, 0x00


	//----- nvinfo : EIATTR_KPARAM_INFO
	.align		4
.L_2131:
        /*0068*/ 	.byte	0x04, 0x17
        /*006a*/ 	.short	(.L_2133 - .L_2132)
.L_2132:
        /*006c*/ 	.word	0x00000000
        /*0070*/ 	.short	0x0000
        /*0072*/ 	.short	0x0000
        /*0074*/ 	.byte	0x00, 0xf0, 0x11, 0x00


	//----- nvinfo : EIATTR_SPARSE_MMA_MASK
	.align		4
.L_2133:
        /*0078*/ 	.byte	0x03, 0x50
        /*007a*/ 	.short	0x0000


	//----- nvinfo : EIATTR_MAXREG_COUNT
	.align		4
        /*007c*/ 	.byte	0x03, 0x1b
        /*007e*/ 	.short	0x00ff


	//----- nvinfo : EIATTR_EXTERNS
	.align		4
        /*0080*/ 	.byte	0x04, 0x0f
        /*0082*/ 	.short	(.L_2135 - .L_2134)


	//   ....[0]....
	.align		4
.L_2134:
        /*0084*/ 	.word	index@(__assertfail)


	//----- nvinfo : EIATTR_MERCURY_ISA_VERSION
	.align		4
.L_2135:
        /*0088*/ 	.byte	0x03, 0x5f
        /*008a*/ 	.short	0x0101


	//----- nvinfo : EIATTR_VRC_CTA_INIT_COUNT
	.align		4
        /*008c*/ 	.byte	0x02, 0x4a
	.zero		1
	.zero		1


	//----- nvinfo : EIATTR_SYSCALL_OFFSETS
	.align		4
        /*0090*/ 	.byte	0x04, 0x46
        /*0092*/ 	.short	(.L_2137 - .L_2136)


	//   ....[0]....
.L_2136:
        /*0094*/ 	.word	0x000010a0


	//   ....[1]....
        /*0098*/ 	.word	0x00001d10


	//   ....[2]....
        /*009c*/ 	.word	0x00002b60


	//   ....[3]....
        /*00a0*/ 	.word	0x00003db0


	//   ....[4]....
        /*00a4*/ 	.word	0x00004990


	//   ....[5]....
        /*00a8*/ 	.word	0x00005860


	//   ....[6]....
        /*00ac*/ 	.word	0x00006a00


	//   ....[7]....
        /*00b0*/ 	.word	0x000075e0


	//   ....[8]....
        /*00b4*/ 	.word	0x000084b0


	//   ....[9]....
        /*00b8*/ 	.word	0x00009630


	//   ....[10]....
        /*00bc*/ 	.word	0x0000a210


	//   ....[11]....
        /*00c0*/ 	.word	0x0000b0e0


	//   ....[12]....
        /*00c4*/ 	.word	0x0000c8b0


	//   ....[13]....
        /*00c8*/ 	.word	0x0000dc00


	//   ....[14]....
        /*00cc*/ 	.word	0x0000f160


	//   ....[15]....
        /*00d0*/ 	.word	0x000106b0


	//----- nvinfo : EIATTR_EXIT_INSTR_OFFSETS
	.align		4
.L_2137:
        /*00d4*/ 	.byte	0x04, 0x1c
        /*00d6*/ 	.short	(.L_2139 - .L_2138)


	//   ....[0]....
.L_2138:
        /*00d8*/ 	.word	0x0000f5b0


	//   ....[1]....
        /*00dc*/ 	.word	0x0000f700


	//   ....[2]....
        /*00e0*/ 	.word	0x0000f740


	//   ....[3]....
        /*00e4*/ 	.word	0x0000f7d0


	//   ....[4]....
        /*00e8*/ 	.word	0x0000f800


	//   ....[5]....
        /*00ec*/ 	.word	0x0000f830


	//   ....[6]....
        /*00f0*/ 	.word	0x0000f940


	//   ....[7]....
        /*00f4*/ 	.word	0x0000fa00


	//   ....[8]....
        /*00f8*/ 	.word	0x0000fbc0


	//   ....[9]....
        /*00fc*/ 	.word	0x0000fd30


	//   ....[10]....
        /*0100*/ 	.word	0x0000fd50


	//   ....[11]....
        /*0104*/ 	.word	0x0000fe20


	//   ....[12]....
        /*0108*/ 	.word	0x00010010


	//   ....[13]....
        /*010c*/ 	.word	0x00010200


	//   ....[14]....
        /*0110*/ 	.word	0x000103e0


	//   ....[15]....
        /*0114*/ 	.word	0x00010410


	//   ....[16]....
        /*0118*/ 	.word	0x00010440


	//   ....[17]....
        /*011c*/ 	.word	0x00010530


	//   ....[18]....
        /*0120*/ 	.word	0x00010550


	//   ....[19]....
        /*0124*/ 	.word	0x000106c0


	//   ....[20]....
        /*0128*/ 	.word	0x00010850


	//   ....[21]....
        /*012c*/ 	.word	0x00010a10


	//   ....[22]....
        /*0130*/ 	.word	0x00010ad0


	//----- nvinfo : EIATTR_MAX_THREADS
	.align		4
.L_2139:
        /*0134*/ 	.byte	0x04, 0x05
        /*0136*/ 	.short	(.L_2141 - .L_2140)
.L_2140:
        /*0138*/ 	.word	0x00000080
        /*013c*/ 	.word	0x00000001
        /*0140*/ 	.word	0x00000001


	//----- nvinfo : EIATTR_CRS_STACK_SIZE
	.align		4
.L_2141:
        /*0144*/ 	.byte	0x04, 0x1e
        /*0146*/ 	.short	(.L_2143 - .L_2142)
.L_2142:
        /*0148*/ 	.word	0x00000000


	//----- nvinfo : EIATTR_CBANK_PARAM_SIZE
	.align		4
.L_2143:
        /*014c*/ 	.byte	0x03, 0x19
        /*014e*/ 	.short	0x0054


	//----- nvinfo : EIATTR_PARAM_CBANK
	.align		4
        /*0150*/ 	.byte	0x04, 0x0a
        /*0152*/ 	.short	(.L_2145 - .L_2144)
	.align		4
.L_2144:
        /*0154*/ 	.word	index@(.nv.constant0._ZN2at6native27unrolled_elementwise_kernelIZZZNS0_28launch_masked_scatter_kernelERKNS_10TensorBaseES4_S4_S4_ENKUlvE_clEvENKUlvE6_clEvEUlN3c107complexIdEEblE_St5arrayIPcLm4EELi4E23TrivialOffsetCalculatorILi3EjESE_ILi1EjENS0_6memory12LoadWithCastILi3EEENSH_13StoreWithCastILi1EEEEEviT_T0_T2_T3_T4_T5_)
        /*0158*/ 	.short	0x0380
        /*015a*/ 	.short	0x0054


	//----- nvinfo : EIATTR_SW_WAR
	.align		4
.L_2145:
        /*015c*/ 	.byte	0x04, 0x36
        /*015e*/ 	.short	(.L_2147 - .L_2146)
.L_2146:
        /*0160*/ 	.word	0x00000008
.L_2147:


//--------------------- .nv.info._ZN2at6native18elementwise_kernelILi128ELi2EZNS0_22gpu_kernel_impl_nocastIZZZNS0_28launch_masked_scatter_kernelERKNS_10TensorBaseES5_S5_S5_ENKUlvE_clEvENKUlvE6_clEvEUlN3c107complexIdEEblE_EEvRNS_18TensorIteratorBaseERKT_EUliE_EEviT1_ --------------------------
	.section	.nv.info._ZN2at6native18elementwise_kernelILi128ELi2EZNS0_22gpu_kernel_impl_nocastIZZZNS0_28launch_masked_scatter_kernelERKNS_10TensorBaseES5_S5_S5_ENKUlvE_clEvENKUlvE6_clEvEUlN3c107complexIdEEblE_EEvRNS_18TensorIteratorBaseERKT_EUliE_EEviT1_,"",@"SHT_CUDA_INFO"
	.sectionflags	@""
	.align	4


	//----- nvinfo : EIATTR_CUDA_API_VERSION
	.align		4
        /*0000*/ 	.byte	0x04, 0x37
        /*0002*/ 	.short	(.L_2149 - .L_2148)
.L_2148:
        /*0004*/ 	.word	0x00000082


	//----- nvinfo : EIATTR_KPARAM_INFO
	.align		4
.L_2149:
        /*0008*/ 	.byte	0x04, 0x17
        /*000a*/ 	.short	(.L_2151 - .L_2150)
.L_2150:
        /*000c*/ 	.word	0x00000000
        /*0010*/ 	.short	0x0001
        /*0012*/ 	.short	0x0008
        /*0014*/ 	.byte	0x00, 0xf0, 0xe1, 0x0b


	//----- nvinfo : EIATTR_KPARAM_INFO
	.align		4
.L_2151:
        /*0018*/ 	.byte	0x04, 0x17
        /*001a*/ 	.short	(.L_2153 - .L_2152)
.L_2152:
        /*001c*/ 	.word	0x00000000
        /*0020*/ 	.short	0x0000
        /*0022*/ 	.short	0x0000
        /*0024*/ 	.byte	0x00, 0xf0, 0x11, 0x00


	//----- nvinfo : EIATTR_SPARSE_MMA_MASK
	.align		4
.L_2153:
        /*0028*/ 	.byte	0x03, 0x50
        /*002a*/ 	.short	0x0000


	//----- nvinfo : EIATTR_MAXREG_COUNT
	.align		4
        /*002c*/ 	.byte	0x03, 0x1b
        /*002e*/ 	.short	0x0080


	//----- nvinfo : EIATTR_MERCURY_ISA_VERSION
	.align		4
        /*0030*/ 	.byte	0x03, 0x5f
        /*0032*/ 	.short	0x0101


	//----- nvinfo : EIATTR_VRC_CTA_INIT_COUNT
	.align		4
        /*0034*/ 	.byte	0x02, 0x4a
	.zero		1
	.zero		1


	//----- nvinfo : EIATTR_EXIT_INSTR_OFFSETS
	.align		4
        /*0038*/ 	.byte	0x04, 0x1c
        /*003a*/ 	.short	(.L_2155 - .L_2154)


	//   ....[0]....
.L_2154:
        /*003c*/ 	.word	0x000001d0


	//   ....[1]....
        /*0040*/ 	.word	0x000002a0


	//   ....[2]....
        /*0044*/ 	.word	0x000002f0


	//   ....[3]....
        /*0048*/ 	.word	0x00001c40


	//   ....[4]....
        /*004c*/ 	.word	0x000034e0


	//----- nvinfo : EIATTR_MAX_THREADS
	.align		4
.L_2155:
        /*0050*/ 	.byte	0x04, 0x05
        /*0052*/ 	.short	(.L_2157 - .L_2156)
.L_2156:
        /*0054*/ 	.word	0x00000080
        /*0058*/ 	.word	0x00000001
        /*005c*/ 	.word	0x00000001


	//----- nvinfo : EIATTR_CRS_STACK_SIZE
	.align		4
.L_2157:
        /*0060*/ 	.byte	0x04, 0x1e
        /*0062*/ 	.short	(.L_2159 - .L_2158)
.L_2158:
        /*0064*/ 	.word	0x00000000


	//----- nvinfo : EIATTR_CBANK_PARAM_SIZE
	.align		4
.L_2159:
        /*0068*/ 	.byte	0x03, 0x19
        /*006a*/ 	.short	0x0300


	//----- nvinfo : EIATTR_PARAM_CBANK
	.align		4
        /*006c*/ 	.byte	0x04, 0x0a
        /*006e*/ 	.short	(.L_2161 - .L_2160)
	.align		4
.L_2160:
        /*0070*/ 	.word	index@(.nv.constant0._ZN2at6native18elementwise_kernelILi128ELi2EZNS0_22gpu_kernel_impl_nocastIZZZNS0_28launch_masked_scatter_kernelERKNS_10TensorBaseES5_S5_S5_ENKUlvE_clEvENKUlvE6_clEvEUlN3c107complexIdEEblE_EEvRNS_18TensorIteratorBaseERKT_EUliE_EEviT1_)
        /*0074*/ 	.short	0x0380
        /*0076*/ 	.short	0x0300


	//----- nvinfo : EIATTR_SW_WAR
	.align		4
.L_2161:
        /*0078*/ 	.byte	0x04, 0x36
        /*007a*/ 	.short	(.L_2163 - .L_2162)
.L_2162:
        /*007c*/ 	.word	0x00000008
.L_2163:


//--------------------- .nv.info._ZN2at6native27unrolled_elementwise_kernelIZZZNS0_28launch_masked_scatter_kernelERKNS_10TensorBaseES4_S4_S4_ENKUlvE_clEvENKUlvE6_clEvEUlN3c107complexIdEEblE_St5arrayIPcLm4EELi4E23TrivialOffsetCalculatorILi3EjESE_ILi1EjENS0_6memory15LoadWithoutCastENSH_16StoreWithoutCastEEEviT_T0_T2_T3_T4_T5_ --------------------------
	.section	.nv.info._ZN2at6native27unrolled_elementwise_kernelIZZZNS0_28launch_masked_scatter_kernelERKNS_10TensorBaseES4_S4_S4_ENKUlvE_clEvENKUlvE6_clEvEUlN3c107complexIdEEblE_St5arrayIPcLm4EELi4E23TrivialOffsetCalculatorILi3EjESE_ILi1EjENS0_6memory15LoadWithoutCastENSH_16StoreWithoutCastEEEviT_T0_T2_T3_T4_T5_,"",@"SHT_CUDA_INFO"
	.sectionflags	@""
	.align	4


	//----- nvinfo : EIATTR_CUDA_API_VERSION
	.align		4
        /*0000*/ 	.byte	0x04, 0x37
        /*0002*/ 	.short	(.L_2165 - .L_2164)
.L_2164:
        /*0004*/ 	.word	0x00000082


	//----- nvinfo : EIATTR_KPARAM_INFO
	.align		4
.L_2165:
        /*0008*/ 	.byte	0x04, 0x17
        /*000a*/ 	.short	(.L_2167 - .L_2166)
.L_2166:
        /*000c*/ 	.word	0x00000000
        /*0010*/ 	.short	0x0006
        /*0012*/ 	.short	0x003b
        /*0014*/ 	.byte	0x00, 0xf0, 0x05, 0x00


	//----- nvinfo : EIATTR_KPARAM_INFO
	.align		4
.L_2167:
        /*0018*/ 	.byte	0x04, 0x17
        /*001a*/ 	.short	(.L_2169 - .L_2168)
.L_2168:
        /*001c*/ 	.word	0x00000000
        /*0020*/ 	.short	0x0005
        /*0022*/ 	.short	0x003a
        /*0024*/ 	.byte	0x00, 0xf0, 0x05, 0x00


	//----- nvinfo : EIATTR_KPARAM_INFO
	.align		4
.L_2169:
        /*0028*/ 	.byte	0x04, 0x17
        /*002a*/ 	.short	(.L_2171 - .L_2170)
.L_2170:
        /*002c*/ 	.word	0x00000000
        /*0030*/ 	.short	0x0004
        /*0032*/ 	.short	0x0039
        /*0034*/ 	.byte	0x00, 0xf0, 0x05, 0x00


	//----- nvinfo : EIATTR_KPARAM_INFO
	.align		4
.L_2171:
        /*0038*/ 	.byte	0x04, 0x17
        /*003a*/ 	.short	(.L_2173 - .L_2172)
.L_2172:
        /*003c*/ 	.word	0x00000000
        /*0040*/ 	.short	0x0003
        /*0042*/ 	.short	0x0038
        /*0044*/ 	.byte	0x00, 0xf0, 0x05, 0x00


	//----- nvinfo : EIATTR_KPARAM_INFO
	.align		4
.L_2173:
        /*0048*/ 	.byte	0x04, 0x17
        /*004a*/ 	.short	(.L_2175 - .L_2174)
.L_2174:
        /*004c*/ 	.word	0x00000000
        /*0050*/ 	.short	0x0002
        /*0052*/ 	.short	0x0018
        /*0054*/ 	.byte	0x00, 0xf0, 0x81, 0x00


	//----- nvinfo : EIATTR_KPARAM_INFO
	.align		4
.L_2175:
        /*0058*/ 	.byte	0x04, 0x17
        /*005a*/ 	.short	(.L_2177 - .L_2176)
.L_2176:
        /*005c*/ 	.word	0x00000000
        /*0060*/ 	.short	0x0001
        /*0062*/ 	.short	0x0008
        /*0064*/ 	.byte	0x00, 0xf0, 0x41, 0x00


	//----- nvinfo : EIATTR_KPARAM_INFO
	.align		4
.L_2177:
        /*0068*/ 	.byte	0x04, 0x17
        /*006a*/ 	.short	(.L_2179 - .L_2178)
.L_2178:
        /*006c*/ 	.word	0x00000000
        /*0070*/ 	.short	0x0000
        /*0072*/ 	.short	0x0000
        /*0074*/ 	.byte	0x00, 0xf0, 0x11, 0x00


	//----- nvinfo : EIATTR_SPARSE_MMA_MASK
	.align		4
.L_2179:
        /*0078*/ 	.byte	0x03, 0x50
        /*007a*/ 	.short	0x0000


	//----- nvinfo : EIATTR_MAXREG_COUNT
	.align		4
        /*007c*/ 	.byte	0x03, 0x1b
        /*007e*/ 	.short	0x00ff


	//----- nvinfo : EIATTR_MERCURY_ISA_VERSION
	.align		4
        /*0080*/ 	.byte	0x03, 0x5f
        /*0082*/ 	.short	0x0101


	//----- nvinfo : EIATTR_VRC_CTA_INIT_COUNT
	.align		4
        /*0084*/ 	.byte	0x02, 0x4a
	.zero		1
	.zero		1


	//----- nvinfo : EIATTR_EXIT_INSTR_OFFSETS
	.align		4
        /*0088*/ 	.byte	0x04, 0x1c
        /*008a*/ 	.short	(.L_2181 - .L_2180)


	//   ....[0]....
.L_2180:
        /*008c*/ 	.word	0x000008a0


	//   ....[1]....
        /*0090*/ 	.word	0x000008f0


	//----- nvinfo : EIATTR_MAX_THREADS
	.align		4
.L_2181:
        /*0094*/ 	.byte	0x04, 0x05
        /*0096*/ 	.short	(.L_2183 - .L_2182)
.L_2182:
        /*0098*/ 	.word	0x00000080
        /*009c*/ 	.word	0x00000001
        /*00a0*/ 	.word	0x00000001


	//----- nvinfo : EIATTR_CRS_STACK_SIZE
	.align		4
.L_2183:
        /*00a4*/ 	.byte	0x04, 0x1e
        /*00a6*/ 	.short	(.L_2185 - .L_2184)
.L_2184:
        /*00a8*/ 	.word	0x00000000


	//----- nvinfo : EIATTR_CBANK_PARAM_SIZE
	.align		4
.L_2185:
        /*00ac*/ 	.byte	0x03, 0x19
        /*00ae*/ 	.short	0x003c


	//----- nvinfo : EIATTR_PARAM_CBANK
	.align		4
        /*00b0*/ 	.byte	0x04, 0x0a
        /*00b2*/ 	.short	(.L_2187 - .L_2186)
	.align		4
.L_2186:
        /*00b4*/ 	.word	index@(.nv.constant0._ZN2at6native27unrolled_elementwise_kernelIZZZNS0_28launch_masked_scatter_kernelERKNS_10TensorBaseES4_S4_S4_ENKUlvE_clEvENKUlvE6_clEvEUlN3c107complexIdEEblE_St5arrayIPcLm4EELi4E23TrivialOffsetCalculatorILi3EjESE_ILi1EjENS0_6memory15LoadWithoutCastENSH_16StoreWithoutCastEEEviT_T0_T2_T3_T4_T5_)
        /*00b8*/ 	.short	0x0380
        /*00ba*/ 	.short	0x003c


	//----- nvinfo : EIATTR_SW_WAR
	.align		4
.L_2187:
        /*00bc*/ 	.byte	0x04, 0x36
        /*00be*/ 	.short	(.L_2189 - .L_2188)
.L_2188:
        /*00c0*/ 	.word	0x00000008
.L_2189:


//--------------------- .nv.info._ZN2at6native29vectorized_elementwise_kernelILi2EZZZNS0_28launch_masked_scatter_kernelERKNS_10TensorBaseES4_S4_S4_ENKUlvE_clEvENKUlvE6_clEvEUlN3c107complexIdEEblE_St5arrayIPcLm4EEEEviT0_T1_ --------------------------
	.section	.nv.info._ZN2at6native29vectorized_elementwise_kernelILi2EZZZNS0_28launch_masked_scatter_kernelERKNS_10TensorBaseES4_S4_S4_ENKUlvE_clEvENKUlvE6_clEvEUlN3c107complexIdEEblE_St5arrayIPcLm4EEEEviT0_T1_,"",@"SHT_CUDA_INFO"
	.sectionflags	@""
	.align	4


	//----- nvinfo : EIATTR_CUDA_API_VERSION
	.align		4
        /*0000*/ 	.byte	0x04, 0x37
        /*0002*/ 	.short	(.L_2191 - .L_2190)
.L_2190:
        /*0004*/ 	.word	0x00000082


	//----- nvinfo : EIATTR_KPARAM_INFO
	.align		4
.L_2191:
        /*0008*/ 	.byte	0x04, 0x17
        /*000a*/ 	.short	(.L_2193 - .L_2192)
.L_2192:
        /*000c*/ 	.word	0x00000000
        /*0010*/ 	.short	0x0002
        /*0012*/ 	.short	0x0018
        /*0014*/ 	.byte	0x00, 0xf0, 0x81, 0x00


	//----- nvinfo : EIATTR_KPARAM_INFO
	.align		4
.L_2193:
        /*0018*/ 	.byte	0x04, 0x17
        /*001a*/ 	.short	(.L_2195 - .L_2194)
.L_2194:
        /*001c*/ 	.word	0x00000000
        /*0020*/ 	.short	0x0001
        /*0022*/ 	.short	0x0008
        /*0024*/ 	.byte	0x00, 0xf0, 0x41, 0x00


	//----- nvinfo : EIATTR_KPARAM_INFO
	.align		4
.L_2195:
        /*0028*/ 	.byte	0x04, 0x17
        /*002a*/ 	.short	(.L_2197 - .L_2196)
.L_2196:
        /*002c*/ 	.word	0x00000000
        /*0030*/ 	.short	0x0000
        /*0032*/ 	.short	0x0000
        /*0034*/ 	.byte	0x00, 0xf0, 0x11, 0x00


	//----- nvinfo : EIATTR_SPARSE_MMA_MASK
	.align		4
.L_2197:
        /*0038*/ 	.byte	0x03, 0x50
        /*003a*/ 	.short	0x0000


	//----- nvinfo : EIATTR_MAXREG_COUNT
	.align		4
        /*003c*/ 	.byte	0x03, 0x1b
        /*003e*/ 	.short	0x00ff


	//----- nvinfo : EIATTR_MERCURY_ISA_VERSION
	.align		4
        /*0040*/ 	.byte	0x03, 0x5f
        /*0042*/ 	.short	0x0101


	//----- nvinfo : EIATTR_VRC_CTA_INIT_COUNT
	.align		4
        /*0044*/ 	.byte	0x02, 0x4a
	.zero		1
	.zero		1


	//----- nvinfo : EIATTR_EXIT_INSTR_OFFSETS
	.align		4
        /*0048*/ 	.byte	0x04, 0x1c
        /*004a*/ 	.short	(.L_2199 - .L_2198)


	//   ....[0]....
.L_2198:
        /*004c*/ 	.word	0x000011a0


	//   ....[1]....
        /*0050*/ 	.word	0x000011f0


	//   ....[2]....
        /*0054*/ 	.word	0x00001710


	//----- nvinfo : EIATTR_MAX_THREADS
	.align		4
.L_2199:
        /*0058*/ 	.byte	0x04, 0x05
        /*005a*/ 	.short	(.L_2201 - .L_2200)
.L_2200:
        /*005c*/ 	.word	0x00000080
        /*0060*/ 	.word	0x00000001
        /*0064*/ 	.word	0x00000001


	//----- nvinfo : EIATTR_CRS_STACK_SIZE
	.align		4
.L_2201:
        /*0068*/ 	.byte	0x04, 0x1e
        /*006a*/ 	.short	(.L_2203 - .L_2202)
.L_2202:
        /*006c*/ 	.word	0x00000000


	//----- nvinfo : EIATTR_CBANK_PARAM_SIZE
	.align		4
.L_2203:
        /*0070*/ 	.byte	0x03, 0x19
        /*0072*/ 	.short	0x0038


	//----- nvinfo : EIATTR_PARAM_CBANK
	.align		4
        /*0074*/ 	.byte	0x04, 0x0a
        /*0076*/ 	.short	(.L_2205 - .L_2204)
	.align		4
.L_2204:
        /*0078*/ 	.word	index@(.nv.constant0._ZN2at6native29vectorized_elementwise_kernelILi2EZZZNS0_28launch_masked_scatter_kernelERKNS_10TensorBaseES4_S4_S4_ENKUlvE_clEvENKUlvE6_clEvEUlN3c107complexIdEEblE_St5arrayIPcLm4EEEEviT0_T1_)
        /*007c*/ 	.short	0x0380
        /*007e*/ 	.short	0x0038


	//----- nvinfo : EIATTR_SW_WAR
	.align		4
.L_2205:
        /*0080*/ 	.byte	0x04, 0x36
        /*0082*/ 	.short	(.L_2207 - .L_2206)
.L_2206:
        /*0084*/ 	.word	0x00000008
.L_2207:


//--------------------- .nv.info._ZN2at6native29vectorized_elementwise_kernelILi4EZZZNS0_28launch_masked_scatter_kernelERKNS_10TensorBaseES4_S4_S4_ENKUlvE_clEvENKUlvE6_clEvEUlN3c107complexIdEEblE_St5arrayIPcLm4EEEEviT0_T1_ --------------------------
	.section	.nv.info._ZN2at6native29vectorized_elementwise_kernelILi4EZZZNS0_28launch_masked_scatter_kernelERKNS_10TensorBaseES4_S4_S4_ENKUlvE_clEvENKUlvE6_clEvEUlN3c107complexIdEEblE_St5arrayIPcLm4EEEEviT0_T1_,"",@"SHT_CUDA_INFO"
	.sectionflags	@""
	.align	4


	//----- nvinfo : EIATTR_CUDA_API_VERSION
	.align		4
        /*0000*/ 	.byte	0x04, 0x37
        /*0002*/ 	.short	(.L_2209 - .L_2208)
.L_2208:
        /*0004*/ 	.word	0x00000082


	//----- nvinfo : EIATTR_KPARAM_INFO
	.align		4
.L_2209:
        /*0008*/ 	.byte	0x04, 0x17
        /*000a*/ 	.short	(.L_2211 - .L_2210)
.L_2210:
        /*000c*/ 	.word	0x00000000
        /*0010*/ 	.short	0x0002
        /*0012*/ 	.short	0x0018
        /*0014*/ 	.byte	0x00, 0xf0, 0x81, 0x00


	//----- nvinfo : EIATTR_KPARAM_INFO
	.align		4
.L_2211:
        /*0018*/ 	.byte	0x04, 0x17
        /*001a*/ 	.short	(.L_2213 - .L_2212)
.L_2212:
        /*001c*/ 	.word	0x00000000
        /*0020*/ 	.short	0x0001
        /*0022*/ 	.short	0x0008
        /*0024*/ 	.byte	0x00, 0xf0, 0x41, 0x00


	//----- nvinfo : EIATTR_KPARAM_INFO
	.align		4
.L_2213:
        /*0028*/ 	.byte	0x04, 0x17
        /*002a*/ 	.short	(.L_2215 - .L_2214)
.L_2214:
        /*002c*/ 	.word	0x00000000
        /*0030*/ 	.short	0x0000
        /*0032*/ 	.short	0x0000
        /*0034*/ 	.byte	0x00, 0xf0, 0x11, 0x00


	//----- nvinfo : EIATTR_SPARSE_MMA_MASK
	.align		4
.L_2215:
        /*0038*/ 	.byte	0x03, 0x50
        /*003a*/ 	.short	0x0000


	//----- nvinfo : EIATTR_MAXREG_COUNT
	.align		4
        /*003c*/ 	.byte	0x03, 0x1b
        /*003e*/ 	.short	0x00ff


	//----- nvinfo : EIATTR_MERCURY_ISA_VERSION
	.align		4
        /*0040*/ 	.byte	0x03, 0x5f
        /*0042*/ 	.short	0x0101


	//----- nvinfo : EIATTR_VRC_CTA_INIT_COUNT
	.align		4
        /*0044*/ 	.byte	0x02, 0x4a
	.zero		1
	.zero		1


	//----- nvinfo : EIATTR_EXIT_INSTR_OFFSETS
	.align		4
        /*0048*/ 	.byte	0x04, 0x1c
        /*004a*/ 	.short	(.L_2217 - .L_2216)


	//   ....[0]....
.L_2216:
        /*004c*/ 	.word	0x000011a0


	//   ....[1]....
        /*0050*/ 	.word	0x000011f0


	//   ....[2]....
        /*0054*/ 	.word	0x000016e0


	//----- nvinfo : EIATTR_MAX_THREADS
	.align		4
.L_2217:
        /*0058*/ 	.byte	0x04, 0x05
        /*005a*/ 	.short	(.L_2219 - .L_2218)
.L_2218:
        /*005c*/ 	.word	0x00000080
        /*0060*/ 	.word	0x00000001
        /*0064*/ 	.word	0x00000001


	//----- nvinfo : EIATTR_CRS_STACK_SIZE
	.align		4
.L_2219:
        /*0068*/ 	.byte	0x04, 0x1e
        /*006a*/ 	.short	(.L_2221 - .L_2220)
.L_2220:
        /*006c*/ 	.word	0x00000000


	//----- nvinfo : EIATTR_CBANK_PARAM_SIZE
	.align		4
.L_2221:
        /*0070*/ 	.byte	0x03, 0x19
        /*0072*/ 	.short	0x0038


	//----- nvinfo : EIATTR_PARAM_CBANK
	.align		4
        /*0074*/ 	.byte	0x04, 0x0a
        /*0076*/ 	.short	(.L_2223 - .L_2222)
	.align		4
.L_2222:
        /*0078*/ 	.word	index@(.nv.constant0._ZN2at6native29vectorized_elementwise_kernelILi4EZZZNS0_28launch_masked_scatter_kernelERKNS_10TensorBaseES4_S4_S4_ENKUlvE_clEvENKUlvE6_clEvEUlN3c107complexIdEEblE_St5arrayIPcLm4EEEEviT0_T1_)
        /*007c*/ 	.short	0x0380
        /*007e*/ 	.short	0x0038


	//----- nvinfo : EIATTR_SW_WAR
	.align		4
.L_2223:
        /*0080*/ 	.byte	0x04, 0x36
        /*0082*/ 	.short	(.L_2225 - .L_2224)
.L_2224:
        /*0084*/ 	.word	0x00000008
.L_2225:


//--------------------- .nv.info._ZN2at6native29vectorized_elementwise_kernelILi8EZZZNS0_28launch_masked_scatter_kernelERKNS_10TensorBaseES4_S4_S4_ENKUlvE_clEvENKUlvE6_clEvEUlN3c107complexIdEEblE_St5arrayIPcLm4EEEEviT0_T1_ --------------------------
	.section	.nv.info._ZN2at6native29vectorized_elementwise_kernelILi8EZZZNS0_28launch_masked_scatter_kernelERKNS_10TensorBaseES4_S4_S4_ENKUlvE_clEvENKUlvE6_clEvEUlN3c107complexIdEEblE_St5arrayIPcLm4EEEEviT0_T1_,"",@"SHT_CUDA_INFO"
	.sectionflags	@""
	.align	4


	//----- nvinfo : EIATTR_CUDA_API_VERSION
	.align		4
        /*0000*/ 	.byte	0x04, 0x37
        /*0002*/ 	.short	(.L_2227 - .L_2226)
.L_2226:
        /*0004*/ 	.word	0x00000082


	//----- nvinfo : EIATTR_KPARAM_INFO
	.align		4
.L_2227:
        /*0008*/ 	.byte	0x04, 0x17
        /*000a*/ 	.short	(.L_2229 - .L_2228)
.L_2228:
        /*000c*/ 	.word	0x00000000
        /*0010*/ 	.short	0x0002
        /*0012*/ 	.short	0x0018
        /*0014*/ 	.byte	0x00, 0xf0, 0x81, 0x00


	//----- nvinfo : EIATTR_KPARAM_INFO
	.align		4
.L_2229:
        /*0018*/ 	.byte	0x04, 0x17
        /*001a*/ 	.short	(.L_2231 - .L_2230)
.L_2230:
        /*001c*/ 	.word	0x00000000
        /*0020*/ 	.short	0x0001
        /*0022*/ 	.short	0x0008
        /*0024*/ 	.byte	0x00, 0xf0, 0x41, 0x00


	//----- nvinfo : EIATTR_KPARAM_INFO
	.align		4
.L_2231:
        /*0028*/ 	.byte	0x04, 0x17
        /*002a*/ 	.short	(.L_2233 - .L_2232)
.L_2232:
        /*002c*/ 	.word	0x00000000
        /*0030*/ 	.short	0x0000
        /*0032*/ 	.short	0x0000
        /*0034*/ 	.byte	0x00, 0xf0, 0x11, 0x00


	//----- nvinfo : EIATTR_SPARSE_MMA_MASK
	.align		4
.L_2233:
        /*0038*/ 	.byte	0x03, 0x50
        /*003a*/ 	.short	0x0000


	//----- nvinfo : EIATTR_MAXREG_COUNT
	.align		4
        /*003c*/ 	.byte	0x03, 0x1b
        /*003e*/ 	.short	0x00ff


	//----- nvinfo : EIATTR_MERCURY_ISA_VERSION
	.align		4
        /*0040*/ 	.byte	0x03, 0x5f
        /*0042*/ 	.short	0x0101


	//----- nvinfo : EIATTR_VRC_CTA_INIT_COUNT
	.align		4
        /*0044*/ 	.byte	0x02, 0x4a
	.zero		1
	.zero		1


	//----- nvinfo : EIATTR_EXIT_INSTR_OFFSETS
	.align		4
        /*0048*/ 	.byte	0x04, 0x1c
        /*004a*/ 	.short	(.L_2235 - .L_2234)


	//   ....[0]....
.L_2234:
        /*004c*/ 	.word	0x00000010


	//----- nvinfo : EIATTR_MAX_THREADS
	.align		4
.L_2235:
        /*0050*/ 	.byte	0x04, 0x05
        /*0052*/ 	.short	(.L_2237 - .L_2236)
.L_2236:
        /*0054*/ 	.word	0x00000080
        /*0058*/ 	.word	0x00000001
        /*005c*/ 	.word	0x00000001


	//----- nvinfo : EIATTR_CBANK_PARAM_SIZE
	.align		4
.L_2237:
        /*0060*/ 	.byte	0x03, 0x19
        /*0062*/ 	.short	0x0038


	//----- nvinfo : EIATTR_PARAM_CBANK
	.align		4
        /*0064*/ 	.byte	0x04, 0x0a
        /*0066*/ 	.short	(.L_2239 - .L_2238)
	.align		4
.L_2238:
        /*0068*/ 	.word	index@(.nv.constant0._ZN2at6native29vectorized_elementwise_kernelILi8EZZZNS0_28launch_masked_scatter_kernelERKNS_10TensorBaseES4_S4_S4_ENKUlvE_clEvENKUlvE6_clEvEUlN3c107complexIdEEblE_St5arrayIPcLm4EEEEviT0_T1_)
        /*006c*/ 	.short	0x0380
        /*006e*/ 	.short	0x0038


	//----- nvinfo : EIATTR_SW_WAR
	.align		4
.L_2239:
        /*0070*/ 	.byte	0x04, 0x36
        /*0072*/ 	.short	(.L_2241 - .L_2240)
.L_2240:
        /*0074*/ 	.word	0x00000008
.L_2241:


//--------------------- .nv.info._ZN2at6native18elementwise_kernelILi128ELi4EZNS0_15gpu_kernel_implIZZZNS0_28launch_masked_scatter_kernelERKNS_10TensorBaseES5_S5_S5_ENKUlvE_clEvENKUlvE5_clEvEUlfblE_EEvRNS_18TensorIteratorBaseERKT_EUliE_EEviT1_ --------------------------
	.section	.nv.info._ZN2at6native18elementwise_kernelILi128ELi4EZNS0_15gpu_kernel_implIZZZNS0_28launch_masked_scatter_kernelERKNS_10TensorBaseES5_S5_S5_ENKUlvE_clEvENKUlvE5_clEvEUlfblE_EEvRNS_18TensorIteratorBaseERKT_EUliE_EEviT1_,"",@"SHT_CUDA_INFO"
	.sectionflags	@""
	.align	4


	//----- nvinfo : EIATTR_CUDA_API_VERSION
	.align		4
        /*0000*/ 	.byte	0x04, 0x37
        /*0002*/ 	.short	(.L_2243 - .L_2242)
.L_2242:
        /*0004*/ 	.word	0x00000082


	//----- nvinfo : EIATTR_KPARAM_INFO
	.align		4
.L_2243:
        /*0008*/ 	.byte	0x04, 0x17
        /*000a*/ 	.short	(.L_2245 - .L_2244)
.L_2244:
        /*000c*/ 	.word	0x00000000
        /*0010*/ 	.short	0x0001
        /*0012*/ 	.short	0x0008
        /*0014*/ 	.byte	0x00, 0xf0, 0x01, 0x0c


	//----- nvinfo : EIATTR_KPARAM_INFO
	.align		4
.L_2245:
        /*0018*/ 	.byte	0x04, 0x17
        /*001a*/ 	.short	(.L_2247 - .L_2246)
.L_2246:
        /*001c*/ 	.word	0x00000000
        /*0020*/ 	.short	0x0000
        /*0022*/ 	.short	0x0000
        /*0024*/ 	.byte	0x00, 0xf0, 0x11, 0x00


	//----- nvinfo : EIATTR_SPARSE_MMA_MASK
	.align		4
.L_2247:
        /*0028*/ 	.byte	0x03, 0x50
        /*002a*/ 	.short	0x0000


	//----- nvinfo : EIATTR_MAXREG_COUNT
	.align		4
        /*002c*/ 	.byte	0x03, 0x1b
        /*002e*/ 	.short	0x0080


	//----- nvinfo : EIATTR_EXTERNS
	.align		4
        /*0030*/ 	.byte	0x04, 0x0f
        /*0032*/ 	.short	(.L_2249 - .L_2248)


	//   ....[0]....
	.align		4
.L_2248:
        /*0034*/ 	.word	index@(__assertfail)


	//----- nvinfo : EIATTR_MERCURY_ISA_VERSION
	.align		4
.L_2249:
        /*0038*/ 	.byte	0x03, 0x5f
        /*003a*/ 	.short	0x0101


	//----- nvinfo : EIATTR_VRC_CTA_INIT_COUNT
	.align		4
        /*003c*/ 	.byte	0x02, 0x4a
	.zero		1
	.zero		1


	//----- nvinfo : EIATTR_SYSCALL_OFFSETS
	.align		4
        /*0040*/ 	.byte	0x04, 0x46
        /*0042*/ 	.short	(.L_2251 - .L_2250)


	//   ....[0]....
.L_2250:
        /*0044*/ 	.word	0x00002650


	//   ....[1]....
        /*0048*/ 	.word	0x00003220


	//   ....[2]....
        /*004c*/ 	.word	0x00004050


	//   ....[3]....
        /*0050*/ 	.word	0x00004e60


	//   ....[4]....
        /*0054*/ 	.word	0x000075c0


	//   ....[5]....
        /*0058*/ 	.word	0x00008150


	//   ....[6]....
        /*005c*/ 	.word	0x00008ff0


	//   ....[7]....
        /*0060*/ 	.word	0x00009c30


	//   ....[8]....
        /*0064*/ 	.word	0x0000c4a0


	//   ....[9]....
        /*0068*/ 	.word	0x0000d030


	//   ....[10]....
        /*006c*/ 	.word	0x0000ded0


	//   ....[11]....
        /*0070*/ 	.word	0x0000eb10


	//   ....[12]....
        /*0074*/ 	.word	0x000113a0


	//   ....[13]....
        /*0078*/ 	.word	0x00011f30


	//   ....[14]....
        /*007c*/ 	.word	0x00012dd0


	//   ....[15]....
        /*0080*/ 	.word	0x00013a10


	//----- nvinfo : EIATTR_EXIT_INSTR_OFFSETS
	.align		4
.L_2251:
        /*0084*/ 	.byte	0x04, 0x1c
        /*0086*/ 	.short	(.L_2253 - .L_2252)


	//   ....[0]....
.L_2252:
        /*0088*/ 	.word	0x0000edc0


	//   ....[1]....
        /*008c*/ 	.word	0x00012f90


	//   ....[2]....
        /*0090*/ 	.word	0x00012fd0


	//   ....[3]....
        /*0094*/ 	.word	0x00013060


	//   ....[4]....
        /*0098*/ 	.word	0x00013090


	//   ....[5]....
        /*009c*/ 	.word	0x000130c0


	//   ....[6]....
        /*00a0*/ 	.word	0x00013140


	//   ....[7]....
        /*00a4*/ 	.word	0x00013170


	//   ....[8]....
        /*00a8*/ 	.word	0x00013200


	//   ....[9]....
        /*00ac*/ 	.word	0x00013240


	//   ....[10]....
        /*00b0*/ 	.word	0x00013280


	//   ....[11]....
        /*00b4*/ 	.word	0x00013350


	//   ....[12]....
        /*00b8*/ 	.word	0x000134b0


	//   ....[13]....
        /*00bc*/ 	.word	0x00013610


	//   ....[14]....
        /*00c0*/ 	.word	0x00013760


	//   ....[15]....
        /*00c4*/ 	.word	0x00013790


	//   ....[16]....
        /*00c8*/ 	.word	0x000137c0


	//   ....[17]....
        /*00cc*/ 	.word	0x00013860


	//   ....[18]....
        /*00d0*/ 	.word	0x000138b0


	//   ....[19]....
        /*00d4*/ 	.word	0x00013a20


	//   ....[20]....
        /*00d8*/ 	.word	0x00013b20


	//   ....[21]....
        /*00dc*/ 	.word	0x00013c50


	//   ....[22]....
        /*00e0*/ 	.word	0x00013c80


	//----- nvinfo : EIATTR_MAX_THREADS
	.align		4
.L_2253:
        /*00e4*/ 	.byte	0x04, 0x05
        /*00e6*/ 	.short	(.L_2255 - .L_2254)
.L_2254:
        /*00e8*/ 	.word	0x00000080
        /*00ec*/ 	.word	0x00000001
        /*00f0*/ 	.word	0x00000001


	//----- nvinfo : EIATTR_CRS_STACK_SIZE
	.align		4
.L_2255:
        /*00f4*/ 	.byte	0x04, 0x1e
        /*00f6*/ 	.short	(.L_2257 - .L_2256)
.L_2256:
        /*00f8*/ 	.word	0x00000000


	//----- nvinfo : EIATTR_CBANK_PARAM_SIZE
	.align		4
.L_2257:
        /*00fc*/ 	.byte	0x03, 0x19
        /*00fe*/ 	.short	0x0308


	//----- nvinfo : EIATTR_PARAM_CBANK
	.align		4
        /*0100*/ 	.byte	0x04, 0x0a
        /*0102*/ 	.short	(.L_2259 - .L_2258)
	.align		4
.L_2258:
        /*0104*/ 	.word	index@(.nv.constant0._ZN2at6native18elementwise_kernelILi128ELi4EZNS0_15gpu_kernel_implIZZZNS0_28launch_masked_scatter_kernelERKNS_10TensorBaseES5_S5_S5_ENKUlvE_clEvENKUlvE5_clEvEUlfblE_EEvRNS_18TensorIteratorBaseERKT_EUliE_EEviT1_)
        /*0108*/ 	.short	0x0380
        /*010a*/ 	.short	0x0308


	//----- nvinfo : EIATTR_SW_WAR
	.align		4
.L_2259:
        /*010c*/ 	.byte	0x04, 0x36
        /*010e*/ 	.short	(.L_2261 - .L_2260)
.L_2260:
        /*0110*/ 	.word	0x00000008
.L_2261:


//--------------------- .nv.info._ZN2at6native27unrolled_elementwise_kernelIZZZNS0_28launch_masked_scatter_kernelERKNS_10TensorBaseES4_S4_S4_ENKUlvE_clEvENKUlvE5_clEvEUlfblE_St5arrayIPcLm4EELi4E23TrivialOffsetCalculatorILi3EjESB_ILi1EjENS0_6memory12LoadWithCastILi3EEENSE_13StoreWithCastILi1EEEEEviT_T0_T2_T3_T4_T5_ --------------------------
	.section	.nv.info._ZN2at6native27unrolled_elementwise_kernelIZZZNS0_28launch_masked_scatter_kernelERKNS_10TensorBaseES4_S4_S4_ENKUlvE_clEvENKUlvE5_clEvEUlfblE_St5arrayIPcLm4EELi4E23TrivialOffsetCalculatorILi3EjESB_ILi1EjENS0_6memory12LoadWithCastILi3EEENSE_13StoreWithCastILi1EEEEEviT_T0_T2_T3_T4_T5_,"",@"SHT_CUDA_INFO"
	.sectionflags	@""
	.align	4


	//----- nvinfo : EIATTR_CUDA_API_VERSION
	.align		4
        /*0000*/ 	.byte	0x04, 0x37
        /*0002*/ 	.short	(.L_2263 - .L_2262)
.L_2262:
        /*0004*/ 	.word	0x00000082


	//----- nvinfo : EIATTR_KPARAM_INFO
	.align		4
.L_2263:
        /*0008*/ 	.byte	0x04, 0x17
        /*000a*/ 	.short	(.L_2265 - .L_2264)
.L_2264:
        /*000c*/ 	.word	0x00000000
        /*0010*/ 	.short	0x0006
        /*0012*/ 	.short	0x004c
        /*0014*/ 	.byte	0x00, 0xf0, 0x21, 0x00


	//----- nvinfo : EIATTR_KPARAM_INFO
	.align		4
.L_2265:
        /*0018*/ 	.byte	0x04, 0x17
        /*001a*/ 	.short	(.L_2267 - .L_2266)
.L_2266:
        /*001c*/ 	.word	0x00000000
        /*0020*/ 	.short	0x0005
        /*0022*/ 	.short	0x003c
        /*0024*/ 	.byte	0x00, 0xf0, 0x41, 0x00


	//----- nvinfo : EIATTR_KPARAM_INFO
	.align		4
.L_2267:
        /*0028*/ 	.byte	0x04, 0x17
        /*002a*/ 	.short	(.L_2269 - .L_2268)
.L_2268:
        /*002c*/ 	.word	0x00000000
        /*0030*/ 	.short	0x0004
        /*0032*/ 	.short	0x0039
        /*0034*/ 	.byte	0x00, 0xf0, 0x05, 0x00


	//----- nvinfo : EIATTR_KPARAM_INFO
	.align		4
.L_2269:
        /*0038*/ 	.byte	0x04, 0x17
        /*003a*/ 	.short	(.L_2271 - .L_2270)
.L_2270:
        /*003c*/ 	.word	0x00000000
        /*0040*/ 	.short	0x0003
        /*0042*/ 	.short	0x0038
        /*0044*/ 	.byte	0x00, 0xf0, 0x05, 0x00


	//----- nvinfo : EIATTR_KPARAM_INFO
	.align		4
.L_2271:
        /*0048*/ 	.byte	0x04, 0x17
        /*004a*/ 	.short	(.L_2273 - .L_2272)
.L_2272:
        /*004c*/ 	.word	0x00000000
        /*0050*/ 	.short	0x0002
        /*0052*/ 	.short	0x0018
        /*0054*/ 	.byte	0x00, 0xf0, 0x81, 0x00


	//----- nvinfo : EIATTR_KPARAM_INFO
	.align		4
.L_2273:
        /*0058*/ 	.byte	0x04, 0x17
        /*005a*/ 	.short	(.L_2275 - .L_2274)
.L_2274:
        /*005c*/ 	.word	0x00000000
        /*0060*/ 	.short	0x0001
        /*0062*/ 	.short	0x0008
        /*0064*/ 	.byte	0x00, 0xf0, 0x41, 0x00


	//----- nvinfo : EIATTR_KPARAM_INFO
	.align		4
.L_2275:
        /*0068*/ 	.byte	0x04, 0x17
        /*006a*/ 	.short	(.L_2277 - .L_2276)
.L_2276:
        /*006c*/ 	.word	0x00000000
        /*0070*/ 	.short	0x0000
        /*0072*/ 	.short	0x0000
        /*0074*/ 	.byte	0x00, 0xf0, 0x11, 0x00


	//----- nvinfo : EIATTR_SPARSE_MMA_MASK
	.align		4
.L_2277:
        /*0078*/ 	.byte	0x03, 0x50
        /*007a*/ 	.short	0x0000


	//----- nvinfo : EIATTR_MAXREG_COUNT
	.align		4
        /*007c*/ 	.byte	0x03, 0x1b
        /*007e*/ 	.short	0x00ff


	//----- nvinfo : EIATTR_EXTERNS
	.align		4
        /*0080*/ 	.byte	0x04, 0x0f
        /*0082*/ 	.short	(.L_2279 - .L_2278)


	//   ....[0]....
	.align		4
.L_2278:
        /*0084*/ 	.word	index@(__assertfail)


	//----- nvinfo : EIATTR_MERCURY_ISA_VERSION
	.align		4
.L_2279:
        /*0088*/ 	.byte	0x03, 0x5f
        /*008a*/ 	.short	0x0101


	//----- nvinfo : EIATTR_VRC_CTA_INIT_COUNT
	.align		4
        /*008c*/ 	.byte	0x02, 0x4a
	.zero		1
	.zero		1


	//----- nvinfo : EIATTR_SYSCALL_OFFSETS
	.align		4
        /*0090*/ 	.byte	0x04, 0x46
        /*0092*/ 	.short	(.L_2281 - .L_2280)


	//   ....[0]....
.L_2280:
        /*0094*/ 	.word	0x00000ea0


	//   ....[1]....
        /*0098*/ 	.word	0x00001a90


	//   ....[2]....
        /*009c*/ 	.word	0x000028f0


	//   ....[3]....
        /*00a0*/ 	.word	0x000038f0


	//   ....[4]....
        /*00a4*/ 	.word	0x000044a0


	//   ....[5]....
        /*00a8*/ 	.word	0x00005370


	//   ....[6]....
        /*00ac*/ 	.word	0x000062c0


	//   ....[7]....
        /*00b0*/ 	.word	0x00006e70


	//   ....[8]....
        /*00b4*/ 	.word	0x00007d40


	//   ....[9]....
        /*00b8*/ 	.word	0x00008c80


	//   ....[10]....
        /*00bc*/ 	.word	0x00009840


	//   ....[11]....
        /*00c0*/ 	.word	0x0000a720


	//   ....[12]....
        /*00c4*/ 	.word	0x0000b7b0


	//   ....[13]....
        /*00c8*/ 	.word	0x0000c540


	//   ....[14]....
        /*00cc*/ 	.word	0x0000d3c0


	//   ....[15]....
        /*00d0*/ 	.word	0x0000e220


	//----- nvinfo : EIATTR_EXIT_INSTR_OFFSETS
	.align		4
.L_2281:
        /*00d4*/ 	.byte	0x04, 0x1c
        /*00d6*/ 	.short	(.L_2283 - .L_2282)


	//   ....[0]....
.L_2282:
        /*00d8*/ 	.word	0x0000d660


	//   ....[1]....
        /*00dc*/ 	.word	0x0000d7a0


	//   ....[2]....
        /*00e0*/ 	.word	0x0000d7e0


	//   ....[3]....
        /*00e4*/ 	.word	0x0000d870


	//   ....[4]....
        /*00e8*/ 	.word	0x0000d8a0


	//   ....[5]....
        /*00ec*/ 	.word	0x0000d8d0


	//   ....[6]....
        /*00f0*/ 	.word	0x0000d950


	//   ....[7]....
        /*00f4*/ 	.word	0x0000d980


	//   ....[8]....
        /*00f8*/ 	.word	0x0000da10


	//   ....[9]....
        /*00fc*/ 	.word	0x0000da50


	//   ....[10]....
        /*0100*/ 	.word	0x0000da90


	//   ....[11]....
        /*0104*/ 	.word	0x0000db60


	//   ....[12]....
        /*0108*/ 	.word	0x0000dcc0


	//   ....[13]....
        /*010c*/ 	.word	0x0000de20


	//   ....[14]....
        /*0110*/ 	.word	0x0000df70


	//   ....[15]....
        /*0114*/ 	.word	0x0000dfa0


	//   ....[16]....
        /*0118*/ 	.word	0x0000dfd0


	//   ....[17]....
        /*011c*/ 	.word	0x0000e070


	//   ....[18]....
        /*0120*/ 	.word	0x0000e0c0


	//   ....[19]....
        /*0124*/ 	.word	0x0000e230


	//   ....[20]....
        /*0128*/ 	.word	0x0000e330


	//   ....[21]....
        /*012c*/ 	.word	0x0000e460


	//   ....[22]....
        /*0130*/ 	.word	0x0000e490


	//----- nvinfo : EIATTR_MAX_THREADS
	.align		4
.L_2283:
        /*0134*/ 	.byte	0x04, 0x05
        /*0136*/ 	.short	(.L_2285 - .L_2284)
.L_2284:
        /*0138*/ 	.word	0x00000080
        /*013c*/ 	.word	0x00000001
        /*0140*/ 	.word	0x00000001


	//----- nvinfo : EIATTR_CRS_STACK_SIZE
	.align		4
.L_2285:
        /*0144*/ 	.byte	0x04, 0x1e
        /*0146*/ 	.short	(.L_2287 - .L_2286)
.L_2286:
        /*0148*/ 	.word	0x00000000


	//----- nvinfo : EIATTR_CBANK_PARAM_SIZE
	.align		4
.L_2287:
        /*014c*/ 	.byte	0x03, 0x19
        /*014e*/ 	.short	0x0054


	//----- nvinfo : EIATTR_PARAM_CBANK
	.align		4
        /*0150*/ 	.byte	0x04, 0x0a
        /*0152*/ 	.short	(.L_2289 - .L_2288)
	.align		4
.L_2288:
        /*0154*/ 	.word	index@(.nv.constant0._ZN2at6native27unrolled_elementwise_kernelIZZZNS0_28launch_masked_scatter_kernelERKNS_10TensorBaseES4_S4_S4_ENKUlvE_clEvENKUlvE5_clEvEUlfblE_St5arrayIPcLm4EELi4E23TrivialOffsetCalculatorILi3EjESB_ILi1EjENS0_6memory12LoadWithCastILi3EEENSE_13StoreWithCastILi1EEEEEviT_T0_T2_T3_T4_T5_)
        /*0158*/ 	.short	0x0380
        /*015a*/ 	.short	0x0054


	//----- nvinfo : EIATTR_SW_WAR
	.align		4
.L_2289:
        /*015c*/ 	.byte	0x04, 0x36
        /*015e*/ 	.short	(.L_2291 - .L_2290)
.L_2290:
        /*0160*/ 	.word	0x00000008
.L_2291:


//--------------------- .nv.info._ZN2at6native18elementwise_kernelILi128ELi2EZNS0_22gpu_kernel_impl_nocastIZZZNS0_28launch_masked_scatter_kernelERKNS_10TensorBaseES5_S5_S5_ENKUlvE_clEvENKUlvE5_clEvEUlfblE_EEvRNS_18TensorIteratorBaseERKT_EUliE_EEviT1_ --------------------------
	.section	.nv.info._ZN2at6native18elementwise_kernelILi128ELi2EZNS0_22gpu_kernel_impl_nocastIZZZNS0_28launch_masked_scatter_kernelERKNS_10TensorBaseES5_S5_S5_ENKUlvE_clEvENKUlvE5_clEvEUlfblE_EEvRNS_18TensorIteratorBaseERKT_EUliE_EEviT1_,"",@"SHT_CUDA_INFO"
	.sectionflags	@""
	.align	4


	//----- nvinfo : EIATTR_CUDA_API_VERSION
	.align		4
        /*0000*/ 	.byte	0x04, 0x37
        /*0002*/ 	.short	(.L_2293 - .L_2292)
.L_2292:
        /*0004*/ 	.word	0x00000082


	//----- nvinfo : EIATTR_KPARAM_INFO
	.align		4
.L_2293:
        /*0008*/ 	.byte	0x04, 0x17
        /*000a*/ 	.short	(.L_2295 - .L_2294)
.L_2294:
        /*000c*/ 	.word	0x00000000
        /*0010*/ 	.short	0x0001
        /*0012*/ 	.short	0x0008
        /*0014*/ 	.byte	0x00, 0xf0, 0xe1, 0x0b


	//----- nvinfo : EIATTR_KPARAM_INFO
	.align		4
.L_2295:
        /*0018*/ 	.byte	0x04, 0x17
        /*001a*/ 	.short	(.L_2297 - .L_2296)
.L_2296:
        /*001c*/ 	.word	0x00000000
        /*0020*/ 	.short	0x0000
        /*0022*/ 	.short	0x0000
        /*0024*/ 	.byte	0x00, 0xf0, 0x11, 0x00


	//----- nvinfo : EIATTR_SPARSE_MMA_MASK
	.align		4
.L_2297:
        /*0028*/ 	.byte	0x03, 0x50
        /*002a*/ 	.short	0x0000


	//----- nvinfo : EIATTR_MAXREG_COUNT
	.align		4
        /*002c*/ 	.byte	0x03, 0x1b
        /*002e*/ 	.short	0x0080


	//----- nvinfo : EIATTR_MERCURY_ISA_VERSION
	.align		4
        /*0030*/ 	.byte	0x03, 0x5f
        /*0032*/ 	.short	0x0101


	//----- nvinfo : EIATTR_VRC_CTA_INIT_COUNT
	.align		4
        /*0034*/ 	.byte	0x02, 0x4a
	.zero		1
	.zero		1


	//----- nvinfo : EIATTR_EXIT_INSTR_OFFSETS
	.align		4
        /*0038*/ 	.byte	0x04, 0x1c
        /*003a*/ 	.short	(.L_2299 - .L_2298)


	//   ....[0]....
.L_2298:
        /*003c*/ 	.word	0x000001d0


	//   ....[1]....
        /*0040*/ 	.word	0x000002b0


	//   ....[2]....
        /*0044*/ 	.word	0x00001bf0


	//   ....[3]....
        /*0048*/ 	.word	0x00003490


	//----- nvinfo : EIATTR_MAX_THREADS
	.align		4
.L_2299:
        /*004c*/ 	.byte	0x04, 0x05
        /*004e*/ 	.short	(.L_2301 - .L_2300)
.L_2300:
        /*0050*/ 	.word	0x00000080
        /*0054*/ 	.word	0x00000001
        /*0058*/ 	.word	0x00000001


	//----- nvinfo : EIATTR_CRS_STACK_SIZE
	.align		4
.L_2301:
        /*005c*/ 	.byte	0x04, 0x1e
        /*005e*/ 	.short	(.L_2303 - .L_2302)
.L_2302:
        /*0060*/ 	.word	0x00000000


	//----- nvinfo : EIATTR_CBANK_PARAM_SIZE
	.align		4
.L_2303:
        /*0064*/ 	.byte	0x03, 0x19
        /*0066*/ 	.short	0x0300


	//----- nvinfo : EIATTR_PARAM_CBANK
	.align		4
        /*0068*/ 	.byte	0x04, 0x0a
        /*006a*/ 	.short	(.L_2305 - .L_2304)
	.align		4
.L_2304:
        /*006c*/ 	.word	index@(.nv.constant0._ZN2at6native18elementwise_kernelILi128ELi2EZNS0_22gpu_kernel_impl_nocastIZZZNS0_28launch_masked_scatter_kernelERKNS_10TensorBaseES5_S5_S5_ENKUlvE_clEvENKUlvE5_clEvEUlfblE_EEvRNS_18TensorIteratorBaseERKT_EUliE_EEviT1_)
        /*0070*/ 	.short	0x0380
        /*0072*/ 	.short	0x0300


	//----- nvinfo : EIATTR_SW_WAR
	.align		4
.L_2305:
        /*0074*/ 	.byte	0x04, 0x36
        /*0076*/ 	.short	(.L_2307 - .L_2306)
.L_2306:
        /*0078*/ 	.word	0x00000008
.L_2307:


//--------------------- .nv.info._ZN2at6native27unrolled_elementwise_kernelIZZZNS0_28launch_masked_scatter_kernelERKNS_10TensorBaseES4_S4_S4_ENKUlvE_clEvENKUlvE5_clEvEUlfblE_St5arrayIPcLm4EELi4E23TrivialOffsetCalculatorILi3EjESB_ILi1EjENS0_6memory15LoadWithoutCastENSE_16StoreWithoutCastEEEviT_T0_T2_T3_T4_T5_ --------------------------
	.section	.nv.info._ZN2at6native27unrolled_elementwise_kernelIZZZNS0_28launch_masked_scatter_kernelERKNS_10TensorBaseES4_S4_S4_ENKUlvE_clEvENKUlvE5_clEvEUlfblE_St5arrayIPcLm4EELi4E23TrivialOffsetCalculatorILi3EjESB_ILi1EjENS0_6memory15LoadWithoutCastENSE_16StoreWithoutCastEEEviT_T0_T2_T3_T4_T5_,"",@"SHT_CUDA_INFO"
	.sectionflags	@""
	.align	4


	//----- nvinfo : EIATTR_CUDA_API_VERSION
	.align		4
        /*0000*/ 	.byte	0x04, 0x37
        /*0002*/ 	.short	(.L_2309 - .L_2308)
.L_2308:
        /*0004*/ 	.word	0x00000082


	//----- nvinfo : EIATTR_KPARAM_INFO
	.align		4
.L_2309:
        /*0008*/ 	.byte	0x04, 0x17
        /*000a*/ 	.short	(.L_2311 - .L_2310)
.L_2310:
        /*000c*/ 	.word	0x00000000
        /*0010*/ 	.short	0x0006
        /*0012*/ 	.short	0x003b
        /*0014*/ 	.byte	0x00, 0xf0, 0x05, 0x00


	//----- nvinfo : EIATTR_KPARAM_INFO
	.align		4
.L_2311:
        /*0018*/ 	.byte	0x04, 0x17
        /*001a*/ 	.short	(.L_2313 - .L_2312)
.L_2312:
        /*001c*/ 	.word	0x00000000
        /*0020*/ 	.short	0x0005
        /*0022*/ 	.short	0x003a
        /*0024*/ 	.byte	0x00, 0xf0, 0x05, 0x00


	//----- nvinfo : EIATTR_KPARAM_INFO
	.align		4
.L_2313:
        /*0028*/ 	.byte	0x04, 0x17
        /*002a*/ 	.short	(.L_2315 - .L_2314)
.L_2314:
        /*002c*/ 	.word	0x00000000
        /*0030*/ 	.short	0x0004
        /*0032*/ 	.short	0x0039
        /*0034*/ 	.byte	0x00, 0xf0, 0x05, 0x00


	//----- nvinfo : EIATTR_KPARAM_INFO
	.align		4
.L_2315:
        /*0038*/ 	.byte	0x04, 0x17
        /*003a*/ 	.short	(.L_2317 - .L_2316)
.L_2316:
        /*003c*/ 	.word	0x00000000
        /*0040*/ 	.short	0x0003
        /*0042*/ 	.short	0x0038
        /*0044*/ 	.byte	0x00, 0xf0, 0x05, 0x00


	//----- nvinfo : EIATTR_KPARAM_INFO
	.align		4
.L_2317:
        /*0048*/ 	.byte	0x04, 0x17
        /*004a*/ 	.short	(.L_2319 - .L_2318)
.L_2318:
        /*004c*/ 	.word	0x00000000
        /*0050*/ 	.short	0x0002
        /*0052*/ 	.short	0x0018
        /*0054*/ 	.byte	0x00, 0xf0, 0x81, 0x00


	//----- nvinfo : EIATTR_KPARAM_INFO
	.align		4
.L_2319:
        /*0058*/ 	.byte	0x04, 0x17
        /*005a*/ 	.short	(.L_2321 - .L_2320)
.L_2320:
        /*005c*/ 	.word	0x00000000
        /*0060*/ 	.short	0x0001
        /*0062*/ 	.short	0x0008
        /*0064*/ 	.byte	0x00, 0xf0, 0x41, 0x00


	//----- nvinfo : EIATTR_KPARAM_INFO
	.align		4
.L_2321:
        /*0068*/ 	.byte	0x04, 0x17
        /*006a*/ 	.short	(.L_2323 - .L_2322)
.L_2322:
        /*006c*/ 	.word	0x00000000
        /*0070*/ 	.short	0x0000
        /*0072*/ 	.short	0x0000
        /*0074*/ 	.byte	0x00, 0xf0, 0x11, 0x00


	//----- nvinfo : EIATTR_SPARSE_MMA_MASK
	.align		4
.L_2323:
        /*0078*/ 	.byte	0x03, 0x50
        /*007a*/ 	.short	0x0000


	//----- nvinfo : EIATTR_MAXREG_COUNT
	.align		4
        /*007c*/ 	.byte	0x03, 0x1b
        /*007e*/ 	.short	0x00ff


	//----- nvinfo : EIATTR_MERCURY_ISA_VERSION
	.align		4
        /*0080*/ 	.byte	0x03, 0x5f
        /*0082*/ 	.short	0x0101


	//----- nvinfo : EIATTR_VRC_CTA_INIT_COUNT
	.align		4
        /*0084*/ 	.byte	0x02, 0x4a
	.zero		1
	.zero		1


	//----- nvinfo : EIATTR_EXIT_INSTR_OFFSETS
	.align		4
        /*0088*/ 	.byte	0x04, 0x1c
        /*008a*/ 	.short	(.L_2325 - .L_2324)


	//   ....[0]....
.L_2324:
        /*008c*/ 	.word	0x00000750


	//   ....[1]....
        /*0090*/ 	.word	0x000007a0


	//----- nvinfo : EIATTR_MAX_THREADS
	.align		4
.L_2325:
        /*0094*/ 	.byte	0x04, 0x05
        /*0096*/ 	.short	(.L_2327 - .L_2326)
.L_2326:
        /*0098*/ 	.word	0x00000080
        /*009c*/ 	.word	0x00000001
        /*00a0*/ 	.word	0x00000001


	//----- nvinfo : EIATTR_CRS_STACK_SIZE
	.align		4
.L_2327:
        /*00a4*/ 	.byte	0x04, 0x1e
        /*00a6*/ 	.short	(.L_2329 - .L_2328)
.L_2328:
        /*00a8*/ 	.word	0x00000000


	//----- nvinfo : EIATTR_CBANK_PARAM_SIZE
	.align		4
.L_2329:
        /*00ac*/ 	.byte	0x03, 0x19
        /*00ae*/ 	.short	0x003c


	//----- nvinfo : EIATTR_PARAM_CBANK
	.align		4
        /*00b0*/ 	.byte	0x04, 0x0a
        /*00b2*/ 	.short	(.L_2331 - .L_2330)
	.align		4
.L_2330:
        /*00b4*/ 	.word	index@(.nv.constant0._ZN2at6native27unrolled_elementwise_kernelIZZZNS0_28launch_masked_scatter_kernelERKNS_10TensorBaseES4_S4_S4_ENKUlvE_clEvENKUlvE5_clEvEUlfblE_St5arrayIPcLm4EELi4E23TrivialOffsetCalculatorILi3EjESB_ILi1EjENS0_6memory15LoadWithoutCastENSE_16StoreWithoutCastEEEviT_T0_T2_T3_T4_T5_)
        /*00b8*/ 	.short	0x0380
        /*00ba*/ 	.short	0x003c


	//----- nvinfo : EIATTR_SW_WAR
	.align		4
.L_2331:
        /*00bc*/ 	.byte	0x04, 0x36
        /*00be*/ 	.short	(.L_2333 - .L_2332)
.L_2332:
        /*00c0*/ 	.word	0x00000008
.L_2333:


//--------------------- .nv.info._ZN2at6native29vectorized_elementwise_kernelILi2EZZZNS0_28launch_masked_scatter_kernelERKNS_10TensorBaseES4_S4_S4_ENKUlvE_clEvENKUlvE5_clEvEUlfblE_St5arrayIPcLm4EEEEviT0_T1_ --------------------------
	.section	.nv.info._ZN2at6native29vectorized_elementwise_kernelILi2EZZZNS0_28launch_masked_scatter_kernelERKNS_10TensorBaseES4_S4_S4_ENKUlvE_clEvENKUlvE5_clEvEUlfblE_St5arrayIPcLm4EEEEviT0_T1_,"",@"SHT_CUDA_INFO"
	.sectionflags	@""
	.align	4


	//----- nvinfo : EIATTR_CUDA_API_VERSION
	.align		4
        /*0000*/ 	.byte	0x04, 0x37
        /*0002*/ 	.short	(.L_2335 - .L_2334)
.L_2334:
        /*0004*/ 	.word	0x00000082


	//----- nvinfo : EIATTR_KPARAM_INFO
	.align		4
.L_2335:
        /*0008*/ 	.byte	0x04, 0x17
        /*000a*/ 	.short	(.L_2337 - .L_2336)
.L_2336:
        /*000c*/ 	.word	0x00000000
        /*0010*/ 	.short	0x0002
        /*0012*/ 	.short	0x0018
        /*0014*/ 	.byte	0x00, 0xf0, 0x81, 0x00


	//----- nvinfo : EIATTR_KPARAM_INFO
	.align		4
.L_2337:
        /*0018*/ 	.byte	0x04, 0x17
        /*001a*/ 	.short	(.L_2339 - .L_2338)
.L_2338:
        /*001c*/ 	.word	0x00000000
        /*0020*/ 	.short	0x0001
        /*0022*/ 	.short	0x0008
        /*0024*/ 	.byte	0x00, 0xf0, 0x41, 0x00


	//----- nvinfo : EIATTR_KPARAM_INFO
	.align		4
.L_2339:
        /*0028*/ 	.byte	0x04, 0x17
        /*002a*/ 	.short	(.L_2341 - .L_2340)
.L_2340:
        /*002c*/ 	.word	0x00000000
        /*0030*/ 	.short	0x0000
        /*0032*/ 	.short	0x0000
        /*0034*/ 	.byte	0x00, 0xf0, 0x11, 0x00


	//----- nvinfo : EIATTR_SPARSE_MMA_MASK
	.align		4
.L_2341:
        /*0038*/ 	.byte	0x03, 0x50
        /*003a*/ 	.short	0x0000


	//----- nvinfo : EIATTR_MAXREG_COUNT
	.align		4
        /*003c*/ 	.byte	0x03, 0x1b
        /*003e*/ 	.short	0x00ff


	//----- nvinfo : EIATTR_MERCURY_ISA_VERSION
	.align		4
        /*0040*/ 	.byte	0x03, 0x5f
        /*0042*/ 	.short	0x0101


	//----- nvinfo : EIATTR_VRC_CTA_INIT_COUNT
	.align		4
        /*0044*/ 	.byte	0x02, 0x4a
	.zero		1
	.zero		1


	//----- nvinfo : EIATTR_EXIT_INSTR_OFFSETS
	.align		4
        /*0048*/ 	.byte	0x04, 0x1c
        /*004a*/ 	.short	(.L_2343 - .L_2342)


	//   ....[0]....
.L_2342:
        /*004c*/ 	.word	0x00000ec0


	//   ....[1]....
        /*0050*/ 	.word	0x00000f10


	//   ....[2]....
        /*0054*/ 	.word	0x00001400


	//----- nvinfo : EIATTR_MAX_THREADS
	.align		4
.L_2343:
        /*0058*/ 	.byte	0x04, 0x05
        /*005a*/ 	.short	(.L_2345 - .L_2344)
.L_2344:
        /*005c*/ 	.word	0x00000080
        /*0060*/ 	.word	0x00000001
        /*0064*/ 	.word	0x00000001


	//----- nvinfo : EIATTR_CRS_STACK_SIZE
	.align		4
.L_2345:
        /*0068*/ 	.byte	0x04, 0x1e
        /*006a*/ 	.short	(.L_2347 - .L_2346)
.L_2346:
        /*006c*/ 	.word	0x00000000


	//----- nvinfo : EIATTR_CBANK_PARAM_SIZE
	.align		4
.L_2347:
        /*0070*/ 	.byte	0x03, 0x19
        /*0072*/ 	.short	0x0038


	//----- nvinfo : EIATTR_PARAM_CBANK
	.align		4
        /*0074*/ 	.byte	0x04, 0x0a
        /*0076*/ 	.short	(.L_2349 - .L_2348)
	.align		4
.L_2348:
        /*0078*/ 	.word	index@(.nv.constant0._ZN2at6native29vectorized_elementwise_kernelILi2EZZZNS0_28launch_masked_scatter_kernelERKNS_10TensorBaseES4_S4_S4_ENKUlvE_clEvENKUlvE5_clEvEUlfblE_St5arrayIPcLm4EEEEviT0_T1_)
        /*007c*/ 	.short	0x0380
        /*007e*/ 	.short	0x0038


	//----- nvinfo : EIATTR_SW_WAR
	.align		4
.L_2349:
        /*0080*/ 	.byte	0x04, 0x36
        /*0082*/ 	.short	(.L_2351 - .L_2350)
.L_2350:
        /*0084*/ 	.word	0x00000008
.L_2351:


//--------------------- .nv.info._ZN2at6native29vectorized_elementwise_kernelILi4EZZZNS0_28launch_masked_scatter_kernelERKNS_10TensorBaseES4_S4_S4_ENKUlvE_clEvENKUlvE5_clEvEUlfblE_St5arrayIPcLm4EEEEviT0_T1_ --------------------------
	.section	.nv.info._ZN2at6native29vectorized_elementwise_kernelILi4EZZZNS0_28launch_masked_scatter_kernelERKNS_10TensorBaseES4_S4_S4_ENKUlvE_clEvENKUlvE5_clEvEUlfblE_St5arrayIPcLm4EEEEviT0_T1_,"",@"SHT_CUDA_INFO"
	.sectionflags	@""
	.align	4


	//----- nvinfo : EIATTR_CUDA_API_VERSION
	.align		4
        /*0000*/ 	.byte	0x04, 0x37
        /*0002*/ 	.short	(.L_2353 - .L_2352)
.L_2352:
        /*0004*/ 	.word	0x00000082


	//----- nvinfo : EIATTR_KPARAM_INFO
	.align		4
.L_2353:
        /*0008*/ 	.byte	0x04, 0x17
        /*000a*/ 	.short	(.L_2355 - .L_2354)
.L_2354:
        /*000c*/ 	.word	0x00000000
        /*0010*/ 	.short	0x0002
        /*0012*/ 	.short	0x0018
        /*0014*/ 	.byte	0x00, 0xf0, 0x81, 0x00


	//----- nvinfo : EIATTR_KPARAM_INFO
	.align		4
.L_2355:
        /*0018*/ 	.byte	0x04, 0x17
        /*001a*/ 	.short	(.L_2357 - .L_2356)
.L_2356:
        /*001c*/ 	.word	0x00000000
        /*0020*/ 	.short	0x0001
        /*0022*/ 	.short	0x0008
        /*0024*/ 	.byte	0x00, 0xf0, 0x41, 0x00


	//----- nvinfo : EIATTR_KPARAM_INFO
	.align		4
.L_2357:
        /*0028*/ 	.byte	0x04, 0x17
        /*002a*/ 	.short	(.L_2359 - .L_2358)
.L_2358:
        /*002c*/ 	.word	0x00000000
        /*0030*/ 	.short	0x0000
        /*0032*/ 	.short	0x0000
        /*0034*/ 	.byte	0x00, 0xf0, 0x11, 0x00


	//----- nvinfo : EIATTR_SPARSE_MMA_MASK
	.align		4
.L_2359:
        /*0038*/ 	.byte	0x03, 0x50
        /*003a*/ 	.short	0x0000


	//----- nvinfo : EIATTR_MAXREG_COUNT
	.align		4
        /*003c*/ 	.byte	0x03, 0x1b
        /*003e*/ 	.short	0x00ff


	//----- nvinfo : EIATTR_MERCURY_ISA_VERSION
	.align		4
        /*0040*/ 	.byte	0x03, 0x5f
        /*0042*/ 	.short	0x0101


	//----- nvinfo : EIATTR_VRC_CTA_INIT_COUNT
	.align		4
        /*0044*/ 	.byte	0x02, 0x4a
	.zero		1
	.zero		1


	//----- nvinfo : EIATTR_EXIT_INSTR_OFFSETS
	.align		4
        /*0048*/ 	.byte	0x04, 0x1c
        /*004a*/ 	.short	(.L_2361 - .L_2360)


	//   ....[0]....
.L_2360:
        /*004c*/ 	.word	0x00000ec0


	//   ....[1]....
        /*0050*/ 	.word	0x00000f10


	//   ....[2]....
        /*0054*/ 	.word	0x00001390


	//----- nvinfo : EIATTR_MAX_THREADS
	.align		4
.L_2361:
        /*0058*/ 	.byte	0x04, 0x05
        /*005a*/ 	.short	(.L_2363 - .L_2362)
.L_2362:
        /*005c*/ 	.word	0x00000080
        /*0060*/ 	.word	0x00000001
        /*0064*/ 	.word	0x00000001


	//----- nvinfo : EIATTR_CRS_STACK_SIZE
	.align		4
.L_2363:
        /*0068*/ 	.byte	0x04, 0x1e
        /*006a*/ 	.short	(.L_2365 - .L_2364)
.L_2364:
        /*006c*/ 	.word	0x00000000


	//----- nvinfo : EIATTR_CBANK_PARAM_SIZE
	.align		4
.L_2365:
        /*0070*/ 	.byte	0x03, 0x19
        /*0072*/ 	.short	0x0038


	//----- nvinfo : EIATTR_PARAM_CBANK
	.align		4
        /*0074*/ 	.byte	0x04, 0x0a
        /*0076*/ 	.short	(.L_2367 - .L_2366)
	.align		4
.L_2366:
        /*0078*/ 	.word	index@(.nv.constant0._ZN2at6native29vectorized_elementwise_kernelILi4EZZZNS0_28launch_masked_scatter_kernelERKNS_10TensorBaseES4_S4_S4_ENKUlvE_clEvENKUlvE5_clEvEUlfblE_St5arrayIPcLm4EEEEviT0_T1_)
        /*007c*/ 	.short	0x0380
        /*007e*/ 	.short	0x0038


	//----- nvinfo : EIATTR_SW_WAR
	.align		4
.L_2367:
        /*0080*/ 	.byte	0x04, 0x36
        /*0082*/ 	.short	(.L_2369 - .L_2368)
.L_2368:
        /*0084*/ 	.word	0x00000008
.L_2369:


//--------------------- .nv.info._ZN2at6native29vectorized_elementwise_kernelILi8EZZZNS0_28launch_masked_scatter_kernelERKNS_10TensorBaseES4_S4_S4_ENKUlvE_clEvENKUlvE5_clEvEUlfblE_St5arrayIPcLm4EEEEviT0_T1_ --------------------------
	.section	.nv.info._ZN2at6native29vectorized_elementwise_kernelILi8EZZZNS0_28launch_masked_scatter_kernelERKNS_10TensorBaseES4_S4_S4_ENKUlvE_clEvENKUlvE5_clEvEUlfblE_St5arrayIPcLm4EEEEviT0_T1_,"",@"SHT_CUDA_INFO"
	.sectionflags	@""
	.align	4


	//----- nvinfo : EIATTR_CUDA_API_VERSION
	.align		4
        /*0000*/ 	.byte	0x04, 0x37
        /*0002*/ 	.short	(.L_2371 - .L_2370)
.L_2370:
        /*0004*/ 	.word	0x00000082


	//----- nvinfo : EIATTR_KPARAM_INFO
	.align		4
.L_2371:
        /*0008*/ 	.byte	0x04, 0x17
        /*000a*/ 	.short	(.L_2373 - .L_2372)
.L_2372:
        /*000c*/ 	.word	0x00000000
        /*0010*/ 	.short	0x0002
        /*0012*/ 	.short	0x0018
        /*0014*/ 	.byte	0x00, 0xf0, 0x81, 0x00


	//----- nvinfo : EIATTR_KPARAM_INFO
	.align		4
.L_2373:
        /*0018*/ 	.byte	0x04, 0x17
        /*001a*/ 	.short	(.L_2375 - .L_2374)
.L_2374:
        /*001c*/ 	.word	0x00000000
        /*0020*/ 	.short	0x0001
        /*0022*/ 	.short	0x0008
        /*0024*/ 	.byte	0x00, 0xf0, 0x41, 0x00


	//----- nvinfo : EIATTR_KPARAM_INFO
	.align		4
.L_2375:
        /*0028*/ 	.byte	0x04, 0x17
        /*002a*/ 	.short	(.L_2377 - .L_2376)
.L_2376:
        /*002c*/ 	.word	0x00000000
        /*0030*/ 	.short	0x0000
        /*0032*/ 	.short	0x0000
        /*0034*/ 	.byte	0x00, 0xf0, 0x11, 0x00


	//----- nvinfo : EIATTR_SPARSE_MMA_MASK
	.align		4
.L_2377:
        /*0038*/ 	.byte	0x03, 0x50
        /*003a*/ 	.short	0x0000


	//----- nvinfo : EIATTR_MAXREG_COUNT
	.align		4
        /*003c*/ 	.byte	0x03, 0x1b
        /*003e*/ 	.short	0x00ff


	//----- nvinfo : EIATTR_MERCURY_ISA_VERSION
	.align		4
        /*0040*/ 	.byte	0x03, 0x5f
        /*0042*/ 	.short	0x0101


	//----- nvinfo : EIATTR_VRC_CTA_INIT_COUNT
	.align		4
        /*0044*/ 	.byte	0x02, 0x4a
	.zero		1
	.zero		1


	//----- nvinfo : EIATTR_EXIT_INSTR_OFFSETS
	.align		4
        /*0048*/ 	.byte	0x04, 0x1c
        /*004a*/ 	.short	(.L_2379 - .L_2378)


	//   ....[0]....
.L_2378:
        /*004c*/ 	.word	0x00000010


	//----- nvinfo : EIATTR_MAX_THREADS
	.align		4
.L_2379:
        /*0050*/ 	.byte	0x04, 0x05
        /*0052*/ 	.short	(.L_2381 - .L_2380)
.L_2380:
        /*0054*/ 	.word	0x00000080
        /*0058*/ 	.word	0x00000001
        /*005c*/ 	.word	0x00000001


	//----- nvinfo : EIATTR_CBANK_PARAM_SIZE
	.align		4
.L_2381:
        /*0060*/ 	.byte	0x03, 0x19
        /*0062*/ 	.short	0x0038


	//----- nvinfo : EIATTR_PARAM_CBANK
	.align		4
        /*0064*/ 	.byte	0x04, 0x0a
        /*0066*/ 	.short	(.L_2383 - .L_2382)
	.align		4
.L_2382:
        /*0068*/ 	.word	index@(.nv.constant0._ZN2at6native29vectorized_elementwise_kernelILi8EZZZNS0_28launch_masked_scatter_kernelERKNS_10TensorBaseES4_S4_S4_ENKUlvE_clEvENKUlvE5_clEvEUlfblE_St5arrayIPcLm4EEEEviT0_T1_)
        /*006c*/ 	.short	0x0380
        /*006e*/ 	.short	0x0038


	//----- nvinfo : EIATTR_SW_WAR
	.align		4
.L_2383:
        /*0070*/ 	.byte	0x04, 0x36
        /*0072*/ 	.short	(.L_2385 - .L_2384)
.L_2384:
        /*0074*/ 	.word	0x00000008
.L_2385:


//--------------------- .nv.info._ZN2at6native18elementwise_kernelILi128ELi4EZNS0_15gpu_kernel_implIZZZNS0_28launch_masked_scatter_kernelERKNS_10TensorBaseES5_S5_S5_ENKUlvE_clEvENKUlvE4_clEvEUldblE_EEvRNS_18TensorIteratorBaseERKT_EUliE_EEviT1_ --------------------------
	.section	.nv.info._ZN2at6native18elementwise_kernelILi128ELi4EZNS0_15gpu_kernel_implIZZZNS0_28launch_masked_scatter_kernelERKNS_10TensorBaseES5_S5_S5_ENKUlvE_clEvENKUlvE4_clEvEUldblE_EEvRNS_18TensorIteratorBaseERKT_EUliE_EEviT1_,"",@"SHT_CUDA_INFO"
	.sectionflags	@""
	.align	4


	//----- nvinfo : EIATTR_CUDA_API_VERSION
	.align		4
        /*0000*/ 	.byte	0x04, 0x37
        /*0002*/ 	.short	(.L_2387 - .L_2386)
.L_2386:
        /*0004*/ 	.word	0x00000082


	//----- nvinfo : EIATTR_KPARAM_INFO
	.align		4
.L_2387:
        /*0008*/ 	.byte	0x04, 0x17
        /*000a*/ 	.short	(.L_2389 - .L_2388)
.L_2388:
        /*000c*/ 	.word	0x00000000
        /*0010*/ 	.short	0x0001
        /*0012*/ 	.short	0x0008
        /*0014*/ 	.byte	0x00, 0xf0, 0x01, 0x0c


	//----- nvinfo : EIATTR_KPARAM_INFO
	.align		4
.L_2389:
        /*0018*/ 	.byte	0x04, 0x17
        /*001a*/ 	.short	(.L_2391 - .L_2390)
.L_2390:
        /*001c*/ 	.word	0x00000000
        /*0020*/ 	.short	0x0000
        /*0022*/ 	.short	0x0000
        /*0024*/ 	.byte	0x00, 0xf0, 0x11, 0x00


	//----- nvinfo : EIATTR_SPARSE_MMA_MASK
	.align		4
.L_2391:
        /*0028*/ 	.byte	0x03, 0x50
        /*002a*/ 	.short	0x0000


	//----- nvinfo : EIATTR_MAXREG_COUNT
	.align		4
        /*002c*/ 	.byte	0x03, 0x1b
        /*002e*/ 	.short	0x0080


	//----- nvinfo : EIATTR_EXTERNS
	.align		4
        /*0030*/ 	.byte	0x04, 0x0f
        /*0032*/ 	.short	(.L_2393 - .L_2392)


	//   ....[0]....
	.align		4
.L_2392:
        /*0034*/ 	.word	index@(__assertfail)


	//----- nvinfo : EIATTR_MERCURY_ISA_VERSION
	.align		4
.L_2393:
        /*0038*/ 	.byte	0x03, 0x5f
        /*003a*/ 	.short	0x0101


	//----- nvinfo : EIATTR_VRC_CTA_INIT_COUNT
	.align		4
        /*003c*/ 	.byte	0x02, 0x4a
	.zero		1
	.zero		1


	//----- nvinfo : EIATTR_SYSCALL_OFFSETS
	.align		4
        /*0040*/ 	.byte	0x04, 0x46
        /*0042*/ 	.short	(.L_2395 - .L_2394)


	//   ....[0]....
.L_2394:
        /*0044*/ 	.word	0x00002670


	//   ....[1]....
        /*0048*/ 	.word	0x00003280


	//   ....[2]....
        /*004c*/ 	.word	0x000040b0


	//   ....[3]....
        /*0050*/ 	.word	0x00005390


	//   ....[4]....
        /*0054*/ 	.word	0x00007be0


	//   ....[5]....
        /*0058*/ 	.word	0x00008770


	//   ....[6]....
        /*005c*/ 	.word	0x00009610


	//   ....[7]....
        /*0060*/ 	.word	0x0000a600


	//   ....[8]....
        /*0064*/ 	.word	0x0000d080


	//   ....[9]....
        /*0068*/ 	.word	0x0000dc10


	//   ....[10]....
        /*006c*/ 	.word	0x0000eab0


	//   ....[11]....
        /*0070*/ 	.word	0x0000faa0


	//   ....[12]....
        /*0074*/ 	.word	0x00012540


	//   ....[13]....
        /*0078*/ 	.word	0x000130d0


	//   ....[14]....
        /*007c*/ 	.word	0x00013f70


	//   ....[15]....
        /*0080*/ 	.word	0x00014f60


	//----- nvinfo : EIATTR_EXIT_INSTR_OFFSETS
	.align		4
.L_2395:
        /*0084*/ 	.byte	0x04, 0x1c
        /*0086*/ 	.short	(.L_2397 - .L_2396)


	//   ....[0]....
.L_2396:
        /*0088*/ 	.word	0x0000ff00


	//   ....[1]....
        /*008c*/ 	.word	0x00014130


	//   ....[2]....
        /*0090*/ 	.word	0x00014170


	//   ....[3]....
        /*0094*/ 	.word	0x00014200


	//   ....[4]....
        /*0098*/ 	.word	0x00014230


	//   ....[5]....
        /*009c*/ 	.word	0x00014260


	//   ....[6]....
        /*00a0*/ 	.word	0x00014370


	//   ....[7]....
        /*00a4*/ 	.word	0x00014430


	//   ....[8]....
        /*00a8*/ 	.word	0x00014550


	//   ....[9]....
        /*00ac*/ 	.word	0x00014620


	//   ....[10]....
        /*00b0*/ 	.word	0x00014640


	//   ....[11]....
        /*00b4*/ 	.word	0x00014710


	//   ....[12]....
        /*00b8*/ 	.word	0x00014900


	//   ....[13]....
        /*00bc*/ 	.word	0x00014af0


	//   ....[14]....
        /*00c0*/ 	.word	0x00014cd0


	//   ....[15]....
        /*00c4*/ 	.word	0x00014d00


	//   ....[16]....
        /*00c8*/ 	.word	0x00014d30


	//   ....[17]....
        /*00cc*/ 	.word	0x00014dd0


	//   ....[18]....
        /*00d0*/ 	.word	0x00014e00


	//   ....[19]....
        /*00d4*/ 	.word	0x00014f70


	//   ....[20]....
        /*00d8*/ 	.word	0x00015100


	//   ....[21]....
        /*00dc*/ 	.word	0x000152c0


	//   ....[22]....
        /*00e0*/ 	.word	0x00015380


	//----- nvinfo : EIATTR_MAX_THREADS
	.align		4
.L_2397:
        /*00e4*/ 	.byte	0x04, 0x05
        /*00e6*/ 	.short	(.L_2399 - .L_2398)
.L_2398:
        /*00e8*/ 	.word	0x00000080
        /*00ec*/ 	.word	0x00000001
        /*00f0*/ 	.word	0x00000001


	//----- nvinfo : EIATTR_CRS_STACK_SIZE
	.align		4
.L_2399:
        /*00f4*/ 	.byte	0x04, 0x1e
        /*00f6*/ 	.short	(.L_2401 - .L_2400)
.L_2400:
        /*00f8*/ 	.word	0x00000000


	//----- nvinfo : EIATTR_CBANK_PARAM_SIZE
	.align		4
.L_2401:
        /*00fc*/ 	.byte	0x03, 0x19
        /*00fe*/ 	.short	0x0308


	//----- nvinfo : EIATTR_PARAM_CBANK
	.align		4
        /*0100*/ 	.byte	0x04, 0x0a
        /*0102*/ 	.short	(.L_2403 - .L_2402)
	.align		4
.L_2402:
        /*0104*/ 	.word	index@(.nv.constant0._ZN2at6native18elementwise_kernelILi128ELi4EZNS0_15gpu_kernel_implIZZZNS0_28launch_masked_scatter_kernelERKNS_10TensorBaseES5_S5_S5_ENKUlvE_clEvENKUlvE4_clEvEUldblE_EEvRNS_18TensorIteratorBaseERKT_EUliE_EEviT1_)
        /*0108*/ 	.short	0x0380
        /*010a*/ 	.short	0x0308


	//----- nvinfo : EIATTR_SW_WAR
	.align		4
.L_2403:
        /*010c*/ 	.byte	0x04, 0x36
        /*010e*/ 	.short	(.L_2405 - .L_2404)
.L_2404:
        /*0110*/ 	.word	0x00000008
.L_2405:


//--------------------- .nv.info._ZN2at6native27unrolled_elementwise_kernelIZZZNS0_28launch_masked_scatter_kernelERKNS_10TensorBaseES4_S4_S4_ENKUlvE_clEvENKUlvE4_clEvEUldblE_St5arrayIPcLm4EELi4E23TrivialOffsetCalculatorILi3EjESB_ILi1EjENS0_6memory12LoadWithCastILi3EEENSE_13StoreWithCastILi1EEEEEviT_T0_T2_T3_T4_T5_ --------------------------
	.section	.nv.info._ZN2at6native27unrolled_elementwise_kernelIZZZNS0_28launch_masked_scatter_kernelERKNS_10TensorBaseES4_S4_S4_ENKUlvE_clEvENKUlvE4_clEvEUldblE_St5arrayIPcLm4EELi4E23TrivialOffsetCalculatorILi3EjESB_ILi1EjENS0_6memory12LoadWithCastILi3EEENSE_13StoreWithCastILi1EEEEEviT_T0_T2_T3_T4_T5_,"",@"SHT_CUDA_INFO"
	.sectionflags	@""
	.align	4


	//----- nvinfo : EIATTR_CUDA_API_VERSION
	.align		4
        /*0000*/ 	.byte	0x04, 0x37
        /*0002*/ 	.short	(.L_2407 - .L_2406)
.L_2406:
        /*0004*/ 	.word	0x00000082


	//----- nvinfo : EIATTR_KPARAM_INFO
	.align		4
.L_2407:
        /*0008*/ 	.byte	0x04, 0x17
        /*000a*/ 	.short	(.L_2409 - .L_2408)
.L_2408:
        /*000c*/ 	.word	0x00000000
        /*0010*/ 	.short	0x0006
        /*0012*/ 	.short	0x004c
        /*0014*/ 	.byte	0x00, 0xf0, 0x21, 0x00


	//----- nvinfo : EIATTR_KPARAM_INFO
	.align		4
.L_2409:
        /*0018*/ 	.byte	0x04, 0x17
        /*001a*/ 	.short	(.L_2411 - .L_2410)
.L_2410:
        /*001c*/ 	.word	0x00000000
        /*0020*/ 	.short	0x0005
        /*0022*/ 	.short	0x003c
        /*0024*/ 	.byte	0x00, 0xf0, 0x41, 0x00


	//----- nvinfo : EIATTR_KPARAM_INFO
	.align		4
.L_2411:
        /*0028*/ 	.byte	0x04, 0x17
        /*002a*/ 	.short	(.L_2413 - .L_2412)
.L_2412:
        /*002c*/ 	.word	0x00000000
        /*0030*/ 	.short	0x0004
        /*0032*/ 	.short	0x0039
        /*0034*/ 	.byte	0x00, 0xf0, 0x05, 0x00


	//----- nvinfo : EIATTR_KPARAM_INFO
	.align		4
.L_2413:
        /*0038*/ 	.byte	0x04, 0x17
        /*003a*/ 	.short	(.L_2415 - .L_2414)
.L_2414:
        /*003c*/ 	.word	0x00000000
        /*0040*/ 	.short	0x0003
        /*0042*/ 	.short	0x0038
        /*0044*/ 	.byte	0x00, 0xf0, 0x05, 0x00


	//----- nvinfo : EIATTR_KPARAM_INFO
	.align		4
.L_2415:
        /*0048*/ 	.byte	0x04, 0x17
        /*004a*/ 	.short	(.L_2417 - .L_2416)
.L_2416:
        /*004c*/ 	.word	0x00000000
        /*0050*/ 	.short	0x0002
        /*0052*/ 	.short	0x0018
        /*0054*/ 	.byte	0x00, 0xf0, 0x81, 0x00


	//----- nvinfo : EIATTR_KPARAM_INFO
	.align		4
.L_2417:
        /*0058*/ 	.byte	0x04, 0x17
        /*005a*/ 	.short	(.L_2419 - .L_2418)
.L_2418:
        /*005c*/ 	.word	0x00000000
        /*0060*/ 	.short	0x0001
        /*0062*/ 	.short	0x0008
        /*0064*/ 	.byte	0x00, 0xf0, 0x41, 0x00


	//----- nvinfo : EIATTR_KPARAM_INFO
	.align		4
.L_2419:
        /*0068*/ 	.byte	0x04, 0x17
        /*006a*/ 	.short	(.L_2421 - .L_2420)
.L_2420:
        /*006c*/ 	.word	0x00000000
        /*0070*/ 	.short	0x0000
        /*0072*/ 	.short	0x0000
        /*0074*/ 	.byte	0x00, 0xf0, 0x11, 0x00


	//----- nvinfo : EIATTR_SPARSE_MMA_MASK
	.align		4
.L_2421:
        /*0078*/ 	.byte	0x03, 0x50
        /*007a*/ 	.short	0x0000


	//----- nvinfo : EIATTR_MAXREG_COUNT
	.align		4
        /*007c*/ 	.byte	0x03, 0x1b
        /*007e*/ 	.short	0x00ff


	//----- nvinfo : EIATTR_EXTERNS
	.align		4
        /*0080*/ 	.byte	0x04, 0x0f
        /*0082*/ 	.short	(.L_2423 - .L_2422)


	//   ....[0]....
	.align		4
.L_2422:
        /*0084*/ 	.word	index@(__assertfail)


	//----- nvinfo : EIATTR_MERCURY_ISA_VERSION
	.align		4
.L_2423:
        /*0088*/ 	.byte	0x03, 0x5f
        /*008a*/ 	.short	0x0101


	//----- nvinfo : EIATTR_VRC_CTA_INIT_COUNT
	.align		4
        /*008c*/ 	.byte	0x02, 0x4a
	.zero		1
	.zero		1


	//----- nvinfo : EIATTR_SYSCALL_OFFSETS
	.align		4
        /*0090*/ 	.byte	0x04, 0x46
        /*0092*/ 	.short	(.L_2425 - .L_2424)


	//   ....[0]....
.L_2424:
        /*0094*/ 	.word	0x00000ed0


	//   ....[1]....
        /*0098*/ 	.word	0x00001b00


	//   ....[2]....
        /*009c*/ 	.word	0x00002960


	//   ....[3]....
        /*00a0*/ 	.word	0x000039d0


	//   ....[4]....
        /*00a4*/ 	.word	0x00004580


	//   ....[5]....
        /*00a8*/ 	.word	0x00005450


	//   ....[6]....
        /*00ac*/ 	.word	0x00006410


	//   ....[7]....
        /*00b0*/ 	.word	0x00006fc0


	//   ....[8]....
        /*00b4*/ 	.word	0x00007e90


	//   ....[9]....
        /*00b8*/ 	.word	0x00008e40


	//   ....[10]....
        /*00bc*/ 	.word	0x00009a00


	//   ....[11]....
        /*00c0*/ 	.word	0x0000a8e0


	//   ....[12]....
        /*00c4*/ 	.word	0x0000be50


	//   ....[13]....
        /*00c8*/ 	.word	0x0000d020


	//   ....[14]....
        /*00cc*/ 	.word	0x0000e400


	//   ....[15]....
        /*00d0*/ 	.word	0x0000f7c0


	//----- nvinfo : EIATTR_EXIT_INSTR_OFFSETS
	.align		4
.L_2425:
        /*00d4*/ 	.byte	0x04, 0x1c
        /*00d6*/ 	.short	(.L_2427 - .L_2426)


	//   ....[0]....
.L_2426:
        /*00d8*/ 	.word	0x0000e850


	//   ....[1]....
        /*00dc*/ 	.word	0x0000e990


	//   ....[2]....
        /*00e0*/ 	.word	0x0000e9d0


	//   ....[3]....
        /*00e4*/ 	.word	0x0000ea60


	//   ....[4]....
        /*00e8*/ 	.word	0x0000ea90


	//   ....[5]....
        /*00ec*/ 	.word	0x0000eac0


	//   ....[6]....
        /*00f0*/ 	.word	0x0000ebd0


	//   ....[7]....
        /*00f4*/ 	.word	0x0000ec90


	//   ....[8]....
        /*00f8*/ 	.word	0x0000edb0


	//   ....[9]....
        /*00fc*/ 	.word	0x0000ee80


	//   ....[10]....
        /*0100*/ 	.word	0x0000eea0


	//   ....[11]....
        /*0104*/ 	.word	0x0000ef70


	//   ....[12]....
        /*0108*/ 	.word	0x0000f160


	//   ....[13]....
        /*010c*/ 	.word	0x0000f350


	//   ....[14]....
        /*0110*/ 	.word	0x0000f530


	//   ....[15]....
        /*0114*/ 	.word	0x0000f560


	//   ....[16]....
        /*0118*/ 	.word	0x0000f590


	//   ....[17]....
        /*011c*/ 	.word	0x0000f630


	//   ....[18]....
        /*0120*/ 	.word	0x0000f660


	//   ....[19]....
        /*0124*/ 	.word	0x0000f7d0


	//   ....[20]....
        /*0128*/ 	.word	0x0000f960


	//   ....[21]....
        /*012c*/ 	.word	0x0000fb20


	//   ....[22]....
        /*0130*/ 	.word	0x0000fbe0


	//----- nvinfo : EIATTR_MAX_THREADS
	.align		4
.L_2427:
        /*0134*/ 	.byte	0x04, 0x05
        /*0136*/ 	.short	(.L_2429 - .L_2428)
.L_2428:
        /*0138*/ 	.word	0x00000080
        /*013c*/ 	.word	0x00000001
        /*0140*/ 	.word	0x00000001


	//----- nvinfo : EIATTR_CRS_STACK_SIZE
	.align		4
.L_2429:
        /*0144*/ 	.byte	0x04, 0x1e
        /*0146*/ 	.short	(.L_2431 - .L_2430)
.L_2430:
        /*0148*/ 	.word	0x00000000


	//----- nvinfo : EIATTR_CBANK_PARAM_SIZE
	.align		4
.L_2431:
        /*014c*/ 	.byte	0x03, 0x19
        /*014e*/ 	.short	0x0054


	//----- nvinfo : EIATTR_PARAM_CBANK
	.align		4
        /*0150*/ 	.byte	0x04, 0x0a
        /*0152*/ 	.short	(.L_2433 - .L_2432)
	.align		4
.L_2432:
        /*0154*/ 	.word	index@(.nv.constant0._ZN2at6native27unrolled_elementwise_kernelIZZZNS0_28launch_masked_scatter_kernelERKNS_10TensorBaseES4_S4_S4_ENKUlvE_clEvENKUlvE4_clEvEUldblE_St5arrayIPcLm4EELi4E23TrivialOffsetCalculatorILi3EjESB_ILi1EjENS0_6memory12LoadWithCastILi3EEENSE_13StoreWithCastILi1EEEEEviT_T0_T2_T3_T4_T5_)
        /*0158*/ 	.short	0x0380
        /*015a*/ 	.short	0x0054


	//----- nvinfo : EIATTR_SW_WAR
	.align		4
.L_2433:
        /*015c*/ 	.byte	0x04, 0x36
        /*015e*/ 	.short	(.L_2435 - .L_2434)
.L_2434:
        /*0160*/ 	.word	0x00000008
.L_2435:


//--------------------- .nv.info._ZN2at6native18elementwise_kernelILi128ELi2EZNS0_22gpu_kernel_impl_nocastIZZZNS0_28launch_masked_scatter_kernelERKNS_10TensorBaseES5_S5_S5_ENKUlvE_clEvENKUlvE4_clEvEUldblE_EEvRNS_18TensorIteratorBaseERKT_EUliE_EEviT1_ --------------------------
	.section	.nv.info._ZN2at6native18elementwise_kernelILi128ELi2EZNS0_22gpu_kernel_impl_nocastIZZZNS0_28launch_masked_scatter_kernelERKNS_10TensorBaseES5_S5_S5_ENKUlvE_clEvENKUlvE4_clEvEUldblE_EEvRNS_18TensorIteratorBaseERKT_EUliE_EEviT1_,"",@"SHT_CUDA_INFO"
	.sectionflags	@""
	.align	4


	//----- nvinfo : EIATTR_CUDA_API_VERSION
	.align		4
        /*0000*/ 	.byte	0x04, 0x37
        /*0002*/ 	.short	(.L_2437 - .L_2436)
.L_2436:
        /*0004*/ 	.word	0x00000082


	//----- nvinfo : EIATTR_KPARAM_INFO
	.align		4
.L_2437:
        /*0008*/ 	.byte	0x04, 0x17
        /*000a*/ 	.short	(.L_2439 - .L_2438)
.L_2438:
        /*000c*/ 	.word	0x00000000
        /*0010*/ 	.short	0x0001
        /*0012*/ 	.short	0x0008
        /*0014*/ 	.byte	0x00, 0xf0, 0xe1, 0x0b


	//----- nvinfo : EIATTR_KPARAM_INFO
	.align		4
.L_2439:
        /*0018*/ 	.byte	0x04, 0x17
        /*001a*/ 	.short	(.L_2441 - .L_2440)
.L_2440:
        /*001c*/ 	.word	0x00000000
        /*0020*/ 	.short	0x0000
        /*0022*/ 	.short	0x0000
        /*0024*/ 	.byte	0x00, 0xf0, 0x11, 0x00


	//----- nvinfo : EIATTR_SPARSE_MMA_MASK
	.align		4
.L_2441:
        /*0028*/ 	.byte	0x03, 0x50
        /*002a*/ 	.short	0x0000


	//----- nvinfo : EIATTR_MAXREG_COUNT
	.align		4
        /*002c*/ 	.byte	0x03, 0x1b
        /*002e*/ 	.short	0x0080


	//----- nvinfo : EIATTR_MERCURY_ISA_VERSION
	.align		4
        /*0030*/ 	.byte	0x03, 0x5f
        /*0032*/ 	.short	0x0101


	//----- nvinfo : EIATTR_VRC_CTA_INIT_COUNT
	.align		4
        /*0034*/ 	.byte	0x02, 0x4a
	.zero		1
	.zero		1


	//----- nvinfo : EIATTR_EXIT_INSTR_OFFSETS
	.align		4
        /*0038*/ 	.byte	0x04, 0x1c
        /*003a*/ 	.short	(.L_2443 - .L_2442)


	//   ....[0]....
.L_2442:
        /*003c*/ 	.word	0x000001d0


	//   ....[1]....
        /*0040*/ 	.word	0x000002b0


	//   ....[2]....
        /*0044*/ 	.word	0x00001bf0


	//   ....[3]....
        /*0048*/ 	.word	0x00003490


	//----- nvinfo : EIATTR_MAX_THREADS
	.align		4
.L_2443:
        /*004c*/ 	.byte	0x04, 0x05
        /*004e*/ 	.short	(.L_2445 - .L_2444)
.L_2444:
        /*0050*/ 	.word	0x00000080
        /*0054*/ 	.word	0x00000001
        /*0058*/ 	.word	0x00000001


	//----- nvinfo : EIATTR_CRS_STACK_SIZE
	.align		4
.L_2445:
        /*005c*/ 	.byte	0x04, 0x1e
        /*005e*/ 	.short	(.L_2447 - .L_2446)
.L_2446:
        /*0060*/ 	.word	0x00000000


	//----- nvinfo : EIATTR_CBANK_PARAM_SIZE
	.align		4
.L_2447:
        /*0064*/ 	.byte	0x03, 0x19
        /*0066*/ 	.short	0x0300


	//----- nvinfo : EIATTR_PARAM_CBANK
	.align		4
        /*0068*/ 	.byte	0x04, 0x0a
        /*006a*/ 	.short	(.L_2449 - .L_2448)
	.align		4
.L_2448:
        /*006c*/ 	.word	index@(.nv.constant0._ZN2at6native18elementwise_kernelILi128ELi2EZNS0_22gpu_kernel_impl_nocastIZZZNS0_28launch_masked_scatter_kernelERKNS_10TensorBaseES5_S5_S5_ENKUlvE_clEvENKUlvE4_clEvEUldblE_EEvRNS_18TensorIteratorBaseERKT_EUliE_EEviT1_)
        /*0070*/ 	.short	0x0380
        /*0072*/ 	.short	0x0300


	//----- nvinfo : EIATTR_SW_WAR
	.align		4
.L_2449:
        /*0074*/ 	.byte	0x04, 0x36
        /*0076*/ 	.short	(.L_2451 - .L_2450)
.L_2450:
        /*0078*/ 	.word	0x00000008
.L_2451:


//--------------------- .nv.info._ZN2at6native27unrolled_elementwise_kernelIZZZNS0_28launch_masked_scatter_kernelERKNS_10TensorBaseES4_S4_S4_ENKUlvE_clEvENKUlvE4_clEvEUldblE_St5arrayIPcLm4EELi4E23TrivialOffsetCalculatorILi3EjESB_ILi1EjENS0_6memory15LoadWithoutCastENSE_16StoreWithoutCastEEEviT_T0_T2_T3_T4_T5_ --------------------------
	.section	.nv.info._ZN2at6native27unrolled_elementwise_kernelIZZZNS0_28launch_masked_scatter_kernelERKNS_10TensorBaseES4_S4_S4_ENKUlvE_clEvENKUlvE4_clEvEUldblE_St5arrayIPcLm4EELi4E23TrivialOffsetCalculatorILi3EjESB_ILi1EjENS0_6memory15LoadWithoutCastENSE_16StoreWithoutCastEEEviT_T0_T2_T3_T4_T5_,"",@"SHT_CUDA_INFO"
	.sectionflags	@""
	.align	4


	//----- nvinfo : EIATTR_CUDA_API_VERSION
	.align		4
        /*0000*/ 	.byte	0x04, 0x37
        /*0002*/ 	.short	(.L_2453 - .L_2452)
.L_2452:
        /*0004*/ 	.word	0x00000082


	//----- nvinfo : EIATTR_KPARAM_INFO
	.align		4
.L_2453:
        /*0008*/ 	.byte	0x04, 0x17
        /*000a*/ 	.short	(.L_2455 - .L_2454)
.L_2454:
        /*000c*/ 	.word	0x00000000
        /*0010*/ 	.short	0x0006
        /*0012*/ 	.short	0x003b
        /*0014*/ 	.byte	0x00, 0xf0, 0x05, 0x00


	//----- nvinfo : EIATTR_KPARAM_INFO
	.align		4
.L_2455:
        /*0018*/ 	.byte	0x04, 0x17
        /*001a*/ 	.short	(.L_2457 - .L_2456)
.L_2456:
        /*001c*/ 	.word	0x00000000
        /*0020*/ 	.short	0x0005
        /*0022*/ 	.short	0x003a
        /*0024*/ 	.byte	0x00, 0xf0, 0x05, 0x00


	//----- nvinfo : EIATTR_KPARAM_INFO
	.align		4
.L_2457:
        /*0028*/ 	.byte	0x04, 0x17
        /*002a*/ 	.short	(.L_2459 - .L_2458)
.L_2458:
        /*002c*/ 	.word	0x00000000
        /*0030*/ 	.short	0x0004
        /*0032*/ 	.short	0x0039
        /*0034*/ 	.byte	0x00, 0xf0, 0x05, 0x00


	//----- nvinfo : EIATTR_KPARAM_INFO
	.align		4
.L_2459:
        /*0038*/ 	.byte	0x04, 0x17
        /*003a*/ 	.short	(.L_2461 - .L_2460)
.L_2460:
        /*003c*/ 	.word	0x00000000
        /*0040*/ 	.short	0x0003
        /*0042*/ 	.short	0x0038
        /*0044*/ 	.byte	0x00, 0xf0, 0x05, 0x00


	//----- nvinfo : EIATTR_KPARAM_INFO
	.align		4
.L_2461:
        /*0048*/ 	.byte	0x04, 0x17
        /*004a*/ 	.short	(.L_2463 - .L_2462)
.L_2462:
        /*004c*/ 	.word	0x00000000
        /*0050*/ 	.short	0x0002
        /*0052*/ 	.short	0x0018
        /*0054*/ 	.byte	0x00, 0xf0, 0x81, 0x00


	//----- nvinfo : EIATTR_KPARAM_INFO
	.align		4
.L_2463:
        /*0058*/ 	.byte	0x04, 0x17
        /*005a*/ 	.short	(.L_2465 - .L_2464)
.L_2464:
        /*005c*/ 	.word	0x00000000
        /*0060*/ 	.short	0x0001
        /*0062*/ 	.short	0x0008
        /*0064*/ 	.byte	0x00, 0xf0, 0x41, 0x00


	//----- nvinfo : EIATTR_KPARAM_INFO
	.align		4
.L_2465:
        /*0068*/ 	.byte	0x04, 0x17
        /*006a*/ 	.short	(.L_2467 - .L_2466)
.L_2466:
        /*006c*/ 	.word	0x00000000
        /*0070*/ 	.short	0x0000
        /*0072*/ 	.short	0x0000
        /*0074*/ 	.byte	0x00, 0xf0, 0x11, 0x00


	//----- nvinfo : EIATTR_SPARSE_MMA_MASK
	.align		4
.L_2467:
        /*0078*/ 	.byte	0x03, 0x50
        /*007a*/ 	.short	0x0000


	//----- nvinfo : EIATTR_MAXREG_COUNT
	.align		4
        /*007c*/ 	.byte	0x03, 0x1b
        /*007e*/ 	.short	0x00ff


	//----- nvinfo : EIATTR_MERCURY_ISA_VERSION
	.align		4
        /*0080*/ 	.byte	0x03, 0x5f
        /*0082*/ 	.short	0x0101


	//----- nvinfo : EIATTR_VRC_CTA_INIT_COUNT
	.align		4
        /*0084*/ 	.byte	0x02, 0x4a
	.zero		1
	.zero		1


	//----- nvinfo : EIATTR_EXIT_INSTR_OFFSETS
	.align		4
        /*0088*/ 	.byte	0x04, 0x1c
        /*008a*/ 	.short	(.L_2469 - .L_2468)


	//   ....[0]....
.L_2468:
        /*008c*/ 	.word	0x00000760


	//   ....[1]....
        /*0090*/ 	.word	0x000007b0


	//----- nvinfo : EIATTR_MAX_THREADS
	.align		4
.L_2469:
        /*0094*/ 	.byte	0x04, 0x05
        /*0096*/ 	.short	(.L_2471 - .L_2470)
.L_2470:
        /*0098*/ 	.word	0x00000080
        /*009c*/ 	.word	0x00000001
        /*00a0*/ 	.word	0x00000001


	//----- nvinfo : EIATTR_CRS_STACK_SIZE
	.align		4
.L_2471:
        /*00a4*/ 	.byte	0x04, 0x1e
        /*00a6*/ 	.short	(.L_2473 - .L_2472)
.L_2472:
        /*00a8*/ 	.word	0x00000000


	//----- nvinfo : EIATTR_CBANK_PARAM_SIZE
	.align		4
.L_2473:
        /*00ac*/ 	.byte	0x03, 0x19
        /*00ae*/ 	.short	0x003c


	//----- nvinfo : EIATTR_PARAM_CBANK
	.align		4
        /*00b0*/ 	.byte	0x04, 0x0a
        /*00b2*/ 	.short	(.L_2475 - .L_2474)
	.align		4
.L_2474:
        /*00b4*/ 	.word	index@(.nv.constant0._ZN2at6native27unrolled_elementwise_kernelIZZZNS0_28launch_masked_scatter_kernelERKNS_10TensorBaseES4_S4_S4_ENKUlvE_clEvENKUlvE4_clEvEUldblE_St5arrayIPcLm4EELi4E23TrivialOffsetCalculatorILi3EjESB_ILi1EjENS0_6memory15LoadWithoutCastENSE_16StoreWithoutCastEEEviT_T0_T2_T3_T4_T5_)
        /*00b8*/ 	.short	0x0380
        /*00ba*/ 	.short	0x003c


	//----- nvinfo : EIATTR_SW_WAR
	.align		4
.L_2475:
        /*00bc*/ 	.byte	0x04, 0x36
        /*00be*/ 	.short	(.L_2477 - .L_2476)
.L_2476:
        /*00c0*/ 	.word	0x00000008
.L_2477:


//--------------------- .nv.info._ZN2at6native29vectorized_elementwise_kernelILi2EZZZNS0_28launch_masked_scatter_kernelERKNS_10TensorBaseES4_S4_S4_ENKUlvE_clEvENKUlvE4_clEvEUldblE_St5arrayIPcLm4EEEEviT0_T1_ --------------------------
	.section	.nv.info._ZN2at6native29vectorized_elementwise_kernelILi2EZZZNS0_28launch_masked_scatter_kernelERKNS_10TensorBaseES4_S4_S4_ENKUlvE_clEvENKUlvE4_clEvEUldblE_St5arrayIPcLm4EEEEviT0_T1_,"",@"SHT_CUDA_INFO"
	.sectionflags	@""
	.align	4


	//----- nvinfo : EIATTR_CUDA_API_VERSION
	.align		4
        /*0000*/ 	.byte	0x04, 0x37
        /*0002*/ 	.short	(.L_2479 - .L_2478)
.L_2478:
        /*0004*/ 	.word	0x00000082


	//----- nvinfo : EIATTR_KPARAM_INFO
	.align		4
.L_2479:
        /*0008*/ 	.byte	0x04, 0x17
        /*000a*/ 	.short	(.L_2481 - .L_2480)
.L_2480:
        /*000c*/ 	.word	0x00000000
        /*0010*/ 	.short	0x0002
        /*0012*/ 	.short	0x0018
        /*0014*/ 	.byte	0x00, 0xf0, 0x81, 0x00


	//----- nvinfo : EIATTR_KPARAM_INFO
	.align		4
.L_2481:
        /*0018*/ 	.byte	0x04, 0x17
        /*001a*/ 	.short	(.L_2483 - .L_2482)
.L_2482:
        /*001c*/ 	.word	0x00000000
        /*0020*/ 	.short	0x0001
        /*0022*/ 	.short	0x0008
        /*0024*/ 	.byte	0x00, 0xf0, 0x41, 0x00


	//----- nvinfo : EIATTR_KPARAM_INFO
	.align		4
.L_2483:
        /*0028*/ 	.byte	0x04, 0x17
        /*002a*/ 	.short	(.L_2485 - .L_2484)
.L_2484:
        /*002c*/ 	.word	0x00000000
        /*0030*/ 	.short	0x0000
        /*0032*/ 	.short	0x0000
        /*0034*/ 	.byte	0x00, 0xf0, 0x11, 0x00


	//----- nvinfo : EIATTR_SPARSE_MMA_MASK
	.align		4
.L_2485:
        /*0038*/ 	.byte	0x03, 0x50
        /*003a*/ 	.short	0x0000


	//----- nvinfo : EIATTR_MAXREG_COUNT
	.align		4
        /*003c*/ 	.byte	0x03, 0x1b
        /*003e*/ 	.short	0x00ff


	//----- nvinfo : EIATTR_MERCURY_ISA_VERSION
	.align		4
        /*0040*/ 	.byte	0x03, 0x5f
        /*0042*/ 	.short	0x0101


	//----- nvinfo : EIATTR_VRC_CTA_INIT_COUNT
	.align		4
        /*0044*/ 	.byte	0x02, 0x4a
	.zero		1
	.zero		1


	//----- nvinfo : EIATTR_EXIT_INSTR_OFFSETS
	.align		4
        /*0048*/ 	.byte	0x04, 0x1c
        /*004a*/ 	.short	(.L_2487 - .L_2486)


	//   ....[0]....
.L_2486:
        /*004c*/ 	.word	0x00000ec0


	//   ....[1]....
        /*0050*/ 	.word	0x00000f10


	//   ....[2]....
        /*0054*/ 	.word	0x00001410


	//----- nvinfo : EIATTR_MAX_THREADS
	.align		4
.L_2487:
        /*0058*/ 	.byte	0x04, 0x05
        /*005a*/ 	.short	(.L_2489 - .L_2488)
.L_2488:
        /*005c*/ 	.word	0x00000080
        /*0060*/ 	.word	0x00000001
        /*0064*/ 	.word	0x00000001


	//----- nvinfo : EIATTR_CRS_STACK_SIZE
	.align		4
.L_2489:
        /*0068*/ 	.byte	0x04, 0x1e
        /*006a*/ 	.short	(.L_2491 - .L_2490)
.L_2490:
        /*006c*/ 	.word	0x00000000


	//----- nvinfo : EIATTR_CBANK_PARAM_SIZE
	.align		4
.L_2491:
        /*0070*/ 	.byte	0x03, 0x19
        /*0072*/ 	.short	0x0038


	//----- nvinfo : EIATTR_PARAM_CBANK
	.align		4
        /*0074*/ 	.byte	0x04, 0x0a
        /*0076*/ 	.short	(.L_2493 - .L_2492)
	.align		4
.L_2492:
        /*0078*/ 	.word	index@(.nv.constant0._ZN2at6native29vectorized_elementwise_kernelILi2EZZZNS0_28launch_masked_scatter_kernelERKNS_10TensorBaseES4_S4_S4_ENKUlvE_clEvENKUlvE4_clEvEUldblE_St5arrayIPcLm4EEEEviT0_T1_)
        /*007c*/ 	.short	0x0380
        /*007e*/ 	.short	0x0038


	//----- nvinfo : EIATTR_SW_WAR
	.align		4
.L_2493:
        /*0080*/ 	.byte	0x04, 0x36
        /*0082*/ 	.short	(.L_2495 - .L_2494)
.L_2494:
        /*0084*/ 	.word	0x00000008
.L_2495:


//--------------------- .nv.info._ZN2at6native29vectorized_elementwise_kernelILi4EZZZNS0_28launch_masked_scatter_kernelERKNS_10TensorBaseES4_S4_S4_ENKUlvE_clEvENKUlvE4_clEvEUldblE_St5arrayIPcLm4EEEEviT0_T1_ --------------------------
	.section	.nv.info._ZN2at6native29vectorized_elementwise_kernelILi4EZZZNS0_28launch_masked_scatter_kernelERKNS_10TensorBaseES4_S4_S4_ENKUlvE_clEvENKUlvE4_clEvEUldblE_St5arrayIPcLm4EEEEviT0_T1_,"",@"SHT_CUDA_INFO"
	.sectionflags	@""
	.align	4


	//----- nvinfo : EIATTR_CUDA_API_VERSION
	.align		4
        /*0000*/ 	.byte	0x04, 0x37
        /*0002*/ 	.short	(.L_2497 - .L_2496)
.L_2496:
        /*0004*/ 	.word	0x00000082


	//----- nvinfo : EIATTR_KPARAM_INFO
	.align		4
.L_2497:
        /*0008*/ 	.byte	0x04, 0x17
        /*000a*/ 	.short	(.L_2499 - .L_2498)
.L_2498:
        /*000c*/ 	.word	0x00000000
        /*0010*/ 	.short	0x0002
        /*0012*/ 	.short	0x0018
        /*0014*/ 	.byte	0x00, 0xf0, 0x81, 0x00


	//----- nvinfo : EIATTR_KPARAM_INFO
	.align		4
.L_2499:
        /*0018*/ 	.byte	0x04, 0x17
        /*001a*/ 	.short	(.L_2501 - .L_2500)
.L_2500:
        /*001c*/ 	.word	0x00000000
        /*0020*/ 	.short	0x0001
        /*0022*/ 	.short	0x0008
        /*0024*/ 	.byte	0x00, 0xf0, 0x41, 0x00


	//----- nvinfo : EIATTR_KPARAM_INFO
	.align		4
.L_2501:
        /*0028*/ 	.byte	0x04, 0x17
        /*002a*/ 	.short	(.L_2503 - .L_2502)
.L_2502:
        /*002c*/ 	.word	0x00000000
        /*0030*/ 	.short	0x0000
        /*0032*/ 	.short	0x0000
        /*0034*/ 	.byte	0x00, 0xf0, 0x11, 0x00


	//----- nvinfo : EIATTR_SPARSE_MMA_MASK
	.align		4
.L_2503:
        /*0038*/ 	.byte	0x03, 0x50
        /*003a*/ 	.short	0x0000


	//----- nvinfo : EIATTR_MAXREG_COUNT
	.align		4
        /*003c*/ 	.byte	0x03, 0x1b
        /*003e*/ 	.short	0x00ff


	//----- nvinfo : EIATTR_MERCURY_ISA_VERSION
	.align		4
        /*0040*/ 	.byte	0x03, 0x5f
        /*0042*/ 	.short	0x0101


	//----- nvinfo : EIATTR_VRC_CTA_INIT_COUNT
	.align		4
        /*0044*/ 	.byte	0x02, 0x4a
	.zero		1
	.zero		1


	//----- nvinfo : EIATTR_EXIT_INSTR_OFFSETS
	.align		4
        /*0048*/ 	.byte	0x04, 0x1c
        /*004a*/ 	.short	(.L_2505 - .L_2504)


	//   ....[0]....
.L_2504:
        /*004c*/ 	.word	0x00000ec0


	//   ....[1]....
        /*0050*/ 	.word	0x00000f10


	//   ....[2]....
        /*0054*/ 	.word	0x000013a0


	//----- nvinfo : EIATTR_MAX_THREADS
	.align		4
.L_2505:
        /*0058*/ 	.byte	0x04, 0x05
        /*005a*/ 	.short	(.L_2507 - .L_2506)
.L_2506:
        /*005c*/ 	.word	0x00000080
        /*0060*/ 	.word	0x00000001
        /*0064*/ 	.word	0x00000001


	//----- nvinfo : EIATTR_CRS_STACK_SIZE
	.align		4
.L_2507:
        /*0068*/ 	.byte	0x04, 0x1e
        /*006a*/ 	.short	(.L_2509 - .L_2508)
.L_2508:
        /*006c*/ 	.word	0x00000000


	//----- nvinfo : EIATTR_CBANK_PARAM_SIZE
	.align		4
.L_2509:
        /*0070*/ 	.byte	0x03, 0x19
        /*0072*/ 	.short	0x0038


	//----- nvinfo : EIATTR_PARAM_CBANK
	.align		4
        /*0074*/ 	.byte	0x04, 0x0a
        /*0076*/ 	.short	(.L_2511 - .L_2510)
	.align		4
.L_2510:
        /*0078*/ 	.word	index@(.nv.constant0._ZN2at6native29vectorized_elementwise_kernelILi4EZZZNS0_28launch_masked_scatter_kernelERKNS_10TensorBaseES4_S4_S4_ENKUlvE_clEvENKUlvE4_clEvEUldblE_St5arrayIPcLm4EEEEviT0_T1_)
        /*007c*/ 	.short	0x0380
        /*007e*/ 	.short	0x0038


	//----- nvinfo : EIATTR_SW_WAR
	.align		4
.L_2511:
        /*0080*/ 	.byte	0x04, 0x36
        /*0082*/ 	.short	(.L_2513 - .L_2512)
.L_2512:
        /*0084*/ 	.word	0x00000008
.L_2513:


//--------------------- .nv.info._ZN2at6native29vectorized_elementwise_kernelILi8EZZZNS0_28launch_masked_scatter_kernelERKNS_10TensorBaseES4_S4_S4_ENKUlvE_clEvENKUlvE4_clEvEUldblE_St5arrayIPcLm4EEEEviT0_T1_ --------------------------
	.section	.nv.info._ZN2at6native29vectorized_elementwise_kernelILi8EZZZNS0_28launch_masked_scatter_kernelERKNS_10TensorBaseES4_S4_S4_ENKUlvE_clEvENKUlvE4_clEvEUldblE_St5arrayIPcLm4EEEEviT0_T1_,"",@"SHT_CUDA_INFO"
	.sectionflags	@""
	.align	4


	//----- nvinfo : EIATTR_CUDA_API_VERSION
	.align		4
        /*0000*/ 	.byte	0x04, 0x37
        /*0002*/ 	.short	(.L_2515 - .L_2514)
.L_2514:
        /*0004*/ 	.word	0x00000082


	//----- nvinfo : EIATTR_KPARAM_INFO
	.align		4
.L_2515:
        /*0008*/ 	.byte	0x04, 0x17
        /*000a*/ 	.short	(.L_2517 - .L_2516)
.L_2516:
        /*000c*/ 	.word	0x00000000
        /*0010*/ 	.short	0x0002
        /*0012*/ 	.short	0x0018
        /*0014*/ 	.byte	0x00, 0xf0, 0x81, 0x00


	//----- nvinfo : EIATTR_KPARAM_INFO
	.align		4
.L_2517:
        /*0018*/ 	.byte	0x04, 0x17
        /*001a*/ 	.short	(.L_2519 - .L_2518)
.L_2518:
        /*001c*/ 	.word	0x00000000
        /*0020*/ 	.short	0x0001
        /*0022*/ 	.short	0x0008
        /*0024*/ 	.byte	0x00, 0xf0, 0x41, 0x00


	//----- nvinfo : EIATTR_KPARAM_INFO
	.align		4
.L_2519:
        /*0028*/ 	.byte	0x04, 0x17
        /*002a*/ 	.short	(.L_2521 - .L_2520)
.L_2520:
        /*002c*/ 	.word	0x00000000
        /*0030*/ 	.short	0x0000
        /*0032*/ 	.short	0x0000
        /*0034*/ 	.byte	0x00, 0xf0, 0x11, 0x00


	//----- nvinfo : EIATTR_SPARSE_MMA_MASK
	.align		4
.L_2521:
        /*0038*/ 	.byte	0x03, 0x50
        /*003a*/ 	.short	0x0000


	//----- nvinfo : EIATTR_MAXREG_COUNT
	.align		4
        /*003c*/ 	.byte	0x03, 0x1b
        /*003e*/ 	.short	0x00ff


	//----- nvinfo : EIATTR_MERCURY_ISA_VERSION
	.align		4
        /*0040*/ 	.byte	0x03, 0x5f
        /*0042*/ 	.short	0x0101


	//----- nvinfo : EIATTR_VRC_CTA_INIT_COUNT
	.align		4
        /*0044*/ 	.byte	0x02, 0x4a
	.zero		1
	.zero		1


	//----- nvinfo : EIATTR_EXIT_INSTR_OFFSETS
	.align		4
        /*0048*/ 	.byte	0x04, 0x1c
        /*004a*/ 	.short	(.L_2523 - .L_2522)


	//   ....[0]....
.L_2522:
        /*004c*/ 	.word	0x00000010


	//----- nvinfo : EIATTR_MAX_THREADS
	.align		4
.L_2523:
        /*0050*/ 	.byte	0x04, 0x05
        /*0052*/ 	.short	(.L_2525 - .L_2524)
.L_2524:
        /*0054*/ 	.word	0x00000080
        /*0058*/ 	.word	0x00000001
        /*005c*/ 	.word	0x00000001


	//----- nvinfo : EIATTR_CBANK_PARAM_SIZE
	.align		4
.L_2525:
        /*0060*/ 	.byte	0x03, 0x19
        /*0062*/ 	.short	0x0038


	//----- nvinfo : EIATTR_PARAM_CBANK
	.align		4
        /*0064*/ 	.byte	0x04, 0x0a
        /*0066*/ 	.short	(.L_2527 - .L_2526)
	.align		4
.L_2526:
        /*0068*/ 	.word	index@(.nv.constant0._ZN2at6native29vectorized_elementwise_kernelILi8EZZZNS0_28launch_masked_scatter_kernelERKNS_10TensorBaseES4_S4_S4_ENKUlvE_clEvENKUlvE4_clEvEUldblE_St5arrayIPcLm4EEEEviT0_T1_)
        /*006c*/ 	.short	0x0380
        /*006e*/ 	.short	0x0038


	//----- nvinfo : EIATTR_SW_WAR
	.align		4
.L_2527:
        /*0070*/ 	.byte	0x04, 0x36
        /*0072*/ 	.short	(.L_2529 - .L_2528)
.L_2528:
        /*0074*/ 	.word	0x00000008
.L_2529:


//--------------------- .nv.info._ZN2at6native18elementwise_kernelILi128ELi4EZNS0_15gpu_kernel_implIZZZNS0_28launch_masked_scatter_kernelERKNS_10TensorBaseES5_S5_S5_ENKUlvE_clEvENKUlvE3_clEvEUlsblE_EEvRNS_18TensorIteratorBaseERKT_EUliE_EEviT1_ --------------------------
	.section	.nv.info._ZN2at6native18elementwise_kernelILi128ELi4EZNS0_15gpu_kernel_implIZZZNS0_28launch_masked_scatter_kernelERKNS_10TensorBaseES5_S5_S5_ENKUlvE_clEvENKUlvE3_clEvEUlsblE_EEvRNS_18TensorIteratorBaseERKT_EUliE_EEviT1_,"",@"SHT_CUDA_INFO"
	.sectionflags	@""
	.align	4


	//----- nvinfo : EIATTR_CUDA_API_VERSION
	.align		4
        /*0000*/ 	.byte	0x04, 0x37
        /*0002*/ 	.short	(.L_2531 - .L_2530)
.L_2530:
        /*0004*/ 	.word	0x00000082


	//----- nvinfo : EIATTR_KPARAM_INFO
	.align		4
.L_2531:
        /*0008*/ 	.byte	0x04, 0x17
        /*000a*/ 	.short	(.L_2533 - .L_2532)
.L_2532:
        /*000c*/ 	.word	0x00000000
        /*0010*/ 	.short	0x0001
        /*0012*/ 	.short	0x0008
        /*0014*/ 	.byte	0x00, 0xf0, 0x01, 0x0c


	//----- nvinfo : EIATTR_KPARAM_INFO
	.align		4
.L_2533:
        /*0018*/ 	.byte	0x04, 0x17
        /*001a*/ 	.short	(.L_2535 - .L_2534)
.L_2534:
        /*001c*/ 	.word	0x00000000
        /*0020*/ 	.short	0x0000
        /*0022*/ 	.short	0x0000
        /*0024*/ 	.byte	0x00, 0xf0, 0x11, 0x00


	//----- nvinfo : EIATTR_SPARSE_MMA_MASK
	.align		4
.L_2535:
        /*0028*/ 	.byte	0x03, 0x50
        /*002a*/ 	.short	0x0000


	//----- nvinfo : EIATTR_MAXREG_COUNT
	.align		4
        /*002c*/ 	.byte	0x03, 0x1b
        /*002e*/ 	.short	0x0080


	//----- nvinfo : EIATTR_EXTERNS
	.align		4
        /*0030*/ 	.byte	0x04, 0x0f
        /*0032*/ 	.short	(.L_2537 - .L_2536)


	//   ....[0]....
	.align		4
.L_2536:
        /*0034*/ 	.word	index@(__assertfail)


	//----- nvinfo : EIATTR_MERCURY_ISA_VERSION
	.align		4
.L_2537:
        /*0038*/ 	.byte	0x03, 0x5f
        /*003a*/ 	.short	0x0101


	//----- nvinfo : EIATTR_VRC_CTA_INIT_COUNT
	.align		4
        /*003c*/ 	.byte	0x02, 0x4a
	.zero		1
	.zero		1


	//----- nvinfo : EIATTR_SYSCALL_OFFSETS
	.align		4
        /*0040*/ 	.byte	0x04, 0x46
        /*0042*/ 	.short	(.L_2539 - .L_2538)


	//   ....[0]....
.L_2538:
        /*0044*/ 	.word	0x00002620


	//   ....[1]....
        /*0048*/ 	.word	0x00003200


	//   ....[2]....
        /*004c*/ 	.word	0x00004030


	//   ....[3]....
        /*0050*/ 	.word	0x00004e80


	//   ....[4]....
        /*0054*/ 	.word	0x00007610


	//   ....[5]....
        /*0058*/ 	.word	0x00008170


	//   ....[6]....
        /*005c*/ 	.word	0x00009010


	//   ....[7]....
        /*0060*/ 	.word	0x00009c80


	//   ....[8]....
        /*0064*/ 	.word	0x0000c530


	//   ....[9]....
        /*0068*/ 	.word	0x0000d090


	//   ....[10]....
        /*006c*/ 	.word	0x0000df30


	//   ....[11]....
        /*0070*/ 	.word	0x0000eba0


	//   ....[12]....
        /*0074*/ 	.word	0x00011460


	//   ....[13]....
        /*0078*/ 	.word	0x00011fc0


	//   ....[14]....
        /*007c*/ 	.word	0x00012e60


	//   ....[15]....
        /*0080*/ 	.word	0x00013ad0


	//----- nvinfo : EIATTR_EXIT_INSTR_OFFSETS
	.align		4
.L_2539:
        /*0084*/ 	.byte	0x04, 0x1c
        /*0086*/ 	.short	(.L_2541 - .L_2540)


	//   ....[0]....
.L_2540:
        /*0088*/ 	.word	0x0000ee80


	//   ....[1]....
        /*008c*/ 	.word	0x00013010


	//   ....[2]....
        /*0090*/ 	.word	0x00013030


	//   ....[3]....
        /*0094*/ 	.word	0x000130d0


	//   ....[4]....
        /*0098*/ 	.word	0x00013100


	//   ....[5]....
        /*009c*/ 	.word	0x00013120


	//   ....[6]....
        /*00a0*/ 	.word	0x000131b0


	//   ....[7]....
        /*00a4*/ 	.word	0x000131f0


	//   ....[8]....
        /*00a8*/ 	.word	0x00013290


	//   ....[9]....
        /*00ac*/ 	.word	0x000132e0


	//   ....[10]....
        /*00b0*/ 	.word	0x00013310


	//   ....[11]....
        /*00b4*/ 	.word	0x000133d0


	//   ....[12]....
        /*00b8*/ 	.word	0x00013540


	//   ....[13]....
        /*00bc*/ 	.word	0x000136b0


	//   ....[14]....
        /*00c0*/ 	.word	0x00013810


	//   ....[15]....
        /*00c4*/ 	.word	0x00013850


	//   ....[16]....
        /*00c8*/ 	.word	0x00013880


	//   ....[17]....
        /*00cc*/ 	.word	0x00013930


	//   ....[18]....
        /*00d0*/ 	.word	0x00013970


	//   ....[19]....
        /*00d4*/ 	.word	0x00013ae0


	//   ....[20]....
        /*00d8*/ 	.word	0x00013bf0


	//   ....[21]....
        /*00dc*/ 	.word	0x00013d30


	//   ....[22]....
        /*00e0*/ 	.word	0x00013d70


	//----- nvinfo : EIATTR_MAX_THREADS
	.align		4
.L_2541:
        /*00e4*/ 	.byte	0x04, 0x05
        /*00e6*/ 	.short	(.L_2543 - .L_2542)
.L_2542:
        /*00e8*/ 	.word	0x00000080
        /*00ec*/ 	.word	0x00000001
        /*00f0*/ 	.word	0x00000001


	//----- nvinfo : EIATTR_CRS_STACK_SIZE
	.align		4
.L_2543:
        /*00f4*/ 	.byte	0x04, 0x1e
        /*00f6*/ 	.short	(.L_2545 - .L_2544)
.L_2544:
        /*00f8*/ 	.word	0x00000000


	//----- nvinfo : EIATTR_CBANK_PARAM_SIZE
	.align		4
.L_2545:
        /*00fc*/ 	.byte	0x03, 0x19
        /*00fe*/ 	.short	0x0308


	//----- nvinfo : EIATTR_PARAM_CBANK
	.align		4
        /*0100*/ 	.byte	0x04, 0x0a
        /*0102*/ 	.short	(.L_2547 - .L_2546)
	.align		4
.L_2546:
        /*0104*/ 	.word	index@(.nv.constant0._ZN2at6native18elementwise_kernelILi128ELi4EZNS0_15gpu_kernel_implIZZZNS0_28launch_masked_scatter_kernelERKNS_10TensorBaseES5_S5_S5_ENKUlvE_clEvENKUlvE3_clEvEUlsblE_EEvRNS_18TensorIteratorBaseERKT_EUliE_EEviT1_)
        /*0108*/ 	.short	0x0380
        /*010a*/ 	.short	0x0308


	//----- nvinfo : EIATTR_SW_WAR
	.align		4
.L_2547:
        /*010c*/ 	.byte	0x04, 0x36
        /*010e*/ 	.short	(.L_2549 - .L_2548)
.L_2548:
        /*0110*/ 	.word	0x00000008
.L_2549:


//--------------------- .nv.info._ZN2at6native27unrolled_elementwise_kernelIZZZNS0_28launch_masked_scatter_kernelERKNS_10TensorBaseES4_S4_S4_ENKUlvE_clEvENKUlvE3_clEvEUlsblE_St5arrayIPcLm4EELi4E23TrivialOffsetCalculatorILi3EjESB_ILi1EjENS0_6memory12LoadWithCastILi3EEENSE_13StoreWithCastILi1EEEEEviT_T0_T2_T3_T4_T5_ --------------------------
	.section	.nv.info._ZN2at6native27unrolled_elementwise_kernelIZZZNS0_28launch_masked_scatter_kernelERKNS_10TensorBaseES4_S4_S4_ENKUlvE_clEvENKUlvE3_clEvEUlsblE_St5arrayIPcLm4EELi4E23TrivialOffsetCalculatorILi3EjESB_ILi1EjENS0_6memory12LoadWithCastILi3EEENSE_13StoreWithCastILi1EEEEEviT_T0_T2_T3_T4_T5_,"",@"SHT_CUDA_INFO"
	.sectionflags	@""
	.align	4


	//----- nvinfo : EIATTR_CUDA_API_VERSION
	.align		4
        /*0000*/ 	.byte	0x04, 0x37
        /*0002*/ 	.short	(.L_2551 - .L_2550)
.L_2550:
        /*0004*/ 	.word	0x00000082


	//----- nvinfo : EIATTR_KPARAM_INFO
	.align		4
.L_2551:
        /*0008*/ 	.byte	0x04, 0x17
        /*000a*/ 	.short	(.L_2553 - .L_2552)
.L_2552:
        /*000c*/ 	.word	0x00000000
        /*0010*/ 	.short	0x0006
        /*0012*/ 	.short	0x004c
        /*0014*/ 	.byte	0x00, 0xf0, 0x21, 0x00


	//----- nvinfo : EIATTR_KPARAM_INFO
	.align		4
.L_2553:
        /*0018*/ 	.byte	0x04, 0x17
        /*001a*/ 	.short	(.L_2555 - .L_2554)
.L_2554:
        /*001c*/ 	.word	0x00000000
        /*0020*/ 	.short	0x0005
        /*0022*/ 	.short	0x003c
        /*0024*/ 	.byte	0x00, 0xf0, 0x41, 0x00


	//----- nvinfo : EIATTR_KPARAM_INFO
	.align		4
.L_2555:
        /*0028*/ 	.byte	0x04, 0x17
        /*002a*/ 	.short	(.L_2557 - .L_2556)
.L_2556:
        /*002c*/ 	.word	0x00000000
        /*0030*/ 	.short	0x0004
        /*0032*/ 	.short	0x0039
        /*0034*/ 	.byte	0x00, 0xf0, 0x05, 0x00


	//----- nvinfo : EIATTR_KPARAM_INFO
	.align		4
.L_2557:
        /*0038*/ 	.byte	0x04, 0x17
        /*003a*/ 	.short	(.L_2559 - .L_2558)
.L_2558:
        /*003c*/ 	.word	0x00000000
        /*0040*/ 	.short	0x0003
        /*0042*/ 	.short	0x0038
        /*0044*/ 	.byte	0x00, 0xf0, 0x05, 0x00


	//----- nvinfo : EIATTR_KPARAM_INFO
	.align		4
.L_2559:
        /*0048*/ 	.byte	0x04, 0x17
        /*004a*/ 	.short	(.L_2561 - .L_2560)
.L_2560:
        /*004c*/ 	.word	0x00000000
        /*0050*/ 	.short	0x0002
        /*0052*/ 	.short	0x0018
        /*0054*/ 	.byte	0x00, 0xf0, 0x81, 0x00


	//----- nvinfo : EIATTR_KPARAM_INFO
	.align		4
.L_2561:
        /*0058*/ 	.byte	0x04, 0x17
        /*005a*/ 	.short	(.L_2563 - .L_2562)
.L_2562:
        /*005c*/ 	.word	0x00000000
        /*0060*/ 	.short	0x0001
        /*0062*/ 	.short	0x0008
        /*0064*/ 	.byte	0x00, 0xf0, 0x41, 0x00


	//----- nvinfo : EIATTR_KPARAM_INFO
	.align		4
.L_2563:
        /*0068*/ 	.byte	0x04, 0x17
        /*006a*/ 	.short	(.L_2565 - .L_2564)
.L_2564:
        /*006c*/ 	.word	0x00000000
        /*0070*/ 	.short	0x0000
        /*0072*/ 	.short	0x0000
        /*0074*/ 	.byte	0x00, 0xf0, 0x11, 0x00


	//----- nvinfo : EIATTR_SPARSE_MMA_MASK
	.align		4
.L_2565:
        /*0078*/ 	.byte	0x03, 0x50
        /*007a*/ 	.short	0x0000


	//----- nvinfo : EIATTR_MAXREG_COUNT
	.align		4
        /*007c*/ 	.byte	0x03, 0x1b
        /*007e*/ 	.short	0x00ff


	//----- nvinfo : EIATTR_EXTERNS
	.align		4
        /*0080*/ 	.byte	0x04, 0x0f
        /*0082*/ 	.short	(.L_2567 - .L_2566)


	//   ....[0]....
	.align		4
.L_2566:
        /*0084*/ 	.word	index@(__assertfail)


	//----- nvinfo : EIATTR_MERCURY_ISA_VERSION
	.align		4
.L_2567:
        /*0088*/ 	.byte	0x03, 0x5f
        /*008a*/ 	.short	0x0101


	//----- nvinfo : EIATTR_VRC_CTA_INIT_COUNT
	.align		4
        /*008c*/ 	.byte	0x02, 0x4a
	.zero		1
	.zero		1


	//----- nvinfo : EIATTR_SYSCALL_OFFSETS
	.align		4
        /*0090*/ 	.byte	0x04, 0x46
        /*0092*/ 	.short	(.L_2569 - .L_2568)


	//   ....[0]....
.L_2568:
        /*0094*/ 	.word	0x00000e70


	//   ....[1]....
        /*0098*/ 	.word	0x00001a70


	//   ....[2]....
        /*009c*/ 	.word	0x000028d0


	//   ....[3]....
        /*00a0*/ 	.word	0x000038e0


	//   ....[4]....
        /*00a4*/ 	.word	0x00004460


	//   ....[5]....
        /*00a8*/ 	.word	0x00005330


	//   ....[6]....
        /*00ac*/ 	.word	0x00006290


	//   ....[7]....
        /*00b0*/ 	.word	0x00006e10


	//   ....[8]....
        /*00b4*/ 	.word	0x00007ce0


	//   ....[9]....
        /*00b8*/ 	.word	0x00008c30


	//   ....[10]....
        /*00bc*/ 	.word	0x000097c0


	//   ....[11]....
        /*00c0*/ 	.word	0x0000a6a0


	//   ....[12]....
        /*00c4*/ 	.word	0x0000b770


	//   ....[13]....
        /*00c8*/ 	.word	0x0000c550


	//   ....[14]....
        /*00cc*/ 	.word	0x0000d430


	//   ....[15]....
        /*00d0*/ 	.word	0x0000e2f0


	//----- nvinfo : EIATTR_EXIT_INSTR_OFFSETS
	.align		4
.L_2569:
        /*00d4*/ 	.byte	0x04, 0x1c
        /*00d6*/ 	.short	(.L_2571 - .L_2570)


	//   ....[0]....
.L_2570:
        /*00d8*/ 	.word	0x0000d700


	//   ....[1]....
        /*00dc*/ 	.word	0x0000d830


	//   ....[2]....
        /*00e0*/ 	.word	0x0000d850


	//   ....[3]....
        /*00e4*/ 	.word	0x0000d8f0


	//   ....[4]....
        /*00e8*/ 	.word	0x0000d920


	//   ....[5]....
        /*00ec*/ 	.word	0x0000d940


	//   ....[6]....
        /*00f0*/ 	.word	0x0000d9d0


	//   ....[7]....
        /*00f4*/ 	.word	0x0000da10


	//   ....[8]....
        /*00f8*/ 	.word	0x0000dab0


	//   ....[9]....
        /*00fc*/ 	.word	0x0000db00


	//   ....[10]....
        /*0100*/ 	.word	0x0000db30


	//   ....[11]....
        /*0104*/ 	.word	0x0000dbf0


	//   ....[12]....
        /*0108*/ 	.word	0x0000dd60


	//   ....[13]....
        /*010c*/ 	.word	0x0000ded0


	//   ....[14]....
        /*0110*/ 	.word	0x0000e030


	//   ....[15]....
        /*0114*/ 	.word	0x0000e070


	//   ....[16]....
        /*0118*/ 	.word	0x0000e0a0


	//   ....[17]....
        /*011c*/ 	.word	0x0000e150


	//   ....[18]....
        /*0120*/ 	.word	0x0000e190


	//   ....[19]....
        /*0124*/ 	.word	0x0000e300


	//   ....[20]....
        /*0128*/ 	.word	0x0000e410


	//   ....[21]....
        /*012c*/ 	.word	0x0000e550


	//   ....[22]....
        /*0130*/ 	.word	0x0000e590


	//----- nvinfo : EIATTR_MAX_THREADS
	.align		4
.L_2571:
        /*0134*/ 	.byte	0x04, 0x05
        /*0136*/ 	.short	(.L_2573 - .L_2572)
.L_2572:
        /*0138*/ 	.word	0x00000080
        /*013c*/ 	.word	0x00000001
        /*0140*/ 	.word	0x00000001


	//----- nvinfo : EIATTR_CRS_STACK_SIZE
	.align		4
.L_2573:
        /*0144*/ 	.byte	0x04, 0x1e
        /*0146*/ 	.short	(.L_2575 - .L_2574)
.L_2574:
        /*0148*/ 	.word	0x00000000


	//----- nvinfo : EIATTR_CBANK_PARAM_SIZE
	.align		4
.L_2575:
        /*014c*/ 	.byte	0x03, 0x19
        /*014e*/ 	.short	0x0054


	//----- nvinfo : EIATTR_PARAM_CBANK
	.align		4
        /*0150*/ 	.byte	0x04, 0x0a
        /*0152*/ 	.short	(.L_2577 - .L_2576)
	.align		4
.L_2576:
        /*0154*/ 	.word	index@(.nv.constant0._ZN2at6native27unrolled_elementwise_kernelIZZZNS0_28launch_masked_scatter_kernelERKNS_10TensorBaseES4_S4_S4_ENKUlvE_clEvENKUlvE3_clEvEUlsblE_St5arrayIPcLm4EELi4E23TrivialOffsetCalculatorILi3EjESB_ILi1EjENS0_6memory12LoadWithCastILi3EEENSE_13StoreWithCastILi1EEEEEviT_T0_T2_T3_T4_T5_)
        /*0158*/ 	.short	0x0380
        /*015a*/ 	.short	0x0054


	//----- nvinfo : EIATTR_SW_WAR
	.align		4
.L_2577:
        /*015c*/ 	.byte	0x04, 0x36
        /*015e*/ 	.short	(.L_2579 - .L_2578)
.L_2578:
        /*0160*/ 	.word	0x00000008
.L_2579:


//--------------------- .nv.info._ZN2at6native18elementwise_kernelILi128ELi4EZNS0_22gpu_kernel_impl_nocastIZZZNS0_28launch_masked_scatter_kernelERKNS_10TensorBaseES5_S5_S5_ENKUlvE_clEvENKUlvE3_clEvEUlsblE_EEvRNS_18TensorIteratorBaseERKT_EUliE_EEviT1_ --------------------------
	.section	.nv.info._ZN2at6native18elementwise_kernelILi128ELi4EZNS0_22gpu_kernel_impl_nocastIZZZNS0_28launch_masked_scatter_kernelERKNS_10TensorBaseES5_S5_S5_ENKUlvE_clEvENKUlvE3_clEvEUlsblE_EEvRNS_18TensorIteratorBaseERKT_EUliE_EEviT1_,"",@"SHT_CUDA_INFO"
	.sectionflags	@""
	.align	4


	//----- nvinfo : EIATTR_CUDA_API_VERSION
	.align		4
        /*0000*/ 	.byte	0x04, 0x37
        /*0002*/ 	.short	(.L_2581 - .L_2580)
.L_2580:
        /*0004*/ 	.word	0x00000082


	//----- nvinfo : EIATTR_KPARAM_INFO
	.align		4
.L_2581:
        /*0008*/ 	.byte	0x04, 0x17
        /*000a*/ 	.short	(.L_2583 - .L_2582)
.L_2582:
        /*000c*/ 	.word	0x00000000
        /*0010*/ 	.short	0x0001
        /*0012*/ 	.short	0x0008
        /*0014*/ 	.byte	0x00, 0xf0, 0xe1, 0x0b


	//----- nvinfo : EIATTR_KPARAM_INFO
	.align		4
.L_2583:
        /*0018*/ 	.byte	0x04, 0x17
        /*001a*/ 	.short	(.L_2585 - .L_2584)
.L_2584:
        /*001c*/ 	.word	0x00000000
        /*0020*/ 	.short	0x0000
        /*0022*/ 	.short	0x0000
        /*0024*/ 	.byte	0x00, 0xf0, 0x11, 0x00


	//----- nvinfo : EIATTR_SPARSE_MMA_MASK
	.align		4
.L_2585:
        /*0028*/ 	.byte	0x03, 0x50
        /*002a*/ 	.short	0x0000


	//----- nvinfo : EIATTR_MAXREG_COUNT
	.align		4
        /*002c*/ 	.byte	0x03, 0x1b
        /*002e*/ 	.short	0x0080


	//----- nvinfo : EIATTR_MERCURY_ISA_VERSION
	.align		4
        /*0030*/ 	.byte	0x03, 0x5f
        /*0032*/ 	.short	0x0101


	//----- nvinfo : EIATTR_VRC_CTA_INIT_COUNT
	.align		4
        /*0034*/ 	.byte	0x02, 0x4a
	.zero		1
	.zero		1


	//----- nvinfo : EIATTR_EXIT_INSTR_OFFSETS
	.align		4
        /*0038*/ 	.byte	0x04, 0x1c
        /*003a*/ 	.short	(.L_2587 - .L_2586)


	//   ....[0]....
.L_2586:
        /*003c*/ 	.word	0x00000420


	//   ....[1]....
        /*0040*/ 	.word	0x00000500


	//   ....[2]....
        /*0044*/ 	.word	0x00005010


	//   ....[3]....
        /*0048*/ 	.word	0x000068b0


	//----- nvinfo : EIATTR_MAX_THREADS
	.align		4
.L_2587:
        /*004c*/ 	.byte	0x04, 0x05
        /*004e*/ 	.short	(.L_2589 - .L_2588)
.L_2588:
        /*0050*/ 	.word	0x00000080
        /*0054*/ 	.word	0x00000001
        /*0058*/ 	.word	0x00000001


	//----- nvinfo : EIATTR_CRS_STACK_SIZE
	.align		4
.L_2589:
        /*005c*/ 	.byte	0x04, 0x1e
        /*005e*/ 	.short	(.L_2591 - .L_2590)
.L_2590:
        /*0060*/ 	.word	0x00000000


	//----- nvinfo : EIATTR_CBANK_PARAM_SIZE
	.align		4
.L_2591:
        /*0064*/ 	.byte	0x03, 0x19
        /*0066*/ 	.short	0x0300


	//----- nvinfo : EIATTR_PARAM_CBANK
	.align		4
        /*0068*/ 	.byte	0x04, 0x0a
        /*006a*/ 	.short	(.L_2593 - .L_2592)
	.align		4
.L_2592:
        /*006c*/ 	.word	index@(.nv.constant0._ZN2at6native18elementwise_kernelILi128ELi4EZNS0_22gpu_kernel_impl_nocastIZZZNS0_28launch_masked_scatter_kernelERKNS_10TensorBaseES5_S5_S5_ENKUlvE_clEvENKUlvE3_clEvEUlsblE_EEvRNS_18TensorIteratorBaseERKT_EUliE_EEviT1_)
        /*0070*/ 	.short	0x0380
        /*0072*/ 	.short	0x0300


	//----- nvinfo : EIATTR_SW_WAR
	.align		4
.L_2593:
        /*0074*/ 	.byte	0x04, 0x36
        /*0076*/ 	.short	(.L_2595 - .L_2594)
.L_2594:
        /*0078*/ 	.word	0x00000008
.L_2595:


//--------------------- .nv.info._ZN2at6native27unrolled_elementwise_kernelIZZZNS0_28launch_masked_scatter_kernelERKNS_10TensorBaseES4_S4_S4_ENKUlvE_clEvENKUlvE3_clEvEUlsblE_St5arrayIPcLm4EELi4E23TrivialOffsetCalculatorILi3EjESB_ILi1EjENS0_6memory15LoadWithoutCastENSE_16StoreWithoutCastEEEviT_T0_T2_T3_T4_T5_ --------------------------
	.section	.nv.info._ZN2at6native27unrolled_elementwise_kernelIZZZNS0_28launch_masked_scatter_kernelERKNS_10TensorBaseES4_S4_S4_ENKUlvE_clEvENKUlvE3_clEvEUlsblE_St5arrayIPcLm4EELi4E23TrivialOffsetCalculatorILi3EjESB_ILi1EjENS0_6memory15LoadWithoutCastENSE_16StoreWithoutCastEEEviT_T0_T2_T3_T4_T5_,"",@"SHT_CUDA_INFO"
	.sectionflags	@""
	.align	4


	//----- nvinfo : EIATTR_CUDA_API_VERSION
	.align		4
        /*0000*/ 	.byte	0x04, 0x37
        /*0002*/ 	.short	(.L_2597 - .L_2596)
.L_2596:
        /*0004*/ 	.word	0x00000082


	//----- nvinfo : EIATTR_KPARAM_INFO
	.align		4
.L_2597:
        /*0008*/ 	.byte	0x04, 0x17
        /*000a*/ 	.short	(.L_2599 - .L_2598)
.L_2598:
        /*000c*/ 	.word	0x00000000
        /*0010*/ 	.short	0x0006
        /*0012*/ 	.short	0x003b
        /*0014*/ 	.byte	0x00, 0xf0, 0x05, 0x00


	//----- nvinfo : EIATTR_KPARAM_INFO
	.align		4
.L_2599:
        /*0018*/ 	.byte	0x04, 0x17
        /*001a*/ 	.short	(.L_2601 - .L_2600)
.L_2600:
        /*001c*/ 	.word	0x00000000
        /*0020*/ 	.short	0x0005
        /*0022*/ 	.short	0x003a
        /*0024*/ 	.byte	0x00, 0xf0, 0x05, 0x00


	//----- nvinfo : EIATTR_KPARAM_INFO
	.align		4
.L_2601:
        /*0028*/ 	.byte	0x04, 0x17
        /*002a*/ 	.short	(.L_2603 - .L_2602)
.L_2602:
        /*002c*/ 	.word	0x00000000
        /*0030*/ 	.short	0x0004
        /*0032*/ 	.short	0x0039
        /*0034*/ 	.byte	0x00, 0xf0, 0x05, 0x00


	//----- nvinfo : EIATTR_KPARAM_INFO
	.align		4
.L_2603:
        /*0038*/ 	.byte	0x04, 0x17
        /*003a*/ 	.short	(.L_2605 - .L_2604)
.L_2604:
        /*003c*/ 	.word	0x00000000
        /*0040*/ 	.short	0x0003
        /*0042*/ 	.short	0x0038
        /*0044*/ 	.byte	0x00, 0xf0, 0x05, 0x00


	//----- nvinfo : EIATTR_KPARAM_INFO
	.align		4
.L_2605:
        /*0048*/ 	.byte	0x04, 0x17
        /*004a*/ 	.short	(.L_2607 - .L_2606)
.L_2606:
        /*004c*/ 	.word	0x00000000
        /*0050*/ 	.short	0x0002
        /*0052*/ 	.short	0x0018
        /*0054*/ 	.byte	0x00, 0xf0, 0x81, 0x00


	//----- nvinfo : EIATTR_KPARAM_INFO
	.align		4
.L_2607:
        /*0058*/ 	.byte	0x04, 0x17
        /*005a*/ 	.short	(.L_2609 - .L_2608)
.L_2608:
        /*005c*/ 	.word	0x00000000
        /*0060*/ 	.short	0x0001
        /*0062*/ 	.short	0x0008
        /*0064*/ 	.byte	0x00, 0xf0, 0x41, 0x00


	//----- nvinfo : EIATTR_KPARAM_INFO
	.align		4
.L_2609:
        /*0068*/ 	.byte	0x04, 0x17
        /*006a*/ 	.short	(.L_2611 - .L_2610)
.L_2610:
        /*006c*/ 	.word	0x00000000
        /*0070*/ 	.short	0x0000
        /*0072*/ 	.short	0x0000
        /*0074*/ 	.byte	0x00, 0xf0, 0x11, 0x00


	//----- nvinfo : EIATTR_SPARSE_MMA_MASK
	.align		4
.L_2611:
        /*0078*/ 	.byte	0x03, 0x50
        /*007a*/ 	.short	0x0000


	//----- nvinfo : EIATTR_MAXREG_COUNT
	.align		4
        /*007c*/ 	.byte	0x03, 0x1b
        /*007e*/ 	.short	0x00ff


	//----- nvinfo : EIATTR_MERCURY_ISA_VERSION
	.align		4
        /*0080*/ 	.byte	0x03, 0x5f
        /*0082*/ 	.short	0x0101


	//----- nvinfo : EIATTR_VRC_CTA_INIT_COUNT
	.align		4
        /*0084*/ 	.byte	0x02, 0x4a
	.zero		1
	.zero		1


	//----- nvinfo : EIATTR_EXIT_INSTR_OFFSETS
	.align		4
        /*0088*/ 	.byte	0x04, 0x1c
        /*008a*/ 	.short	(.L_2613 - .L_2612)


	//   ....[0]....
.L_2612:
        /*008c*/ 	.word	0x00000760


	//   ....[1]....
        /*0090*/ 	.word	0x000007b0


	//----- nvinfo : EIATTR_MAX_THREADS
	.align		4
.L_2613:
        /*0094*/ 	.byte	0x04, 0x05
        /*0096*/ 	.short	(.L_2615 - .L_2614)
.L_2614:
        /*0098*/ 	.word	0x00000080
        /*009c*/ 	.word	0x00000001
        /*00a0*/ 	.word	0x00000001


	//----- nvinfo : EIATTR_CRS_STACK_SIZE
	.align		4
.L_2615:
        /*00a4*/ 	.byte	0x04, 0x1e
        /*00a6*/ 	.short	(.L_2617 - .L_2616)
.L_2616:
        /*00a8*/ 	.word	0x00000000


	//----- nvinfo : EIATTR_CBANK_PARAM_SIZE
	.align		4
.L_2617:
        /*00ac*/ 	.byte	0x03, 0x19
        /*00ae*/ 	.short	0x003c


	//----- nvinfo : EIATTR_PARAM_CBANK
	.align		4
        /*00b0*/ 	.byte	0x04, 0x0a
        /*00b2*/ 	.short	(.L_2619 - .L_2618)
	.align		4
.L_2618:
        /*00b4*/ 	.word	index@(.nv.constant0._ZN2at6native27unrolled_elementwise_kernelIZZZNS0_28launch_masked_scatter_kernelERKNS_10TensorBaseES4_S4_S4_ENKUlvE_clEvENKUlvE3_clEvEUlsblE_St5arrayIPcLm4EELi4E23TrivialOffsetCalculatorILi3EjESB_ILi1EjENS0_6memory15LoadWithoutCastENSE_16StoreWithoutCastEEEviT_T0_T2_T3_T4_T5_)
        /*00b8*/ 	.short	0x0380
        /*00ba*/ 	.short	0x003c


	//----- nvinfo : EIATTR_SW_WAR
	.align		4
.L_2619:
        /*00bc*/ 	.byte	0x04, 0x36
        /*00be*/ 	.short	(.L_2621 - .L_2620)
.L_2620:
        /*00c0*/ 	.word	0x00000008
.L_2621:


//--------------------- .nv.info._ZN2at6native29vectorized_elementwise_kernelILi2EZZZNS0_28launch_masked_scatter_kernelERKNS_10TensorBaseES4_S4_S4_ENKUlvE_clEvENKUlvE3_clEvEUlsblE_St5arrayIPcLm4EEEEviT0_T1_ --------------------------
	.section	.nv.info._ZN2at6native29vectorized_elementwise_kernelILi2EZZZNS0_28launch_masked_scatter_kernelERKNS_10TensorBaseES4_S4_S4_ENKUlvE_clEvENKUlvE3_clEvEUlsblE_St5arrayIPcLm4EEEEviT0_T1_,"",@"SHT_CUDA_INFO"
	.sectionflags	@""
	.align	4


	//----- nvinfo : EIATTR_CUDA_API_VERSION
	.align		4
        /*0000*/ 	.byte	0x04, 0x37
        /*0002*/ 	.short	(.L_2623 - .L_2622)
.L_2622:
        /*0004*/ 	.word	0x00000082


	//----- nvinfo : EIATTR_KPARAM_INFO
	.align		4
.L_2623:
        /*0008*/ 	.byte	0x04, 0x17
        /*000a*/ 	.short	(.L_2625 - .L_2624)
.L_2624:
        /*000c*/ 	.word	0x00000000
        /*0010*/ 	.short	0x0002
        /*0012*/ 	.short	0x0018
        /*0014*/ 	.byte	0x00, 0xf0, 0x81, 0x00


	//----- nvinfo : EIATTR_KPARAM_INFO
	.align		4
.L_2625:
        /*0018*/ 	.byte	0x04, 0x17
        /*001a*/ 	.short	(.L_2627 - .L_2626)
.L_2626:
        /*001c*/ 	.word	0x00000000
        /*0020*/ 	.short	0x0001
        /*0022*/ 	.short	0x0008
        /*0024*/ 	.byte	0x00, 0xf0, 0x41, 0x00


	//----- nvinfo : EIATTR_KPARAM_INFO
	.align		4
.L_2627:
        /*0028*/ 	.byte	0x04, 0x17
        /*002a*/ 	.short	(.L_2629 - .L_2628)
.L_2628:
        /*002c*/ 	.word	0x00000000
        /*0030*/ 	.short	0x0000
        /*0032*/ 	.short	0x0000
        /*0034*/ 	.byte	0x00, 0xf0, 0x11, 0x00


	//----- nvinfo : EIATTR_SPARSE_MMA_MASK
	.align		4
.L_2629:
        /*0038*/ 	.byte	0x03, 0x50
        /*003a*/ 	.short	0x0000


	//----- nvinfo : EIATTR_MAXREG_COUNT
	.align		4
        /*003c*/ 	.byte	0x03, 0x1b
        /*003e*/ 	.short	0x00ff


	//----- nvinfo : EIATTR_MERCURY_ISA_VERSION
	.align		4
        /*0040*/ 	.byte	0x03, 0x5f
        /*0042*/ 	.short	0x0101


	//----- nvinfo : EIATTR_VRC_CTA_INIT_COUNT
	.align		4
        /*0044*/ 	.byte	0x02, 0x4a
	.zero		1
	.zero		1


	//----- nvinfo : EIATTR_EXIT_INSTR_OFFSETS
	.align		4
        /*0048*/ 	.byte	0x04, 0x1c
        /*004a*/ 	.short	(.L_2631 - .L_2630)


	//   ....[0]....
.L_2630:
        /*004c*/ 	.word	0x00000ed0


	//   ....[1]....
        /*0050*/ 	.word	0x00000f20


	//   ....[2]....
        /*0054*/ 	.word	0x000014c0


	//----- nvinfo : EIATTR_MAX_THREADS
	.align		4
.L_2631:
        /*0058*/ 	.byte	0x04, 0x05
        /*005a*/ 	.short	(.L_2633 - .L_2632)
.L_2632:
        /*005c*/ 	.word	0x00000080
        /*0060*/ 	.word	0x00000001
        /*0064*/ 	.word	0x00000001


	//----- nvinfo : EIATTR_CRS_STACK_SIZE
	.align		4
.L_2633:
        /*0068*/ 	.byte	0x04, 0x1e
        /*006a*/ 	.short	(.L_2635 - .L_2634)
.L_2634:
        /*006c*/ 	.word	0x00000000


	//----- nvinfo : EIATTR_CBANK_PARAM_SIZE
	.align		4
.L_2635:
        /*0070*/ 	.byte	0x03, 0x19
        /*0072*/ 	.short	0x0038


	//----- nvinfo : EIATTR_PARAM_CBANK
	.align		4
        /*0074*/ 	.byte	0x04, 0x0a
        /*0076*/ 	.short	(.L_2637 - .L_2636)
	.align		4
.L_2636:
        /*0078*/ 	.word	index@(.nv.constant0._ZN2at6native29vectorized_elementwise_kernelILi2EZZZNS0_28launch_masked_scatter_kernelERKNS_10TensorBaseES4_S4_S4_ENKUlvE_clEvENKUlvE3_clEvEUlsblE_St5arrayIPcLm4EEEEviT0_T1_)
        /*007c*/ 	.short	0x0380
        /*007e*/ 	.short	0x0038


	//----- nvinfo : EIATTR_SW_WAR
	.align		4
.L_2637:
        /*0080*/ 	.byte	0x04, 0x36
        /*0082*/ 	.short	(.L_2639 - .L_2638)
.L_2638:
        /*0084*/ 	.word	0x00000008
.L_2639:


//--------------------- .nv.info._ZN2at6native29vectorized_elementwise_kernelILi4EZZZNS0_28launch_masked_scatter_kernelERKNS_10TensorBaseES4_S4_S4_ENKUlvE_clEvENKUlvE3_clEvEUlsblE_St5arrayIPcLm4EEEEviT0_T1_ --------------------------
	.section	.nv.info._ZN2at6native29vectorized_elementwise_kernelILi4EZZZNS0_28launch_masked_scatter_kernelERKNS_10TensorBaseES4_S4_S4_ENKUlvE_clEvENKUlvE3_clEvEUlsblE_St5arrayIPcLm4EEEEviT0_T1_,"",@"SHT_CUDA_INFO"
	.sectionflags	@""
	.align	4


	//----- nvinfo : EIATTR_CUDA_API_VERSION
	.align		4
        /*0000*/ 	.byte	0x04, 0x37
        /*0002*/ 	.short	(.L_2641 - .L_2640)
.L_2640:
        /*0004*/ 	.word	0x00000082


	//----- nvinfo : EIATTR_KPARAM_INFO
	.align		4
.L_2641:
        /*0008*/ 	.byte	0x04, 0x17
        /*000a*/ 	.short	(.L_2643 - .L_2642)
.L_2642:
        /*000c*/ 	.word	0x00000000
        /*0010*/ 	.short	0x0002
        /*0012*/ 	.short	0x0018
        /*0014*/ 	.byte	0x00, 0xf0, 0x81, 0x00


	//----- nvinfo : EIATTR_KPARAM_INFO
	.align		4
.L_2643:
        /*0018*/ 	.byte	0x04, 0x17
        /*001a*/ 	.short	(.L_2645 - .L_2644)
.L_2644:
        /*001c*/ 	.word	0x00000000
        /*0020*/ 	.short	0x0001
        /*0022*/ 	.short	0x0008
        /*0024*/ 	.byte	0x00, 0xf0, 0x41, 0x00


	//----- nvinfo : EIATTR_KPARAM_INFO
	.align		4
.L_2645:
        /*0028*/ 	.byte	0x04, 0x17
        /*002a*/ 	.short	(.L_2647 - .L_2646)
.L_2646:
        /*002c*/ 	.word	0x00000000
        /*0030*/ 	.short	0x0000
        /*0032*/ 	.short	0x0000
        /*0034*/ 	.byte	0x00, 0xf0, 0x11, 0x00


	//----- nvinfo : EIATTR_SPARSE_MMA_MASK
	.align		4
.L_2647:
        /*0038*/ 	.byte	0x03, 0x50
        /*003a*/ 	.short	0x0000


	//----- nvinfo : EIATTR_MAXREG_COUNT
	.align		4
        /*003c*/ 	.byte	0x03, 0x1b
        /*003e*/ 	.short	0x00ff


	//----- nvinfo : EIATTR_MERCURY_ISA_VERSION
	.align		4
        /*0040*/ 	.byte	0x03, 0x5f
        /*0042*/ 	.short	0x0101


	//----- nvinfo : EIATTR_VRC_CTA_INIT_COUNT
	.align		4
        /*0044*/ 	.byte	0x02, 0x4a
	.zero		1
	.zero		1


	//----- nvinfo : EIATTR_EXIT_INSTR_OFFSETS
	.align		4
        /*0048*/ 	.byte	0x04, 0x1c
        /*004a*/ 	.short	(.L_2649 - .L_2648)


	//   ....[0]....
.L_2648:
        /*004c*/ 	.word	0x00000ed0


	//   ....[1]....
        /*0050*/ 	.word	0x00000f20


	//   ....[2]....
        /*0054*/ 	.word	0x00001450


	//----- nvinfo : EIATTR_MAX_THREADS
	.align		4
.L_2649:
        /*0058*/ 	.byte	0x04, 0x05
        /*005a*/ 	.short	(.L_2651 - .L_2650)
.L_2650:
        /*005c*/ 	.word	0x00000080
        /*0060*/ 	.word	0x00000001
        /*0064*/ 	.word	0x00000001


	//----- nvinfo : EIATTR_CRS_STACK_SIZE
	.align		4
.L_2651:
        /*0068*/ 	.byte	0x04, 0x1e
        /*006a*/ 	.short	(.L_2653 - .L_2652)
.L_2652:
        /*006c*/ 	.word	0x00000000


	//----- nvinfo : EIATTR_CBANK_PARAM_SIZE
	.align		4
.L_2653:
        /*0070*/ 	.byte	0x03, 0x19
        /*0072*/ 	.short	0x0038


	//----- nvinfo : EIATTR_PARAM_CBANK
	.align		4
        /*0074*/ 	.byte	0x04, 0x0a
        /*0076*/ 	.short	(.L_2655 - .L_2654)
	.align		4
.L_2654:
        /*0078*/ 	.word	index@(.nv.constant0._ZN2at6native29vectorized_elementwise_kernelILi4EZZZNS0_28launch_masked_scatter_kernelERKNS_10TensorBaseES4_S4_S4_ENKUlvE_clEvENKUlvE3_clEvEUlsblE_St5arrayIPcLm4EEEEviT0_T1_)
        /*007c*/ 	.short	0x0380
        /*007e*/ 	.short	0x0038


	//----- nvinfo : EIATTR_SW_WAR
	.align		4
.L_2655:
        /*0080*/ 	.byte	0x04, 0x36
        /*0082*/ 	.short	(.L_2657 - .L_2656)
.L_2656:
        /*0084*/ 	.word	0x00000008
.L_2657:


//--------------------- .nv.info._ZN2at6native29vectorized_elementwise_kernelILi8EZZZNS0_28launch_masked_scatter_kernelERKNS_10TensorBaseES4_S4_S4_ENKUlvE_clEvENKUlvE3_clEvEUlsblE_St5arrayIPcLm4EEEEviT0_T1_ --------------------------
	.section	.nv.info._ZN2at6native29vectorized_elementwise_kernelILi8EZZZNS0_28launch_masked_scatter_kernelERKNS_10TensorBaseES4_S4_S4_ENKUlvE_clEvENKUlvE3_clEvEUlsblE_St5arrayIPcLm4EEEEviT0_T1_,"",@"SHT_CUDA_INFO"
	.sectionflags	@""
	.align	4


	//----- nvinfo : EIATTR_CUDA_API_VERSION
	.align		4
        /*0000*/ 	.byte	0x04, 0x37
        /*0002*/ 	.short	(.L_2659 - .L_2658)
.L_2658:
        /*0004*/ 	.word	0x00000082


	//----- nvinfo : EIATTR_KPARAM_INFO
	.align		4
.L_2659:
        /*0008*/ 	.byte	0x04, 0x17
        /*000a*/ 	.short	(.L_2661 - .L_2660)
.L_2660:
        /*000c*/ 	.word	0x00000000
        /*0010*/ 	.short	0x0002
        /*0012*/ 	.short	0x0018
        /*0014*/ 	.byte	0x00, 0xf0, 0x81, 0x00


	//----- nvinfo : EIATTR_KPARAM_INFO
	.align		4
.L_2661:
        /*0018*/ 	.byte	0x04, 0x17
        /*001a*/ 	.short	(.L_2663 - .L_2662)
.L_2662:
        /*001c*/ 	.word	0x00000000
        /*0020*/ 	.short	0x0001
        /*0022*/ 	.short	0x0008
        /*0024*/ 	.byte	0x00, 0xf0, 0x41, 0x00


	//----- nvinfo : EIATTR_KPARAM_INFO
	.align		4
.L_2663:
        /*0028*/ 	.byte	0x04, 0x17
        /*002a*/ 	.short	(.L_2665 - .L_2664)
.L_2664:
        /*002c*/ 	.word	0x00000000
        /*0030*/ 	.short	0x0000
        /*0032*/ 	.short	0x0000
        /*0034*/ 	.byte	0x00, 0xf0, 0x11, 0x00


	//----- nvinfo : EIATTR_SPARSE_MMA_MASK
	.align		4
.L_2665:
        /*0038*/ 	.byte	0x03, 0x50
        /*003a*/ 	.short	0x0000


	//----- nvinfo : EIATTR_MAXREG_COUNT
	.align		4
        /*003c*/ 	.byte	0x03, 0x1b
        /*003e*/ 	.short	0x00ff


	//----- nvinfo : EIATTR_MERCURY_ISA_VERSION
	.align		4
        /*0040*/ 	.byte	0x03, 0x5f
        /*0042*/ 	.short	0x0101


	//----- nvinfo : EIATTR_VRC_CTA_INIT_COUNT
	.align		4
        /*0044*/ 	.byte	0x02, 0x4a
	.zero		1
	.zero		1


	//----- nvinfo : EIATTR_EXIT_INSTR_OFFSETS
	.align		4
        /*0048*/ 	.byte	0x04, 0x1c
        /*004a*/ 	.short	(.L_2667 - .L_2666)


	//   ....[0]....
.L_2666:
        /*004c*/ 	.word	0x00000010


	//----- nvinfo : EIATTR_MAX_THREADS
	.align		4
.L_2667:
        /*0050*/ 	.byte	0x04, 0x05
        /*0052*/ 	.short	(.L_2669 - .L_2668)
.L_2668:
        /*0054*/ 	.word	0x00000080
        /*0058*/ 	.word	0x00000001
        /*005c*/ 	.word	0x00000001


	//----- nvinfo : EIATTR_CBANK_PARAM_SIZE
	.align		4
.L_2669:
        /*0060*/ 	.byte	0x03, 0x19
        /*0062*/ 	.short	0x0038


	//----- nvinfo : EIATTR_PARAM_CBANK
	.align		4
        /*0064*/ 	.byte	0x04, 0x0a
        /*0066*/ 	.short	(.L_2671 - .L_2670)
	.align		4
.L_2670:
        /*0068*/ 	.word	index@(.nv.constant0._ZN2at6native29vectorized_elementwise_kernelILi8EZZZNS0_28launch_masked_scatter_kernelERKNS_10TensorBaseES4_S4_S4_ENKUlvE_clEvENKUlvE3_clEvEUlsblE_St5arrayIPcLm4EEEEviT0_T1_)
        /*006c*/ 	.short	0x0380
        /*006e*/ 	.short	0x0038


	//----- nvinfo : EIATTR_SW_WAR
	.align		4
.L_2671:
        /*0070*/ 	.byte	0x04, 0x36
        /*0072*/ 	.short	(.L_2673 - .L_2672)
.L_2672:
        /*0074*/ 	.word	0x00000008
.L_2673:


//--------------------- .nv.info._ZN2at6native18elementwise_kernelILi128ELi4EZNS0_15gpu_kernel_implIZZZNS0_28launch_masked_scatter_kernelERKNS_10TensorBaseES5_S5_S5_ENKUlvE_clEvENKUlvE2_clEvEUllblE_EEvRNS_18TensorIteratorBaseERKT_EUliE_EEviT1_ --------------------------
	.section	.nv.info._ZN2at6native18elementwise_kernelILi128ELi4EZNS0_15gpu_kernel_implIZZZNS0_28launch_masked_scatter_kernelERKNS_10TensorBaseES5_S5_S5_ENKUlvE_clEvENKUlvE2_clEvEUllblE_EEvRNS_18TensorIteratorBaseERKT_EUliE_EEviT1_,"",@"SHT_CUDA_INFO"
	.sectionflags	@""
	.align	4


	//----- nvinfo : EIATTR_CUDA_API_VERSION
	.align		4
        /*0000*/ 	.byte	0x04, 0x37
        /*0002*/ 	.short	(.L_2675 - .L_2674)
.L_2674:
        /*0004*/ 	.word	0x00000082


	//----- nvinfo : EIATTR_KPARAM_INFO
	.align		4
.L_2675:
        /*0008*/ 	.byte	0x04, 0x17
        /*000a*/ 	.short	(.L_2677 - .L_2676)
.L_2676:
        /*000c*/ 	.word	0x00000000
        /*0010*/ 	.short	0x0001
        /*0012*/ 	.short	0x0008
        /*0014*/ 	.byte	0x00, 0xf0, 0x01, 0x0c


	//----- nvinfo : EIATTR_KPARAM_INFO
	.align		4
.L_2677:
        /*0018*/ 	.byte	0x04, 0x17
        /*001a*/ 	.short	(.L_2679 - .L_2678)
.L_2678:
        /*001c*/ 	.word	0x00000000
        /*0020*/ 	.short	0x0000
        /*0022*/ 	.short	0x0000
        /*0024*/ 	.byte	0x00, 0xf0, 0x11, 0x00


	//----- nvinfo : EIATTR_SPARSE_MMA_MASK
	.align		4
.L_2679:
        /*0028*/ 	.byte	0x03, 0x50
        /*002a*/ 	.short	0x0000


	//----- nvinfo : EIATTR_MAXREG_COUNT
	.align		4
        /*002c*/ 	.byte	0x03, 0x1b
        /*002e*/ 	.short	0x0080


	//----- nvinfo : EIATTR_EXTERNS
	.align		4
        /*0030*/ 	.byte	0x04, 0x0f
        /*0032*/ 	.short	(.L_2681 - .L_2680)


	//   ....[0]....
	.align		4
.L_2680:
        /*0034*/ 	.word	index@(__assertfail)


	//----- nvinfo : EIATTR_MERCURY_ISA_VERSION
	.align		4
.L_2681:
        /*0038*/ 	.byte	0x03, 0x5f
        /*003a*/ 	.short	0x0101


	//----- nvinfo : EIATTR_VRC_CTA_INIT_COUNT
	.align		4
        /*003c*/ 	.byte	0x02, 0x4a
	.zero		1
	.zero		1


	//----- nvinfo : EIATTR_SYSCALL_OFFSETS
	.align		4
        /*0040*/ 	.byte	0x04, 0x46
        /*0042*/ 	.short	(.L_2683 - .L_2682)


	//   ....[0]....
.L_2682:
        /*0044*/ 	.word	0x00002600


	//   ....[1]....
        /*0048*/ 	.word	0x000031e0


	//   ....[2]....
        /*004c*/ 	.word	0x00004010


	//   ....[3]....
        /*0050*/ 	.word	0x00004e30


	//   ....[4]....
        /*0054*/ 	.word	0x00007560


	//   ....[5]....
        /*0058*/ 	.word	0x000080d0


	//   ....[6]....
        /*005c*/ 	.word	0x00008f70


	//   ....[7]....
        /*0060*/ 	.word	0x00009b80


	//   ....[8]....
        /*0064*/ 	.word	0x0000c400


	//   ....[9]....
        /*0068*/ 	.word	0x0000cf70


	//   ....[10]....
        /*006c*/ 	.word	0x0000de10


	//   ....[11]....
        /*0070*/ 	.word	0x0000ea20


	//   ....[12]....
        /*0074*/ 	.word	0x000112c0


	//   ....[13]....
        /*0078*/ 	.word	0x00011e30


	//   ....[14]....
        /*007c*/ 	.word	0x00012cd0


	//   ....[15]....
        /*0080*/ 	.word	0x000138e0


	//----- nvinfo : EIATTR_EXIT_INSTR_OFFSETS
	.align		4
.L_2683:
        /*0084*/ 	.byte	0x04, 0x1c
        /*0086*/ 	.short	(.L_2685 - .L_2684)


	//   ....[0]....
.L_2684:
        /*0088*/ 	.word	0x0000ed00


	//   ....[1]....
        /*008c*/ 	.word	0x00012e80


	//   ....[2]....
        /*0090*/ 	.word	0x00012ea0


	//   ....[3]....
        /*0094*/ 	.word	0x00012f20


	//   ....[4]....
        /*0098*/ 	.word	0x00012f40


	//   ....[5]....
        /*009c*/ 	.word	0x00012f60


	//   ....[6]....
        /*00a0*/ 	.word	0x00012ff0


	//   ....[7]....
        /*00a4*/ 	.word	0x00013030


	//   ....[8]....
        /*00a8*/ 	.word	0x000130d0


	//   ....[9]....
        /*00ac*/ 	.word	0x00013120


	//   ....[10]....
        /*00b0*/ 	.word	0x00013150


	//   ....[11]....
        /*00b4*/ 	.word	0x00013210


	//   ....[12]....
        /*00b8*/ 	.word	0x00013380


	//   ....[13]....
        /*00bc*/ 	.word	0x000134f0


	//   ....[14]....
        /*00c0*/ 	.word	0x00013650


	//   ....[15]....
        /*00c4*/ 	.word	0x00013670


	//   ....[16]....
        /*00c8*/ 	.word	0x00013690


	//   ....[17]....
        /*00cc*/ 	.word	0x00013740


	//   ....[18]....
        /*00d0*/ 	.word	0x00013780


	//   ....[19]....
        /*00d4*/ 	.word	0x000138f0


	//   ....[20]....
        /*00d8*/ 	.word	0x00013a00


	//   ....[21]....
        /*00dc*/ 	.word	0x00013b40


	//   ....[22]....
        /*00e0*/ 	.word	0x00013b80


	//----- nvinfo : EIATTR_MAX_THREADS
	.align		4
.L_2685:
        /*00e4*/ 	.byte	0x04, 0x05
        /*00e6*/ 	.short	(.L_2687 - .L_2686)
.L_2686:
        /*00e8*/ 	.word	0x00000080
        /*00ec*/ 	.word	0x00000001
        /*00f0*/ 	.word	0x00000001


	//----- nvinfo : EIATTR_CRS_STACK_SIZE
	.align		4
.L_2687:
        /*00f4*/ 	.byte	0x04, 0x1e
        /*00f6*/ 	.short	(.L_2689 - .L_2688)
.L_2688:
        /*00f8*/ 	.word	0x00000000


	//----- nvinfo : EIATTR_CBANK_PARAM_SIZE
	.align		4
.L_2689:
        /*00fc*/ 	.byte	0x03, 0x19
        /*00fe*/ 	.short	0x0308


	//----- nvinfo : EIATTR_PARAM_CBANK
	.align		4
        /*0100*/ 	.byte	0x04, 0x0a
        /*0102*/ 	.short	(.L_2691 - .L_2690)
	.align		4
.L_2690:
        /*0104*/ 	.word	index@(.nv.constant0._ZN2at6native18elementwise_kernelILi128ELi4EZNS0_15gpu_kernel_implIZZZNS0_28launch_masked_scatter_kernelERKNS_10TensorBaseES5_S5_S5_ENKUlvE_clEvENKUlvE2_clEvEUllblE_EEvRNS_18TensorIteratorBaseERKT_EUliE_EEviT1_)
        /*0108*/ 	.short	0x0380
        /*010a*/ 	.short	0x0308


	//----- nvinfo : EIATTR_SW_WAR
	.align		4
.L_2691:
        /*010c*/ 	.byte	0x04, 0x36
        /*010e*/ 	.short	(.L_2693 - .L_2692)
.L_2692:
        /*0110*/ 	.word	0x00000008
.L_2693:


//--------------------- .nv.info._ZN2at6native27unrolled_elementwise_kernelIZZZNS0_28launch_masked_scatter_kernelERKNS_10TensorBaseES4_S4_S4_ENKUlvE_clEvENKUlvE2_clEvEUllblE_St5arrayIPcLm4EELi4E23TrivialOffsetCalculatorILi3EjESB_ILi1EjENS0_6memory12LoadWithCastILi3EEENSE_13StoreWithCastILi1EEEEEviT_T0_T2_T3_T4_T5_ --------------------------
	.section	.nv.info._ZN2at6native27unrolled_elementwise_kernelIZZZNS0_28launch_masked_scatter_kernelERKNS_10TensorBaseES4_S4_S4_ENKUlvE_clEvENKUlvE2_clEvEUllblE_St5arrayIPcLm4EELi4E23TrivialOffsetCalculatorILi3EjESB_ILi1EjENS0_6memory12LoadWithCastILi3EEENSE_13StoreWithCastILi1EEEEEviT_T0_T2_T3_T4_T5_,"",@"SHT_CUDA_INFO"
	.sectionflags	@""
	.align	4


	//----- nvinfo : EIATTR_CUDA_API_VERSION
	.align		4
        /*0000*/ 	.byte	0x04, 0x37
        /*0002*/ 	.short	(.L_2695 - .L_2694)
.L_2694:
        /*0004*/ 	.word	0x00000082


	//----- nvinfo : EIATTR_KPARAM_INFO
	.align		4
.L_2695:
        /*0008*/ 	.byte	0x04, 0x17
        /*000a*/ 	.short	(.L_2697 - .L_2696)
.L_2696:
        /*000c*/ 	.word	0x00000000
        /*0010*/ 	.short	0x0006
        /*0012*/ 	.short	0x004c
        /*0014*/ 	.byte	0x00, 0xf0, 0x21, 0x00


	//----- nvinfo : EIATTR_KPARAM_INFO
	.align		4
.L_2697:
        /*0018*/ 	.byte	0x04, 0x17
        /*001a*/ 	.short	(.L_2699 - .L_2698)
.L_2698:
        /*001c*/ 	.word	0x00000000
        /*0020*/ 	.short	0x0005
        /*0022*/ 	.short	0x003c
        /*0024*/ 	.byte	0x00, 0xf0, 0x41, 0x00


	//----- nvinfo : EIATTR_KPARAM_INFO
	.align		4
.L_2699:
        /*0028*/ 	.byte	0x04, 0x17
        /*002a*/ 	.short	(.L_2701 - .L_2700)
.L_2700:
        /*002c*/ 	.word	0x00000000
        /*0030*/ 	.short	0x0004
        /*0032*/ 	.short	0x0039
        /*0034*/ 	.byte	0x00, 0xf0, 0x05, 0x00


	//----- nvinfo : EIATTR_KPARAM_INFO
	.align		4
.L_2701:
        /*0038*/ 	.byte	0x04, 0x17
        /*003a*/ 	.short	(.L_2703 - .L_2702)
.L_2702:
        /*003c*/ 	.word	0x00000000
        /*0040*/ 	.short	0x0003
        /*0042*/ 	.short	0x0038
        /*0044*/ 	.byte	0x00, 0xf0, 0x05, 0x00


	//----- nvinfo : EIATTR_KPARAM_INFO
	.align		4
.L_2703:
        /*0048*/ 	.byte	0x04, 0x17
        /*004a*/ 	.short	(.L_2705 - .L_2704)
.L_2704:
        /*004c*/ 	.word	0x00000000
        /*0050*/ 	.short	0x0002
        /*0052*/ 	.short	0x0018
        /*0054*/ 	.byte	0x00, 0xf0, 0x81, 0x00


	//----- nvinfo : EIATTR_KPARAM_INFO
	.align		4
.L_2705:
        /*0058*/ 	.byte	0x04, 0x17
        /*005a*/ 	.short	(.L_2707 - .L_2706)
.L_2706:
        /*005c*/ 	.word	0x00000000
        /*0060*/ 	.short	0x0001
        /*0062*/ 	.short	0x0008
        /*0064*/ 	.byte	0x00, 0xf0, 0x41, 0x00


	//----- nvinfo : EIATTR_KPARAM_INFO
	.align		4
.L_2707:
        /*0068*/ 	.byte	0x04, 0x17
        /*006a*/ 	.short	(.L_2709 - .L_2708)
.L_2708:
        /*006c*/ 	.word	0x00000000
        /*0070*/ 	.short	0x0000
        /*0072*/ 	.short	0x0000
        /*0074*/ 	.byte	0x00, 0xf0, 0x11, 0x00


	//----- nvinfo : EIATTR_SPARSE_MMA_MASK
	.align		4
.L_2709:
        /*0078*/ 	.byte	0x03, 0x50
        /*007a*/ 	.short	0x0000


	//----- nvinfo : EIATTR_MAXREG_COUNT
	.align		4
        /*007c*/ 	.byte	0x03, 0x1b
        /*007e*/ 	.short	0x00ff


	//----- nvinfo : EIATTR_EXTERNS
	.align		4
        /*0080*/ 	.byte	0x04, 0x0f
        /*0082*/ 	.short	(.L_2711 - .L_2710)


	//   ....[0]....
	.align		4
.L_2710:
        /*0084*/ 	.word	index@(__assertfail)


	//----- nvinfo : EIATTR_MERCURY_ISA_VERSION
	.align		4
.L_2711:
        /*0088*/ 	.byte	0x03, 0x5f
        /*008a*/ 	.short	0x0101


	//----- nvinfo : EIATTR_VRC_CTA_INIT_COUNT
	.align		4
        /*008c*/ 	.byte	0x02, 0x4a
	.zero		1
	.zero		1


	//----- nvinfo : EIATTR_SYSCALL_OFFSETS
	.align		4
        /*0090*/ 	.byte	0x04, 0x46
        /*0092*/ 	.short	(.L_2713 - .L_2712)


	//   ....[0]....
.L_2712:
        /*0094*/ 	.word	0x00000e60


	//   ....[1]....
        /*0098*/ 	.word	0x00001a60


	//   ....[2]....
        /*009c*/ 	.word	0x000028c0


	//   ....[3]....
        /*00a0*/ 	.word	0x000038b0


	//   ....[4]....
        /*00a4*/ 	.word	0x00004440


	//   ....[5]....
        /*00a8*/ 	.word	0x00005310


	//   ....[6]....
        /*00ac*/ 	.word	0x00006250


	//   ....[7]....
        /*00b0*/ 	.word	0x00006de0


	//   ....[8]....
        /*00b4*/ 	.word	0x00007cb0


	//   ....[9]....
        /*00b8*/ 	.word	0x00008be0


	//   ....[10]....
        /*00bc*/ 	.word	0x00009780


	//   ....[11]....
        /*00c0*/ 	.word	0x0000a660


	//   ....[12]....
        /*00c4*/ 	.word	0x0000b730


	//   ....[13]....
        /*00c8*/ 	.word	0x0000c480


	//   ....[14]....
        /*00cc*/ 	.word	0x0000d300


	//   ....[15]....
        /*00d0*/ 	.word	0x0000e160


	//----- nvinfo : EIATTR_EXIT_INSTR_OFFSETS
	.align		4
.L_2713:
        /*00d4*/ 	.byte	0x04, 0x1c
        /*00d6*/ 	.short	(.L_2715 - .L_2714)


	//   ....[0]....
.L_2714:
        /*00d8*/ 	.word	0x0000d5d0


	//   ....[1]....
        /*00dc*/ 	.word	0x0000d700


	//   ....[2]....
        /*00e0*/ 	.word	0x0000d720


	//   ....[3]....
        /*00e4*/ 	.word	0x0000d7a0


	//   ....[4]....
        /*00e8*/ 	.word	0x0000d7c0


	//   ....[5]....
        /*00ec*/ 	.word	0x0000d7e0


	//   ....[6]....
        /*00f0*/ 	.word	0x0000d870


	//   ....[7]....
        /*00f4*/ 	.word	0x0000d8b0


	//   ....[8]....
        /*00f8*/ 	.word	0x0000d950


	//   ....[9]....
        /*00fc*/ 	.word	0x0000d9a0


	//   ....[10]....
        /*0100*/ 	.word	0x0000d9d0


	//   ....[11]....
        /*0104*/ 	.word	0x0000da90


	//   ....[12]....
        /*0108*/ 	.word	0x0000dc00


	//   ....[13]....
        /*010c*/ 	.word	0x0000dd70


	//   ....[14]....
        /*0110*/ 	.word	0x0000ded0


	//   ....[15]....
        /*0114*/ 	.word	0x0000def0


	//   ....[16]....
        /*0118*/ 	.word	0x0000df10


	//   ....[17]....
        /*011c*/ 	.word	0x0000dfc0


	//   ....[18]....
        /*0120*/ 	.word	0x0000e000


	//   ....[19]....
        /*0124*/ 	.word	0x0000e170


	//   ....[20]....
        /*0128*/ 	.word	0x0000e280


	//   ....[21]....
        /*012c*/ 	.word	0x0000e3c0


	//   ....[22]....
        /*0130*/ 	.word	0x0000e400


	//----- nvinfo : EIATTR_MAX_THREADS
	.align		4
.L_2715:
        /*0134*/ 	.byte	0x04, 0x05
        /*0136*/ 	.short	(.L_2717 - .L_2716)
.L_2716:
        /*0138*/ 	.word	0x00000080
        /*013c*/ 	.word	0x00000001
        /*0140*/ 	.word	0x00000001


	//----- nvinfo : EIATTR_CRS_STACK_SIZE
	.align		4
.L_2717:
        /*0144*/ 	.byte	0x04, 0x1e
        /*0146*/ 	.short	(.L_2719 - .L_2718)
.L_2718:
        /*0148*/ 	.word	0x00000000


	//----- nvinfo : EIATTR_CBANK_PARAM_SIZE
	.align		4
.L_2719:
        /*014c*/ 	.byte	0x03, 0x19
        /*014e*/ 	.short	0x0054


	//----- nvinfo : EIATTR_PARAM_CBANK
	.align		4
        /*0150*/ 	.byte	0x04, 0x0a
        /*0152*/ 	.short	(.L_2721 - .L_2720)
	.align		4
.L_2720:
        /*0154*/ 	.word	index@(.nv.constant0._ZN2at6native27unrolled_elementwise_kernelIZZZNS0_28launch_masked_scatter_kernelERKNS_10TensorBaseES4_S4_S4_ENKUlvE_clEvENKUlvE2_clEvEUllblE_St5arrayIPcLm4EELi4E23TrivialOffsetCalculatorILi3EjESB_ILi1EjENS0_6memory12LoadWithCastILi3EEENSE_13StoreWithCastILi1EEEEEviT_T0_T2_T3_T4_T5_)
        /*0158*/ 	.short	0x0380
        /*015a*/ 	.short	0x0054


	//----- nvinfo : EIATTR_SW_WAR
	.align		4
.L_2721:
        /*015c*/ 	.byte	0x04, 0x36
        /*015e*/ 	.short	(.L_2723 - .L_2722)
.L_2722:
        /*0160*/ 	.word	0x00000008
.L_2723:


//--------------------- .nv.info._ZN2at6native18elementwise_kernelILi128ELi2EZNS0_22gpu_kernel_impl_nocastIZZZNS0_28launch_masked_scatter_kernelERKNS_10TensorBaseES5_S5_S5_ENKUlvE_clEvENKUlvE2_clEvEUllblE_EEvRNS_18TensorIteratorBaseERKT_EUliE_EEviT1_ --------------------------
	.section	.nv.info._ZN2at6native18elementwise_kernelILi128ELi2EZNS0_22gpu_kernel_impl_nocastIZZZNS0_28launch_masked_scatter_kernelERKNS_10TensorBaseES5_S5_S5_ENKUlvE_clEvENKUlvE2_clEvEUllblE_EEvRNS_18TensorIteratorBaseERKT_EUliE_EEviT1_,"",@"SHT_CUDA_INFO"
	.sectionflags	@""
	.align	4


	//----- nvinfo : EIATTR_CUDA_API_VERSION
	.align		4
        /*0000*/ 	.byte	0x04, 0x37
        /*0002*/ 	.short	(.L_2725 - .L_2724)
.L_2724:
        /*0004*/ 	.word	0x00000082


	//----- nvinfo : EIATTR_KPARAM_INFO
	.align		4
.L_2725:
        /*0008*/ 	.byte	0x04, 0x17
        /*000a*/ 	.short	(.L_2727 - .L_2726)
.L_2726:
        /*000c*/ 	.word	0x00000000
        /*0010*/ 	.short	0x0001
        /*0012*/ 	.short	0x0008
        /*0014*/ 	.byte	0x00, 0xf0, 0xe1, 0x0b


	//----- nvinfo : EIATTR_KPARAM_INFO
	.align		4
.L_2727:
        /*0018*/ 	.byte	0x04, 0x17
        /*001a*/ 	.short	(.L_2729 - .L_2728)
.L_2728:
        /*001c*/ 	.word	0x00000000
        /*0020*/ 	.short	0x0000
        /*0022*/ 	.short	0x0000
        /*0024*/ 	.byte	0x00, 0xf0, 0x11, 0x00


	//----- nvinfo : EIATTR_SPARSE_MMA_MASK
	.align		4
.L_2729:
        /*0028*/ 	.byte	0x03, 0x50
        /*002a*/ 	.short	0x0000


	//----- nvinfo : EIATTR_MAXREG_COUNT
	.align		4
        /*002c*/ 	.byte	0x03, 0x1b
        /*002e*/ 	.short	0x0080


	//----- nvinfo : EIATTR_MERCURY_ISA_VERSION
	.align		4
        /*0030*/ 	.byte	0x03, 0x5f
        /*0032*/ 	.short	0x0101


	//----- nvinfo : EIATTR_VRC_CTA_INIT_COUNT
	.align		4
        /*0034*/ 	.byte	0x02, 0x4a
	.zero		1
	.zero		1


	//----- nvinfo : EIATTR_EXIT_INSTR_OFFSETS
	.align		4
        /*0038*/ 	.byte	0x04, 0x1c
        /*003a*/ 	.short	(.L_2731 - .L_2730)


	//   ....[0]....
.L_2730:
        /*003c*/ 	.word	0x000001d0


	//   ....[1]....
        /*0040*/ 	.word	0x000002b0


	//   ....[2]....
        /*0044*/ 	.word	0x00001bf0


	//   ....[3]....
        /*0048*/ 	.word	0x00003490


	//----- nvinfo : EIATTR_MAX_THREADS
	.align		4
.L_2731:
        /*004c*/ 	.byte	0x04, 0x05
        /*004e*/ 	.short	(.L_2733 - .L_2732)
.L_2732:
        /*0050*/ 	.word	0x00000080
        /*0054*/ 	.word	0x00000001
        /*0058*/ 	.word	0x00000001


	//----- nvinfo : EIATTR_CRS_STACK_SIZE
	.align		4
.L_2733:
        /*005c*/ 	.byte	0x04, 0x1e
        /*005e*/ 	.short	(.L_2735 - .L_2734)
.L_2734:
        /*0060*/ 	.word	0x00000000


	//----- nvinfo : EIATTR_CBANK_PARAM_SIZE
	.align		4
.L_2735:
        /*0064*/ 	.byte	0x03, 0x19
        /*0066*/ 	.short	0x0300


	//----- nvinfo : EIATTR_PARAM_CBANK
	.align		4
        /*0068*/ 	.byte	0x04, 0x0a
        /*006a*/ 	.short	(.L_2737 - .L_2736)
	.align		4
.L_2736:
        /*006c*/ 	.word	index@(.nv.constant0._ZN2at6native18elementwise_kernelILi128ELi2EZNS0_22gpu_kernel_impl_nocastIZZZNS0_28launch_masked_scatter_kernelERKNS_10TensorBaseES5_S5_S5_ENKUlvE_clEvENKUlvE2_clEvEUllblE_EEvRNS_18TensorIteratorBaseERKT_EUliE_EEviT1_)
        /*0070*/ 	.short	0x0380
        /*0072*/ 	.short	0x0300


	//----- nvinfo : EIATTR_SW_WAR
	.align		4
.L_2737:
        /*0074*/ 	.byte	0x04, 0x36
        /*0076*/ 	.short	(.L_2739 - .L_2738)
.L_2738:
        /*0078*/ 	.word	0x00000008
.L_2739:


//--------------------- .nv.info._ZN2at6native27unrolled_elementwise_kernelIZZZNS0_28launch_masked_scatter_kernelERKNS_10TensorBaseES4_S4_S4_ENKUlvE_clEvENKUlvE2_clEvEUllblE_St5arrayIPcLm4EELi4E23TrivialOffsetCalculatorILi3EjESB_ILi1EjENS0_6memory15LoadWithoutCastENSE_16StoreWithoutCastEEEviT_T0_T2_T3_T4_T5_ --------------------------
	.section	.nv.info._ZN2at6native27unrolled_elementwise_kernelIZZZNS0_28launch_masked_scatter_kernelERKNS_10TensorBaseES4_S4_S4_ENKUlvE_clEvENKUlvE2_clEvEUllblE_St5arrayIPcLm4EELi4E23TrivialOffsetCalculatorILi3EjESB_ILi1EjENS0_6memory15LoadWithoutCastENSE_16StoreWithoutCastEEEviT_T0_T2_T3_T4_T5_,"",@"SHT_CUDA_INFO"
	.sectionflags	@""
	.align	4


	//----- nvinfo : EIATTR_CUDA_API_VERSION
	.align		4
        /*0000*/ 	.byte	0x04, 0x37
        /*0002*/ 	.short	(.L_2741 - .L_2740)
.L_2740:
        /*0004*/ 	.word	0x00000082


	//----- nvinfo : EIATTR_KPARAM_INFO
	.align		4
.L_2741:
        /*0008*/ 	.byte	0x04, 0x17
        /*000a*/ 	.short	(.L_2743 - .L_2742)
.L_2742:
        /*000c*/ 	.word	0x00000000
        /*0010*/ 	.short	0x0006
        /*0012*/ 	.short	0x003b
        /*0014*/ 	.byte	0x00, 0xf0, 0x05, 0x00


	//----- nvinfo : EIATTR_KPARAM_INFO
	.align		4
.L_2743:
        /*0018*/ 	.byte	0x04, 0x17
        /*001a*/ 	.short	(.L_2745 - .L_2744)
.L_2744:
        /*001c*/ 	.word	0x00000000
        /*0020*/ 	.short	0x0005
        /*0022*/ 	.short	0x003a
        /*0024*/ 	.byte	0x00, 0xf0, 0x05, 0x00


	//----- nvinfo : EIATTR_KPARAM_INFO
	.align		4
.L_2745:
        /*0028*/ 	.byte	0x04, 0x17
        /*002a*/ 	.short	(.L_2747 - .L_2746)
.L_2746:
        /*002c*/ 	.word	0x00000000
        /*0030*/ 	.short	0x0004
        /*0032*/ 	.short	0x0039
        /*0034*/ 	.byte	0x00, 0xf0, 0x05, 0x00


	//----- nvinfo : EIATTR_KPARAM_INFO
	.align		4
.L_2747:
        /*0038*/ 	.byte	0x04, 0x17
        /*003a*/ 	.short	(.L_2749 - .L_2748)
.L_2748:
        /*003c*/ 	.word	0x00000000
        /*0040*/ 	.short	0x0003
        /*0042*/ 	.short	0x0038
        /*0044*/ 	.byte	0x00, 0xf0, 0x05, 0x00


	//----- nvinfo : EIATTR_KPARAM_INFO
	.align		4
.L_2749:
        /*0048*/ 	.byte	0x04, 0x17
        /*004a*/ 	.short	(.L_2751 - .L_2750)
.L_2750:
        /*004c*/ 	.word	0x00000000
        /*0050*/ 	.short	0x0002
        /*0052*/ 	.short	0x0018
        /*0054*/ 	.byte	0x00, 0xf0, 0x81, 0x00


	//----- nvinfo : EIATTR_KPARAM_INFO
	.align		4
.L_2751:
        /*0058*/ 	.byte	0x04, 0x17
        /*005a*/ 	.short	(.L_2753 - .L_2752)
.L_2752:
        /*005c*/ 	.word	0x00000000
        /*0060*/ 	.short	0x0001
        /*0062*/ 	.short	0x0008
        /*0064*/ 	.byte	0x00, 0xf0, 0x41, 0x00


	//----- nvinfo : EIATTR_KPARAM_INFO
	.align		4
.L_2753:
        /*0068*/ 	.byte	0x04, 0x17
        /*006a*/ 	.short	(.L_2755 - .L_2754)
.L_2754:
        /*006c*/ 	.word	0x00000000
        /*0070*/ 	.short	0x0000
        /*0072*/ 	.short	0x0000
        /*0074*/ 	.byte	0x00, 0xf0, 0x11, 0x00


	//----- nvinfo : EIATTR_SPARSE_MMA_MASK
	.align		4
.L_2755:
        /*0078*/ 	.byte	0x03, 0x50
        /*007a*/ 	.short	0x0000


	//----- nvinfo : EIATTR_MAXREG_COUNT
	.align		4
        /*007c*/ 	.byte	0x03, 0x1b
        /*007e*/ 	.short	0x00ff


	//----- nvinfo : EIATTR_MERCURY_ISA_VERSION
	.align		4
        /*0080*/ 	.byte	0x03, 0x5f
        /*0082*/ 	.short	0x0101


	//----- nvinfo : EIATTR_VRC_CTA_INIT_COUNT
	.align		4
        /*0084*/ 	.byte	0x02, 0x4a
	.zero		1
	.zero		1


	//----- nvinfo : EIATTR_EXIT_INSTR_OFFSETS
	.align		4
        /*0088*/ 	.byte	0x04, 0x1c
        /*008a*/ 	.short	(.L_2757 - .L_2756)


	//   ....[0]....
.L_2756:
        /*008c*/ 	.word	0x00000760


	//   ....[1]....
        /*0090*/ 	.word	0x000007b0


	//----- nvinfo : EIATTR_MAX_THREADS
	.align		4
.L_2757:
        /*0094*/ 	.byte	0x04, 0x05
        /*0096*/ 	.short	(.L_2759 - .L_2758)
.L_2758:
        /*0098*/ 	.word	0x00000080
        /*009c*/ 	.word	0x00000001
        /*00a0*/ 	.word	0x00000001


	//----- nvinfo : EIATTR_CRS_STACK_SIZE
	.align		4
.L_2759:
        /*00a4*/ 	.byte	0x04, 0x1e
        /*00a6*/ 	.short	(.L_2761 - .L_2760)
.L_2760:
        /*00a8*/ 	.word	0x00000000


	//----- nvinfo : EIATTR_CBANK_PARAM_SIZE
	.align		4
.L_2761:
        /*00ac*/ 	.byte	0x03, 0x19
        /*00ae*/ 	.short	0x003c


	//----- nvinfo : EIATTR_PARAM_CBANK
	.align		4
        /*00b0*/ 	.byte	0x04, 0x0a
        /*00b2*/ 	.short	(.L_2763 - .L_2762)
	.align		4
.L_2762:
        /*00b4*/ 	.word	index@(.nv.constant0._ZN2at6native27unrolled_elementwise_kernelIZZZNS0_28launch_masked_scatter_kernelERKNS_10TensorBaseES4_S4_S4_ENKUlvE_clEvENKUlvE2_clEvEUllblE_St5arrayIPcLm4EELi4E23TrivialOffsetCalculatorILi3EjESB_ILi1EjENS0_6memory15LoadWithoutCastENSE_16StoreWithoutCastEEEviT_T0_T2_T3_T4_T5_)
        /*00b8*/ 	.short	0x0380
        /*00ba*/ 	.short	0x003c


	//----- nvinfo : EIATTR_SW_WAR
	.align		4
.L_2763:
        /*00bc*/ 	.byte	0x04, 0x36
        /*00be*/ 	.short	(.L_2765 - .L_2764)
.L_2764:
        /*00c0*/ 	.word	0x00000008
.L_2765:


//--------------------- .nv.info._ZN2at6native29vectorized_elementwise_kernelILi2EZZZNS0_28launch_masked_scatter_kernelERKNS_10TensorBaseES4_S4_S4_ENKUlvE_clEvENKUlvE2_clEvEUllblE_St5arrayIPcLm4EEEEviT0_T1_ --------------------------
	.section	.nv.info._ZN2at6native29vectorized_elementwise_kernelILi2EZZZNS0_28launch_masked_scatter_kernelERKNS_10TensorBaseES4_S4_S4_ENKUlvE_clEvENKUlvE2_clEvEUllblE_St5arrayIPcLm4EEEEviT0_T1_,"",@"SHT_CUDA_INFO"
	.sectionflags	@""
	.align	4


	//----- nvinfo : EIATTR_CUDA_API_VERSION
	.align		4
        /*0000*/ 	.byte	0x04, 0x37
        /*0002*/ 	.short	(.L_2767 - .L_2766)
.L_2766:
        /*0004*/ 	.word	0x00000082


	//----- nvinfo : EIATTR_KPARAM_INFO
	.align		4
.L_2767:
        /*0008*/ 	.byte	0x04, 0x17
        /*000a*/ 	.short	(.L_2769 - .L_2768)
.L_2768:
        /*000c*/ 	.word	0x00000000
        /*0010*/ 	.short	0x0002
        /*0012*/ 	.short	0x0018
        /*0014*/ 	.byte	0x00, 0xf0, 0x81, 0x00


	//----- nvinfo : EIATTR_KPARAM_INFO
	.align		4
.L_2769:
        /*0018*/ 	.byte	0x04, 0x17
        /*001a*/ 	.short	(.L_2771 - .L_2770)
.L_2770:
        /*001c*/ 	.word	0x00000000
        /*0020*/ 	.short	0x0001
        /*0022*/ 	.short	0x0008
        /*0024*/ 	.byte	0x00, 0xf0, 0x41, 0x00


	//----- nvinfo : EIATTR_KPARAM_INFO
	.align		4
.L_2771:
        /*0028*/ 	.byte	0x04, 0x17
        /*002a*/ 	.short	(.L_2773 - .L_2772)
.L_2772:
        /*002c*/ 	.word	0x00000000
        /*0030*/ 	.short	0x0000
        /*0032*/ 	.short	0x0000
        /*0034*/ 	.byte	0x00, 0xf0, 0x11, 0x00


	//----- nvinfo : EIATTR_SPARSE_MMA_MASK
	.align		4
.L_2773:
        /*0038*/ 	.byte	0x03, 0x50
        /*003a*/ 	.short	0x0000


	//----- nvinfo : EIATTR_MAXREG_COUNT
	.align		4
        /*003c*/ 	.byte	0x03, 0x1b
        /*003e*/ 	.short	0x00ff


	//----- nvinfo : EIATTR_MERCURY_ISA_VERSION
	.align		4
        /*0040*/ 	.byte	0x03, 0x5f
        /*0042*/ 	.short	0x0101


	//----- nvinfo : EIATTR_VRC_CTA_INIT_COUNT
	.align		4
        /*0044*/ 	.byte	0x02, 0x4a
	.zero		1
	.zero		1


	//----- nvinfo : EIATTR_EXIT_INSTR_OFFSETS
	.align		4
        /*0048*/ 	.byte	0x04, 0x1c
        /*004a*/ 	.short	(.L_2775 - .L_2774)


	//   ....[0]....
.L_2774:
        /*004c*/ 	.word	0x00000ec0


	//   ....[1]....
        /*0050*/ 	.word	0x00000f10


	//   ....[2]....
        /*0054*/ 	.word	0x00001410


	//----- nvinfo : EIATTR_MAX_THREADS
	.align		4
.L_2775:
        /*0058*/ 	.byte	0x04, 0x05
        /*005a*/ 	.short	(.L_2777 - .L_2776)
.L_2776:
        /*005c*/ 	.word	0x00000080
        /*0060*/ 	.word	0x00000001
        /*0064*/ 	.word	0x00000001


	//----- nvinfo : EIATTR_CRS_STACK_SIZE
	.align		4
.L_2777:
        /*0068*/ 	.byte	0x04, 0x1e
        /*006a*/ 	.short	(.L_2779 - .L_2778)
.L_2778:
        /*006c*/ 	.word	0x00000000


	//----- nvinfo : EIATTR_CBANK_PARAM_SIZE
	.align		4
.L_2779:
        /*0070*/ 	.byte	0x03, 0x19
        /*0072*/ 	.short	0x0038


	//----- nvinfo : EIATTR_PARAM_CBANK
	.align		4
        /*0074*/ 	.byte	0x04, 0x0a
        /*0076*/ 	.short	(.L_2781 - .L_2780)
	.align		4
.L_2780:
        /*0078*/ 	.word	index@(.nv.constant0._ZN2at6native29vectorized_elementwise_kernelILi2EZZZNS0_28launch_masked_scatter_kernelERKNS_10TensorBaseES4_S4_S4_ENKUlvE_clEvENKUlvE2_clEvEUllblE_St5arrayIPcLm4EEEEviT0_T1_)
        /*007c*/ 	.short	0x0380
        /*007e*/ 	.short	0x0038


	//----- nvinfo : EIATTR_SW_WAR
	.align		4
.L_2781:
        /*0080*/ 	.byte	0x04, 0x36
        /*0082*/ 	.short	(.L_2783 - .L_2782)
.L_2782:
        /*0084*/ 	.word	0x00000008
.L_2783:


//--------------------- .nv.info._ZN2at6native29vectorized_elementwise_kernelILi4EZZZNS0_28launch_masked_scatter_kernelERKNS_10TensorBaseES4_S4_S4_ENKUlvE_clEvENKUlvE2_clEvEUllblE_St5arrayIPcLm4EEEEviT0_T1_ --------------------------
	.section	.nv.info._ZN2at6native29vectorized_elementwise_kernelILi4EZZZNS0_28launch_masked_scatter_kernelERKNS_10TensorBaseES4_S4_S4_ENKUlvE_clEvENKUlvE2_clEvEUllblE_St5arrayIPcLm4EEEEviT0_T1_,"",@"SHT_CUDA_INFO"
	.sectionflags	@""
	.align	4


	//----- nvinfo : EIATTR_CUDA_API_VERSION
	.align		4
        /*0000*/ 	.byte	0x04, 0x37
        /*0002*/ 	.short	(.L_2785 - .L_2784)
.L_2784:
        /*0004*/ 	.word	0x00000082


	//----- nvinfo : EIATTR_KPARAM_INFO
	.align		4
.L_2785:
        /*0008*/ 	.byte	0x04, 0x17
        /*000a*/ 	.short	(.L_2787 - .L_2786)
.L_2786:
        /*000c*/ 	.word	0x00000000
        /*0010*/ 	.short	0x0002
        /*0012*/ 	.short	0x0018
        /*0014*/ 	.byte	0x00, 0xf0, 0x81, 0x00


	//----- nvinfo : EIATTR_KPARAM_INFO
	.align		4
.L_2787:
        /*0018*/ 	.byte	0x04, 0x17
        /*001a*/ 	.short	(.L_2789 - .L_2788)
.L_2788:
        /*001c*/ 	.word	0x00000000
        /*0020*/ 	.short	0x0001
        /*0022*/ 	.short	0x0008
        /*0024*/ 	.byte	0x00, 0xf0, 0x41, 0x00


	//----- nvinfo : EIATTR_KPARAM_INFO
	.align		4
.L_2789:
        /*0028*/ 	.byte	0x04, 0x17
        /*002a*/ 	.short	(.L_2791 - .L_2790)
.L_2790:
        /*002c*/ 	.word	0x00000000
        /*0030*/ 	.short	0x0000
        /*0032*/ 	.short	0x0000
        /*0034*/ 	.byte	0x00, 0xf0, 0x11, 0x00


	//----- nvinfo : EIATTR_SPARSE_MMA_MASK
	.align		4
.L_2791:
        /*0038*/ 	.byte	0x03, 0x50
        /*003a*/ 	.short	0x0000


	//----- nvinfo : EIATTR_MAXREG_COUNT
	.align		4
        /*003c*/ 	.byte	0x03, 0x1b
        /*003e*/ 	.short	0x00ff


	//----- nvinfo : EIATTR_MERCURY_ISA_VERSION
	.align		4
        /*0040*/ 	.byte	0x03, 0x5f
        /*0042*/ 	.short	0x0101


	//----- nvinfo : EIATTR_VRC_CTA_INIT_COUNT
	.align		4
        /*0044*/ 	.byte	0x02, 0x4a
	.zero		1
	.zero		1


	//----- nvinfo : EIATTR_EXIT_INSTR_OFFSETS
	.align		4
        /*0048*/ 	.byte	0x04, 0x1c
        /*004a*/ 	.short	(.L_2793 - .L_2792)


	//   ....[0]....
.L_2792:
        /*004c*/ 	.word	0x00000ec0


	//   ....[1]....
        /*0050*/ 	.word	0x00000f10


	//   ....[2]....
        /*0054*/ 	.word	0x000013a0


	//----- nvinfo : EIATTR_MAX_THREADS
	.align		4
.L_2793:
        /*0058*/ 	.byte	0x04, 0x05
        /*005a*/ 	.short	(.L_2795 - .L_2794)
.L_2794:
        /*005c*/ 	.word	0x00000080
        /*0060*/ 	.word	0x00000001
        /*0064*/ 	.word	0x00000001


	//----- nvinfo : EIATTR_CRS_STACK_SIZE
	.align		4
.L_2795:
        /*0068*/ 	.byte	0x04, 0x1e
        /*006a*/ 	.short	(.L_2797 - .L_2796)
.L_2796:
        /*006c*/ 	.word	0x00000000


	//----- nvinfo : EIATTR_CBANK_PARAM_SIZE
	.align		4
.L_2797:
        /*0070*/ 	.byte	0x03, 0x19
        /*0072*/ 	.short	0x0038


	//----- nvinfo : EIATTR_PARAM_CBANK
	.align		4
        /*0074*/ 	.byte	0x04, 0x0a
        /*0076*/ 	.short	(.L_2799 - .L_2798)
	.align		4
.L_2798:
        /*0078*/ 	.word	index@(.nv.constant0._ZN2at6native29vectorized_elementwise_kernelILi4EZZZNS0_28launch_masked_scatter_kernelERKNS_10TensorBaseES4_S4_S4_ENKUlvE_clEvENKUlvE2_clEvEUllblE_St5arrayIPcLm4EEEEviT0_T1_)
        /*007c*/ 	.short	0x0380
        /*007e*/ 	.short	0x0038


	//----- nvinfo : EIATTR_SW_WAR
	.align		4
.L_2799:
        /*0080*/ 	.byte	0x04, 0x36
        /*0082*/ 	.short	(.L_2801 - .L_2800)
.L_2800:
        /*0084*/ 	.word	0x00000008
.L_2801:


//--------------------- .nv.info._ZN2at6native29vectorized_elementwise_kernelILi8EZZZNS0_28launch_masked_scatter_kernelERKNS_10TensorBaseES4_S4_S4_ENKUlvE_clEvENKUlvE2_clEvEUllblE_St5arrayIPcLm4EEEEviT0_T1_ --------------------------
	.section	.nv.info._ZN2at6native29vectorized_elementwise_kernelILi8EZZZNS0_28launch_masked_scatter_kernelERKNS_10TensorBaseES4_S4_S4_ENKUlvE_clEvENKUlvE2_clEvEUllblE_St5arrayIPcLm4EEEEviT0_T1_,"",@"SHT_CUDA_INFO"
	.sectionflags	@""
	.align	4


	//----- nvinfo : EIATTR_CUDA_API_VERSION
	.align		4
        /*0000*/ 	.byte	0x04, 0x37
        /*0002*/ 	.short	(.L_2803 - .L_2802)
.L_2802:
        /*0004*/ 	.word	0x00000082


	//----- nvinfo : EIATTR_KPARAM_INFO
	.align		4
.L_2803:
        /*0008*/ 	.byte	0x04, 0x17
        /*000a*/ 	.short	(.L_2805 - .L_2804)
.L_2804:
        /*000c*/ 	.word	0x00000000
        /*0010*/ 	.short	0x0002
        /*0012*/ 	.short	0x0018
        /*0014*/ 	.byte	0x00, 0xf0, 0x81, 0x00


	//----- nvinfo : EIATTR_KPARAM_INFO
	.align		4
.L_2805:
        /*0018*/ 	.byte	0x04, 0x17
        /*001a*/ 	.short	(.L_2807 - .L_2806)
.L_2806:
        /*001c*/ 	.word	0x00000000
        /*0020*/ 	.short	0x0001
        /*0022*/ 	.short	0x0008
        /*0024*/ 	.byte	0x00, 0xf0, 0x41, 0x00


	//----- nvinfo : EIATTR_KPARAM_INFO
	.align		4
.L_2807:
        /*0028*/ 	.byte	0x04, 0x17
        /*002a*/ 	.short	(.L_2809 - .L_2808)
.L_2808:
        /*002c*/ 	.word	0x00000000
        /*0030*/ 	.short	0x0000
        /*0032*/ 	.short	0x0000
        /*0034*/ 	.byte	0x00, 0xf0, 0x11, 0x00


	//----- nvinfo : EIATTR_SPARSE_MMA_MASK
	.align		4
.L_2809:
        /*0038*/ 	.byte	0x03, 0x50
        /*003a*/ 	.short	0x0000


	//----- nvinfo : EIATTR_MAXREG_COUNT
	.align		4
        /*003c*/ 	.byte	0x03, 0x1b
        /*003e*/ 	.short	0x00ff


	//----- nvinfo : EIATTR_MERCURY_ISA_VERSION
	.align		4
        /*0040*/ 	.byte	0x03, 0x5f
        /*0042*/ 	.short	0x0101


	//----- nvinfo : EIATTR_VRC_CTA_INIT_COUNT
	.align		4
        /*0044*/ 	.byte	0x02, 0x4a
	.zero		1
	.zero		1


	//----- nvinfo : EIATTR_EXIT_INSTR_OFFSETS
	.align		4
        /*0048*/ 	.byte	0x04, 0x1c
        /*004a*/ 	.short	(.L_2811 - .L_2810)


	//   ....[0]....
.L_2810:
        /*004c*/ 	.word	0x00000010


	//----- nvinfo : EIATTR_MAX_THREADS
	.align		4
.L_2811:
        /*0050*/ 	.byte	0x04, 0x05
        /*0052*/ 	.short	(.L_2813 - .L_2812)
.L_2812:
        /*0054*/ 	.word	0x00000080
        /*0058*/ 	.word	0x00000001
        /*005c*/ 	.word	0x00000001


	//----- nvinfo : EIATTR_CBANK_PARAM_SIZE
	.align		4
.L_2813:
        /*0060*/ 	.byte	0x03, 0x19
        /*0062*/ 	.short	0x0038


	//----- nvinfo : EIATTR_PARAM_CBANK
	.align		4
        /*0064*/ 	.byte	0x04, 0x0a
        /*0066*/ 	.short	(.L_2815 - .L_2814)
	.align		4
.L_2814:
        /*0068*/ 	.word	index@(.nv.constant0._ZN2at6native29vectorized_elementwise_kernelILi8EZZZNS0_28launch_masked_scatter_kernelERKNS_10TensorBaseES4_S4_S4_ENKUlvE_clEvENKUlvE2_clEvEUllblE_St5arrayIPcLm4EEEEviT0_T1_)
        /*006c*/ 	.short	0x0380
        /*006e*/ 	.short	0x0038


	//----- nvinfo : EIATTR_SW_WAR
	.align		4
.L_2815:
        /*0070*/ 	.byte	0x04, 0x36
        /*0072*/ 	.short	(.L_2817 - .L_2816)
.L_2816:
        /*0074*/ 	.word	0x00000008
.L_2817:


//--------------------- .nv.info._ZN2at6native18elementwise_kernelILi128ELi4EZNS0_15gpu_kernel_implIZZZNS0_28launch_masked_scatter_kernelERKNS_10TensorBaseES5_S5_S5_ENKUlvE_clEvENKUlvE1_clEvEUliblE_EEvRNS_18TensorIteratorBaseERKT_EUliE_EEviT1_ --------------------------
	.section	.nv.info._ZN2at6native18elementwise_kernelILi128ELi4EZNS0_15gpu_kernel_implIZZZNS0_28launch_masked_scatter_kernelERKNS_10TensorBaseES5_S5_S5_ENKUlvE_clEvENKUlvE1_clEvEUliblE_EEvRNS_18TensorIteratorBaseERKT_EUliE_EEviT1_,"",@"SHT_CUDA_INFO"
	.sectionflags	@""
	.align	4


	//----- nvinfo : EIATTR_CUDA_API_VERSION
	.align		4
        /*0000*/ 	.byte	0x04, 0x37
        /*0002*/ 	.short	(.L_2819 - .L_2818)
.L_2818:
        /*0004*/ 	.word	0x00000082


	//----- nvinfo : EIATTR_KPARAM_INFO
	.align		4
.L_2819:
        /*0008*/ 	.byte	0x04, 0x17
        /*000a*/ 	.short	(.L_2821 - .L_2820)
.L_2820:
        /*000c*/ 	.word	0x00000000
        /*0010*/ 	.short	0x0001
        /*0012*/ 	.short	0x0008
        /*0014*/ 	.byte	0x00, 0xf0, 0x01, 0x0c


	//----- nvinfo : EIATTR_KPARAM_INFO
	.align		4
.L_2821:
        /*0018*/ 	.byte	0x04, 0x17
        /*001a*/ 	.short	(.L_2823 - .L_2822)
.L_2822:
        /*001c*/ 	.word	0x00000000
        /*0020*/ 	.short	0x0000
        /*0022*/ 	.short	0x0000
        /*0024*/ 	.byte	0x00, 0xf0, 0x11, 0x00


	//----- nvinfo : EIATTR_SPARSE_MMA_MASK
	.align		4
.L_2823:
        /*0028*/ 	.byte	0x03, 0x50
        /*002a*/ 	.short	0x0000


	//----- nvinfo : EIATTR_MAXREG_COUNT
	.align		4
        /*002c*/ 	.byte	0x03, 0x1b
        /*002e*/ 	.short	0x0080


	//----- nvinfo : EIATTR_EXTERNS
	.align		4
        /*0030*/ 	.byte	0x04, 0x0f
        /*0032*/ 	.short	(.L_2825 - .L_2824)


	//   ....[0]....
	.align		4
.L_2824:
        /*0034*/ 	.word	index@(__assertfail)


	//----- nvinfo : EIATTR_MERCURY_ISA_VERSION
	.align		4
.L_2825:
        /*0038*/ 	.byte	0x03, 0x5f
        /*003a*/ 	.short	0x0101


	//----- nvinfo : EIATTR_VRC_CTA_INIT_COUNT
	.align		4
        /*003c*/ 	.byte	0x02, 0x4a
	.zero		1
	.zero		1


	//----- nvinfo : EIATTR_SYSCALL_OFFSETS
	.align		4
        /*0040*/ 	.byte	0x04, 0x46
        /*0042*/ 	.short	(.L_2827 - .L_2826)


	//   ....[0]....
.L_2826:
        /*0044*/ 	.word	0x000025a0


	//   ....[1]....
        /*0048*/ 	.word	0x00003170


	//   ....[2]....
        /*004c*/ 	.word	0x00003fa0


	//   ....[3]....
        /*0050*/ 	.word	0x00004dc0


	//   ....[4]....
        /*0054*/ 	.word	0x000074a0


	//   ....[5]....
        /*0058*/ 	.word	0x00008000


	//   ....[6]....
        /*005c*/ 	.word	0x00008ea0


	//   ....[7]....
        /*0060*/ 	.word	0x00009ac0


	//   ....[8]....
        /*0064*/ 	.word	0x0000c2e0


	//   ....[9]....
        /*0068*/ 	.word	0x0000ce40


	//   ....[10]....
        /*006c*/ 	.word	0x0000dce0


	//   ....[11]....
        /*0070*/ 	.word	0x0000e900


	//   ....[12]....
        /*0074*/ 	.word	0x00011140


	//   ....[13]....
        /*0078*/ 	.word	0x00011ca0


	//   ....[14]....
        /*007c*/ 	.word	0x00012b40


	//   ....[15]....
        /*0080*/ 	.word	0x00013780


	//----- nvinfo : EIATTR_EXIT_INSTR_OFFSETS
	.align		4
.L_2827:
        /*0084*/ 	.byte	0x04, 0x1c
        /*0086*/ 	.short	(.L_2829 - .L_2828)


	//   ....[0]....
.L_2828:
        /*0088*/ 	.word	0x0000ebe0


	//   ....[1]....
        /*008c*/ 	.word	0x00012cf0


	//   ....[2]....
        /*0090*/ 	.word	0x00012d10


	//   ....[3]....
        /*0094*/ 	.word	0x00012db0


	//   ....[4]....
        /*0098*/ 	.word	0x00012dd0


	//   ....[5]....
        /*009c*/ 	.word	0x00012df0


	//   ....[6]....
        /*00a0*/ 	.word	0x00012e80


	//   ....[7]....
        /*00a4*/ 	.word	0x00012ec0


	//   ....[8]....
        /*00a8*/ 	.word	0x00012f60


	//   ....[9]....
        /*00ac*/ 	.word	0x00012fb0


	//   ....[10]....
        /*00b0*/ 	.word	0x00012fe0


	//   ....[11]....
        /*00b4*/ 	.word	0x000130a0


	//   ....[12]....
        /*00b8*/ 	.word	0x00013210


	//   ....[13]....
        /*00bc*/ 	.word	0x00013380


	//   ....[14]....
        /*00c0*/ 	.word	0x000134e0


	//   ....[15]....
        /*00c4*/ 	.word	0x00013520


	//   ....[16]....
        /*00c8*/ 	.word	0x00013540


	//   ....[17]....
        /*00cc*/ 	.word	0x000135e0


	//   ....[18]....
        /*00d0*/ 	.word	0x00013620


	//   ....[19]....
        /*00d4*/ 	.word	0x00013790


	//   ....[20]....
        /*00d8*/ 	.word	0x000138a0


	//   ....[21]....
        /*00dc*/ 	.word	0x000139e0


	//   ....[22]....
        /*00e0*/ 	.word	0x00013a20


	//----- nvinfo : EIATTR_MAX_THREADS
	.align		4
.L_2829:
        /*00e4*/ 	.byte	0x04, 0x05
        /*00e6*/ 	.short	(.L_2831 - .L_2830)
.L_2830:
        /*00e8*/ 	.word	0x00000080
        /*00ec*/ 	.word	0x00000001
        /*00f0*/ 	.word	0x00000001


	//----- nvinfo : EIATTR_CRS_STACK_SIZE
	.align		4
.L_2831:
        /*00f4*/ 	.byte	0x04, 0x1e
        /*00f6*/ 	.short	(.L_2833 - .L_2832)
.L_2832:
        /*00f8*/ 	.word	0x00000000


	//----- nvinfo : EIATTR_CBANK_PARAM_SIZE
	.align		4
.L_2833:
        /*00fc*/ 	.byte	0x03, 0x19
        /*00fe*/ 	.short	0x0308


	//----- nvinfo : EIATTR_PARAM_CBANK
	.align		4
        /*0100*/ 	.byte	0x04, 0x0a
        /*0102*/ 	.short	(.L_2835 - .L_2834)
	.align		4
.L_2834:
        /*0104*/ 	.word	index@(.nv.constant0._ZN2at6native18elementwise_kernelILi128ELi4EZNS0_15gpu_kernel_implIZZZNS0_28launch_masked_scatter_kernelERKNS_10TensorBaseES5_S5_S5_ENKUlvE_clEvENKUlvE1_clEvEUliblE_EEvRNS_18TensorIteratorBaseERKT_EUliE_EEviT1_)
        /*0108*/ 	.short	0x0380
        /*010a*/ 	.short	0x0308


	//----- nvinfo : EIATTR_SW_WAR
	.align		4
.L_2835:
        /*010c*/ 	.byte	0x04, 0x36
        /*010e*/ 	.short	(.L_2837 - .L_2836)
.L_2836:
        /*0110*/ 	.word	0x00000008
.L_2837:


//--------------------- .nv.info._ZN2at6native27unrolled_elementwise_kernelIZZZNS0_28launch_masked_scatter_kernelERKNS_10TensorBaseES4_S4_S4_ENKUlvE_clEvENKUlvE1_clEvEUliblE_St5arrayIPcLm4EELi4E23TrivialOffsetCalculatorILi3EjESB_ILi1EjENS0_6memory12LoadWithCastILi3EEENSE_13StoreWithCastILi1EEEEEviT_T0_T2_T3_T4_T5_ --------------------------
	.section	.nv.info._ZN2at6native27unrolled_elementwise_kernelIZZZNS0_28launch_masked_scatter_kernelERKNS_10TensorBaseES4_S4_S4_ENKUlvE_clEvENKUlvE1_clEvEUliblE_St5arrayIPcLm4EELi4E23TrivialOffsetCalculatorILi3EjESB_ILi1EjENS0_6memory12LoadWithCastILi3EEENSE_13StoreWithCastILi1EEEEEviT_T0_T2_T3_T4_T5_,"",@"SHT_CUDA_INFO"
	.sectionflags	@""
	.align	4


	//----- nvinfo : EIATTR_CUDA_API_VERSION
	.align		4
        /*0000*/ 	.byte	0x04, 0x37
        /*0002*/ 	.short	(.L_2839 - .L_2838)
.L_2838:
        /*0004*/ 	.word	0x00000082


	//----- nvinfo : EIATTR_KPARAM_INFO
	.align		4
.L_2839:
        /*0008*/ 	.byte	0x04, 0x17
        /*000a*/ 	.short	(.L_2841 - .L_2840)
.L_2840:
        /*000c*/ 	.word	0x00000000
        /*0010*/ 	.short	0x0006
        /*0012*/ 	.short	0x004c
        /*0014*/ 	.byte	0x00, 0xf0, 0x21, 0x00


	//----- nvinfo : EIATTR_KPARAM_INFO
	.align		4
.L_2841:
        /*0018*/ 	.byte	0x04, 0x17
        /*001a*/ 	.short	(.L_2843 - .L_2842)
.L_2842:
        /*001c*/ 	.word	0x00000000
        /*0020*/ 	.short	0x0005
        /*0022*/ 	.short	0x003c
        /*0024*/ 	.byte	0x00, 0xf0, 0x41, 0x00


	//----- nvinfo : EIATTR_KPARAM_INFO
	.align		4
.L_2843:
        /*0028*/ 	.byte	0x04, 0x17
        /*002a*/ 	.short	(.L_2845 - .L_2844)
.L_2844:
        /*002c*/ 	.word	0x00000000
        /*0030*/ 	.short	0x0004
        /*0032*/ 	.short	0x0039
        /*0034*/ 	.byte	0x00, 0xf0, 0x05, 0x00


	//----- nvinfo : EIATTR_KPARAM_INFO
	.align		4
.L_2845:
        /*0038*/ 	.byte	0x04, 0x17
        /*003a*/ 	.short	(.L_2847 - .L_2846)
.L_2846:
        /*003c*/ 	.word	0x00000000
        /*0040*/ 	.short	0x0003
        /*0042*/ 	.short	0x0038
        /*0044*/ 	.byte	0x00, 0xf0, 0x05, 0x00


	//----- nvinfo : EIATTR_KPARAM_INFO
	.align		4
.L_2847:
        /*0048*/ 	.byte	0x04, 0x17
        /*004a*/ 	.short	(.L_2849 - .L_2848)
.L_2848:
        /*004c*/ 	.word	0x00000000
        /*0050*/ 	.short	0x0002
        /*0052*/ 	.short	0x0018
        /*0054*/ 	.byte	0x00, 0xf0, 0x81, 0x00


	//----- nvinfo : EIATTR_KPARAM_INFO
	.align		4
.L_2849:
        /*0058*/ 	.byte	0x04, 0x17
        /*005a*/ 	.short	(.L_2851 - .L_2850)
.L_2850:
        /*005c*/ 	.word	0x00000000
        /*0060*/ 	.short	0x0001
        /*0062*/ 	.short	0x0008
        /*0064*/ 	.byte	0x00, 0xf0, 0x41, 0x00


	//----- nvinfo : EIATTR_KPARAM_INFO
	.align		4
.L_2851:
        /*0068*/ 	.byte	0x04, 0x17
        /*006a*/ 	.short	(.L_2853 - .L_2852)
.L_2852:
        /*006c*/ 	.word	0x00000000
        /*0070*/ 	.short	0x0000
        /*0072*/ 	.short	0x0000
        /*0074*/ 	.byte	0x00, 0xf0, 0x11, 0x00


	//----- nvinfo : EIATTR_SPARSE_MMA_MASK
	.align		4
.L_2853:
        /*0078*/ 	.byte	0x03, 0x50
        /*007a*/ 	.short	0x0000


	//----- nvinfo : EIATTR_MAXREG_COUNT
	.align		4
        /*007c*/ 	.byte	0x03, 0x1b
        /*007e*/ 	.short	0x00ff


	//----- nvinfo : EIATTR_EXTERNS
	.align		4
        /*0080*/ 	.byte	0x04, 0x0f
        /*0082*/ 	.short	(.L_2855 - .L_2854)


	//   ....[0]....
	.align		4
.L_2854:
        /*0084*/ 	.word	index@(__assertfail)


	//----- nvinfo : EIATTR_MERCURY_ISA_VERSION
	.align		4
.L_2855:
        /*0088*/ 	.byte	0x03, 0x5f
        /*008a*/ 	.short	0x0101


	//----- nvinfo : EIATTR_VRC_CTA_INIT_COUNT
	.align		4
        /*008c*/ 	.byte	0x02, 0x4a
	.zero		1
	.zero		1


	//----- nvinfo : EIATTR_SYSCALL_OFFSETS
	.align		4
        /*0090*/ 	.byte	0x04, 0x46
        /*0092*/ 	.short	(.L_2857 - .L_2856)


	//   ....[0]....
.L_2856:
        /*0094*/ 	.word	0x00000e00


	//   ....[1]....
        /*0098*/ 	.word	0x000019f0


	//   ....[2]....
        /*009c*/ 	.word	0x00002850


	//   ....[3]....
        /*00a0*/ 	.word	0x000037e0


	//   ....[4]....
        /*00a4*/ 	.word	0x00004360


	//   ....[5]....
        /*00a8*/ 	.word	0x00005230


	//   ....[6]....
        /*00ac*/ 	.word	0x00006110


	//   ....[7]....
        /*00b0*/ 	.word	0x00006c90


	//   ....[8]....
        /*00b4*/ 	.word	0x00007b60


	//   ....[9]....
        /*00b8*/ 	.word	0x00008a30


	//   ....[10]....
        /*00bc*/ 	.word	0x000095c0


	//   ....[11]....
        /*00c0*/ 	.word	0x0000a4a0


	//   ....[12]....
        /*00c4*/ 	.word	0x0000b550


	//   ....[13]....
        /*00c8*/ 	.word	0x0000c2d0


	//   ....[14]....
        /*00cc*/ 	.word	0x0000d160


	//   ....[15]....
        /*00d0*/ 	.word	0x0000dfd0


	//----- nvinfo : EIATTR_EXIT_INSTR_OFFSETS
	.align		4
.L_2857:
        /*00d4*/ 	.byte	0x04, 0x1c
        /*00d6*/ 	.short	(.L_2859 - .L_2858)


	//   ....[0]....
.L_2858:
        /*00d8*/ 	.word	0x0000d430


	//   ....[1]....
        /*00dc*/ 	.word	0x0000d560


	//   ....[2]....
        /*00e0*/ 	.word	0x0000d580


	//   ....[3]....
        /*00e4*/ 	.word	0x0000d610


	//   ....[4]....
        /*00e8*/ 	.word	0x0000d630


	//   ....[5]....
        /*00ec*/ 	.word	0x0000d650


	//   ....[6]....
        /*00f0*/ 	.word	0x0000d6e0


	//   ....[7]....
        /*00f4*/ 	.word	0x0000d720


	//   ....[8]....
        /*00f8*/ 	.word	0x0000d7c0


	//   ....[9]....
        /*00fc*/ 	.word	0x0000d810


	//   ....[10]....
        /*0100*/ 	.word	0x0000d840


	//   ....[11]....
        /*0104*/ 	.word	0x0000d900


	//   ....[12]....
        /*0108*/ 	.word	0x0000da70


	//   ....[13]....
        /*010c*/ 	.word	0x0000dbe0


	//   ....[14]....
        /*0110*/ 	.word	0x0000dd40


	//   ....[15]....
        /*0114*/ 	.word	0x0000dd70


	//   ....[16]....
        /*0118*/ 	.word	0x0000dd90


	//   ....[17]....
        /*011c*/ 	.word	0x0000de30


	//   ....[18]....
        /*0120*/ 	.word	0x0000de70


	//   ....[19]....
        /*0124*/ 	.word	0x0000dfe0


	//   ....[20]....
        /*0128*/ 	.word	0x0000e0f0


	//   ....[21]....
        /*012c*/ 	.word	0x0000e230


	//   ....[22]....
        /*0130*/ 	.word	0x0000e270


	//----- nvinfo : EIATTR_MAX_THREADS
	.align		4
.L_2859:
        /*0134*/ 	.byte	0x04, 0x05
        /*0136*/ 	.short	(.L_2861 - .L_2860)
.L_2860:
        /*0138*/ 	.word	0x00000080
        /*013c*/ 	.word	0x00000001
        /*0140*/ 	.word	0x00000001


	//----- nvinfo : EIATTR_CRS_STACK_SIZE
	.align		4
.L_2861:
        /*0144*/ 	.byte	0x04, 0x1e
        /*0146*/ 	.short	(.L_2863 - .L_2862)
.L_2862:
        /*0148*/ 	.word	0x00000000


	//----- nvinfo : EIATTR_CBANK_PARAM_SIZE
	.align		4
.L_2863:
        /*014c*/ 	.byte	0x03, 0x19
        /*014e*/ 	.short	0x0054


	//----- nvinfo : EIATTR_PARAM_CBANK
	.align		4
        /*0150*/ 	.byte	0x04, 0x0a
        /*0152*/ 	.short	(.L_2865 - .L_2864)
	.align		4
.L_2864:
        /*0154*/ 	.word	index@(.nv.constant0._ZN2at6native27unrolled_elementwise_kernelIZZZNS0_28launch_masked_scatter_kernelERKNS_10TensorBaseES4_S4_S4_ENKUlvE_clEvENKUlvE1_clEvEUliblE_St5arrayIPcLm4EELi4E23TrivialOffsetCalculatorILi3EjESB_ILi1EjENS0_6memory12LoadWithCastILi3EEENSE_13StoreWithCastILi1EEEEEviT_T0_T2_T3_T4_T5_)
        /*0158*/ 	.short	0x0380
        /*015a*/ 	.short	0x0054


	//----- nvinfo : EIATTR_SW_WAR
	.align		4
.L_2865:
        /*015c*/ 	.byte	0x04, 0x36
        /*015e*/ 	.short	(.L_2867 - .L_2866)
.L_2866:
        /*0160*/ 	.word	0x00000008
.L_2867:


//--------------------- .nv.info._ZN2at6native18elementwise_kernelILi128ELi2EZNS0_22gpu_kernel_impl_nocastIZZZNS0_28launch_masked_scatter_kernelERKNS_10TensorBaseES5_S5_S5_ENKUlvE_clEvENKUlvE1_clEvEUliblE_EEvRNS_18TensorIteratorBaseERKT_EUliE_EEviT1_ --------------------------
	.section	.nv.info._ZN2at6native18elementwise_kernelILi128ELi2EZNS0_22gpu_kernel_impl_nocastIZZZNS0_28launch_masked_scatter_kernelERKNS_10TensorBaseES5_S5_S5_ENKUlvE_clEvENKUlvE1_clEvEUliblE_EEvRNS_18TensorIteratorBaseERKT_EUliE_EEviT1_,"",@"SHT_CUDA_INFO"
	.sectionflags	@""
	.align	4


	//----- nvinfo : EIATTR_CUDA_API_VERSION
	.align		4
        /*0000*/ 	.byte	0x04, 0x37
        /*0002*/ 	.short	(.L_2869 - .L_2868)
.L_2868:
        /*0004*/ 	.word	0x00000082


	//----- nvinfo : EIATTR_KPARAM_INFO
	.align		4
.L_2869:
        /*0008*/ 	.byte	0x04, 0x17
        /*000a*/ 	.short	(.L_2871 - .L_2870)
.L_2870:
        /*000c*/ 	.word	0x00000000
        /*0010*/ 	.short	0x0001
        /*0012*/ 	.short	0x0008
        /*0014*/ 	.byte	0x00, 0xf0, 0xe1, 0x0b


	//----- nvinfo : EIATTR_KPARAM_INFO
	.align		4
.L_2871:
        /*0018*/ 	.byte	0x04, 0x17
        /*001a*/ 	.short	(.L_2873 - .L_2872)
.L_2872:
        /*001c*/ 	.word	0x00000000
        /*0020*/ 	.short	0x0000
        /*0022*/ 	.short	0x0000
        /*0024*/ 	.byte	0x00, 0xf0, 0x11, 0x00


	//----- nvinfo : EIATTR_SPARSE_MMA_MASK
	.align		4
.L_2873:
        /*0028*/ 	.byte	0x03, 0x50
        /*002a*/ 	.short	0x0000


	//----- nvinfo : EIATTR_MAXREG_COUNT
	.align		4
        /*002c*/ 	.byte	0x03, 0x1b
        /*002e*/ 	.short	0x0080


	//----- nvinfo : EIATTR_MERCURY_ISA_VERSION
	.align		4
        /*0030*/ 	.byte	0x03, 0x5f
        /*0032*/ 	.short	0x0101


	//----- nvinfo : EIATTR_VRC_CTA_INIT_COUNT
	.align		4
        /*0034*/ 	.byte	0x02, 0x4a
	.zero		1
	.zero		1


	//----- nvinfo : EIATTR_EXIT_INSTR_OFFSETS
	.align		4
        /*0038*/ 	.byte	0x04, 0x1c
        /*003a*/ 	.short	(.L_2875 - .L_2874)


	//   ....[0]....
.L_2874:
        /*003c*/ 	.word	0x000001d0


	//   ....[1]....
        /*0040*/ 	.word	0x000002b0


	//   ....[2]....
        /*0044*/ 	.word	0x00001bf0


	//   ....[3]....
        /*0048*/ 	.word	0x00003490


	//----- nvinfo : EIATTR_MAX_THREADS
	.align		4
.L_2875:
        /*004c*/ 	.byte	0x04, 0x05
        /*004e*/ 	.short	(.L_2877 - .L_2876)
.L_2876:
        /*0050*/ 	.word	0x00000080
        /*0054*/ 	.word	0x00000001
        /*0058*/ 	.word	0x00000001


	//----- nvinfo : EIATTR_CRS_STACK_SIZE
	.align		4
.L_2877:
        /*005c*/ 	.byte	0x04, 0x1e
        /*005e*/ 	.short	(.L_2879 - .L_2878)
.L_2878:
        /*0060*/ 	.word	0x00000000


	//----- nvinfo : EIATTR_CBANK_PARAM_SIZE
	.align		4
.L_2879:
        /*0064*/ 	.byte	0x03, 0x19
        /*0066*/ 	.short	0x0300


	//----- nvinfo : EIATTR_PARAM_CBANK
	.align		4
        /*0068*/ 	.byte	0x04, 0x0a
        /*006a*/ 	.short	(.L_2881 - .L_2880)
	.align		4
.L_2880:
        /*006c*/ 	.word	index@(.nv.constant0._ZN2at6native18elementwise_kernelILi128ELi2EZNS0_22gpu_kernel_impl_nocastIZZZNS0_28launch_masked_scatter_kernelERKNS_10TensorBaseES5_S5_S5_ENKUlvE_clEvENKUlvE1_clEvEUliblE_EEvRNS_18TensorIteratorBaseERKT_EUliE_EEviT1_)
        /*0070*/ 	.short	0x0380
        /*0072*/ 	.short	0x0300


	//----- nvinfo : EIATTR_SW_WAR
	.align		4
.L_2881:
        /*0074*/ 	.byte	0x04, 0x36
        /*0076*/ 	.short	(.L_2883 - .L_2882)
.L_2882:
        /*0078*/ 	.word	0x00000008
.L_2883:


//--------------------- .nv.info._ZN2at6native27unrolled_elementwise_kernelIZZZNS0_28launch_masked_scatter_kernelERKNS_10TensorBaseES4_S4_S4_ENKUlvE_clEvENKUlvE1_clEvEUliblE_St5arrayIPcLm4EELi4E23TrivialOffsetCalculatorILi3EjESB_ILi1EjENS0_6memory15LoadWithoutCastENSE_16StoreWithoutCastEEEviT_T0_T2_T3_T4_T5_ --------------------------
	.section	.nv.info._ZN2at6native27unrolled_elementwise_kernelIZZZNS0_28launch_masked_scatter_kernelERKNS_10TensorBaseES4_S4_S4_ENKUlvE_clEvENKUlvE1_clEvEUliblE_St5arrayIPcLm4EELi4E23TrivialOffsetCalculatorILi3EjESB_ILi1EjENS0_6memory15LoadWithoutCastENSE_16StoreWithoutCastEEEviT_T0_T2_T3_T4_T5_,"",@"SHT_CUDA_INFO"
	.sectionflags	@""
	.align	4


	//----- nvinfo : EIATTR_CUDA_API_VERSION
	.align		4
        /*0000*/ 	.byte	0x04, 0x37
        /*0002*/ 	.short	(.L_2885 - .L_2884)
.L_2884:
        /*0004*/ 	.word	0x00000082


	//----- nvinfo : EIATTR_KPARAM_INFO
	.align		4
.L_2885:
        /*0008*/ 	.byte	0x04, 0x17
        /*000a*/ 	.short	(.L_2887 - .L_2886)
.L_2886:
        /*000c*/ 	.word	0x00000000
        /*0010*/ 	.short	0x0006
        /*0012*/ 	.short	0x003b
        /*0014*/ 	.byte	0x00, 0xf0, 0x05, 0x00


	//----- nvinfo : EIATTR_KPARAM_INFO
	.align		4
.L_2887:
        /*0018*/ 	.byte	0x04, 0x17
        /*001a*/ 	.short	(.L_2889 - .L_2888)
.L_2888:
        /*001c*/ 	.word	0x00000000
        /*0020*/ 	.short	0x0005
        /*0022*/ 	.short	0x003a
        /*0024*/ 	.byte	0x00, 0xf0, 0x05, 0x00


	//----- nvinfo : EIATTR_KPARAM_INFO
	.align		4
.L_2889:
        /*0028*/ 	.byte	0x04, 0x17
        /*002a*/ 	.short	(.L_2891 - .L_2890)
.L_2890:
        /*002c*/ 	.word	0x00000000
        /*0030*/ 	.short	0x0004
        /*0032*/ 	.short	0x0039
        /*0034*/ 	.byte	0x00, 0xf0, 0x05, 0x00


	//----- nvinfo : EIATTR_KPARAM_INFO
	.align		4
.L_2891:
        /*0038*/ 	.byte	0x04, 0x17
        /*003a*/ 	.short	(.L_2893 - .L_2892)
.L_2892:
        /*003c*/ 	.word	0x00000000
        /*0040*/ 	.short	0x0003
        /*0042*/ 	.short	0x0038
        /*0044*/ 	.byte	0x00, 0xf0, 0x05, 0x00


	//----- nvinfo : EIATTR_KPARAM_INFO
	.align		4
.L_2893:
        /*0048*/ 	.byte	0x04, 0x17
        /*004a*/ 	.short	(.L_2895 - .L_2894)
.L_2894:
        /*004c*/ 	.word	0x00000000
        /*0050*/ 	.short	0x0002
        /*0052*/ 	.short	0x0018
        /*0054*/ 	.byte	0x00, 0xf0, 0x81, 0x00


	//----- nvinfo : EIATTR_KPARAM_INFO
	.align		4
.L_2895:
        /*0058*/ 	.byte	0x04, 0x17
        /*005a*/ 	.short	(.L_2897 - .L_2896)
.L_2896:
        /*005c*/ 	.word	0x00000000
        /*0060*/ 	.short	0x0001
        /*0062*/ 	.short	0x0008
        /*0064*/ 	.byte	0x00, 0xf0, 0x41, 0x00


	//----- nvinfo : EIATTR_KPARAM_INFO
	.align		4
.L_2897:
        /*0068*/ 	.byte	0x04, 0x17
        /*006a*/ 	.short	(.L_2899 - .L_2898)
.L_2898:
        /*006c*/ 	.word	0x00000000
        /*0070*/ 	.short	0x0000
        /*0072*/ 	.short	0x0000
        /*0074*/ 	.byte	0x00, 0xf0, 0x11, 0x00


	//----- nvinfo : EIATTR_SPARSE_MMA_MASK
	.align		4
.L_2899:
        /*0078*/ 	.byte	0x03, 0x50
        /*007a*/ 	.short	0x0000


	//----- nvinfo : EIATTR_MAXREG_COUNT
	.align		4
        /*007c*/ 	.byte	0x03, 0x1b
        /*007e*/ 	.short	0x00ff


	//----- nvinfo : EIATTR_MERCURY_ISA_VERSION
	.align		4
        /*0080*/ 	.byte	0x03, 0x5f
        /*0082*/ 	.short	0x0101


	//----- nvinfo : EIATTR_VRC_CTA_INIT_COUNT
	.align		4
        /*0084*/ 	.byte	0x02, 0x4a
	.zero		1
	.zero		1


	//----- nvinfo : EIATTR_EXIT_INSTR_OFFSETS
	.align		4
        /*0088*/ 	.byte	0x04, 0x1c
        /*008a*/ 	.short	(.L_2901 - .L_2900)


	//   ....[0]....
.L_2900:
        /*008c*/ 	.word	0x00000750


	//   ....[1]....
        /*0090*/ 	.word	0x000007a0


	//----- nvinfo : EIATTR_MAX_THREADS
	.align		4
.L_2901:
        /*0094*/ 	.byte	0x04, 0x05
        /*0096*/ 	.short	(.L_2903 - .L_2902)
.L_2902:
        /*0098*/ 	.word	0x00000080
        /*009c*/ 	.word	0x00000001
        /*00a0*/ 	.word	0x00000001


	//----- nvinfo : EIATTR_CRS_STACK_SIZE
	.align		4
.L_2903:
        /*00a4*/ 	.byte	0x04, 0x1e
        /*00a6*/ 	.short	(.L_2905 - .L_2904)
.L_2904:
        /*00a8*/ 	.word	0x00000000


	//----- nvinfo : EIATTR_CBANK_PARAM_SIZE
	.align		4
.L_2905:
        /*00ac*/ 	.byte	0x03, 0x19
        /*00ae*/ 	.short	0x003c


	//----- nvinfo : EIATTR_PARAM_CBANK
	.align		4
        /*00b0*/ 	.byte	0x04, 0x0a
        /*00b2*/ 	.short	(.L_2907 - .L_2906)
	.align		4
.L_2906:
        /*00b4*/ 	.word	index@(.nv.constant0._ZN2at6native27unrolled_elementwise_kernelIZZZNS0_28launch_masked_scatter_kernelERKNS_10TensorBaseES4_S4_S4_ENKUlvE_clEvENKUlvE1_clEvEUliblE_St5arrayIPcLm4EELi4E23TrivialOffsetCalculatorILi3EjESB_ILi1EjENS0_6memory15LoadWithoutCastENSE_16StoreWithoutCastEEEviT_T0_T2_T3_T4_T5_)
        /*00b8*/ 	.short	0x0380
        /*00ba*/ 	.short	0x003c


	//----- nvinfo : EIATTR_SW_WAR
	.align		4
.L_2907:
        /*00bc*/ 	.byte	0x04, 0x36
        /*00be*/ 	.short	(.L_2909 - .L_2908)
.L_2908:
        /*00c0*/ 	.word	0x00000008
.L_2909:


//--------------------- .nv.info._ZN2at6native29vectorized_elementwise_kernelILi2EZZZNS0_28launch_masked_scatter_kernelERKNS_10TensorBaseES4_S4_S4_ENKUlvE_clEvENKUlvE1_clEvEUliblE_St5arrayIPcLm4EEEEviT0_T1_ --------------------------
	.section	.nv.info._ZN2at6native29vectorized_elementwise_kernelILi2EZZZNS0_28launch_masked_scatter_kernelERKNS_10TensorBaseES4_S4_S4_ENKUlvE_clEvENKUlvE1_clEvEUliblE_St5arrayIPcLm4EEEEviT0_T1_,"",@"SHT_CUDA_INFO"
	.sectionflags	@""
	.align	4


	//----- nvinfo : EIATTR_CUDA_API_VERSION
	.align		4
        /*0000*/ 	.byte	0x04, 0x37
        /*0002*/ 	.short	(.L_2911 - .L_2910)
.L_2910:
        /*0004*/ 	.word	0x00000082


	//----- nvinfo : EIATTR_KPARAM_INFO
	.align		4
.L_2911:
        /*0008*/ 	.byte	0x04, 0x17
        /*000a*/ 	.short	(.L_2913 - .L_2912)
.L_2912:
        /*000c*/ 	.word	0x00000000
        /*0010*/ 	.short	0x0002
        /*0012*/ 	.short	0x0018
        /*0014*/ 	.byte	0x00, 0xf0, 0x81, 0x00


	//----- nvinfo : EIATTR_KPARAM_INFO
	.align		4
.L_2913:
        /*0018*/ 	.byte	0x04, 0x17
        /*001a*/ 	.short	(.L_2915 - .L_2914)
.L_2914:
        /*001c*/ 	.word	0x00000000
        /*0020*/ 	.short	0x0001
        /*0022*/ 	.short	0x0008
        /*0024*/ 	.byte	0x00, 0xf0, 0x41, 0x00


	//----- nvinfo : EIATTR_KPARAM_INFO
	.align		4
.L_2915:
        /*0028*/ 	.byte	0x04, 0x17
        /*002a*/ 	.short	(.L_2917 - .L_2916)
.L_2916:
        /*002c*/ 	.word	0x00000000
        /*0030*/ 	.short	0x0000
        /*0032*/ 	.short	0x0000
        /*0034*/ 	.byte	0x00, 0xf0, 0x11, 0x00


	//----- nvinfo : EIATTR_SPARSE_MMA_MASK
	.align		4
.L_2917:
        /*0038*/ 	.byte	0x03, 0x50
        /*003a*/ 	.short	0x0000


	//----- nvinfo : EIATTR_MAXREG_COUNT
	.align		4
        /*003c*/ 	.byte	0x03, 0x1b
        /*003e*/ 	.short	0x00ff


	//----- nvinfo : EIATTR_MERCURY_ISA_VERSION
	.align		4
        /*0040*/ 	.byte	0x03, 0x5f
        /*0042*/ 	.short	0x0101


	//----- nvinfo : EIATTR_VRC_CTA_INIT_COUNT
	.align		4
        /*0044*/ 	.byte	0x02, 0x4a
	.zero		1
	.zero		1


	//----- nvinfo : EIATTR_EXIT_INSTR_OFFSETS
	.align		4
        /*0048*/ 	.byte	0x04, 0x1c
        /*004a*/ 	.short	(.L_2919 - .L_2918)


	//   ....[0]....
.L_2918:
        /*004c*/ 	.word	0x00000ec0


	//   ....[1]....
        /*0050*/ 	.word	0x00000f10


	//   ....[2]....
        /*0054*/ 	.word	0x00001400


	//----- nvinfo : EIATTR_MAX_THREADS
	.align		4
.L_2919:
        /*0058*/ 	.byte	0x04, 0x05
        /*005a*/ 	.short	(.L_2921 - .L_2920)
.L_2920:
        /*005c*/ 	.word	0x00000080
        /*0060*/ 	.word	0x00000001
        /*0064*/ 	.word	0x00000001


	//----- nvinfo : EIATTR_CRS_STACK_SIZE
	.align		4
.L_2921:
        /*0068*/ 	.byte	0x04, 0x1e
        /*006a*/ 	.short	(.L_2923 - .L_2922)
.L_2922:
        /*006c*/ 	.word	0x00000000


	//----- nvinfo : EIATTR_CBANK_PARAM_SIZE
	.align		4
.L_2923:
        /*0070*/ 	.byte	0x03, 0x19
        /*0072*/ 	.short	0x0038


	//----- nvinfo : EIATTR_PARAM_CBANK
	.align		4
        /*0074*/ 	.byte	0x04, 0x0a
        /*0076*/ 	.short	(.L_2925 - .L_2924)
	.align		4
.L_2924:
        /*0078*/ 	.word	index@(.nv.constant0._ZN2at6native29vectorized_elementwise_kernelILi2EZZZNS0_28launch_masked_scatter_kernelERKNS_10TensorBaseES4_S4_S4_ENKUlvE_clEvENKUlvE1_clEvEUliblE_St5arrayIPcLm4EEEEviT0_T1_)
        /*007c*/ 	.short	0x0380
        /*007e*/ 	.short	0x0038


	//----- nvinfo : EIATTR_SW_WAR
	.align		4
.L_2925:
        /*0080*/ 	.byte	0x04, 0x36
        /*0082*/ 	.short	(.L_2927 - .L_2926)
.L_2926:
        /*0084*/ 	.word	0x00000008
.L_2927:


//--------------------- .nv.info._ZN2at6native29vectorized_elementwise_kernelILi4EZZZNS0_28launch_masked_scatter_kernelERKNS_10TensorBaseES4_S4_S4_ENKUlvE_clEvENKUlvE1_clEvEUliblE_St5arrayIPcLm4EEEEviT0_T1_ --------------------------
	.section	.nv.info._ZN2at6native29vectorized_elementwise_kernelILi4EZZZNS0_28launch_masked_scatter_kernelERKNS_10TensorBaseES4_S4_S4_ENKUlvE_clEvENKUlvE1_clEvEUliblE_St5arrayIPcLm4EEEEviT0_T1_,"",@"SHT_CUDA_INFO"
	.sectionflags	@""
	.align	4


	//----- nvinfo : EIATTR_CUDA_API_VERSION
	.align		4
        /*0000*/ 	.byte	0x04, 0x37
        /*0002*/ 	.short	(.L_2929 - .L_2928)
.L_2928:
        /*0004*/ 	.word	0x00000082


	//----- nvinfo : EIATTR_KPARAM_INFO
	.align		4
.L_2929:
        /*0008*/ 	.byte	0x04, 0x17
        /*000a*/ 	.short	(.L_2931 - .L_2930)
.L_2930:
        /*000c*/ 	.word	0x00000000
        /*0010*/ 	.short	0x0002
        /*0012*/ 	.short	0x0018
        /*0014*/ 	.byte	0x00, 0xf0, 0x81, 0x00


	//----- nvinfo : EIATTR_KPARAM_INFO
	.align		4
.L_2931:
        /*0018*/ 	.byte	0x04, 0x17
        /*001a*/ 	.short	(.L_2933 - .L_2932)
.L_2932:
        /*001c*/ 	.word	0x00000000
        /*0020*/ 	.short	0x0001
        /*0022*/ 	.short	0x0008
        /*0024*/ 	.byte	0x00, 0xf0, 0x41, 0x00


	//----- nvinfo : EIATTR_KPARAM_INFO
	.align		4
.L_2933:
        /*0028*/ 	.byte	0x04, 0x17
        /*002a*/ 	.short	(.L_2935 - .L_2934)
.L_2934:
        /*002c*/ 	.word	0x00000000
        /*0030*/ 	.short	0x0000
        /*0032*/ 	.short	0x0000
        /*0034*/ 	.byte	0x00, 0xf0, 0x11, 0x00


	//----- nvinfo : EIATTR_SPARSE_MMA_MASK
	.align		4
.L_2935:
        /*0038*/ 	.byte	0x03, 0x50
        /*003a*/ 	.short	0x0000


	//----- nvinfo : EIATTR_MAXREG_COUNT
	.align		4
        /*003c*/ 	.byte	0x03, 0x1b
        /*003e*/ 	.short	0x00ff


	//----- nvinfo : EIATTR_MERCURY_ISA_VERSION
	.align		4
        /*0040*/ 	.byte	0x03, 0x5f
        /*0042*/ 	.short	0x0101


	//----- nvinfo : EIATTR_VRC_CTA_INIT_COUNT
	.align		4
        /*0044*/ 	.byte	0x02, 0x4a
	.zero		1
	.zero		1


	//----- nvinfo : EIATTR_EXIT_INSTR_OFFSETS
	.align		4
        /*0048*/ 	.byte	0x04, 0x1c
        /*004a*/ 	.short	(.L_2937 - .L_2936)


	//   ....[0]....
.L_2936:
        /*004c*/ 	.word	0x00000ec0


	//   ....[1]....
        /*0050*/ 	.word	0x00000f10


	//   ....[2]....
        /*0054*/ 	.word	0x00001390


	//----- nvinfo : EIATTR_MAX_THREADS
	.align		4
.L_2937:
        /*0058*/ 	.byte	0x04, 0x05
        /*005a*/ 	.short	(.L_2939 - .L_2938)
.L_2938:
        /*005c*/ 	.word	0x00000080
        /*0060*/ 	.word	0x00000001
        /*0064*/ 	.word	0x00000001


	//----- nvinfo : EIATTR_CRS_STACK_SIZE
	.align		4
.L_2939:
        /*0068*/ 	.byte	0x04, 0x1e
        /*006a*/ 	.short	(.L_2941 - .L_2940)
.L_2940:
        /*006c*/ 	.word	0x00000000


	//----- nvinfo : EIATTR_CBANK_PARAM_SIZE
	.align		4
.L_2941:
        /*0070*/ 	.byte	0x03, 0x19
        /*0072*/ 	.short	0x0038


	//----- nvinfo : EIATTR_PARAM_CBANK
	.align		4
        /*0074*/ 	.byte	0x04, 0x0a
        /*0076*/ 	.short	(.L_2943 - .L_2942)
	.align		4
.L_2942:
        /*0078*/ 	.word	index@(.nv.constant0._ZN2at6native29vectorized_elementwise_kernelILi4EZZZNS0_28launch_masked_scatter_kernelERKNS_10TensorBaseES4_S4_S4_ENKUlvE_clEvENKUlvE1_clEvEUliblE_St5arrayIPcLm4EEEEviT0_T1_)
        /*007c*/ 	.short	0x0380
        /*007e*/ 	.short	0x0038


	//----- nvinfo : EIATTR_SW_WAR
	.align		4
.L_2943:
        /*0080*/ 	.byte	0x04, 0x36
        /*0082*/ 	.short	(.L_2945 - .L_2944)
.L_2944:
        /*0084*/ 	.word	0x00000008
.L_2945:


//--------------------- .nv.info._ZN2at6native29vectorized_elementwise_kernelILi8EZZZNS0_28launch_masked_scatter_kernelERKNS_10TensorBaseES4_S4_S4_ENKUlvE_clEvENKUlvE1_clEvEUliblE_St5arrayIPcLm4EEEEviT0_T1_ --------------------------
	.section	.nv.info._ZN2at6native29vectorized_elementwise_kernelILi8EZZZNS0_28launch_masked_scatter_kernelERKNS_10TensorBaseES4_S4_S4_ENKUlvE_clEvENKUlvE1_clEvEUliblE_St5arrayIPcLm4EEEEviT0_T1_,"",@"SHT_CUDA_INFO"
	.sectionflags	@""
	.align	4


	//----- nvinfo : EIATTR_CUDA_API_VERSION
	.align		4
        /*0000*/ 	.byte	0x04, 0x37
        /*0002*/ 	.short	(.L_2947 - .L_2946)
.L_2946:
        /*0004*/ 	.word	0x00000082


	//----- nvinfo : EIATTR_KPARAM_INFO
	.align		4
.L_2947:
        /*0008*/ 	.byte	0x04, 0x17
        /*000a*/ 	.short	(.L_2949 - .L_2948)
.L_2948:
        /*000c*/ 	.word	0x00000000
        /*0010*/ 	.short	0x0002
        /*0012*/ 	.short	0x0018
        /*0014*/ 	.byte	0x00, 0xf0, 0x81, 0x00


	//----- nvinfo : EIATTR_KPARAM_INFO
	.align		4
.L_2949:
        /*0018*/ 	.byte	0x04, 0x17
        /*001a*/ 	.short	(.L_2951 - .L_2950)
.L_2950:
        /*001c*/ 	.word	0x00000000
        /*0020*/ 	.short	0x0001
        /*0022*/ 	.short	0x0008
        /*0024*/ 	.byte	0x00, 0xf0, 0x41, 0x00


	//----- nvinfo : EIATTR_KPARAM_INFO
	.align		4
.L_2951:
        /*0028*/ 	.byte	0x04, 0x17
        /*002a*/ 	.short	(.L_2953 - .L_2952)
.L_2952:
        /*002c*/ 	.word	0x00000000
        /*0030*/ 	.short	0x0000
        /*0032*/ 	.short	0x0000
        /*0034*/ 	.byte	0x00, 0xf0, 0x11, 0x00


	//----- nvinfo : EIATTR_SPARSE_MMA_MASK
	.align		4
.L_2953:
        /*0038*/ 	.byte	0x03, 0x50
        /*003a*/ 	.short	0x0000


	//----- nvinfo : EIATTR_MAXREG_COUNT
	.align		4
        /*003c*/ 	.byte	0x03, 0x1b
        /*003e*/ 	.short	0x00ff


	//----- nvinfo : EIATTR_MERCURY_ISA_VERSION
	.align		4
        /*0040*/ 	.byte	0x03, 0x5f
        /*0042*/ 	.short	0x0101


	//----- nvinfo : EIATTR_VRC_CTA_INIT_COUNT
	.align		4
        /*0044*/ 	.byte	0x02, 0x4a
	.zero		1
	.zero		1


	//----- nvinfo : EIATTR_EXIT_INSTR_OFFSETS
	.align		4
        /*0048*/ 	.byte	0x04, 0x1c
        /*004a*/ 	.short	(.L_2955 - .L_2954)


	//   ....[0]....
.L_2954:
        /*004c*/ 	.word	0x00000010


	//----- nvinfo : EIATTR_MAX_THREADS
	.align		4
.L_2955:
        /*0050*/ 	.byte	0x04, 0x05
        /*0052*/ 	.short	(.L_2957 - .L_2956)
.L_2956:
        /*0054*/ 	.word	0x00000080
        /*0058*/ 	.word	0x00000001
        /*005c*/ 	.word	0x00000001


	//----- nvinfo : EIATTR_CBANK_PARAM_SIZE
	.align		4
.L_2957:
        /*0060*/ 	.byte	0x03, 0x19
        /*0062*/ 	.short	0x0038


	//----- nvinfo : EIATTR_PARAM_CBANK
	.align		4
        /*0064*/ 	.byte	0x04, 0x0a
        /*0066*/ 	.short	(.L_2959 - .L_2958)
	.align		4
.L_2958:
        /*0068*/ 	.word	index@(.nv.constant0._ZN2at6native29vectorized_elementwise_kernelILi8EZZZNS0_28launch_masked_scatter_kernelERKNS_10TensorBaseES4_S4_S4_ENKUlvE_clEvENKUlvE1_clEvEUliblE_St5arrayIPcLm4EEEEviT0_T1_)
        /*006c*/ 	.short	0x0380
        /*006e*/ 	.short	0x0038


	//----- nvinfo : EIATTR_SW_WAR
	.align		4
.L_2959:
        /*0070*/ 	.byte	0x04, 0x36
        /*0072*/ 	.short	(.L_2961 - .L_2960)
.L_2960:
        /*0074*/ 	.word	0x00000008
.L_2961:


//--------------------- .nv.info._ZN2at6native18elementwise_kernelILi128ELi4EZNS0_15gpu_kernel_implIZZZNS0_28launch_masked_scatter_kernelERKNS_10TensorBaseES5_S5_S5_ENKUlvE_clEvENKUlvE0_clEvEUlablE_EEvRNS_18TensorIteratorBaseERKT_EUliE_EEviT1_ --------------------------
	.section	.nv.info._ZN2at6native18elementwise_kernelILi128ELi4EZNS0_15gpu_kernel_implIZZZNS0_28launch_masked_scatter_kernelERKNS_10TensorBaseES5_S5_S5_ENKUlvE_clEvENKUlvE0_clEvEUlablE_EEvRNS_18TensorIteratorBaseERKT_EUliE_EEviT1_,"",@"SHT_CUDA_INFO"
	.sectionflags	@""
	.align	4


	//----- nvinfo : EIATTR_CUDA_API_VERSION
	.align		4
        /*0000*/ 	.byte	0x04, 0x37
        /*0002*/ 	.short	(.L_2963 - .L_2962)
.L_2962:
        /*0004*/ 	.word	0x00000082


	//----- nvinfo : EIATTR_KPARAM_INFO
	.align		4
.L_2963:
        /*0008*/ 	.byte	0x04, 0x17
        /*000a*/ 	.short	(.L_2965 - .L_2964)
.L_2964:
        /*000c*/ 	.word	0x00000000
        /*0010*/ 	.short	0x0001
        /*0012*/ 	.short	0x0008
        /*0014*/ 	.byte	0x00, 0xf0, 0x01, 0x0c


	//----- nvinfo : EIATTR_KPARAM_INFO
	.align		4
.L_2965:
        /*0018*/ 	.byte	0x04, 0x17
        /*001a*/ 	.short	(.L_2967 - .L_2966)
.L_2966:
        /*001c*/ 	.word	0x00000000
        /*0020*/ 	.short	0x0000
        /*0022*/ 	.short	0x0000
        /*0024*/ 	.byte	0x00, 0xf0, 0x11, 0x00


	//----- nvinfo : EIATTR_SPARSE_MMA_MASK
	.align		4
.L_2967:
        /*0028*/ 	.byte	0x03, 0x50
        /*002a*/ 	.short	0x0000


	//----- nvinfo : EIATTR_MAXREG_COUNT
	.align		4
        /*002c*/ 	.byte	0x03, 0x1b
        /*002e*/ 	.short	0x0080


	//----- nvinfo : EIATTR_EXTERNS
	.align		4
        /*0030*/ 	.byte	0x04, 0x0f
        /*0032*/ 	.short	(.L_2969 - .L_2968)


	//   ....[0]....
	.align		4
.L_2968:
        /*0034*/ 	.word	index@(__assertfail)


	//----- nvinfo : EIATTR_MERCURY_ISA_VERSION
	.align		4
.L_2969:
        /*0038*/ 	.byte	0x03, 0x5f
        /*003a*/ 	.short	0x0101


	//----- nvinfo : EIATTR_VRC_CTA_INIT_COUNT
	.align		4
        /*003c*/ 	.byte	0x02, 0x4a
	.zero		1
	.zero		1


	//----- nvinfo : EIATTR_SYSCALL_OFFSETS
	.align		4
        /*0040*/ 	.byte	0x04, 0x46
        /*0042*/ 	.short	(.L_2971 - .L_2970)


	//   ....[0]....
.L_2970:
        /*0044*/ 	.word	0x00002620


	//   ....[1]....
        /*0048*/ 	.word	0x00003200


	//   ....[2]....
        /*004c*/ 	.word	0x00004030


	//   ....[3]....
        /*0050*/ 	.word	0x00004f20


	//   ....[4]....
        /*0054*/ 	.word	0x000076e0


	//   ....[5]....
        /*0058*/ 	.word	0x00008240


	//   ....[6]....
        /*005c*/ 	.word	0x000090e0


	//   ....[7]....
        /*0060*/ 	.word	0x00009e20


	//   ....[8]....
        /*0064*/ 	.word	0x0000c6d0


	//   ....[9]....
        /*0068*/ 	.word	0x0000d230


	//   ....[10]....
        /*006c*/ 	.word	0x0000e0d0


	//   ....[11]....
        /*0070*/ 	.word	0x0000ee10


	//   ....[12]....
        /*0074*/ 	.word	0x000116d0


	//   ....[13]....
        /*0078*/ 	.word	0x00012230


	//   ....[14]....
        /*007c*/ 	.word	0x000130d0


	//   ....[15]....
        /*0080*/ 	.word	0x00013e10


	//----- nvinfo : EIATTR_EXIT_INSTR_OFFSETS
	.align		4
.L_2971:
        /*0084*/ 	.byte	0x04, 0x1c
        /*0086*/ 	.short	(.L_2973 - .L_2972)


	//   ....[0]....
.L_2972:
        /*0088*/ 	.word	0x0000f0f0


	//   ....[1]....
        /*008c*/ 	.word	0x00013280


	//   ....[2]....
        /*0090*/ 	.word	0x000132a0


	//   ....[3]....
        /*0094*/ 	.word	0x00013360


	//   ....[4]....
        /*0098*/ 	.word	0x000133a0


	//   ....[5]....
        /*009c*/ 	.word	0x000133e0


	//   ....[6]....
        /*00a0*/ 	.word	0x00013470


	//   ....[7]....
        /*00a4*/ 	.word	0x000134b0


	//   ....[8]....
        /*00a8*/ 	.word	0x00013550


	//   ....[9]....
        /*00ac*/ 	.word	0x000135a0


	//   ....[10]....
        /*00b0*/ 	.word	0x000135f0


	//   ....[11]....
        /*00b4*/ 	.word	0x000136d0


	//   ....[12]....
        /*00b8*/ 	.word	0x00013840


	//   ....[13]....
        /*00bc*/ 	.word	0x000139b0


	//   ....[14]....
        /*00c0*/ 	.word	0x00013b10


	//   ....[15]....
        /*00c4*/ 	.word	0x00013b70


	//   ....[16]....
        /*00c8*/ 	.word	0x00013bb0


	//   ....[17]....
        /*00cc*/ 	.word	0x00013c50


	//   ....[18]....
        /*00d0*/ 	.word	0x00013cb0


	//   ....[19]....
        /*00d4*/ 	.word	0x00013e20


	//   ....[20]....
        /*00d8*/ 	.word	0x00013f30


	//   ....[21]....
        /*00dc*/ 	.word	0x00014070


	//   ....[22]....
        /*00e0*/ 	.word	0x000140b0


	//----- nvinfo : EIATTR_MAX_THREADS
	.align		4
.L_2973:
        /*00e4*/ 	.byte	0x04, 0x05
        /*00e6*/ 	.short	(.L_2975 - .L_2974)
.L_2974:
        /*00e8*/ 	.word	0x00000080
        /*00ec*/ 	.word	0x00000001
        /*00f0*/ 	.word	0x00000001


	//----- nvinfo : EIATTR_CRS_STACK_SIZE
	.align		4
.L_2975:
        /*00f4*/ 	.byte	0x04, 0x1e
        /*00f6*/ 	.short	(.L_2977 - .L_2976)
.L_2976:
        /*00f8*/ 	.word	0x00000000


	//----- nvinfo : EIATTR_CBANK_PARAM_SIZE
	.align		4
.L_2977:
        /*00fc*/ 	.byte	0x03, 0x19
        /*00fe*/ 	.short	0x0308


	//----- nvinfo : EIATTR_PARAM_CBANK
	.align		4
        /*0100*/ 	.byte	0x04, 0x0a
        /*0102*/ 	.short	(.L_2979 - .L_2978)
	.align		4
.L_2978:
        /*0104*/ 	.word	index@(.nv.constant0._ZN2at6native18elementwise_kernelILi128ELi4EZNS0_15gpu_kernel_implIZZZNS0_28launch_masked_scatter_kernelERKNS_10TensorBaseES5_S5_S5_ENKUlvE_clEvENKUlvE0_clEvEUlablE_EEvRNS_18TensorIteratorBaseERKT_EUliE_EEviT1_)
        /*0108*/ 	.short	0x0380
        /*010a*/ 	.short	0x0308


	//----- nvinfo : EIATTR_SW_WAR
	.align		4
.L_2979:
        /*010c*/ 	.byte	0x04, 0x36
        /*010e*/ 	.short	(.L_2981 - .L_2980)
.L_2980:
        /*0110*/ 	.word	0x00000008
.L_2981:


//--------------------- .nv.info._ZN2at6native27unrolled_elementwise_kernelIZZZNS0_28launch_masked_scatter_kernelERKNS_10TensorBaseES4_S4_S4_ENKUlvE_clEvENKUlvE0_clEvEUlablE_St5arrayIPcLm4EELi4E23TrivialOffsetCalculatorILi3EjESB_ILi1EjENS0_6memory12LoadWithCastILi3EEENSE_13StoreWithCastILi1EEEEEviT_T0_T2_T3_T4_T5_ --------------------------
	.section	.nv.info._ZN2at6native27unrolled_elementwise_kernelIZZZNS0_28launch_masked_scatter_kernelERKNS_10TensorBaseES4_S4_S4_ENKUlvE_clEvENKUlvE0_clEvEUlablE_St5arrayIPcLm4EELi4E23TrivialOffsetCalculatorILi3EjESB_ILi1EjENS0_6memory12LoadWithCastILi3EEENSE_13StoreWithCastILi1EEEEEviT_T0_T2_T3_T4_T5_,"",@"SHT_CUDA_INFO"
	.sectionflags	@""
	.align	4


	//----- nvinfo : EIATTR_CUDA_API_VERSION
	.align		4
        /*0000*/ 	.byte	0x04, 0x37
        /*0002*/ 	.short	(.L_2983 - .L_2982)
.L_2982:
        /*0004*/ 	.word	0x00000082


	//----- nvinfo : EIATTR_KPARAM_INFO
	.align		4
.L_2983:
        /*0008*/ 	.byte	0x04, 0x17
        /*000a*/ 	.short	(.L_2985 - .L_2984)
.L_2984:
        /*000c*/ 	.word	0x00000000
        /*0010*/ 	.short	0x0006
        /*0012*/ 	.short	0x004c
        /*0014*/ 	.byte	0x00, 0xf0, 0x21, 0x00


	//----- nvinfo : EIATTR_KPARAM_INFO
	.align		4
.L_2985:
        /*0018*/ 	.byte	0x04, 0x17
        /*001a*/ 	.short	(.L_2987 - .L_2986)
.L_2986:
        /*001c*/ 	.word	0x00000000
        /*0020*/ 	.short	0x0005
        /*0022*/ 	.short	0x003c
        /*0024*/ 	.byte	0x00, 0xf0, 0x41, 0x00


	//----- nvinfo : EIATTR_KPARAM_INFO
	.align		4
.L_2987:
        /*0028*/ 	.byte	0x04, 0x17
        /*002a*/ 	.short	(.L_2989 - .L_2988)
.L_2988:
        /*002c*/ 	.word	0x00000000
        /*0030*/ 	.short	0x0004
        /*0032*/ 	.short	0x0039
        /*0034*/ 	.byte	0x00, 0xf0, 0x05, 0x00


	//----- nvinfo : EIATTR_KPARAM_INFO
	.align		4
.L_2989:
        /*0038*/ 	.byte	0x04, 0x17
        /*003a*/ 	.short	(.L_2991 - .L_2990)
.L_2990:
        /*003c*/ 	.word	0x00000000
        /*0040*/ 	.short	0x0003
        /*0042*/ 	.short	0x0038
        /*0044*/ 	.byte	0x00, 0xf0, 0x05, 0x00


	//----- nvinfo : EIATTR_KPARAM_INFO
	.align		4
.L_2991:
        /*0048*/ 	.byte	0x04, 0x17
        /*004a*/ 	.short	(.L_2993 - .L_2992)
.L_2992:
        /*004c*/ 	.word	0x00000000
        /*0050*/ 	.short	0x0002
        /*0052*/ 	.short	0x0018
        /*0054*/ 	.byte	0x00, 0xf0, 0x81, 0x00


	//----- nvinfo : EIATTR_KPARAM_INFO
	.align		4
.L_2993:
        /*0058*/ 	.byte	0x04, 0x17
        /*005a*/ 	.short	(.L_2995 - .L_2994)
.L_2994:
        /*005c*/ 	.word	0x00000000
        /*0060*/ 	.short	0x0001
        /*0062*/ 	.short	0x0008
        /*0064*/ 	.byte	0x00, 0xf0, 0x41, 0x00


	//----- nvinfo : EIATTR_KPARAM_INFO
	.align		4
.L_2995:
        /*0068*/ 	.byte	0x04, 0x17
        /*006a*/ 	.short	(.L_2997 - .L_2996)
.L_2996:
        /*006c*/ 	.word	0x00000000
        /*0070*/ 	.short	0x0000
        /*0072*/ 	.short	0x0000
        /*0074*/ 	.byte	0x00, 0xf0, 0x11, 0x00


	//----- nvinfo : EIATTR_SPARSE_MMA_MASK
	.align		4
.L_2997:
        /*0078*/ 	.byte	0x03, 0x50
        /*007a*/ 	.short	0x0000


	//----- nvinfo : EIATTR_MAXREG_COUNT
	.align		4
        /*007c*/ 	.byte	0x03, 0x1b
        /*007e*/ 	.short	0x00ff


	//----- nvinfo : EIATTR_EXTERNS
	.align		4
        /*0080*/ 	.byte	0x04, 0x0f
        /*0082*/ 	.short	(.L_2999 - .L_2998)


	//   ....[0]....
	.align		4
.L_2998:
        /*0084*/ 	.word	index@(__assertfail)


	//----- nvinfo : EIATTR_MERCURY_ISA_VERSION
	.align		4
.L_2999:
        /*0088*/ 	.byte	0x03, 0x5f
        /*008a*/ 	.short	0x0101


	//----- nvinfo : EIATTR_VRC_CTA_INIT_COUNT
	.align		4
        /*008c*/ 	.byte	0x02, 0x4a
	.zero		1
	.zero		1


	//----- nvinfo : EIATTR_SYSCALL_OFFSETS
	.align		4
        /*0090*/ 	.byte	0x04, 0x46
        /*0092*/ 	.short	(.L_3001 - .L_3000)


	//   ....[0]....
.L_3000:
        /*0094*/ 	.word	0x00000e70


	//   ....[1]....
        /*0098*/ 	.word	0x00001a70


	//   ....[2]....
        /*009c*/ 	.word	0x000028d0


	//   ....[3]....
        /*00a0*/ 	.word	0x000038e0


	//   ....[4]....
        /*00a4*/ 	.word	0x00004460


	//   ....[5]....
        /*00a8*/ 	.word	0x00005330


	//   ....[6]....
        /*00ac*/ 	.word	0x00006290


	//   ....[7]....
        /*00b0*/ 	.word	0x00006e10


	//   ....[8]....
        /*00b4*/ 	.word	0x00007ce0


	//   ....[9]....
        /*00b8*/ 	.word	0x00008c30


	//   ....[10]....
        /*00bc*/ 	.word	0x000097c0


	//   ....[11]....
        /*00c0*/ 	.word	0x0000a6a0


	//   ....[12]....
        /*00c4*/ 	.word	0x0000b800


	//   ....[13]....
        /*00c8*/ 	.word	0x0000c6e0


	//   ....[14]....
        /*00cc*/ 	.word	0x0000d690


	//   ....[15]....
        /*00d0*/ 	.word	0x0000e620


	//----- nvinfo : EIATTR_EXIT_INSTR_OFFSETS
	.align		4
.L_3001:
        /*00d4*/ 	.byte	0x04, 0x1c
        /*00d6*/ 	.short	(.L_3003 - .L_3002)


	//   ....[0]....
.L_3002:
        /*00d8*/ 	.word	0x0000d960


	//   ....[1]....
        /*00dc*/ 	.word	0x0000da90


	//   ....[2]....
        /*00e0*/ 	.word	0x0000dab0


	//   ....[3]....
        /*00e4*/ 	.word	0x0000db70


	//   ....[4]....
        /*00e8*/ 	.word	0x0000dbb0


	//   ....[5]....
        /*00ec*/ 	.word	0x0000dbf0


	//   ....[6]....
        /*00f0*/ 	.word	0x0000dc80


	//   ....[7]....
        /*00f4*/ 	.word	0x0000dcc0


	//   ....[8]....
        /*00f8*/ 	.word	0x0000dd60


	//   ....[9]....
        /*00fc*/ 	.word	0x0000ddb0


	//   ....[10]....
        /*0100*/ 	.word	0x0000de00


	//   ....[11]....
        /*0104*/ 	.word	0x0000dee0


	//   ....[12]....
        /*0108*/ 	.word	0x0000e050


	//   ....[13]....
        /*010c*/ 	.word	0x0000e1c0


	//   ....[14]....
        /*0110*/ 	.word	0x0000e320


	//   ....[15]....
        /*0114*/ 	.word	0x0000e380


	//   ....[16]....
        /*0118*/ 	.word	0x0000e3c0


	//   ....[17]....
        /*011c*/ 	.word	0x0000e460


	//   ....[18]....
        /*0120*/ 	.word	0x0000e4c0


	//   ....[19]....
        /*0124*/ 	.word	0x0000e630


	//   ....[20]....
        /*0128*/ 	.word	0x0000e740


	//   ....[21]....
        /*012c*/ 	.word	0x0000e880


	//   ....[22]....
        /*0130*/ 	.word	0x0000e8c0


	//----- nvinfo : EIATTR_MAX_THREADS
	.align		4
.L_3003:
        /*0134*/ 	.byte	0x04, 0x05
        /*0136*/ 	.short	(.L_3005 - .L_3004)
.L_3004:
        /*0138*/ 	.word	0x00000080
        /*013c*/ 	.word	0x00000001
        /*0140*/ 	.word	0x00000001


	//----- nvinfo : EIATTR_CRS_STACK_SIZE
	.align		4
.L_3005:
        /*0144*/ 	.byte	0x04, 0x1e
        /*0146*/ 	.short	(.L_3007 - .L_3006)
.L_3006:
        /*0148*/ 	.word	0x00000000


	//----- nvinfo : EIATTR_CBANK_PARAM_SIZE
	.align		4
.L_3007:
        /*014c*/ 	.byte	0x03, 0x19
        /*014e*/ 	.short	0x0054


	//----- nvinfo : EIATTR_PARAM_CBANK
	.align		4
        /*0150*/ 	.byte	0x04, 0x0a
        /*0152*/ 	.short	(.L_3009 - .L_3008)
	.align		4
.L_3008:
        /*0154*/ 	.word	index@(.nv.constant0._ZN2at6native27unrolled_elementwise_kernelIZZZNS0_28launch_masked_scatter_kernelERKNS_10TensorBaseES4_S4_S4_ENKUlvE_clEvENKUlvE0_clEvEUlablE_St5arrayIPcLm4EELi4E23TrivialOffsetCalculatorILi3EjESB_ILi1EjENS0_6memory12LoadWithCastILi3EEENSE_13StoreWithCastILi1EEEEEviT_T0_T2_T3_T4_T5_)
        /*0158*/ 	.short	0x0380
        /*015a*/ 	.short	0x0054


	//----- nvinfo : EIATTR_SW_WAR
	.align		4
.L_3009:
        /*015c*/ 	.byte	0x04, 0x36
        /*015e*/ 	.short	(.L_3011 - .L_3010)
.L_3010:
        /*0160*/ 	.word	0x00000008
.L_3011:


//--------------------- .nv.info._ZN2at6native18elementwise_kernelILi128ELi4EZNS0_22gpu_kernel_impl_nocastIZZZNS0_28launch_masked_scatter_kernelERKNS_10TensorBaseES5_S5_S5_ENKUlvE_clEvENKUlvE0_clEvEUlablE_EEvRNS_18TensorIteratorBaseERKT_EUliE_EEviT1_ --------------------------
	.section	.nv.info._ZN2at6native18elementwise_kernelILi128ELi4EZNS0_22gpu_kernel_impl_nocastIZZZNS0_28launch_masked_scatter_kernelERKNS_10TensorBaseES5_S5_S5_ENKUlvE_clEvENKUlvE0_clEvEUlablE_EEvRNS_18TensorIteratorBaseERKT_EUliE_EEviT1_,"",@"SHT_CUDA_INFO"
	.sectionflags	@""
	.align	4


	//----- nvinfo : EIATTR_CUDA_API_VERSION
	.align		4
        /*0000*/ 	.byte	0x04, 0x37
        /*0002*/ 	.short	(.L_3013 - .L_3012)
.L_3012:
        /*0004*/ 	.word	0x00000082


	//----- nvinfo : EIATTR_KPARAM_INFO
	.align		4
.L_3013:
        /*0008*/ 	.byte	0x04, 0x17
        /*000a*/ 	.short	(.L_3015 - .L_3014)
.L_3014:
        /*000c*/ 	.word	0x00000000
        /*0010*/ 	.short	0x0001
        /*0012*/ 	.short	0x0008
        /*0014*/ 	.byte	0x00, 0xf0, 0xe1, 0x0b


	//----- nvinfo : EIATTR_KPARAM_INFO
	.align		4
.L_3015:
        /*0018*/ 	.byte	0x04, 0x17
        /*001a*/ 	.short	(.L_3017 - .L_3016)
.L_3016:
        /*001c*/ 	.word	0x00000000
        /*0020*/ 	.short	0x0000
        /*0022*/ 	.short	0x0000
        /*0024*/ 	.byte	0x00, 0xf0, 0x11, 0x00


	//----- nvinfo : EIATTR_SPARSE_MMA_MASK
	.align		4
.L_3017:
        /*0028*/ 	.byte	0x03, 0x50
        /*002a*/ 	.short	0x0000


	//----- nvinfo : EIATTR_MAXREG_COUNT
	.align		4
        /*002c*/ 	.byte	0x03, 0x1b
        /*002e*/ 	.short	0x0080


	//----- nvinfo : EIATTR_MERCURY_ISA_VERSION
	.align		4
        /*0030*/ 	.byte	0x03, 0x5f
        /*0032*/ 	.short	0x0101


	//----- nvinfo : EIATTR_VRC_CTA_INIT_COUNT
	.align		4
        /*0034*/ 	.byte	0x02, 0x4a
	.zero		1
	.zero		1


	//----- nvinfo : EIATTR_EXIT_INSTR_OFFSETS
	.align		4
        /*0038*/ 	.byte	0x04, 0x1c
        /*003a*/ 	.short	(.L_3019 - .L_3018)


	//   ....[0]....
.L_3018:
        /*003c*/ 	.word	0x00000420


	//   ....[1]....
        /*0040*/ 	.word	0x00000500


	//   ....[2]....
        /*0044*/ 	.word	0x00005010


	//   ....[3]....
        /*0048*/ 	.word	0x000068b0


	//----- nvinfo : EIATTR_MAX_THREADS
	.align		4
.L_3019:
        /*004c*/ 	.byte	0x04, 0x05
        /*004e*/ 	.short	(.L_3021 - .L_3020)
.L_3020:
        /*0050*/ 	.word	0x00000080
        /*0054*/ 	.word	0x00000001
        /*0058*/ 	.word	0x00000001


	//----- nvinfo : EIATTR_CRS_STACK_SIZE
	.align		4
.L_3021:
        /*005c*/ 	.byte	0x04, 0x1e
        /*005e*/ 	.short	(.L_3023 - .L_3022)
.L_3022:
        /*0060*/ 	.word	0x00000000


	//----- nvinfo : EIATTR_CBANK_PARAM_SIZE
	.align		4
.L_3023:
        /*0064*/ 	.byte	0x03, 0x19
        /*0066*/ 	.short	0x0300


	//----- nvinfo : EIATTR_PARAM_CBANK
	.align		4
        /*0068*/ 	.byte	0x04, 0x0a
        /*006a*/ 	.short	(.L_3025 - .L_3024)
	.align		4
.L_3024:
        /*006c*/ 	.word	index@(.nv.constant0._ZN2at6native18elementwise_kernelILi128ELi4EZNS0_22gpu_kernel_impl_nocastIZZZNS0_28launch_masked_scatter_kernelERKNS_10TensorBaseES5_S5_S5_ENKUlvE_clEvENKUlvE0_clEvEUlablE_EEvRNS_18TensorIteratorBaseERKT_EUliE_EEviT1_)
        /*0070*/ 	.short	0x0380
        /*0072*/ 	.short	0x0300


	//----- nvinfo : EIATTR_SW_WAR
	.align		4
.L_3025:
        /*0074*/ 	.byte	0x04, 0x36
        /*0076*/ 	.short	(.L_3027 - .L_3026)
.L_3026:
        /*0078*/ 	.word	0x00000008
.L_3027:


//--------------------- .nv.info._ZN2at6native27unrolled_elementwise_kernelIZZZNS0_28launch_masked_scatter_kernelERKNS_10TensorBaseES4_S4_S4_ENKUlvE_clEvENKUlvE0_clEvEUlablE_St5arrayIPcLm4EELi4E23TrivialOffsetCalculatorILi3EjESB_ILi1EjENS0_6memory15LoadWithoutCastENSE_16StoreWithoutCastEEEviT_T0_T2_T3_T4_T5_ --------------------------
	.section	.nv.info._ZN2at6native27unrolled_elementwise_kernelIZZZNS0_28launch_masked_scatter_kernelERKNS_10TensorBaseES4_S4_S4_ENKUlvE_clEvENKUlvE0_clEvEUlablE_St5arrayIPcLm4EELi4E23TrivialOffsetCalculatorILi3EjESB_ILi1EjENS0_6memory15LoadWithoutCastENSE_16StoreWithoutCastEEEviT_T0_T2_T3_T4_T5_,"",@"SHT_CUDA_INFO"
	.sectionflags	@""
	.align	4


	//----- nvinfo : EIATTR_CUDA_API_VERSION
	.align		4
        /*0000*/ 	.byte	0x04, 0x37
        /*0002*/ 	.short	(.L_3029 - .L_3028)
.L_3028:
        /*0004*/ 	.word	0x00000082


	//----- nvinfo : EIATTR_KPARAM_INFO
	.align		4
.L_3029:
        /*0008*/ 	.byte	0x04, 0x17
        /*000a*/ 	.short	(.L_3031 - .L_3030)
.L_3030:
        /*000c*/ 	.word	0x00000000
        /*0010*/ 	.short	0x0006
        /*0012*/ 	.short	0x003b
        /*0014*/ 	.byte	0x00, 0xf0, 0x05, 0x00


	//----- nvinfo : EIATTR_KPARAM_INFO
	.align		4
.L_3031:
        /*0018*/ 	.byte	0x04, 0x17
        /*001a*/ 	.short	(.L_3033 - .L_3032)
.L_3032:
        /*001c*/ 	.word	0x00000000
        /*0020*/ 	.short	0x0005
        /*0022*/ 	.short	0x003a
        /*0024*/ 	.byte	0x00, 0xf0, 0x05, 0x00


	//----- nvinfo : EIATTR_KPARAM_INFO
	.align		4
.L_3033:
        /*0028*/ 	.byte	0x04, 0x17
        /*002a*/ 	.short	(.L_3035 - .L_3034)
.L_3034:
        /*002c*/ 	.word	0x00000000
        /*0030*/ 	.short	0x0004
        /*0032*/ 	.short	0x0039
        /*0034*/ 	.byte	0x00, 0xf0, 0x05, 0x00


	//----- nvinfo : EIATTR_KPARAM_INFO
	.align		4
.L_3035:
        /*0038*/ 	.byte	0x04, 0x17
        /*003a*/ 	.short	(.L_3037 - .L_3036)
.L_3036:
        /*003c*/ 	.word	0x00000000
        /*0040*/ 	.short	0x0003
        /*0042*/ 	.short	0x0038
        /*0044*/ 	.byte	0x00, 0xf0, 0x05, 0x00


	//----- nvinfo : EIATTR_KPARAM_INFO
	.align		4
.L_3037:
        /*0048*/ 	.byte	0x04, 0x17
        /*004a*/ 	.short	(.L_3039 - .L_3038)
.L_3038:
        /*004c*/ 	.word	0x00000000
        /*0050*/ 	.short	0x0002
        /*0052*/ 	.short	0x0018
        /*0054*/ 	.byte	0x00, 0xf0, 0x81, 0x00


	//----- nvinfo : EIATTR_KPARAM_INFO
	.align		4
.L_3039:
        /*0058*/ 	.byte	0x04, 0x17
        /*005a*/ 	.short	(.L_3041 - .L_3040)
.L_3040:
        /*005c*/ 	.word	0x00000000
        /*0060*/ 	.short	0x0001
        /*0062*/ 	.short	0x0008
        /*0064*/ 	.byte	0x00, 0xf0, 0x41, 0x00


	//----- nvinfo : EIATTR_KPARAM_INFO
	.align		4
.L_3041:
        /*0068*/ 	.byte	0x04, 0x17
        /*006a*/ 	.short	(.L_3043 - .L_3042)
.L_3042:
        /*006c*/ 	.word	0x00000000
        /*0070*/ 	.short	0x0000
        /*0072*/ 	.short	0x0000
        /*0074*/ 	.byte	0x00, 0xf0, 0x11, 0x00


	//----- nvinfo : EIATTR_SPARSE_MMA_MASK
	.align		4
.L_3043:
        /*0078*/ 	.byte	0x03, 0x50
        /*007a*/ 	.short	0x0000


	//----- nvinfo : EIATTR_MAXREG_COUNT
	.align		4
        /*007c*/ 	.byte	0x03, 0x1b
        /*007e*/ 	.short	0x00ff


	//----- nvinfo : EIATTR_MERCURY_ISA_VERSION
	.align		4
        /*0080*/ 	.byte	0x03, 0x5f
        /*0082*/ 	.short	0x0101


	//----- nvinfo : EIATTR_VRC_CTA_INIT_COUNT
	.align		4
        /*0084*/ 	.byte	0x02, 0x4a
	.zero		1
	.zero		1


	//----- nvinfo : EIATTR_EXIT_INSTR_OFFSETS
	.align		4
        /*0088*/ 	.byte	0x04, 0x1c
        /*008a*/ 	.short	(.L_3045 - .L_3044)


	//   ....[0]....
.L_3044:
        /*008c*/ 	.word	0x000007d0


	//   ....[1]....
        /*0090*/ 	.word	0x00000830


	//----- nvinfo : EIATTR_MAX_THREADS
	.align		4
.L_3045:
        /*0094*/ 	.byte	0x04, 0x05
        /*0096*/ 	.short	(.L_3047 - .L_3046)
.L_3046:
        /*0098*/ 	.word	0x00000080
        /*009c*/ 	.word	0x00000001
        /*00a0*/ 	.word	0x00000001


	//----- nvinfo : EIATTR_CRS_STACK_SIZE
	.align		4
.L_3047:
        /*00a4*/ 	.byte	0x04, 0x1e
        /*00a6*/ 	.short	(.L_3049 - .L_3048)
.L_3048:
        /*00a8*/ 	.word	0x00000000


	//----- nvinfo : EIATTR_CBANK_PARAM_SIZE
	.align		4
.L_3049:
        /*00ac*/ 	.byte	0x03, 0x19
        /*00ae*/ 	.short	0x003c


	//----- nvinfo : EIATTR_PARAM_CBANK
	.align		4
        /*00b0*/ 	.byte	0x04, 0x0a
        /*00b2*/ 	.short	(.L_3051 - .L_3050)
	.align		4
.L_3050:
        /*00b4*/ 	.word	index@(.nv.constant0._ZN2at6native27unrolled_elementwise_kernelIZZZNS0_28launch_masked_scatter_kernelERKNS_10TensorBaseES4_S4_S4_ENKUlvE_clEvENKUlvE0_clEvEUlablE_St5arrayIPcLm4EELi4E23TrivialOffsetCalculatorILi3EjESB_ILi1EjENS0_6memory15LoadWithoutCastENSE_16StoreWithoutCastEEEviT_T0_T2_T3_T4_T5_)
        /*00b8*/ 	.short	0x0380
        /*00ba*/ 	.short	0x003c


	//----- nvinfo : EIATTR_SW_WAR
	.align		4
.L_3051:
        /*00bc*/ 	.byte	0x04, 0x36
        /*00be*/ 	.short	(.L_3053 - .L_3052)
.L_3052:
        /*00c0*/ 	.word	0x00000008
.L_3053:


//--------------------- .nv.info._ZN2at6native29vectorized_elementwise_kernelILi2EZZZNS0_28launch_masked_scatter_kernelERKNS_10TensorBaseES4_S4_S4_ENKUlvE_clEvENKUlvE0_clEvEUlablE_St5arrayIPcLm4EEEEviT0_T1_ --------------------------
	.section	.nv.info._ZN2at6native29vectorized_elementwise_kernelILi2EZZZNS0_28launch_masked_scatter_kernelERKNS_10TensorBaseES4_S4_S4_ENKUlvE_clEvENKUlvE0_clEvEUlablE_St5arrayIPcLm4EEEEviT0_T1_,"",@"SHT_CUDA_INFO"
	.sectionflags	@""
	.align	4


	//----- nvinfo : EIATTR_CUDA_API_VERSION
	.align		4
        /*0000*/ 	.byte	0x04, 0x37
        /*0002*/ 	.short	(.L_3055 - .L_3054)
.L_3054:
        /*0004*/ 	.word	0x00000082


	//----- nvinfo : EIATTR_KPARAM_INFO
	.align		4
.L_3055:
        /*0008*/ 	.byte	0x04, 0x17
        /*000a*/ 	.short	(.L_3057 - .L_3056)
.L_3056:
        /*000c*/ 	.word	0x00000000
        /*0010*/ 	.short	0x0002
        /*0012*/ 	.short	0x0018
        /*0014*/ 	.byte	0x00, 0xf0, 0x81, 0x00


	//----- nvinfo : EIATTR_KPARAM_INFO
	.align		4
.L_3057:
        /*0018*/ 	.byte	0x04, 0x17
        /*001a*/ 	.short	(.L_3059 - .L_3058)
.L_3058:
        /*001c*/ 	.word	0x00000000
        /*0020*/ 	.short	0x0001
        /*0022*/ 	.short	0x0008
        /*0024*/ 	.byte	0x00, 0xf0, 0x41, 0x00


	//----- nvinfo : EIATTR_KPARAM_INFO
	.align		4
.L_3059:
        /*0028*/ 	.byte	0x04, 0x17
        /*002a*/ 	.short	(.L_3061 - .L_3060)
.L_3060:
        /*002c*/ 	.word	0x00000000
        /*0030*/ 	.short	0x0000
        /*0032*/ 	.short	0x0000
        /*0034*/ 	.byte	0x00, 0xf0, 0x11, 0x00


	//----- nvinfo : EIATTR_SPARSE_MMA_MASK
	.align		4
.L_3061:
        /*0038*/ 	.byte	0x03, 0x50
        /*003a*/ 	.short	0x0000


	//----- nvinfo : EIATTR_MAXREG_COUNT
	.align		4
        /*003c*/ 	.byte	0x03, 0x1b
        /*003e*/ 	.short	0x00ff


	//----- nvinfo : EIATTR_MERCURY_ISA_VERSION
	.align		4
        /*0040*/ 	.byte	0x03, 0x5f
        /*0042*/ 	.short	0x0101


	//----- nvinfo : EIATTR_VRC_CTA_INIT_COUNT
	.align		4
        /*0044*/ 	.byte	0x02, 0x4a
	.zero		1
	.zero		1


	//----- nvinfo : EIATTR_EXIT_INSTR_OFFSETS
	.align		4
        /*0048*/ 	.byte	0x04, 0x1c
        /*004a*/ 	.short	(.L_3063 - .L_3062)


	//   ....[0]....
.L_3062:
        /*004c*/ 	.word	0x00000fe0


	//   ....[1]....
        /*0050*/ 	.word	0x00001040


	//   ....[2]....
        /*0054*/ 	.word	0x00001600


	//----- nvinfo : EIATTR_MAX_THREADS
	.align		4
.L_3063:
        /*0058*/ 	.byte	0x04, 0x05
        /*005a*/ 	.short	(.L_3065 - .L_3064)
.L_3064:
        /*005c*/ 	.word	0x00000080
        /*0060*/ 	.word	0x00000001
        /*0064*/ 	.word	0x00000001


	//----- nvinfo : EIATTR_CRS_STACK_SIZE
	.align		4
.L_3065:
        /*0068*/ 	.byte	0x04, 0x1e
        /*006a*/ 	.short	(.L_3067 - .L_3066)
.L_3066:
        /*006c*/ 	.word	0x00000000


	//----- nvinfo : EIATTR_CBANK_PARAM_SIZE
	.align		4
.L_3067:
        /*0070*/ 	.byte	0x03, 0x19
        /*0072*/ 	.short	0x0038


	//----- nvinfo : EIATTR_PARAM_CBANK
	.align		4
        /*0074*/ 	.byte	0x04, 0x0a
        /*0076*/ 	.short	(.L_3069 - .L_3068)
	.align		4
.L_3068:
        /*0078*/ 	.word	index@(.nv.constant0._ZN2at6native29vectorized_elementwise_kernelILi2EZZZNS0_28launch_masked_scatter_kernelERKNS_10TensorBaseES4_S4_S4_ENKUlvE_clEvENKUlvE0_clEvEUlablE_St5arrayIPcLm4EEEEviT0_T1_)
        /*007c*/ 	.short	0x0380
        /*007e*/ 	.short	0x0038


	//----- nvinfo : EIATTR_SW_WAR
	.align		4
.L_3069:
        /*0080*/ 	.byte	0x04, 0x36
        /*0082*/ 	.short	(.L_3071 - .L_3070)
.L_3070:
        /*0084*/ 	.word	0x00000008
.L_3071:


//--------------------- .nv.info._ZN2at6native29vectorized_elementwise_kernelILi4EZZZNS0_28launch_masked_scatter_kernelERKNS_10TensorBaseES4_S4_S4_ENKUlvE_clEvENKUlvE0_clEvEUlablE_St5arrayIPcLm4EEEEviT0_T1_ --------------------------
	.section	.nv.info._ZN2at6native29vectorized_elementwise_kernelILi4EZZZNS0_28launch_masked_scatter_kernelERKNS_10TensorBaseES4_S4_S4_ENKUlvE_clEvENKUlvE0_clEvEUlablE_St5arrayIPcLm4EEEEviT0_T1_,"",@"SHT_CUDA_INFO"
	.sectionflags	@""
	.align	4


	//----- nvinfo : EIATTR_CUDA_API_VERSION
	.align		4
        /*0000*/ 	.byte	0x04, 0x37
        /*0002*/ 	.short	(.L_3073 - .L_3072)
.L_3072:
        /*0004*/ 	.word	0x00000082


	//----- nvinfo : EIATTR_KPARAM_INFO
	.align		4
.L_3073:
        /*0008*/ 	.byte	0x04, 0x17
        /*000a*/ 	.short	(.L_3075 - .L_3074)
.L_3074:
        /*000c*/ 	.word	0x00000000
        /*0010*/ 	.short	0x0002
        /*0012*/ 	.short	0x0018
        /*0014*/ 	.byte	0x00, 0xf0, 0x81, 0x00


	//----- nvinfo : EIATTR_KPARAM_INFO
	.align		4
.L_3075:
        /*0018*/ 	.byte	0x04, 0x17
        /*001a*/ 	.short	(.L_3077 - .L_3076)
.L_3076:
        /*001c*/ 	.word	0x00000000
        /*0020*/ 	.short	0x0001
        /*0022*/ 	.short	0x0008
        /*0024*/ 	.byte	0x00, 0xf0, 0x41, 0x00


	//----- nvinfo : EIATTR_KPARAM_INFO
	.align		4
.L_3077:
        /*0028*/ 	.byte	0x04, 0x17
        /*002a*/ 	.short	(.L_3079 - .L_3078)
.L_3078:
        /*002c*/ 	.word	0x00000000
        /*0030*/ 	.short	0x0000
        /*0032*/ 	.short	0x0000
        /*0034*/ 	.byte	0x00, 0xf0, 0x11, 0x00


	//----- nvinfo : EIATTR_SPARSE_MMA_MASK
	.align		4
.L_3079:
        /*0038*/ 	.byte	0x03, 0x50
        /*003a*/ 	.short	0x0000


	//----- nvinfo : EIATTR_MAXREG_COUNT
	.align		4
        /*003c*/ 	.byte	0x03, 0x1b
        /*003e*/ 	.short	0x00ff


	//----- nvinfo : EIATTR_MERCURY_ISA_VERSION
	.align		4
        /*0040*/ 	.byte	0x03, 0x5f
        /*0042*/ 	.short	0x0101


	//----- nvinfo : EIATTR_VRC_CTA_INIT_COUNT
	.align		4
        /*0044*/ 	.byte	0x02, 0x4a
	.zero		1
	.zero		1


	//----- nvinfo : EIATTR_EXIT_INSTR_OFFSETS
	.align		4
        /*0048*/ 	.byte	0x04, 0x1c
        /*004a*/ 	.short	(.L_3081 - .L_3080)


	//   ....[0]....
.L_3080:
        /*004c*/ 	.word	0x00000fe0


	//   ....[1]....
        /*0050*/ 	.word	0x00001040


	//   ....[2]....
        /*0054*/ 	.word	0x00001630


	//----- nvinfo : EIATTR_MAX_THREADS
	.align		4
.L_3081:
        /*0058*/ 	.byte	0x04, 0x05
        /*005a*/ 	.short	(.L_3083 - .L_3082)
.L_3082:
        /*005c*/ 	.word	0x00000080
        /*0060*/ 	.word	0x00000001
        /*0064*/ 	.word	0x00000001


	//----- nvinfo : EIATTR_CRS_STACK_SIZE
	.align		4
.L_3083:
        /*0068*/ 	.byte	0x04, 0x1e
        /*006a*/ 	.short	(.L_3085 - .L_3084)
.L_3084:
        /*006c*/ 	.word	0x00000000


	//----- nvinfo : EIATTR_CBANK_PARAM_SIZE
	.align		4
.L_3085:
        /*0070*/ 	.byte	0x03, 0x19
        /*0072*/ 	.short	0x0038


	//----- nvinfo : EIATTR_PARAM_CBANK
	.align		4
        /*0074*/ 	.byte	0x04, 0x0a
        /*0076*/ 	.short	(.L_3087 - .L_3086)
	.align		4
.L_3086:
        /*0078*/ 	.word	index@(.nv.constant0._ZN2at6native29vectorized_elementwise_kernelILi4EZZZNS0_28launch_masked_scatter_kernelERKNS_10TensorBaseES4_S4_S4_ENKUlvE_clEvENKUlvE0_clEvEUlablE_St5arrayIPcLm4EEEEviT0_T1_)
        /*007c*/ 	.short	0x0380
        /*007e*/ 	.short	0x0038


	//----- nvinfo : EIATTR_SW_WAR
	.align		4
.L_3087:
        /*0080*/ 	.byte	0x04, 0x36
        /*0082*/ 	.short	(.L_3089 - .L_3088)
.L_3088:
        /*0084*/ 	.word	0x00000008
.L_3089:


//--------------------- .nv.info._ZN2at6native29vectorized_elementwise_kernelILi8EZZZNS0_28launch_masked_scatter_kernelERKNS_10TensorBaseES4_S4_S4_ENKUlvE_clEvENKUlvE0_clEvEUlablE_St5arrayIPcLm4EEEEviT0_T1_ --------------------------
	.section	.nv.info._ZN2at6native29vectorized_elementwise_kernelILi8EZZZNS0_28launch_masked_scatter_kernelERKNS_10TensorBaseES4_S4_S4_ENKUlvE_clEvENKUlvE0_clEvEUlablE_St5arrayIPcLm4EEEEviT0_T1_,"",@"SHT_CUDA_INFO"
	.sectionflags	@""
	.align	4


	//----- nvinfo : EIATTR_CUDA_API_VERSION
	.align		4
        /*0000*/ 	.byte	0x04, 0x37
        /*0002*/ 	.short	(.L_3091 - .L_3090)
.L_3090:
        /*0004*/ 	.word	0x00000082


	//----- nvinfo : EIATTR_KPARAM_INFO
	.align		4
.L_3091:
        /*0008*/ 	.byte	0x04, 0x17
        /*000a*/ 	.short	(.L_3093 - .L_3092)
.L_3092:
        /*000c*/ 	.word	0x00000000
        /*0010*/ 	.short	0x0002
        /*0012*/ 	.short	0x0018
        /*0014*/ 	.byte	0x00, 0xf0, 0x81, 0x00


	//----- nvinfo : EIATTR_KPARAM_INFO
	.align		4
.L_3093:
        /*0018*/ 	.byte	0x04, 0x17
        /*001a*/ 	.short	(.L_3095 - .L_3094)
.L_3094:
        /*001c*/ 	.word	0x00000000
        /*0020*/ 	.short	0x0001
        /*0022*/ 	.short	0x0008
        /*0024*/ 	.byte	0x00, 0xf0, 0x41, 0x00


	//----- nvinfo : EIATTR_KPARAM_INFO
	.align		4
.L_3095:
        /*0028*/ 	.byte	0x04, 0x17
        /*002a*/ 	.short	(.L_3097 - .L_3096)
.L_3096:
        /*002c*/ 	.word	0x00000000
        /*0030*/ 	.short	0x0000
        /*0032*/ 	.short	0x0000
        /*0034*/ 	.byte	0x00, 0xf0, 0x11, 0x00


	//----- nvinfo : EIATTR_SPARSE_MMA_MASK
	.align		4
.L_3097:
        /*0038*/ 	.byte	0x03, 0x50
        /*003a*/ 	.short	0x0000


	//----- nvinfo : EIATTR_MAXREG_COUNT
	.align		4
        /*003c*/ 	.byte	0x03, 0x1b
        /*003e*/ 	.short	0x00ff


	//----- nvinfo : EIATTR_MERCURY_ISA_VERSION
	.align		4
        /*0040*/ 	.byte	0x03, 0x5f
        /*0042*/ 	.short	0x0101


	//----- nvinfo : EIATTR_VRC_CTA_INIT_COUNT
	.align		4
        /*0044*/ 	.byte	0x02, 0x4a
	.zero		1
	.zero		1


	//----- nvinfo : EIATTR_EXIT_INSTR_OFFSETS
	.align		4
        /*0048*/ 	.byte	0x04, 0x1c
        /*004a*/ 	.short	(.L_3099 - .L_3098)


	//   ....[0]....
.L_3098:
        /*004c*/ 	.word	0x00000010


	//----- nvinfo : EIATTR_MAX_THREADS
	.align		4
.L_3099:
        /*0050*/ 	.byte	0x04, 0x05
        /*0052*/ 	.short	(.L_3101 - .L_3100)
.L_3100:
        /*0054*/ 	.word	0x00000080
        /*0058*/ 	.word	0x00000001
        /*005c*/ 	.word	0x00000001


	//----- nvinfo : EIATTR_CBANK_PARAM_SIZE
	.align		4
.L_3101:
        /*0060*/ 	.byte	0x03, 0x19
        /*0062*/ 	.short	0x0038


	//----- nvinfo : EIATTR_PARAM_CBANK
	.align		4
        /*0064*/ 	.byte	0x04, 0x0a
        /*0066*/ 	.short	(.L_3103 - .L_3102)
	.align		4
.L_3102:
        /*0068*/ 	.word	index@(.nv.constant0._ZN2at6native29vectorized_elementwise_kernelILi8EZZZNS0_28launch_masked_scatter_kernelERKNS_10TensorBaseES4_S4_S4_ENKUlvE_clEvENKUlvE0_clEvEUlablE_St5arrayIPcLm4EEEEviT0_T1_)
        /*006c*/ 	.short	0x0380
        /*006e*/ 	.short	0x0038


	//----- nvinfo : EIATTR_SW_WAR
	.align		4
.L_3103:
        /*0070*/ 	.byte	0x04, 0x36
        /*0072*/ 	.short	(.L_3105 - .L_3104)
.L_3104:
        /*0074*/ 	.word	0x00000008
.L_3105:


//--------------------- .nv.info._ZN2at6native18elementwise_kernelILi128ELi4EZNS0_15gpu_kernel_implIZZZNS0_28launch_masked_scatter_kernelERKNS_10TensorBaseES5_S5_S5_ENKUlvE_clEvENKUlvE_clEvEUlhblE_EEvRNS_18TensorIteratorBaseERKT_EUliE_EEviT1_ --------------------------
	.section	.nv.info._ZN2at6native18elementwise_kernelILi128ELi4EZNS0_15gpu_kernel_implIZZZNS0_28launch_masked_scatter_kernelERKNS_10TensorBaseES5_S5_S5_ENKUlvE_clEvENKUlvE_clEvEUlhblE_EEvRNS_18TensorIteratorBaseERKT_EUliE_EEviT1_,"",@"SHT_CUDA_INFO"
	.sectionflags	@""
	.align	4


	//----- nvinfo : EIATTR_CUDA_API_VERSION
	.align		4
        /*0000*/ 	.byte	0x04, 0x37
        /*0002*/ 	.short	(.L_3107 - .L_3106)
.L_3106:
        /*0004*/ 	.word	0x00000082


	//----- nvinfo : EIATTR_KPARAM_INFO
	.align		4
.L_3107:
        /*0008*/ 	.byte	0x04, 0x17
        /*000a*/ 	.short	(.L_3109 - .L_3108)
.L_3108:
        /*000c*/ 	.word	0x00000000
        /*0010*/ 	.short	0x0001
        /*0012*/ 	.short	0x0008
        /*0014*/ 	.byte	0x00, 0xf0, 0x01, 0x0c


	//----- nvinfo : EIATTR_KPARAM_INFO
	.align		4
.L_3109:
        /*0018*/ 	.byte	0x04, 0x17
        /*001a*/ 	.short	(.L_3111 - .L_3110)
.L_3110:
        /*001c*/ 	.word	0x00000000
        /*0020*/ 	.short	0x0000
        /*0022*/ 	.short	0x0000
        /*0024*/ 	.byte	0x00, 0xf0, 0x11, 0x00


	//----- nvinfo : EIATTR_SPARSE_MMA_MASK
	.align		4
.L_3111:
        /*0028*/ 	.byte	0x03, 0x50
        /*002a*/ 	.short	0x0000


	//----- nvinfo : EIATTR_MAXREG_COUNT
	.align		4
        /*002c*/ 	.byte	0x03, 0x1b
        /*002e*/ 	.short	0x0080


	//----- nvinfo : EIATTR_EXTERNS
	.align		4
        /*0030*/ 	.byte	0x04, 0x0f
        /*0032*/ 	.short	(.L_3113 - .L_3112)


	//   ....[0]....
	.align		4
.L_3112:
        /*0034*/ 	.word	index@(__assertfail)


	//----- nvinfo : EIATTR_MERCURY_ISA_VERSION
	.align		4
.L_3113:
        /*0038*/ 	.byte	0x03, 0x5f
        /*003a*/ 	.short	0x0101


	//----- nvinfo : EIATTR_VRC_CTA_INIT_COUNT
	.align		4
        /*003c*/ 	.byte	0x02, 0x4a
	.zero		1
	.zero		1


	//----- nvinfo : EIATTR_SYSCALL_OFFSETS
	.align		4
        /*0040*/ 	.byte	0x04, 0x46
        /*0042*/ 	.short	(.L_3115 - .L_3114)


	//   ....[0]....
.L_3114:
        /*0044*/ 	.word	0x00002660


	//   ....[1]....
        /*0048*/ 	.word	0x00003240


	//   ....[2]....
        /*004c*/ 	.word	0x00004070


	//   ....[3]....
        /*0050*/ 	.word	0x00004ed0


	//   ....[4]....
        /*0054*/ 	.word	0x000076b0


	//   ....[5]....
        /*0058*/ 	.word	0x00008210


	//   ....[6]....
        /*005c*/ 	.word	0x000090b0


	//   ....[7]....
        /*0060*/ 	.word	0x00009d60


	//   ....[8]....
        /*0064*/ 	.word	0x0000c630


	//   ....[9]....
        /*0068*/ 	.word	0x0000d190


	//   ....[10]....
        /*006c*/ 	.word	0x0000e030


	//   ....[11]....
        /*0070*/ 	.word	0x0000ece0


	//   ....[12]....
        /*0074*/ 	.word	0x000115c0


	//   ....[13]....
        /*0078*/ 	.word	0x00012120


	//   ....[14]....
        /*007c*/ 	.word	0x00012fc0


	//   ....[15]....
        /*0080*/ 	.word	0x00013c60


	//----- nvinfo : EIATTR_EXIT_INSTR_OFFSETS
	.align		4
.L_3115:
        /*0084*/ 	.byte	0x04, 0x1c
        /*0086*/ 	.short	(.L_3117 - .L_3116)


	//   ....[0]....
.L_3116:
        /*0088*/ 	.word	0x0000efa0


	//   ....[1]....
        /*008c*/ 	.word	0x00013170


	//   ....[2]....
        /*0090*/ 	.word	0x00013190


	//   ....[3]....
        /*0094*/ 	.word	0x00013230


	//   ....[4]....
        /*0098*/ 	.word	0x00013260


	//   ....[5]....
        /*009c*/ 	.word	0x00013290


	//   ....[6]....
        /*00a0*/ 	.word	0x00013330


	//   ....[7]....
        /*00a4*/ 	.word	0x00013380


	//   ....[8]....
        /*00a8*/ 	.word	0x00013430


	//   ....[9]....
        /*00ac*/ 	.word	0x00013490


	//   ....[10]....
        /*00b0*/ 	.word	0x000134d0


	//   ....[11]....
        /*00b4*/ 	.word	0x000135a0


	//   ....[12]....
        /*00b8*/ 	.word	0x000136f0


	//   ....[13]....
        /*00bc*/ 	.word	0x00013840


	//   ....[14]....
        /*00c0*/ 	.word	0x000139a0


	//   ....[15]....
        /*00c4*/ 	.word	0x000139e0


	//   ....[16]....
        /*00c8*/ 	.word	0x00013a10


	//   ....[17]....
        /*00cc*/ 	.word	0x00013ab0


	//   ....[18]....
        /*00d0*/ 	.word	0x00013b00


	//   ....[19]....
        /*00d4*/ 	.word	0x00013c70


	//   ....[20]....
        /*00d8*/ 	.word	0x00013d60


	//   ....[21]....
        /*00dc*/ 	.word	0x00013e10


	//   ....[22]....
        /*00e0*/ 	.word	0x00013e40


	//   ....[23]....
        /*00e4*/ 	.word	0x00013e90


	//   ....[24]....
        /*00e8*/ 	.word	0x00013ee0


	//----- nvinfo : EIATTR_MAX_THREADS
	.align		4
.L_3117:
        /*00ec*/ 	.byte	0x04, 0x05
        /*00ee*/ 	.short	(.L_3119 - .L_3118)
.L_3118:
        /*00f0*/ 	.word	0x00000080
        /*00f4*/ 	.word	0x00000001
        /*00f8*/ 	.word	0x00000001


	//----- nvinfo : EIATTR_CRS_STACK_SIZE
	.align		4
.L_3119:
        /*00fc*/ 	.byte	0x04, 0x1e
        /*00fe*/ 	.short	(.L_3121 - .L_3120)
.L_3120:
        /*0100*/ 	.word	0x00000000


	//----- nvinfo : EIATTR_CBANK_PARAM_SIZE
	.align		4
.L_3121:
        /*0104*/ 	.byte	0x03, 0x19
        /*0106*/ 	.short	0x0308


	//----- nvinfo : EIATTR_PARAM_CBANK
	.align		4
        /*0108*/ 	.byte	0x04, 0x0a
        /*010a*/ 	.short	(.L_3123 - .L_3122)
	.align		4
.L_3122:
        /*010c*/ 	.word	index@(.nv.constant0._ZN2at6native18elementwise_kernelILi128ELi4EZNS0_15gpu_kernel_implIZZZNS0_28launch_masked_scatter_kernelERKNS_10TensorBaseES5_S5_S5_ENKUlvE_clEvENKUlvE_clEvEUlhblE_EEvRNS_18TensorIteratorBaseERKT_EUliE_EEviT1_)
        /*0110*/ 	.short	0x0380
        /*0112*/ 	.short	0x0308


	//----- nvinfo : EIATTR_SW_WAR
	.align		4
.L_3123:
        /*0114*/ 	.byte	0x04, 0x36
        /*0116*/ 	.short	(.L_3125 - .L_3124)
.L_3124:
        /*0118*/ 	.word	0x00000008
.L_3125:


//--------------------- .nv.info._ZN2at6native27unrolled_elementwise_kernelIZZZNS0_28launch_masked_scatter_kernelERKNS_10TensorBaseES4_S4_S4_ENKUlvE_clEvENKUlvE_clEvEUlhblE_St5arrayIPcLm4EELi4E23TrivialOffsetCalculatorILi3EjESB_ILi1EjENS0_6memory12LoadWithCastILi3EEENSE_13StoreWithCastILi1EEEEEviT_T0_T2_T3_T4_T5_ --------------------------
	.section	.nv.info._ZN2at6native27unrolled_elementwise_kernelIZZZNS0_28launch_masked_scatter_kernelERKNS_10TensorBaseES4_S4_S4_ENKUlvE_clEvENKUlvE_clEvEUlhblE_St5arrayIPcLm4EELi4E23TrivialOffsetCalculatorILi3EjESB_ILi1EjENS0_6memory12LoadWithCastILi3EEENSE_13StoreWithCastILi1EEEEEviT_T0_T2_T3_T4_T5_,"",@"SHT_CUDA_INFO"
	.sectionflags	@""
	.align	4


	//----- nvinfo : EIATTR_CUDA_API_VERSION
	.align		4
        /*0000*/ 	.byte	0x04, 0x37
        /*0002*/ 	.short	(.L_3127 - .L_3126)
.L_3126:
        /*0004*/ 	.word	0x00000082


	//----- nvinfo : EIATTR_KPARAM_INFO
	.align		4
.L_3127:
        /*0008*/ 	.byte	0x04, 0x17
        /*000a*/ 	.short	(.L_3129 - .L_3128)
.L_3128:
        /*000c*/ 	.word	0x00000000
        /*0010*/ 	.short	0x0006
        /*0012*/ 	.short	0x004c
        /*0014*/ 	.byte	0x00, 0xf0, 0x21, 0x00


	//----- nvinfo : EIATTR_KPARAM_INFO
	.align		4
.L_3129:
        /*0018*/ 	.byte	0x04, 0x17
        /*001a*/ 	.short	(.L_3131 - .L_3130)
.L_3130:
        /*001c*/ 	.word	0x00000000
        /*0020*/ 	.short	0x0005
        /*0022*/ 	.short	0x003c
        /*0024*/ 	.byte	0x00, 0xf0, 0x41, 0x00


	//----- nvinfo : EIATTR_KPARAM_INFO
	.align		4
.L_3131:
        /*0028*/ 	.byte	0x04, 0x17
        /*002a*/ 	.short	(.L_3133 - .L_3132)
.L_3132:
        /*002c*/ 	.word	0x00000000
        /*0030*/ 	.short	0x0004
        /*0032*/ 	.short	0x0039
        /*0034*/ 	.byte	0x00, 0xf0, 0x05, 0x00


	//----- nvinfo : EIATTR_KPARAM_INFO
	.align		4
.L_3133:
        /*0038*/ 	.byte	0x04, 0x17
        /*003a*/ 	.short	(.L_3135 - .L_3134)
.L_3134:
        /*003c*/ 	.word	0x00000000
        /*0040*/ 	.short	0x0003
        /*0042*/ 	.short	0x0038
        /*0044*/ 	.byte	0x00, 0xf0, 0x05, 0x00


	//----- nvinfo : EIATTR_KPARAM_INFO
	.align		4
.L_3135:
        /*0048*/ 	.byte	0x04, 0x17
        /*004a*/ 	.short	(.L_3137 - .L_3136)
.L_3136:
        /*004c*/ 	.word	0x00000000
        /*0050*/ 	.short	0x0002
        /*0052*/ 	.short	0x0018
        /*0054*/ 	.byte	0x00, 0xf0, 0x81, 0x00


	//----- nvinfo : EIATTR_KPARAM_INFO
	.align		4
.L_3137:
        /*0058*/ 	.byte	0x04, 0x17
        /*005a*/ 	.short	(.L_3139 - .L_3138)
.L_3138:
        /*005c*/ 	.word	0x00000000
        /*0060*/ 	.short	0x0001
        /*0062*/ 	.short	0x0008
        /*0064*/ 	.byte	0x00, 0xf0, 0x41, 0x00


	//----- nvinfo : EIATTR_KPARAM_INFO
	.align		4
.L_3139:
        /*0068*/ 	.byte	0x04, 0x17
        /*006a*/ 	.short	(.L_3141 - .L_3140)
.L_3140:
        /*006c*/ 	.word	0x00000000
        /*0070*/ 	.short	0x0000
        /*0072*/ 	.short	0x0000
        /*0074*/ 	.byte	0x00, 0xf0, 0x11, 0x00


	//----- nvinfo : EIATTR_SPARSE_MMA_MASK
	.align		4
.L_3141:
        /*0078*/ 	.byte	0x03, 0x50
        /*007a*/ 	.short	0x0000


	//----- nvinfo : EIATTR_MAXREG_COUNT
	.align		4
        /*007c*/ 	.byte	0x03, 0x1b
        /*007e*/ 	.short	0x00ff


	//----- nvinfo : EIATTR_EXTERNS
	.align		4
        /*0080*/ 	.byte	0x04, 0x0f
        /*0082*/ 	.short	(.L_3143 - .L_3142)


	//   ....[0]....
	.align		4
.L_3142:
        /*0084*/ 	.word	index@(__assertfail)


	//----- nvinfo : EIATTR_MERCURY_ISA_VERSION
	.align		4
.L_3143:
        /*0088*/ 	.byte	0x03, 0x5f
        /*008a*/ 	.short	0x0101


	//----- nvinfo : EIATTR_VRC_CTA_INIT_COUNT
	.align		4
        /*008c*/ 	.byte	0x02, 0x4a
	.zero		1
	.zero		1


	//----- nvinfo : EIATTR_SYSCALL_OFFSETS
	.align		4
        /*0090*/ 	.byte	0x04, 0x46
        /*0092*/ 	.short	(.L_3145 - .L_3144)


	//   ....[0]....
.L_3144:
        /*0094*/ 	.word	0x00000eb0


	//   ....[1]....
        /*0098*/ 	.word	0x00001ab0


	//   ....[2]....
        /*009c*/ 	.word	0x00002910


	//   ....[3]....
        /*00a0*/ 	.word	0x00003960


	//   ....[4]....
        /*00a4*/ 	.word	0x000044e0


	//   ....[5]....
        /*00a8*/ 	.word	0x000053b0


	//   ....[6]....
        /*00ac*/ 	.word	0x00006350


	//   ....[7]....
        /*00b0*/ 	.word	0x00006ed0


	//   ....[8]....
        /*00b4*/ 	.word	0x00007da0


	//   ....[9]....
        /*00b8*/ 	.word	0x00008d30


	//   ....[10]....
        /*00bc*/ 	.word	0x000098c0


	//   ....[11]....
        /*00c0*/ 	.word	0x0000a7a0


	//   ....[12]....
        /*00c4*/ 	.word	0x0000b890


	//   ....[13]....
        /*00c8*/ 	.word	0x0000c6c0


	//   ....[14]....
        /*00cc*/ 	.word	0x0000d5c0


	//   ....[15]....
        /*00d0*/ 	.word	0x0000e490


	//----- nvinfo : EIATTR_EXIT_INSTR_OFFSETS
	.align		4
.L_3145:
        /*00d4*/ 	.byte	0x04, 0x1c
        /*00d6*/ 	.short	(.L_3147 - .L_3146)


	//   ....[0]....
.L_3146:
        /*00d8*/ 	.word	0x0000d870


	//   ....[1]....
        /*00dc*/ 	.word	0x0000d9a0


	//   ....[2]....
        /*00e0*/ 	.word	0x0000d9c0


	//   ....[3]....
        /*00e4*/ 	.word	0x0000da60


	//   ....[4]....
        /*00e8*/ 	.word	0x0000da90


	//   ....[5]....
        /*00ec*/ 	.word	0x0000dac0


	//   ....[6]....
        /*00f0*/ 	.word	0x0000db60


	//   ....[7]....
        /*00f4*/ 	.word	0x0000dbb0


	//   ....[8]....
        /*00f8*/ 	.word	0x0000dc60


	//   ....[9]....
        /*00fc*/ 	.word	0x0000dcc0


	//   ....[10]....
        /*0100*/ 	.word	0x0000dd00


	//   ....[11]....
        /*0104*/ 	.word	0x0000ddd0


	//   ....[12]....
        /*0108*/ 	.word	0x0000df20


	//   ....[13]....
        /*010c*/ 	.word	0x0000e070


	//   ....[14]....
        /*0110*/ 	.word	0x0000e1d0


	//   ....[15]....
        /*0114*/ 	.word	0x0000e210


	//   ....[16]....
        /*0118*/ 	.word	0x0000e240


	//   ....[17]....
        /*011c*/ 	.word	0x0000e2e0


	//   ....[18]....
        /*0120*/ 	.word	0x0000e330


	//   ....[19]....
        /*0124*/ 	.word	0x0000e4a0


	//   ....[20]....
        /*0128*/ 	.word	0x0000e590


	//   ....[21]....
        /*012c*/ 	.word	0x0000e640


	//   ....[22]....
        /*0130*/ 	.word	0x0000e670


	//   ....[23]....
        /*0134*/ 	.word	0x0000e6c0


	//   ....[24]....
        /*0138*/ 	.word	0x0000e710


	//----- nvinfo : EIATTR_MAX_THREADS
	.align		4
.L_3147:
        /*013c*/ 	.byte	0x04, 0x05
        /*013e*/ 	.short	(.L_3149 - .L_3148)
.L_3148:
        /*0140*/ 	.word	0x00000080
        /*0144*/ 	.word	0x00000001
        /*0148*/ 	.word	0x00000001


	//----- nvinfo : EIATTR_CRS_STACK_SIZE
	.align		4
.L_3149:
        /*014c*/ 	.byte	0x04, 0x1e
        /*014e*/ 	.short	(.L_3151 - .L_3150)
.L_3150:
        /*0150*/ 	.word	0x00000000


	//----- nvinfo : EIATTR_CBANK_PARAM_SIZE
	.align		4
.L_3151:
        /*0154*/ 	.byte	0x03, 0x19
        /*0156*/ 	.short	0x0054


	//----- nvinfo : EIATTR_PARAM_CBANK
	.align		4
        /*0158*/ 	.byte	0x04, 0x0a
        /*015a*/ 	.short	(.L_3153 - .L_3152)
	.align		4
.L_3152:
        /*015c*/ 	.word	index@(.nv.constant0._ZN2at6native27unrolled_elementwise_kernelIZZZNS0_28launch_masked_scatter_kernelERKNS_10TensorBaseES4_S4_S4_ENKUlvE_clEvENKUlvE_clEvEUlhblE_St5arrayIPcLm4EELi4E23TrivialOffsetCalculatorILi3EjESB_ILi1EjENS0_6memory12LoadWithCastILi3EEENSE_13StoreWithCastILi1EEEEEviT_T0_T2_T3_T4_T5_)
        /*0160*/ 	.short	0x0380
        /*0162*/ 	.short	0x0054


	//----- nvinfo : EIATTR_SW_WAR
	.align		4
.L_3153:
        /*0164*/ 	.byte	0x04, 0x36
        /*0166*/ 	.short	(.L_3155 - .L_3154)
.L_3154:
        /*0168*/ 	.word	0x00000008
.L_3155:


//--------------------- .nv.info._ZN2at6native18elementwise_kernelILi128ELi4EZNS0_22gpu_kernel_impl_nocastIZZZNS0_28launch_masked_scatter_kernelERKNS_10TensorBaseES5_S5_S5_ENKUlvE_clEvENKUlvE_clEvEUlhblE_EEvRNS_18TensorIteratorBaseERKT_EUliE_EEviT1_ --------------------------
	.section	.nv.info._ZN2at6native18elementwise_kernelILi128ELi4EZNS0_22gpu_kernel_impl_nocastIZZZNS0_28launch_masked_scatter_kernelERKNS_10TensorBaseES5_S5_S5_ENKUlvE_clEvENKUlvE_clEvEUlhblE_EEvRNS_18TensorIteratorBaseERKT_EUliE_EEviT1_,"",@"SHT_CUDA_INFO"
	.sectionflags	@""
	.align	4


	//----- nvinfo : EIATTR_CUDA_API_VERSION
	.align		4
        /*0000*/ 	.byte	0x04, 0x37
        /*0002*/ 	.short	(.L_3157 - .L_3156)
.L_3156:
        /*0004*/ 	.word	0x00000082


	//----- nvinfo : EIATTR_KPARAM_INFO
	.align		4
.L_3157:
        /*0008*/ 	.byte	0x04, 0x17
        /*000a*/ 	.short	(.L_3159 - .L_3158)
.L_3158:
        /*000c*/ 	.word	0x00000000
        /*0010*/ 	.short	0x0001
        /*0012*/ 	.short	0x0008
        /*0014*/ 	.byte	0x00, 0xf0, 0xe1, 0x0b


	//----- nvinfo : EIATTR_KPARAM_INFO
	.align		4
.L_3159:
        /*0018*/ 	.byte	0x04, 0x17
        /*001a*/ 	.short	(.L_3161 - .L_3160)
.L_3160:
        /*001c*/ 	.word	0x00000000
        /*0020*/ 	.short	0x0000
        /*0022*/ 	.short	0x0000
        /*0024*/ 	.byte	0x00, 0xf0, 0x11, 0x00


	//----- nvinfo : EIATTR_SPARSE_MMA_MASK
	.align		4
.L_3161:
        /*0028*/ 	.byte	0x03, 0x50
        /*002a*/ 	.short	0x0000


	//----- nvinfo : EIATTR_MAXREG_COUNT
	.align		4
        /*002c*/ 	.byte	0x03, 0x1b
        /*002e*/ 	.short	0x0080


	//----- nvinfo : EIATTR_MERCURY_ISA_VERSION
	.align		4
        /*0030*/ 	.byte	0x03, 0x5f
        /*0032*/ 	.short	0x0101


	//----- nvinfo : EIATTR_VRC_CTA_INIT_COUNT
	.align		4
        /*0034*/ 	.byte	0x02, 0x4a
	.zero		1
	.zero		1


	//----- nvinfo : EIATTR_EXIT_INSTR_OFFSETS
	.align		4
        /*0038*/ 	.byte	0x04, 0x1c
        /*003a*/ 	.short	(.L_3163 - .L_3162)


	//   ....[0]....
.L_3162:
        /*003c*/ 	.word	0x00000420


	//   ....[1]....
        /*0040*/ 	.word	0x00000500


	//   ....[2]....
        /*0044*/ 	.word	0x00005010


	//   ....[3]....
        /*0048*/ 	.word	0x000068b0


	//----- nvinfo : EIATTR_MAX_THREADS
	.align		4
.L_3163:
        /*004c*/ 	.byte	0x04, 0x05
        /*004e*/ 	.short	(.L_3165 - .L_3164)
.L_3164:
        /*0050*/ 	.word	0x00000080
        /*0054*/ 	.word	0x00000001
        /*0058*/ 	.word	0x00000001


	//----- nvinfo : EIATTR_CRS_STACK_SIZE
	.align		4
.L_3165:
        /*005c*/ 	.byte	0x04, 0x1e
        /*005e*/ 	.short	(.L_3167 - .L_3166)
.L_3166:
        /*0060*/ 	.word	0x00000000


	//----- nvinfo : EIATTR_CBANK_PARAM_SIZE
	.align		4
.L_3167:
        /*0064*/ 	.byte	0x03, 0x19
        /*0066*/ 	.short	0x0300


	//----- nvinfo : EIATTR_PARAM_CBANK
	.align		4
        /*0068*/ 	.byte	0x04, 0x0a
        /*006a*/ 	.short	(.L_3169 - .L_3168)
	.align		4
.L_3168:
        /*006c*/ 	.word	index@(.nv.constant0._ZN2at6native18elementwise_kernelILi128ELi4EZNS0_22gpu_kernel_impl_nocastIZZZNS0_28launch_masked_scatter_kernelERKNS_10TensorBaseES5_S5_S5_ENKUlvE_clEvENKUlvE_clEvEUlhblE_EEvRNS_18TensorIteratorBaseERKT_EUliE_EEviT1_)
        /*0070*/ 	.short	0x0380
        /*0072*/ 	.short	0x0300


	//----- nvinfo : EIATTR_SW_WAR
	.align		4
.L_3169:
        /*0074*/ 	.byte	0x04, 0x36
        /*0076*/ 	.short	(.L_3171 - .L_3170)
.L_3170:
        /*0078*/ 	.word	0x00000008
.L_3171:


//--------------------- .nv.info._ZN2at6native27unrolled_elementwise_kernelIZZZNS0_28launch_masked_scatter_kernelERKNS_10TensorBaseES4_S4_S4_ENKUlvE_clEvENKUlvE_clEvEUlhblE_St5arrayIPcLm4EELi4E23TrivialOffsetCalculatorILi3EjESB_ILi1EjENS0_6memory15LoadWithoutCastENSE_16StoreWithoutCastEEEviT_T0_T2_T3_T4_T5_ --------------------------
	.section	.nv.info._ZN2at6native27unrolled_elementwise_kernelIZZZNS0_28launch_masked_scatter_kernelERKNS_10TensorBaseES4_S4_S4_ENKUlvE_clEvENKUlvE_clEvEUlhblE_St5arrayIPcLm4EELi4E23TrivialOffsetCalculatorILi3EjESB_ILi1EjENS0_6memory15LoadWithoutCastENSE_16StoreWithoutCastEEEviT_T0_T2_T3_T4_T5_,"",@"SHT_CUDA_INFO"
	.sectionflags	@""
	.align	4


	//----- nvinfo : EIATTR_CUDA_API_VERSION
	.align		4
        /*0000*/ 	.byte	0x04, 0x37
        /*0002*/ 	.short	(.L_3173 - .L_3172)
.L_3172:
        /*0004*/ 	.word	0x00000082


	//----- nvinfo : EIATTR_KPARAM_INFO
	.align		4
.L_3173:
        /*0008*/ 	.byte	0x04, 0x17
        /*000a*/ 	.short	(.L_3175 - .L_3174)
.L_3174:
        /*000c*/ 	.word	0x00000000
        /*0010*/ 	.short	0x0006
        /*0012*/ 	.short	0x003b
        /*0014*/ 	.byte	0x00, 0xf0, 0x05, 0x00


	//----- nvinfo : EIATTR_KPARAM_INFO
	.align		4
.L_3175:
        /*0018*/ 	.byte	0x04, 0x17
        /*001a*/ 	.short	(.L_3177 - .L_3176)
.L_3176:
        /*001c*/ 	.word	0x00000000
        /*0020*/ 	.short	0x0005
        /*0022*/ 	.short	0x003a
        /*0024*/ 	.byte	0x00, 0xf0, 0x05, 0x00


	//----- nvinfo : EIATTR_KPARAM_INFO
	.align		4
.L_3177:
        /*0028*/ 	.byte	0x04, 0x17
        /*002a*/ 	.short	(.L_3179 - .L_3178)
.L_3178:
        /*002c*/ 	.word	0x00000000
        /*0030*/ 	.short	0x0004
        /*0032*/ 	.short	0x0039
        /*0034*/ 	.byte	0x00, 0xf0, 0x05, 0x00


	//----- nvinfo : EIATTR_KPARAM_INFO
	.align		4
.L_3179:
        /*0038*/ 	.byte	0x04, 0x17
        /*003a*/ 	.short	(.L_3181 - .L_3180)
.L_3180:
        /*003c*/ 	.word	0x00000000
        /*0040*/ 	.short	0x0003
        /*0042*/ 	.short	0x0038
        /*0044*/ 	.byte	0x00, 0xf0, 0x05, 0x00


	//----- nvinfo : EIATTR_KPARAM_INFO
	.align		4
.L_3181:
        /*0048*/ 	.byte	0x04, 0x17
        /*004a*/ 	.short	(.L_3183 - .L_3182)
.L_3182:
        /*004c*/ 	.word	0x00000000
        /*0050*/ 	.short	0x0002
        /*0052*/ 	.short	0x0018
        /*0054*/ 	.byte	0x00, 0xf0, 0x81, 0x00


	//----- nvinfo : EIATTR_KPARAM_INFO
	.align		4
.L_3183:
        /*0058*/ 	.byte	0x04, 0x17
        /*005a*/ 	.short	(.L_3185 - .L_3184)
.L_3184:
        /*005c*/ 	.word	0x00000000
        /*0060*/ 	.short	0x0001
        /*0062*/ 	.short	0x0008
        /*0064*/ 	.byte	0x00, 0xf0, 0x41, 0x00


	//----- nvinfo : EIATTR_KPARAM_INFO
	.align		4
.L_3185:
        /*0068*/ 	.byte	0x04, 0x17
        /*006a*/ 	.short	(.L_3187 - .L_3186)
.L_3186:
        /*006c*/ 	.word	0x00000000
        /*0070*/ 	.short	0x0000
        /*0072*/ 	.short	0x0000
        /*0074*/ 	.byte	0x00, 0xf0, 0x11, 0x00


	//----- nvinfo : EIATTR_SPARSE_MMA_MASK
	.align		4
.L_3187:
        /*0078*/ 	.byte	0x03, 0x50
        /*007a*/ 	.short	0x0000


	//----- nvinfo : EIATTR_MAXREG_COUNT
	.align		4
        /*007c*/ 	.byte	0x03, 0x1b
        /*007e*/ 	.short	0x00ff


	//----- nvinfo : EIATTR_MERCURY_ISA_VERSION
	.align		4
        /*0080*/ 	.byte	0x03, 0x5f
        /*0082*/ 	.short	0x0101


	//----- nvinfo : EIATTR_VRC_CTA_INIT_COUNT
	.align		4
        /*0084*/ 	.byte	0x02, 0x4a
	.zero		1
	.zero		1


	//----- nvinfo : EIATTR_EXIT_INSTR_OFFSETS
	.align		4
        /*0088*/ 	.byte	0x04, 0x1c
        /*008a*/ 	.short	(.L_3189 - .L_3188)


	//   ....[0]....
.L_3188:
        /*008c*/ 	.word	0x000007d0


	//   ....[1]....
        /*0090*/ 	.word	0x00000830


	//----- nvinfo : EIATTR_MAX_THREADS
	.align		4
.L_3189:
        /*0094*/ 	.byte	0x04, 0x05
        /*0096*/ 	.short	(.L_3191 - .L_3190)
.L_3190:
        /*0098*/ 	.word	0x00000080
        /*009c*/ 	.word	0x00000001
        /*00a0*/ 	.word	0x00000001


	//----- nvinfo : EIATTR_CRS_STACK_SIZE
	.align		4
.L_3191:
        /*00a4*/ 	.byte	0x04, 0x1e
        /*00a6*/ 	.short	(.L_3193 - .L_3192)
.L_3192:
        /*00a8*/ 	.word	0x00000000


	//----- nvinfo : EIATTR_CBANK_PARAM_SIZE
	.align		4
.L_3193:
        /*00ac*/ 	.byte	0x03, 0x19
        /*00ae*/ 	.short	0x003c


	//----- nvinfo : EIATTR_PARAM_CBANK
	.align		4
        /*00b0*/ 	.byte	0x04, 0x0a
        /*00b2*/ 	.short	(.L_3195 - .L_3194)
	.align		4
.L_3194:
        /*00b4*/ 	.word	index@(.nv.constant0._ZN2at6native27unrolled_elementwise_kernelIZZZNS0_28launch_masked_scatter_kernelERKNS_10TensorBaseES4_S4_S4_ENKUlvE_clEvENKUlvE_clEvEUlhblE_St5arrayIPcLm4EELi4E23TrivialOffsetCalculatorILi3EjESB_ILi1EjENS0_6memory15LoadWithoutCastENSE_16StoreWithoutCastEEEviT_T0_T2_T3_T4_T5_)
        /*00b8*/ 	.short	0x0380
        /*00ba*/ 	.short	0x003c


	//----- nvinfo : EIATTR_SW_WAR
	.align		4
.L_3195:
        /*00bc*/ 	.byte	0x04, 0x36
        /*00be*/ 	.short	(.L_3197 - .L_3196)
.L_3196:
        /*00c0*/ 	.word	0x00000008
.L_3197:


//--------------------- .nv.info._ZN2at6native29vectorized_elementwise_kernelILi2EZZZNS0_28launch_masked_scatter_kernelERKNS_10TensorBaseES4_S4_S4_ENKUlvE_clEvENKUlvE_clEvEUlhblE_St5arrayIPcLm4EEEEviT0_T1_ --------------------------
	.section	.nv.info._ZN2at6native29vectorized_elementwise_kernelILi2EZZZNS0_28launch_masked_scatter_kernelERKNS_10TensorBaseES4_S4_S4_ENKUlvE_clEvENKUlvE_clEvEUlhblE_St5arrayIPcLm4EEEEviT0_T1_,"",@"SHT_CUDA_INFO"
	.sectionflags	@""
	.align	4


	//----- nvinfo : EIATTR_CUDA_API_VERSION
	.align		4
        /*0000*/ 	.byte	0x04, 0x37
        /*0002*/ 	.short	(.L_3199 - .L_3198)
.L_3198:
        /*0004*/ 	.word	0x00000082


	//----- nvinfo : EIATTR_KPARAM_INFO
	.align		4
.L_3199:
        /*0008*/ 	.byte	0x04, 0x17
        /*000a*/ 	.short	(.L_3201 - .L_3200)
.L_3200:
        /*000c*/ 	.word	0x00000000
        /*0010*/ 	.short	0x0002
        /*0012*/ 	.short	0x0018
        /*0014*/ 	.byte	0x00, 0xf0, 0x81, 0x00


	//----- nvinfo : EIATTR_KPARAM_INFO
	.align		4
.L_3201:
        /*0018*/ 	.byte	0x04, 0x17
        /*001a*/ 	.short	(.L_3203 - .L_3202)
.L_3202:
        /*001c*/ 	.word	0x00000000
        /*0020*/ 	.short	0x0001
        /*0022*/ 	.short	0x0008
        /*0024*/ 	.byte	0x00, 0xf0, 0x41, 0x00


	//----- nvinfo : EIATTR_KPARAM_INFO
	.align		4
.L_3203:
        /*0028*/ 	.byte	0x04, 0x17
        /*002a*/ 	.short	(.L_3205 - .L_3204)
.L_3204:
        /*002c*/ 	.word	0x00000000
        /*0030*/ 	.short	0x0000
        /*0032*/ 	.short	0x0000
        /*0034*/ 	.byte	0x00, 0xf0, 0x11, 0x00


	//----- nvinfo : EIATTR_SPARSE_MMA_MASK
	.align		4
.L_3205:
        /*0038*/ 	.byte	0x03, 0x50
        /*003a*/ 	.short	0x0000


	//----- nvinfo : EIATTR_MAXREG_COUNT
	.align		4
        /*003c*/ 	.byte	0x03, 0x1b
        /*003e*/ 	.short	0x00ff


	//----- nvinfo : EIATTR_MERCURY_ISA_VERSION
	.align		4
        /*0040*/ 	.byte	0x03, 0x5f
        /*0042*/ 	.short	0x0101


	//----- nvinfo : EIATTR_VRC_CTA_INIT_COUNT
	.align		4
        /*0044*/ 	.byte	0x02, 0x4a
	.zero		1
	.zero		1


	//----- nvinfo : EIATTR_EXIT_INSTR_OFFSETS
	.align		4
        /*0048*/ 	.byte	0x04, 0x1c
        /*004a*/ 	.short	(.L_3207 - .L_3206)


	//   ....[0]....
.L_3206:
        /*004c*/ 	.word	0x00000fe0


	//   ....[1]....
        /*0050*/ 	.word	0x00001040


	//   ....[2]....
        /*0054*/ 	.word	0x00001600


	//----- nvinfo : EIATTR_MAX_THREADS
	.align		4
.L_3207:
        /*0058*/ 	.byte	0x04, 0x05
        /*005a*/ 	.short	(.L_3209 - .L_3208)
.L_3208:
        /*005c*/ 	.word	0x00000080
        /*0060*/ 	.word	0x00000001
        /*0064*/ 	.word	0x00000001


	//----- nvinfo : EIATTR_CRS_STACK_SIZE
	.align		4
.L_3209:
        /*0068*/ 	.byte	0x04, 0x1e
        /*006a*/ 	.short	(.L_3211 - .L_3210)
.L_3210:
        /*006c*/ 	.word	0x00000000


	//----- nvinfo : EIATTR_CBANK_PARAM_SIZE
	.align		4
.L_3211:
        /*0070*/ 	.byte	0x03, 0x19
        /*0072*/ 	.short	0x0038


	//----- nvinfo : EIATTR_PARAM_CBANK
	.align		4
        /*0074*/ 	.byte	0x04, 0x0a
        /*0076*/ 	.short	(.L_3213 - .L_3212)
	.align		4
.L_3212:
        /*0078*/ 	.word	index@(.nv.constant0._ZN2at6native29vectorized_elementwise_kernelILi2EZZZNS0_28launch_masked_scatter_kernelERKNS_10TensorBaseES4_S4_S4_ENKUlvE_clEvENKUlvE_clEvEUlhblE_St5arrayIPcLm4EEEEviT0_T1_)
        /*007c*/ 	.short	0x0380
        /*007e*/ 	.short	0x0038


	//----- nvinfo : EIATTR_SW_WAR
	.align		4
.L_3213:
        /*0080*/ 	.byte	0x04, 0x36
        /*0082*/ 	.short	(.L_3215 - .L_3214)
.L_3214:
        /*0084*/ 	.word	0x00000008
.L_3215:


//--------------------- .nv.info._ZN2at6native29vectorized_elementwise_kernelILi4EZZZNS0_28launch_masked_scatter_kernelERKNS_10TensorBaseES4_S4_S4_ENKUlvE_clEvENKUlvE_clEvEUlhblE_St5arrayIPcLm4EEEEviT0_T1_ --------------------------
	.section	.nv.info._ZN2at6native29vectorized_elementwise_kernelILi4EZZZNS0_28launch_masked_scatter_kernelERKNS_10TensorBaseES4_S4_S4_ENKUlvE_clEvENKUlvE_clEvEUlhblE_St5arrayIPcLm4EEEEviT0_T1_,"",@"SHT_CUDA_INFO"
	.sectionflags	@""
	.align	4


	//----- nvinfo : EIATTR_CUDA_API_VERSION
	.align		4
        /*0000*/ 	.byte	0x04, 0x37
        /*0002*/ 	.short	(.L_3217 - .L_3216)
.L_3216:
        /*0004*/ 	.word	0x00000082


	//----- nvinfo : EIATTR_KPARAM_INFO
	.align		4
.L_3217:
        /*0008*/ 	.byte	0x04, 0x17
        /*000a*/ 	.short	(.L_3219 - .L_3218)
.L_3218:
        /*000c*/ 	.word	0x00000000
        /*0010*/ 	.short	0x0002
        /*0012*/ 	.short	0x0018
        /*0014*/ 	.byte	0x00, 0xf0, 0x81, 0x00


	//----- nvinfo : EIATTR_KPARAM_INFO
	.align		4
.L_3219:
        /*0018*/ 	.byte	0x04, 0x17
        /*001a*/ 	.short	(.L_3221 - .L_3220)
.L_3220:
        /*001c*/ 	.word	0x00000000
        /*0020*/ 	.short	0x0001
        /*0022*/ 	.short	0x0008
        /*0024*/ 	.byte	0x00, 0xf0, 0x41, 0x00


	//----- nvinfo : EIATTR_KPARAM_INFO
	.align		4
.L_3221:
        /*0028*/ 	.byte	0x04, 0x17
        /*002a*/ 	.short	(.L_3223 - .L_3222)
.L_3222:
        /*002c*/ 	.word	0x00000000
        /*0030*/ 	.short	0x0000
        /*0032*/ 	.short	0x0000
        /*0034*/ 	.byte	0x00, 0xf0, 0x11, 0x00


	//----- nvinfo : EIATTR_SPARSE_MMA_MASK
	.align		4
.L_3223:
        /*0038*/ 	.byte	0x03, 0x50
        /*003a*/ 	.short	0x0000


	//----- nvinfo : EIATTR_MAXREG_COUNT
	.align		4
        /*003c*/ 	.byte	0x03, 0x1b
        /*003e*/ 	.short	0x00ff


	//----- nvinfo : EIATTR_MERCURY_ISA_VERSION
	.align		4
        /*0040*/ 	.byte	0x03, 0x5f
        /*0042*/ 	.short	0x0101


	//----- nvinfo : EIATTR_VRC_CTA_INIT_COUNT
	.align		4
        /*0044*/ 	.byte	0x02, 0x4a
	.zero		1
	.zero		1


	//----- nvinfo : EIATTR_EXIT_INSTR_OFFSETS
	.align		4
        /*0048*/ 	.byte	0x04, 0x1c
        /*004a*/ 	.short	(.L_3225 - .L_3224)


	//   ....[0]....
.L_3224:
        /*004c*/ 	.word	0x00000fe0


	//   ....[1]....
        /*0050*/ 	.word	0x00001040


	//   ....[2]....
        /*0054*/ 	.word	0x00001630


	//----- nvinfo : EIATTR_MAX_THREADS
	.align		4
.L_3225:
        /*0058*/ 	.byte	0x04, 0x05
        /*005a*/ 	.short	(.L_3227 - .L_3226)
.L_3226:
        /*005c*/ 	.word	0x00000080
        /*0060*/ 	.word	0x00000001
        /*0064*/ 	.word	0x00000001


	//----- nvinfo : EIATTR_CRS_STACK_SIZE
	.align		4
.L_3227:
        /*0068*/ 	.byte	0x04, 0x1e
        /*006a*/ 	.short	(.L_3229 - .L_3228)
.L_3228:
        /*006c*/ 	.word	0x00000000


	//----- nvinfo : EIATTR_CBANK_PARAM_SIZE
	.align		4
.L_3229:
        /*0070*/ 	.byte	0x03, 0x19
        /*0072*/ 	.short	0x0038


	//----- nvinfo : EIATTR_PARAM_CBANK
	.align		4
        /*0074*/ 	.byte	0x04, 0x0a
        /*0076*/ 	.short	(.L_3231 - .L_3230)
	.align		4
.L_3230:
        /*0078*/ 	.word	index@(.nv.constant0._ZN2at6native29vectorized_elementwise_kernelILi4EZZZNS0_28launch_masked_scatter_kernelERKNS_10TensorBaseES4_S4_S4_ENKUlvE_clEvENKUlvE_clEvEUlhblE_St5arrayIPcLm4EEEEviT0_T1_)
        /*007c*/ 	.short	0x0380
        /*007e*/ 	.short	0x0038


	//----- nvinfo : EIATTR_SW_WAR
	.align		4
.L_3231:
        /*0080*/ 	.byte	0x04, 0x36
        /*0082*/ 	.short	(.L_3233 - .L_3232)
.L_3232:
        /*0084*/ 	.word	0x00000008
.L_3233:


//--------------------- .nv.info._ZN2at6native29vectorized_elementwise_kernelILi8EZZZNS0_28launch_masked_scatter_kernelERKNS_10TensorBaseES4_S4_S4_ENKUlvE_clEvENKUlvE_clEvEUlhblE_St5arrayIPcLm4EEEEviT0_T1_ --------------------------
	.section	.nv.info._ZN2at6native29vectorized_elementwise_kernelILi8EZZZNS0_28launch_masked_scatter_kernelERKNS_10TensorBaseES4_S4_S4_ENKUlvE_clEvENKUlvE_clEvEUlhblE_St5arrayIPcLm4EEEEviT0_T1_,"",@"SHT_CUDA_INFO"
	.sectionflags	@""
	.align	4


	//----- nvinfo : EIATTR_CUDA_API_VERSION
	.align		4
        /*0000*/ 	.byte	0x04, 0x37
        /*0002*/ 	.short	(.L_3235 - .L_3234)
.L_3234:
        /*0004*/ 	.word	0x00000082


	//----- nvinfo : EIATTR_KPARAM_INFO
	.align		4
.L_3235:
        /*0008*/ 	.byte	0x04, 0x17
        /*000a*/ 	.short	(.L_3237 - .L_3236)
.L_3236:
        /*000c*/ 	.word	0x00000000
        /*0010*/ 	.short	0x0002
        /*0012*/ 	.short	0x0018
        /*0014*/ 	.byte	0x00, 0xf0, 0x81, 0x00


	//----- nvinfo : EIATTR_KPARAM_INFO
	.align		4
.L_3237:
        /*0018*/ 	.byte	0x04, 0x17
        /*001a*/ 	.short	(.L_3239 - .L_3238)
.L_3238:
        /*001c*/ 	.word	0x00000000
        /*0020*/ 	.short	0x0001
        /*0022*/ 	.short	0x0008
        /*0024*/ 	.byte	0x00, 0xf0, 0x41, 0x00


	//----- nvinfo : EIATTR_KPARAM_INFO
	.align		4
.L_3239:
        /*0028*/ 	.byte	0x04, 0x17
        /*002a*/ 	.short	(.L_3241 - .L_3240)
.L_3240:
        /*002c*/ 	.word	0x00000000
        /*0030*/ 	.short	0x0000
        /*0032*/ 	.short	0x0000
        /*0034*/ 	.byte	0x00, 0xf0, 0x11, 0x00


	//----- nvinfo : EIATTR_SPARSE_MMA_MASK
	.align		4
.L_3241:
        /*0038*/ 	.byte	0x03, 0x50
        /*003a*/ 	.short	0x0000


	//----- nvinfo : EIATTR_MAXREG_COUNT
	.align		4
        /*003c*/ 	.byte	0x03, 0x1b
        /*003e*/ 	.short	0x00ff


	//----- nvinfo : EIATTR_MERCURY_ISA_VERSION
	.align		4
        /*0040*/ 	.byte	0x03, 0x5f
        /*0042*/ 	.short	0x0101


	//----- nvinfo : EIATTR_VRC_CTA_INIT_COUNT
	.align		4
        /*0044*/ 	.byte	0x02, 0x4a
	.zero		1
	.zero		1


	//----- nvinfo : EIATTR_EXIT_INSTR_OFFSETS
	.align		4
        /*0048*/ 	.byte	0x04, 0x1c
        /*004a*/ 	.short	(.L_3243 - .L_3242)


	//   ....[0]....
.L_3242:
        /*004c*/ 	.word	0x00000010


	//----- nvinfo : EIATTR_MAX_THREADS
	.align		4
.L_3243:
        /*0050*/ 	.byte	0x04, 0x05
        /*0052*/ 	.short	(.L_3245 - .L_3244)
.L_3244:
        /*0054*/ 	.word	0x00000080
        /*0058*/ 	.word	0x00000001
        /*005c*/ 	.word	0x00000001


	//----- nvinfo : EIATTR_CBANK_PARAM_SIZE
	.align		4
.L_3245:
        /*0060*/ 	.byte	0x03, 0x19
        /*0062*/ 	.short	0x0038


	//----- nvinfo : EIATTR_PARAM_CBANK
	.align		4
        /*0064*/ 	.byte	0x04, 0x0a
        /*0066*/ 	.short	(.L_3247 - .L_3246)
	.align		4
.L_3246:
        /*0068*/ 	.word	index@(.nv.constant0._ZN2at6native29vectorized_elementwise_kernelILi8EZZZNS0_28launch_masked_scatter_kernelERKNS_10TensorBaseES4_S4_S4_ENKUlvE_clEvENKUlvE_clEvEUlhblE_St5arrayIPcLm4EEEEviT0_T1_)
        /*006c*/ 	.short	0x0380
        /*006e*/ 	.short	0x0038


	//----- nvinfo : EIATTR_SW_WAR
	.align		4
.L_3247:
        /*0070*/ 	.byte	0x04, 0x36
        /*0072*/ 	.short	(.L_3249 - .L_3248)
.L_3248:
        /*0074*/ 	.word	0x00000008
.L_3249:


//--------------------- .nv.info._ZN2at6native24index_elementwise_kernelILi128ELi4EZNS0_20cuda_take_put_kernelIN3c108BFloat16ElZZZZZNS0_11take_kernelERNS_14TensorIteratorERKNS_10TensorBaseEENKUlvE_clEvENKUlvE10_clEvENKUlvE_clEvENKUlvE0_clEvEUlRS4_lE_EEvS6_S9_RKT1_EUliE_EEvlSG_ --------------------------
	.section	.nv.info._ZN2at6native24index_elementwise_kernelILi128ELi4EZNS0_20cuda_take_put_kernelIN3c108BFloat16ElZZZZZNS0_11take_kernelERNS_14TensorIteratorERKNS_10TensorBaseEENKUlvE_clEvENKUlvE10_clEvENKUlvE_clEvENKUlvE0_clEvEUlRS4_lE_EEvS6_S9_RKT1_EUliE_EEvlSG_,"",@"SHT_CUDA_INFO"
	.sectionflags	@""
	.align	4


	//----- nvinfo : EIATTR_CUDA_API_VERSION
	.align		4
        /*0000*/ 	.byte	0x04, 0x37
        /*0002*/ 	.short	(.L_3251 - .L_3250)
.L_3250:
        /*0004*/ 	.word	0x00000082


	//----- nvinfo : EIATTR_KPARAM_INFO
	.align		4
.L_3251:
        /*0008*/ 	.byte	0x04, 0x17
        /*000a*/ 	.short	(.L_3253 - .L_3252)
.L_3252:
        /*000c*/ 	.word	0x00000000
        /*0010*/ 	.short	0x0001
        /*0012*/ 	.short	0x0008
        /*0014*/ 	.byte	0x00, 0xf0, 0xe1, 0x0e


	//----- nvinfo : EIATTR_KPARAM_INFO
	.align		4
.L_3253:
        /*0018*/ 	.byte	0x04, 0x17
        /*001a*/ 	.short	(.L_3255 - .L_3254)
.L_3254:
        /*001c*/ 	.word	0x00000000
        /*0020*/ 	.short	0x0000
        /*0022*/ 	.short	0x0000
        /*0024*/ 	.byte	0x00, 0xf0, 0x21, 0x00


	//----- nvinfo : EIATTR_SPARSE_MMA_MASK
	.align		4
.L_3255:
        /*0028*/ 	.byte	0x03, 0x50
        /*002a*/ 	.short	0x0000


	//----- nvinfo : EIATTR_MAXREG_COUNT
	.align		4
        /*002c*/ 	.byte	0x03, 0x1b
        /*002e*/ 	.short	0x0080


	//----- nvinfo : EIATTR_EXTERNS
	.align		4
        /*0030*/ 	.byte	0x04, 0x0f
        /*0032*/ 	.short	(.L_3257 - .L_3256)


	//   ....[0]....
	.align		4
.L_3256:
        /*0034*/ 	.word	index@(__assertfail)


	//----- nvinfo : EIATTR_MERCURY_ISA_VERSION
	.align		4
.L_3257:
        /*0038*/ 	.byte	0x03, 0x5f
        /*003a*/ 	.short	0x0101


	//----- nvinfo : EIATTR_VRC_CTA_INIT_COUNT
	.align		4
        /*003c*/ 	.byte	0x02, 0x4a
	.zero		1
	.zero		1


	//----- nvinfo : EIATTR_SYSCALL_OFFSETS
	.align		4
        /*0040*/ 	.byte	0x04, 0x46
        /*0042*/ 	.short	(.L_3259 - .L_3258)


	//   ....[0]....
.L_3258:
        /*0044*/ 	.word	0x000002e0


	//   ....[1]....
        /*0048*/ 	.word	0x00000530


	//   ....[2]....
        /*004c*/ 	.word	0x00000780


	//   ....[3]....
        /*0050*/ 	.word	0x000009c0


	//   ....[4]....
        /*0054*/ 	.word	0x00000c40


	//   ....[5]....
        /*0058*/ 	.word	0x00006690


	//   ....[6]....
        /*005c*/ 	.word	0x0000c0e0


	//   ....[7]....
        /*0060*/ 	.word	0x00011b20


	//   ....[8]....
        /*0064*/ 	.word	0x000173d0


	//   ....[9]....
        /*0068*/ 	.word	0x000176b0


	//   ....[10]....
        /*006c*/ 	.word	0x00017990


	//   ....[11]....
        /*0070*/ 	.word	0x00017c60


	//   ....[12]....
        /*0074*/ 	.word	0x00019280


	//   ....[13]....
        /*0078*/ 	.word	0x0001a7d0


	//   ....[14]....
        /*007c*/ 	.word	0x0001bd20


	//   ....[15]....
        /*0080*/ 	.word	0x0001d280


	//   ....[16]....
        /*0084*/ 	.word	0x0001e7f0


	//   ....[17]....
        /*0088*/ 	.word	0x000253d0


	//   ....[18]....
        /*008c*/ 	.word	0x0002bfb0


	//   ....[19]....
        /*0090*/ 	.word	0x00032ba0


	//   ....[20]....
        /*0094*/ 	.word	0x00039900


	//   ....[21]....
        /*0098*/ 	.word	0x0003aee0


	//   ....[22]....
        /*009c*/ 	.word	0x0003c4c0


	//   ....[23]....
        /*00a0*/ 	.word	0x0003dab0


	//----- nvinfo : EIATTR_EXIT_INSTR_OFFSETS
	.align		4
.L_3259:
        /*00a4*/ 	.byte	0x04, 0x1c
        /*00a6*/ 	.short	(.L_3261 - .L_3260)


	//   ....[0]....
.L_3260:
        /*00a8*/ 	.word	0x00000820


	//   ....[1]....
        /*00ac*/ 	.word	0x00000a10


	//   ....[2]....
        /*00b0*/ 	.word	0x00011980


	//   ....[3]....
        /*00b4*/ 	.word	0x000171e0


	//   ....[4]....
        /*00b8*/ 	.word	0x00017ac0


	//   ....[5]....
        /*00bc*/ 	.word	0x00017d40


	//   ....[6]....
        /*00c0*/ 	.word	0x0001bdf0


	//   ....[7]....
        /*00c4*/ 	.word	0x0001d2d0


	//   ....[8]....
        /*00c8*/ 	.word	0x00031710


	//   ....[9]....
        /*00cc*/ 	.word	0x00038410


	//   ....[10]....
        /*00d0*/ 	.word	0x0003c620


	//   ....[11]....
        /*00d4*/ 	.word	0x0003db90


	//----- nvinfo : EIATTR_MAX_THREADS
	.align		4
.L_3261:
        /*00d8*/ 	.byte	0x04, 0x05
        /*00da*/ 	.short	(.L_3263 - .L_3262)
.L_3262:
        /*00dc*/ 	.word	0x00000080
        /*00e0*/ 	.word	0x00000001
        /*00e4*/ 	.word	0x00000001


	//----- nvinfo : EIATTR_CRS_STACK_SIZE
	.align		4
.L_3263:
        /*00e8*/ 	.byte	0x04, 0x1e
        /*00ea*/ 	.short	(.L_3265 - .L_3264)
.L_3264:
        /*00ec*/ 	.word	0x00000000


	//----- nvinfo : EIATTR_CBANK_PARAM_SIZE
	.align		4
.L_3265:
        /*00f0*/ 	.byte	0x03, 0x19
        /*00f2*/ 	.short	0x03c0


	//----- nvinfo : EIATTR_PARAM_CBANK
	.align		4
        /*00f4*/ 	.byte	0x04, 0x0a
        /*00f6*/ 	.short	(.L_3267 - .L_3266)
	.align		4
.L_3266:
        /*00f8*/ 	.word	index@(.nv.constant0._ZN2at6native24index_elementwise_kernelILi128ELi4EZNS0_20cuda_take_put_kernelIN3c108BFloat16ElZZZZZNS0_11take_kernelERNS_14TensorIteratorERKNS_10TensorBaseEENKUlvE_clEvENKUlvE10_clEvENKUlvE_clEvENKUlvE0_clEvEUlRS4_lE_EEvS6_S9_RKT1_EUliE_EEvlSG_)
        /*00fc*/ 	.short	0x0380
        /*00fe*/ 	.short	0x03c0


	//----- nvinfo : EIATTR_SW_WAR
	.align		4
.L_3267:
        /*0100*/ 	.byte	0x04, 0x36
        /*0102*/ 	.short	(.L_3269 - .L_3268)
.L_3268:
        /*0104*/ 	.word	0x00000008
.L_3269:


//--------------------- .nv.info._ZN2at6native24index_elementwise_kernelILi128ELi4EZNS0_20cuda_take_put_kernelIN3c108BFloat16EiZZZZZNS0_11take_kernelERNS_14TensorIteratorERKNS_10TensorBaseEENKUlvE_clEvENKUlvE10_clEvENKUlvE_clEvENKUlvE_clEvEUlRS4_iE_EEvS6_S9_RKT1_EUliE_EEvlSG_ --------------------------
	.section	.nv.info._ZN2at6native24index_elementwise_kernelILi128ELi4EZNS0_20cuda_take_put_kernelIN3c108BFloat16EiZZZZZNS0_11take_kernelERNS_14TensorIteratorERKNS_10TensorBaseEENKUlvE_clEvENKUlvE10_clEvENKUlvE_clEvENKUlvE_clEvEUlRS4_iE_EEvS6_S9_RKT1_EUliE_EEvlSG_,"",@"SHT_CUDA_INFO"
	.sectionflags	@""
	.align	4


	//----- nvinfo : EIATTR_CUDA_API_VERSION
	.align		4
        /*0000*/ 	.byte	0x04, 0x37
        /*0002*/ 	.short	(.L_3271 - .L_3270)
.L_3270:
        /*0004*/ 	.word	0x00000082


	//----- nvinfo : EIATTR_KPARAM_INFO
	.align		4
.L_3271:
        /*0008*/ 	.byte	0x04, 0x17
        /*000a*/ 	.short	(.L_3273 - .L_3272)
.L_3272:
        /*000c*/ 	.word	0x00000000
        /*0010*/ 	.short	0x0001
        /*0012*/ 	.short	0x0008
        /*0014*/ 	.byte	0x00, 0xf0, 0xc1, 0x0e


	//----- nvinfo : EIATTR_KPARAM_INFO
	.align		4
.L_3273:
        /*0018*/ 	.byte	0x04, 0x17
        /*001a*/ 	.short	(.L_3275 - .L_3274)
.L_3274:
        /*001c*/ 	.word	0x00000000
        /*0020*/ 	.short	0x0000
        /*0022*/ 	.short	0x0000
        /*0024*/ 	.byte	0x00, 0xf0, 0x21, 0x00


	//----- nvinfo : EIATTR_SPARSE_MMA_MASK
	.align		4
.L_3275:
        /*0028*/ 	.byte	0x03, 0x50
        /*002a*/ 	.short	0x0000


	//----- nvinfo : EIATTR_MAXREG_COUNT
	.align		4
        /*002c*/ 	.byte	0x03, 0x1b
        /*002e*/ 	.short	0x0080


	//----- nvinfo : EIATTR_EXTERNS
	.align		4
        /*0030*/ 	.byte	0x04, 0x0f
        /*0032*/ 	.short	(.L_3277 - .L_3276)


	//   ....[0]....
	.align		4
.L_3276:
        /*0034*/ 	.word	index@(__assertfail)


	//----- nvinfo : EIATTR_MERCURY_ISA_VERSION
	.align		4
.L_3277:
        /*0038*/ 	.byte	0x03, 0x5f
        /*003a*/ 	.short	0x0101


	//----- nvinfo : EIATTR_VRC_CTA_INIT_COUNT
	.align		4
        /*003c*/ 	.byte	0x02, 0x4a
	.zero		1
	.zero		1


	//----- nvinfo : EIATTR_SYSCALL_OFFSETS
	.align		4
        /*0040*/ 	.byte	0x04, 0x46
        /*0042*/ 	.short	(.L_3279 - .L_3278)


	//   ....[0]....
.L_3278:
        /*0044*/ 	.word	0x000002d0


	//   ....[1]....
        /*0048*/ 	.word	0x00000520


	//   ....[2]....
        /*004c*/ 	.word	0x00000770


	//   ....[3]....
        /*0050*/ 	.word	0x000009b0


	//   ....[4]....
        /*0054*/ 	.word	0x00000c20


	//   ....[5]....
        /*0058*/ 	.word	0x00001fc0


	//   ....[6]....
        /*005c*/ 	.word	0x00003360


	//   ....[7]....
        /*0060*/ 	.word	0x000046f0


	//   ....[8]....
        /*0064*/ 	.word	0x00005a80


	//   ....[9]....
        /*0068*/ 	.word	0x00005d40


	//   ....[10]....
        /*006c*/ 	.word	0x00006000


	//   ....[11]....
        /*0070*/ 	.word	0x000062b0


	//   ....[12]....
        /*0074*/ 	.word	0x000078a0


	//   ....[13]....
        /*0078*/ 	.word	0x00008de0


	//   ....[14]....
        /*007c*/ 	.word	0x0000a320


	//   ....[15]....
        /*0080*/ 	.word	0x0000b870


	//   ....[16]....
        /*0084*/ 	.word	0x0000cdd0


	//   ....[17]....
        /*0088*/ 	.word	0x0000f470


	//   ....[18]....
        /*008c*/ 	.word	0x00011b10


	//   ....[19]....
        /*0090*/ 	.word	0x000141c0


	//   ....[20]....
        /*0094*/ 	.word	0x00016840


	//   ....[21]....
        /*0098*/ 	.word	0x00017df0


	//   ....[22]....
        /*009c*/ 	.word	0x000193a0


	//   ....[23]....
        /*00a0*/ 	.word	0x0001a960


	//----- nvinfo : EIATTR_EXIT_INSTR_OFFSETS
	.align		4
.L_3279:
        /*00a4*/ 	.byte	0x04, 0x1c
        /*00a6*/ 	.short	(.L_3281 - .L_3280)


	//   ....[0]....
.L_3280:
        /*00a8*/ 	.word	0x00000810


	//   ....[1]....
        /*00ac*/ 	.word	0x00000a00


	//   ....[2]....
        /*00b0*/ 	.word	0x00004550


	//   ....[3]....
        /*00b4*/ 	.word	0x00005890


	//   ....[4]....
        /*00b8*/ 	.word	0x00006110


	//   ....[5]....
        /*00bc*/ 	.word	0x00006370


	//   ....[6]....
        /*00c0*/ 	.word	0x0000a3f0


	//   ....[7]....
        /*00c4*/ 	.word	0x0000b8c0


	//   ....[8]....
        /*00c8*/ 	.word	0x00012d30


	//   ....[9]....
        /*00cc*/ 	.word	0x00015360


	//   ....[10]....
        /*00d0*/ 	.word	0x000194e0


	//   ....[11]....
        /*00d4*/ 	.word	0x0001aa20


	//----- nvinfo : EIATTR_MAX_THREADS
	.align		4
.L_3281:
        /*00d8*/ 	.byte	0x04, 0x05
        /*00da*/ 	.short	(.L_3283 - .L_3282)
.L_3282:
        /*00dc*/ 	.word	0x00000080
        /*00e0*/ 	.word	0x00000001
        /*00e4*/ 	.word	0x00000001


	//----- nvinfo : EIATTR_CRS_STACK_SIZE
	.align		4
.L_3283:
        /*00e8*/ 	.byte	0x04, 0x1e
        /*00ea*/ 	.short	(.L_3285 - .L_3284)
.L_3284:
        /*00ec*/ 	.word	0x00000000


	//----- nvinfo : EIATTR_CBANK_PARAM_SIZE
	.align		4
.L_3285:
        /*00f0*/ 	.byte	0x03, 0x19
        /*00f2*/ 	.short	0x03b8


	//----- nvinfo : EIATTR_PARAM_CBANK
	.align		4
        /*00f4*/ 	.byte	0x04, 0x0a
        /*00f6*/ 	.short	(.L_3287 - .L_3286)
	.align		4
.L_3286:
        /*00f8*/ 	.word	index@(.nv.constant0._ZN2at6native24index_elementwise_kernelILi128ELi4EZNS0_20cuda_take_put_kernelIN3c108BFloat16EiZZZZZNS0_11take_kernelERNS_14TensorIteratorERKNS_10TensorBaseEENKUlvE_clEvENKUlvE10_clEvENKUlvE_clEvENKUlvE_clEvEUlRS4_iE_EEvS6_S9_RKT1_EUliE_EEvlSG_)
        /*00fc*/ 	.short	0x0380
        /*00fe*/ 	.short	0x03b8


	//----- nvinfo : EIATTR_SW_WAR
	.align		4
.L_3287:
        /*0100*/ 	.byte	0x04, 0x36
        /*0102*/ 	.short	(.L_3289 - .L_3288)
.L_3288:
        /*0104*/ 	.word	0x00000008
.L_3289:


//--------------------- .nv.info._ZN2at6native24index_elementwise_kernelILi128ELi4EZNS0_20cuda_take_put_kernelIblZZZZZNS0_11take_kernelERNS_14TensorIteratorERKNS_10TensorBaseEENKUlvE_clEvENKUlvE9_clEvENKUlvE_clEvENKUlvE0_clEvEUlRblE_EEvS4_S7_RKT1_EUliE_EEvlSE_ --------------------------
	.section	.nv.info._ZN2at6native24index_elementwise_kernelILi128ELi4EZNS0_20cuda_take_put_kernelIblZZZZZNS0_11take_kernelERNS_14TensorIteratorERKNS_10TensorBaseEENKUlvE_clEvENKUlvE9_clEvENKUlvE_clEvENKUlvE0_clEvEUlRblE_EEvS4_S7_RKT1_EUliE_EEvlSE_,"",@"SHT_CUDA_INFO"
	.sectionflags	@""
	.align	4


	//----- nvinfo : EIATTR_CUDA_API_VERSION
	.align		4
        /*0000*/ 	.byte	0x04, 0x37
        /*0002*/ 	.short	(.L_3291 - .L_3290)
.L_3290:
        /*0004*/ 	.word	0x00000082


	//----- nvinfo : EIATTR_KPARAM_INFO
	.align		4
.L_3291:
        /*0008*/ 	.byte	0x04, 0x17
        /*000a*/ 	.short	(.L_3293 - .L_3292)
.L_3292:
        /*000c*/ 	.word	0x00000000
        /*0010*/ 	.short	0x0001
        /*0012*/ 	.short	0x0008
        /*0014*/ 	.byte	0x00, 0xf0, 0xe1, 0x0e


	//----- nvinfo : EIATTR_KPARAM_INFO
	.align		4
.L_3293:
        /*0018*/ 	.byte	0x04, 0x17
        /*001a*/ 	.short	(.L_3295 - .L_3294)
.L_3294:
        /*001c*/ 	.word	0x00000000
        /*0020*/ 	.short	0x0000
        /*0022*/ 	.short	0x0000
        /*0024*/ 	.byte	0x00, 0xf0, 0x21, 0x00


	//----- nvinfo : EIATTR_SPARSE_MMA_MASK
	.align		4
.L_3295:
        /*0028*/ 	.byte	0x03, 0x50
        /*002a*/ 	.short	0x0000


	//----- nvinfo : EIATTR_MAXREG_COUNT
	.align		4
        /*002c*/ 	.byte	0x03, 0x1b
        /*002e*/ 	.short	0x0080


	//----- nvinfo : EIATTR_EXTERNS
	.align		4
        /*0030*/ 	.byte	0x04, 0x0f
        /*0032*/ 	.short	(.L_3297 - .L_3296)


	//   ....[0]....
	.align		4
.L_3296:
        /*0034*/ 	.word	index@(__assertfail)


	//----- nvinfo : EIATTR_MERCURY_ISA_VERSION
	.align		4
.L_3297:
        /*0038*/ 	.byte	0x03, 0x5f
        /*003a*/ 	.short	0x0101


	//----- nvinfo : EIATTR_VRC_CTA_INIT_COUNT
	.align		4
        /*003c*/ 	.byte	0x02, 0x4a
	.zero		1
	.zero		1


	//----- nvinfo : EIATTR_SYSCALL_OFFSETS
	.align		4
        /*0040*/ 	.byte	0x04, 0x46
        /*0042*/ 	.short	(.L_3299 - .L_3298)


	//   ....[0]....
.L_3298:
        /*0044*/ 	.word	0x000002e0


	//   ....[1]....
        /*0048*/ 	.word	0x00000530


	//   ....[2]....
        /*004c*/ 	.word	0x00000780


	//   ....[3]....
        /*0050*/ 	.word	0x000009c0


	//   ....[4]....
        /*0054*/ 	.word	0x00000c40


	//   ....[5]....
        /*0058*/ 	.word	0x00006690


	//   ....[6]....
        /*005c*/ 	.word	0x0000c0e0


	//   ....[7]....
        /*0060*/ 	.word	0x00011b20


	//   ....[8]....
        /*0064*/ 	.word	0x000173d0


	//   ....[9]....
        /*0068*/ 	.word	0x00017690


	//   ....[10]....
        /*006c*/ 	.word	0x00017950


	//   ....[11]....
        /*0070*/ 	.word	0x00017c00


	//   ....[12]....
        /*0074*/ 	.word	0x00019200


	//   ....[13]....
        /*0078*/ 	.word	0x0001a750


	//   ....[14]....
        /*007c*/ 	.word	0x0001bca0


	//   ....[15]....
        /*0080*/ 	.word	0x0001d200


	//   ....[16]....
        /*0084*/ 	.word	0x0001e770


	//   ....[17]....
        /*0088*/ 	.word	0x00025350


	//   ....[18]....
        /*008c*/ 	.word	0x0002bf30


	//   ....[19]....
        /*0090*/ 	.word	0x00032b20


	//   ....[20]....
        /*0094*/ 	.word	0x00039880


	//   ....[21]....
        /*0098*/ 	.word	0x0003ae40


	//   ....[22]....
        /*009c*/ 	.word	0x0003c400


	//   ....[23]....
        /*00a0*/ 	.word	0x0003d9d0


	//----- nvinfo : EIATTR_EXIT_INSTR_OFFSETS
	.align		4
.L_3299:
        /*00a4*/ 	.byte	0x04, 0x1c
        /*00a6*/ 	.short	(.L_3301 - .L_3300)


	//   ....[0]....
.L_3300:
        /*00a8*/ 	.word	0x00000820


	//   ....[1]....
        /*00ac*/ 	.word	0x00000a10


	//   ....[2]....
        /*00b0*/ 	.word	0x00011980


	//   ....[3]....
        /*00b4*/ 	.word	0x000171e0


	//   ....[4]....
        /*00b8*/ 	.word	0x00017a60


	//   ....[5]....
        /*00bc*/ 	.word	0x00017cc0


	//   ....[6]....
        /*00c0*/ 	.word	0x0001bd70


	//   ....[7]....
        /*00c4*/ 	.word	0x0001d250


	//   ....[8]....
        /*00c8*/ 	.word	0x00031690


	//   ....[9]....
        /*00cc*/ 	.word	0x00038390


	//   ....[10]....
        /*00d0*/ 	.word	0x0003c540


	//   ....[11]....
        /*00d4*/ 	.word	0x0003da90


	//----- nvinfo : EIATTR_MAX_THREADS
	.align		4
.L_3301:
        /*00d8*/ 	.byte	0x04, 0x05
        /*00da*/ 	.short	(.L_3303 - .L_3302)
.L_3302:
        /*00dc*/ 	.word	0x00000080
        /*00e0*/ 	.word	0x00000001
        /*00e4*/ 	.word	0x00000001


	//----- nvinfo : EIATTR_CRS_STACK_SIZE
	.align		4
.L_3303:
        /*00e8*/ 	.byte	0x04, 0x1e
        /*00ea*/ 	.short	(.L_3305 - .L_3304)
.L_3304:
        /*00ec*/ 	.word	0x00000000


	//----- nvinfo : EIATTR_CBANK_PARAM_SIZE
	.align		4
.L_3305:
        /*00f0*/ 	.byte	0x03, 0x19
        /*00f2*/ 	.short	0x03c0


	//----- nvinfo : EIATTR_PARAM_CBANK
	.align		4
        /*00f4*/ 	.byte	0x04, 0x0a
        /*00f6*/ 	.short	(.L_3307 - .L_3306)
	.align		4
.L_3306:
        /*00f8*/ 	.word	index@(.nv.constant0._ZN2at6native24index_elementwise_kernelILi128ELi4EZNS0_20cuda_take_put_kernelIblZZZZZNS0_11take_kernelERNS_14TensorIteratorERKNS_10TensorBaseEENKUlvE_clEvENKUlvE9_clEvENKUlvE_clEvENKUlvE0_clEvEUlRblE_EEvS4_S7_RKT1_EUliE_EEvlSE_)
        /*00fc*/ 	.short	0x0380
        /*00fe*/ 	.short	0x03c0


	//----- nvinfo : EIATTR_SW_WAR
	.align		4
.L_3307:
        /*0100*/ 	.byte	0x04, 0x36
        /*0102*/ 	.short	(.L_3309 - .L_3308)
.L_3308:
        /*0104*/ 	.word	0x00000008
.L_3309:


//--------------------- .nv.info._ZN2at6native24index_elementwise_kernelILi128ELi4EZNS0_20cuda_take_put_kernelIbiZZZZZNS0_11take_kernelERNS_14TensorIteratorERKNS_10TensorBaseEENKUlvE_clEvENKUlvE9_clEvENKUlvE_clEvENKUlvE_clEvEUlRbiE_EEvS4_S7_RKT1_EUliE_EEvlSE_ --------------------------
	.section	.nv.info._ZN2at6native24index_elementwise_kernelILi128ELi4EZNS0_20cuda_take_put_kernelIbiZZZZZNS0_11take_kernelERNS_14TensorIteratorERKNS_10TensorBaseEENKUlvE_clEvENKUlvE9_clEvENKUlvE_clEvENKUlvE_clEvEUlRbiE_EEvS4_S7_RKT1_EUliE_EEvlSE_,"",@"SHT_CUDA_INFO"
	.sectionflags	@""
	.align	4


	//----- nvinfo : EIATTR_CUDA_API_VERSION
	.align		4
        /*0000*/ 	.byte	0x04, 0x37
        /*0002*/ 	.short	(.L_3311 - .L_3310)
.L_3310:
        /*0004*/ 	.word	0x00000082


	//----- nvinfo : EIATTR_KPARAM_INFO
	.align		4
.L_3311:
        /*0008*/ 	.byte	0x04, 0x17
        /*000a*/ 	.short	(.L_3313 - .L_3312)
.L_3312:
        /*000c*/ 	.word	0x00000000
        /*0010*/ 	.short	0x0001
        /*0012*/ 	.short	0x0008
        /*0014*/ 	.byte	0x00, 0xf0, 0xc1, 0x0e


	//----- nvinfo : EIATTR_KPARAM_INFO
	.align		4
.L_3313:
        /*0018*/ 	.byte	0x04, 0x17
        /*001a*/ 	.short	(.L_3315 - .L_3314)
.L_3314:
        /*001c*/ 	.word	0x00000000
        /*0020*/ 	.short	0x0000
        /*0022*/ 	.short	0x0000
        /*0024*/ 	.byte	0x00, 0xf0, 0x21, 0x00


	//----- nvinfo : EIATTR_SPARSE_MMA_MASK
	.align		4
.L_3315:
        /*0028*/ 	.byte	0x03, 0x50
        /*002a*/ 	.short	0x0000


	//----- nvinfo : EIATTR_MAXREG_COUNT
	.align		4
        /*002c*/ 	.byte	0x03, 0x1b
        /*002e*/ 	.short	0x0080


	//----- nvinfo : EIATTR_EXTERNS
	.align		4
        /*0030*/ 	.byte	0x04, 0x0f
        /*0032*/ 	.short	(.L_3317 - .L_3316)


	//   ....[0]....
	.align		4
.L_3316:
        /*0034*/ 	.word	index@(__assertfail)


	//----- nvinfo : EIATTR_MERCURY_ISA_VERSION
	.align		4
.L_3317:
        /*0038*/ 	.byte	0x03, 0x5f
        /*003a*/ 	.short	0x0101


	//----- nvinfo : EIATTR_VRC_CTA_INIT_COUNT
	.align		4
        /*003c*/ 	.byte	0x02, 0x4a
	.zero		1
	.zero		1


	//----- nvinfo : EIATTR_SYSCALL_OFFSETS
	.align		4
        /*0040*/ 	.byte	0x04, 0x46
        /*0042*/ 	.short	(.L_3319 - .L_3318)


	//   ....[0]....
.L_3318:
        /*0044*/ 	.word	0x000002d0


	//   ....[1]....
        /*0048*/ 	.word	0x00000520


	//   ....[2]....
        /*004c*/ 	.word	0x00000770


	//   ....[3]....
        /*0050*/ 	.word	0x000009b0


	//   ....[4]....
        /*0054*/ 	.word	0x00000c20


	//   ....[5]....
        /*0058*/ 	.word	0x00001fd0


	//   ....[6]....
        /*005c*/ 	.word	0x00003380


	//   ....[7]....
        /*0060*/ 	.word	0x00004720


	//   ....[8]....
        /*0064*/ 	.word	0x00005ac0


	//   ....[9]....
        /*0068*/ 	.word	0x00005d70


	//   ....[10]....
        /*006c*/ 	.word	0x00006020


	//   ....[11]....
        /*0070*/ 	.word	0x000062c0


	//   ....[12]....
        /*0074*/ 	.word	0x000078a0


	//   ....[13]....
        /*0078*/ 	.word	0x00008de0


	//   ....[14]....
        /*007c*/ 	.word	0x0000a320


	//   ....[15]....
        /*0080*/ 	.word	0x0000b870


	//   ....[16]....
        /*0084*/ 	.word	0x0000cdd0


	//   ....[17]....
        /*0088*/ 	.word	0x0000f480


	//   ....[18]....
        /*008c*/ 	.word	0x00011b30


	//   ....[19]....
        /*0090*/ 	.word	0x000141f0


	//   ....[20]....
        /*0094*/ 	.word	0x00016880


	//   ....[21]....
        /*0098*/ 	.word	0x00017e20


	//   ....[22]....
        /*009c*/ 	.word	0x000193c0


	//   ....[23]....
        /*00a0*/ 	.word	0x0001a970


	//----- nvinfo : EIATTR_EXIT_INSTR_OFFSETS
	.align		4
.L_3319:
        /*00a4*/ 	.byte	0x04, 0x1c
        /*00a6*/ 	.short	(.L_3321 - .L_3320)


	//   ....[0]....
.L_3320:
        /*00a8*/ 	.word	0x00000810


	//   ....[1]....
        /*00ac*/ 	.word	0x00000a00


	//   ....[2]....
        /*00b0*/ 	.word	0x00004580


	//   ....[3]....
        /*00b4*/ 	.word	0x000058d0


	//   ....[4]....
        /*00b8*/ 	.word	0x00006120


	//   ....[5]....
        /*00bc*/ 	.word	0x00006370


	//   ....[6]....
        /*00c0*/ 	.word	0x0000a3f0


	//   ....[7]....
        /*00c4*/ 	.word	0x0000b8c0


	//   ....[8]....
        /*00c8*/ 	.word	0x00012d60


	//   ....[9]....
        /*00cc*/ 	.word	0x000153a0


	//   ....[10]....
        /*00d0*/ 	.word	0x000194f0


	//   ....[11]....
        /*00d4*/ 	.word	0x0001aa20


	//----- nvinfo : EIATTR_MAX_THREADS
	.align		4
.L_3321:
        /*00d8*/ 	.byte	0x04, 0x05
        /*00da*/ 	.short	(.L_3323 - .L_3322)
.L_3322:
        /*00dc*/ 	.word	0x00000080
        /*00e0*/ 	.word	0x00000001
        /*00e4*/ 	.word	0x00000001


	//----- nvinfo : EIATTR_CRS_STACK_SIZE
	.align		4
.L_3323:
        /*00e8*/ 	.byte	0x04, 0x1e
        /*00ea*/ 	.short	(.L_3325 - .L_3324)
.L_3324:
        /*00ec*/ 	.word	0x00000000


	//----- nvinfo : EIATTR_CBANK_PARAM_SIZE
	.align		4
.L_3325:
        /*00f0*/ 	.byte	0x03, 0x19
        /*00f2*/ 	.short	0x03b8


	//----- nvinfo : EIATTR_PARAM_CBANK
	.align		4
        /*00f4*/ 	.byte	0x04, 0x0a
        /*00f6*/ 	.short	(.L_3327 - .L_3326)
	.align		4
.L_3326:
        /*00f8*/ 	.word	index@(.nv.constant0._ZN2at6native24index_elementwise_kernelILi128ELi4EZNS0_20cuda_take_put_kernelIbiZZZZZNS0_11take_kernelERNS_14TensorIteratorERKNS_10TensorBaseEENKUlvE_clEvENKUlvE9_clEvENKUlvE_clEvENKUlvE_clEvEUlRbiE_EEvS4_S7_RKT1_EUliE_EEvlSE_)
        /*00fc*/ 	.short	0x0380
        /*00fe*/ 	.short	0x03b8


	//----- nvinfo : EIATTR_SW_WAR
	.align		4
.L_3327:
        /*0100*/ 	.byte	0x04, 0x36
        /*0102*/ 	.short	(.L_3329 - .L_3328)
.L_3328:
        /*0104*/ 	.word	0x00000008
.L_3329:


//--------------------- .nv.info._ZN2at6native24index_elementwise_kernelILi128ELi4EZNS0_20cuda_take_put_kernelIN3c104HalfElZZZZZNS0_11take_kernelERNS_14TensorIteratorERKNS_10TensorBaseEENKUlvE_clEvENKUlvE8_clEvENKUlvE_clEvENKUlvE0_clEvEUlRS4_lE_EEvS6_S9_RKT1_EUliE_EEvlSG_ --------------------------
	.section	.nv.info._ZN2at6native24index_elementwise_kernelILi128ELi4EZNS0_20cuda_take_put_kernelIN3c104HalfElZZZZZNS0_11take_kernelERNS_14TensorIteratorERKNS_10TensorBaseEENKUlvE_clEvENKUlvE8_clEvENKUlvE_clEvENKUlvE0_clEvEUlRS4_lE_EEvS6_S9_RKT1_EUliE_EEvlSG_,"",@"SHT_CUDA_INFO"
	.sectionflags	@""
	.align	4


	//----- nvinfo : EIATTR_CUDA_API_VERSION
	.align		4
        /*0000*/ 	.byte	0x04, 0x37
        /*0002*/ 	.short	(.L_3331 - .L_3330)
.L_3330:
        /*0004*/ 	.word	0x00000082


	//----- nvinfo : EIATTR_KPARAM_INFO
	.align		4
.L_3331:
        /*0008*/ 	.byte	0x04, 0x17
        /*000a*/ 	.short	(.L_3333 - .L_3332)
.L_3332:
        /*000c*/ 	.word	0x00000000
        /*0010*/ 	.short	0x0001
        /*0012*/ 	.short	0x0008
        /*0014*/ 	.byte	0x00, 0xf0, 0xe1, 0x0e


	//----- nvinfo : EIATTR_KPARAM_INFO
	.align		4
.L_3333:
        /*0018*/ 	.byte	0x04, 0x17
        /*001a*/ 	.short	(.L_3335 - .L_3334)
.L_3334:
        /*001c*/ 	.word	0x00000000
        /*0020*/ 	.short	0x0000
        /*0022*/ 	.short	0x0000
        /*0024*/ 	.byte	0x00, 0xf0, 0x21, 0x00


	//----- nvinfo : EIATTR_SPARSE_MMA_MASK
	.align		4
.L_3335:
        /*0028*/ 	.byte	0x03, 0x50
        /*002a*/ 	.short	0x0000


	//----- nvinfo : EIATTR_MAXREG_COUNT
	.align		4
        /*002c*/ 	.byte	0x03, 0x1b
        /*002e*/ 	.short	0x0080


	//----- nvinfo : EIATTR_EXTERNS
	.align		4
        /*0030*/ 	.byte	0x04, 0x0f
        /*0032*/ 	.short	(.L_3337 - .L_3336)


	//   ....[0]....
	.align		4
.L_3336:
        /*0034*/ 	.word	index@(__assertfail)


	//----- nvinfo : EIATTR_MERCURY_ISA_VERSION
	.align		4
.L_3337:
        /*0038*/ 	.byte	0x03, 0x5f
        /*003a*/ 	.short	0x0101


	//----- nvinfo : EIATTR_VRC_CTA_INIT_COUNT
	.align		4
        /*003c*/ 	.byte	0x02, 0x4a
	.zero		1
	.zero		1


	//----- nvinfo : EIATTR_SYSCALL_OFFSETS
	.align		4
        /*0040*/ 	.byte	0x04, 0x46
        /*0042*/ 	.short	(.L_3339 - .L_3338)


	//   ....[0]....
.L_3338:
        /*0044*/ 	.word	0x000002e0


	//   ....[1]....
        /*0048*/ 	.word	0x00000530


	//   ....[2]....
        /*004c*/ 	.word	0x00000780


	//   ....[3]....
        /*0050*/ 	.word	0x000009c0


	//   ....[4]....
        /*0054*/ 	.word	0x00000c40


	//   ....[5]....
        /*0058*/ 	.word	0x00006690


	//   ....[6]....
        /*005c*/ 	.word	0x0000c0e0


	//   ....[7]....
        /*0060*/ 	.word	0x00011b20


	//   ....[8]....
        /*0064*/ 	.word	0x000173d0


	//   ....[9]....
        /*0068*/ 	.word	0x000176b0


	//   ....[10]....
        /*006c*/ 	.word	0x00017990


	//   ....[11]....
        /*0070*/ 	.word	0x00017c60


	//   ....[12]....
        /*0074*/ 	.word	0x00019280


	//   ....[13]....
        /*0078*/ 	.word	0x0001a7d0


	//   ....[14]....
        /*007c*/ 	.word	0x0001bd20


	//   ....[15]....
        /*0080*/ 	.word	0x0001d280


	//   ....[16]....
        /*0084*/ 	.word	0x0001e7f0


	//   ....[17]....
        /*0088*/ 	.word	0x000253d0


	//   ....[18]....
        /*008c*/ 	.word	0x0002bfb0


	//   ....[19]....
        /*0090*/ 	.word	0x00032ba0


	//   ....[20]....
        /*0094*/ 	.word	0x00039900


	//   ....[21]....
        /*0098*/ 	.word	0x0003aee0


	//   ....[22]....
        /*009c*/ 	.word	0x0003c4c0


	//   ....[23]....
        /*00a0*/ 	.word	0x0003dab0


	//----- nvinfo : EIATTR_EXIT_INSTR_OFFSETS
	.align		4
.L_3339:
        /*00a4*/ 	.byte	0x04, 0x1c
        /*00a6*/ 	.short	(.L_3341 - .L_3340)


	//   ....[0]....
.L_3340:
        /*00a8*/ 	.word	0x00000820


	//   ....[1]....
        /*00ac*/ 	.word	0x00000a10


	//   ....[2]....
        /*00b0*/ 	.word	0x00011980


	//   ....[3]....
        /*00b4*/ 	.word	0x000171e0


	//   ....[4]....
        /*00b8*/ 	.word	0x00017ac0


	//   ....[5]....
        /*00bc*/ 	.word	0x00017d40


	//   ....[6]....
        /*00c0*/ 	.word	0x0001bdf0


	//   ....[7]....
        /*00c4*/ 	.word	0x0001d2d0


	//   ....[8]....
        /*00c8*/ 	.word	0x00031710


	//   ....[9]....
        /*00cc*/ 	.word	0x00038410


	//   ....[10]....
        /*00d0*/ 	.word	0x0003c620


	//   ....[11]....
        /*00d4*/ 	.word	0x0003db90


	//----- nvinfo : EIATTR_MAX_THREADS
	.align		4
.L_3341:
        /*00d8*/ 	.byte	0x04, 0x05
        /*00da*/ 	.short	(.L_3343 - .L_3342)
.L_3342:
        /*00dc*/ 	.word	0x00000080
        /*00e0*/ 	.word	0x00000001
        /*00e4*/ 	.word	0x00000001


	//----- nvinfo : EIATTR_CRS_STACK_SIZE
	.align		4
.L_3343:
        /*00e8*/ 	.byte	0x04, 0x1e
        /*00ea*/ 	.short	(.L_3345 - .L_3344)
.L_3344:
        /*00ec*/ 	.word	0x00000000


	//----- nvinfo : EIATTR_CBANK_PARAM_SIZE
	.align		4
.L_3345:
        /*00f0*/ 	.byte	0x03, 0x19
        /*00f2*/ 	.short	0x03c0


	//----- nvinfo : EIATTR_PARAM_CBANK
	.align		4
        /*00f4*/ 	.byte	0x04, 0x0a
        /*00f6*/ 	.short	(.L_3347 - .L_3346)
	.align		4
.L_3346:
        /*00f8*/ 	.word	index@(.nv.constant0._ZN2at6native24index_elementwise_kernelILi128ELi4EZNS0_20cuda_take_put_kernelIN3c104HalfElZZZZZNS0_11take_kernelERNS_14TensorIteratorERKNS_10TensorBaseEENKUlvE_clEvENKUlvE8_clEvENKUlvE_clEvENKUlvE0_clEvEUlRS4_lE_EEvS6_S9_RKT1_EUliE_EEvlSG_)
        /*00fc*/ 	.short	0x0380
        /*00fe*/ 	.short	0x03c0


	//----- nvinfo : EIATTR_SW_WAR
	.align		4
.L_3347:
        /*0100*/ 	.byte	0x04, 0x36
        /*0102*/ 	.short	(.L_3349 - .L_3348)
.L_3348:
        /*0104*/ 	.word	0x00000008
.L_3349:


//--------------------- .nv.info._ZN2at6native24index_elementwise_kernelILi128ELi4EZNS0_20cuda_take_put_kernelIN3c104HalfEiZZZZZNS0_11take_kernelERNS_14TensorIteratorERKNS_10TensorBaseEENKUlvE_clEvENKUlvE8_clEvENKUlvE_clEvENKUlvE_clEvEUlRS4_iE_EEvS6_S9_RKT1_EUliE_EEvlSG_ --------------------------
	.section	.nv.info._ZN2at6native24index_elementwise_kernelILi128ELi4EZNS0_20cuda_take_put_kernelIN3c104HalfEiZZZZZNS0_11take_kernelERNS_14TensorIteratorERKNS_10TensorBaseEENKUlvE_clEvENKUlvE8_clEvENKUlvE_clEvENKUlvE_clEvEUlRS4_iE_EEvS6_S9_RKT1_EUliE_EEvlSG_,"",@"SHT_CUDA_INFO"
	.sectionflags	@""
	.align	4


	//----- nvinfo : EIATTR_CUDA_API_VERSION
	.align		4
        /*0000*/ 	.byte	0x04, 0x37
        /*0002*/ 	.short	(.L_3351 - .L_3350)
.L_3350:
        /*0004*/ 	.word	0x00000082


	//----- nvinfo : EIATTR_KPARAM_INFO
	.align		4
.L_3351:
        /*0008*/ 	.byte	0x04, 0x17
        /*000a*/ 	.short	(.L_3353 - .L_3352)
.L_3352:
        /*000c*/ 	.word	0x00000000
        /*0010*/ 	.short	0x0001
        /*0012*/ 	.short	0x0008
        /*0014*/ 	.byte	0x00, 0xf0, 0xc1, 0x0e


	//----- nvinfo : EIATTR_KPARAM_INFO
	.align		4
.L_3353:
        /*0018*/ 	.byte	0x04, 0x17
        /*001a*/ 	.short	(.L_3355 - .L_3354)
.L_3354:
        /*001c*/ 	.word	0x00000000
        /*0020*/ 	.short	0x0000
        /*0022*/ 	.short	0x0000
        /*0024*/ 	.byte	0x00, 0xf0, 0x21, 0x00


	//----- nvinfo : EIATTR_SPARSE_MMA_MASK
	.align		4
.L_3355:
        /*0028*/ 	.byte	0x03, 0x50
        /*002a*/ 	.short	0x0000


	//----- nvinfo : EIATTR_MAXREG_COUNT
	.align		4
        /*002c*/ 	.byte	0x03, 0x1b
        /*002e*/ 	.short	0x0080


	//----- nvinfo : EIATTR_EXTERNS
	.align		4
        /*0030*/ 	.byte	0x04, 0x0f
        /*0032*/ 	.short	(.L_3357 - .L_3356)


	//   ....[0]....
	.align		4
.L_3356:
        /*0034*/ 	.word	index@(__assertfail)


	//----- nvinfo : EIATTR_MERCURY_ISA_VERSION
	.align		4
.L_3357:
        /*0038*/ 	.byte	0x03, 0x5f
        /*003a*/ 	.short	0x0101


	//----- nvinfo : EIATTR_VRC_CTA_INIT_COUNT
	.align		4
        /*003c*/ 	.byte	0x02, 0x4a
	.zero		1
	.zero		1


	//----- nvinfo : EIATTR_SYSCALL_OFFSETS
	.align		4
        /*0040*/ 	.byte	0x04, 0x46
        /*0042*/ 	.short	(.L_3359 - .L_3358)


	//   ....[0]....
.L_3358:
        /*0044*/ 	.word	0x000002d0


	//   ....[1]....
        /*0048*/ 	.word	0x00000520


	//   ....[2]....
        /*004c*/ 	.word	0x00000770


	//   ....[3]....
        /*0050*/ 	.word	0x000009b0


	//   ....[4]....
        /*0054*/ 	.word	0x00000c20


	//   ....[5]....
        /*0058*/ 	.word	0x00001fc0


	//   ....[6]....
        /*005c*/ 	.word	0x00003360


	//   ....[7]....
        /*0060*/ 	.word	0x000046f0


	//   ....[8]....
        /*0064*/ 	.word	0x00005a80


	//   ....[9]....
        /*0068*/ 	.word	0x00005d40


	//   ....[10]....
        /*006c*/ 	.word	0x00006000


	//   ....[11]....
        /*0070*/ 	.word	0x000062b0


	//   ....[12]....
        /*0074*/ 	.word	0x000078a0


	//   ....[13]....
        /*0078*/ 	.word	0x00008de0


	//   ....[14]....
        /*007c*/ 	.word	0x0000a320


	//   ....[15]....
        /*0080*/ 	.word	0x0000b870


	//   ....[16]....
        /*0084*/ 	.word	0x0000cdd0


	//   ....[17]....
        /*0088*/ 	.word	0x0000f470


	//   ....[18]....
        /*008c*/ 	.word	0x00011b10


	//   ....[19]....
        /*0090*/ 	.word	0x000141c0


	//   ....[20]....
        /*0094*/ 	.word	0x00016840


	//   ....[21]....
        /*0098*/ 	.word	0x00017df0


	//   ....[22]....
        /*009c*/ 	.word	0x000193a0


	//   ....[23]....
        /*00a0*/ 	.word	0x0001a960


	//----- nvinfo : EIATTR_EXIT_INSTR_OFFSETS
	.align		4
.L_3359:
        /*00a4*/ 	.byte	0x04, 0x1c
        /*00a6*/ 	.short	(.L_3361 - .L_3360)


	//   ....[0]....
.L_3360:
        /*00a8*/ 	.word	0x00000810


	//   ....[1]....
        /*00ac*/ 	.word	0x00000a00


	//   ....[2]....
        /*00b0*/ 	.word	0x00004550


	//   ....[3]....
        /*00b4*/ 	.word	0x00005890


	//   ....[4]....
        /*00b8*/ 	.word	0x00006110


	//   ....[5]....
        /*00bc*/ 	.word	0x00006370


	//   ....[6]....
        /*00c0*/ 	.word	0x0000a3f0


	//   ....[7]....
        /*00c4*/ 	.word	0x0000b8c0


	//   ....[8]....
        /*00c8*/ 	.word	0x00012d30


	//   ....[9]....
        /*00cc*/ 	.word	0x00015360


	//   ....[10]....
        /*00d0*/ 	.word	0x000194e0


	//   ....[11]....
        /*00d4*/ 	.word	0x0001aa20


	//----- nvinfo : EIATTR_MAX_THREADS
	.align		4
.L_3361:
        /*00d8*/ 	.byte	0x04, 0x05
        /*00da*/ 	.short	(.L_3363 - .L_3362)
.L_3362:
        /*00dc*/ 	.word	0x00000080
        /*00e0*/ 	.word	0x00000001
        /*00e4*/ 	.word	0x00000001


	//----- nvinfo : EIATTR_CRS_STACK_SIZE
	.align		4
.L_3363:
        /*00e8*/ 	.byte	0x04, 0x1e
        /*00ea*/ 	.short	(.L_3365 - .L_3364)
.L_3364:
        /*00ec*/ 	.word	0x00000000


	//----- nvinfo : EIATTR_CBANK_PARAM_SIZE
	.align		4
.L_3365:
        /*00f0*/ 	.byte	0x03, 0x19
        /*00f2*/ 	.short	0x03b8


	//----- nvinfo : EIATTR_PARAM_CBANK
	.align		4
        /*00f4*/ 	.byte	0x04, 0x0a
        /*00f6*/ 	.short	(.L_3367 - .L_3366)
	.align		4
.L_3366:
        /*00f8*/ 	.word	index@(.nv.constant0._ZN2at6native24index_elementwise_kernelILi128ELi4EZNS0_20cuda_take_put_kernelIN3c104HalfEiZZZZZNS0_11take_kernelERNS_14TensorIteratorERKNS_10TensorBaseEENKUlvE_clEvENKUlvE8_clEvENKUlvE_clEvENKUlvE_clEvEUlRS4_iE_EEvS6_S9_RKT1_EUliE_EEvlSG_)
        /*00fc*/ 	.short	0x0380
        /*00fe*/ 	.short	0x03b8


	//----- nvinfo : EIATTR_SW_WAR
	.align		4
.L_3367:
        /*0100*/ 	.byte	0x04, 0x36
        /*0102*/ 	.short	(.L_3369 - .L_3368)
.L_3368:
        /*0104*/ 	.word	0x00000008
.L_3369:


//--------------------- .nv.info._ZN2at6native24index_elementwise_kernelILi128ELi4EZNS0_20cuda_take_put_kernelIN3c107complexIfEElZZZZZNS0_11take_kernelERNS_14TensorIteratorERKNS_10TensorBaseEENKUlvE_clEvENKUlvE7_clEvENKUlvE_clEvENKUlvE0_clEvEUlRS5_lE_EEvS7_SA_RKT1_EUliE_EEvlSH_ --------------------------
	.section	.nv.info._ZN2at6native24index_elementwise_kernelILi128ELi4EZNS0_20cuda_take_put_kernelIN3c107complexIfEElZZZZZNS0_11take_kernelERNS_14TensorIteratorERKNS_10TensorBaseEENKUlvE_clEvENKUlvE7_clEvENKUlvE_clEvENKUlvE0_clEvEUlRS5_lE_EEvS7_SA_RKT1_EUliE_EEvlSH_,"",@"SHT_CUDA_INFO"
	.sectionflags	@""
	.align	4


	//----- nvinfo : EIATTR_CUDA_API_VERSION
	.align		4
        /*0000*/ 	.byte	0x04, 0x37
        /*0002*/ 	.short	(.L_3371 - .L_3370)
.L_3370:
        /*0004*/ 	.word	0x00000082


	//----- nvinfo : EIATTR_KPARAM_INFO
	.align		4
.L_3371:
        /*0008*/ 	.byte	0x04, 0x17
        /*000a*/ 	.short	(.L_3373 - .L_3372)
.L_3372:
        /*000c*/ 	.word	0x00000000
        /*0010*/ 	.short	0x0001
        /*0012*/ 	.short	0x0008
        /*0014*/ 	.byte	0x00, 0xf0, 0xe1, 0x0e


	//----- nvinfo : EIATTR_KPARAM_INFO
	.align		4
.L_3373:
        /*0018*/ 	.byte	0x04, 0x17
        /*001a*/ 	.short	(.L_3375 - .L_3374)
.L_3374:
        /*001c*/ 	.word	0x00000000
        /*0020*/ 	.short	0x0000
        /*0022*/ 	.short	0x0000
        /*0024*/ 	.byte	0x00, 0xf0, 0x21, 0x00


	//----- nvinfo : EIATTR_SPARSE_MMA_MASK
	.align		4
.L_3375:
        /*0028*/ 	.byte	0x03, 0x50
        /*002a*/ 	.short	0x0000


	//----- nvinfo : EIATTR_MAXREG_COUNT
	.align		4
        /*002c*/ 	.byte	0x03, 0x1b
        /*002e*/ 	.short	0x0080


	//----- nvinfo : EIATTR_EXTERNS
	.align		4
        /*0030*/ 	.byte	0x04, 0x0f
        /*0032*/ 	.short	(.L_3377 - .L_3376)


	//   ....[0]....
	.align		4
.L_3376:
        /*0034*/ 	.word	index@(__assertfail)


	//----- nvinfo : EIATTR_MERCURY_ISA_VERSION
	.align		4
.L_3377:
        /*0038*/ 	.byte	0x03, 0x5f
        /*003a*/ 	.short	0x0101


	//----- nvinfo : EIATTR_VRC_CTA_INIT_COUNT
	.align		4
        /*003c*/ 	.byte	0x02, 0x4a
	.zero		1
	.zero		1


	//----- nvinfo : EIATTR_SYSCALL_OFFSETS
	.align		4
        /*0040*/ 	.byte	0x04, 0x46
        /*0042*/ 	.short	(.L_3379 - .L_3378)


	//   ....[0]....
.L_3378:
        /*0044*/ 	.word	0x000002e0


	//   ....[1]....
        /*0048*/ 	.word	0x00000530


	//   ....[2]....
        /*004c*/ 	.word	0x00000780


	//   ....[3]....
        /*0050*/ 	.word	0x000009c0


	//   ....[4]....
        /*0054*/ 	.word	0x00000c40


	//   ....[5]....
        /*0058*/ 	.word	0x00006690


	//   ....[6]....
        /*005c*/ 	.word	0x0000c0e0


	//   ....[7]....
        /*0060*/ 	.word	0x00011b20


	//   ....[8]....
        /*0064*/ 	.word	0x000173d0


	//   ....[9]....
        /*0068*/ 	.word	0x000176b0


	//   ....[10]....
        /*006c*/ 	.word	0x00017990


	//   ....[11]....
        /*0070*/ 	.word	0x00017c60


	//   ....[12]....
        /*0074*/ 	.word	0x00019280


	//   ....[13]....
        /*0078*/ 	.word	0x0001a7d0


	//   ....[14]....
        /*007c*/ 	.word	0x0001bd20


	//   ....[15]....
        /*0080*/ 	.word	0x0001d280


	//   ....[16]....
        /*0084*/ 	.word	0x0001e7f0


	//   ....[17]....
        /*0088*/ 	.word	0x000253d0


	//   ....[18]....
        /*008c*/ 	.word	0x0002bfb0


	//   ....[19]....
        /*0090*/ 	.word	0x00032ba0


	//   ....[20]....
        /*0094*/ 	.word	0x00039900


	//   ....[21]....
        /*0098*/ 	.word	0x0003aee0


	//   ....[22]....
        /*009c*/ 	.word	0x0003c4c0


	//   ....[23]....
        /*00a0*/ 	.word	0x0003dab0


	//----- nvinfo : EIATTR_EXIT_INSTR_OFFSETS
	.align		4
.L_3379:
        /*00a4*/ 	.byte	0x04, 0x1c
        /*00a6*/ 	.short	(.L_3381 - .L_3380)


	//   ....[0]....
.L_3380:
        /*00a8*/ 	.word	0x00000820


	//   ....[1]....
        /*00ac*/ 	.word	0x00000a10


	//   ....[2]....
        /*00b0*/ 	.word	0x00011980


	//   ....[3]....
        /*00b4*/ 	.word	0x000171e0


	//   ....[4]....
        /*00b8*/ 	.word	0x00017ac0


	//   ....[5]....
        /*00bc*/ 	.word	0x00017d40


	//   ....[6]....
        /*00c0*/ 	.word	0x0001bdf0


	//   ....[7]....
        /*00c4*/ 	.word	0x0001d2d0


	//   ....[8]....
        /*00c8*/ 	.word	0x00031710


	//   ....[9]....
        /*00cc*/ 	.word	0x00038410


	//   ....[10]....
        /*00d0*/ 	.word	0x0003c620


	//   ....[11]....
        /*00d4*/ 	.word	0x0003db90


	//----- nvinfo : EIATTR_MAX_THREADS
	.align		4
.L_3381:
        /*00d8*/ 	.byte	0x04, 0x05
        /*00da*/ 	.short	(.L_3383 - .L_3382)
.L_3382:
        /*00dc*/ 	.word	0x00000080
        /*00e0*/ 	.word	0x00000001
        /*00e4*/ 	.word	0x00000001


	//----- nvinfo : EIATTR_CRS_STACK_SIZE
	.align		4
.L_3383:
        /*00e8*/ 	.byte	0x04, 0x1e
        /*00ea*/ 	.short	(.L_3385 - .L_3384)
.L_3384:
        /*00ec*/ 	.word	0x00000000


	//----- nvinfo : EIATTR_CBANK_PARAM_SIZE
	.align		4
.L_3385:
        /*00f0*/ 	.byte	0x03, 0x19
        /*00f2*/ 	.short	0x03c0


	//----- nvinfo : EIATTR_PARAM_CBANK
	.align		4
        /*00f4*/ 	.byte	0x04, 0x0a
        /*00f6*/ 	.short	(.L_3387 - .L_3386)
	.align		4
.L_3386:
        /*00f8*/ 	.word	index@(.nv.constant0._ZN2at6native24index_elementwise_kernelILi128ELi4EZNS0_20cuda_take_put_kernelIN3c107complexIfEElZZZZZNS0_11take_kernelERNS_14TensorIteratorERKNS_10TensorBaseEENKUlvE_clEvENKUlvE7_clEvENKUlvE_clEvENKUlvE0_clEvEUlRS5_lE_EEvS7_SA_RKT1_EUliE_EEvlSH_)
        /*00fc*/ 	.short	0x0380
        /*00fe*/ 	.short	0x03c0


	//----- nvinfo : EIATTR_SW_WAR
	.align		4
.L_3387:
        /*0100*/ 	.byte	0x04, 0x36
        /*0102*/ 	.short	(.L_3389 - .L_3388)
.L_3388:
        /*0104*/ 	.word	0x00000008
.L_3389:


//--------------------- .nv.info._ZN2at6native24index_elementwise_kernelILi128ELi4EZNS0_20cuda_take_put_kernelIN3c107complexIfEEiZZZZZNS0_11take_kernelERNS_14TensorIteratorERKNS_10TensorBaseEENKUlvE_clEvENKUlvE7_clEvENKUlvE_clEvENKUlvE_clEvEUlRS5_iE_EEvS7_SA_RKT1_EUliE_EEvlSH_ --------------------------
	.section	.nv.info._ZN2at6native24index_elementwise_kernelILi128ELi4EZNS0_20cuda_take_put_kernelIN3c107complexIfEEiZZZZZNS0_11take_kernelERNS_14TensorIteratorERKNS_10TensorBaseEENKUlvE_clEvENKUlvE7_clEvENKUlvE_clEvENKUlvE_clEvEUlRS5_iE_EEvS7_SA_RKT1_EUliE_EEvlSH_,"",@"SHT_CUDA_INFO"
	.sectionflags	@""
	.align	4


	//----- nvinfo : EIATTR_CUDA_API_VERSION
	.align		4
        /*0000*/ 	.byte	0x04, 0x37
        /*0002*/ 	.short	(.L_3391 - .L_3390)
.L_3390:
        /*0004*/ 	.word	0x00000082


	//----- nvinfo : EIATTR_KPARAM_INFO
	.align		4
.L_3391:
        /*0008*/ 	.byte	0x04, 0x17
        /*000a*/ 	.short	(.L_3393 - .L_3392)
.L_3392:
        /*000c*/ 	.word	0x00000000
        /*0010*/ 	.short	0x0001
        /*0012*/ 	.short	0x0008
        /*0014*/ 	.byte	0x00, 0xf0, 0xc1, 0x0e


	//----- nvinfo : EIATTR_KPARAM_INFO
	.align		4
.L_3393:
        /*0018*/ 	.byte	0x04, 0x17
        /*001a*/ 	.short	(.L_3395 - .L_3394)
.L_3394:
        /*001c*/ 	.word	0x00000000
        /*0020*/ 	.short	0x0000
        /*0022*/ 	.short	0x0000
        /*0024*/ 	.byte	0x00, 0xf0, 0x21, 0x00


	//----- nvinfo : EIATTR_SPARSE_MMA_MASK
	.align		4
.L_3395:
        /*0028*/ 	.byte	0x03, 0x50
        /*002a*/ 	.short	0x0000


	//----- nvinfo : EIATTR_MAXREG_COUNT
	.align		4
        /*002c*/ 	.byte	0x03, 0x1b
        /*002e*/ 	.short	0x0080


	//----- nvinfo : EIATTR_EXTERNS
	.align		4
        /*0030*/ 	.byte	0x04, 0x0f
        /*0032*/ 	.short	(.L_3397 - .L_3396)


	//   ....[0]....
	.align		4
.L_3396:
        /*0034*/ 	.word	index@(__assertfail)


	//----- nvinfo : EIATTR_MERCURY_ISA_VERSION
	.align		4
.L_3397:
        /*0038*/ 	.byte	0x03, 0x5f
        /*003a*/ 	.short	0x0101


	//----- nvinfo : EIATTR_VRC_CTA_INIT_COUNT
	.align		4
        /*003c*/ 	.byte	0x02, 0x4a
	.zero		1
	.zero		1


	//----- nvinfo : EIATTR_SYSCALL_OFFSETS
	.align		4
        /*0040*/ 	.byte	0x04, 0x46
        /*0042*/ 	.short	(.L_3399 - .L_3398)


	//   ....[0]....
.L_3398:
        /*0044*/ 	.word	0x000002d0


	//   ....[1]....
        /*0048*/ 	.word	0x00000520


	//   ....[2]....
        /*004c*/ 	.word	0x00000770


	//   ....[3]....
        /*0050*/ 	.word	0x000009b0


	//   ....[4]....
        /*0054*/ 	.word	0x00000c20


	//   ....[5]....
        /*0058*/ 	.word	0x00001fc0


	//   ....[6]....
        /*005c*/ 	.word	0x00003360


	//   ....[7]....
        /*0060*/ 	.word	0x000046f0


	//   ....[8]....
        /*0064*/ 	.word	0x00005a80


	//   ....[9]....
        /*0068*/ 	.word	0x00005d40


	//   ....[10]....
        /*006c*/ 	.word	0x00006000


	//   ....[11]....
        /*0070*/ 	.word	0x000062b0


	//   ....[12]....
        /*0074*/ 	.word	0x000078a0


	//   ....[13]....
        /*0078*/ 	.word	0x00008de0


	//   ....[14]....
        /*007c*/ 	.word	0x0000a320


	//   ....[15]....
        /*0080*/ 	.word	0x0000b870


	//   ....[16]....
        /*0084*/ 	.word	0x0000cdd0


	//   ....[17]....
        /*0088*/ 	.word	0x0000f470


	//   ....[18]....
        /*008c*/ 	.word	0x00011b10


	//   ....[19]....
        /*0090*/ 	.word	0x000141c0


	//   ....[20]....
        /*0094*/ 	.word	0x00016840


	//   ....[21]....
        /*0098*/ 	.word	0x00017df0


	//   ....[22]....
        /*009c*/ 	.word	0x000193a0


	//   ....[23]....
        /*00a0*/ 	.word	0x0001a960


	//----- nvinfo : EIATTR_EXIT_INSTR_OFFSETS
	.align		4
.L_3399:
        /*00a4*/ 	.byte	0x04, 0x1c
        /*00a6*/ 	.short	(.L_3401 - .L_3400)


	//   ....[0]....
.L_3400:
        /*00a8*/ 	.word	0x00000810


	//   ....[1]....
        /*00ac*/ 	.word	0x00000a00


	//   ....[2]....
        /*00b0*/ 	.word	0x00004550


	//   ....[3]....
        /*00b4*/ 	.word	0x00005890


	//   ....[4]....
        /*00b8*/ 	.word	0x00006110


	//   ....[5]....
        /*00bc*/ 	.word	0x00006370


	//   ....[6]....
        /*00c0*/ 	.word	0x0000a3f0


	//   ....[7]....
        /*00c4*/ 	.word	0x0000b8c0


	//   ....[8]....
        /*00c8*/ 	.word	0x00012d30


	//   ....[9]....
        /*00cc*/ 	.word	0x00015360


	//   ....[10]....
        /*00d0*/ 	.word	0x000194e0


	//   ....[11]....
        /*00d4*/ 	.word	0x0001aa20


	//----- nvinfo : EIATTR_MAX_THREADS
	.align		4
.L_3401:
        /*00d8*/ 	.byte	0x04, 0x05
        /*00da*/ 	.short	(.L_3403 - .L_3402)
.L_3402:
        /*00dc*/ 	.word	0x00000080
        /*00e0*/ 	.word	0x00000001
        /*00e4*/ 	.word	0x00000001


	//----- nvinfo : EIATTR_CRS_STACK_SIZE
	.align		4
.L_3403:
        /*00e8*/ 	.byte	0x04, 0x1e
        /*00ea*/ 	.short	(.L_3405 - .L_3404)
.L_3404:
        /*00ec*/ 	.word	0x00000000


	//----- nvinfo : EIATTR_CBANK_PARAM_SIZE
	.align		4
.L_3405:
        /*00f0*/ 	.byte	0x03, 0x19
        /*00f2*/ 	.short	0x03b8


	//----- nvinfo : EIATTR_PARAM_CBANK
	.align		4
        /*00f4*/ 	.byte	0x04, 0x0a
        /*00f6*/ 	.short	(.L_3407 - .L_3406)
	.align		4
.L_3406:
        /*00f8*/ 	.word	index@(.nv.constant0._ZN2at6native24index_elementwise_kernelILi128ELi4EZNS0_20cuda_take_put_kernelIN3c107complexIfEEiZZZZZNS0_11take_kernelERNS_14TensorIteratorERKNS_10TensorBaseEENKUlvE_clEvENKUlvE7_clEvENKUlvE_clEvENKUlvE_clEvEUlRS5_iE_EEvS7_SA_RKT1_EUliE_EEvlSH_)
        /*00fc*/ 	.short	0x0380
        /*00fe*/ 	.short	0x03b8


	//----- nvinfo : EIATTR_SW_WAR
	.align		4
.L_3407:
        /*0100*/ 	.byte	0x04, 0x36
        /*0102*/ 	.short	(.L_3409 - .L_3408)
.L_3408:
        /*0104*/ 	.word	0x00000008
.L_3409:


//--------------------- .nv.info._ZN2at6native24index_elementwise_kernelILi128ELi4EZNS0_20cuda_take_put_kernelIN3c107complexIdEElZZZZZNS0_11take_kernelERNS_14TensorIteratorERKNS_10TensorBaseEENKUlvE_clEvENKUlvE6_clEvENKUlvE_clEvENKUlvE0_clEvEUlRS5_lE_EEvS7_SA_RKT1_EUliE_EEvlSH_ --------------------------
	.section	.nv.info._ZN2at6native24index_elementwise_kernelILi128ELi4EZNS0_20cuda_take_put_kernelIN3c107complexIdEElZZZZZNS0_11take_kernelERNS_14TensorIteratorERKNS_10TensorBaseEENKUlvE_clEvENKUlvE6_clEvENKUlvE_clEvENKUlvE0_clEvEUlRS5_lE_EEvS7_SA_RKT1_EUliE_EEvlSH_,"",@"SHT_CUDA_INFO"
	.sectionflags	@""
	.align	4


	//----- nvinfo : EIATTR_CUDA_API_VERSION
	.align		4
        /*0000*/ 	.byte	0x04, 0x37
        /*0002*/ 	.short	(.L_3411 - .L_3410)
.L_3410:
        /*0004*/ 	.word	0x00000082


	//----- nvinfo : EIATTR_KPARAM_INFO
	.align		4
.L_3411:
        /*0008*/ 	.byte	0x04, 0x17
        /*000a*/ 	.short	(.L_3413 - .L_3412)
.L_3412:
        /*000c*/ 	.word	0x00000000
        /*0010*/ 	.short	0x0001
        /*0012*/ 	.short	0x0008
        /*0014*/ 	.byte	0x00, 0xf0, 0xe1, 0x0e


	//----- nvinfo : EIATTR_KPARAM_INFO
	.align		4
.L_3413:
        /*0018*/ 	.byte	0x04, 0x17
        /*001a*/ 	.short	(.L_3415 - .L_3414)
.L_3414:
        /*001c*/ 	.word	0x00000000
        /*0020*/ 	.short	0x0000
        /*0022*/ 	.short	0x0000
        /*0024*/ 	.byte	0x00, 0xf0, 0x21, 0x00


	//----- nvinfo : EIATTR_SPARSE_MMA_MASK
	.align		4
.L_3415:
        /*0028*/ 	.byte	0x03, 0x50
        /*002a*/ 	.short	0x0000


	//----- nvinfo : EIATTR_MAXREG_COUNT
	.align		4
        /*002c*/ 	.byte	0x03, 0x1b
        /*002e*/ 	.short	0x0080


	//----- nvinfo : EIATTR_EXTERNS
	.align		4
        /*0030*/ 	.byte	0x04, 0x0f
        /*0032*/ 	.short	(.L_3417 - .L_3416)


	//   ....[0]....
	.align		4
.L_3416:
        /*0034*/ 	.word	index@(__assertfail)


	//----- nvinfo : EIATTR_MERCURY_ISA_VERSION
	.align		4
.L_3417:
        /*0038*/ 	.byte	0x03, 0x5f
        /*003a*/ 	.short	0x0101


	//----- nvinfo : EIATTR_VRC_CTA_INIT_COUNT
	.align		4
        /*003c*/ 	.byte	0x02, 0x4a
	.zero		1
	.zero		1


	//----- nvinfo : EIATTR_SYSCALL_OFFSETS
	.align		4
        /*0040*/ 	.byte	0x04, 0x46
        /*0042*/ 	.short	(.L_3419 - .L_3418)


	//   ....[0]....
.L_3418:
        /*0044*/ 	.word	0x000002e0


	//   ....[1]....
        /*0048*/ 	.word	0x00000530


	//   ....[2]....
        /*004c*/ 	.word	0x00000780


	//   ....[3]....
        /*0050*/ 	.word	0x000009c0


	//   ....[4]....
        /*0054*/ 	.word	0x00000c40


	//   ....[5]....
        /*0058*/ 	.word	0x00006690


	//   ....[6]....
        /*005c*/ 	.word	0x0000c0e0


	//   ....[7]....
        /*0060*/ 	.word	0x00011b20


	//   ....[8]....
        /*0064*/ 	.word	0x000173d0


	//   ....[9]....
        /*0068*/ 	.word	0x000176b0


	//   ....[10]....
        /*006c*/ 	.word	0x00017990


	//   ....[11]....
        /*0070*/ 	.word	0x00017c60


	//   ....[12]....
        /*0074*/ 	.word	0x00019280


	//   ....[13]....
        /*0078*/ 	.word	0x0001a7d0


	//   ....[14]....
        /*007c*/ 	.word	0x0001bd20


	//   ....[15]....
        /*0080*/ 	.word	0x0001d280


	//   ....[16]....
        /*0084*/ 	.word	0x0001e7f0


	//   ....[17]....
        /*0088*/ 	.word	0x000253d0


	//   ....[18]....
        /*008c*/ 	.word	0x0002bfb0


	//   ....[19]....
        /*0090*/ 	.word	0x00032ba0


	//   ....[20]....
        /*0094*/ 	.word	0x00039900


	//   ....[21]....
        /*0098*/ 	.word	0x0003aee0


	//   ....[22]....
        /*009c*/ 	.word	0x0003c4c0


	//   ....[23]....
        /*00a0*/ 	.word	0x0003dab0


	//----- nvinfo : EIATTR_EXIT_INSTR_OFFSETS
	.align		4
.L_3419:
        /*00a4*/ 	.byte	0x04, 0x1c
        /*00a6*/ 	.short	(.L_3421 - .L_3420)


	//   ....[0]....
.L_3420:
        /*00a8*/ 	.word	0x00000820


	//   ....[1]....
        /*00ac*/ 	.word	0x00000a10


	//   ....[2]....
        /*00b0*/ 	.word	0x00011980


	//   ....[3]....
        /*00b4*/ 	.word	0x000171e0


	//   ....[4]....
        /*00b8*/ 	.word	0x00017ac0


	//   ....[5]....
        /*00bc*/ 	.word	0x00017d40


	//   ....[6]....
        /*00c0*/ 	.word	0x0001bdf0


	//   ....[7]....
        /*00c4*/ 	.word	0x0001d2d0


	//   ....[8]....
        /*00c8*/ 	.word	0x00031710


	//   ....[9]....
        /*00cc*/ 	.word	0x00038410


	//   ....[10]....
        /*00d0*/ 	.word	0x0003c620


	//   ....[11]....
        /*00d4*/ 	.word	0x0003db90


	//----- nvinfo : EIATTR_MAX_THREADS
	.align		4
.L_3421:
        /*00d8*/ 	.byte	0x04, 0x05
        /*00da*/ 	.short	(.L_3423 - .L_3422)
.L_3422:
        /*00dc*/ 	.word	0x00000080
        /*00e0*/ 	.word	0x00000001
        /*00e4*/ 	.word	0x00000001


	//----- nvinfo : EIATTR_CRS_STACK_SIZE
	.align		4
.L_3423:
        /*00e8*/ 	.byte	0x04, 0x1e
        /*00ea*/ 	.short	(.L_3425 - .L_3424)
.L_3424:
        /*00ec*/ 	.word	0x00000000


	//----- nvinfo : EIATTR_CBANK_PARAM_SIZE
	.align		4
.L_3425:
        /*00f0*/ 	.byte	0x03, 0x19
        /*00f2*/ 	.short	0x03c0


	//----- nvinfo : EIATTR_PARAM_CBANK
	.align		4
        /*00f4*/ 	.byte	0x04, 0x0a
        /*00f6*/ 	.short	(.L_3427 - .L_3426)
	.align		4
.L_3426:
        /*00f8*/ 	.word	index@(.nv.constant0._ZN2at6native24index_elementwise_kernelILi128ELi4EZNS0_20cuda_take_put_kernelIN3c107complexIdEElZZZZZNS0_11take_kernelERNS_14TensorIteratorERKNS_10TensorBaseEENKUlvE_clEvENKUlvE6_clEvENKUlvE_clEvENKUlvE0_clEvEUlRS5_lE_EEvS7_SA_RKT1_EUliE_EEvlSH_)
        /*00fc*/ 	.short	0x0380
        /*00fe*/ 	.short	0x03c0


	//----- nvinfo : EIATTR_SW_WAR
	.align		4
.L_3427:
        /*0100*/ 	.byte	0x04, 0x36
        /*0102*/ 	.short	(.L_3429 - .L_3428)
.L_3428:
        /*0104*/ 	.word	0x00000008
.L_3429:


//--------------------- .nv.info._ZN2at6native24index_elementwise_kernelILi128ELi4EZNS0_20cuda_take_put_kernelIN3c107complexIdEEiZZZZZNS0_11take_kernelERNS_14TensorIteratorERKNS_10TensorBaseEENKUlvE_clEvENKUlvE6_clEvENKUlvE_clEvENKUlvE_clEvEUlRS5_iE_EEvS7_SA_RKT1_EUliE_EEvlSH_ --------------------------
	.section	.nv.info._ZN2at6native24index_elementwise_kernelILi128ELi4EZNS0_20cuda_take_put_kernelIN3c107complexIdEEiZZZZZNS0_11take_kernelERNS_14TensorIteratorERKNS_10TensorBaseEENKUlvE_clEvENKUlvE6_clEvENKUlvE_clEvENKUlvE_clEvEUlRS5_iE_EEvS7_SA_RKT1_EUliE_EEvlSH_,"",@"SHT_CUDA_INFO"
	.sectionflags	@""
	.align	4


	//----- nvinfo : EIATTR_CUDA_API_VERSION
	.align		4
        /*0000*/ 	.byte	0x04, 0x37
        /*0002*/ 	.short	(.L_3431 - .L_3430)
.L_3430:
        /*0004*/ 	.word	0x00000082


	//----- nvinfo : EIATTR_KPARAM_INFO
	.align		4
.L_3431:
        /*0008*/ 	.byte	0x04, 0x17
        /*000a*/ 	.short	(.L_3433 - .L_3432)
.L_3432:
        /*000c*/ 	.word	0x00000000
        /*0010*/ 	.short	0x0001
        /*0012*/ 	.short	0x0008
        /*0014*/ 	.byte	0x00, 0xf0, 0xc1, 0x0e


	//----- nvinfo : EIATTR_KPARAM_INFO
	.align		4
.L_3433:
        /*0018*/ 	.byte	0x04, 0x17
        /*001a*/ 	.short	(.L_3435 - .L_3434)
.L_3434:
        /*001c*/ 	.word	0x00000000
        /*0020*/ 	.short	0x0000
        /*0022*/ 	.short	0x0000
        /*0024*/ 	.byte	0x00, 0xf0, 0x21, 0x00


	//----- nvinfo : EIATTR_SPARSE_MMA_MASK
	.align		4
.L_3435:
        /*0028*/ 	.byte	0x03, 0x50
        /*002a*/ 	.short	0x0000


	//----- nvinfo : EIATTR_MAXREG_COUNT
	.align		4
        /*002c*/ 	.byte	0x03, 0x1b
        /*002e*/ 	.short	0x0080


	//----- nvinfo : EIATTR_EXTERNS
	.align		4
        /*0030*/ 	.byte	0x04, 0x0f
        /*0032*/ 	.short	(.L_3437 - .L_3436)


	//   ....[0]....
	.align		4
.L_3436:
        /*0034*/ 	.word	index@(__assertfail)


	//----- nvinfo : EIATTR_MERCURY_ISA_VERSION
	.align		4
.L_3437:
        /*0038*/ 	.byte	0x03, 0x5f
        /*003a*/ 	.short	0x0101


	//----- nvinfo : EIATTR_VRC_CTA_INIT_COUNT
	.align		4
        /*003c*/ 	.byte	0x02, 0x4a
	.zero		1
	.zero		1


	//----- nvinfo : EIATTR_SYSCALL_OFFSETS
	.align		4
        /*0040*/ 	.byte	0x04, 0x46
        /*0042*/ 	.short	(.L_3439 - .L_3438)


	//   ....[0]....
.L_3438:
        /*0044*/ 	.word	0x000002d0


	//   ....[1]....
        /*0048*/ 	.word	0x00000520


	//   ....[2]....
        /*004c*/ 	.word	0x00000770


	//   ....[3]....
        /*0050*/ 	.word	0x000009b0


	//   ....[4]....
        /*0054*/ 	.word	0x00000c20


	//   ....[5]....
        /*0058*/ 	.word	0x00001fc0


	//   ....[6]....
        /*005c*/ 	.word	0x00003360


	//   ....[7]....
        /*0060*/ 	.word	0x000046f0


	//   ....[8]....
        /*0064*/ 	.word	0x00005a80


	//   ....[9]....
        /*0068*/ 	.word	0x00005d40


	//   ....[10]....
        /*006c*/ 	.word	0x00006000


	//   ....[11]....
        /*0070*/ 	.word	0x000062b0


	//   ....[12]....
        /*0074*/ 	.word	0x000078a0


	//   ....[13]....
        /*0078*/ 	.word	0x00008de0


	//   ....[14]....
        /*007c*/ 	.word	0x0000a320


	//   ....[15]....
        /*0080*/ 	.word	0x0000b870


	//   ....[16]....
        /*0084*/ 	.word	0x0000cdc0


	//   ....[17]....
        /*0088*/ 	.word	0x0000f450


	//   ....[18]....
        /*008c*/ 	.word	0x00011ae0


	//   ....[19]....
        /*0090*/ 	.word	0x00014180


	//   ....[20]....
        /*0094*/ 	.word	0x00016800


	//   ....[21]....
        /*0098*/ 	.word	0x00017db0


	//   ....[22]....
        /*009c*/ 	.word	0x00019360


	//   ....[23]....
        /*00a0*/ 	.word	0x0001a920


	//----- nvinfo : EIATTR_EXIT_INSTR_OFFSETS
	.align		4
.L_3439:
        /*00a4*/ 	.byte	0x04, 0x1c
        /*00a6*/ 	.short	(.L_3441 - .L_3440)


	//   ....[0]....
.L_3440:
        /*00a8*/ 	.word	0x00000810


	//   ....[1]....
        /*00ac*/ 	.word	0x00000a00


	//   ....[2]....
        /*00b0*/ 	.word	0x00004550


	//   ....[3]....
        /*00b4*/ 	.word	0x00005890


	//   ....[4]....
        /*00b8*/ 	.word	0x00006110


	//   ....[5]....
        /*00bc*/ 	.word	0x00006370


	//   ....[6]....
        /*00c0*/ 	.word	0x0000a3f0


	//   ....[7]....
        /*00c4*/ 	.word	0x0000b8c0


	//   ....[8]....
        /*00c8*/ 	.word	0x00012d00


	//   ....[9]....
        /*00cc*/ 	.word	0x00015320


	//   ....[10]....
        /*00d0*/ 	.word	0x000194a0


	//   ....[11]....
        /*00d4*/ 	.word	0x0001a9e0


	//----- nvinfo : EIATTR_MAX_THREADS
	.align		4
.L_3441:
        /*00d8*/ 	.byte	0x04, 0x05
        /*00da*/ 	.short	(.L_3443 - .L_3442)
.L_3442:
        /*00dc*/ 	.word	0x00000080
        /*00e0*/ 	.word	0x00000001
        /*00e4*/ 	.word	0x00000001


	//----- nvinfo : EIATTR_CRS_STACK_SIZE
	.align		4
.L_3443:
        /*00e8*/ 	.byte	0x04, 0x1e
        /*00ea*/ 	.short	(.L_3445 - .L_3444)
.L_3444:
        /*00ec*/ 	.word	0x00000000


	//----- nvinfo : EIATTR_CBANK_PARAM_SIZE
	.align		4
.L_3445:
        /*00f0*/ 	.byte	0x03, 0x19
        /*00f2*/ 	.short	0x03b8


	//----- nvinfo : EIATTR_PARAM_CBANK
	.align		4
        /*00f4*/ 	.byte	0x04, 0x0a
        /*00f6*/ 	.short	(.L_3447 - .L_3446)
	.align		4
.L_3446:
        /*00f8*/ 	.word	index@(.nv.constant0._ZN2at6native24index_elementwise_kernelILi128ELi4EZNS0_20cuda_take_put_kernelIN3c107complexIdEEiZZZZZNS0_11take_kernelERNS_14TensorIteratorERKNS_10TensorBaseEENKUlvE_clEvENKUlvE6_clEvENKUlvE_clEvENKUlvE_clEvEUlRS5_iE_EEvS7_SA_RKT1_EUliE_EEvlSH_)
        /*00fc*/ 	.short	0x0380
        /*00fe*/ 	.short	0x03b8


	//----- nvinfo : EIATTR_SW_WAR
	.align		4
.L_3447:
        /*0100*/ 	.byte	0x04, 0x36
        /*0102*/ 	.short	(.L_3449 - .L_3448)
.L_3448:
        /*0104*/ 	.word	0x00000008
.L_3449:


//--------------------- .nv.info._ZN2at6native24index_elementwise_kernelILi128ELi4EZNS0_20cuda_take_put_kernelIflZZZZZNS0_11take_kernelERNS_14TensorIteratorERKNS_10TensorBaseEENKUlvE_clEvENKUlvE5_clEvENKUlvE_clEvENKUlvE0_clEvEUlRflE_EEvS4_S7_RKT1_EUliE_EEvlSE_ --------------------------
	.section	.nv.info._ZN2at6native24index_elementwise_kernelILi128ELi4EZNS0_20cuda_take_put_kernelIflZZZZZNS0_11take_kernelERNS_14TensorIteratorERKNS_10TensorBaseEENKUlvE_clEvENKUlvE5_clEvENKUlvE_clEvENKUlvE0_clEvEUlRflE_EEvS4_S7_RKT1_EUliE_EEvlSE_,"",@"SHT_CUDA_INFO"
	.sectionflags	@""
	.align	4


	//----- nvinfo : EIATTR_CUDA_API_VERSION
	.align		4
        /*0000*/ 	.byte	0x04, 0x37
        /*0002*/ 	.short	(.L_3451 - .L_3450)
.L_3450:
        /*0004*/ 	.word	0x00000082


	//----- nvinfo : EIATTR_KPARAM_INFO
	.align		4
.L_3451:
        /*0008*/ 	.byte	0x04, 0x17
        /*000a*/ 	.short	(.L_3453 - .L_3452)
.L_3452:
        /*000c*/ 	.word	0x00000000
        /*0010*/ 	.short	0x0001
        /*0012*/ 	.short	0x0008
        /*0014*/ 	.byte	0x00, 0xf0, 0xe1, 0x0e


	//----- nvinfo : EIATTR_KPARAM_INFO
	.align		4
.L_3453:
        /*0018*/ 	.byte	0x04, 0x17
        /*001a*/ 	.short	(.L_3455 - .L_3454)
.L_3454:
        /*001c*/ 	.word	0x00000000
        /*0020*/ 	.short	0x0000
        /*0022*/ 	.short	0x0000
        /*0024*/ 	.byte	0x00, 0xf0, 0x21, 0x00


	//----- nvinfo : EIATTR_SPARSE_MMA_MASK
	.align		4
.L_3455:
        /*0028*/ 	.byte	0x03, 0x50
        /*002a*/ 	.short	0x0000


	//----- nvinfo : EIATTR_MAXREG_COUNT
	.align		4
        /*002c*/ 	.byte	0x03, 0x1b
        /*002e*/ 	.short	0x0080


	//----- nvinfo : EIATTR_EXTERNS
	.align		4
        /*0030*/ 	.byte	0x04, 0x0f
        /*0032*/ 	.short	(.L_3457 - .L_3456)


	//   ....[0]....
	.align		4
.L_3456:
        /*0034*/ 	.word	index@(__assertfail)


	//----- nvinfo : EIATTR_MERCURY_ISA_VERSION
	.align		4
.L_3457:
        /*0038*/ 	.byte	0x03, 0x5f
        /*003a*/ 	.short	0x0101


	//----- nvinfo : EIATTR_VRC_CTA_INIT_COUNT
	.align		4
        /*003c*/ 	.byte	0x02, 0x4a
	.zero		1
	.zero		1


	//----- nvinfo : EIATTR_SYSCALL_OFFSETS
	.align		4
        /*0040*/ 	.byte	0x04, 0x46
        /*0042*/ 	.short	(.L_3459 - .L_3458)


	//   ....[0]....
.L_3458:
        /*0044*/ 	.word	0x000002e0


	//   ....[1]....
        /*0048*/ 	.word	0x00000530


	//   ....[2]....
        /*004c*/ 	.word	0x00000780


	//   ....[3]....
        /*0050*/ 	.word	0x000009c0


	//   ....[4]....
        /*0054*/ 	.word	0x00000c40


	//   ....[5]....
        /*0058*/ 	.word	0x00006690


	//   ....[6]....
        /*005c*/ 	.word	0x0000c0e0


	//   ....[7]....
        /*0060*/ 	.word	0x00011b20


	//   ....[8]....
        /*0064*/ 	.word	0x000173d0


	//   ....[9]....
        /*0068*/ 	.word	0x000176b0


	//   ....[10]....
        /*006c*/ 	.word	0x00017990


	//   ....[11]....
        /*0070*/ 	.word	0x00017c60


	//   ....[12]....
        /*0074*/ 	.word	0x00019280


	//   ....[13]....
        /*0078*/ 	.word	0x0001a7d0


	//   ....[14]....
        /*007c*/ 	.word	0x0001bd20


	//   ....[15]....
        /*0080*/ 	.word	0x0001d280


	//   ....[16]....
        /*0084*/ 	.word	0x0001e7f0


	//   ....[17]....
        /*0088*/ 	.word	0x000253d0


	//   ....[18]....
        /*008c*/ 	.word	0x0002bfb0


	//   ....[19]....
        /*0090*/ 	.word	0x00032ba0


	//   ....[20]....
        /*0094*/ 	.word	0x00039900


	//   ....[21]....
        /*0098*/ 	.word	0x0003aee0


	//   ....[22]....
        /*009c*/ 	.word	0x0003c4c0


	//   ....[23]....
        /*00a0*/ 	.word	0x0003dab0


	//----- nvinfo : EIATTR_EXIT_INSTR_OFFSETS
	.align		4
.L_3459:
        /*00a4*/ 	.byte	0x04, 0x1c
        /*00a6*/ 	.short	(.L_3461 - .L_3460)


	//   ....[0]....
.L_3460:
        /*00a8*/ 	.word	0x00000820


	//   ....[1]....
        /*00ac*/ 	.word	0x00000a10


	//   ....[2]....
        /*00b0*/ 	.word	0x00011980


	//   ....[3]....
        /*00b4*/ 	.word	0x000171e0


	//   ....[4]....
        /*00b8*/ 	.word	0x00017ac0


	//   ....[5]....
        /*00bc*/ 	.word	0x00017d40


	//   ....[6]....
        /*00c0*/ 	.word	0x0001bdf0


	//   ....[7]....
        /*00c4*/ 	.word	0x0001d2d0


	//   ....[8]....
        /*00c8*/ 	.word	0x00031710


	//   ....[9]....
        /*00cc*/ 	.word	0x00038410


	//   ....[10]....
        /*00d0*/ 	.word	0x0003c620


	//   ....[11]....
        /*00d4*/ 	.word	0x0003db90


	//----- nvinfo : EIATTR_MAX_THREADS
	.align		4
.L_3461:
        /*00d8*/ 	.byte	0x04, 0x05
        /*00da*/ 	.short	(.L_3463 - .L_3462)
.L_3462:
        /*00dc*/ 	.word	0x00000080
        /*00e0*/ 	.word	0x00000001
        /*00e4*/ 	.word	0x00000001


	//----- nvinfo : EIATTR_CRS_STACK_SIZE
	.align		4
.L_3463:
        /*00e8*/ 	.byte	0x04, 0x1e
        /*00ea*/ 	.short	(.L_3465 - .L_3464)
.L_3464:
        /*00ec*/ 	.word	0x00000000


	//----- nvinfo : EIATTR_CBANK_PARAM_SIZE
	.align		4
.L_3465:
        /*00f0*/ 	.byte	0x03, 0x19
        /*00f2*/ 	.short	0x03c0


	//----- nvinfo : EIATTR_PARAM_CBANK
	.align		4
        /*00f4*/ 	.byte	0x04, 0x0a
        /*00f6*/ 	.short	(.L_3467 - .L_3466)
	.align		4
.L_3466:
        /*00f8*/ 	.word	index@(.nv.constant0._ZN2at6native24index_elementwise_kernelILi128ELi4EZNS0_20cuda_take_put_kernelIflZZZZZNS0_11take_kernelERNS_14TensorIteratorERKNS_10TensorBaseEENKUlvE_clEvENKUlvE5_clEvENKUlvE_clEvENKUlvE0_clEvEUlRflE_EEvS4_S7_RKT1_EUliE_EEvlSE_)
        /*00fc*/ 	.short	0x0380
        /*00fe*/ 	.short	0x03c0


	//----- nvinfo : EIATTR_SW_WAR
	.align		4
.L_3467:
        /*0100*/ 	.byte	0x04, 0x36
        /*0102*/ 	.short	(.L_3469 - .L_3468)
.L_3468:
        /*0104*/ 	.word	0x00000008
.L_3469:


//--------------------- .nv.info._ZN2at6native24index_elementwise_kernelILi128ELi4EZNS0_20cuda_take_put_kernelIfiZZZZZNS0_11take_kernelERNS_14TensorIteratorERKNS_10TensorBaseEENKUlvE_clEvENKUlvE5_clEvENKUlvE_clEvENKUlvE_clEvEUlRfiE_EEvS4_S7_RKT1_EUliE_EEvlSE_ --------------------------
	.section	.nv.info._ZN2at6native24index_elementwise_kernelILi128ELi4EZNS0_20cuda_take_put_kernelIfiZZZZZNS0_11take_kernelERNS_14TensorIteratorERKNS_10TensorBaseEENKUlvE_clEvENKUlvE5_clEvENKUlvE_clEvENKUlvE_clEvEUlRfiE_EEvS4_S7_RKT1_EUliE_EEvlSE_,"",@"SHT_CUDA_INFO"
	.sectionflags	@""
	.align	4


	//----- nvinfo : EIATTR_CUDA_API_VERSION
	.align		4
        /*0000*/ 	.byte	0x04, 0x37
        /*0002*/ 	.short	(.L_3471 - .L_3470)
.L_3470:
        /*0004*/ 	.word	0x00000082


	//----- nvinfo : EIATTR_KPARAM_INFO
	.align		4
.L_3471:
        /*0008*/ 	.byte	0x04, 0x17
        /*000a*/ 	.short	(.L_3473 - .L_3472)
.L_3472:
        /*000c*/ 	.word	0x00000000
        /*0010*/ 	.short	0x0001
        /*0012*/ 	.short	0x0008
        /*0014*/ 	.byte	0x00, 0xf0, 0xc1, 0x0e


	//----- nvinfo : EIATTR_KPARAM_INFO
	.align		4
.L_3473:
        /*0018*/ 	.byte	0x04, 0x17
        /*001a*/ 	.short	(.L_3475 - .L_3474)
.L_3474:
        /*001c*/ 	.word	0x00000000
        /*0020*/ 	.short	0x0000
        /*0022*/ 	.short	0x0000
        /*0024*/ 	.byte	0x00, 0xf0, 0x21, 0x00


	//----- nvinfo : EIATTR_SPARSE_MMA_MASK
	.align		4
.L_3475:
        /*0028*/ 	.byte	0x03, 0x50
        /*002a*/ 	.short	0x0000


	//----- nvinfo : EIATTR_MAXREG_COUNT
	.align		4
        /*002c*/ 	.byte	0x03, 0x1b
        /*002e*/ 	.short	0x0080


	//----- nvinfo : EIATTR_EXTERNS
	.align		4
        /*0030*/ 	.byte	0x04, 0x0f
        /*0032*/ 	.short	(.L_3477 - .L_3476)


	//   ....[0]....
	.align		4
.L_3476:
        /*0034*/ 	.word	index@(__assertfail)


	//----- nvinfo : EIATTR_MERCURY_ISA_VERSION
	.align		4
.L_3477:
        /*0038*/ 	.byte	0x03, 0x5f
        /*003a*/ 	.short	0x0101


	//----- nvinfo : EIATTR_VRC_CTA_INIT_COUNT
	.align		4
        /*003c*/ 	.byte	0x02, 0x4a
	.zero		1
	.zero		1


	//----- nvinfo : EIATTR_SYSCALL_OFFSETS
	.align		4
        /*0040*/ 	.byte	0x04, 0x46
        /*0042*/ 	.short	(.L_3479 - .L_3478)


	//   ....[0]....
.L_3478:
        /*0044*/ 	.word	0x000002d0


	//   ....[1]....
        /*0048*/ 	.word	0x00000520


	//   ....[2]....
        /*004c*/ 	.word	0x00000770


	//   ....[3]....
        /*0050*/ 	.word	0x000009b0


	//   ....[4]....
        /*0054*/ 	.word	0x00000c20


	//   ....[5]....
        /*0058*/ 	.word	0x00001fc0


	//   ....[6]....
        /*005c*/ 	.word	0x00003360


	//   ....[7]....
        /*0060*/ 	.word	0x000046f0


	//   ....[8]....
        /*0064*/ 	.word	0x00005a80


	//   ....[9]....
        /*0068*/ 	.word	0x00005d40


	//   ....[10]....
        /*006c*/ 	.word	0x00006000


	//   ....[11]....
        /*0070*/ 	.word	0x000062b0


	//   ....[12]....
        /*0074*/ 	.word	0x000078a0


	//   ....[13]....
        /*0078*/ 	.word	0x00008de0


	//   ....[14]....
        /*007c*/ 	.word	0x0000a320


	//   ....[15]....
        /*0080*/ 	.word	0x0000b870


	//   ....[16]....
        /*0084*/ 	.word	0x0000cdd0


	//   ....[17]....
        /*0088*/ 	.word	0x0000f470


	//   ....[18]....
        /*008c*/ 	.word	0x00011b10


	//   ....[19]....
        /*0090*/ 	.word	0x000141c0


	//   ....[20]....
        /*0094*/ 	.word	0x00016840


	//   ....[21]....
        /*0098*/ 	.word	0x00017df0


	//   ....[22]....
        /*009c*/ 	.word	0x000193a0


	//   ....[23]....
        /*00a0*/ 	.word	0x0001a960


	//----- nvinfo : EIATTR_EXIT_INSTR_OFFSETS
	.align		4
.L_3479:
        /*00a4*/ 	.byte	0x04, 0x1c
        /*00a6*/ 	.short	(.L_3481 - .L_3480)


	//   ....[0]....
.L_3480:
        /*00a8*/ 	.word	0x00000810


	//   ....[1]....
        /*00ac*/ 	.word	0x00000a00


	//   ....[2]....
        /*00b0*/ 	.word	0x00004550


	//   ....[3]....
        /*00b4*/ 	.word	0x00005890


	//   ....[4]....
        /*00b8*/ 	.word	0x00006110


	//   ....[5]....
        /*00bc*/ 	.word	0x00006370


	//   ....[6]....
        /*00c0*/ 	.word	0x0000a3f0


	//   ....[7]....
        /*00c4*/ 	.word	0x0000b8c0


	//   ....[8]....
        /*00c8*/ 	.word	0x00012d30


	//   ....[9]....
        /*00cc*/ 	.word	0x00015360


	//   ....[10]....
        /*00d0*/ 	.word	0x000194e0


	//   ....[11]....
        /*00d4*/ 	.word	0x0001aa20


	//----- nvinfo : EIATTR_MAX_THREADS
	.align		4
.L_3481:
        /*00d8*/ 	.byte	0x04, 0x05
        /*00da*/ 	.short	(.L_3483 - .L_3482)
.L_3482:
        /*00dc*/ 	.word	0x00000080
        /*00e0*/ 	.word	0x00000001
        /*00e4*/ 	.word	0x00000001


	//----- nvinfo : EIATTR_CRS_STACK_SIZE
	.align		4
.L_3483:
        /*00e8*/ 	.byte	0x04, 0x1e
        /*00ea*/ 	.short	(.L_3485 - .L_3484)
.L_3484:
        /*00ec*/ 	.word	0x00000000


	//----- nvinfo : EIATTR_CBANK_PARAM_SIZE
	.align		4
.L_3485:
        /*00f0*/ 	.byte	0x03, 0x19
        /*00f2*/ 	.short	0x03b8


	//----- nvinfo : EIATTR_PARAM_CBANK
	.align		4
        /*00f4*/ 	.byte	0x04, 0x0a
        /*00f6*/ 	.short	(.L_3487 - .L_3486)
	.align		4
.L_3486:
        /*00f8*/ 	.word	index@(.nv.constant0._ZN2at6native24index_elementwise_kernelILi128ELi4EZNS0_20cuda_take_put_kernelIfiZZZZZNS0_11take_kernelERNS_14TensorIteratorERKNS_10TensorBaseEENKUlvE_clEvENKUlvE5_clEvENKUlvE_clEvENKUlvE_clEvEUlRfiE_EEvS4_S7_RKT1_EUliE_EEvlSE_)
        /*00fc*/ 	.short	0x0380
        /*00fe*/ 	.short	0x03b8


	//----- nvinfo : EIATTR_SW_WAR
	.align		4
.L_3487:
        /*0100*/ 	.byte	0x04, 0x36
        /*0102*/ 	.short	(.L_3489 - .L_3488)
.L_3488:
        /*0104*/ 	.word	0x00000008
.L_3489:


//--------------------- .nv.info._ZN2at6native24index_elementwise_kernelILi128ELi4EZNS0_20cuda_take_put_kernelIdlZZZZZNS0_11take_kernelERNS_14TensorIteratorERKNS_10TensorBaseEENKUlvE_clEvENKUlvE4_clEvENKUlvE_clEvENKUlvE0_clEvEUlRdlE_EEvS4_S7_RKT1_EUliE_EEvlSE_ --------------------------
	.section	.nv.info._ZN2at6native24index_elementwise_kernelILi128ELi4EZNS0_20cuda_take_put_kernelIdlZZZZZNS0_11take_kernelERNS_14TensorIteratorERKNS_10TensorBaseEENKUlvE_clEvENKUlvE4_clEvENKUlvE_clEvENKUlvE0_clEvEUlRdlE_EEvS4_S7_RKT1_EUliE_EEvlSE_,"",@"SHT_CUDA_INFO"
	.sectionflags	@""
	.align	4


	//----- nvinfo : EIATTR_CUDA_API_VERSION
	.align		4
        /*0000*/ 	.byte	0x04, 0x37
        /*0002*/ 	.short	(.L_3491 - .L_3490)
.L_3490:
        /*0004*/ 	.word	0x00000082


	//----- nvinfo : EIATTR_KPARAM_INFO
	.align		4
.L_3491:
        /*0008*/ 	.byte	0x04, 0x17
        /*000a*/ 	.short	(.L_3493 - .L_3492)
.L_3492:
        /*000c*/ 	.word	0x00000000
        /*0010*/ 	.short	0x0001
        /*0012*/ 	.short	0x0008
        /*0014*/ 	.byte	0x00, 0xf0, 0xe1, 0x0e


	//----- nvinfo : EIATTR_KPARAM_INFO
	.align		4
.L_3493:
        /*0018*/ 	.byte	0x04, 0x17
        /*001a*/ 	.short	(.L_3495 - .L_3494)
.L_3494:
        /*001c*/ 	.word	0x00000000
        /*0020*/ 	.short	0x0000
        /*0022*/ 	.short	0x0000
        /*0024*/ 	.byte	0x00, 0xf0, 0x21, 0x00


	//----- nvinfo : EIATTR_SPARSE_MMA_MASK
	.align		4
.L_3495:
        /*0028*/ 	.byte	0x03, 0x50
        /*002a*/ 	.short	0x0000


	//----- nvinfo : EIATTR_MAXREG_COUNT
	.align		4
        /*002c*/ 	.byte	0x03, 0x1b
        /*002e*/ 	.short	0x0080


	//----- nvinfo : EIATTR_EXTERNS
	.align		4
        /*0030*/ 	.byte	0x04, 0x0f
        /*0032*/ 	.short	(.L_3497 - .L_3496)


	//   ....[0]....
	.align		4
.L_3496:
        /*0034*/ 	.word	index@(__assertfail)


	//----- nvinfo : EIATTR_MERCURY_ISA_VERSION
	.align		4
.L_3497:
        /*0038*/ 	.byte	0x03, 0x5f
        /*003a*/ 	.short	0x0101


	//----- nvinfo : EIATTR_VRC_CTA_INIT_COUNT
	.align		4
        /*003c*/ 	.byte	0x02, 0x4a
	.zero		1
	.zero		1


	//----- nvinfo : EIATTR_SYSCALL_OFFSETS
	.align		4
        /*0040*/ 	.byte	0x04, 0x46
        /*0042*/ 	.short	(.L_3499 - .L_3498)


	//   ....[0]....
.L_3498:
        /*0044*/ 	.word	0x000002e0


	//   ....[1]....
        /*0048*/ 	.word	0x00000530


	//   ....[2]....
        /*004c*/ 	.word	0x00000780


	//   ....[3]....
        /*0050*/ 	.word	0x000009c0


	//   ....[4]....
        /*0054*/ 	.word	0x00000c40


	//   ....[5]....
        /*0058*/ 	.word	0x00006690


	//   ....[6]....
        /*005c*/ 	.word	0x0000c0e0


	//   ....[7]....
        /*0060*/ 	.word	0x00011b20


	//   ....[8]....
        /*0064*/ 	.word	0x000173d0


	//   ....[9]....
        /*0068*/ 	.word	0x000176b0


	//   ....[10]....
        /*006c*/ 	.word	0x00017990


	//   ....[11]....
        /*0070*/ 	.word	0x00017c60


	//   ....[12]....
        /*0074*/ 	.word	0x00019280


	//   ....[13]....
        /*0078*/ 	.word	0x0001a7d0


	//   ....[14]....
        /*007c*/ 	.word	0x0001bd20


	//   ....[15]....
        /*0080*/ 	.word	0x0001d280


	//   ....[16]....
        /*0084*/ 	.word	0x0001e7f0


	//   ....[17]....
        /*0088*/ 	.word	0x000253d0


	//   ....[18]....
        /*008c*/ 	.word	0x0002bfb0


	//   ....[19]....
        /*0090*/ 	.word	0x00032ba0


	//   ....[20]....
        /*0094*/ 	.word	0x00039900


	//   ....[21]....
        /*0098*/ 	.word	0x0003aee0


	//   ....[22]....
        /*009c*/ 	.word	0x0003c4c0


	//   ....[23]....
        /*00a0*/ 	.word	0x0003dab0


	//----- nvinfo : EIATTR_EXIT_INSTR_OFFSETS
	.align		4
.L_3499:
        /*00a4*/ 	.byte	0x04, 0x1c
        /*00a6*/ 	.short	(.L_3501 - .L_3500)


	//   ....[0]....
.L_3500:
        /*00a8*/ 	.word	0x00000820


	//   ....[1]....
        /*00ac*/ 	.word	0x00000a10


	//   ....[2]....
        /*00b0*/ 	.word	0x00011980


	//   ....[3]....
        /*00b4*/ 	.word	0x000171e0


	//   ....[4]....
        /*00b8*/ 	.word	0x00017ac0


	//   ....[5]....
        /*00bc*/ 	.word	0x00017d40


	//   ....[6]....
        /*00c0*/ 	.word	0x0001bdf0


	//   ....[7]....
        /*00c4*/ 	.word	0x0001d2d0


	//   ....[8]....
        /*00c8*/ 	.word	0x00031710


	//   ....[9]....
        /*00cc*/ 	.word	0x00038410


	//   ....[10]....
        /*00d0*/ 	.word	0x0003c620


	//   ....[11]....
        /*00d4*/ 	.word	0x0003db90


	//----- nvinfo : EIATTR_MAX_THREADS
	.align		4
.L_3501:
        /*00d8*/ 	.byte	0x04, 0x05
        /*00da*/ 	.short	(.L_3503 - .L_3502)
.L_3502:
        /*00dc*/ 	.word	0x00000080
        /*00e0*/ 	.word	0x00000001
        /*00e4*/ 	.word	0x00000001


	//----- nvinfo : EIATTR_CRS_STACK_SIZE
	.align		4
.L_3503:
        /*00e8*/ 	.byte	0x04, 0x1e
        /*00ea*/ 	.short	(.L_3505 - .L_3504)
.L_3504:
        /*00ec*/ 	.word	0x00000000


	//----- nvinfo : EIATTR_CBANK_PARAM_SIZE
	.align		4
.L_3505:
        /*00f0*/ 	.byte	0x03, 0x19
        /*00f2*/ 	.short	0x03c0


	//----- nvinfo : EIATTR_PARAM_CBANK
	.align		4
        /*00f4*/ 	.byte	0x04, 0x0a
        /*00f6*/ 	.short	(.L_3507 - .L_3506)
	.align		4
.L_3506:
        /*00f8*/ 	.word	index@(.nv.constant0._ZN2at6native24index_elementwise_kernelILi128ELi4EZNS0_20cuda_take_put_kernelIdlZZZZZNS0_11take_kernelERNS_14TensorIteratorERKNS_10TensorBaseEENKUlvE_clEvENKUlvE4_clEvENKUlvE_clEvENKUlvE0_clEvEUlRdlE_EEvS4_S7_RKT1_EUliE_EEvlSE_)
        /*00fc*/ 	.short	0x0380
        /*00fe*/ 	.short	0x03c0


	//----- nvinfo : EIATTR_SW_WAR
	.align		4
.L_3507:
        /*0100*/ 	.byte	0x04, 0x36
        /*0102*/ 	.short	(.L_3509 - .L_3508)
.L_3508:
        /*0104*/ 	.word	0x00000008
.L_3509:


//--------------------- .nv.info._ZN2at6native24index_elementwise_kernelILi128ELi4EZNS0_20cuda_take_put_kernelIdiZZZZZNS0_11take_kernelERNS_14TensorIteratorERKNS_10TensorBaseEENKUlvE_clEvENKUlvE4_clEvENKUlvE_clEvENKUlvE_clEvEUlRdiE_EEvS4_S7_RKT1_EUliE_EEvlSE_ --------------------------
	.section	.nv.info._ZN2at6native24index_elementwise_kernelILi128ELi4EZNS0_20cuda_take_put_kernelIdiZZZZZNS0_11take_kernelERNS_14TensorIteratorERKNS_10TensorBaseEENKUlvE_clEvENKUlvE4_clEvENKUlvE_clEvENKUlvE_clEvEUlRdiE_EEvS4_S7_RKT1_EUliE_EEvlSE_,"",@"SHT_CUDA_INFO"
	.sectionflags	@""
	.align	4


	//----- nvinfo : EIATTR_CUDA_API_VERSION
	.align		4
        /*0000*/ 	.byte	0x04, 0x37
        /*0002*/ 	.short	(.L_3511 - .L_3510)
.L_3510:
        /*0004*/ 	.word	0x00000082


	//----- nvinfo : EIATTR_KPARAM_INFO
	.align		4
.L_3511:
        /*0008*/ 	.byte	0x04, 0x17
        /*000a*/ 	.short	(.L_3513 - .L_3512)
.L_3512:
        /*000c*/ 	.word	0x00000000
        /*0010*/ 	.short	0x0001
        /*0012*/ 	.short	0x0008
        /*0014*/ 	.byte	0x00, 0xf0, 0xc1, 0x0e


	//----- nvinfo : EIATTR_KPARAM_INFO
	.align		4
.L_3513:
        /*0018*/ 	.byte	0x04, 0x17
        /*001a*/ 	.short	(.L_3515 - .L_3514)
.L_3514:
        /*001c*/ 	.word	0x00000000
        /*0020*/ 	.short	0x0000
        /*0022*/ 	.short	0x0000
        /*0024*/ 	.byte	0x00, 0xf0, 0x21, 0x00


	//----- nvinfo : EIATTR_SPARSE_MMA_MASK
	.align		4
.L_3515:
        /*0028*/ 	.byte	0x03, 0x50
        /*002a*/ 	.short	0x0000


	//----- nvinfo : EIATTR_MAXREG_COUNT
	.align		4
        /*002c*/ 	.byte	0x03, 0x1b
        /*002e*/ 	.short	0x0080


	//----- nvinfo : EIATTR_EXTERNS
	.align		4
        /*0030*/ 	.byte	0x04, 0x0f
        /*0032*/ 	.short	(.L_3517 - .L_3516)


	//   ....[0]....
	.align		4
.L_3516:
        /*0034*/ 	.word	index@(__assertfail)


	//----- nvinfo : EIATTR_MERCURY_ISA_VERSION
	.align		4
.L_3517:
        /*0038*/ 	.byte	0x03, 0x5f
        /*003a*/ 	.short	0x0101


	//----- nvinfo : EIATTR_VRC_CTA_INIT_COUNT
	.align		4
        /*003c*/ 	.byte	0x02, 0x4a
	.zero		1
	.zero		1


	//----- nvinfo : EIATTR_SYSCALL_OFFSETS
	.align		4
        /*0040*/ 	.byte	0x04, 0x46
        /*0042*/ 	.short	(.L_3519 - .L_3518)


	//   ....[0]....
.L_3518:
        /*0044*/ 	.word	0x000002d0


	//   ....[1]....
        /*0048*/ 	.word	0x00000520


	//   ....[2]....
        /*004c*/ 	.word	0x00000770


	//   ....[3]....
        /*0050*/ 	.word	0x000009b0


	//   ....[4]....
        /*0054*/ 	.word	0x00000c20


	//   ....[5]....
        /*0058*/ 	.word	0x00001fc0


	//   ....[6]....
        /*005c*/ 	.word	0x00003360


	//   ....[7]....
        /*0060*/ 	.word	0x000046f0


	//   ....[8]....
        /*0064*/ 	.word	0x00005a80


	//   ....[9]....
        /*0068*/ 	.word	0x00005d40


	//   ....[10]....
        /*006c*/ 	.word	0x00006000


	//   ....[11]....
        /*0070*/ 	.word	0x000062b0


	//   ....[12]....
        /*0074*/ 	.word	0x000078a0


	//   ....[13]....
        /*0078*/ 	.word	0x00008de0


	//   ....[14]....
        /*007c*/ 	.word	0x0000a320


	//   ....[15]....
        /*0080*/ 	.word	0x0000b870


	//   ....[16]....
        /*0084*/ 	.word	0x0000cdd0


	//   ....[17]....
        /*0088*/ 	.word	0x0000f470


	//   ....[18]....
        /*008c*/ 	.word	0x00011b10


	//   ....[19]....
        /*0090*/ 	.word	0x000141c0


	//   ....[20]....
        /*0094*/ 	.word	0x00016840


	//   ....[21]....
        /*0098*/ 	.word	0x00017df0


	//   ....[22]....
        /*009c*/ 	.word	0x000193a0


	//   ....[23]....
        /*00a0*/ 	.word	0x0001a960


	//----- nvinfo : EIATTR_EXIT_INSTR_OFFSETS
	.align		4
.L_3519:
        /*00a4*/ 	.byte	0x04, 0x1c
        /*00a6*/ 	.short	(.L_3521 - .L_3520)


	//   ....[0]....
.L_3520:
        /*00a8*/ 	.word	0x00000810


	//   ....[1]....
        /*00ac*/ 	.word	0x00000a00


	//   ....[2]....
        /*00b0*/ 	.word	0x00004550


	//   ....[3]....
        /*00b4*/ 	.word	0x00005890


	//   ....[4]....
        /*00b8*/ 	.word	0x00006110


	//   ....[5]....
        /*00bc*/ 	.word	0x00006370


	//   ....[6]....
        /*00c0*/ 	.word	0x0000a3f0


	//   ....[7]....
        /*00c4*/ 	.word	0x0000b8c0


	//   ....[8]....
        /*00c8*/ 	.word	0x00012d30


	//   ....[9]....
        /*00cc*/ 	.word	0x00015360


	//   ....[10]....
        /*00d0*/ 	.word	0x000194e0


	//   ....[11]....
        /*00d4*/ 	.word	0x0001aa20


	//----- nvinfo : EIATTR_MAX_THREADS
	.align		4
.L_3521:
        /*00d8*/ 	.byte	0x04, 0x05
        /*00da*/ 	.short	(.L_3523 - .L_3522)
.L_3522:
        /*00dc*/ 	.word	0x00000080
        /*00e0*/ 	.word	0x00000001
        /*00e4*/ 	.word	0x00000001


	//----- nvinfo : EIATTR_CRS_STACK_SIZE
	.align		4
.L_3523:
        /*00e8*/ 	.byte	0x04, 0x1e
        /*00ea*/ 	.short	(.L_3525 - .L_3524)
.L_3524:
        /*00ec*/ 	.word	0x00000000


	//----- nvinfo : EIATTR_CBANK_PARAM_SIZE
	.align		4
.L_3525:
        /*00f0*/ 	.byte	0x03, 0x19
        /*00f2*/ 	.short	0x03b8


	//----- nvinfo : EIATTR_PARAM_CBANK
	.align		4
        /*00f4*/ 	.byte	0x04, 0x0a
        /*00f6*/ 	.short	(.L_3527 - .L_3526)
	.align		4
.L_3526:
        /*00f8*/ 	.word	index@(.nv.constant0._ZN2at6native24index_elementwise_kernelILi128ELi4EZNS0_20cuda_take_put_kernelIdiZZZZZNS0_11take_kernelERNS_14TensorIteratorERKNS_10TensorBaseEENKUlvE_clEvENKUlvE4_clEvENKUlvE_clEvENKUlvE_clEvEUlRdiE_EEvS4_S7_RKT1_EUliE_EEvlSE_)
        /*00fc*/ 	.short	0x0380
        /*00fe*/ 	.short	0x03b8


	//----- nvinfo : EIATTR_SW_WAR
	.align		4
.L_3527:
        /*0100*/ 	.byte	0x04, 0x36
        /*0102*/ 	.short	(.L_3529 - .L_3528)
.L_3528:
        /*0104*/ 	.word	0x00000008
.L_3529:


//--------------------- .nv.info._ZN2at6native24index_elementwise_kernelILi128ELi4EZNS0_20cuda_take_put_kernelIslZZZZZNS0_11take_kernelERNS_14TensorIteratorERKNS_10TensorBaseEENKUlvE_clEvENKUlvE3_clEvENKUlvE_clEvENKUlvE0_clEvEUlRslE_EEvS4_S7_RKT1_EUliE_EEvlSE_ --------------------------
	.section	.nv.info._ZN2at6native24index_elementwise_kernelILi128ELi4EZNS0_20cuda_take_put_kernelIslZZZZZNS0_11take_kernelERNS_14TensorIteratorERKNS_10TensorBaseEENKUlvE_clEvENKUlvE3_clEvENKUlvE_clEvENKUlvE0_clEvEUlRslE_EEvS4_S7_RKT1_EUliE_EEvlSE_,"",@"SHT_CUDA_INFO"
	.sectionflags	@""
	.align	4


	//----- nvinfo : EIATTR_CUDA_API_VERSION
	.align		4
        /*0000*/ 	.byte	0x04, 0x37
        /*0002*/ 	.short	(.L_3531 - .L_3530)
.L_3530:
        /*0004*/ 	.word	0x00000082


	//----- nvinfo : EIATTR_KPARAM_INFO
	.align		4
.L_3531:
        /*0008*/ 	.byte	0x04, 0x17
        /*000a*/ 	.short	(.L_3533 - .L_3532)
.L_3532:
        /*000c*/ 	.word	0x00000000
        /*0010*/ 	.short	0x0001
        /*0012*/ 	.short	0x0008
        /*0014*/ 	.byte	0x00, 0xf0, 0xe1, 0x0e


	//----- nvinfo : EIATTR_KPARAM_INFO
	.align		4
.L_3533:
        /*0018*/ 	.byte	0x04, 0x17
        /*001a*/ 	.short	(.L_3535 - .L_3534)
.L_3534:
        /*001c*/ 	.word	0x00000000
        /*0020*/ 	.short	0x0000
        /*0022*/ 	.short	0x0000
        /*0024*/ 	.byte	0x00, 0xf0, 0x21, 0x00


	//----- nvinfo : EIATTR_SPARSE_MMA_MASK
	.align		4
.L_3535:
        /*0028*/ 	.byte	0x03, 0x50
        /*002a*/ 	.short	0x0000


	//----- nvinfo : EIATTR_MAXREG_COUNT
	.align		4
        /*002c*/ 	.byte	0x03, 0x1b
        /*002e*/ 	.short	0x0080


	//----- nvinfo : EIATTR_EXTERNS
	.align		4
        /*0030*/ 	.byte	0x04, 0x0f
        /*0032*/ 	.short	(.L_3537 - .L_3536)


	//   ....[0]....
	.align		4
.L_3536:
        /*0034*/ 	.word	index@(__assertfail)


	//----- nvinfo : EIATTR_MERCURY_ISA_VERSION
	.align		4
.L_3537:
        /*0038*/ 	.byte	0x03, 0x5f
        /*003a*/ 	.short	0x0101


	//----- nvinfo : EIATTR_VRC_CTA_INIT_COUNT
	.align		4
        /*003c*/ 	.byte	0x02, 0x4a
	.zero		1
	.zero		1


	//----- nvinfo : EIATTR_SYSCALL_OFFSETS
	.align		4
        /*0040*/ 	.byte	0x04, 0x46
        /*0042*/ 	.short	(.L_3539 - .L_3538)


	//   ....[0]....
.L_3538:
        /*0044*/ 	.word	0x000002e0


	//   ....[1]....
        /*0048*/ 	.word	0x00000530


	//   ....[2]....
        /*004c*/ 	.word	0x00000780


	//   ....[3]....
        /*0050*/ 	.word	0x000009c0


	//   ....[4]....
        /*0054*/ 	.word	0x00000c40


	//   ....[5]....
        /*0058*/ 	.word	0x00006690


	//   ....[6]....
        /*005c*/ 	.word	0x0000c0e0


	//   ....[7]....
        /*0060*/ 	.word	0x00011b20


	//   ....[8]....
        /*0064*/ 	.word	0x000173d0


	//   ....[9]....
        /*0068*/ 	.word	0x000176b0


	//   ....[10]....
        /*006c*/ 	.word	0x00017990


	//   ....[11]....
        /*0070*/ 	.word	0x00017c60


	//   ....[12]....
        /*0074*/ 	.word	0x00019280


	//   ....[13]....
        /*0078*/ 	.word	0x0001a7d0


	//   ....[14]....
        /*007c*/ 	.word	0x0001bd20


	//   ....[15]....
        /*0080*/ 	.word	0x0001d280


	//   ....[16]....
        /*0084*/ 	.word	0x0001e7f0


	//   ....[17]....
        /*0088*/ 	.word	0x000253d0


	//   ....[18]....
        /*008c*/ 	.word	0x0002bfb0


	//   ....[19]....
        /*0090*/ 	.word	0x00032ba0


	//   ....[20]....
        /*0094*/ 	.word	0x00039900


	//   ....[21]....
        /*0098*/ 	.word	0x0003aee0


	//   ....[22]....
        /*009c*/ 	.word	0x0003c4c0


	//   ....[23]....
        /*00a0*/ 	.word	0x0003dab0


	//----- nvinfo : EIATTR_EXIT_INSTR_OFFSETS
	.align		4
.L_3539:
        /*00a4*/ 	.byte	0x04, 0x1c
        /*00a6*/ 	.short	(.L_3541 - .L_3540)


	//   ....[0]....
.L_3540:
        /*00a8*/ 	.word	0x00000820


	//   ....[1]....
        /*00ac*/ 	.word	0x00000a10


	//   ....[2]....
        /*00b0*/ 	.word	0x00011980


	//   ....[3]....
        /*00b4*/ 	.word	0x000171e0


	//   ....[4]....
        /*00b8*/ 	.word	0x00017ac0


	//   ....[5]....
        /*00bc*/ 	.word	0x00017d40


	//   ....[6]....
        /*00c0*/ 	.word	0x0001bdf0


	//   ....[7]....
        /*00c4*/ 	.word	0x0001d2d0


	//   ....[8]....
        /*00c8*/ 	.word	0x00031710


	//   ....[9]....
        /*00cc*/ 	.word	0x00038410


	//   ....[10]....
        /*00d0*/ 	.word	0x0003c620


	//   ....[11]....
        /*00d4*/ 	.word	0x0003db90


	//----- nvinfo : EIATTR_MAX_THREADS
	.align		4
.L_3541:
        /*00d8*/ 	.byte	0x04, 0x05
        /*00da*/ 	.short	(.L_3543 - .L_3542)
.L_3542:
        /*00dc*/ 	.word	0x00000080
        /*00e0*/ 	.word	0x00000001
        /*00e4*/ 	.word	0x00000001


	//----- nvinfo : EIATTR_CRS_STACK_SIZE
	.align		4
.L_3543:
        /*00e8*/ 	.byte	0x04, 0x1e
        /*00ea*/ 	.short	(.L_3545 - .L_3544)
.L_3544:
        /*00ec*/ 	.word	0x00000000


	//----- nvinfo : EIATTR_CBANK_PARAM_SIZE
	.align		4
.L_3545:
        /*00f0*/ 	.byte	0x03, 0x19
        /*00f2*/ 	.short	0x03c0


	//----- nvinfo : EIATTR_PARAM_CBANK
	.align		4
        /*00f4*/ 	.byte	0x04, 0x0a
        /*00f6*/ 	.short	(.L_3547 - .L_3546)
	.align		4
.L_3546:
        /*00f8*/ 	.word	index@(.nv.constant0._ZN2at6native24index_elementwise_kernelILi128ELi4EZNS0_20cuda_take_put_kernelIslZZZZZNS0_11take_kernelERNS_14TensorIteratorERKNS_10TensorBaseEENKUlvE_clEvENKUlvE3_clEvENKUlvE_clEvENKUlvE0_clEvEUlRslE_EEvS4_S7_RKT1_EUliE_EEvlSE_)
        /*00fc*/ 	.short	0x0380
        /*00fe*/ 	.short	0x03c0


	//----- nvinfo : EIATTR_SW_WAR
	.align		4
.L_3547:
        /*0100*/ 	.byte	0x04, 0x36
        /*0102*/ 	.short	(.L_3549 - .L_3548)
.L_3548:
        /*0104*/ 	.word	0x00000008
.L_3549:


//--------------------- .nv.info._ZN2at6native24index_elementwise_kernelILi128ELi4EZNS0_20cuda_take_put_kernelIsiZZZZZNS0_11take_kernelERNS_14TensorIteratorERKNS_10TensorBaseEENKUlvE_clEvENKUlvE3_clEvENKUlvE_clEvENKUlvE_clEvEUlRsiE_EEvS4_S7_RKT1_EUliE_EEvlSE_ --------------------------
	.section	.nv.info._ZN2at6native24index_elementwise_kernelILi128ELi4EZNS0_20cuda_take_put_kernelIsiZZZZZNS0_11take_kernelERNS_14TensorIteratorERKNS_10TensorBaseEENKUlvE_clEvENKUlvE3_clEvENKUlvE_clEvENKUlvE_clEvEUlRsiE_EEvS4_S7_RKT1_EUliE_EEvlSE_,"",@"SHT_CUDA_INFO"
	.sectionflags	@""
	.align	4


	//----- nvinfo : EIATTR_CUDA_API_VERSION
	.align		4
        /*0000*/ 	.byte	0x04, 0x37
        /*0002*/ 	.short	(.L_3551 - .L_3550)
.L_3550:
        /*0004*/ 	.word	0x00000082


	//----- nvinfo : EIATTR_KPARAM_INFO
	.align		4
.L_3551:
        /*0008*/ 	.byte	0x04, 0x17
        /*000a*/ 	.short	(.L_3553 - .L_3552)
.L_3552:
        /*000c*/ 	.word	0x00000000
        /*0010*/ 	.short	0x0001
        /*0012*/ 	.short	0x0008
        /*0014*/ 	.byte	0x00, 0xf0, 0xc1, 0x0e


	//----- nvinfo : EIATTR_KPARAM_INFO
	.align		4
.L_3553:
        /*0018*/ 	.byte	0x04, 0x17
        /*001a*/ 	.short	(.L_3555 - .L_3554)
.L_3554:
        /*001c*/ 	.word	0x00000000
        /*0020*/ 	.short	0x0000
        /*0022*/ 	.short	0x0000
        /*0024*/ 	.byte	0x00, 0xf0, 0x21, 0x00


	//----- nvinfo : EIATTR_SPARSE_MMA_MASK
	.align		4
.L_3555:
        /*0028*/ 	.byte	0x03, 0x50
        /*002a*/ 	.short	0x0000


	//----- nvinfo : EIATTR_MAXREG_COUNT
	.align		4
        /*002c*/ 	.byte	0x03, 0x1b
        /*002e*/ 	.short	0x0080


	//----- nvinfo : EIATTR_EXTERNS
	.align		4
        /*0030*/ 	.byte	0x04, 0x0f
        /*0032*/ 	.short	(.L_3557 - .L_3556)


	//   ....[0]....
	.align		4
.L_3556:
        /*0034*/ 	.word	index@(__assertfail)


	//----- nvinfo : EIATTR_MERCURY_ISA_VERSION
	.align		4
.L_3557:
        /*0038*/ 	.byte	0x03, 0x5f
        /*003a*/ 	.short	0x0101


	//----- nvinfo : EIATTR_VRC_CTA_INIT_COUNT
	.align		4
        /*003c*/ 	.byte	0x02, 0x4a
	.zero		1
	.zero		1


	//----- nvinfo : EIATTR_SYSCALL_OFFSETS
	.align		4
        /*0040*/ 	.byte	0x04, 0x46
        /*0042*/ 	.short	(.L_3559 - .L_3558)


	//   ....[0]....
.L_3558:
        /*0044*/ 	.word	0x000002d0


	//   ....[1]....
        /*0048*/ 	.word	0x00000520


	//   ....[2]....
        /*004c*/ 	.word	0x00000770


	//   ....[3]....
        /*0050*/ 	.word	0x000009b0


	//   ....[4]....
        /*0054*/ 	.word	0x00000c20


	//   ....[5]....
        /*0058*/ 	.word	0x00001fc0


	//   ....[6]....
        /*005c*/ 	.word	0x00003360


	//   ....[7]....
        /*0060*/ 	.word	0x000046f0


	//   ....[8]....
        /*0064*/ 	.word	0x00005a80


	//   ....[9]....
        /*0068*/ 	.word	0x00005d40


	//   ....[10]....
        /*006c*/ 	.word	0x00006000


	//   ....[11]....
        /*0070*/ 	.word	0x000062b0


	//   ....[12]....
        /*0074*/ 	.word	0x000078a0


	//   ....[13]....
        /*0078*/ 	.word	0x00008de0


	//   ....[14]....
        /*007c*/ 	.word	0x0000a320


	//   ....[15]....
        /*0080*/ 	.word	0x0000b870


	//   ....[16]....
        /*0084*/ 	.word	0x0000cdd0


	//   ....[17]....
        /*0088*/ 	.word	0x0000f470


	//   ....[18]....
        /*008c*/ 	.word	0x00011b10


	//   ....[19]....
        /*0090*/ 	.word	0x000141c0


	//   ....[20]....
        /*0094*/ 	.word	0x00016840


	//   ....[21]....
        /*0098*/ 	.word	0x00017df0


	//   ....[22]....
        /*009c*/ 	.word	0x000193a0


	//   ....[23]....
        /*00a0*/ 	.word	0x0001a960


	//----- nvinfo : EIATTR_EXIT_INSTR_OFFSETS
	.align		4
.L_3559:
        /*00a4*/ 	.byte	0x04, 0x1c
        /*00a6*/ 	.short	(.L_3561 - .L_3560)


	//   ....[0]....
.L_3560:
        /*00a8*/ 	.word	0x00000810


	//   ....[1]....
        /*00ac*/ 	.word	0x00000a00


	//   ....[2]....
        /*00b0*/ 	.word	0x00004550


	//   ....[3]....
        /*00b4*/ 	.word	0x00005890


	//   ....[4]....
        /*00b8*/ 	.word	0x00006110


	//   ....[5]....
        /*00bc*/ 	.word	0x00006370


	//   ....[6]....
        /*00c0*/ 	.word	0x0000a3f0


	//   ....[7]....
        /*00c4*/ 	.word	0x0000b8c0


	//   ....[8]....
        /*00c8*/ 	.word	0x00012d30


	//   ....[9]....
        /*00cc*/ 	.word	0x00015360


	//   ....[10]....
        /*00d0*/ 	.word	0x000194e0


	//   ....[11]....
        /*00d4*/ 	.word	0x0001aa20


	//----- nvinfo : EIATTR_MAX_THREADS
	.align		4
.L_3561:
        /*00d8*/ 	.byte	0x04, 0x05
        /*00da*/ 	.short	(.L_3563 - .L_3562)
.L_3562:
        /*00dc*/ 	.word	0x00000080
        /*00e0*/ 	.word	0x00000001
        /*00e4*/ 	.word	0x00000001


	//----- nvinfo : EIATTR_CRS_STACK_SIZE
	.align		4
.L_3563:
        /*00e8*/ 	.byte	0x04, 0x1e
        /*00ea*/ 	.short	(.L_3565 - .L_3564)
.L_3564:
        /*00ec*/ 	.word	0x00000000


	//----- nvinfo : EIATTR_CBANK_PARAM_SIZE
	.align		4
.L_3565:
        /*00f0*/ 	.byte	0x03, 0x19
        /*00f2*/ 	.short	0x03b8


	//----- nvinfo : EIATTR_PARAM_CBANK
	.align		4
        /*00f4*/ 	.byte	0x04, 0x0a
        /*00f6*/ 	.short	(.L_3567 - .L_3566)
	.align		4
.L_3566:
        /*00f8*/ 	.word	index@(.nv.constant0._ZN2at6native24index_elementwise_kernelILi128ELi4EZNS0_20cuda_take_put_kernelIsiZZZZZNS0_11take_kernelERNS_14TensorIteratorERKNS_10TensorBaseEENKUlvE_clEvENKUlvE3_clEvENKUlvE_clEvENKUlvE_clEvEUlRsiE_EEvS4_S7_RKT1_EUliE_EEvlSE_)
        /*00fc*/ 	.short	0x0380
        /*00fe*/ 	.short	0x03b8


	//----- nvinfo : EIATTR_SW_WAR
	.align		4
.L_3567:
        /*0100*/ 	.byte	0x04, 0x36
        /*0102*/ 	.short	(.L_3569 - .L_3568)
.L_3568:
        /*0104*/ 	.word	0x00000008
.L_3569:


//--------------------- .nv.info._ZN2at6native24index_elementwise_kernelILi128ELi4EZNS0_20cuda_take_put_kernelIllZZZZZNS0_11take_kernelERNS_14TensorIteratorERKNS_10TensorBaseEENKUlvE_clEvENKUlvE2_clEvENKUlvE_clEvENKUlvE0_clEvEUlRllE_EEvS4_S7_RKT1_EUliE_EEvlSE_ --------------------------
	.section	.nv.info._ZN2at6native24index_elementwise_kernelILi128ELi4EZNS0_20cuda_take_put_kernelIllZZZZZNS0_11take_kernelERNS_14TensorIteratorERKNS_10TensorBaseEENKUlvE_clEvENKUlvE2_clEvENKUlvE_clEvENKUlvE0_clEvEUlRllE_EEvS4_S7_RKT1_EUliE_EEvlSE_,"",@"SHT_CUDA_INFO"
	.sectionflags	@""
	.align	4


	//----- nvinfo : EIATTR_CUDA_API_VERSION
	.align		4
        /*0000*/ 	.byte	0x04, 0x37
        /*0002*/ 	.short	(.L_3571 - .L_3570)
.L_3570:
        /*0004*/ 	.word	0x00000082


	//----- nvinfo : EIATTR_KPARAM_INFO
	.align		4
.L_3571:
        /*0008*/ 	.byte	0x04, 0x17
        /*000a*/ 	.short	(.L_3573 - .L_3572)
.L_3572:
        /*000c*/ 	.word	0x00000000
        /*0010*/ 	.short	0x0001
        /*0012*/ 	.short	0x0008
        /*0014*/ 	.byte	0x00, 0xf0, 0xe1, 0x0e


	//----- nvinfo : EIATTR_KPARAM_INFO
	.align		4
.L_3573:
        /*0018*/ 	.byte	0x04, 0x17
        /*001a*/ 	.short	(.L_3575 - .L_3574)
.L_3574:
        /*001c*/ 	.word	0x00000000
        /*0020*/ 	.short	0x0000
        /*0022*/ 	.short	0x0000
        /*0024*/ 	.byte	0x00, 0xf0, 0x21, 0x00


	//----- nvinfo : EIATTR_SPARSE_MMA_MASK
	.align		4
.L_3575:
        /*0028*/ 	.byte	0x03, 0x50
        /*002a*/ 	.short	0x0000


	//----- nvinfo : EIATTR_MAXREG_COUNT
	.align		4
        /*002c*/ 	.byte	0x03, 0x1b
        /*002e*/ 	.short	0x0080


	//----- nvinfo : EIATTR_EXTERNS
	.align		4
        /*0030*/ 	.byte	0x04, 0x0f
        /*0032*/ 	.short	(.L_3577 - .L_3576)


	//   ....[0]....
	.align		4
.L_3576:
        /*0034*/ 	.word	index@(__assertfail)


	//----- nvinfo : EIATTR_MERCURY_ISA_VERSION
	.align		4
.L_3577:
        /*0038*/ 	.byte	0x03, 0x5f
        /*003a*/ 	.short	0x0101


	//----- nvinfo : EIATTR_VRC_CTA_INIT_COUNT
	.align		4
        /*003c*/ 	.byte	0x02, 0x4a
	.zero		1
	.zero		1


	//----- nvinfo : EIATTR_SYSCALL_OFFSETS
	.align		4
        /*0040*/ 	.byte	0x04, 0x46
        /*0042*/ 	.short	(.L_3579 - .L_3578)


	//   ....[0]....
.L_3578:
        /*0044*/ 	.word	0x000002e0


	//   ....[1]....
        /*0048*/ 	.word	0x00000530


	//   ....[2]....
        /*004c*/ 	.word	0x00000780


	//   ....[3]....
        /*0050*/ 	.word	0x000009c0


	//   ....[4]....
        /*0054*/ 	.word	0x00000c40


	//   ....[5]....
        /*0058*/ 	.word	0x00006690


	//   ....[6]....
        /*005c*/ 	.word	0x0000c0e0


	//   ....[7]....
        /*0060*/ 	.word	0x00011b20


	//   ....[8]....
        /*0064*/ 	.word	0x000173d0


	//   ....[9]....
        /*0068*/ 	.word	0x000176b0


	//   ....[10]....
        /*006c*/ 	.word	0x00017990


	//   ....[11]....
        /*0070*/ 	.word	0x00017c60


	//   ....[12]....
        /*0074*/ 	.word	0x00019280


	//   ....[13]....
        /*0078*/ 	.word	0x0001a7d0


	//   ....[14]....
        /*007c*/ 	.word	0x0001bd20


	//   ....[15]....
        /*0080*/ 	.word	0x0001d280


	//   ....[16]....
        /*0084*/ 	.word	0x0001e7f0


	//   ....[17]....
        /*0088*/ 	.word	0x000253d0


	//   ....[18]....
        /*008c*/ 	.word	0x0002bfb0


	//   ....[19]....
        /*0090*/ 	.word	0x00032ba0


	//   ....[20]....
        /*0094*/ 	.word	0x00039900


	//   ....[21]....
        /*0098*/ 	.word	0x0003aee0


	//   ....[22]....
        /*009c*/ 	.word	0x0003c4c0


	//   ....[23]....
        /*00a0*/ 	.word	0x0003dab0


	//----- nvinfo : EIATTR_EXIT_INSTR_OFFSETS
	.align		4
.L_3579:
        /*00a4*/ 	.byte	0x04, 0x1c
        /*00a6*/ 	.short	(.L_3581 - .L_3580)


	//   ....[0]....
.L_3580:
        /*00a8*/ 	.word	0x00000820


	//   ....[1]....
        /*00ac*/ 	.word	0x00000a10


	//   ....[2]....
        /*00b0*/ 	.word	0x00011980


	//   ....[3]....
        /*00b4*/ 	.word	0x000171e0


	//   ....[4]....
        /*00b8*/ 	.word	0x00017ac0


	//   ....[5]....
        /*00bc*/ 	.word	0x00017d40


	//   ....[6]....
        /*00c0*/ 	.word	0x0001bdf0


	//   ....[7]....
        /*00c4*/ 	.word	0x0001d2d0


	//   ....[8]....
        /*00c8*/ 	.word	0x00031710


	//   ....[9]....
        /*00cc*/ 	.word	0x00038410


	//   ....[10]....
        /*00d0*/ 	.word	0x0003c620


	//   ....[11]....
        /*00d4*/ 	.word	0x0003db90


	//----- nvinfo : EIATTR_MAX_THREADS
	.align		4
.L_3581:
        /*00d8*/ 	.byte	0x04, 0x05
        /*00da*/ 	.short	(.L_3583 - .L_3582)
.L_3582:
        /*00dc*/ 	.word	0x00000080
        /*00e0*/ 	.word	0x00000001
        /*00e4*/ 	.word	0x00000001


	//----- nvinfo : EIATTR_CRS_STACK_SIZE
	.align		4
.L_3583:
        /*00e8*/ 	.byte	0x04, 0x1e
        /*00ea*/ 	.short	(.L_3585 - .L_3584)
.L_3584:
        /*00ec*/ 	.word	0x00000000


	//----- nvinfo : EIATTR_CBANK_PARAM_SIZE
	.align		4
.L_3585:
        /*00f0*/ 	.byte	0x03, 0x19
        /*00f2*/ 	.short	0x03c0


	//----- nvinfo : EIATTR_PARAM_CBANK
	.align		4
        /*00f4*/ 	.byte	0x04, 0x0a
        /*00f6*/ 	.short	(.L_3587 - .L_3586)
	.align		4
.L_3586:
        /*00f8*/ 	.word	index@(.nv.constant0._ZN2at6native24index_elementwise_kernelILi128ELi4EZNS0_20cuda_take_put_kernelIllZZZZZNS0_11take_kernelERNS_14TensorIteratorERKNS_10TensorBaseEENKUlvE_clEvENKUlvE2_clEvENKUlvE_clEvENKUlvE0_clEvEUlRllE_EEvS4_S7_RKT1_EUliE_EEvlSE_)
        /*00fc*/ 	.short	0x0380
        /*00fe*/ 	.short	0x03c0


	//----- nvinfo : EIATTR_SW_WAR
	.align		4
.L_3587:
        /*0100*/ 	.byte	0x04, 0x36
        /*0102*/ 	.short	(.L_3589 - .L_3588)
.L_3588:
        /*0104*/ 	.word	0x00000008
.L_3589:


//--------------------- .nv.info._ZN2at6native24index_elementwise_kernelILi128ELi4EZNS0_20cuda_take_put_kernelIliZZZZZNS0_11take_kernelERNS_14TensorIteratorERKNS_10TensorBaseEENKUlvE_clEvENKUlvE2_clEvENKUlvE_clEvENKUlvE_clEvEUlRliE_EEvS4_S7_RKT1_EUliE_EEvlSE_ --------------------------
	.section	.nv.info._ZN2at6native24index_elementwise_kernelILi128ELi4EZNS0_20cuda_take_put_kernelIliZZZZZNS0_11take_kernelERNS_14TensorIteratorERKNS_10TensorBaseEENKUlvE_clEvENKUlvE2_clEvENKUlvE_clEvENKUlvE_clEvEUlRliE_EEvS4_S7_RKT1_EUliE_EEvlSE_,"",@"SHT_CUDA_INFO"
	.sectionflags	@""
	.align	4


	//----- nvinfo : EIATTR_CUDA_API_VERSION
	.align		4
        /*0000*/ 	.byte	0x04, 0x37
        /*0002*/ 	.short	(.L_3591 - .L_3590)
.L_3590:
        /*0004*/ 	.word	0x00000082


	//----- nvinfo : EIATTR_KPARAM_INFO
	.align		4
.L_3591:
        /*0008*/ 	.byte	0x04, 0x17
        /*000a*/ 	.short	(.L_3593 - .L_3592)
.L_3592:
        /*000c*/ 	.word	0x00000000
        /*0010*/ 	.short	0x0001
        /*0012*/ 	.short	0x0008
        /*0014*/ 	.byte	0x00, 0xf0, 0xc1, 0x0e


	//----- nvinfo : EIATTR_KPARAM_INFO
	.align		4
.L_3593:
        /*0018*/ 	.byte	0x04, 0x17
        /*001a*/ 	.short	(.L_3595 - .L_3594)
.L_3594:
        /*001c*/ 	.word	0x00000000
        /*0020*/ 	.short	0x0000
        /*0022*/ 	.short	0x0000
        /*0024*/ 	.byte	0x00, 0xf0, 0x21, 0x00


	//----- nvinfo : EIATTR_SPARSE_MMA_MASK
	.align		4
.L_3595:
        /*0028*/ 	.byte	0x03, 0x50
        /*002a*/ 	.short	0x0000


	//----- nvinfo : EIATTR_MAXREG_COUNT
	.align		4
        /*002c*/ 	.byte	0x03, 0x1b
        /*002e*/ 	.short	0x0080


	//----- nvinfo : EIATTR_EXTERNS
	.align		4
        /*0030*/ 	.byte	0x04, 0x0f
        /*0032*/ 	.short	(.L_3597 - .L_3596)


	//   ....[0]....
	.align		4
.L_3596:
        /*0034*/ 	.word	index@(__assertfail)


	//----- nvinfo : EIATTR_MERCURY_ISA_VERSION
	.align		4
.L_3597:
        /*0038*/ 	.byte	0x03, 0x5f
        /*003a*/ 	.short	0x0101


	//----- nvinfo : EIATTR_VRC_CTA_INIT_COUNT
	.align		4
        /*003c*/ 	.byte	0x02, 0x4a
	.zero		1
	.zero		1


	//----- nvinfo : EIATTR_SYSCALL_OFFSETS
	.align		4
        /*0040*/ 	.byte	0x04, 0x46
        /*0042*/ 	.short	(.L_3599 - .L_3598)


	//   ....[0]....
.L_3598:
        /*0044*/ 	.word	0x000002d0


	//   ....[1]....
        /*0048*/ 	.word	0x00000520


	//   ....[2]....
        /*004c*/ 	.word	0x00000770


	//   ....[3]....
        /*0050*/ 	.word	0x000009b0


	//   ....[4]....
        /*0054*/ 	.word	0x00000c20


	//   ....[5]....
        /*0058*/ 	.word	0x00001fc0


	//   ....[6]....
        /*005c*/ 	.word	0x00003360


	//   ....[7]....
        /*0060*/ 	.word	0x000046f0


	//   ....[8]....
        /*0064*/ 	.word	0x00005a80


	//   ....[9]....
        /*0068*/ 	.word	0x00005d40


	//   ....[10]....
        /*006c*/ 	.word	0x00006000


	//   ....[11]....
        /*0070*/ 	.word	0x000062b0


	//   ....[12]....
        /*0074*/ 	.word	0x000078a0


	//   ....[13]....
        /*0078*/ 	.word	0x00008de0


	//   ....[14]....
        /*007c*/ 	.word	0x0000a320


	//   ....[15]....
        /*0080*/ 	.word	0x0000b870


	//   ....[16]....
        /*0084*/ 	.word	0x0000cdd0


	//   ....[17]....
        /*0088*/ 	.word	0x0000f470


	//   ....[18]....
        /*008c*/ 	.word	0x00011b10


	//   ....[19]....
        /*0090*/ 	.word	0x000141c0


	//   ....[20]....
        /*0094*/ 	.word	0x00016840


	//   ....[21]....
        /*0098*/ 	.word	0x00017df0


	//   ....[22]....
        /*009c*/ 	.word	0x000193a0


	//   ....[23]....
        /*00a0*/ 	.word	0x0001a960


	//----- nvinfo : EIATTR_EXIT_INSTR_OFFSETS
	.align		4
.L_3599:
        /*00a4*/ 	.byte	0x04, 0x1c
        /*00a6*/ 	.short	(.L_3601 - .L_3600)


	//   ....[0]....
.L_3600:
        /*00a8*/ 	.word	0x00000810


	//   ....[1]....
        /*00ac*/ 	.word	0x00000a00


	//   ....[2]....
        /*00b0*/ 	.word	0x00004550


	//   ....[3]....
        /*00b4*/ 	.word	0x00005890


	//   ....[4]....
        /*00b8*/ 	.word	0x00006110


	//   ....[5]....
        /*00bc*/ 	.word	0x00006370


	//   ....[6]....
        /*00c0*/ 	.word	0x0000a3f0


	//   ....[7]....
        /*00c4*/ 	.word	0x0000b8c0


	//   ....[8]....
        /*00c8*/ 	.word	0x00012d30


	//   ....[9]....
        /*00cc*/ 	.word	0x00015360


	//   ....[10]....
        /*00d0*/ 	.word	0x000194e0


	//   ....[11]....
        /*00d4*/ 	.word	0x0001aa20


	//----- nvinfo : EIATTR_MAX_THREADS
	.align		4
.L_3601:
        /*00d8*/ 	.byte	0x04, 0x05
        /*00da*/ 	.short	(.L_3603 - .L_3602)
.L_3602:
        /*00dc*/ 	.word	0x00000080
        /*00e0*/ 	.word	0x00000001
        /*00e4*/ 	.word	0x00000001


	//----- nvinfo : EIATTR_CRS_STACK_SIZE
	.align		4
.L_3603:
        /*00e8*/ 	.byte	0x04, 0x1e
        /*00ea*/ 	.short	(.L_3605 - .L_3604)
.L_3604:
        /*00ec*/ 	.word	0x00000000


	//----- nvinfo : EIATTR_CBANK_PARAM_SIZE
	.align		4
.L_3605:
        /*00f0*/ 	.byte	0x03, 0x19
        /*00f2*/ 	.short	0x03b8


	//----- nvinfo : EIATTR_PARAM_CBANK
	.align		4
        /*00f4*/ 	.byte	0x04, 0x0a
        /*00f6*/ 	.short	(.L_3607 - .L_3606)
	.align		4
.L_3606:
        /*00f8*/ 	.word	index@(.nv.constant0._ZN2at6native24index_elementwise_kernelILi128ELi4EZNS0_20cuda_take_put_kernelIliZZZZZNS0_11take_kernelERNS_14TensorIteratorERKNS_10TensorBaseEENKUlvE_clEvENKUlvE2_clEvENKUlvE_clEvENKUlvE_clEvEUlRliE_EEvS4_S7_RKT1_EUliE_EEvlSE_)
        /*00fc*/ 	.short	0x0380
        /*00fe*/ 	.short	0x03b8


	//----- nvinfo : EIATTR_SW_WAR
	.align		4
.L_3607:
        /*0100*/ 	.byte	0x04, 0x36
        /*0102*/ 	.short	(.L_3609 - .L_3608)
.L_3608:
        /*0104*/ 	.word	0x00000008
.L_3609:


//--------------------- .nv.info._ZN2at6native24index_elementwise_kernelILi128ELi4EZNS0_20cuda_take_put_kernelIilZZZZZNS0_11take_kernelERNS_14TensorIteratorERKNS_10TensorBaseEENKUlvE_clEvENKUlvE1_clEvENKUlvE_clEvENKUlvE0_clEvEUlRilE_EEvS4_S7_RKT1_EUliE_EEvlSE_ --------------------------
	.section	.nv.info._ZN2at6native24index_elementwise_kernelILi128ELi4EZNS0_20cuda_take_put_kernelIilZZZZZNS0_11take_kernelERNS_14TensorIteratorERKNS_10TensorBaseEENKUlvE_clEvENKUlvE1_clEvENKUlvE_clEvENKUlvE0_clEvEUlRilE_EEvS4_S7_RKT1_EUliE_EEvlSE_,"",@"SHT_CUDA_INFO"
	.sectionflags	@""
	.align	4


	//----- nvinfo : EIATTR_CUDA_API_VERSION
	.align		4
        /*0000*/ 	.byte	0x04, 0x37
        /*0002*/ 	.short	(.L_3611 - .L_3610)
.L_3610:
        /*0004*/ 	.word	0x00000082


	//----- nvinfo : EIATTR_KPARAM_INFO
	.align		4
.L_3611:
        /*0008*/ 	.byte	0x04, 0x17
        /*000a*/ 	.short	(.L_3613 - .L_3612)
.L_3612:
        /*000c*/ 	.word	0x00000000
        /*0010*/ 	.short	0x0001
        /*0012*/ 	.short	0x0008
        /*0014*/ 	.byte	0x00, 0xf0, 0xe1, 0x0e


	//----- nvinfo : EIATTR_KPARAM_INFO
	.align		4
.L_3613:
        /*0018*/ 	.byte	0x04, 0x17
        /*001a*/ 	.short	(.L_3615 - .L_3614)
.L_3614:
        /*001c*/ 	.word	0x00000000
        /*0020*/ 	.short	0x0000
        /*0022*/ 	.short	0x0000
        /*0024*/ 	.byte	0x00, 0xf0, 0x21, 0x00


	//----- nvinfo : EIATTR_SPARSE_MMA_MASK
	.align		4
.L_3615:
        /*0028*/ 	.byte	0x03, 0x50
        /*002a*/ 	.short	0x0000


	//----- nvinfo : EIATTR_MAXREG_COUNT
	.align		4
        /*002c*/ 	.byte	0x03, 0x1b
        /*002e*/ 	.short	0x0080


	//----- nvinfo : EIATTR_EXTERNS
	.align		4
        /*0030*/ 	.byte	0x04, 0x0f
        /*0032*/ 	.short	(.L_3617 - .L_3616)


	//   ....[0]....
	.align		4
.L_3616:
        /*0034*/ 	.word	index@(__assertfail)


	//----- nvinfo : EIATTR_MERCURY_ISA_VERSION
	.align		4
.L_3617:
        /*0038*/ 	.byte	0x03, 0x5f
        /*003a*/ 	.short	0x0101


	//----- nvinfo : EIATTR_VRC_CTA_INIT_COUNT
	.align		4
        /*003c*/ 	.byte	0x02, 0x4a
	.zero		1
	.zero		1


	//----- nvinfo : EIATTR_SYSCALL_OFFSETS
	.align		4
        /*0040*/ 	.byte	0x04, 0x46
        /*0042*/ 	.short	(.L_3619 - .L_3618)


	//   ....[0]....
.L_3618:
        /*0044*/ 	.word	0x000002e0


	//   ....[1]....
        /*0048*/ 	.word	0x00000530


	//   ....[2]....
        /*004c*/ 	.word	0x00000780


	//   ....[3]....
        /*0050*/ 	.word	0x000009c0


	//   ....[4]....
        /*0054*/ 	.word	0x00000c40


	//   ....[5]....
        /*0058*/ 	.word	0x00006690


	//   ....[6]....
        /*005c*/ 	.word	0x0000c0e0


	//   ....[7]....
        /*0060*/ 	.word	0x00011b20


	//   ....[8]....
        /*0064*/ 	.word	0x000173d0


	//   ....[9]....
        /*0068*/ 	.word	0x000176b0


	//   ....[10]....
        /*006c*/ 	.word	0x00017990


	//   ....[11]....
        /*0070*/ 	.word	0x00017c60


	//   ....[12]....
        /*0074*/ 	.word	0x00019280


	//   ....[13]....
        /*0078*/ 	.word	0x0001a7d0


	//   ....[14]....
        /*007c*/ 	.word	0x0001bd20


	//   ....[15]....
        /*0080*/ 	.word	0x0001d280


	//   ....[16]....
        /*0084*/ 	.word	0x0001e7f0


	//   ....[17]....
        /*0088*/ 	.word	0x000253d0


	//   ....[18]....
        /*008c*/ 	.word	0x0002bfb0


	//   ....[19]....
        /*0090*/ 	.word	0x00032ba0


	//   ....[20]....
        /*0094*/ 	.word	0x00039900


	//   ....[21]....
        /*0098*/ 	.word	0x0003aee0


	//   ....[22]....
        /*009c*/ 	.word	0x0003c4c0


	//   ....[23]....
        /*00a0*/ 	.word	0x0003dab0


	//----- nvinfo : EIATTR_EXIT_INSTR_OFFSETS
	.align		4
.L_3619:
        /*00a4*/ 	.byte	0x04, 0x1c
        /*00a6*/ 	.short	(.L_3621 - .L_3620)


	//   ....[0]....
.L_3620:
        /*00a8*/ 	.word	0x00000820


	//   ....[1]....
        /*00ac*/ 	.word	0x00000a10


	//   ....[2]....
        /*00b0*/ 	.word	0x00011980


	//   ....[3]....
        /*00b4*/ 	.word	0x000171e0


	//   ....[4]....
        /*00b8*/ 	.word	0x00017ac0


	//   ....[5]....
        /*00bc*/ 	.word	0x00017d40


	//   ....[6]....
        /*00c0*/ 	.word	0x0001bdf0


	//   ....[7]....
        /*00c4*/ 	.word	0x0001d2d0


	//   ....[8]....
        /*00c8*/ 	.word	0x00031710


	//   ....[9]....
        /*00cc*/ 	.word	0x00038410


	//   ....[10]....
        /*00d0*/ 	.word	0x0003c620


	//   ....[11]....
        /*00d4*/ 	.word	0x0003db90


	//----- nvinfo : EIATTR_MAX_THREADS
	.align		4
.L_3621:
        /*00d8*/ 	.byte	0x04, 0x05
        /*00da*/ 	.short	(.L_3623 - .L_3622)
.L_3622:
        /*00dc*/ 	.word	0x00000080
        /*00e0*/ 	.word	0x00000001
        /*00e4*/ 	.word	0x00000001


	//----- nvinfo : EIATTR_CRS_STACK_SIZE
	.align		4
.L_3623:
        /*00e8*/ 	.byte	0x04, 0x1e
        /*00ea*/ 	.short	(.L_3625 - .L_3624)
.L_3624:
        /*00ec*/ 	.word	0x00000000


	//----- nvinfo : EIATTR_CBANK_PARAM_SIZE
	.align		4
.L_3625:
        /*00f0*/ 	.byte	0x03, 0x19
        /*00f2*/ 	.short	0x03c0


	//----- nvinfo : EIATTR_PARAM_CBANK
	.align		4
        /*00f4*/ 	.byte	0x04, 0x0a
        /*00f6*/ 	.short	(.L_3627 - .L_3626)
	.align		4
.L_3626:
        /*00f8*/ 	.word	index@(.nv.constant0._ZN2at6native24index_elementwise_kernelILi128ELi4EZNS0_20cuda_take_put_kernelIilZZZZZNS0_11take_kernelERNS_14TensorIteratorERKNS_10TensorBaseEENKUlvE_clEvENKUlvE1_clEvENKUlvE_clEvENKUlvE0_clEvEUlRilE_EEvS4_S7_RKT1_EUliE_EEvlSE_)
        /*00fc*/ 	.short	0x0380
        /*00fe*/ 	.short	0x03c0


	//----- nvinfo : EIATTR_SW_WAR
	.align		4
.L_3627:
        /*0100*/ 	.byte	0x04, 0x36
        /*0102*/ 	.short	(.L_3629 - .L_3628)
.L_3628:
        /*0104*/ 	.word	0x00000008
.L_3629:


//--------------------- .nv.info._ZN2at6native24index_elementwise_kernelILi128ELi4EZNS0_20cuda_take_put_kernelIiiZZZZZNS0_11take_kernelERNS_14TensorIteratorERKNS_10TensorBaseEENKUlvE_clEvENKUlvE1_clEvENKUlvE_clEvENKUlvE_clEvEUlRiiE_EEvS4_S7_RKT1_EUliE_EEvlSE_ --------------------------
	.section	.nv.info._ZN2at6native24index_elementwise_kernelILi128ELi4EZNS0_20cuda_take_put_kernelIiiZZZZZNS0_11take_kernelERNS_14TensorIteratorERKNS_10TensorBaseEENKUlvE_clEvENKUlvE1_clEvENKUlvE_clEvENKUlvE_clEvEUlRiiE_EEvS4_S7_RKT1_EUliE_EEvlSE_,"",@"SHT_CUDA_INFO"
	.sectionflags	@""
	.align	4


	//----- nvinfo : EIATTR_CUDA_API_VERSION
	.align		4
        /*0000*/ 	.byte	0x04, 0x37
        /*0002*/ 	.short	(.L_3631 - .L_3630)
.L_3630:
        /*0004*/ 	.word	0x00000082


	//----- nvinfo : EIATTR_KPARAM_INFO
	.align		4
.L_3631:
        /*0008*/ 	.byte	0x04, 0x17
        /*000a*/ 	.short	(.L_3633 - .L_3632)
.L_3632:
        /*000c*/ 	.word	0x00000000
        /*0010*/ 	.short	0x0001
        /*0012*/ 	.short	0x0008
        /*0014*/ 	.byte	0x00, 0xf0, 0xc1, 0x0e


	//----- nvinfo : EIATTR_KPARAM_INFO
	.align		4
.L_3633:
        /*0018*/ 	.byte	0x04, 0x17
        /*001a*/ 	.short	(.L_3635 - .L_3634)
.L_3634:
        /*001c*/ 	.word	0x00000000
        /*0020*/ 	.short	0x0000
        /*0022*/ 	.short	0x0000
        /*0024*/ 	.byte	0x00, 0xf0, 0x21, 0x00


	//----- nvinfo : EIATTR_SPARSE_MMA_MASK
	.align		4
.L_3635:
        /*0028*/ 	.byte	0x03, 0x50
        /*002a*/ 	.short	0x0000


	//----- nvinfo : EIATTR_MAXREG_COUNT
	.align		4
        /*002c*/ 	.byte	0x03, 0x1b
        /*002e*/ 	.short	0x0080


	//----- nvinfo : EIATTR_EXTERNS
	.align		4
        /*0030*/ 	.byte	0x04, 0x0f
        /*0032*/ 	.short	(.L_3637 - .L_3636)


	//   ....[0]....
	.align		4
.L_3636:
        /*0034*/ 	.word	index@(__assertfail)


	//----- nvinfo : EIATTR_MERCURY_ISA_VERSION
	.align		4
.L_3637:
        /*0038*/ 	.byte	0x03, 0x5f
        /*003a*/ 	.short	0x0101


	//----- nvinfo : EIATTR_VRC_CTA_INIT_COUNT
	.align		4
        /*003c*/ 	.byte	0x02, 0x4a
	.zero		1
	.zero		1


	//----- nvinfo : EIATTR_SYSCALL_OFFSETS
	.align		4
        /*0040*/ 	.byte	0x04, 0x46
        /*0042*/ 	.short	(.L_3639 - .L_3638)


	//   ....[0]....
.L_3638:
        /*0044*/ 	.word	0x000002d0


	//   ....[1]....
        /*0048*/ 	.word	0x00000520


	//   ....[2]....
        /*004c*/ 	.word	0x00000770


	//   ....[3]....
        /*0050*/ 	.word	0x000009b0


	//   ....[4]....
        /*0054*/ 	.word	0x00000c20


	//   ....[5]....
        /*0058*/ 	.word	0x00001fc0


	//   ....[6]....
        /*005c*/ 	.word	0x00003360


	//   ....[7]....
        /*0060*/ 	.word	0x000046f0


	//   ....[8]....
        /*0064*/ 	.word	0x00005a80


	//   ....[9]....
        /*0068*/ 	.word	0x00005d40


	//   ....[10]....
        /*006c*/ 	.word	0x00006000


	//   ....[11]....
        /*0070*/ 	.word	0x000062b0


	//   ....[12]....
        /*0074*/ 	.word	0x000078a0


	//   ....[13]....
        /*0078*/ 	.word	0x00008de0


	//   ....[14]....
        /*007c*/ 	.word	0x0000a320


	//   ....[15]....
        /*0080*/ 	.word	0x0000b870


	//   ....[16]....
        /*0084*/ 	.word	0x0000cdd0


	//   ....[17]....
        /*0088*/ 	.word	0x0000f470


	//   ....[18]....
        /*008c*/ 	.word	0x00011b10


	//   ....[19]....
        /*0090*/ 	.word	0x000141c0


	//   ....[20]....
        /*0094*/ 	.word	0x00016840


	//   ....[21]....
        /*0098*/ 	.word	0x00017df0


	//   ....[22]....
        /*009c*/ 	.word	0x000193a0


	//   ....[23]....
        /*00a0*/ 	.word	0x0001a960


	//----- nvinfo : EIATTR_EXIT_INSTR_OFFSETS
	.align		4
.L_3639:
        /*00a4*/ 	.byte	0x04, 0x1c
        /*00a6*/ 	.short	(.L_3641 - .L_3640)


	//   ....[0]....
.L_3640:
        /*00a8*/ 	.word	0x00000810


	//   ....[1]....
        /*00ac*/ 	.word	0x00000a00


	//   ....[2]....
        /*00b0*/ 	.word	0x00004550


	//   ....[3]....
        /*00b4*/ 	.word	0x00005890


	//   ....[4]....
        /*00b8*/ 	.word	0x00006110


	//   ....[5]....
        /*00bc*/ 	.word	0x00006370


	//   ....[6]....
        /*00c0*/ 	.word	0x0000a3f0


	//   ....[7]....
        /*00c4*/ 	.word	0x0000b8c0


	//   ....[8]....
        /*00c8*/ 	.word	0x00012d30


	//   ....[9]....
        /*00cc*/ 	.word	0x00015360


	//   ....[10]....
        /*00d0*/ 	.word	0x000194e0


	//   ....[11]....
        /*00d4*/ 	.word	0x0001aa20


	//----- nvinfo : EIATTR_MAX_THREADS
	.align		4
.L_3641:
        /*00d8*/ 	.byte	0x04, 0x05
        /*00da*/ 	.short	(.L_3643 - .L_3642)
.L_3642:
        /*00dc*/ 	.word	0x00000080
        /*00e0*/ 	.word	0x00000001
        /*00e4*/ 	.word	0x00000001


	//----- nvinfo : EIATTR_CRS_STACK_SIZE
	.align		4
.L_3643:
        /*00e8*/ 	.byte	0x04, 0x1e
        /*00ea*/ 	.short	(.L_3645 - .L_3644)
.L_3644:
        /*00ec*/ 	.word	0x00000000


	//----- nvinfo : EIATTR_CBANK_PARAM_SIZE
	.align		4
.L_3645:
        /*00f0*/ 	.byte	0x03, 0x19
        /*00f2*/ 	.short	0x03b8


	//----- nvinfo : EIATTR_PARAM_CBANK
	.align		4
        /*00f4*/ 	.byte	0x04, 0x0a
        /*00f6*/ 	.short	(.L_3647 - .L_3646)
	.align		4
.L_3646:
        /*00f8*/ 	.word	index@(.nv.constant0._ZN2at6native24index_elementwise_kernelILi128ELi4EZNS0_20cuda_take_put_kernelIiiZZZZZNS0_11take_kernelERNS_14TensorIteratorERKNS_10TensorBaseEENKUlvE_clEvENKUlvE1_clEvENKUlvE_clEvENKUlvE_clEvEUlRiiE_EEvS4_S7_RKT1_EUliE_EEvlSE_)
        /*00fc*/ 	.short	0x0380
        /*00fe*/ 	.short	0x03b8


	//----- nvinfo : EIATTR_SW_WAR
	.align		4
.L_3647:
        /*0100*/ 	.byte	0x04, 0x36
        /*0102*/ 	.short	(.L_3649 - .L_3648)
.L_3648:
        /*0104*/ 	.word	0x00000008
.L_3649:


//--------------------- .nv.info._ZN2at6native24index_elementwise_kernelILi128ELi4EZNS0_20cuda_take_put_kernelIalZZZZZNS0_11take_kernelERNS_14TensorIteratorERKNS_10TensorBaseEENKUlvE_clEvENKUlvE0_clEvENKUlvE_clEvENKUlvE0_clEvEUlRalE_EEvS4_S7_RKT1_EUliE_EEvlSE_ --------------------------
	.section	.nv.info._ZN2at6native24index_elementwise_kernelILi128ELi4EZNS0_20cuda_take_put_kernelIalZZZZZNS0_11take_kernelERNS_14TensorIteratorERKNS_10TensorBaseEENKUlvE_clEvENKUlvE0_clEvENKUlvE_clEvENKUlvE0_clEvEUlRalE_EEvS4_S7_RKT1_EUliE_EEvlSE_,"",@"SHT_CUDA_INFO"
	.sectionflags	@""
	.align	4


	//----- nvinfo : EIATTR_CUDA_API_VERSION
	.align		4
        /*0000*/ 	.byte	0x04, 0x37
        /*0002*/ 	.short	(.L_3651 - .L_3650)
.L_3650:
        /*0004*/ 	.word	0x00000082


	//----- nvinfo : EIATTR_KPARAM_INFO
	.align		4
.L_3651:
        /*0008*/ 	.byte	0x04, 0x17
        /*000a*/ 	.short	(.L_3653 - .L_3652)
.L_3652:
        /*000c*/ 	.word	0x00000000
        /*0010*/ 	.short	0x0001
        /*0012*/ 	.short	0x0008
        /*0014*/ 	.byte	0x00, 0xf0, 0xe1, 0x0e


	//----- nvinfo : EIATTR_KPARAM_INFO
	.align		4
.L_3653:
        /*0018*/ 	.byte	0x04, 0x17
        /*001a*/ 	.short	(.L_3655 - .L_3654)
.L_3654:
        /*001c*/ 	.word	0x00000000
        /*0020*/ 	.short	0x0000
        /*0022*/ 	.short	0x0000
        /*0024*/ 	.byte	0x00, 0xf0, 0x21, 0x00


	//----- nvinfo : EIATTR_SPARSE_MMA_MASK
	.align		4
.L_3655:
        /*0028*/ 	.byte	0x03, 0x50
        /*002a*/ 	.short	0x0000


	//----- nvinfo : EIATTR_MAXREG_COUNT
	.align		4
        /*002c*/ 	.byte	0x03, 0x1b
        /*002e*/ 	.short	0x0080


	//----- nvinfo : EIATTR_EXTERNS
	.align		4
        /*0030*/ 	.byte	0x04, 0x0f
        /*0032*/ 	.short	(.L_3657 - .L_3656)


	//   ....[0]....
	.align		4
.L_3656:
        /*0034*/ 	.word	index@(__assertfail)


	//----- nvinfo : EIATTR_MERCURY_ISA_VERSION
	.align		4
.L_3657:
        /*0038*/ 	.byte	0x03, 0x5f
        /*003a*/ 	.short	0x0101


	//----- nvinfo : EIATTR_VRC_CTA_INIT_COUNT
	.align		4
        /*003c*/ 	.byte	0x02, 0x4a
	.zero		1
	.zero		1


	//----- nvinfo : EIATTR_SYSCALL_OFFSETS
	.align		4
        /*0040*/ 	.byte	0x04, 0x46
        /*0042*/ 	.short	(.L_3659 - .L_3658)


	//   ....[0]....
.L_3658:
        /*0044*/ 	.word	0x000002e0


	//   ....[1]....
        /*0048*/ 	.word	0x00000530


	//   ....[2]....
        /*004c*/ 	.word	0x00000780


	//   ....[3]....
        /*0050*/ 	.word	0x000009c0


	//   ....[4]....
        /*0054*/ 	.word	0x00000c40


	//   ....[5]....
        /*0058*/ 	.word	0x00006690


	//   ....[6]....
        /*005c*/ 	.word	0x0000c0e0


	//   ....[7]....
        /*0060*/ 	.word	0x00011b20


	//   ....[8]....
        /*0064*/ 	.word	0x000173d0


	//   ....[9]....
        /*0068*/ 	.word	0x00017690


	//   ....[10]....
        /*006c*/ 	.word	0x00017950


	//   ....[11]....
        /*0070*/ 	.word	0x00017c00


	//   ....[12]....
        /*0074*/ 	.word	0x00019200


	//   ....[13]....
        /*0078*/ 	.word	0x0001a750


	//   ....[14]....
        /*007c*/ 	.word	0x0001bca0


	//   ....[15]....
        /*0080*/ 	.word	0x0001d200


	//   ....[16]....
        /*0084*/ 	.word	0x0001e770


	//   ....[17]....
        /*0088*/ 	.word	0x00025350


	//   ....[18]....
        /*008c*/ 	.word	0x0002bf30


	//   ....[19]....
        /*0090*/ 	.word	0x00032b20


	//   ....[20]....
        /*0094*/ 	.word	0x00039880


	//   ....[21]....
        /*0098*/ 	.word	0x0003ae40


	//   ....[22]....
        /*009c*/ 	.word	0x0003c400


	//   ....[23]....
        /*00a0*/ 	.word	0x0003d9d0


	//----- nvinfo : EIATTR_EXIT_INSTR_OFFSETS
	.align		4
.L_3659:
        /*00a4*/ 	.byte	0x04, 0x1c
        /*00a6*/ 	.short	(.L_3661 - .L_3660)


	//   ....[0]....
.L_3660:
        /*00a8*/ 	.word	0x00000820


	//   ....[1]....
        /*00ac*/ 	.word	0x00000a10


	//   ....[2]....
        /*00b0*/ 	.word	0x00011980


	//   ....[3]....
        /*00b4*/ 	.word	0x000171e0


	//   ....[4]....
        /*00b8*/ 	.word	0x00017a60


	//   ....[5]....
        /*00bc*/ 	.word	0x00017cc0


	//   ....[6]....
        /*00c0*/ 	.word	0x0001bd70


	//   ....[7]....
        /*00c4*/ 	.word	0x0001d250


	//   ....[8]....
        /*00c8*/ 	.word	0x00031690


	//   ....[9]....
        /*00cc*/ 	.word	0x00038390


	//   ....[10]....
        /*00d0*/ 	.word	0x0003c540


	//   ....[11]....
        /*00d4*/ 	.word	0x0003da90


	//----- nvinfo : EIATTR_MAX_THREADS
	.align		4
.L_3661:
        /*00d8*/ 	.byte	0x04, 0x05
        /*00da*/ 	.short	(.L_3663 - .L_3662)
.L_3662:
        /*00dc*/ 	.word	0x00000080
        /*00e0*/ 	.word	0x00000001
        /*00e4*/ 	.word	0x00000001


	//----- nvinfo : EIATTR_CRS_STACK_SIZE
	.align		4
.L_3663:
        /*00e8*/ 	.byte	0x04, 0x1e
        /*00ea*/ 	.short	(.L_3665 - .L_3664)
.L_3664:
        /*00ec*/ 	.word	0x00000000


	//----- nvinfo : EIATTR_CBANK_PARAM_SIZE
	.align		4
.L_3665:
        /*00f0*/ 	.byte	0x03, 0x19
        /*00f2*/ 	.short	0x03c0


	//----- nvinfo : EIATTR_PARAM_CBANK
	.align		4
        /*00f4*/ 	.byte	0x04, 0x0a
        /*00f6*/ 	.short	(.L_3667 - .L_3666)
	.align		4
.L_3666:
        /*00f8*/ 	.word	index@(.nv.constant0._ZN2at6native24index_elementwise_kernelILi128ELi4EZNS0_20cuda_take_put_kernelIalZZZZZNS0_11take_kernelERNS_14TensorIteratorERKNS_10TensorBaseEENKUlvE_clEvENKUlvE0_clEvENKUlvE_clEvENKUlvE0_clEvEUlRalE_EEvS4_S7_RKT1_EUliE_EEvlSE_)
        /*00fc*/ 	.short	0x0380
        /*00fe*/ 	.short	0x03c0


	//----- nvinfo : EIATTR_SW_WAR
	.align		4
.L_3667:
        /*0100*/ 	.byte	0x04, 0x36
        /*0102*/ 	.short	(.L_3669 - .L_3668)
.L_3668:
        /*0104*/ 	.word	0x00000008
.L_3669:


//--------------------- .nv.info._ZN2at6native24index_elementwise_kernelILi128ELi4EZNS0_20cuda_take_put_kernelIaiZZZZZNS0_11take_kernelERNS_14TensorIteratorERKNS_10TensorBaseEENKUlvE_clEvENKUlvE0_clEvENKUlvE_clEvENKUlvE_clEvEUlRaiE_EEvS4_S7_RKT1_EUliE_EEvlSE_ --------------------------
	.section	.nv.info._ZN2at6native24index_elementwise_kernelILi128ELi4EZNS0_20cuda_take_put_kernelIaiZZZZZNS0_11take_kernelERNS_14TensorIteratorERKNS_10TensorBaseEENKUlvE_clEvENKUlvE0_clEvENKUlvE_clEvENKUlvE_clEvEUlRaiE_EEvS4_S7_RKT1_EUliE_EEvlSE_,"",@"SHT_CUDA_INFO"
	.sectionflags	@""
	.align	4


	//----- nvinfo : EIATTR_CUDA_API_VERSION
	.align		4
        /*0000*/ 	.byte	0x04, 0x37
        /*0002*/ 	.short	(.L_3671 - .L_3670)
.L_3670:
        /*0004*/ 	.word	0x00000082


	//----- nvinfo : EIATTR_KPARAM_INFO
	.align		4
.L_3671:
        /*0008*/ 	.byte	0x04, 0x17
        /*000a*/ 	.short	(.L_3673 - .L_3672)
.L_3672:
        /*000c*/ 	.word	0x00000000
        /*0010*/ 	.short	0x0001
        /*0012*/ 	.short	0x0008
        /*0014*/ 	.byte	0x00, 0xf0, 0xc1, 0x0e


	//----- nvinfo : EIATTR_KPARAM_INFO
	.align		4
.L_3673:
        /*0018*/ 	.byte	0x04, 0x17
        /*001a*/ 	.short	(.L_3675 - .L_3674)
.L_3674:
        /*001c*/ 	.word	0x00000000
        /*0020*/ 	.short	0x0000
        /*0022*/ 	.short	0x0000
        /*0024*/ 	.byte	0x00, 0xf0, 0x21, 0x00


	//----- nvinfo : EIATTR_SPARSE_MMA_MASK
	.align		4
.L_3675:
        /*0028*/ 	.byte	0x03, 0x50
        /*002a*/ 	.short	0x0000


	//----- nvinfo : EIATTR_MAXREG_COUNT
	.align		4
        /*002c*/ 	.byte	0x03, 0x1b
        /*002e*/ 	.short	0x0080


	//----- nvinfo : EIATTR_EXTERNS
	.align		4
        /*0030*/ 	.byte	0x04, 0x0f
        /*0032*/ 	.short	(.L_3677 - .L_3676)


	//   ....[0]....
	.align		4
.L_3676:
        /*0034*/ 	.word	index@(__assertfail)


	//----- nvinfo : EIATTR_MERCURY_ISA_VERSION
	.align		4
.L_3677:
        /*0038*/ 	.byte	0x03, 0x5f
        /*003a*/ 	.short	0x0101


	//----- nvinfo : EIATTR_VRC_CTA_INIT_COUNT
	.align		4
        /*003c*/ 	.byte	0x02, 0x4a
	.zero		1
	.zero		1


	//----- nvinfo : EIATTR_SYSCALL_OFFSETS
	.align		4
        /*0040*/ 	.byte	0x04, 0x46
        /*0042*/ 	.short	(.L_3679 - .L_3678)


	//   ....[0]....
.L_3678:
        /*0044*/ 	.word	0x000002d0


	//   ....[1]....
        /*0048*/ 	.word	0x00000520


	//   ....[2]....
        /*004c*/ 	.word	0x00000770


	//   ....[3]....
        /*0050*/ 	.word	0x000009b0


	//   ....[4]....
        /*0054*/ 	.word	0x00000c20


	//   ....[5]....
        /*0058*/ 	.word	0x00001fd0


	//   ....[6]....
        /*005c*/ 	.word	0x00003380


	//   ....[7]....
        /*0060*/ 	.word	0x00004720


	//   ....[8]....
        /*0064*/ 	.word	0x00005ac0


	//   ....[9]....
        /*0068*/ 	.word	0x00005d70


	//   ....[10]....
        /*006c*/ 	.word	0x00006020


	//   ....[11]....
        /*0070*/ 	.word	0x000062c0


	//   ....[12]....
        /*0074*/ 	.word	0x000078a0


	//   ....[13]....
        /*0078*/ 	.word	0x00008de0


	//   ....[14]....
        /*007c*/ 	.word	0x0000a320


	//   ....[15]....
        /*0080*/ 	.word	0x0000b870


	//   ....[16]....
        /*0084*/ 	.word	0x0000cdd0


	//   ....[17]....
        /*0088*/ 	.word	0x0000f480


	//   ....[18]....
        /*008c*/ 	.word	0x00011b30


	//   ....[19]....
        /*0090*/ 	.word	0x000141f0


	//   ....[20]....
        /*0094*/ 	.word	0x00016880


	//   ....[21]....
        /*0098*/ 	.word	0x00017e20


	//   ....[22]....
        /*009c*/ 	.word	0x000193c0


	//   ....[23]....
        /*00a0*/ 	.word	0x0001a970


	//----- nvinfo : EIATTR_EXIT_INSTR_OFFSETS
	.align		4
.L_3679:
        /*00a4*/ 	.byte	0x04, 0x1c
        /*00a6*/ 	.short	(.L_3681 - .L_3680)


	//   ....[0]....
.L_3680:
        /*00a8*/ 	.word	0x00000810


	//   ....[1]....
        /*00ac*/ 	.word	0x00000a00


	//   ....[2]....
        /*00b0*/ 	.word	0x00004580


	//   ....[3]....
        /*00b4*/ 	.word	0x000058d0


	//   ....[4]....
        /*00b8*/ 	.word	0x00006120


	//   ....[5]....
        /*00bc*/ 	.word	0x00006370


	//   ....[6]....
        /*00c0*/ 	.word	0x0000a3f0


	//   ....[7]....
        /*00c4*/ 	.word	0x0000b8c0


	//   ....[8]....
        /*00c8*/ 	.word	0x00012d60


	//   ....[9]....
        /*00cc*/ 	.word	0x000153a0


	//   ....[10]....
        /*00d0*/ 	.word	0x000194f0


	//   ....[11]....
        /*00d4*/ 	.word	0x0001aa20


	//----- nvinfo : EIATTR_MAX_THREADS
	.align		4
.L_3681:
        /*00d8*/ 	.byte	0x04, 0x05
        /*00da*/ 	.short	(.L_3683 - .L_3682)
.L_3682:
        /*00dc*/ 	.word	0x00000080
        /*00e0*/ 	.word	0x00000001
        /*00e4*/ 	.word	0x00000001


	//----- nvinfo : EIATTR_CRS_STACK_SIZE
	.align		4
.L_3683:
        /*00e8*/ 	.byte	0x04, 0x1e
        /*00ea*/ 	.short	(.L_3685 - .L_3684)
.L_3684:
        /*00ec*/ 	.word	0x00000000


	//----- nvinfo : EIATTR_CBANK_PARAM_SIZE
	.align		4
.L_3685:
        /*00f0*/ 	.byte	0x03, 0x19
        /*00f2*/ 	.short	0x03b8


	//----- nvinfo : EIATTR_PARAM_CBANK
	.align		4
        /*00f4*/ 	.byte	0x04, 0x0a
        /*00f6*/ 	.short	(.L_3687 - .L_3686)
	.align		4
.L_3686:
        /*00f8*/ 	.word	index@(.nv.constant0._ZN2at6native24index_elementwise_kernelILi128ELi4EZNS0_20cuda_take_put_kernelIaiZZZZZNS0_11take_kernelERNS_14TensorIteratorERKNS_10TensorBaseEENKUlvE_clEvENKUlvE0_clEvENKUlvE_clEvENKUlvE_clEvEUlRaiE_EEvS4_S7_RKT1_EUliE_EEvlSE_)
        /*00fc*/ 	.short	0x0380
        /*00fe*/ 	.short	0x03b8


	//----- nvinfo : EIATTR_SW_WAR
	.align		4
.L_3687:
        /*0100*/ 	.byte	0x04, 0x36
        /*0102*/ 	.short	(.L_3689 - .L_3688)
.L_3688:
        /*0104*/ 	.word	0x00000008
.L_3689:


//--------------------- .nv.info._ZN2at6native24index_elementwise_kernelILi128ELi4EZNS0_20cuda_take_put_kernelIhlZZZZZNS0_11take_kernelERNS_14TensorIteratorERKNS_10TensorBaseEENKUlvE_clEvENKUlvE_clEvENKUlvE_clEvENKUlvE0_clEvEUlRhlE_EEvS4_S7_RKT1_EUliE_EEvlSE_ --------------------------
	.section	.nv.info._ZN2at6native24index_elementwise_kernelILi128ELi4EZNS0_20cuda_take_put_kernelIhlZZZZZNS0_11take_kernelERNS_14TensorIteratorERKNS_10TensorBaseEENKUlvE_clEvENKUlvE_clEvENKUlvE_clEvENKUlvE0_clEvEUlRhlE_EEvS4_S7_RKT1_EUliE_EEvlSE_,"",@"SHT_CUDA_INFO"
	.sectionflags	@""
	.align	4


	//----- nvinfo : EIATTR_CUDA_API_VERSION
	.align		4
        /*0000*/ 	.byte	0x04, 0x37
        /*0002*/ 	.short	(.L_3691 - .L_3690)
.L_3690:
        /*0004*/ 	.word	0x00000082


	//----- nvinfo : EIATTR_KPARAM_INFO
	.align		4
.L_3691:
        /*0008*/ 	.byte	0x04, 0x17
        /*000a*/ 	.short	(.L_3693 - .L_3692)
.L_3692:
        /*000c*/ 	.word	0x00000000
        /*0010*/ 	.short	0x0001
        /*0012*/ 	.short	0x0008
        /*0014*/ 	.byte	0x00, 0xf0, 0xe1, 0x0e


	//----- nvinfo : EIATTR_KPARAM_INFO
	.align		4
.L_3693:
        /*0018*/ 	.byte	0x04, 0x17
        /*001a*/ 	.short	(.L_3695 - .L_3694)
.L_3694:
        /*001c*/ 	.word	0x00000000
        /*0020*/ 	.short	0x0000
        /*0022*/ 	.short	0x0000
        /*0024*/ 	.byte	0x00, 0xf0, 0x21, 0x00


	//----- nvinfo : EIATTR_SPARSE_MMA_MASK
	.align		4
.L_3695:
        /*0028*/ 	.byte	0x03, 0x50
        /*002a*/ 	.short	0x0000


	//----- nvinfo : EIATTR_MAXREG_COUNT
	.align		4
        /*002c*/ 	.byte	0x03, 0x1b
        /*002e*/ 	.short	0x0080


	//----- nvinfo : EIATTR_EXTERNS
	.align		4
        /*0030*/ 	.byte	0x04, 0x0f
        /*0032*/ 	.short	(.L_3697 - .L_3696)


	//   ....[0]....
	.align		4
.L_3696:
        /*0034*/ 	.word	index@(__assertfail)


	//----- nvinfo : EIATTR_MERCURY_ISA_VERSION
	.align		4
.L_3697:
        /*0038*/ 	.byte	0x03, 0x5f
        /*003a*/ 	.short	0x0101


	//----- nvinfo : EIATTR_VRC_CTA_INIT_COUNT
	.align		4
        /*003c*/ 	.byte	0x02, 0x4a
	.zero		1
	.zero		1


	//----- nvinfo : EIATTR_SYSCALL_OFFSETS
	.align		4
        /*0040*/ 	.byte	0x04, 0x46
        /*0042*/ 	.short	(.L_3699 - .L_3698)


	//   ....[0]....
.L_3698:
        /*0044*/ 	.word	0x000002e0


	//   ....[1]....
        /*0048*/ 	.word	0x00000530


	//   ....[2]....
        /*004c*/ 	.word	0x00000780


	//   ....[3]....
        /*0050*/ 	.word	0x000009c0


	//   ....[4]....
        /*0054*/ 	.word	0x00000c40


	//   ....[5]....
        /*0058*/ 	.word	0x00006690


	//   ....[6]....
        /*005c*/ 	.word	0x0000c0e0


	//   ....[7]....
        /*0060*/ 	.word	0x00011b20


	//   ....[8]....
        /*0064*/ 	.word	0x000173d0


	//   ....[9]....
        /*0068*/ 	.word	0x00017690


	//   ....[10]....
        /*006c*/ 	.word	0x00017950


	//   ....[11]....
        /*0070*/ 	.word	0x00017c00


	//   ....[12]....
        /*0074*/ 	.word	0x00019200


	//   ....[13]....
        /*0078*/ 	.word	0x0001a750


	//   ....[14]....
        /*007c*/ 	.word	0x0001bca0


	//   ....[15]....
        /*0080*/ 	.word	0x0001d200


	//   ....[16]....
        /*0084*/ 	.word	0x0001e770


	//   ....[17]....
        /*0088*/ 	.word	0x00025350


	//   ....[18]....
        /*008c*/ 	.word	0x0002bf30


	//   ....[19]....
        /*0090*/ 	.word	0x00032b20


	//   ....[20]....
        /*0094*/ 	.word	0x00039880


	//   ....[21]....
        /*0098*/ 	.word	0x0003ae40


	//   ....[22]....
        /*009c*/ 	.word	0x0003c400


	//   ....[23]....
        /*00a0*/ 	.word	0x0003d9d0


	//----- nvinfo : EIATTR_EXIT_INSTR_OFFSETS
	.align		4
.L_3699:
        /*00a4*/ 	.byte	0x04, 0x1c
        /*00a6*/ 	.short	(.L_3701 - .L_3700)


	//   ....[0]....
.L_3700:
        /*00a8*/ 	.word	0x00000820


	//   ....[1]....
        /*00ac*/ 	.word	0x00000a10


	//   ....[2]....
        /*00b0*/ 	.word	0x00011980


	//   ....[3]....
        /*00b4*/ 	.word	0x000171e0


	//   ....[4]....
        /*00b8*/ 	.word	0x00017a60


	//   ....[5]....
        /*00bc*/ 	.word	0x00017cc0


	//   ....[6]....
        /*00c0*/ 	.word	0x0001bd70


	//   ....[7]....
        /*00c4*/ 	.word	0x0001d250


	//   ....[8]....
        /*00c8*/ 	.word	0x00031690


	//   ....[9]....
        /*00cc*/ 	.word	0x00038390


	//   ....[10]....
        /*00d0*/ 	.word	0x0003c540


	//   ....[11]....
        /*00d4*/ 	.word	0x0003da90


	//----- nvinfo : EIATTR_MAX_THREADS
	.align		4
.L_3701:
        /*00d8*/ 	.byte	0x04, 0x05
        /*00da*/ 	.short	(.L_3703 - .L_3702)
.L_3702:
        /*00dc*/ 	.word	0x00000080
        /*00e0*/ 	.word	0x00000001
        /*00e4*/ 	.word	0x00000001


	//----- nvinfo : EIATTR_CRS_STACK_SIZE
	.align		4
.L_3703:
        /*00e8*/ 	.byte	0x04, 0x1e
        /*00ea*/ 	.short	(.L_3705 - .L_3704)
.L_3704:
        /*00ec*/ 	.word	0x00000000


	//----- nvinfo : EIATTR_CBANK_PARAM_SIZE
	.align		4
.L_3705:
        /*00f0*/ 	.byte	0x03, 0x19
        /*00f2*/ 	.short	0x03c0


	//----- nvinfo : EIATTR_PARAM_CBANK
	.align		4
        /*00f4*/ 	.byte	0x04, 0x0a
        /*00f6*/ 	.short	(.L_3707 - .L_3706)
	.align		4
.L_3706:
        /*00f8*/ 	.word	index@(.nv.constant0._ZN2at6native24index_elementwise_kernelILi128ELi4EZNS0_20cuda_take_put_kernelIhlZZZZZNS0_11take_kernelERNS_14TensorIteratorERKNS_10TensorBaseEENKUlvE_clEvENKUlvE_clEvENKUlvE_clEvENKUlvE0_clEvEUlRhlE_EEvS4_S7_RKT1_EUliE_EEvlSE_)
        /*00fc*/ 	.short	0x0380
        /*00fe*/ 	.short	0x03c0


	//----- nvinfo : EIATTR_SW_WAR
	.align		4
.L_3707:
        /*0100*/ 	.byte	0x04, 0x36
        /*0102*/ 	.short	(.L_3709 - .L_3708)
.L_3708:
        /*0104*/ 	.word	0x00000008
.L_3709:


//--------------------- .nv.info._ZN2at6native24index_elementwise_kernelILi128ELi4EZNS0_20cuda_take_put_kernelIhiZZZZZNS0_11take_kernelERNS_14TensorIteratorERKNS_10TensorBaseEENKUlvE_clEvENKUlvE_clEvENKUlvE_clEvENKUlvE_clEvEUlRhiE_EEvS4_S7_RKT1_EUliE_EEvlSE_ --------------------------
	.section	.nv.info._ZN2at6native24index_elementwise_kernelILi128ELi4EZNS0_20cuda_take_put_kernelIhiZZZZZNS0_11take_kernelERNS_14TensorIteratorERKNS_10TensorBaseEENKUlvE_clEvENKUlvE_clEvENKUlvE_clEvENKUlvE_clEvEUlRhiE_EEvS4_S7_RKT1_EUliE_EEvlSE_,"",@"SHT_CUDA_INFO"
	.sectionflags	@""
	.align	4


	//----- nvinfo : EIATTR_CUDA_API_VERSION
	.align		4
        /*0000*/ 	.byte	0x04, 0x37
        /*0002*/ 	.short	(.L_3711 - .L_3710)
.L_3710:
        /*0004*/ 	.word	0x00000082


	//----- nvinfo : EIATTR_KPARAM_INFO
	.align		4
.L_3711:
        /*0008*/ 	.byte	0x04, 0x17
        /*000a*/ 	.short	(.L_3713 - .L_3712)
.L_3712:
        /*000c*/ 	.word	0x00000000
        /*0010*/ 	.short	0x0001
        /*0012*/ 	.short	0x0008
        /*0014*/ 	.byte	0x00, 0xf0, 0xc1, 0x0e


	//----- nvinfo : EIATTR_KPARAM_INFO
	.align		4
.L_3713:
        /*0018*/ 	.byte	0x04, 0x17
        /*001a*/ 	.short	(.L_3715 - .L_3714)
.L_3714:
        /*001c*/ 	.word	0x00000000
        /*0020*/ 	.short	0x0000
        /*0022*/ 	.short	0x0000
        /*0024*/ 	.byte	0x00, 0xf0, 0x21, 0x00


	//----- nvinfo : EIATTR_SPARSE_MMA_MASK
	.align		4
.L_3715:
        /*0028*/ 	.byte	0x03, 0x50
        /*002a*/ 	.short	0x0000


	//----- nvinfo : EIATTR_MAXREG_COUNT
	.align		4
        /*002c*/ 	.byte	0x03, 0x1b
        /*002e*/ 	.short	0x0080


	//----- nvinfo : EIATTR_EXTERNS
	.align		4
        /*0030*/ 	.byte	0x04, 0x0f
        /*0032*/ 	.short	(.L_3717 - .L_3716)


	//   ....[0]....
	.align		4
.L_3716:
        /*0034*/ 	.word	index@(__assertfail)


	//----- nvinfo : EIATTR_MERCURY_ISA_VERSION
	.align		4
.L_3717:
        /*0038*/ 	.byte	0x03, 0x5f
        /*003a*/ 	.short	0x0101


	//----- nvinfo : EIATTR_VRC_CTA_INIT_COUNT
	.align		4
        /*003c*/ 	.byte	0x02, 0x4a
	.zero		1
	.zero		1


	//----- nvinfo : EIATTR_SYSCALL_OFFSETS
	.align		4
        /*0040*/ 	.byte	0x04, 0x46
        /*0042*/ 	.short	(.L_3719 - .L_3718)


	//   ....[0]....
.L_3718:
        /*0044*/ 	.word	0x000002d0


	//   ....[1]....
        /*0048*/ 	.word	0x00000520


	//   ....[2]....
        /*004c*/ 	.word	0x00000770


	//   ....[3]....
        /*0050*/ 	.word	0x000009b0


	//   ....[4]....
        /*0054*/ 	.word	0x00000c20


	//   ....[5]....
        /*0058*/ 	.word	0x00001fd0


	//   ....[6]....
        /*005c*/ 	.word	0x00003380


	//   ....[7]....
        /*0060*/ 	.word	0x00004720


	//   ....[8]....
        /*0064*/ 	.word	0x00005ac0


	//   ....[9]....
        /*0068*/ 	.word	0x00005d70


	//   ....[10]....
        /*006c*/ 	.word	0x00006020


	//   ....[11]....
        /*0070*/ 	.word	0x000062c0


	//   ....[12]....
        /*0074*/ 	.word	0x000078a0


	//   ....[13]....
        /*0078*/ 	.word	0x00008de0


	//   ....[14]....
        /*007c*/ 	.word	0x0000a320


	//   ....[15]....
        /*0080*/ 	.word	0x0000b870


	//   ....[16]....
        /*0084*/ 	.word	0x0000cdd0


	//   ....[17]....
        /*0088*/ 	.word	0x0000f480


	//   ....[18]....
        /*008c*/ 	.word	0x00011b30


	//   ....[19]....
        /*0090*/ 	.word	0x000141f0


	//   ....[20]....
        /*0094*/ 	.word	0x00016880


	//   ....[21]....
        /*0098*/ 	.word	0x00017e20


	//   ....[22]....
        /*009c*/ 	.word	0x000193c0


	//   ....[23]....
        /*00a0*/ 	.word	0x0001a970


	//----- nvinfo : EIATTR_EXIT_INSTR_OFFSETS
	.align		4
.L_3719:
        /*00a4*/ 	.byte	0x04, 0x1c
        /*00a6*/ 	.short	(.L_3721 - .L_3720)


	//   ....[0]....
.L_3720:
        /*00a8*/ 	.word	0x00000810


	//   ....[1]....
        /*00ac*/ 	.word	0x00000a00


	//   ....[2]....
        /*00b0*/ 	.word	0x00004580


	//   ....[3]....
        /*00b4*/ 	.word	0x000058d0


	//   ....[4]....
        /*00b8*/ 	.word	0x00006120


	//   ....[5]....
        /*00bc*/ 	.word	0x00006370


	//   ....[6]....
        /*00c0*/ 	.word	0x0000a3f0


	//   ....[7]....
        /*00c4*/ 	.word	0x0000b8c0


	//   ....[8]....
        /*00c8*/ 	.word	0x00012d60


	//   ....[9]....
        /*00cc*/ 	.word	0x000153a0


	//   ....[10]....
        /*00d0*/ 	.word	0x000194f0


	//   ....[11]....
        /*00d4*/ 	.word	0x0001aa20


	//----- nvinfo : EIATTR_MAX_THREADS
	.align		4
.L_3721:
        /*00d8*/ 	.byte	0x04, 0x05
        /*00da*/ 	.short	(.L_3723 - .L_3722)
.L_3722:
        /*00dc*/ 	.word	0x00000080
        /*00e0*/ 	.word	0x00000001
        /*00e4*/ 	.word	0x00000001


	//----- nvinfo : EIATTR_CRS_STACK_SIZE
	.align		4
.L_3723:
        /*00e8*/ 	.byte	0x04, 0x1e
        /*00ea*/ 	.short	(.L_3725 - .L_3724)
.L_3724:
        /*00ec*/ 	.word	0x00000000


	//----- nvinfo : EIATTR_CBANK_PARAM_SIZE
	.align		4
.L_3725:
        /*00f0*/ 	.byte	0x03, 0x19
        /*00f2*/ 	.short	0x03b8


	//----- nvinfo : EIATTR_PARAM_CBANK
	.align		4
        /*00f4*/ 	.byte	0x04, 0x0a
        /*00f6*/ 	.short	(.L_3727 - .L_3726)
	.align		4
.L_3726:
        /*00f8*/ 	.word	index@(.nv.constant0._ZN2at6native24index_elementwise_kernelILi128ELi4EZNS0_20cuda_take_put_kernelIhiZZZZZNS0_11take_kernelERNS_14TensorIteratorERKNS_10TensorBaseEENKUlvE_clEvENKUlvE_clEvENKUlvE_clEvENKUlvE_clEvEUlRhiE_EEvS4_S7_RKT1_EUliE_EEvlSE_)
        /*00fc*/ 	.short	0x0380
        /*00fe*/ 	.short	0x03b8


	//----- nvinfo : EIATTR_SW_WAR
	.align		4
.L_3727:
        /*0100*/ 	.byte	0x04, 0x36
        /*0102*/ 	.short	(.L_3729 - .L_3728)
.L_3728:
        /*0104*/ 	.word	0x00000008
.L_3729:


//--------------------- .nv.info._ZN2at6native24index_elementwise_kernelILi128ELi4EZNS0_20cuda_take_put_kernelIN3c108BFloat16ElZZZZZNS0_10put_kernelERNS_14TensorIteratorERKNS_10TensorBaseEbENKUlvE_clEvENKUlvE10_clEvENKUlvE_clEvENKUlvE0_clEvEUlRS4_lE0_EEvS6_S9_RKT1_EUliE_EEvlSG_ --------------------------
	.section	.nv.info._ZN2at6native24index_elementwise_kernelILi128ELi4EZNS0_20cuda_take_put_kernelIN3c108BFloat16ElZZZZZNS0_10put_kernelERNS_14TensorIteratorERKNS_10TensorBaseEbENKUlvE_clEvENKUlvE10_clEvENKUlvE_clEvENKUlvE0_clEvEUlRS4_lE0_EEvS6_S9_RKT1_EUliE_EEvlSG_,"",@"SHT_CUDA_INFO"
	.sectionflags	@""
	.align	4


	//----- nvinfo : EIATTR_CUDA_API_VERSION
	.align		4
        /*0000*/ 	.byte	0x04, 0x37
        /*0002*/ 	.short	(.L_3731 - .L_3730)
.L_3730:
        /*0004*/ 	.word	0x00000082


	//----- nvinfo : EIATTR_KPARAM_INFO
	.align		4
.L_3731:
        /*0008*/ 	.byte	0x04, 0x17
        /*000a*/ 	.short	(.L_3733 - .L_3732)
.L_3732:
        /*000c*/ 	.word	0x00000000
        /*0010*/ 	.short	0x0001
        /*0012*/ 	.short	0x0008
        /*0014*/ 	.byte	0x00, 0xf0, 0xe1, 0x0e


	//----- nvinfo : EIATTR_KPARAM_INFO
	.align		4
.L_3733:
        /*0018*/ 	.byte	0x04, 0x17
        /*001a*/ 	.short	(.L_3735 - .L_3734)
.L_3734:
        /*001c*/ 	.word	0x00000000
        /*0020*/ 	.short	0x0000
        /*0022*/ 	.short	0x0000
        /*0024*/ 	.byte	0x00, 0xf0, 0x21, 0x00


	//----- nvinfo : EIATTR_SPARSE_MMA_MASK
	.align		4
.L_3735:
        /*0028*/ 	.byte	0x03, 0x50
        /*002a*/ 	.short	0x0000


	//----- nvinfo : EIATTR_MAXREG_COUNT
	.align		4
        /*002c*/ 	.byte	0x03, 0x1b
        /*002e*/ 	.short	0x0080


	//----- nvinfo : EIATTR_EXTERNS
	.align		4
        /*0030*/ 	.byte	0x04, 0x0f
        /*0032*/ 	.short	(.L_3737 - .L_3736)


	//   ....[0]....
	.align		4
.L_3736:
        /*0034*/ 	.word	index@(__assertfail)


	//----- nvinfo : EIATTR_MERCURY_ISA_VERSION
	.align		4
.L_3737:
        /*0038*/ 	.byte	0x03, 0x5f
        /*003a*/ 	.short	0x0101


	//----- nvinfo : EIATTR_VRC_CTA_INIT_COUNT
	.align		4
        /*003c*/ 	.byte	0x02, 0x4a
	.zero		1
	.zero		1


	//----- nvinfo : EIATTR_SYSCALL_OFFSETS
	.align		4
        /*0040*/ 	.byte	0x04, 0x46
        /*0042*/ 	.short	(.L_3739 - .L_3738)


	//   ....[0]....
.L_3738:
        /*0044*/ 	.word	0x000002e0


	//   ....[1]....
        /*0048*/ 	.word	0x00000530


	//   ....[2]....
        /*004c*/ 	.word	0x00000780


	//   ....[3]....
        /*0050*/ 	.word	0x000009c0


	//   ....[4]....
        /*0054*/ 	.word	0x00000c40


	//   ....[5]....
        /*0058*/ 	.word	0x00006690


	//   ....[6]....
        /*005c*/ 	.word	0x0000c0e0


	//   ....[7]....
        /*0060*/ 	.word	0x00011b20


	//   ....[8]....
        /*0064*/ 	.word	0x000173d0


	//   ....[9]....
        /*0068*/ 	.word	0x000176b0


	//   ....[10]....
        /*006c*/ 	.word	0x00017990


	//   ....[11]....
        /*0070*/ 	.word	0x00017c60


	//   ....[12]....
        /*0074*/ 	.word	0x00019280


	//   ....[13]....
        /*0078*/ 	.word	0x0001a7d0


	//   ....[14]....
        /*007c*/ 	.word	0x0001bd20


	//   ....[15]....
        /*0080*/ 	.word	0x0001d280


	//   ....[16]....
        /*0084*/ 	.word	0x0001e7f0


	//   ....[17]....
        /*0088*/ 	.word	0x000253d0


	//   ....[18]....
        /*008c*/ 	.word	0x0002bfb0


	//   ....[19]....
        /*0090*/ 	.word	0x00032ba0


	//   ....[20]....
        /*0094*/ 	.word	0x00039900


	//   ....[21]....
        /*0098*/ 	.word	0x0003aee0


	//   ....[22]....
        /*009c*/ 	.word	0x0003c4c0


	//   ....[23]....
        /*00a0*/ 	.word	0x0003dab0


	//----- nvinfo : EIATTR_EXIT_INSTR_OFFSETS
	.align		4
.L_3739:
        /*00a4*/ 	.byte	0x04, 0x1c
        /*00a6*/ 	.short	(.L_3741 - .L_3740)


	//   ....[0]....
.L_3740:
        /*00a8*/ 	.word	0x00000820


	//   ....[1]....
        /*00ac*/ 	.word	0x00000a10


	//   ....[2]....
        /*00b0*/ 	.word	0x00011980


	//   ....[3]....
        /*00b4*/ 	.word	0x000171e0


	//   ....[4]....
        /*00b8*/ 	.word	0x00017ac0


	//   ....[5]....
        /*00bc*/ 	.word	0x00017d40


	//   ....[6]....
        /*00c0*/ 	.word	0x0001bdf0


	//   ....[7]....
        /*00c4*/ 	.word	0x0001d2d0


	//   ....[8]....
        /*00c8*/ 	.word	0x00031710


	//   ....[9]....
        /*00cc*/ 	.word	0x00038410


	//   ....[10]....
        /*00d0*/ 	.word	0x0003c620


	//   ....[11]....
        /*00d4*/ 	.word	0x0003db90


	//----- nvinfo : EIATTR_MAX_THREADS
	.align		4
.L_3741:
        /*00d8*/ 	.byte	0x04, 0x05
        /*00da*/ 	.short	(.L_3743 - .L_3742)
.L_3742:
        /*00dc*/ 	.word	0x00000080
        /*00e0*/ 	.word	0x00000001
        /*00e4*/ 	.word	0x00000001


	//----- nvinfo : EIATTR_CRS_STACK_SIZE
	.align		4
.L_3743:
        /*00e8*/ 	.byte	0x04, 0x1e
        /*00ea*/ 	.short	(.L_3745 - .L_3744)
.L_3744:
        /*00ec*/ 	.word	0x00000000


	//----- nvinfo : EIATTR_CBANK_PARAM_SIZE
	.align		4
.L_3745:
        /*00f0*/ 	.byte	0x03, 0x19
        /*00f2*/ 	.short	0x03c0


	//----- nvinfo : EIATTR_PARAM_CBANK
	.align		4
        /*00f4*/ 	.byte	0x04, 0x0a
        /*00f6*/ 	.short	(.L_3747 - .L_3746)
	.align		4
.L_3746:
        /*00f8*/ 	.word	index@(.nv.constant0._ZN2at6native24index_elementwise_kernelILi128ELi4EZNS0_20cuda_take_put_kernelIN3c108BFloat16ElZZZZZNS0_10put_kernelERNS_14TensorIteratorERKNS_10TensorBaseEbENKUlvE_clEvENKUlvE10_clEvENKUlvE_clEvENKUlvE0_clEvEUlRS4_lE0_EEvS6_S9_RKT1_EUliE_EEvlSG_)
        /*00fc*/ 	.short	0x0380
        /*00fe*/ 	.short	0x03c0


	//----- nvinfo : EIATTR_SW_WAR
	.align		4
.L_3747:
        /*0100*/ 	.byte	0x04, 0x36
        /*0102*/ 	.short	(.L_3749 - .L_3748)
.L_3748:
        /*0104*/ 	.word	0x00000008
.L_3749:


//--------------------- .nv.info._ZN2at6native24index_elementwise_kernelILi128ELi4EZNS0_20cuda_take_put_kernelIN3c108BFloat16ElZZZZZNS0_10put_kernelERNS_14TensorIteratorERKNS_10TensorBaseEbENKUlvE_clEvENKUlvE10_clEvENKUlvE_clEvENKUlvE0_clEvEUlRS4_lE_EEvS6_S9_RKT1_EUliE_EEvlSG_ --------------------------
	.section	.nv.info._ZN2at6native24index_elementwise_kernelILi128ELi4EZNS0_20cuda_take_put_kernelIN3c108BFloat16ElZZZZZNS0_10put_kernelERNS_14TensorIteratorERKNS_10TensorBaseEbENKUlvE_clEvENKUlvE10_clEvENKUlvE_clEvENKUlvE0_clEvEUlRS4_lE_EEvS6_S9_RKT1_EUliE_EEvlSG_,"",@"SHT_CUDA_INFO"
	.sectionflags	@""
	.align	4


	//----- nvinfo : EIATTR_CUDA_API_VERSION
	.align		4
        /*0000*/ 	.byte	0x04, 0x37
        /*0002*/ 	.short	(.L_3751 - .L_3750)
.L_3750:
        /*0004*/ 	.word	0x00000082


	//----- nvinfo : EIATTR_KPARAM_INFO
	.align		4
.L_3751:
        /*0008*/ 	.byte	0x04, 0x17
        /*000a*/ 	.short	(.L_3753 - .L_3752)
.L_3752:
        /*000c*/ 	.word	0x00000000
        /*0010*/ 	.short	0x0001
        /*0012*/ 	.short	0x0008
        /*0014*/ 	.byte	0x00, 0xf0, 0x01, 0x0f


	//----- nvinfo : EIATTR_KPARAM_INFO
	.align		4
.L_3753:
        /*0018*/ 	.byte	0x04, 0x17
        /*001a*/ 	.short	(.L_3755 - .L_3754)
.L_3754:
        /*001c*/ 	.word	0x00000000
        /*0020*/ 	.short	0x0000
        /*0022*/ 	.short	0x0000
        /*0024*/ 	.byte	0x00, 0xf0, 0x21, 0x00


	//----- nvinfo : EIATTR_SPARSE_MMA_MASK
	.align		4
.L_3755:
        /*0028*/ 	.byte	0x03, 0x50
        /*002a*/ 	.short	0x0000


	//----- nvinfo : EIATTR_MAXREG_COUNT
	.align		4
        /*002c*/ 	.byte	0x03, 0x1b
        /*002e*/ 	.short	0x0080


	//----- nvinfo : EIATTR_EXTERNS
	.align		4
        /*0030*/ 	.byte	0x04, 0x0f
        /*0032*/ 	.short	(.L_3757 - .L_3756)


	//   ....[0]....
	.align		4
.L_3756:
        /*0034*/ 	.word	index@(__assertfail)


	//----- nvinfo : EIATTR_MERCURY_ISA_VERSION
	.align		4
.L_3757:
        /*0038*/ 	.byte	0x03, 0x5f
        /*003a*/ 	.short	0x0101


	//----- nvinfo : EIATTR_VRC_CTA_INIT_COUNT
	.align		4
        /*003c*/ 	.byte	0x02, 0x4a
	.zero		1
	.zero		1


	//----- nvinfo : EIATTR_SYSCALL_OFFSETS
	.align		4
        /*0040*/ 	.byte	0x04, 0x46
        /*0042*/ 	.short	(.L_3759 - .L_3758)


	//   ....[0]....
.L_3758:
        /*0044*/ 	.word	0x00001630


	//   ....[1]....
        /*0048*/ 	.word	0x000086d0


	//   ....[2]....
        /*004c*/ 	.word	0x0000f750


	//   ....[3]....
        /*0050*/ 	.word	0x000167e0


	//----- nvinfo : EIATTR_ATOM16_EMUL_INSTR_REG_MAP
	.align		4
.L_3759:
        /*0054*/ 	.byte	0x04, 0x2e
        /*0056*/ 	.short	(.L_3761 - .L_3760)


	//   ....[0]....
.L_3760:
        /*0058*/ 	.word	0x00007100
        /*005c*/ 	.short	0x0006
        /*005e*/ 	.short	0x0000


	//   ....[1]....
        /*0060*/ 	.word	0x00007160
        /*0064*/ 	.short	0x0006
        /*0066*/ 	.short	0x0000


	//   ....[2]....
        /*0068*/ 	.word	0x0000e060
        /*006c*/ 	.short	0x0006
        /*006e*/ 	.short	0x0000


	//   ....[3]....
        /*0070*/ 	.word	0x0000e0b0
        /*0074*/ 	.short	0x0006
        /*0076*/ 	.short	0x0000


	//   ....[4]....
        /*0078*/ 	.word	0x000150e0
        /*007c*/ 	.short	0x0006
        /*007e*/ 	.short	0x0000


	//   ....[5]....
        /*0080*/ 	.word	0x00015130
        /*0084*/ 	.short	0x0006
        /*0086*/ 	.short	0x0000


	//   ....[6]....
        /*0088*/ 	.word	0x0001c2b0
        /*008c*/ 	.short	0x0004
        /*008e*/ 	.short	0x0000


	//   ....[7]....
        /*0090*/ 	.word	0x0001c300
        /*0094*/ 	.short	0x0004
        /*0096*/ 	.short	0x0000


	//----- nvinfo : EIATTR_EXIT_INSTR_OFFSETS
	.align		4
.L_3761:
        /*0098*/ 	.byte	0x04, 0x1c
        /*009a*/ 	.short	(.L_3763 - .L_3762)


	//   ....[0]....
.L_3762:
        /*009c*/ 	.word	0x00015300


	//   ....[1]....
        /*00a0*/ 	.word	0x0001c180


	//   ....[2]....
        /*00a4*/ 	.word	0x0001c220


	//   ....[3]....
        /*00a8*/ 	.word	0x0001c260


	//   ....[4]....
        /*00ac*/ 	.word	0x0001c340


	//   ....[5]....
        /*00b0*/ 	.word	0x0001c380


	//   ....[6]....
        /*00b4*/ 	.word	0x0001c420


	//   ....[7]....
        /*00b8*/ 	.word	0x0001c460


	//----- nvinfo : EIATTR_MAX_THREADS
	.align		4
.L_3763:
        /*00bc*/ 	.byte	0x04, 0x05
        /*00be*/ 	.short	(.L_3765 - .L_3764)
.L_3764:
        /*00c0*/ 	.word	0x00000080
        /*00c4*/ 	.word	0x00000001
        /*00c8*/ 	.word	0x00000001


	//----- nvinfo : EIATTR_CRS_STACK_SIZE
	.align		4
.L_3765:
        /*00cc*/ 	.byte	0x04, 0x1e
        /*00ce*/ 	.short	(.L_3767 - .L_3766)
.L_3766:
        /*00d0*/ 	.word	0x00000000


	//----- nvinfo : EIATTR_CBANK_PARAM_SIZE
	.align		4
.L_3767:
        /*00d4*/ 	.byte	0x03, 0x19
        /*00d6*/ 	.short	0x03c8


	//----- nvinfo : EIATTR_PARAM_CBANK
	.align		4
        /*00d8*/ 	.byte	0x04, 0x0a
        /*00da*/ 	.short	(.L_3769 - .L_3768)
	.align		4
.L_3768:
        /*00dc*/ 	.word	index@(.nv.constant0._ZN2at6native24index_elementwise_kernelILi128ELi4EZNS0_20cuda_take_put_kernelIN3c108BFloat16ElZZZZZNS0_10put_kernelERNS_14TensorIteratorERKNS_10TensorBaseEbENKUlvE_clEvENKUlvE10_clEvENKUlvE_clEvENKUlvE0_clEvEUlRS4_lE_EEvS6_S9_RKT1_EUliE_EEvlSG_)
        /*00e0*/ 	.short	0x0380
        /*00e2*/ 	.short	0x03c8


	//----- nvinfo : EIATTR_SW_WAR
	.align		4
.L_3769:
        /*00e4*/ 	.byte	0x04, 0x36
        /*00e6*/ 	.short	(.L_3771 - .L_3770)
.L_3770:
        /*00e8*/ 	.word	0x00000008
.L_3771:


//--------------------- .nv.info._ZN2at6native24index_elementwise_kernelILi128ELi4EZNS0_20cuda_take_put_kernelIN3c108BFloat16EiZZZZZNS0_10put_kernelERNS_14TensorIteratorERKNS_10TensorBaseEbENKUlvE_clEvENKUlvE10_clEvENKUlvE_clEvENKUlvE_clEvEUlRS4_iE0_EEvS6_S9_RKT1_EUliE_EEvlSG_ --------------------------
	.section	.nv.info._ZN2at6native24index_elementwise_kernelILi128ELi4EZNS0_20cuda_take_put_kernelIN3c108BFloat16EiZZZZZNS0_10put_kernelERNS_14TensorIteratorERKNS_10TensorBaseEbENKUlvE_clEvENKUlvE10_clEvENKUlvE_clEvENKUlvE_clEvEUlRS4_iE0_EEvS6_S9_RKT1_EUliE_EEvlSG_,"",@"SHT_CUDA_INFO"
	.sectionflags	@""
	.align	4


	//----- nvinfo : EIATTR_CUDA_API_VERSION
	.align		4
        /*0000*/ 	.byte	0x04, 0x37
        /*0002*/ 	.short	(.L_3773 - .L_3772)
.L_3772:
        /*0004*/ 	.word	0x00000082


	//----- nvinfo : EIATTR_KPARAM_INFO
	.align		4
.L_3773:
        /*0008*/ 	.byte	0x04, 0x17
        /*000a*/ 	.short	(.L_3775 - .L_3774)
.L_3774:
        /*000c*/ 	.word	0x00000000
        /*0010*/ 	.short	0x0001
        /*0012*/ 	.short	0x0008
        /*0014*/ 	.byte	0x00, 0xf0, 0xc1, 0x0e


	//----- nvinfo : EIATTR_KPARAM_INFO
	.align		4
.L_3775:
        /*0018*/ 	.byte	0x04, 0x17
        /*001a*/ 	.short	(.L_3777 - .L_3776)
.L_3776:
        /*001c*/ 	.word	0x00000000
        /*0020*/ 	.short	0x0000
        /*0022*/ 	.short	0x0000
        /*0024*/ 	.byte	0x00, 0xf0, 0x21, 0x00


	//----- nvinfo : EIATTR_SPARSE_MMA_MASK
	.align		4
.L_3777:
        /*0028*/ 	.byte	0x03, 0x50
        /*002a*/ 	.short	0x0000


	//----- nvinfo : EIATTR_MAXREG_COUNT
	.align		4
        /*002c*/ 	.byte	0x03, 0x1b
        /*002e*/ 	.short	0x0080


	//----- nvinfo : EIATTR_EXTERNS
	.align		4
        /*0030*/ 	.byte	0x04, 0x0f
        /*0032*/ 	.short	(.L_3779 - .L_3778)


	//   ....[0]....
	.align		4
.L_3778:
        /*0034*/ 	.word	index@(__assertfail)


	//----- nvinfo : EIATTR_MERCURY_ISA_VERSION
	.align		4
.L_3779:
        /*0038*/ 	.byte	0x03, 0x5f
        /*003a*/ 	.short	0x0101


	//----- nvinfo : EIATTR_VRC_CTA_INIT_COUNT
	.align		4
        /*003c*/ 	.byte	0x02, 0x4a
	.zero		1
	.zero		1


	//----- nvinfo : EIATTR_SYSCALL_OFFSETS
	.align		4
        /*0040*/ 	.byte	0x04, 0x46
        /*0042*/ 	.short	(.L_3781 - .L_3780)


	//   ....[0]....
.L_3780:
        /*0044*/ 	.word	0x000002d0


	//   ....[1]....
        /*0048*/ 	.word	0x00000520


	//   ....[2]....
        /*004c*/ 	.word	0x00000770


	//   ....[3]....
        /*0050*/ 	.word	0x000009b0


	//   ....[4]....
        /*0054*/ 	.word	0x00000c20


	//   ....[5]....
        /*0058*/ 	.word	0x00001fc0


	//   ....[6]....
        /*005c*/ 	.word	0x00003360


	//   ....[7]....
        /*0060*/ 	.word	0x000046f0


	//   ....[8]....
        /*0064*/ 	.word	0x00005a80


	//   ....[9]....
        /*0068*/ 	.word	0x00005d40


	//   ....[10]....
        /*006c*/ 	.word	0x00006000


	//   ....[11]....
        /*0070*/ 	.word	0x000062b0


	//   ....[12]....
        /*0074*/ 	.word	0x000078a0


	//   ....[13]....
        /*0078*/ 	.word	0x00008de0


	//   ....[14]....
        /*007c*/ 	.word	0x0000a320


	//   ....[15]....
        /*0080*/ 	.word	0x0000b870


	//   ....[16]....
        /*0084*/ 	.word	0x0000cdd0


	//   ....[17]....
        /*0088*/ 	.word	0x0000f470


	//   ....[18]....
        /*008c*/ 	.word	0x00011b10


	//   ....[19]....
        /*0090*/ 	.word	0x000141c0


	//   ....[20]....
        /*0094*/ 	.word	0x00016840


	//   ....[21]....
        /*0098*/ 	.word	0x00017df0


	//   ....[22]....
        /*009c*/ 	.word	0x000193a0


	//   ....[23]....
        /*00a0*/ 	.word	0x0001a960


	//----- nvinfo : EIATTR_EXIT_INSTR_OFFSETS
	.align		4
.L_3781:
        /*00a4*/ 	.byte	0x04, 0x1c
        /*00a6*/ 	.short	(.L_3783 - .L_3782)


	//   ....[0]....
.L_3782:
        /*00a8*/ 	.word	0x00000810


	//   ....[1]....
        /*00ac*/ 	.word	0x00000a00


	//   ....[2]....
        /*00b0*/ 	.word	0x00004550


	//   ....[3]....
        /*00b4*/ 	.word	0x00005890


	//   ....[4]....
        /*00b8*/ 	.word	0x00006110


	//   ....[5]....
        /*00bc*/ 	.word	0x00006370


	//   ....[6]....
        /*00c0*/ 	.word	0x0000a3f0


	//   ....[7]....
        /*00c4*/ 	.word	0x0000b8c0


	//   ....[8]....
        /*00c8*/ 	.word	0x00012d30


	//   ....[9]....
        /*00cc*/ 	.word	0x00015360


	//   ....[10]....
        /*00d0*/ 	.word	0x000194e0


	//   ....[11]....
        /*00d4*/ 	.word	0x0001aa20


	//----- nvinfo : EIATTR_MAX_THREADS
	.align		4
.L_3783:
        /*00d8*/ 	.byte	0x04, 0x05
        /*00da*/ 	.short	(.L_3785 - .L_3784)
.L_3784:
        /*00dc*/ 	.word	0x00000080
        /*00e0*/ 	.word	0x00000001
        /*00e4*/ 	.word	0x00000001


	//----- nvinfo : EIATTR_CRS_STACK_SIZE
	.align		4
.L_3785:
        /*00e8*/ 	.byte	0x04, 0x1e
        /*00ea*/ 	.short	(.L_3787 - .L_3786)
.L_3786:
        /*00ec*/ 	.word	0x00000000


	//----- nvinfo : EIATTR_CBANK_PARAM_SIZE
	.align		4
.L_3787:
        /*00f0*/ 	.byte	0x03, 0x19
        /*00f2*/ 	.short	0x03b8


	//----- nvinfo : EIATTR_PARAM_CBANK
	.align		4
        /*00f4*/ 	.byte	0x04, 0x0a
        /*00f6*/ 	.short	(.L_3789 - .L_3788)
	.align		4
.L_3788:
        /*00f8*/ 	.word	index@(.nv.constant0._ZN2at6native24index_elementwise_kernelILi128ELi4EZNS0_20cuda_take_put_kernelIN3c108BFloat16EiZZZZZNS0_10put_kernelERNS_14TensorIteratorERKNS_10TensorBaseEbENKUlvE_clEvENKUlvE10_clEvENKUlvE_clEvENKUlvE_clEvEUlRS4_iE0_EEvS6_S9_RKT1_EUliE_EEvlSG_)
        /*00fc*/ 	.short	0x0380
        /*00fe*/ 	.short	0x03b8


	//----- nvinfo : EIATTR_SW_WAR
	.align		4
.L_3789:
        /*0100*/ 	.byte	0x04, 0x36
        /*0102*/ 	.short	(.L_3791 - .L_3790)
.L_3790:
        /*0104*/ 	.word	0x00000008
.L_3791:


//--------------------- .nv.info._ZN2at6native24index_elementwise_kernelILi128ELi4EZNS0_20cuda_take_put_kernelIN3c108BFloat16EiZZZZZNS0_10put_kernelERNS_14TensorIteratorERKNS_10TensorBaseEbENKUlvE_clEvENKUlvE10_clEvENKUlvE_clEvENKUlvE_clEvEUlRS4_iE_EEvS6_S9_RKT1_EUliE_EEvlSG_ --------------------------
	.section	.nv.info._ZN2at6native24index_elementwise_kernelILi128ELi4EZNS0_20cuda_take_put_kernelIN3c108BFloat16EiZZZZZNS0_10put_kernelERNS_14TensorIteratorERKNS_10TensorBaseEbENKUlvE_clEvENKUlvE10_clEvENKUlvE_clEvENKUlvE_clEvEUlRS4_iE_EEvS6_S9_RKT1_EUliE_EEvlSG_,"",@"SHT_CUDA_INFO"
	.sectionflags	@""
	.align	4


	//----- nvinfo : EIATTR_CUDA_API_VERSION
	.align		4
        /*0000*/ 	.byte	0x04, 0x37
        /*0002*/ 	.short	(.L_3793 - .L_3792)
.L_3792:
        /*0004*/ 	.word	0x00000082


	//----- nvinfo : EIATTR_KPARAM_INFO
	.align		4
.L_3793:
        /*0008*/ 	.byte	0x04, 0x17
        /*000a*/ 	.short	(.L_3795 - .L_3794)
.L_3794:
        /*000c*/ 	.word	0x00000000
        /*0010*/ 	.short	0x0001
        /*0012*/ 	.short	0x0008
        /*0014*/ 	.byte	0x00, 0xf0, 0xe1, 0x0e


	//----- nvinfo : EIATTR_KPARAM_INFO
	.align		4
.L_3795:
        /*0018*/ 	.byte	0x04, 0x17
        /*001a*/ 	.short	(.L_3797 - .L_3796)
.L_3796:
        /*001c*/ 	.word	0x00000000
        /*0020*/ 	.short	0x0000
        /*0022*/ 	.short	0x0000
        /*0024*/ 	.byte	0x00, 0xf0, 0x21, 0x00


	//----- nvinfo : EIATTR_SPARSE_MMA_MASK
	.align		4
.L_3797:
        /*0028*/ 	.byte	0x03, 0x50
        /*002a*/ 	.short	0x0000


	//----- nvinfo : EIATTR_MAXREG_COUNT
	.align		4
        /*002c*/ 	.byte	0x03, 0x1b
        /*002e*/ 	.short	0x0080


	//----- nvinfo : EIATTR_EXTERNS
	.align		4
        /*0030*/ 	.byte	0x04, 0x0f
        /*0032*/ 	.short	(.L_3799 - .L_3798)


	//   ....[0]....
	.align		4
.L_3798:
        /*0034*/ 	.word	index@(__assertfail)


	//----- nvinfo : EIATTR_MERCURY_ISA_VERSION
	.align		4
.L_3799:
        /*0038*/ 	.byte	0x03, 0x5f
        /*003a*/ 	.short	0x0101


	//----- nvinfo : EIATTR_VRC_CTA_INIT_COUNT
	.align		4
        /*003c*/ 	.byte	0x02, 0x4a
	.zero		1
	.zero		1


	//----- nvinfo : EIATTR_SYSCALL_OFFSETS
	.align		4
        /*0040*/ 	.byte	0x04, 0x46
        /*0042*/ 	.short	(.L_3801 - .L_3800)


	//   ....[0]....
.L_3800:
        /*0044*/ 	.word	0x00001600


	//   ....[1]....
        /*0048*/ 	.word	0x000040f0


	//   ....[2]....
        /*004c*/ 	.word	0x00006be0


	//   ....[3]....
        /*0050*/ 	.word	0x000096e0


	//----- nvinfo : EIATTR_ATOM16_EMUL_INSTR_REG_MAP
	.align		4
.L_3801:
        /*0054*/ 	.byte	0x04, 0x2e
        /*0056*/ 	.short	(.L_3803 - .L_3802)


	//   ....[0]....
.L_3802:
        /*0058*/ 	.word	0x00002b20
        /*005c*/ 	.short	0x0004
        /*005e*/ 	.short	0x0000


	//   ....[1]....
        /*0060*/ 	.word	0x00002b80
        /*0064*/ 	.short	0x0004
        /*0066*/ 	.short	0x0000


	//   ....[2]....
        /*0068*/ 	.word	0x00005500
        /*006c*/ 	.short	0x0004
        /*006e*/ 	.short	0x0000


	//   ....[3]....
        /*0070*/ 	.word	0x00005550
        /*0074*/ 	.short	0x0004
        /*0076*/ 	.short	0x0000


	//   ....[4]....
        /*0078*/ 	.word	0x00007ff0
        /*007c*/ 	.short	0x0004
        /*007e*/ 	.short	0x0000


	//   ....[5]....
        /*0080*/ 	.word	0x00008040
        /*0084*/ 	.short	0x0004
        /*0086*/ 	.short	0x0000


	//   ....[6]....
        /*0088*/ 	.word	0x0000aaa0
        /*008c*/ 	.short	0x0002
        /*008e*/ 	.short	0x0000


	//   ....[7]....
        /*0090*/ 	.word	0x0000aaf0
        /*0094*/ 	.short	0x0002
        /*0096*/ 	.short	0x0000


	//----- nvinfo : EIATTR_EXIT_INSTR_OFFSETS
	.align		4
.L_3803:
        /*0098*/ 	.byte	0x04, 0x1c
        /*009a*/ 	.short	(.L_3805 - .L_3804)


	//   ....[0]....
.L_3804:
        /*009c*/ 	.word	0x00008200


	//   ....[1]....
        /*00a0*/ 	.word	0x0000a980


	//   ....[2]....
        /*00a4*/ 	.word	0x0000aa10


	//   ....[3]....
        /*00a8*/ 	.word	0x0000aa50


	//   ....[4]....
        /*00ac*/ 	.word	0x0000ab30


	//   ....[5]....
        /*00b0*/ 	.word	0x0000ab70


	//   ....[6]....
        /*00b4*/ 	.word	0x0000ac00


	//   ....[7]....
        /*00b8*/ 	.word	0x0000ac40


	//----- nvinfo : EIATTR_MAX_THREADS
	.align		4
.L_3805:
        /*00bc*/ 	.byte	0x04, 0x05
        /*00be*/ 	.short	(.L_3807 - .L_3806)
.L_3806:
        /*00c0*/ 	.word	0x00000080
        /*00c4*/ 	.word	0x00000001
        /*00c8*/ 	.word	0x00000001


	//----- nvinfo : EIATTR_CRS_STACK_SIZE
	.align		4
.L_3807:
        /*00cc*/ 	.byte	0x04, 0x1e
        /*00ce*/ 	.short	(.L_3809 - .L_3808)
.L_3808:
        /*00d0*/ 	.word	0x00000000


	//----- nvinfo : EIATTR_CBANK_PARAM_SIZE
	.align		4
.L_3809:
        /*00d4*/ 	.byte	0x03, 0x19
        /*00d6*/ 	.short	0x03c0


	//----- nvinfo : EIATTR_PARAM_CBANK
	.align		4
        /*00d8*/ 	.byte	0x04, 0x0a
        /*00da*/ 	.short	(.L_3811 - .L_3810)
	.align		4
.L_3810:
        /*00dc*/ 	.word	index@(.nv.constant0._ZN2at6native24index_elementwise_kernelILi128ELi4EZNS0_20cuda_take_put_kernelIN3c108BFloat16EiZZZZZNS0_10put_kernelERNS_14TensorIteratorERKNS_10TensorBaseEbENKUlvE_clEvENKUlvE10_clEvENKUlvE_clEvENKUlvE_clEvEUlRS4_iE_EEvS6_S9_RKT1_EUliE_EEvlSG_)
        /*00e0*/ 	.short	0x0380
        /*00e2*/ 	.short	0x03c0


	//----- nvinfo : EIATTR_SW_WAR
	.align		4
.L_3811:
        /*00e4*/ 	.byte	0x04, 0x36
        /*00e6*/ 	.short	(.L_3813 - .L_3812)
.L_3812:
        /*00e8*/ 	.word	0x00000008
.L_3813:


//--------------------- .nv.info._ZN2at6native24index_elementwise_kernelILi128ELi4EZNS0_20cuda_take_put_kernelIblZZZZZNS0_10put_kernelERNS_14TensorIteratorERKNS_10TensorBaseEbENKUlvE_clEvENKUlvE9_clEvENKUlvE_clEvENKUlvE0_clEvEUlRblE0_EEvS4_S7_RKT1_EUliE_EEvlSE_ --------------------------
	.section	.nv.info._ZN2at6native24index_elementwise_kernelILi128ELi4EZNS0_20cuda_take_put_kernelIblZZZZZNS0_10put_kernelERNS_14TensorIteratorERKNS_10TensorBaseEbENKUlvE_clEvENKUlvE9_clEvENKUlvE_clEvENKUlvE0_clEvEUlRblE0_EEvS4_S7_RKT1_EUliE_EEvlSE_,"",@"SHT_CUDA_INFO"
	.sectionflags	@""
	.align	4


	//----- nvinfo : EIATTR_CUDA_API_VERSION
	.align		4
        /*0000*/ 	.byte	0x04, 0x37
        /*0002*/ 	.short	(.L_3815 - .L_3814)
.L_3814:
        /*0004*/ 	.word	0x00000082


	//----- nvinfo : EIATTR_KPARAM_INFO
	.align		4
.L_3815:
        /*0008*/ 	.byte	0x04, 0x17
        /*000a*/ 	.short	(.L_3817 - .L_3816)
.L_3816:
        /*000c*/ 	.word	0x00000000
        /*0010*/ 	.short	0x0001
        /*0012*/ 	.short	0x0008
        /*0014*/ 	.byte	0x00, 0xf0, 0xe1, 0x0e


	//----- nvinfo : EIATTR_KPARAM_INFO
	.align		4
.L_3817:
        /*0018*/ 	.byte	0x04, 0x17
        /*001a*/ 	.short	(.L_3819 - .L_3818)
.L_3818:
        /*001c*/ 	.word	0x00000000
        /*0020*/ 	.short	0x0000
        /*0022*/ 	.short	0x0000
        /*0024*/ 	.byte	0x00, 0xf0, 0x21, 0x00


	//----- nvinfo : EIATTR_SPARSE_MMA_MASK
	.align		4
.L_3819:
        /*0028*/ 	.byte	0x03, 0x50
        /*002a*/ 	.short	0x0000


	//----- nvinfo : EIATTR_MAXREG_COUNT
	.align		4
        /*002c*/ 	.byte	0x03, 0x1b
        /*002e*/ 	.short	0x0080


	//----- nvinfo : EIATTR_EXTERNS
	.align		4
        /*0030*/ 	.byte	0x04, 0x0f
        /*0032*/ 	.short	(.L_3821 - .L_3820)


	//   ....[0]....
	.align		4
.L_3820:
        /*0034*/ 	.word	index@(__assertfail)


	//----- nvinfo : EIATTR_MERCURY_ISA_VERSION
	.align		4
.L_3821:
        /*0038*/ 	.byte	0x03, 0x5f
        /*003a*/ 	.short	0x0101


	//----- nvinfo : EIATTR_VRC_CTA_INIT_COUNT
	.align		4
        /*003c*/ 	.byte	0x02, 0x4a
	.zero		1
	.zero		1


	//----- nvinfo : EIATTR_SYSCALL_OFFSETS
	.align		4
        /*0040*/ 	.byte	0x04, 0x46
        /*0042*/ 	.short	(.L_3823 - .L_3822)


	//   ....[0]....
.L_3822:
        /*0044*/ 	.word	0x000002e0


	//   ....[1]....
        /*0048*/ 	.word	0x00000530


	//   ....[2]....
        /*004c*/ 	.word	0x00000780


	//   ....[3]....
        /*0050*/ 	.word	0x000009c0


	//   ....[4]....
        /*0054*/ 	.word	0x00000c40


	//   ....[5]....
        /*0058*/ 	.word	0x00006690


	//   ....[6]....
        /*005c*/ 	.word	0x0000c0e0


	//   ....[7]....
        /*0060*/ 	.word	0x00011b20


	//   ....[8]....
        /*0064*/ 	.word	0x000173d0


	//   ....[9]....
        /*0068*/ 	.word	0x00017690


	//   ....[10]....
        /*006c*/ 	.word	0x00017950


	//   ....[11]....
        /*0070*/ 	.word	0x00017c00


	//   ....[12]....
        /*0074*/ 	.word	0x00019200


	//   ....[13]....
        /*0078*/ 	.word	0x0001a750


	//   ....[14]....
        /*007c*/ 	.word	0x0001bca0


	//   ....[15]....
        /*0080*/ 	.word	0x0001d200


	//   ....[16]....
        /*0084*/ 	.word	0x0001e770


	//   ....[17]....
        /*0088*/ 	.word	0x00025350


	//   ....[18]....
        /*008c*/ 	.word	0x0002bf30


	//   ....[19]....
        /*0090*/ 	.word	0x00032b20


	//   ....[20]....
        /*0094*/ 	.word	0x00039880


	//   ....[21]....
        /*0098*/ 	.word	0x0003ae40


	//   ....[22]....
        /*009c*/ 	.word	0x0003c400


	//   ....[23]....
        /*00a0*/ 	.word	0x0003d9d0


	//----- nvinfo : EIATTR_EXIT_INSTR_OFFSETS
	.align		4
.L_3823:
        /*00a4*/ 	.byte	0x04, 0x1c
        /*00a6*/ 	.short	(.L_3825 - .L_3824)


	//   ....[0]....
.L_3824:
        /*00a8*/ 	.word	0x00000820


	//   ....[1]....
        /*00ac*/ 	.word	0x00000a10


	//   ....[2]....
        /*00b0*/ 	.word	0x00011980


	//   ....[3]....
        /*00b4*/ 	.word	0x000171e0


	//   ....[4]....
        /*00b8*/ 	.word	0x00017a60


	//   ....[5]....
        /*00bc*/ 	.word	0x00017cc0


	//   ....[6]....
        /*00c0*/ 	.word	0x0001bd70


	//   ....[7]....
        /*00c4*/ 	.word	0x0001d250


	//   ....[8]....
        /*00c8*/ 	.word	0x00031690


	//   ....[9]....
        /*00cc*/ 	.word	0x00038390


	//   ....[10]....
        /*00d0*/ 	.word	0x0003c540


	//   ....[11]....
        /*00d4*/ 	.word	0x0003da90


	//----- nvinfo : EIATTR_MAX_THREADS
	.align		4
.L_3825:
        /*00d8*/ 	.byte	0x04, 0x05
        /*00da*/ 	.short	(.L_3827 - .L_3826)
.L_3826:
        /*00dc*/ 	.word	0x00000080
        /*00e0*/ 	.word	0x00000001
        /*00e4*/ 	.word	0x00000001


	//----- nvinfo : EIATTR_CRS_STACK_SIZE
	.align		4
.L_3827:
        /*00e8*/ 	.byte	0x04, 0x1e
        /*00ea*/ 	.short	(.L_3829 - .L_3828)
.L_3828:
        /*00ec*/ 	.word	0x00000000


	//----- nvinfo : EIATTR_CBANK_PARAM_SIZE
	.align		4
.L_3829:
        /*00f0*/ 	.byte	0x03, 0x19
        /*00f2*/ 	.short	0x03c0


	//----- nvinfo : EIATTR_PARAM_CBANK
	.align		4
        /*00f4*/ 	.byte	0x04, 0x0a
        /*00f6*/ 	.short	(.L_3831 - .L_3830)
	.align		4
.L_3830:
        /*00f8*/ 	.word	index@(.nv.constant0._ZN2at6native24index_elementwise_kernelILi128ELi4EZNS0_20cuda_take_put_kernelIblZZZZZNS0_10put_kernelERNS_14TensorIteratorERKNS_10TensorBaseEbENKUlvE_clEvENKUlvE9_clEvENKUlvE_clEvENKUlvE0_clEvEUlRblE0_EEvS4_S7_RKT1_EUliE_EEvlSE_)
        /*00fc*/ 	.short	0x0380
        /*00fe*/ 	.short	0x03c0


	//----- nvinfo : EIATTR_SW_WAR
	.align		4
.L_3831:
        /*0100*/ 	.byte	0x04, 0x36
        /*0102*/ 	.short	(.L_3833 - .L_3832)
.L_3832:
        /*0104*/ 	.word	0x00000008
.L_3833:


//--------------------- .nv.info._ZN2at6native24index_elementwise_kernelILi128ELi4EZNS0_20cuda_take_put_kernelIblZZZZZNS0_10put_kernelERNS_14TensorIteratorERKNS_10TensorBaseEbENKUlvE_clEvENKUlvE9_clEvENKUlvE_clEvENKUlvE0_clEvEUlRblE_EEvS4_S7_RKT1_EUliE_EEvlSE_ --------------------------
	.section	.nv.info._ZN2at6native24index_elementwise_kernelILi128ELi4EZNS0_20cuda_take_put_kernelIblZZZZZNS0_10put_kernelERNS_14TensorIteratorERKNS_10TensorBaseEbENKUlvE_clEvENKUlvE9_clEvENKUlvE_clEvENKUlvE0_clEvEUlRblE_EEvS4_S7_RKT1_EUliE_EEvlSE_,"",@"SHT_CUDA_INFO"
	.sectionflags	@""
	.align	4


	//----- nvinfo : EIATTR_CUDA_API_VERSION
	.align		4
        /*0000*/ 	.byte	0x04, 0x37
        /*0002*/ 	.short	(.L_3835 - .L_3834)
.L_3834:
        /*0004*/ 	.word	0x00000082


	//----- nvinfo : EIATTR_KPARAM_INFO
	.align		4
.L_3835:
        /*0008*/ 	.byte	0x04, 0x17
        /*000a*/ 	.short	(.L_3837 - .L_3836)
.L_3836:
        /*000c*/ 	.word	0x00000000
        /*0010*/ 	.short	0x0001
        /*0012*/ 	.short	0x0008
        /*0014*/ 	.byte	0x00, 0xf0, 0x01, 0x0f


	//----- nvinfo : EIATTR_KPARAM_INFO
	.align		4
.L_3837:
        /*0018*/ 	.byte	0x04, 0x17
        /*001a*/ 	.short	(.L_3839 - .L_3838)
.L_3838:
        /*001c*/ 	.word	0x00000000
        /*0020*/ 	.short	0x0000
        /*0022*/ 	.short	0x0000
        /*0024*/ 	.byte	0x00, 0xf0, 0x21, 0x00


	//----- nvinfo : EIATTR_SPARSE_MMA_MASK
	.align		4
.L_3839:
        /*0028*/ 	.byte	0x03, 0x50
        /*002a*/ 	.short	0x0000


	//----- nvinfo : EIATTR_MAXREG_COUNT
	.align		4
        /*002c*/ 	.byte	0x03, 0x1b
        /*002e*/ 	.short	0x0080


	//----- nvinfo : EIATTR_EXTERNS
	.align		4
        /*0030*/ 	.byte	0x04, 0x0f
        /*0032*/ 	.short	(.L_3841 - .L_3840)


	//   ....[0]....
	.align		4
.L_3840:
        /*0034*/ 	.word	index@(__assertfail)


	//----- nvinfo : EIATTR_MERCURY_ISA_VERSION
	.align		4
.L_3841:
        /*0038*/ 	.byte	0x03, 0x5f
        /*003a*/ 	.short	0x0101


	//----- nvinfo : EIATTR_VRC_CTA_INIT_COUNT
	.align		4
        /*003c*/ 	.byte	0x02, 0x4a
	.zero		1
	.zero		1


	//----- nvinfo : EIATTR_SYSCALL_OFFSETS
	.align		4
        /*0040*/ 	.byte	0x04, 0x46
        /*0042*/ 	.short	(.L_3843 - .L_3842)


	//   ....[0]....
.L_3842:
        /*0044*/ 	.word	0x000002e0


	//   ....[1]....
        /*0048*/ 	.word	0x00000650


	//   ....[2]....
        /*004c*/ 	.word	0x000009c0


	//   ....[3]....
        /*0050*/ 	.word	0x00000d20


	//   ....[4]....
        /*0054*/ 	.word	0x000010a0


	//   ....[5]....
        /*0058*/ 	.word	0x00006c00


	//   ....[6]....
        /*005c*/ 	.word	0x0000c760


	//   ....[7]....
        /*0060*/ 	.word	0x000122b0


	//   ....[8]....
        /*0064*/ 	.word	0x00017c50


	//   ....[9]....
        /*0068*/ 	.word	0x00018040


	//   ....[10]....
        /*006c*/ 	.word	0x00018430


	//   ....[11]....
        /*0070*/ 	.word	0x00018810


	//   ....[12]....
        /*0074*/ 	.word	0x00019f20


	//   ....[13]....
        /*0078*/ 	.word	0x0001b590


	//   ....[14]....
        /*007c*/ 	.word	0x0001cc00


	//   ....[15]....
        /*0080*/ 	.word	0x0001e280


	//   ....[16]....
        /*0084*/ 	.word	0x0001f8f0


	//   ....[17]....
        /*0088*/ 	.word	0x000265e0


	//   ....[18]....
        /*008c*/ 	.word	0x0002d2d0


	//   ....[19]....
        /*0090*/ 	.word	0x00033fd0


	//   ....[20]....
        /*0094*/ 	.word	0x0003ae20


	//   ....[21]....
        /*0098*/ 	.word	0x0003c510


	//   ....[22]....
        /*009c*/ 	.word	0x0003dc00


	//   ....[23]....
        /*00a0*/ 	.word	0x0003f300


	//----- nvinfo : EIATTR_EXIT_INSTR_OFFSETS
	.align		4
.L_3843:
        /*00a4*/ 	.byte	0x04, 0x1c
        /*00a6*/ 	.short	(.L_3845 - .L_3844)


	//   ....[0]....
.L_3844:
        /*00a8*/ 	.word	0x00000b80


	//   ....[1]....
        /*00ac*/ 	.word	0x00000e50


	//   ....[2]....
        /*00b0*/ 	.word	0x00012110


	//   ....[3]....
        /*00b4*/ 	.word	0x00017a40


	//   ....[4]....
        /*00b8*/ 	.word	0x00018670


	//   ....[5]....
        /*00bc*/ 	.word	0x000189c0


	//   ....[6]....
        /*00c0*/ 	.word	0x0001cdf0


	//   ....[7]....
        /*00c4*/ 	.word	0x0001e3b0


	//   ....[8]....
        /*00c8*/ 	.word	0x00032b40


	//   ....[9]....
        /*00cc*/ 	.word	0x00039910


	//   ....[10]....
        /*00d0*/ 	.word	0x0003de70


	//   ....[11]....
        /*00d4*/ 	.word	0x0003f4d0


	//----- nvinfo : EIATTR_MAX_THREADS
	.align		4
.L_3845:
        /*00d8*/ 	.byte	0x04, 0x05
        /*00da*/ 	.short	(.L_3847 - .L_3846)
.L_3846:
        /*00dc*/ 	.word	0x00000080
        /*00e0*/ 	.word	0x00000001
        /*00e4*/ 	.word	0x00000001


	//----- nvinfo : EIATTR_CRS_STACK_SIZE
	.align		4
.L_3847:
        /*00e8*/ 	.byte	0x04, 0x1e
        /*00ea*/ 	.short	(.L_3849 - .L_3848)
.L_3848:
        /*00ec*/ 	.word	0x00000000


	//----- nvinfo : EIATTR_CBANK_PARAM_SIZE
	.align		4
.L_3849:
        /*00f0*/ 	.byte	0x03, 0x19
        /*00f2*/ 	.short	0x03c8


	//----- nvinfo : EIATTR_PARAM_CBANK
	.align		4
        /*00f4*/ 	.byte	0x04, 0x0a
        /*00f6*/ 	.short	(.L_3851 - .L_3850)
	.align		4
.L_3850:
        /*00f8*/ 	.word	index@(.nv.constant0._ZN2at6native24index_elementwise_kernelILi128ELi4EZNS0_20cuda_take_put_kernelIblZZZZZNS0_10put_kernelERNS_14TensorIteratorERKNS_10TensorBaseEbENKUlvE_clEvENKUlvE9_clEvENKUlvE_clEvENKUlvE0_clEvEUlRblE_EEvS4_S7_RKT1_EUliE_EEvlSE_)
        /*00fc*/ 	.short	0x0380
        /*00fe*/ 	.short	0x03c8


	//----- nvinfo : EIATTR_SW_WAR
	.align		4
.L_3851:
        /*0100*/ 	.byte	0x04, 0x36
        /*0102*/ 	.short	(.L_3853 - .L_3852)
.L_3852:
        /*0104*/ 	.word	0x00000008
.L_3853:


//--------------------- .nv.info._ZN2at6native24index_elementwise_kernelILi128ELi4EZNS0_20cuda_take_put_kernelIbiZZZZZNS0_10put_kernelERNS_14TensorIteratorERKNS_10TensorBaseEbENKUlvE_clEvENKUlvE9_clEvENKUlvE_clEvENKUlvE_clEvEUlRbiE0_EEvS4_S7_RKT1_EUliE_EEvlSE_ --------------------------
	.section	.nv.info._ZN2at6native24index_elementwise_kernelILi128ELi4EZNS0_20cuda_take_put_kernelIbiZZZZZNS0_10put_kernelERNS_14TensorIteratorERKNS_10TensorBaseEbENKUlvE_clEvENKUlvE9_clEvENKUlvE_clEvENKUlvE_clEvEUlRbiE0_EEvS4_S7_RKT1_EUliE_EEvlSE_,"",@"SHT_CUDA_INFO"
	.sectionflags	@""
	.align	4


	//----- nvinfo : EIATTR_CUDA_API_VERSION
	.align		4
        /*0000*/ 	.byte	0x04, 0x37
        /*0002*/ 	.short	(.L_3855 - .L_3854)
.L_3854:
        /*0004*/ 	.word	0x00000082


	//----- nvinfo : EIATTR_KPARAM_INFO
	.align		4
.L_3855:
        /*0008*/ 	.byte	0x04, 0x17
        /*000a*/ 	.short	(.L_3857 - .L_3856)
.L_3856:
        /*000c*/ 	.word	0x00000000
        /*0010*/ 	.short	0x0001
        /*0012*/ 	.short	0x0008
        /*0014*/ 	.byte	0x00, 0xf0, 0xc1, 0x0e


	//----- nvinfo : EIATTR_KPARAM_INFO
	.align		4
.L_3857:
        /*0018*/ 	.byte	0x04, 0x17
        /*001a*/ 	.short	(.L_3859 - .L_3858)
.L_3858:
        /*001c*/ 	.word	0x00000000
        /*0020*/ 	.short	0x0000
        /*0022*/ 	.short	0x0000
        /*0024*/ 	.byte	0x00, 0xf0, 0x21, 0x00


	//----- nvinfo : EIATTR_SPARSE_MMA_MASK
	.align		4
.L_3859:
        /*0028*/ 	.byte	0x03, 0x50
        /*002a*/ 	.short	0x0000


	//----- nvinfo : EIATTR_MAXREG_COUNT
	.align		4
        /*002c*/ 	.byte	0x03, 0x1b
        /*002e*/ 	.short	0x0080


	//----- nvinfo : EIATTR_EXTERNS
	.align		4
        /*0030*/ 	.byte	0x04, 0x0f
        /*0032*/ 	.short	(.L_3861 - .L_3860)


	//   ....[0]....
	.align		4
.L_3860:
        /*0034*/ 	.word	index@(__assertfail)


	//----- nvinfo : EIATTR_MERCURY_ISA_VERSION
	.align		4
.L_3861:
        /*0038*/ 	.byte	0x03, 0x5f
        /*003a*/ 	.short	0x0101


	//----- nvinfo : EIATTR_VRC_CTA_INIT_COUNT
	.align		4
        /*003c*/ 	.byte	0x02, 0x4a
	.zero		1
	.zero		1


	//----- nvinfo : EIATTR_SYSCALL_OFFSETS
	.align		4
        /*0040*/ 	.byte	0x04, 0x46
        /*0042*/ 	.short	(.L_3863 - .L_3862)


	//   ....[0]....
.L_3862:
        /*0044*/ 	.word	0x000002d0


	//   ....[1]....
        /*0048*/ 	.word	0x00000520


	//   ....[2]....
        /*004c*/ 	.word	0x00000770


	//   ....[3]....
        /*0050*/ 	.word	0x000009b0


	//   ....[4]....
        /*0054*/ 	.word	0x00000c20


	//   ....[5]....
        /*0058*/ 	.word	0x00001fd0


	//   ....[6]....
        /*005c*/ 	.word	0x00003380


	//   ....[7]....
        /*0060*/ 	.word	0x00004720


	//   ....[8]....
        /*0064*/ 	.word	0x00005ac0


	//   ....[9]....
        /*0068*/ 	.word	0x00005d70


	//   ....[10]....
        /*006c*/ 	.word	0x00006020


	//   ....[11]....
        /*0070*/ 	.word	0x000062c0


	//   ....[12]....
        /*0074*/ 	.word	0x000078a0


	//   ....[13]....
        /*0078*/ 	.word	0x00008de0


	//   ....[14]....
        /*007c*/ 	.word	0x0000a320


	//   ....[15]....
        /*0080*/ 	.word	0x0000b870


	//   ....[16]....
        /*0084*/ 	.word	0x0000cdd0


	//   ....[17]....
        /*0088*/ 	.word	0x0000f480


	//   ....[18]....
        /*008c*/ 	.word	0x00011b30


	//   ....[19]....
        /*0090*/ 	.word	0x000141f0


	//   ....[20]....
        /*0094*/ 	.word	0x00016880


	//   ....[21]....
        /*0098*/ 	.word	0x00017e20


	//   ....[22]....
        /*009c*/ 	.word	0x000193c0


	//   ....[23]....
        /*00a0*/ 	.word	0x0001a970


	//----- nvinfo : EIATTR_EXIT_INSTR_OFFSETS
	.align		4
.L_3863:
        /*00a4*/ 	.byte	0x04, 0x1c
        /*00a6*/ 	.short	(.L_3865 - .L_3864)


	//   ....[0]....
.L_3864:
        /*00a8*/ 	.word	0x00000810


	//   ....[1]....
        /*00ac*/ 	.word	0x00000a00


	//   ....[2]....
        /*00b0*/ 	.word	0x00004580


	//   ....[3]....
        /*00b4*/ 	.word	0x000058d0


	//   ....[4]....
        /*00b8*/ 	.word	0x00006120


	//   ....[5]....
        /*00bc*/ 	.word	0x00006370


	//   ....[6]....
        /*00c0*/ 	.word	0x0000a3f0


	//   ....[7]....
        /*00c4*/ 	.word	0x0000b8c0


	//   ....[8]....
        /*00c8*/ 	.word	0x00012d60


	//   ....[9]....
        /*00cc*/ 	.word	0x000153a0


	//   ....[10]....
        /*00d0*/ 	.word	0x000194f0


	//   ....[11]....
        /*00d4*/ 	.word	0x0001aa20


	//----- nvinfo : EIATTR_MAX_THREADS
	.align		4
.L_3865:
        /*00d8*/ 	.byte	0x04, 0x05
        /*00da*/ 	.short	(.L_3867 - .L_3866)
.L_3866:
        /*00dc*/ 	.word	0x00000080
        /*00e0*/ 	.word	0x00000001
        /*00e4*/ 	.word	0x00000001


	//----- nvinfo : EIATTR_CRS_STACK_SIZE
	.align		4
.L_3867:
        /*00e8*/ 	.byte	0x04, 0x1e
        /*00ea*/ 	.short	(.L_3869 - .L_3868)
.L_3868:
        /*00ec*/ 	.word	0x00000000


	//----- nvinfo : EIATTR_CBANK_PARAM_SIZE
	.align		4
.L_3869:
        /*00f0*/ 	.byte	0x03, 0x19
        /*00f2*/ 	.short	0x03b8


	//----- nvinfo : EIATTR_PARAM_CBANK
	.align		4
        /*00f4*/ 	.byte	0x04, 0x0a
        /*00f6*/ 	.short	(.L_3871 - .L_3870)
	.align		4
.L_3870:
        /*00f8*/ 	.word	index@(.nv.constant0._ZN2at6native24index_elementwise_kernelILi128ELi4EZNS0_20cuda_take_put_kernelIbiZZZZZNS0_10put_kernelERNS_14TensorIteratorERKNS_10TensorBaseEbENKUlvE_clEvENKUlvE9_clEvENKUlvE_clEvENKUlvE_clEvEUlRbiE0_EEvS4_S7_RKT1_EUliE_EEvlSE_)
        /*00fc*/ 	.short	0x0380
        /*00fe*/ 	.short	0x03b8


	//----- nvinfo : EIATTR_SW_WAR
	.align		4
.L_3871:
        /*0100*/ 	.byte	0x04, 0x36
        /*0102*/ 	.short	(.L_3873 - .L_3872)
.L_3872:
        /*0104*/ 	.word	0x00000008
.L_3873:


//--------------------- .nv.info._ZN2at6native24index_elementwise_kernelILi128ELi4EZNS0_20cuda_take_put_kernelIbiZZZZZNS0_10put_kernelERNS_14TensorIteratorERKNS_10TensorBaseEbENKUlvE_clEvENKUlvE9_clEvENKUlvE_clEvENKUlvE_clEvEUlRbiE_EEvS4_S7_RKT1_EUliE_EEvlSE_ --------------------------
	.section	.nv.info._ZN2at6native24index_elementwise_kernelILi128ELi4EZNS0_20cuda_take_put_kernelIbiZZZZZNS0_10put_kernelERNS_14TensorIteratorERKNS_10TensorBaseEbENKUlvE_clEvENKUlvE9_clEvENKUlvE_clEvENKUlvE_clEvEUlRbiE_EEvS4_S7_RKT1_EUliE_EEvlSE_,"",@"SHT_CUDA_INFO"
	.sectionflags	@""
	.align	4


	//----- nvinfo : EIATTR_CUDA_API_VERSION
	.align		4
        /*0000*/ 	.byte	0x04, 0x37
        /*0002*/ 	.short	(.L_3875 - .L_3874)
.L_3874:
        /*0004*/ 	.word	0x00000082


	//----- nvinfo : EIATTR_KPARAM_INFO
	.align		4
.L_3875:
        /*0008*/ 	.byte	0x04, 0x17
        /*000a*/ 	.short	(.L_3877 - .L_3876)
.L_3876:
        /*000c*/ 	.word	0x00000000
        /*0010*/ 	.short	0x0001
        /*0012*/ 	.short	0x0008
        /*0014*/ 	.byte	0x00, 0xf0, 0xe1, 0x0e


	//----- nvinfo : EIATTR_KPARAM_INFO
	.align		4
.L_3877:
        /*0018*/ 	.byte	0x04, 0x17
        /*001a*/ 	.short	(.L_3879 - .L_3878)
.L_3878:
        /*001c*/ 	.word	0x00000000
        /*0020*/ 	.short	0x0000
        /*0022*/ 	.short	0x0000
        /*0024*/ 	.byte	0x00, 0xf0, 0x21, 0x00


	//----- nvinfo : EIATTR_SPARSE_MMA_MASK
	.align		4
.L_3879:
        /*0028*/ 	.byte	0x03, 0x50
        /*002a*/ 	.short	0x0000


	//----- nvinfo : EIATTR_MAXREG_COUNT
	.align		4
        /*002c*/ 	.byte	0x03, 0x1b
        /*002e*/ 	.short	0x0080


	//----- nvinfo : EIATTR_EXTERNS
	.align		4
        /*0030*/ 	.byte	0x04, 0x0f
        /*0032*/ 	.short	(.L_3881 - .L_3880)


	//   ....[0]....
	.align		4
.L_3880:
        /*0034*/ 	.word	index@(__assertfail)


	//----- nvinfo : EIATTR_MERCURY_ISA_VERSION
	.align		4
.L_3881:
        /*0038*/ 	.byte	0x03, 0x5f
        /*003a*/ 	.short	0x0101


	//----- nvinfo : EIATTR_VRC_CTA_INIT_COUNT
	.align		4
        /*003c*/ 	.byte	0x02, 0x4a
	.zero		1
	.zero		1


	//----- nvinfo : EIATTR_SYSCALL_OFFSETS
	.align		4
        /*0040*/ 	.byte	0x04, 0x46
        /*0042*/ 	.short	(.L_3883 - .L_3882)


	//   ....[0]....
.L_3882:
        /*0044*/ 	.word	0x000002d0


	//   ....[1]....
        /*0048*/ 	.word	0x00000640


	//   ....[2]....
        /*004c*/ 	.word	0x000009b0


	//   ....[3]....
        /*0050*/ 	.word	0x00000d10


	//   ....[4]....
        /*0054*/ 	.word	0x00001080


	//   ....[5]....
        /*0058*/ 	.word	0x00002550


	//   ....[6]....
        /*005c*/ 	.word	0x00003a20


	//   ....[7]....
        /*0060*/ 	.word	0x00004ee0


	//   ....[8]....
        /*0064*/ 	.word	0x00006380


	//   ....[9]....
        /*0068*/ 	.word	0x00006750


	//   ....[10]....
        /*006c*/ 	.word	0x00006b20


	//   ....[11]....
        /*0070*/ 	.word	0x00006ee0


	//   ....[12]....
        /*0074*/ 	.word	0x000085c0


	//   ....[13]....
        /*0078*/ 	.word	0x00009c20


	//   ....[14]....
        /*007c*/ 	.word	0x0000b280


	//   ....[15]....
        /*0080*/ 	.word	0x0000c8f0


	//   ....[16]....
        /*0084*/ 	.word	0x0000df50


	//   ....[17]....
        /*0088*/ 	.word	0x00010720


	//   ....[18]....
        /*008c*/ 	.word	0x00012ef0


	//   ....[19]....
        /*0090*/ 	.word	0x000156d0


	//   ....[20]....
        /*0094*/ 	.word	0x00017e60


	//   ....[21]....
        /*0098*/ 	.word	0x00019520


	//   ....[22]....
        /*009c*/ 	.word	0x0001abe0


	//   ....[23]....
        /*00a0*/ 	.word	0x0001c2b0


	//----- nvinfo : EIATTR_EXIT_INSTR_OFFSETS
	.align		4
.L_3883:
        /*00a4*/ 	.byte	0x04, 0x1c
        /*00a6*/ 	.short	(.L_3885 - .L_3884)


	//   ....[0]....
.L_3884:
        /*00a8*/ 	.word	0x00000b70


	//   ....[1]....
        /*00ac*/ 	.word	0x00000e40


	//   ....[2]....
        /*00b0*/ 	.word	0x00004d40


	//   ....[3]....
        /*00b4*/ 	.word	0x00006170


	//   ....[4]....
        /*00b8*/ 	.word	0x00006d40


	//   ....[5]....
        /*00bc*/ 	.word	0x00007070


	//   ....[6]....
        /*00c0*/ 	.word	0x0000b470


	//   ....[7]....
        /*00c4*/ 	.word	0x0000ca20


	//   ....[8]....
        /*00c8*/ 	.word	0x00014240


	//   ....[9]....
        /*00cc*/ 	.word	0x00016960


	//   ....[10]....
        /*00d0*/ 	.word	0x0001ae30


	//   ....[11]....
        /*00d4*/ 	.word	0x0001c460


	//----- nvinfo : EIATTR_MAX_THREADS
	.align		4
.L_3885:
        /*00d8*/ 	.byte	0x04, 0x05
        /*00da*/ 	.short	(.L_3887 - .L_3886)
.L_3886:
        /*00dc*/ 	.word	0x00000080
        /*00e0*/ 	.word	0x00000001
        /*00e4*/ 	.word	0x00000001


	//----- nvinfo : EIATTR_CRS_STACK_SIZE
	.align		4
.L_3887:
        /*00e8*/ 	.byte	0x04, 0x1e
        /*00ea*/ 	.short	(.L_3889 - .L_3888)
.L_3888:
        /*00ec*/ 	.word	0x00000000


	//----- nvinfo : EIATTR_CBANK_PARAM_SIZE
	.align		4
.L_3889:
        /*00f0*/ 	.byte	0x03, 0x19
        /*00f2*/ 	.short	0x03c0


	//----- nvinfo : EIATTR_PARAM_CBANK
	.align		4
        /*00f4*/ 	.byte	0x04, 0x0a
        /*00f6*/ 	.short	(.L_3891 - .L_3890)
	.align		4
.L_3890:
        /*00f8*/ 	.word	index@(.nv.constant0._ZN2at6native24index_elementwise_kernelILi128ELi4EZNS0_20cuda_take_put_kernelIbiZZZZZNS0_10put_kernelERNS_14TensorIteratorERKNS_10TensorBaseEbENKUlvE_clEvENKUlvE9_clEvENKUlvE_clEvENKUlvE_clEvEUlRbiE_EEvS4_S7_RKT1_EUliE_EEvlSE_)
        /*00fc*/ 	.short	0x0380
        /*00fe*/ 	.short	0x03c0


	//----- nvinfo : EIATTR_SW_WAR
	.align		4
.L_3891:
        /*0100*/ 	.byte	0x04, 0x36
        /*0102*/ 	.short	(.L_3893 - .L_3892)
.L_3892:
        /*0104*/ 	.word	0x00000008
.L_3893:


//--------------------- .nv.info._ZN2at6native24index_elementwise_kernelILi128ELi4EZNS0_20cuda_take_put_kernelIN3c104HalfElZZZZZNS0_10put_kernelERNS_14TensorIteratorERKNS_10TensorBaseEbENKUlvE_clEvENKUlvE8_clEvENKUlvE_clEvENKUlvE0_clEvEUlRS4_lE0_EEvS6_S9_RKT1_EUliE_EEvlSG_ --------------------------
	.section	.nv.info._ZN2at6native24index_elementwise_kernelILi128ELi4EZNS0_20cuda_take_put_kernelIN3c104HalfElZZZZZNS0_10put_kernelERNS_14TensorIteratorERKNS_10TensorBaseEbENKUlvE_clEvENKUlvE8_clEvENKUlvE_clEvENKUlvE0_clEvEUlRS4_lE0_EEvS6_S9_RKT1_EUliE_EEvlSG_,"",@"SHT_CUDA_INFO"
	.sectionflags	@""
	.align	4


	//----- nvinfo : EIATTR_CUDA_API_VERSION
	.align		4
        /*0000*/ 	.byte	0x04, 0x37
        /*0002*/ 	.short	(.L_3895 - .L_3894)
.L_3894:
        /*0004*/ 	.word	0x00000082


	//----- nvinfo : EIATTR_KPARAM_INFO
	.align		4
.L_3895:
        /*0008*/ 	.byte	0x04, 0x17
        /*000a*/ 	.short	(.L_3897 - .L_3896)
.L_3896:
        /*000c*/ 	.word	0x00000000
        /*0010*/ 	.short	0x0001
        /*0012*/ 	.short	0x0008
        /*0014*/ 	.byte	0x00, 0xf0, 0xe1, 0x0e


	//----- nvinfo : EIATTR_KPARAM_INFO
	.align		4
.L_3897:
        /*0018*/ 	.byte	0x04, 0x17
        /*001a*/ 	.short	(.L_3899 - .L_3898)
.L_3898:
        /*001c*/ 	.word	0x00000000
        /*0020*/ 	.short	0x0000
        /*0022*/ 	.short	0x0000
        /*0024*/ 	.byte	0x00, 0xf0, 0x21, 0x00


	//----- nvinfo : EIATTR_SPARSE_MMA_MASK
	.align		4
.L_3899:
        /*0028*/ 	.byte	0x03, 0x50
        /*002a*/ 	.short	0x0000


	//----- nvinfo : EIATTR_MAXREG_COUNT
	.align		4
        /*002c*/ 	.byte	0x03, 0x1b
        /*002e*/ 	.short	0x0080


	//----- nvinfo : EIATTR_EXTERNS
	.align		4
        /*0030*/ 	.byte	0x04, 0x0f
        /*0032*/ 	.short	(.L_3901 - .L_3900)


	//   ....[0]....
	.align		4
.L_3900:
        /*0034*/ 	.word	index@(__assertfail)


	//----- nvinfo : EIATTR_MERCURY_ISA_VERSION
	.align		4
.L_3901:
        /*0038*/ 	.byte	0x03, 0x5f
        /*003a*/ 	.short	0x0101


	//----- nvinfo : EIATTR_VRC_CTA_INIT_COUNT
	.align		4
        /*003c*/ 	.byte	0x02, 0x4a
	.zero		1
	.zero		1


	//----- nvinfo : EIATTR_SYSCALL_OFFSETS
	.align		4
        /*0040*/ 	.byte	0x04, 0x46
        /*0042*/ 	.short	(.L_3903 - .L_3902)


	//   ....[0]....
.L_3902:
        /*0044*/ 	.word	0x000002e0


	//   ....[1]....
        /*0048*/ 	.word	0x00000530


	//   ....[2]....
        /*004c*/ 	.word	0x00000780


	//   ....[3]....
        /*0050*/ 	.word	0x000009c0


	//   ....[4]....
        /*0054*/ 	.word	0x00000c40


	//   ....[5]....
        /*0058*/ 	.word	0x00006690


	//   ....[6]....
        /*005c*/ 	.word	0x0000c0e0


	//   ....[7]....
        /*0060*/ 	.word	0x00011b20


	//   ....[8]....
        /*0064*/ 	.word	0x000173d0


	//   ....[9]....
        /*0068*/ 	.word	0x000176b0


	//   ....[10]....
        /*006c*/ 	.word	0x00017990


	//   ....[11]....
        /*0070*/ 	.word	0x00017c60


	//   ....[12]....
        /*0074*/ 	.word	0x00019280


	//   ....[13]....
        /*0078*/ 	.word	0x0001a7d0


	//   ....[14]....
        /*007c*/ 	.word	0x0001bd20


	//   ....[15]....
        /*0080*/ 	.word	0x0001d280


	//   ....[16]....
        /*0084*/ 	.word	0x0001e7f0


	//   ....[17]....
        /*0088*/ 	.word	0x000253d0


	//   ....[18]....
        /*008c*/ 	.word	0x0002bfb0


	//   ....[19]....
        /*0090*/ 	.word	0x00032ba0


	//   ....[20]....
        /*0094*/ 	.word	0x00039900


	//   ....[21]....
        /*0098*/ 	.word	0x0003aee0


	//   ....[22]....
        /*009c*/ 	.word	0x0003c4c0


	//   ....[23]....
        /*00a0*/ 	.word	0x0003dab0


	//----- nvinfo : EIATTR_EXIT_INSTR_OFFSETS
	.align		4
.L_3903:
        /*00a4*/ 	.byte	0x04, 0x1c
        /*00a6*/ 	.short	(.L_3905 - .L_3904)


	//   ....[0]....
.L_3904:
        /*00a8*/ 	.word	0x00000820


	//   ....[1]....
        /*00ac*/ 	.word	0x00000a10


	//   ....[2]....
        /*00b0*/ 	.word	0x00011980


	//   ....[3]....
        /*00b4*/ 	.word	0x000171e0


	//   ....[4]....
        /*00b8*/ 	.word	0x00017ac0


	//   ....[5]....
        /*00bc*/ 	.word	0x00017d40


	//   ....[6]....
        /*00c0*/ 	.word	0x0001bdf0


	//   ....[7]....
        /*00c4*/ 	.word	0x0001d2d0


	//   ....[8]....
        /*00c8*/ 	.word	0x00031710


	//   ....[9]....
        /*00cc*/ 	.word	0x00038410


	//   ....[10]....
        /*00d0*/ 	.word	0x0003c620


	//   ....[11]....
        /*00d4*/ 	.word	0x0003db90


	//----- nvinfo : EIATTR_MAX_THREADS
	.align		4
.L_3905:
        /*00d8*/ 	.byte	0x04, 0x05
        /*00da*/ 	.short	(.L_3907 - .L_3906)
.L_3906:
        /*00dc*/ 	.word	0x00000080
        /*00e0*/ 	.word	0x00000001
        /*00e4*/ 	.word	0x00000001


	//----- nvinfo : EIATTR_CRS_STACK_SIZE
	.align		4
.L_3907:
        /*00e8*/ 	.byte	0x04, 0x1e
        /*00ea*/ 	.short	(.L_3909 - .L_3908)
.L_3908:
        /*00ec*/ 	.word	0x00000000


	//----- nvinfo : EIATTR_CBANK_PARAM_SIZE
	.align		4
.L_3909:
        /*00f0*/ 	.byte	0x03, 0x19
        /*00f2*/ 	.short	0x03c0


	//----- nvinfo : EIATTR_PARAM_CBANK
	.align		4
        /*00f4*/ 	.byte	0x04, 0x0a
        /*00f6*/ 	.short	(.L_3911 - .L_3910)
	.align		4
.L_3910:
        /*00f8*/ 	.word	index@(.nv.constant0._ZN2at6native24index_elementwise_kernelILi128ELi4EZNS0_20cuda_take_put_kernelIN3c104HalfElZZZZZNS0_10put_kernelERNS_14TensorIteratorERKNS_10TensorBaseEbENKUlvE_clEvENKUlvE8_clEvENKUlvE_clEvENKUlvE0_clEvEUlRS4_lE0_EEvS6_S9_RKT1_EUliE_EEvlSG_)
        /*00fc*/ 	.short	0x0380
        /*00fe*/ 	.short	0x03c0


	//----- nvinfo : EIATTR_SW_WAR
	.align		4
.L_3911:
        /*0100*/ 	.byte	0x04, 0x36
        /*0102*/ 	.short	(.L_3913 - .L_3912)
.L_3912:
        /*0104*/ 	.word	0x00000008
.L_3913:


//--------------------- .nv.info._ZN2at6native24index_elementwise_kernelILi128ELi4EZNS0_20cuda_take_put_kernelIN3c104HalfElZZZZZNS0_10put_kernelERNS_14TensorIteratorERKNS_10TensorBaseEbENKUlvE_clEvENKUlvE8_clEvENKUlvE_clEvENKUlvE0_clEvEUlRS4_lE_EEvS6_S9_RKT1_EUliE_EEvlSG_ --------------------------
	.section	.nv.info._ZN2at6native24index_elementwise_kernelILi128ELi4EZNS0_20cuda_take_put_kernelIN3c104HalfElZZZZZNS0_10put_kernelERNS_14TensorIteratorERKNS_10TensorBaseEbENKUlvE_clEvENKUlvE8_clEvENKUlvE_clEvENKUlvE0_clEvEUlRS4_lE_EEvS6_S9_RKT1_EUliE_EEvlSG_,"",@"SHT_CUDA_INFO"
	.sectionflags	@""
	.align	4


	//----- nvinfo : EIATTR_CUDA_API_VERSION
	.align		4
        /*0000*/ 	.byte	0x04, 0x37
        /*0002*/ 	.short	(.L_3915 - .L_3914)
.L_3914:
        /*0004*/ 	.word	0x00000082


	//----- nvinfo : EIATTR_KPARAM_INFO
	.align		4
.L_3915:
        /*0008*/ 	.byte	0x04, 0x17
        /*000a*/ 	.short	(.L_3917 - .L_3916)
.L_3916:
        /*000c*/ 	.word	0x00000000
        /*0010*/ 	.short	0x0001
        /*0012*/ 	.short	0x0008
        /*0014*/ 	.byte	0x00, 0xf0, 0x01, 0x0f


	//----- nvinfo : EIATTR_KPARAM_INFO
	.align		4
.L_3917:
        /*0018*/ 	.byte	0x04, 0x17
        /*001a*/ 	.short	(.L_3919 - .L_3918)
.L_3918:
        /*001c*/ 	.word	0x00000000
        /*0020*/ 	.short	0x0000
        /*0022*/ 	.short	0x0000
        /*0024*/ 	.byte	0x00, 0xf0, 0x21, 0x00


	//----- nvinfo : EIATTR_SPARSE_MMA_MASK
	.align		4
.L_3919:
        /*0028*/ 	.byte	0x03, 0x50
        /*002a*/ 	.short	0x0000


	//----- nvinfo : EIATTR_MAXREG_COUNT
	.align		4
        /*002c*/ 	.byte	0x03, 0x1b
        /*002e*/ 	.short	0x0080


	//----- nvinfo : EIATTR_EXTERNS
	.align		4
        /*0030*/ 	.byte	0x04, 0x0f
        /*0032*/ 	.short	(.L_3921 - .L_3920)


	//   ....[0]....
	.align		4
.L_3920:
        /*0034*/ 	.word	index@(__assertfail)


	//----- nvinfo : EIATTR_MERCURY_ISA_VERSION
	.align		4
.L_3921:
        /*0038*/ 	.byte	0x03, 0x5f
        /*003a*/ 	.short	0x0101


	//----- nvinfo : EIATTR_VRC_CTA_INIT_COUNT
	.align		4
        /*003c*/ 	.byte	0x02, 0x4a
	.zero		1
	.zero		1


	//----- nvinfo : EIATTR_SYSCALL_OFFSETS
	.align		4
        /*0040*/ 	.byte	0x04, 0x46
        /*0042*/ 	.short	(.L_3923 - .L_3922)


	//   ....[0]....
.L_3922:
        /*0044*/ 	.word	0x00001630


	//   ....[1]....
        /*0048*/ 	.word	0x000086d0


	//   ....[2]....
        /*004c*/ 	.word	0x0000f750


	//   ....[3]....
        /*0050*/ 	.word	0x000167e0


	//----- nvinfo : EIATTR_ATOM16_EMUL_INSTR_REG_MAP
	.align		4
.L_3923:
        /*0054*/ 	.byte	0x04, 0x2e
        /*0056*/ 	.short	(.L_3925 - .L_3924)


	//   ....[0]....
.L_3924:
        /*0058*/ 	.word	0x00007100
        /*005c*/ 	.short	0x0006
        /*005e*/ 	.short	0x0000


	//   ....[1]....
        /*0060*/ 	.word	0x00007160
        /*0064*/ 	.short	0x0006
        /*0066*/ 	.short	0x0000


	//   ....[2]....
        /*0068*/ 	.word	0x0000e060
        /*006c*/ 	.short	0x0006
        /*006e*/ 	.short	0x0000


	//   ....[3]....
        /*0070*/ 	.word	0x0000e0b0
        /*0074*/ 	.short	0x0006
        /*0076*/ 	.short	0x0000


	//   ....[4]....
        /*0078*/ 	.word	0x000150e0
        /*007c*/ 	.short	0x0006
        /*007e*/ 	.short	0x0000


	//   ....[5]....
        /*0080*/ 	.word	0x00015130
        /*0084*/ 	.short	0x0006
        /*0086*/ 	.short	0x0000


	//   ....[6]....
        /*0088*/ 	.word	0x0001c2b0
        /*008c*/ 	.short	0x0004
        /*008e*/ 	.short	0x0000


	//   ....[7]....
        /*0090*/ 	.word	0x0001c300
        /*0094*/ 	.short	0x0004
        /*0096*/ 	.short	0x0000


	//----- nvinfo : EIATTR_EXIT_INSTR_OFFSETS
	.align		4
.L_3925:
        /*0098*/ 	.byte	0x04, 0x1c
        /*009a*/ 	.short	(.L_3927 - .L_3926)


	//   ....[0]....
.L_3926:
        /*009c*/ 	.word	0x00015300


	//   ....[1]....
        /*00a0*/ 	.word	0x0001c170


	//   ....[2]....
        /*00a4*/ 	.word	0x0001c220


	//   ....[3]....
        /*00a8*/ 	.word	0x0001c260


	//   ....[4]....
        /*00ac*/ 	.word	0x0001c340


	//   ....[5]....
        /*00b0*/ 	.word	0x0001c370


	//   ....[6]....
        /*00b4*/ 	.word	0x0001c420


	//   ....[7]....
        /*00b8*/ 	.word	0x0001c460


	//----- nvinfo : EIATTR_MAX_THREADS
	.align		4
.L_3927:
        /*00bc*/ 	.byte	0x04, 0x05
        /*00be*/ 	.short	(.L_3929 - .L_3928)
.L_3928:
        /*00c0*/ 	.word	0x00000080
        /*00c4*/ 	.word	0x00000001
        /*00c8*/ 	.word	0x00000001


	//----- nvinfo : EIATTR_CRS_STACK_SIZE
	.align		4
.L_3929:
        /*00cc*/ 	.byte	0x04, 0x1e
        /*00ce*/ 	.short	(.L_3931 - .L_3930)
.L_3930:
        /*00d0*/ 	.word	0x00000000


	//----- nvinfo : EIATTR_CBANK_PARAM_SIZE
	.align		4
.L_3931:
        /*00d4*/ 	.byte	0x03, 0x19
        /*00d6*/ 	.short	0x03c8


	//----- nvinfo : EIATTR_PARAM_CBANK
	.align		4
        /*00d8*/ 	.byte	0x04, 0x0a
        /*00da*/ 	.short	(.L_3933 - .L_3932)
	.align		4
.L_3932:
        /*00dc*/ 	.word	index@(.nv.constant0._ZN2at6native24index_elementwise_kernelILi128ELi4EZNS0_20cuda_take_put_kernelIN3c104HalfElZZZZZNS0_10put_kernelERNS_14TensorIteratorERKNS_10TensorBaseEbENKUlvE_clEvENKUlvE8_clEvENKUlvE_clEvENKUlvE0_clEvEUlRS4_lE_EEvS6_S9_RKT1_EUliE_EEvlSG_)
        /*00e0*/ 	.short	0x0380
        /*00e2*/ 	.short	0x03c8


	//----- nvinfo : EIATTR_SW_WAR
	.align		4
.L_3933:
        /*00e4*/ 	.byte	0x04, 0x36
        /*00e6*/ 	.short	(.L_3935 - .L_3934)
.L_3934:
        /*00e8*/ 	.word	0x00000008
.L_3935:


//--------------------- .nv.info._ZN2at6native24index_elementwise_kernelILi128ELi4EZNS0_20cuda_take_put_kernelIN3c104HalfEiZZZZZNS0_10put_kernelERNS_14TensorIteratorERKNS_10TensorBaseEbENKUlvE_clEvENKUlvE8_clEvENKUlvE_clEvENKUlvE_clEvEUlRS4_iE0_EEvS6_S9_RKT1_EUliE_EEvlSG_ --------------------------
	.section	.nv.info._ZN2at6native24index_elementwise_kernelILi128ELi4EZNS0_20cuda_take_put_kernelIN3c104HalfEiZZZZZNS0_10put_kernelERNS_14TensorIteratorERKNS_10TensorBaseEbENKUlvE_clEvENKUlvE8_clEvENKUlvE_clEvENKUlvE_clEvEUlRS4_iE0_EEvS6_S9_RKT1_EUliE_EEvlSG_,"",@"SHT_CUDA_INFO"
	.sectionflags	@""
	.align	4


	//----- nvinfo : EIATTR_CUDA_API_VERSION
	.align		4
        /*0000*/ 	.byte	0x04, 0x37
        /*0002*/ 	.short	(.L_3937 - .L_3936)
.L_3936:
        /*0004*/ 	.word	0x00000082


	//----- nvinfo : EIATTR_KPARAM_INFO
	.align		4
.L_3937:
        /*0008*/ 	.byte	0x04, 0x17
        /*000a*/ 	.short	(.L_3939 - .L_3938)
.L_3938:
        /*000c*/ 	.word	0x00000000
        /*0010*/ 	.short	0x0001
        /*0012*/ 	.short	0x0008
        /*0014*/ 	.byte	0x00, 0xf0, 0xc1, 0x0e


	//----- nvinfo : EIATTR_KPARAM_INFO
	.align		4
.L_3939:
        /*0018*/ 	.byte	0x04, 0x17
        /*001a*/ 	.short	(.L_3941 - .L_3940)
.L_3940:
        /*001c*/ 	.word	0x00000000
        /*0020*/ 	.short	0x0000
        /*0022*/ 	.short	0x0000
        /*0024*/ 	.byte	0x00, 0xf0, 0x21, 0x00


	//----- nvinfo : EIATTR_SPARSE_MMA_MASK
	.align		4
.L_3941:
        /*0028*/ 	.byte	0x03, 0x50
        /*002a*/ 	.short	0x0000


	//----- nvinfo : EIATTR_MAXREG_COUNT
	.align		4
        /*002c*/ 	.byte	0x03, 0x1b
        /*002e*/ 	.short	0x0080


	//----- nvinfo : EIATTR_EXTERNS
	.align		4
        /*0030*/ 	.byte	0x04, 0x0f
        /*0032*/ 	.short	(.L_3943 - .L_3942)


	//   ....[0]....
	.align		4
.L_3942:
        /*0034*/ 	.word	index@(__assertfail)


	//----- nvinfo : EIATTR_MERCURY_ISA_VERSION
	.align		4
.L_3943:
        /*0038*/ 	.byte	0x03, 0x5f
        /*003a*/ 	.short	0x0101


	//----- nvinfo : EIATTR_VRC_CTA_INIT_COUNT
	.align		4
        /*003c*/ 	.byte	0x02, 0x4a
	.zero		1
	.zero		1


	//----- nvinfo : EIATTR_SYSCALL_OFFSETS
	.align		4
        /*0040*/ 	.byte	0x04, 0x46
        /*0042*/ 	.short	(.L_3945 - .L_3944)


	//   ....[0]....
.L_3944:
        /*0044*/ 	.word	0x000002d0


	//   ....[1]....
        /*0048*/ 	.word	0x00000520


	//   ....[2]....
        /*004c*/ 	.word	0x00000770


	//   ....[3]....
        /*0050*/ 	.word	0x000009b0


	//   ....[4]....
        /*0054*/ 	.word	0x00000c20


	//   ....[5]....
        /*0058*/ 	.word	0x00001fc0


	//   ....[6]....
        /*005c*/ 	.word	0x00003360


	//   ....[7]....
        /*0060*/ 	.word	0x000046f0


	//   ....[8]....
        /*0064*/ 	.word	0x00005a80


	//   ....[9]....
        /*0068*/ 	.word	0x00005d40


	//   ....[10]....
        /*006c*/ 	.word	0x00006000


	//   ....[11]....
        /*0070*/ 	.word	0x000062b0


	//   ....[12]....
        /*0074*/ 	.word	0x000078a0


	//   ....[13]....
        /*0078*/ 	.word	0x00008de0


	//   ....[14]....
        /*007c*/ 	.word	0x0000a320


	//   ....[15]....
        /*0080*/ 	.word	0x0000b870


	//   ....[16]....
        /*0084*/ 	.word	0x0000cdd0


	//   ....[17]....
        /*0088*/ 	.word	0x0000f470


	//   ....[18]....
        /*008c*/ 	.word	0x00011b10


	//   ....[19]....
        /*0090*/ 	.word	0x000141c0


	//   ....[20]....
        /*0094*/ 	.word	0x00016840


	//   ....[21]....
        /*0098*/ 	.word	0x00017df0


	//   ....[22]....
        /*009c*/ 	.word	0x000193a0


	//   ....[23]....
        /*00a0*/ 	.word	0x0001a960


	//----- nvinfo : EIATTR_EXIT_INSTR_OFFSETS
	.align		4
.L_3945:
        /*00a4*/ 	.byte	0x04, 0x1c
        /*00a6*/ 	.short	(.L_3947 - .L_3946)


	//   ....[0]....
.L_3946:
        /*00a8*/ 	.word	0x00000810


	//   ....[1]....
        /*00ac*/ 	.word	0x00000a00


	//   ....[2]....
        /*00b0*/ 	.word	0x00004550


	//   ....[3]....
        /*00b4*/ 	.word	0x00005890


	//   ....[4]....
        /*00b8*/ 	.word	0x00006110


	//   ....[5]....
        /*00bc*/ 	.word	0x00006370


	//   ....[6]....
        /*00c0*/ 	.word	0x0000a3f0


	//   ....[7]....
        /*00c4*/ 	.word	0x0000b8c0


	//   ....[8]....
        /*00c8*/ 	.word	0x00012d30


	//   ....[9]....
        /*00cc*/ 	.word	0x00015360


	//   ....[10]....
        /*00d0*/ 	.word	0x000194e0


	//   ....[11]....
        /*00d4*/ 	.word	0x0001aa20


	//----- nvinfo : EIATTR_MAX_THREADS
	.align		4
.L_3947:
        /*00d8*/ 	.byte	0x04, 0x05
        /*00da*/ 	.short	(.L_3949 - .L_3948)
.L_3948:
        /*00dc*/ 	.word	0x00000080
        /*00e0*/ 	.word	0x00000001
        /*00e4*/ 	.word	0x00000001


	//----- nvinfo : EIATTR_CRS_STACK_SIZE
	.align		4
.L_3949:
        /*00e8*/ 	.byte	0x04, 0x1e
        /*00ea*/ 	.short	(.L_3951 - .L_3950)
.L_3950:
        /*00ec*/ 	.word	0x00000000


	//----- nvinfo : EIATTR_CBANK_PARAM_SIZE
	.align		4
.L_3951:
        /*00f0*/ 	.byte	0x03, 0x19
        /*00f2*/ 	.short	0x03b8


	//----- nvinfo : EIATTR_PARAM_CBANK
	.align		4
        /*00f4*/ 	.byte	0x04, 0x0a
        /*00f6*/ 	.short	(.L_3953 - .L_3952)
	.align		4
.L_3952:
        /*00f8*/ 	.word	index@(.nv.constant0._ZN2at6native24index_elementwise_kernelILi128ELi4EZNS0_20cuda_take_put_kernelIN3c104HalfEiZZZZZNS0_10put_kernelERNS_14TensorIteratorERKNS_10TensorBaseEbENKUlvE_clEvENKUlvE8_clEvENKUlvE_clEvENKUlvE_clEvEUlRS4_iE0_EEvS6_S9_RKT1_EUliE_EEvlSG_)
        /*00fc*/ 	.short	0x0380
        /*00fe*/ 	.short	0x03b8


	//----- nvinfo : EIATTR_SW_WAR
	.align		4
.L_3953:
        /*0100*/ 	.byte	0x04, 0x36
        /*0102*/ 	.short	(.L_3955 - .L_3954)
.L_3954:
        /*0104*/ 	.word	0x00000008
.L_3955:


//--------------------- .nv.info._ZN2at6native24index_elementwise_kernelILi128ELi4EZNS0_20cuda_take_put_kernelIN3c104HalfEiZZZZZNS0_10put_kernelERNS_14TensorIteratorERKNS_10TensorBaseEbENKUlvE_clEvENKUlvE8_clEvENKUlvE_clEvENKUlvE_clEvEUlRS4_iE_EEvS6_S9_RKT1_EUliE_EEvlSG_ --------------------------
	.section	.nv.info._ZN2at6native24index_elementwise_kernelILi128ELi4EZNS0_20cuda_take_put_kernelIN3c104HalfEiZZZZZNS0_10put_kernelERNS_14TensorIteratorERKNS_10TensorBaseEbENKUlvE_clEvENKUlvE8_clEvENKUlvE_clEvENKUlvE_clEvEUlRS4_iE_EEvS6_S9_RKT1_EUliE_EEvlSG_,"",@"SHT_CUDA_INFO"
	.sectionflags	@""
	.align	4


	//----- nvinfo : EIATTR_CUDA_API_VERSION
	.align		4
        /*0000*/ 	.byte	0x04, 0x37
        /*0002*/ 	.short	(.L_3957 - .L_3956)
.L_3956:
        /*0004*/ 	.word	0x00000082


	//----- nvinfo : EIATTR_KPARAM_INFO
	.align		4
.L_3957:
        /*0008*/ 	.byte	0x04, 0x17
        /*000a*/ 	.short	(.L_3959 - .L_3958)
.L_3958:
        /*000c*/ 	.word	0x00000000
        /*0010*/ 	.short	0x0001
        /*0012*/ 	.short	0x0008
        /*0014*/ 	.byte	0x00, 0xf0, 0xe1, 0x0e


	//----- nvinfo : EIATTR_KPARAM_INFO
	.align		4
.L_3959:
        /*0018*/ 	.byte	0x04, 0x17
        /*001a*/ 	.short	(.L_3961 - .L_3960)
.L_3960:
        /*001c*/ 	.word	0x00000000
        /*0020*/ 	.short	0x0000
        /*0022*/ 	.short	0x0000
        /*0024*/ 	.byte	0x00, 0xf0, 0x21, 0x00


	//----- nvinfo : EIATTR_SPARSE_MMA_MASK
	.align		4
.L_3961:
        /*0028*/ 	.byte	0x03, 0x50
        /*002a*/ 	.short	0x0000


	//----- nvinfo : EIATTR_MAXREG_COUNT
	.align		4
        /*002c*/ 	.byte	0x03, 0x1b
        /*002e*/ 	.short	0x0080


	//----- nvinfo : EIATTR_EXTERNS
	.align		4
        /*0030*/ 	.byte	0x04, 0x0f
        /*0032*/ 	.short	(.L_3963 - .L_3962)


	//   ....[0]....
	.align		4
.L_3962:
        /*0034*/ 	.word	index@(__assertfail)


	//----- nvinfo : EIATTR_MERCURY_ISA_VERSION
	.align		4
.L_3963:
        /*0038*/ 	.byte	0x03, 0x5f
        /*003a*/ 	.short	0x0101


	//----- nvinfo : EIATTR_VRC_CTA_INIT_COUNT
	.align		4
        /*003c*/ 	.byte	0x02, 0x4a
	.zero		1
	.zero		1


	//----- nvinfo : EIATTR_SYSCALL_OFFSETS
	.align		4
        /*0040*/ 	.byte	0x04, 0x46
        /*0042*/ 	.short	(.L_3965 - .L_3964)


	//   ....[0]....
.L_3964:
        /*0044*/ 	.word	0x00001600


	//   ....[1]....
        /*0048*/ 	.word	0x000040f0


	//   ....[2]....
        /*004c*/ 	.word	0x00006be0


	//   ....[3]....
        /*0050*/ 	.word	0x000096e0


	//----- nvinfo : EIATTR_ATOM16_EMUL_INSTR_REG_MAP
	.align		4
.L_3965:
        /*0054*/ 	.byte	0x04, 0x2e
        /*0056*/ 	.short	(.L_3967 - .L_3966)


	//   ....[0]....
.L_3966:
        /*0058*/ 	.word	0x00002b20
        /*005c*/ 	.short	0x0004
        /*005e*/ 	.short	0x0000


	//   ....[1]....
        /*0060*/ 	.word	0x00002b80
        /*0064*/ 	.short	0x0004
        /*0066*/ 	.short	0x0000


	//   ....[2]....
        /*0068*/ 	.word	0x00005500
        /*006c*/ 	.short	0x0004
        /*006e*/ 	.short	0x0000


	//   ....[3]....
        /*0070*/ 	.word	0x00005550
        /*0074*/ 	.short	0x0004
        /*0076*/ 	.short	0x0000


	//   ....[4]....
        /*0078*/ 	.word	0x00007ff0
        /*007c*/ 	.short	0x0004
        /*007e*/ 	.short	0x0000


	//   ....[5]....
        /*0080*/ 	.word	0x00008040
        /*0084*/ 	.short	0x0004
        /*0086*/ 	.short	0x0000


	//   ....[6]....
        /*0088*/ 	.word	0x0000aaa0
        /*008c*/ 	.short	0x0002
        /*008e*/ 	.short	0x0000


	//   ....[7]....
        /*0090*/ 	.word	0x0000aaf0
        /*0094*/ 	.short	0x0002
        /*0096*/ 	.short	0x0000


	//----- nvinfo : EIATTR_EXIT_INSTR_OFFSETS
	.align		4
.L_3967:
        /*0098*/ 	.byte	0x04, 0x1c
        /*009a*/ 	.short	(.L_3969 - .L_3968)


	//   ....[0]....
.L_3968:
        /*009c*/ 	.word	0x00008200


	//   ....[1]....
        /*00a0*/ 	.word	0x0000a970


	//   ....[2]....
        /*00a4*/ 	.word	0x0000aa10


	//   ....[3]....
        /*00a8*/ 	.word	0x0000aa50


	//   ....[4]....
        /*00ac*/ 	.word	0x0000ab30


	//   ....[5]....
        /*00b0*/ 	.word	0x0000ab60


	//   ....[6]....
        /*00b4*/ 	.word	0x0000ac00


	//   ....[7]....
        /*00b8*/ 	.word	0x0000ac40


	//----- nvinfo : EIATTR_MAX_THREADS
	.align		4
.L_3969:
        /*00bc*/ 	.byte	0x04, 0x05
        /*00be*/ 	.short	(.L_3971 - .L_3970)
.L_3970:
        /*00c0*/ 	.word	0x00000080
        /*00c4*/ 	.word	0x00000001
        /*00c8*/ 	.word	0x00000001


	//----- nvinfo : EIATTR_CRS_STACK_SIZE
	.align		4
.L_3971:
        /*00cc*/ 	.byte	0x04, 0x1e
        /*00ce*/ 	.short	(.L_3973 - .L_3972)
.L_3972:
        /*00d0*/ 	.word	0x00000000


	//----- nvinfo : EIATTR_CBANK_PARAM_SIZE
	.align		4
.L_3973:
        /*00d4*/ 	.byte	0x03, 0x19
        /*00d6*/ 	.short	0x03c0


	//----- nvinfo : EIATTR_PARAM_CBANK
	.align		4
        /*00d8*/ 	.byte	0x04, 0x0a
        /*00da*/ 	.short	(.L_3975 - .L_3974)
	.align		4
.L_3974:
        /*00dc*/ 	.word	index@(.nv.constant0._ZN2at6native24index_elementwise_kernelILi128ELi4EZNS0_20cuda_take_put_kernelIN3c104HalfEiZZZZZNS0_10put_kernelERNS_14TensorIteratorERKNS_10TensorBaseEbENKUlvE_clEvENKUlvE8_clEvENKUlvE_clEvENKUlvE_clEvEUlRS4_iE_EEvS6_S9_RKT1_EUliE_EEvlSG_)
        /*00e0*/ 	.short	0x0380
        /*00e2*/ 	.short	0x03c0


	//----- nvinfo : EIATTR_SW_WAR
	.align		4
.L_3975:
        /*00e4*/ 	.byte	0x04, 0x36
        /*00e6*/ 	.short	(.L_3977 - .L_3976)
.L_3976:
        /*00e8*/ 	.word	0x00000008
.L_3977:


//--------------------- .nv.info._ZN2at6native24index_elementwise_kernelILi128ELi4EZNS0_20cuda_take_put_kernelIN3c107complexIfEElZZZZZNS0_10put_kernelERNS_14TensorIteratorERKNS_10TensorBaseEbENKUlvE_clEvENKUlvE7_clEvENKUlvE_clEvENKUlvE0_clEvEUlRS5_lE0_EEvS7_SA_RKT1_EUliE_EEvlSH_ --------------------------
	.section	.nv.info._ZN2at6native24index_elementwise_kernelILi128ELi4EZNS0_20cuda_take_put_kernelIN3c107complexIfEElZZZZZNS0_10put_kernelERNS_14TensorIteratorERKNS_10TensorBaseEbENKUlvE_clEvENKUlvE7_clEvENKUlvE_clEvENKUlvE0_clEvEUlRS5_lE0_EEvS7_SA_RKT1_EUliE_EEvlSH_,"",@"SHT_CUDA_INFO"
	.sectionflags	@""
	.align	4


	//----- nvinfo : EIATTR_CUDA_API_VERSION
	.align		4
        /*0000*/ 	.byte	0x04, 0x37
        /*0002*/ 	.short	(.L_3979 - .L_3978)
.L_3978:
        /*0004*/ 	.word	0x00000082


	//----- nvinfo : EIATTR_KPARAM_INFO
	.align		4
.L_3979:
        /*0008*/ 	.byte	0x04, 0x17
        /*000a*/ 	.short	(.L_3981 - .L_3980)
.L_3980:
        /*000c*/ 	.word	0x00000000
        /*0010*/ 	.short	0x0001
        /*0012*/ 	.short	0x0008
        /*0014*/ 	.byte	0x00, 0xf0, 0xe1, 0x0e


	//----- nvinfo : EIATTR_KPARAM_INFO
	.align		4
.L_3981:
        /*0018*/ 	.byte	0x04, 0x17
        /*001a*/ 	.short	(.L_3983 - .L_3982)
.L_3982:
        /*001c*/ 	.word	0x00000000
        /*0020*/ 	.short	0x0000
        /*0022*/ 	.short	0x0000
        /*0024*/ 	.byte	0x00, 0xf0, 0x21, 0x00


	//----- nvinfo : EIATTR_SPARSE_MMA_MASK
	.align		4
.L_3983:
        /*0028*/ 	.byte	0x03, 0x50
        /*002a*/ 	.short	0x0000


	//----- nvinfo : EIATTR_MAXREG_COUNT
	.align		4
        /*002c*/ 	.byte	0x03, 0x1b
        /*002e*/ 	.short	0x0080


	//----- nvinfo : EIATTR_EXTERNS
	.align		4
        /*0030*/ 	.byte	0x04, 0x0f
        /*0032*/ 	.short	(.L_3985 - .L_3984)


	//   ....[0]....
	.align		4
.L_3984:
        /*0034*/ 	.word	index@(__assertfail)


	//----- nvinfo : EIATTR_MERCURY_ISA_VERSION
	.align		4
.L_3985:
        /*0038*/ 	.byte	0x03, 0x5f
        /*003a*/ 	.short	0x0101


	//----- nvinfo : EIATTR_VRC_CTA_INIT_COUNT
	.align		4
        /*003c*/ 	.byte	0x02, 0x4a
	.zero		1
	.zero		1


	//----- nvinfo : EIATTR_SYSCALL_OFFSETS
	.align		4
        /*0040*/ 	.byte	0x04, 0x46
        /*0042*/ 	.short	(.L_3987 - .L_3986)


	//   ....[0]....
.L_3986:
        /*0044*/ 	.word	0x000002e0


	//   ....[1]....
        /*0048*/ 	.word	0x00000530


	//   ....[2]....
        /*004c*/ 	.word	0x00000780


	//   ....[3]....
        /*0050*/ 	.word	0x000009c0


	//   ....[4]....
        /*0054*/ 	.word	0x00000c40


	//   ....[5]....
        /*0058*/ 	.word	0x00006690


	//   ....[6]....
        /*005c*/ 	.word	0x0000c0e0


	//   ....[7]....
        /*0060*/ 	.word	0x00011b20


	//   ....[8]....
        /*0064*/ 	.word	0x000173d0


	//   ....[9]....
        /*0068*/ 	.word	0x000176b0


	//   ....[10]....
        /*006c*/ 	.word	0x00017990


	//   ....[11]....
        /*0070*/ 	.word	0x00017c60


	//   ....[12]....
        /*0074*/ 	.word	0x00019280


	//   ....[13]....
        /*0078*/ 	.word	0x0001a7d0


	//   ....[14]....
        /*007c*/ 	.word	0x0001bd20


	//   ....[15]....
        /*0080*/ 	.word	0x0001d280


	//   ....[16]....
        /*0084*/ 	.word	0x0001e7f0


	//   ....[17]....
        /*0088*/ 	.word	0x000253d0


	//   ....[18]....
        /*008c*/ 	.word	0x0002bfb0


	//   ....[19]....
        /*0090*/ 	.word	0x00032ba0


	//   ....[20]....
        /*0094*/ 	.word	0x00039900


	//   ....[21]....
        /*0098*/ 	.word	0x0003aee0


	//   ....[22]....
        /*009c*/ 	.word	0x0003c4c0


	//   ....[23]....
        /*00a0*/ 	.word	0x0003dab0


	//----- nvinfo : EIATTR_EXIT_INSTR_OFFSETS
	.align		4
.L_3987:
        /*00a4*/ 	.byte	0x04, 0x1c
        /*00a6*/ 	.short	(.L_3989 - .L_3988)


	//   ....[0]....
.L_3988:
        /*00a8*/ 	.word	0x00000820


	//   ....[1]....
        /*00ac*/ 	.word	0x00000a10


	//   ....[2]....
        /*00b0*/ 	.word	0x00011980


	//   ....[3]....
        /*00b4*/ 	.word	0x000171e0


	//   ....[4]....
        /*00b8*/ 	.word	0x00017ac0


	//   ....[5]....
        /*00bc*/ 	.word	0x00017d40


	//   ....[6]....
        /*00c0*/ 	.word	0x0001bdf0


	//   ....[7]....
        /*00c4*/ 	.word	0x0001d2d0


	//   ....[8]....
        /*00c8*/ 	.word	0x00031710


	//   ....[9]....
        /*00cc*/ 	.word	0x00038410


	//   ....[10]....
        /*00d0*/ 	.word	0x0003c620


	//   ....[11]....
        /*00d4*/ 	.word	0x0003db90


	//----- nvinfo : EIATTR_MAX_THREADS
	.align		4
.L_3989:
        /*00d8*/ 	.byte	0x04, 0x05
        /*00da*/ 	.short	(.L_3991 - .L_3990)
.L_3990:
        /*00dc*/ 	.word	0x00000080
        /*00e0*/ 	.word	0x00000001
        /*00e4*/ 	.word	0x00000001


	//----- nvinfo : EIATTR_CRS_STACK_SIZE
	.align		4
.L_3991:
        /*00e8*/ 	.byte	0x04, 0x1e
        /*00ea*/ 	.short	(.L_3993 - .L_3992)
.L_3992:
        /*00ec*/ 	.word	0x00000000


	//----- nvinfo : EIATTR_CBANK_PARAM_SIZE
	.align		4
.L_3993:
        /*00f0*/ 	.byte	0x03, 0x19
        /*00f2*/ 	.short	0x03c0


	//----- nvinfo : EIATTR_PARAM_CBANK
	.align		4
        /*00f4*/ 	.byte	0x04, 0x0a
        /*00f6*/ 	.short	(.L_3995 - .L_3994)
	.align		4
.L_3994:
        /*00f8*/ 	.word	index@(.nv.constant0._ZN2at6native24index_elementwise_kernelILi128ELi4EZNS0_20cuda_take_put_kernelIN3c107complexIfEElZZZZZNS0_10put_kernelERNS_14TensorIteratorERKNS_10TensorBaseEbENKUlvE_clEvENKUlvE7_clEvENKUlvE_clEvENKUlvE0_clEvEUlRS5_lE0_EEvS7_SA_RKT1_EUliE_EEvlSH_)
        /*00fc*/ 	.short	0x0380
        /*00fe*/ 	.short	0x03c0


	//----- nvinfo : EIATTR_SW_WAR
	.align		4
.L_3995:
        /*0100*/ 	.byte	0x04, 0x36
        /*0102*/ 	.short	(.L_3997 - .L_3996)
.L_3996:
        /*0104*/ 	.word	0x00000008
.L_3997:


//--------------------- .nv.info._ZN2at6native24index_elementwise_kernelILi128ELi4EZNS0_20cuda_take_put_kernelIN3c107complexIfEElZZZZZNS0_10put_kernelERNS_14TensorIteratorERKNS_10TensorBaseEbENKUlvE_clEvENKUlvE7_clEvENKUlvE_clEvENKUlvE0_clEvEUlRS5_lE_EEvS7_SA_RKT1_EUliE_EEvlSH_ --------------------------
	.section	.nv.info._ZN2at6native24index_elementwise_kernelILi128ELi4EZNS0_20cuda_take_put_kernelIN3c107complexIfEElZZZZZNS0_10put_kernelERNS_14TensorIteratorERKNS_10TensorBaseEbENKUlvE_clEvENKUlvE7_clEvENKUlvE_clEvENKUlvE0_clEvEUlRS5_lE_EEvS7_SA_RKT1_EUliE_EEvlSH_,"",@"SHT_CUDA_INFO"
	.sectionflags	@""
	.align	4


	//----- nvinfo : EIATTR_CUDA_API_VERSION
	.align		4
        /*0000*/ 	.byte	0x04, 0x37
        /*0002*/ 	.short	(.L_3999 - .L_3998)
.L_3998:
        /*0004*/ 	.word	0x00000082


	//----- nvinfo : EIATTR_KPARAM_INFO
	.align		4
.L_3999:
        /*0008*/ 	.byte	0x04, 0x17
        /*000a*/ 	.short	(.L_4001 - .L_4000)
.L_4000:
        /*000c*/ 	.word	0x00000000
        /*0010*/ 	.short	0x0001
        /*0012*/ 	.short	0x0008
        /*0014*/ 	.byte	0x00, 0xf0, 0x01, 0x0f


	//----- nvinfo : EIATTR_KPARAM_INFO
	.align		4
.L_4001:
        /*0018*/ 	.byte	0x04, 0x17
        /*001a*/ 	.short	(.L_4003 - .L_4002)
.L_4002:
        /*001c*/ 	.word	0x00000000
        /*0020*/ 	.short	0x0000
        /*0022*/ 	.short	0x0000
        /*0024*/ 	.byte	0x00, 0xf0, 0x21, 0x00


	//----- nvinfo : EIATTR_SPARSE_MMA_MASK
	.align		4
.L_4003:
        /*0028*/ 	.byte	0x03, 0x50
        /*002a*/ 	.short	0x0000


	//----- nvinfo : EIATTR_MAXREG_COUNT
	.align		4
        /*002c*/ 	.byte	0x03, 0x1b
        /*002e*/ 	.short	0x0080


	//----- nvinfo : EIATTR_EXTERNS
	.align		4
        /*0030*/ 	.byte	0x04, 0x0f
        /*0032*/ 	.short	(.L_4005 - .L_4004)


	//   ....[0]....
	.align		4
.L_4004:
        /*0034*/ 	.word	index@(__assertfail)


	//----- nvinfo : EIATTR_MERCURY_ISA_VERSION
	.align		4
.L_4005:
        /*0038*/ 	.byte	0x03, 0x5f
        /*003a*/ 	.short	0x0101


	//----- nvinfo : EIATTR_VRC_CTA_INIT_COUNT
	.align		4
        /*003c*/ 	.byte	0x02, 0x4a
	.zero		1
	.zero		1


	//----- nvinfo : EIATTR_SYSCALL_OFFSETS
	.align		4
        /*0040*/ 	.byte	0x04, 0x46
        /*0042*/ 	.short	(.L_4007 - .L_4006)


	//   ....[0]....
.L_4006:
        /*0044*/ 	.word	0x000015c0


	//   ....[1]....
        /*0048*/ 	.word	0x00008320


	//   ....[2]....
        /*004c*/ 	.word	0x0000f060


	//   ....[3]....
        /*0050*/ 	.word	0x00015d90


	//----- nvinfo : EIATTR_EXIT_INSTR_OFFSETS
	.align		4
.L_4007:
        /*0054*/ 	.byte	0x04, 0x1c
        /*0056*/ 	.short	(.L_4009 - .L_4008)


	//   ....[0]....
.L_4008:
        /*0058*/ 	.word	0x00014880


	//   ....[1]....
        /*005c*/ 	.word	0x0001b700


	//----- nvinfo : EIATTR_MAX_THREADS
	.align		4
.L_4009:
        /*0060*/ 	.byte	0x04, 0x05
        /*0062*/ 	.short	(.L_4011 - .L_4010)
.L_4010:
        /*0064*/ 	.word	0x00000080
        /*0068*/ 	.word	0x00000001
        /*006c*/ 	.word	0x00000001


	//----- nvinfo : EIATTR_CRS_STACK_SIZE
	.align		4
.L_4011:
        /*0070*/ 	.byte	0x04, 0x1e
        /*0072*/ 	.short	(.L_4013 - .L_4012)
.L_4012:
        /*0074*/ 	.word	0x00000000


	//----- nvinfo : EIATTR_CBANK_PARAM_SIZE
	.align		4
.L_4013:
        /*0078*/ 	.byte	0x03, 0x19
        /*007a*/ 	.short	0x03c8


	//----- nvinfo : EIATTR_PARAM_CBANK
	.align		4
        /*007c*/ 	.byte	0x04, 0x0a
        /*007e*/ 	.short	(.L_4015 - .L_4014)
	.align		4
.L_4014:
        /*0080*/ 	.word	index@(.nv.constant0._ZN2at6native24index_elementwise_kernelILi128ELi4EZNS0_20cuda_take_put_kernelIN3c107complexIfEElZZZZZNS0_10put_kernelERNS_14TensorIteratorERKNS_10TensorBaseEbENKUlvE_clEvENKUlvE7_clEvENKUlvE_clEvENKUlvE0_clEvEUlRS5_lE_EEvS7_SA_RKT1_EUliE_EEvlSH_)
        /*0084*/ 	.short	0x0380
        /*0086*/ 	.short	0x03c8


	//----- nvinfo : EIATTR_SW_WAR
	.align		4
.L_4015:
        /*0088*/ 	.byte	0x04, 0x36
        /*008a*/ 	.short	(.L_4017 - .L_4016)
.L_4016:
        /*008c*/ 	.word	0x00000008
.L_4017:


//--------------------- .nv.info._ZN2at6native24index_elementwise_kernelILi128ELi4EZNS0_20cuda_take_put_kernelIN3c107complexIfEEiZZZZZNS0_10put_kernelERNS_14TensorIteratorERKNS_10TensorBaseEbENKUlvE_clEvENKUlvE7_clEvENKUlvE_clEvENKUlvE_clEvEUlRS5_iE0_EEvS7_SA_RKT1_EUliE_EEvlSH_ --------------------------
	.section	.nv.info._ZN2at6native24index_elementwise_kernelILi128ELi4EZNS0_20cuda_take_put_kernelIN3c107complexIfEEiZZZZZNS0_10put_kernelERNS_14TensorIteratorERKNS_10TensorBaseEbENKUlvE_clEvENKUlvE7_clEvENKUlvE_clEvENKUlvE_clEvEUlRS5_iE0_EEvS7_SA_RKT1_EUliE_EEvlSH_,"",@"SHT_CUDA_INFO"
	.sectionflags	@""
	.align	4


	//----- nvinfo : EIATTR_CUDA_API_VERSION
	.align		4
        /*0000*/ 	.byte	0x04, 0x37
        /*0002*/ 	.short	(.L_4019 - .L_4018)
.L_4018:
        /*0004*/ 	.word	0x00000082


	//----- nvinfo : EIATTR_KPARAM_INFO
	.align		4
.L_4019:
        /*0008*/ 	.byte	0x04, 0x17
        /*000a*/ 	.short	(.L_4021 - .L_4020)
.L_4020:
        /*000c*/ 	.word	0x00000000
        /*0010*/ 	.short	0x0001
        /*0012*/ 	.short	0x0008
        /*0014*/ 	.byte	0x00, 0xf0, 0xc1, 0x0e


	//----- nvinfo : EIATTR_KPARAM_INFO
	.align		4
.L_4021:
        /*0018*/ 	.byte	0x04, 0x17
        /*001a*/ 	.short	(.L_4023 - .L_4022)
.L_4022:
        /*001c*/ 	.word	0x00000000
        /*0020*/ 	.short	0x0000
        /*0022*/ 	.short	0x0000
        /*0024*/ 	.byte	0x00, 0xf0, 0x21, 0x00


	//----- nvinfo : EIATTR_SPARSE_MMA_MASK
	.align		4
.L_4023:
        /*0028*/ 	.byte	0x03, 0x50
        /*002a*/ 	.short	0x0000


	//----- nvinfo : EIATTR_MAXREG_COUNT
	.align		4
        /*002c*/ 	.byte	0x03, 0x1b
        /*002e*/ 	.short	0x0080


	//----- nvinfo : EIATTR_EXTERNS
	.align		4
        /*0030*/ 	.byte	0x04, 0x0f
        /*0032*/ 	.short	(.L_4025 - .L_4024)


	//   ....[0]....
	.align		4
.L_4024:
        /*0034*/ 	.word	index@(__assertfail)


	//----- nvinfo : EIATTR_MERCURY_ISA_VERSION
	.align		4
.L_4025:
        /*0038*/ 	.byte	0x03, 0x5f
        /*003a*/ 	.short	0x0101


	//----- nvinfo : EIATTR_VRC_CTA_INIT_COUNT
	.align		4
        /*003c*/ 	.byte	0x02, 0x4a
	.zero		1
	.zero		1


	//----- nvinfo : EIATTR_SYSCALL_OFFSETS
	.align		4
        /*0040*/ 	.byte	0x04, 0x46
        /*0042*/ 	.short	(.L_4027 - .L_4026)


	//   ....[0]....
.L_4026:
        /*0044*/ 	.word	0x000002d0


	//   ....[1]....
        /*0048*/ 	.word	0x00000520


	//   ....[2]....
        /*004c*/ 	.word	0x00000770


	//   ....[3]....
        /*0050*/ 	.word	0x000009b0


	//   ....[4]....
        /*0054*/ 	.word	0x00000c20


	//   ....[5]....
        /*0058*/ 	.word	0x00001fc0


	//   ....[6]....
        /*005c*/ 	.word	0x00003360


	//   ....[7]....
        /*0060*/ 	.word	0x000046f0


	//   ....[8]....
        /*0064*/ 	.word	0x00005a80


	//   ....[9]....
        /*0068*/ 	.word	0x00005d40


	//   ....[10]....
        /*006c*/ 	.word	0x00006000


	//   ....[11]....
        /*0070*/ 	.word	0x000062b0


	//   ....[12]....
        /*0074*/ 	.word	0x000078a0


	//   ....[13]....
        /*0078*/ 	.word	0x00008de0


	//   ....[14]....
        /*007c*/ 	.word	0x0000a320


	//   ....[15]....
        /*0080*/ 	.word	0x0000b870


	//   ....[16]....
        /*0084*/ 	.word	0x0000cdd0


	//   ....[17]....
        /*0088*/ 	.word	0x0000f470


	//   ....[18]....
        /*008c*/ 	.word	0x00011b10


	//   ....[19]....
        /*0090*/ 	.word	0x000141c0


	//   ....[20]....
        /*0094*/ 	.word	0x00016840


	//   ....[21]....
        /*0098*/ 	.word	0x00017df0


	//   ....[22]....
        /*009c*/ 	.word	0x000193a0


	//   ....[23]....
        /*00a0*/ 	.word	0x0001a960


	//----- nvinfo : EIATTR_EXIT_INSTR_OFFSETS
	.align		4
.L_4027:
        /*00a4*/ 	.byte	0x04, 0x1c
        /*00a6*/ 	.short	(.L_4029 - .L_4028)


	//   ....[0]....
.L_4028:
        /*00a8*/ 	.word	0x00000810


	//   ....[1]....
        /*00ac*/ 	.word	0x00000a00


	//   ....[2]....
        /*00b0*/ 	.word	0x00004550


	//   ....[3]....
        /*00b4*/ 	.word	0x00005890


	//   ....[4]....
        /*00b8*/ 	.word	0x00006110


	//   ....[5]....
        /*00bc*/ 	.word	0x00006370


	//   ....[6]....
        /*00c0*/ 	.word	0x0000a3f0


	//   ....[7]....
        /*00c4*/ 	.word	0x0000b8c0


	//   ....[8]....
        /*00c8*/ 	.word	0x00012d30


	//   ....[9]....
        /*00cc*/ 	.word	0x00015360


	//   ....[10]....
        /*00d0*/ 	.word	0x000194e0


	//   ....[11]....
        /*00d4*/ 	.word	0x0001aa20


	//----- nvinfo : EIATTR_MAX_THREADS
	.align		4
.L_4029:
        /*00d8*/ 	.byte	0x04, 0x05
        /*00da*/ 	.short	(.L_4031 - .L_4030)
.L_4030:
        /*00dc*/ 	.word	0x00000080
        /*00e0*/ 	.word	0x00000001
        /*00e4*/ 	.word	0x00000001


	//----- nvinfo : EIATTR_CRS_STACK_SIZE
	.align		4
.L_4031:
        /*00e8*/ 	.byte	0x04, 0x1e
        /*00ea*/ 	.short	(.L_4033 - .L_4032)
.L_4032:
        /*00ec*/ 	.word	0x00000000


	//----- nvinfo : EIATTR_CBANK_PARAM_SIZE
	.align		4
.L_4033:
        /*00f0*/ 	.byte	0x03, 0x19
        /*00f2*/ 	.short	0x03b8


	//----- nvinfo : EIATTR_PARAM_CBANK
	.align		4
        /*00f4*/ 	.byte	0x04, 0x0a
        /*00f6*/ 	.short	(.L_4035 - .L_4034)
	.align		4
.L_4034:
        /*00f8*/ 	.word	index@(.nv.constant0._ZN2at6native24index_elementwise_kernelILi128ELi4EZNS0_20cuda_take_put_kernelIN3c107complexIfEEiZZZZZNS0_10put_kernelERNS_14TensorIteratorERKNS_10TensorBaseEbENKUlvE_clEvENKUlvE7_clEvENKUlvE_clEvENKUlvE_clEvEUlRS5_iE0_EEvS7_SA_RKT1_EUliE_EEvlSH_)
        /*00fc*/ 	.short	0x0380
        /*00fe*/ 	.short	0x03b8


	//----- nvinfo : EIATTR_SW_WAR
	.align		4
.L_4035:
        /*0100*/ 	.byte	0x04, 0x36
        /*0102*/ 	.short	(.L_4037 - .L_4036)
.L_4036:
        /*0104*/ 	.word	0x00000008
.L_4037:


//--------------------- .nv.info._ZN2at6native24index_elementwise_kernelILi128ELi4EZNS0_20cuda_take_put_kernelIN3c107complexIfEEiZZZZZNS0_10put_kernelERNS_14TensorIteratorERKNS_10TensorBaseEbENKUlvE_clEvENKUlvE7_clEvENKUlvE_clEvENKUlvE_clEvEUlRS5_iE_EEvS7_SA_RKT1_EUliE_EEvlSH_ --------------------------
	.section	.nv.info._ZN2at6native24index_elementwise_kernelILi128ELi4EZNS0_20cuda_take_put_kernelIN3c107complexIfEEiZZZZZNS0_10put_kernelERNS_14TensorIteratorERKNS_10TensorBaseEbENKUlvE_clEvENKUlvE7_clEvENKUlvE_clEvENKUlvE_clEvEUlRS5_iE_EEvS7_SA_RKT1_EUliE_EEvlSH_,"",@"SHT_CUDA_INFO"
	.sectionflags	@""
	.align	4


	//----- nvinfo : EIATTR_CUDA_API_VERSION
	.align		4
        /*0000*/ 	.byte	0x04, 0x37
        /*0002*/ 	.short	(.L_4039 - .L_4038)
.L_4038:
        /*0004*/ 	.word	0x00000082


	//----- nvinfo : EIATTR_KPARAM_INFO
	.align		4
.L_4039:
        /*0008*/ 	.byte	0x04, 0x17
        /*000a*/ 	.short	(.L_4041 - .L_4040)
.L_4040:
        /*000c*/ 	.word	0x00000000
        /*0010*/ 	.short	0x0001
        /*0012*/ 	.short	0x0008
        /*0014*/ 	.byte	0x00, 0xf0, 0xe1, 0x0e


	//----- nvinfo : EIATTR_KPARAM_INFO
	.align		4
.L_4041:
        /*0018*/ 	.byte	0x04, 0x17
        /*001a*/ 	.short	(.L_4043 - .L_4042)
.L_4042:
        /*001c*/ 	.word	0x00000000
        /*0020*/ 	.short	0x0000
        /*0022*/ 	.short	0x0000
        /*0024*/ 	.byte	0x00, 0xf0, 0x21, 0x00


	//----- nvinfo : EIATTR_SPARSE_MMA_MASK
	.align		4
.L_4043:
        /*0028*/ 	.byte	0x03, 0x50
        /*002a*/ 	.short	0x0000


	//----- nvinfo : EIATTR_MAXREG_COUNT
	.align		4
        /*002c*/ 	.byte	0x03, 0x1b
        /*002e*/ 	.short	0x0080


	//----- nvinfo : EIATTR_EXTERNS
	.align		4
        /*0030*/ 	.byte	0x04, 0x0f
        /*0032*/ 	.short	(.L_4045 - .L_4044)


	//   ....[0]....
	.align		4
.L_4044:
        /*0034*/ 	.word	index@(__assertfail)


	//----- nvinfo : EIATTR_MERCURY_ISA_VERSION
	.align		4
.L_4045:
        /*0038*/ 	.byte	0x03, 0x5f
        /*003a*/ 	.short	0x0101


	//----- nvinfo : EIATTR_VRC_CTA_INIT_COUNT
	.align		4
        /*003c*/ 	.byte	0x02, 0x4a
	.zero		1
	.zero		1


	//----- nvinfo : EIATTR_SYSCALL_OFFSETS
	.align		4
        /*0040*/ 	.byte	0x04, 0x46
        /*0042*/ 	.short	(.L_4047 - .L_4046)


	//   ....[0]....
.L_4046:
        /*0044*/ 	.word	0x000015a0


	//   ....[1]....
        /*0048*/ 	.word	0x00003d60


	//   ....[2]....
        /*004c*/ 	.word	0x00006520


	//   ....[3]....
        /*0050*/ 	.word	0x00008cd0


	//----- nvinfo : EIATTR_EXIT_INSTR_OFFSETS
	.align		4
.L_4047:
        /*0054*/ 	.byte	0x04, 0x1c
        /*0056*/ 	.short	(.L_4049 - .L_4048)


	//   ....[0]....
.L_4048:
        /*0058*/ 	.word	0x000077d0


	//   ....[1]....
        /*005c*/ 	.word	0x00009f30


	//----- nvinfo : EIATTR_MAX_THREADS
	.align		4
.L_4049:
        /*0060*/ 	.byte	0x04, 0x05
        /*0062*/ 	.short	(.L_4051 - .L_4050)
.L_4050:
        /*0064*/ 	.word	0x00000080
        /*0068*/ 	.word	0x00000001
        /*006c*/ 	.word	0x00000001


	//----- nvinfo : EIATTR_CRS_STACK_SIZE
	.align		4
.L_4051:
        /*0070*/ 	.byte	0x04, 0x1e
        /*0072*/ 	.short	(.L_4053 - .L_4052)
.L_4052:
        /*0074*/ 	.word	0x00000000


	//----- nvinfo : EIATTR_CBANK_PARAM_SIZE
	.align		4
.L_4053:
        /*0078*/ 	.byte	0x03, 0x19
        /*007a*/ 	.short	0x03c0


	//----- nvinfo : EIATTR_PARAM_CBANK
	.align		4
        /*007c*/ 	.byte	0x04, 0x0a
        /*007e*/ 	.short	(.L_4055 - .L_4054)
	.align		4
.L_4054:
        /*0080*/ 	.word	index@(.nv.constant0._ZN2at6native24index_elementwise_kernelILi128ELi4EZNS0_20cuda_take_put_kernelIN3c107complexIfEEiZZZZZNS0_10put_kernelERNS_14TensorIteratorERKNS_10TensorBaseEbENKUlvE_clEvENKUlvE7_clEvENKUlvE_clEvENKUlvE_clEvEUlRS5_iE_EEvS7_SA_RKT1_EUliE_EEvlSH_)
        /*0084*/ 	.short	0x0380
        /*0086*/ 	.short	0x03c0


	//----- nvinfo : EIATTR_SW_WAR
	.align		4
.L_4055:
        /*0088*/ 	.byte	0x04, 0x36
        /*008a*/ 	.short	(.L_4057 - .L_4056)
.L_4056:
        /*008c*/ 	.word	0x00000008
.L_4057:


//--------------------- .nv.info._ZN2at6native24index_elementwise_kernelILi128ELi4EZNS0_20cuda_take_put_kernelIN3c107complexIdEElZZZZZNS0_10put_kernelERNS_14TensorIteratorERKNS_10TensorBaseEbENKUlvE_clEvENKUlvE6_clEvENKUlvE_clEvENKUlvE0_clEvEUlRS5_lE0_EEvS7_SA_RKT1_EUliE_EEvlSH_ --------------------------
	.section	.nv.info._ZN2at6native24index_elementwise_kernelILi128ELi4EZNS0_20cuda_take_put_kernelIN3c107complexIdEElZZZZZNS0_10put_kernelERNS_14TensorIteratorERKNS_10TensorBaseEbENKUlvE_clEvENKUlvE6_clEvENKUlvE_clEvENKUlvE0_clEvEUlRS5_lE0_EEvS7_SA_RKT1_EUliE_EEvlSH_,"",@"SHT_CUDA_INFO"
	.sectionflags	@""
	.align	4


	//----- nvinfo : EIATTR_CUDA_API_VERSION
	.align		4
        /*0000*/ 	.byte	0x04, 0x37
        /*0002*/ 	.short	(.L_4059 - .L_4058)
.L_4058:
        /*0004*/ 	.word	0x00000082


	//----- nvinfo : EIATTR_KPARAM_INFO
	.align		4
.L_4059:
        /*0008*/ 	.byte	0x04, 0x17
        /*000a*/ 	.short	(.L_4061 - .L_4060)
.L_4060:
        /*000c*/ 	.word	0x00000000
        /*0010*/ 	.short	0x0001
        /*0012*/ 	.short	0x0008
        /*0014*/ 	.byte	0x00, 0xf0, 0xe1, 0x0e


	//----- nvinfo : EIATTR_KPARAM_INFO
	.align		4
.L_4061:
        /*0018*/ 	.byte	0x04, 0x17
        /*001a*/ 	.short	(.L_4063 - .L_4062)
.L_4062:
        /*001c*/ 	.word	0x00000000
        /*0020*/ 	.short	0x0000
        /*0022*/ 	.short	0x0000
        /*0024*/ 	.byte	0x00, 0xf0, 0x21, 0x00


	//----- nvinfo : EIATTR_SPARSE_MMA_MASK
	.align		4
.L_4063:
        /*0028*/ 	.byte	0x03, 0x50
        /*002a*/ 	.short	0x0000


	//----- nvinfo : EIATTR_MAXREG_COUNT
	.align		4
        /*002c*/ 	.byte	0x03, 0x1b
        /*002e*/ 	.short	0x0080


	//----- nvinfo : EIATTR_EXTERNS
	.align		4
        /*0030*/ 	.byte	0x04, 0x0f
        /*0032*/ 	.short	(.L_4065 - .L_4064)


	//   ....[0]....
	.align		4
.L_4064:
        /*0034*/ 	.word	index@(__assertfail)


	//----- nvinfo : EIATTR_MERCURY_ISA_VERSION
	.align		4
.L_4065:
        /*0038*/ 	.byte	0x03, 0x5f
        /*003a*/ 	.short	0x0101


	//----- nvinfo : EIATTR_VRC_CTA_INIT_COUNT
	.align		4
        /*003c*/ 	.byte	0x02, 0x4a
	.zero		1
	.zero		1


	//----- nvinfo : EIATTR_SYSCALL_OFFSETS
	.align		4
        /*0040*/ 	.byte	0x04, 0x46
        /*0042*/ 	.short	(.L_4067 - .L_4066)


	//   ....[0]....
.L_4066:
        /*0044*/ 	.word	0x000002e0


	//   ....[1]....
        /*0048*/ 	.word	0x00000530


	//   ....[2]....
        /*004c*/ 	.word	0x00000780


	//   ....[3]....
        /*0050*/ 	.word	0x000009c0


	//   ....[4]....
        /*0054*/ 	.word	0x00000c40


	//   ....[5]....
        /*0058*/ 	.word	0x00006690


	//   ....[6]....
        /*005c*/ 	.word	0x0000c0e0


	//   ....[7]....
        /*0060*/ 	.word	0x00011b20


	//   ....[8]....
        /*0064*/ 	.word	0x000173d0


	//   ....[9]....
        /*0068*/ 	.word	0x000176b0


	//   ....[10]....
        /*006c*/ 	.word	0x00017990


	//   ....[11]....
        /*0070*/ 	.word	0x00017c60


	//   ....[12]....
        /*0074*/ 	.word	0x00019280


	//   ....[13]....
        /*0078*/ 	.word	0x0001a7d0


	//   ....[14]....
        /*007c*/ 	.word	0x0001bd20


	//   ....[15]....
        /*0080*/ 	.word	0x0001d280


	//   ....[16]....
        /*0084*/ 	.word	0x0001e7f0


	//   ....[17]....
        /*0088*/ 	.word	0x000253d0


	//   ....[18]....
        /*008c*/ 	.word	0x0002bfb0


	//   ....[19]....
        /*0090*/ 	.word	0x00032ba0


	//   ....[20]....
        /*0094*/ 	.word	0x00039900


	//   ....[21]....
        /*0098*/ 	.word	0x0003aee0


	//   ....[22]....
        /*009c*/ 	.word	0x0003c4c0


	//   ....[23]....
        /*00a0*/ 	.word	0x0003dab0


	//----- nvinfo : EIATTR_EXIT_INSTR_OFFSETS
	.align		4
.L_4067:
        /*00a4*/ 	.byte	0x04, 0x1c
        /*00a6*/ 	.short	(.L_4069 - .L_4068)


	//   ....[0]....
.L_4068:
        /*00a8*/ 	.word	0x00000820


	//   ....[1]....
        /*00ac*/ 	.word	0x00000a10


	//   ....[2]....
        /*00b0*/ 	.word	0x00011980


	//   ....[3]....
        /*00b4*/ 	.word	0x000171e0


	//   ....[4]....
        /*00b8*/ 	.word	0x00017ac0


	//   ....[5]....
        /*00bc*/ 	.word	0x00017d40


	//   ....[6]....
        /*00c0*/ 	.word	0x0001bdf0


	//   ....[7]....
        /*00c4*/ 	.word	0x0001d2d0


	//   ....[8]....
        /*00c8*/ 	.word	0x00031710


	//   ....[9]....
        /*00cc*/ 	.word	0x00038410


	//   ....[10]....
        /*00d0*/ 	.word	0x0003c620


	//   ....[11]....
        /*00d4*/ 	.word	0x0003db90


	//----- nvinfo : EIATTR_MAX_THREADS
	.align		4
.L_4069:
        /*00d8*/ 	.byte	0x04, 0x05
        /*00da*/ 	.short	(.L_4071 - .L_4070)
.L_4070:
        /*00dc*/ 	.word	0x00000080
        /*00e0*/ 	.word	0x00000001
        /*00e4*/ 	.word	0x00000001


	//----- nvinfo : EIATTR_CRS_STACK_SIZE
	.align		4
.L_4071:
        /*00e8*/ 	.byte	0x04, 0x1e
        /*00ea*/ 	.short	(.L_4073 - .L_4072)
.L_4072:
        /*00ec*/ 	.word	0x00000000


	//----- nvinfo : EIATTR_CBANK_PARAM_SIZE
	.align		4
.L_4073:
        /*00f0*/ 	.byte	0x03, 0x19
        /*00f2*/ 	.short	0x03c0


	//----- nvinfo : EIATTR_PARAM_CBANK
	.align		4
        /*00f4*/ 	.byte	0x04, 0x0a
        /*00f6*/ 	.short	(.L_4075 - .L_4074)
	.align		4
.L_4074:
        /*00f8*/ 	.word	index@(.nv.constant0._ZN2at6native24index_elementwise_kernelILi128ELi4EZNS0_20cuda_take_put_kernelIN3c107complexIdEElZZZZZNS0_10put_kernelERNS_14TensorIteratorERKNS_10TensorBaseEbENKUlvE_clEvENKUlvE6_clEvENKUlvE_clEvENKUlvE0_clEvEUlRS5_lE0_EEvS7_SA_RKT1_EUliE_EEvlSH_)
        /*00fc*/ 	.short	0x0380
        /*00fe*/ 	.short	0x03c0


	//----- nvinfo : EIATTR_SW_WAR
	.align		4
.L_4075:
        /*0100*/ 	.byte	0x04, 0x36
        /*0102*/ 	.short	(.L_4077 - .L_4076)
.L_4076:
        /*0104*/ 	.word	0x00000008
.L_4077:


//--------------------- .nv.info._ZN2at6native24index_elementwise_kernelILi128ELi4EZNS0_20cuda_take_put_kernelIN3c107complexIdEElZZZZZNS0_10put_kernelERNS_14TensorIteratorERKNS_10TensorBaseEbENKUlvE_clEvENKUlvE6_clEvENKUlvE_clEvENKUlvE0_clEvEUlRS5_lE_EEvS7_SA_RKT1_EUliE_EEvlSH_ --------------------------
	.section	.nv.info._ZN2at6native24index_elementwise_kernelILi128ELi4EZNS0_20cuda_take_put_kernelIN3c107complexIdEElZZZZZNS0_10put_kernelERNS_14TensorIteratorERKNS_10TensorBaseEbENKUlvE_clEvENKUlvE6_clEvENKUlvE_clEvENKUlvE0_clEvEUlRS5_lE_EEvS7_SA_RKT1_EUliE_EEvlSH_,"",@"SHT_CUDA_INFO"
	.sectionflags	@""
	.align	4


	//----- nvinfo : EIATTR_CUDA_API_VERSION
	.align		4
        /*0000*/ 	.byte	0x04, 0x37
        /*0002*/ 	.short	(.L_4079 - .L_4078)
.L_4078:
        /*0004*/ 	.word	0x00000082


	//----- nvinfo : EIATTR_KPARAM_INFO
	.align		4
.L_4079:
        /*0008*/ 	.byte	0x04, 0x17
        /*000a*/ 	.short	(.L_4081 - .L_4080)
.L_4080:
        /*000c*/ 	.word	0x00000000
        /*0010*/ 	.short	0x0001
        /*0012*/ 	.short	0x0008
        /*0014*/ 	.byte	0x00, 0xf0, 0x01, 0x0f


	//----- nvinfo : EIATTR_KPARAM_INFO
	.align		4
.L_4081:
        /*0018*/ 	.byte	0x04, 0x17
        /*001a*/ 	.short	(.L_4083 - .L_4082)
.L_4082:
        /*001c*/ 	.word	0x00000000
        /*0020*/ 	.short	0x0000
        /*0022*/ 	.short	0x0000
        /*0024*/ 	.byte	0x00, 0xf0, 0x21, 0x00


	//----- nvinfo : EIATTR_SPARSE_MMA_MASK
	.align		4
.L_4083:
        /*0028*/ 	.byte	0x03, 0x50
        /*002a*/ 	.short	0x0000


	//----- nvinfo : EIATTR_MAXREG_COUNT
	.align		4
        /*002c*/ 	.byte	0x03, 0x1b
        /*002e*/ 	.short	0x0080


	//----- nvinfo : EIATTR_EXTERNS
	.align		4
        /*0030*/ 	.byte	0x04, 0x0f
        /*0032*/ 	.short	(.L_4085 - .L_4084)


	//   ....[0]....
	.align		4
.L_4084:
        /*0034*/ 	.word	index@(__assertfail)


	//----- nvinfo : EIATTR_MERCURY_ISA_VERSION
	.align		4
.L_4085:
        /*0038*/ 	.byte	0x03, 0x5f
        /*003a*/ 	.short	0x0101


	//----- nvinfo : EIATTR_VRC_CTA_INIT_COUNT
	.align		4
        /*003c*/ 	.byte	0x02, 0x4a
	.zero		1
	.zero		1


	//----- nvinfo : EIATTR_SYSCALL_OFFSETS
	.align		4
        /*0040*/ 	.byte	0x04, 0x46
        /*0042*/ 	.short	(.L_4087 - .L_4086)


	//   ....[0]....
.L_4086:
        /*0044*/ 	.word	0x000015c0


	//   ....[1]....
        /*0048*/ 	.word	0x00008320


	//   ....[2]....
        /*004c*/ 	.word	0x0000f060


	//   ....[3]....
        /*0050*/ 	.word	0x00015d90


	//----- nvinfo : EIATTR_EXIT_INSTR_OFFSETS
	.align		4
.L_4087:
        /*0054*/ 	.byte	0x04, 0x1c
        /*0056*/ 	.short	(.L_4089 - .L_4088)


	//   ....[0]....
.L_4088:
        /*0058*/ 	.word	0x00014880


	//   ....[1]....
        /*005c*/ 	.word	0x0001b700


	//----- nvinfo : EIATTR_MAX_THREADS
	.align		4
.L_4089:
        /*0060*/ 	.byte	0x04, 0x05
        /*0062*/ 	.short	(.L_4091 - .L_4090)
.L_4090:
        /*0064*/ 	.word	0x00000080
        /*0068*/ 	.word	0x00000001
        /*006c*/ 	.word	0x00000001


	//----- nvinfo : EIATTR_CRS_STACK_SIZE
	.align		4
.L_4091:
        /*0070*/ 	.byte	0x04, 0x1e
        /*0072*/ 	.short	(.L_4093 - .L_4092)
.L_4092:
        /*0074*/ 	.word	0x00000000


	//----- nvinfo : EIATTR_CBANK_PARAM_SIZE
	.align		4
.L_4093:
        /*0078*/ 	.byte	0x03, 0x19
        /*007a*/ 	.short	0x03c8


	//----- nvinfo : EIATTR_PARAM_CBANK
	.align		4
        /*007c*/ 	.byte	0x04, 0x0a
        /*007e*/ 	.short	(.L_4095 - .L_4094)
	.align		4
.L_4094:
        /*0080*/ 	.word	index@(.nv.constant0._ZN2at6native24index_elementwise_kernelILi128ELi4EZNS0_20cuda_take_put_kernelIN3c107complexIdEElZZZZZNS0_10put_kernelERNS_14TensorIteratorERKNS_10TensorBaseEbENKUlvE_clEvENKUlvE6_clEvENKUlvE_clEvENKUlvE0_clEvEUlRS5_lE_EEvS7_SA_RKT1_EUliE_EEvlSH_)
        /*0084*/ 	.short	0x0380
        /*0086*/ 	.short	0x03c8


	//----- nvinfo : EIATTR_SW_WAR
	.align		4
.L_4095:
        /*0088*/ 	.byte	0x04, 0x36
        /*008a*/ 	.short	(.L_4097 - .L_4096)
.L_4096:
        /*008c*/ 	.word	0x00000008
.L_4097:


//--------------------- .nv.info._ZN2at6native24index_elementwise_kernelILi128ELi4EZNS0_20cuda_take_put_kernelIN3c107complexIdEEiZZZZZNS0_10put_kernelERNS_14TensorIteratorERKNS_10TensorBaseEbENKUlvE_clEvENKUlvE6_clEvENKUlvE_clEvENKUlvE_clEvEUlRS5_iE0_EEvS7_SA_RKT1_EUliE_EEvlSH_ --------------------------
	.section	.nv.info._ZN2at6native24index_elementwise_kernelILi128ELi4EZNS0_20cuda_take_put_kernelIN3c107complexIdEEiZZZZZNS0_10put_kernelERNS_14TensorIteratorERKNS_10TensorBaseEbENKUlvE_clEvENKUlvE6_clEvENKUlvE_clEvENKUlvE_clEvEUlRS5_iE0_EEvS7_SA_RKT1_EUliE_EEvlSH_,"",@"SHT_CUDA_INFO"
	.sectionflags	@""
	.align	4


	//----- nvinfo : EIATTR_CUDA_API_VERSION
	.align		4
        /*0000*/ 	.byte	0x04, 0x37
        /*0002*/ 	.short	(.L_4099 - .L_4098)
.L_4098:
        /*0004*/ 	.word	0x00000082


	//----- nvinfo : EIATTR_KPARAM_INFO
	.align		4
.L_4099:
        /*0008*/ 	.byte	0x04, 0x17
        /*000a*/ 	.short	(.L_4101 - .L_4100)
.L_4100:
        /*000c*/ 	.word	0x00000000
        /*0010*/ 	.short	0x0001
        /*0012*/ 	.short	0x0008
        /*0014*/ 	.byte	0x00, 0xf0, 0xc1, 0x0e


	//----- nvinfo : EIATTR_KPARAM_INFO
	.align		4
.L_4101:
        /*0018*/ 	.byte	0x04, 0x17
        /*001a*/ 	.short	(.L_4103 - .L_4102)
.L_4102:
        /*001c*/ 	.word	0x00000000
        /*0020*/ 	.short	0x0000
        /*0022*/ 	.short	0x0000
        /*0024*/ 	.byte	0x00, 0xf0, 0x21, 0x00


	//----- nvinfo : EIATTR_SPARSE_MMA_MASK
	.align		4
.L_4103:
        /*0028*/ 	.byte	0x03, 0x50
        /*002a*/ 	.short	0x0000


	//----- nvinfo : EIATTR_MAXREG_COUNT
	.align		4
        /*002c*/ 	.byte	0x03, 0x1b
        /*002e*/ 	.short	0x0080


	//----- nvinfo : EIATTR_EXTERNS
	.align		4
        /*0030*/ 	.byte	0x04, 0x0f
        /*0032*/ 	.short	(.L_4105 - .L_4104)


	//   ....[0]....
	.align		4
.L_4104:
        /*0034*/ 	.word	index@(__assertfail)


	//----- nvinfo : EIATTR_MERCURY_ISA_VERSION
	.align		4
.L_4105:
        /*0038*/ 	.byte	0x03, 0x5f
        /*003a*/ 	.short	0x0101


	//----- nvinfo : EIATTR_VRC_CTA_INIT_COUNT
	.align		4
        /*003c*/ 	.byte	0x02, 0x4a
	.zero		1
	.zero		1


	//----- nvinfo : EIATTR_SYSCALL_OFFSETS
	.align		4
        /*0040*/ 	.byte	0x04, 0x46
        /*0042*/ 	.short	(.L_4107 - .L_4106)


	//   ....[0]....
.L_4106:
        /*0044*/ 	.word	0x000002d0


	//   ....[1]....
        /*0048*/ 	.word	0x00000520


	//   ....[2]....
        /*004c*/ 	.word	0x00000770


	//   ....[3]....
        /*0050*/ 	.word	0x000009b0


	//   ....[4]....
        /*0054*/ 	.word	0x00000c20


	//   ....[5]....
        /*0058*/ 	.word	0x00001fc0


	//   ....[6]....
        /*005c*/ 	.word	0x00003360


	//   ....[7]....
        /*0060*/ 	.word	0x000046f0


	//   ....[8]....
        /*0064*/ 	.word	0x00005a80


	//   ....[9]....
        /*0068*/ 	.word	0x00005d40


	//   ....[10]....
        /*006c*/ 	.word	0x00006000


	//   ....[11]....
        /*0070*/ 	.word	0x000062b0


	//   ....[12]....
        /*0074*/ 	.word	0x000078a0


	//   ....[13]....
        /*0078*/ 	.word	0x00008de0


	//   ....[14]....
        /*007c*/ 	.word	0x0000a320


	//   ....[15]....
        /*0080*/ 	.word	0x0000b870


	//   ....[16]....
        /*0084*/ 	.word	0x0000cdd0


	//   ....[17]....
        /*0088*/ 	.word	0x0000f470


	//   ....[18]....
        /*008c*/ 	.word	0x00011b10


	//   ....[19]....
        /*0090*/ 	.word	0x000141c0


	//   ....[20]....
        /*0094*/ 	.word	0x00016840


	//   ....[21]....
        /*0098*/ 	.word	0x00017df0


	//   ....[22]....
        /*009c*/ 	.word	0x000193a0


	//   ....[23]....
        /*00a0*/ 	.word	0x0001a960


	//----- nvinfo : EIATTR_EXIT_INSTR_OFFSETS
	.align		4
.L_4107:
        /*00a4*/ 	.byte	0x04, 0x1c
        /*00a6*/ 	.short	(.L_4109 - .L_4108)


	//   ....[0]....
.L_4108:
        /*00a8*/ 	.word	0x00000810


	//   ....[1]....
        /*00ac*/ 	.word	0x00000a00


	//   ....[2]....
        /*00b0*/ 	.word	0x00004550


	//   ....[3]....
        /*00b4*/ 	.word	0x00005890


	//   ....[4]....
        /*00b8*/ 	.word	0x00006110


	//   ....[5]....
        /*00bc*/ 	.word	0x00006370


	//   ....[6]....
        /*00c0*/ 	.word	0x0000a3f0


	//   ....[7]....
        /*00c4*/ 	.word	0x0000b8c0


	//   ....[8]....
        /*00c8*/ 	.word	0x00012d30


	//   ....[9]....
        /*00cc*/ 	.word	0x00015360


	//   ....[10]....
        /*00d0*/ 	.word	0x000194e0


	//   ....[11]....
        /*00d4*/ 	.word	0x0001aa20


	//----- nvinfo : EIATTR_MAX_THREADS
	.align		4
.L_4109:
        /*00d8*/ 	.byte	0x04, 0x05
        /*00da*/ 	.short	(.L_4111 - .L_4110)
.L_4110:
        /*00dc*/ 	.word	0x00000080
        /*00e0*/ 	.word	0x00000001
        /*00e4*/ 	.word	0x00000001


	//----- nvinfo : EIATTR_CRS_STACK_SIZE
	.align		4
.L_4111:
        /*00e8*/ 	.byte	0x04, 0x1e
        /*00ea*/ 	.short	(.L_4113 - .L_4112)
.L_4112:
        /*00ec*/ 	.word	0x00000000


	//----- nvinfo : EIATTR_CBANK_PARAM_SIZE
	.align		4
.L_4113:
        /*00f0*/ 	.byte	0x03, 0x19
        /*00f2*/ 	.short	0x03b8


	//----- nvinfo : EIATTR_PARAM_CBANK
	.align		4
        /*00f4*/ 	.byte	0x04, 0x0a
        /*00f6*/ 	.short	(.L_4115 - .L_4114)
	.align		4
.L_4114:
        /*00f8*/ 	.word	index@(.nv.constant0._ZN2at6native24index_elementwise_kernelILi128ELi4EZNS0_20cuda_take_put_kernelIN3c107complexIdEEiZZZZZNS0_10put_kernelERNS_14TensorIteratorERKNS_10TensorBaseEbENKUlvE_clEvENKUlvE6_clEvENKUlvE_clEvENKUlvE_clEvEUlRS5_iE0_EEvS7_SA_RKT1_EUliE_EEvlSH_)
        /*00fc*/ 	.short	0x0380
        /*00fe*/ 	.short	0x03b8


	//----- nvinfo : EIATTR_SW_WAR
	.align		4
.L_4115:
        /*0100*/ 	.byte	0x04, 0x36
        /*0102*/ 	.short	(.L_4117 - .L_4116)
.L_4116:
        /*0104*/ 	.word	0x00000008
.L_4117:


//--------------------- .nv.info._ZN2at6native24index_elementwise_kernelILi128ELi4EZNS0_20cuda_take_put_kernelIN3c107complexIdEEiZZZZZNS0_10put_kernelERNS_14TensorIteratorERKNS_10TensorBaseEbENKUlvE_clEvENKUlvE6_clEvENKUlvE_clEvENKUlvE_clEvEUlRS5_iE_EEvS7_SA_RKT1_EUliE_EEvlSH_ --------------------------
	.section	.nv.info._ZN2at6native24index_elementwise_kernelILi128ELi4EZNS0_20cuda_take_put_kernelIN3c107complexIdEEiZZZZZNS0_10put_kernelERNS_14TensorIteratorERKNS_10TensorBaseEbENKUlvE_clEvENKUlvE6_clEvENKUlvE_clEvENKUlvE_clEvEUlRS5_iE_EEvS7_SA_RKT1_EUliE_EEvlSH_,"",@"SHT_CUDA_INFO"
	.sectionflags	@""
	.align	4


	//----- nvinfo : EIATTR_CUDA_API_VERSION
	.align		4
        /*0000*/ 	.byte	0x04, 0x37
        /*0002*/ 	.short	(.L_4119 - .L_4118)
.L_4118:
        /*0004*/ 	.word	0x00000082


	//----- nvinfo : EIATTR_KPARAM_INFO
	.align		4
.L_4119:
        /*0008*/ 	.byte	0x04, 0x17
        /*000a*/ 	.short	(.L_4121 - .L_4120)
.L_4120:
        /*000c*/ 	.word	0x00000000
        /*0010*/ 	.short	0x0001
        /*0012*/ 	.short	0x0008
        /*0014*/ 	.byte	0x00, 0xf0, 0xe1, 0x0e


	//----- nvinfo : EIATTR_KPARAM_INFO
	.align		4
.L_4121:
        /*0018*/ 	.byte	0x04, 0x17
        /*001a*/ 	.short	(.L_4123 - .L_4122)
.L_4122:
        /*001c*/ 	.word	0x00000000
        /*0020*/ 	.short	0x0000
        /*0022*/ 	.short	0x0000
        /*0024*/ 	.byte	0x00, 0xf0, 0x21, 0x00


	//----- nvinfo : EIATTR_SPARSE_MMA_MASK
	.align		4
.L_4123:
        /*0028*/ 	.byte	0x03, 0x50
        /*002a*/ 	.short	0x0000


	//----- nvinfo : EIATTR_MAXREG_COUNT
	.align		4
        /*002c*/ 	.byte	0x03, 0x1b
        /*002e*/ 	.short	0x0080


	//----- nvinfo : EIATTR_EXTERNS
	.align		4
        /*0030*/ 	.byte	0x04, 0x0f
        /*0032*/ 	.short	(.L_4125 - .L_4124)


	//   ....[0]....
	.align		4
.L_4124:
        /*0034*/ 	.word	index@(__assertfail)


	//----- nvinfo : EIATTR_MERCURY_ISA_VERSION
	.align		4
.L_4125:
        /*0038*/ 	.byte	0x03, 0x5f
        /*003a*/ 	.short	0x0101


	//----- nvinfo : EIATTR_VRC_CTA_INIT_COUNT
	.align		4
        /*003c*/ 	.byte	0x02, 0x4a
	.zero		1
	.zero		1


	//----- nvinfo : EIATTR_SYSCALL_OFFSETS
	.align		4
        /*0040*/ 	.byte	0x04, 0x46
        /*0042*/ 	.short	(.L_4127 - .L_4126)


	//   ....[0]....
.L_4126:
        /*0044*/ 	.word	0x000015a0


	//   ....[1]....
        /*0048*/ 	.word	0x00003d60


	//   ....[2]....
        /*004c*/ 	.word	0x00006520


	//   ....[3]....
        /*0050*/ 	.word	0x00008cd0


	//----- nvinfo : EIATTR_EXIT_INSTR_OFFSETS
	.align		4
.L_4127:
        /*0054*/ 	.byte	0x04, 0x1c
        /*0056*/ 	.short	(.L_4129 - .L_4128)


	//   ....[0]....
.L_4128:
        /*0058*/ 	.word	0x000077d0


	//   ....[1]....
        /*005c*/ 	.word	0x00009f30


	//----- nvinfo : EIATTR_MAX_THREADS
	.align		4
.L_4129:
        /*0060*/ 	.byte	0x04, 0x05
        /*0062*/ 	.short	(.L_4131 - .L_4130)
.L_4130:
        /*0064*/ 	.word	0x00000080
        /*0068*/ 	.word	0x00000001
        /*006c*/ 	.word	0x00000001


	//----- nvinfo : EIATTR_CRS_STACK_SIZE
	.align		4
.L_4131:
        /*0070*/ 	.byte	0x04, 0x1e
        /*0072*/ 	.short	(.L_4133 - .L_4132)
.L_4132:
        /*0074*/ 	.word	0x00000000


	//----- nvinfo : EIATTR_CBANK_PARAM_SIZE
	.align		4
.L_4133:
        /*0078*/ 	.byte	0x03, 0x19
        /*007a*/ 	.short	0x03c0


	//----- nvinfo : EIATTR_PARAM_CBANK
	.align		4
        /*007c*/ 	.byte	0x04, 0x0a
        /*007e*/ 	.short	(.L_4135 - .L_4134)
	.align		4
.L_4134:
        /*0080*/ 	.word	index@(.nv.constant0._ZN2at6native24index_elementwise_kernelILi128ELi4EZNS0_20cuda_take_put_kernelIN3c107complexIdEEiZZZZZNS0_10put_kernelERNS_14TensorIteratorERKNS_10TensorBaseEbENKUlvE_clEvENKUlvE6_clEvENKUlvE_clEvENKUlvE_clEvEUlRS5_iE_EEvS7_SA_RKT1_EUliE_EEvlSH_)
        /*0084*/ 	.short	0x0380
        /*0086*/ 	.short	0x03c0


	//----- nvinfo : EIATTR_SW_WAR
	.align		4
.L_4135:
        /*0088*/ 	.byte	0x04, 0x36
        /*008a*/ 	.short	(.L_4137 - .L_4136)
.L_4136:
        /*008c*/ 	.word	0x00000008
.L_4137:


//--------------------- .nv.info._ZN2at6native24index_elementwise_kernelILi128ELi4EZNS0_20cuda_take_put_kernelIflZZZZZNS0_10put_kernelERNS_14TensorIteratorERKNS_10TensorBaseEbENKUlvE_clEvENKUlvE5_clEvENKUlvE_clEvENKUlvE0_clEvEUlRflE0_EEvS4_S7_RKT1_EUliE_EEvlSE_ --------------------------
	.section	.nv.info._ZN2at6native24index_elementwise_kernelILi128ELi4EZNS0_20cuda_take_put_kernelIflZZZZZNS0_10put_kernelERNS_14TensorIteratorERKNS_10TensorBaseEbENKUlvE_clEvENKUlvE5_clEvENKUlvE_clEvENKUlvE0_clEvEUlRflE0_EEvS4_S7_RKT1_EUliE_EEvlSE_,"",@"SHT_CUDA_INFO"
	.sectionflags	@""
	.align	4


	//----- nvinfo : EIATTR_CUDA_API_VERSION
	.align		4
        /*0000*/ 	.byte	0x04, 0x37
        /*0002*/ 	.short	(.L_4139 - .L_4138)
.L_4138:
        /*0004*/ 	.word	0x00000082


	//----- nvinfo : EIATTR_KPARAM_INFO
	.align		4
.L_4139:
        /*0008*/ 	.byte	0x04, 0x17
        /*000a*/ 	.short	(.L_4141 - .L_4140)
.L_4140:
        /*000c*/ 	.word	0x00000000
        /*0010*/ 	.short	0x0001
        /*0012*/ 	.short	0x0008
        /*0014*/ 	.byte	0x00, 0xf0, 0xe1, 0x0e


	//----- nvinfo : EIATTR_KPARAM_INFO
	.align		4
.L_4141:
        /*0018*/ 	.byte	0x04, 0x17
        /*001a*/ 	.short	(.L_4143 - .L_4142)
.L_4142:
        /*001c*/ 	.word	0x00000000
        /*0020*/ 	.short	0x0000
        /*0022*/ 	.short	0x0000
        /*0024*/ 	.byte	0x00, 0xf0, 0x21, 0x00


	//----- nvinfo : EIATTR_SPARSE_MMA_MASK
	.align		4
.L_4143:
        /*0028*/ 	.byte	0x03, 0x50
        /*002a*/ 	.short	0x0000


	//----- nvinfo : EIATTR_MAXREG_COUNT
	.align		4
        /*002c*/ 	.byte	0x03, 0x1b
        /*002e*/ 	.short	0x0080


	//----- nvinfo : EIATTR_EXTERNS
	.align		4
        /*0030*/ 	.byte	0x04, 0x0f
        /*0032*/ 	.short	(.L_4145 - .L_4144)


	//   ....[0]....
	.align		4
.L_4144:
        /*0034*/ 	.word	index@(__assertfail)


	//----- nvinfo : EIATTR_MERCURY_ISA_VERSION
	.align		4
.L_4145:
        /*0038*/ 	.byte	0x03, 0x5f
        /*003a*/ 	.short	0x0101


	//----- nvinfo : EIATTR_VRC_CTA_INIT_COUNT
	.align		4
        /*003c*/ 	.byte	0x02, 0x4a
	.zero		1
	.zero		1


	//----- nvinfo : EIATTR_SYSCALL_OFFSETS
	.align		4
        /*0040*/ 	.byte	0x04, 0x46
        /*0042*/ 	.short	(.L_4147 - .L_4146)


	//   ....[0]....
.L_4146:
        /*0044*/ 	.word	0x000002e0


	//   ....[1]....
        /*0048*/ 	.word	0x00000530


	//   ....[2]....
        /*004c*/ 	.word	0x00000780


	//   ....[3]....
        /*0050*/ 	.word	0x000009c0


	//   ....[4]....
        /*0054*/ 	.word	0x00000c40


	//   ....[5]....
        /*0058*/ 	.word	0x00006690


	//   ....[6]....
        /*005c*/ 	.word	0x0000c0e0


	//   ....[7]....
        /*0060*/ 	.word	0x00011b20


	//   ....[8]....
        /*0064*/ 	.word	0x000173d0


	//   ....[9]....
        /*0068*/ 	.word	0x000176b0


	//   ....[10]....
        /*006c*/ 	.word	0x00017990


	//   ....[11]....
        /*0070*/ 	.word	0x00017c60


	//   ....[12]....
        /*0074*/ 	.word	0x00019280


	//   ....[13]....
        /*0078*/ 	.word	0x0001a7d0


	//   ....[14]....
        /*007c*/ 	.word	0x0001bd20


	//   ....[15]....
        /*0080*/ 	.word	0x0001d280


	//   ....[16]....
        /*0084*/ 	.word	0x0001e7f0


	//   ....[17]....
        /*0088*/ 	.word	0x000253d0


	//   ....[18]....
        /*008c*/ 	.word	0x0002bfb0


	//   ....[19]....
        /*0090*/ 	.word	0x00032ba0


	//   ....[20]....
        /*0094*/ 	.word	0x00039900


	//   ....[21]....
        /*0098*/ 	.word	0x0003aee0


	//   ....[22]....
        /*009c*/ 	.word	0x0003c4c0


	//   ....[23]....
        /*00a0*/ 	.word	0x0003dab0


	//----- nvinfo : EIATTR_EXIT_INSTR_OFFSETS
	.align		4
.L_4147:
        /*00a4*/ 	.byte	0x04, 0x1c
        /*00a6*/ 	.short	(.L_4149 - .L_4148)


	//   ....[0]....
.L_4148:
        /*00a8*/ 	.word	0x00000820


	//   ....[1]....
        /*00ac*/ 	.word	0x00000a10


	//   ....[2]....
        /*00b0*/ 	.word	0x00011980


	//   ....[3]....
        /*00b4*/ 	.word	0x000171e0


	//   ....[4]....
        /*00b8*/ 	.word	0x00017ac0


	//   ....[5]....
        /*00bc*/ 	.word	0x00017d40


	//   ....[6]....
        /*00c0*/ 	.word	0x0001bdf0


	//   ....[7]....
        /*00c4*/ 	.word	0x0001d2d0


	//   ....[8]....
        /*00c8*/ 	.word	0x00031710


	//   ....[9]....
        /*00cc*/ 	.word	0x00038410


	//   ....[10]....
        /*00d0*/ 	.word	0x0003c620


	//   ....[11]....
        /*00d4*/ 	.word	0x0003db90


	//----- nvinfo : EIATTR_MAX_THREADS
	.align		4
.L_4149:
        /*00d8*/ 	.byte	0x04, 0x05
        /*00da*/ 	.short	(.L_4151 - .L_4150)
.L_4150:
        /*00dc*/ 	.word	0x00000080
        /*00e0*/ 	.word	0x00000001
        /*00e4*/ 	.word	0x00000001


	//----- nvinfo : EIATTR_CRS_STACK_SIZE
	.align		4
.L_4151:
        /*00e8*/ 	.byte	0x04, 0x1e
        /*00ea*/ 	.short	(.L_4153 - .L_4152)
.L_4152:
        /*00ec*/ 	.word	0x00000000


	//----- nvinfo : EIATTR_CBANK_PARAM_SIZE
	.align		4
.L_4153:
        /*00f0*/ 	.byte	0x03, 0x19
        /*00f2*/ 	.short	0x03c0


	//----- nvinfo : EIATTR_PARAM_CBANK
	.align		4
        /*00f4*/ 	.byte	0x04, 0x0a
        /*00f6*/ 	.short	(.L_4155 - .L_4154)
	.align		4
.L_4154:
        /*00f8*/ 	.word	index@(.nv.constant0._ZN2at6native24index_elementwise_kernelILi128ELi4EZNS0_20cuda_take_put_kernelIflZZZZZNS0_10put_kernelERNS_14TensorIteratorERKNS_10TensorBaseEbENKUlvE_clEvENKUlvE5_clEvENKUlvE_clEvENKUlvE0_clEvEUlRflE0_EEvS4_S7_RKT1_EUliE_EEvlSE_)
        /*00fc*/ 	.short	0x0380
        /*00fe*/ 	.short	0x03c0


	//----- nvinfo : EIATTR_SW_WAR
	.align		4
.L_4155:
        /*0100*/ 	.byte	0x04, 0x36
        /*0102*/ 	.short	(.L_4157 - .L_4156)
.L_4156:
        /*0104*/ 	.word	0x00000008
.L_4157:


//--------------------- .nv.info._ZN2at6native24index_elementwise_kernelILi128ELi4EZNS0_20cuda_take_put_kernelIflZZZZZNS0_10put_kernelERNS_14TensorIteratorERKNS_10TensorBaseEbENKUlvE_clEvENKUlvE5_clEvENKUlvE_clEvENKUlvE0_clEvEUlRflE_EEvS4_S7_RKT1_EUliE_EEvlSE_ --------------------------
	.section	.nv.info._ZN2at6native24index_elementwise_kernelILi128ELi4EZNS0_20cuda_take_put_kernelIflZZZZZNS0_10put_kernelERNS_14TensorIteratorERKNS_10TensorBaseEbENKUlvE_clEvENKUlvE5_clEvENKUlvE_clEvENKUlvE0_clEvEUlRflE_EEvS4_S7_RKT1_EUliE_EEvlSE_,"",@"SHT_CUDA_INFO"
	.sectionflags	@""
	.align	4


	//----- nvinfo : EIATTR_CUDA_API_VERSION
	.align		4
        /*0000*/ 	.byte	0x04, 0x37
        /*0002*/ 	.short	(.L_4159 - .L_4158)
.L_4158:
        /*0004*/ 	.word	0x00000082


	//----- nvinfo : EIATTR_KPARAM_INFO
	.align		4
.L_4159:
        /*0008*/ 	.byte	0x04, 0x17
        /*000a*/ 	.short	(.L_4161 - .L_4160)
.L_4160:
        /*000c*/ 	.word	0x00000000
        /*0010*/ 	.short	0x0001
        /*0012*/ 	.short	0x0008
        /*0014*/ 	.byte	0x00, 0xf0, 0x01, 0x0f


	//----- nvinfo : EIATTR_KPARAM_INFO
	.align		4
.L_4161:
        /*0018*/ 	.byte	0x04, 0x17
        /*001a*/ 	.short	(.L_4163 - .L_4162)
.L_4162:
        /*001c*/ 	.word	0x00000000
        /*0020*/ 	.short	0x0000
        /*0022*/ 	.short	0x0000
        /*0024*/ 	.byte	0x00, 0xf0, 0x21, 0x00


	//----- nvinfo : EIATTR_SPARSE_MMA_MASK
	.align		4
.L_4163:
        /*0028*/ 	.byte	0x03, 0x50
        /*002a*/ 	.short	0x0000


	//----- nvinfo : EIATTR_MAXREG_COUNT
	.align		4
        /*002c*/ 	.byte	0x03, 0x1b
        /*002e*/ 	.short	0x0080


	//----- nvinfo : EIATTR_EXTERNS
	.align		4
        /*0030*/ 	.byte	0x04, 0x0f
        /*0032*/ 	.short	(.L_4165 - .L_4164)


	//   ....[0]....
	.align		4
.L_4164:
        /*0034*/ 	.word	index@(__assertfail)


	//----- nvinfo : EIATTR_MERCURY_ISA_VERSION
	.align		4
.L_4165:
        /*0038*/ 	.byte	0x03, 0x5f
        /*003a*/ 	.short	0x0101


	//----- nvinfo : EIATTR_VRC_CTA_INIT_COUNT
	.align		4
        /*003c*/ 	.byte	0x02, 0x4a
	.zero		1
	.zero		1


	//----- nvinfo : EIATTR_SYSCALL_OFFSETS
	.align		4
        /*0040*/ 	.byte	0x04, 0x46
        /*0042*/ 	.short	(.L_4167 - .L_4166)


	//   ....[0]....
.L_4166:
        /*0044*/ 	.word	0x000015c0


	//   ....[1]....
        /*0048*/ 	.word	0x00008310


	//   ....[2]....
        /*004c*/ 	.word	0x0000f040


	//   ....[3]....
        /*0050*/ 	.word	0x00015d60


	//----- nvinfo : EIATTR_EXIT_INSTR_OFFSETS
	.align		4
.L_4167:
        /*0054*/ 	.byte	0x04, 0x1c
        /*0056*/ 	.short	(.L_4169 - .L_4168)


	//   ....[0]....
.L_4168:
        /*0058*/ 	.word	0x00014850


	//   ....[1]....
        /*005c*/ 	.word	0x0001b6c0


	//----- nvinfo : EIATTR_MAX_THREADS
	.align		4
.L_4169:
        /*0060*/ 	.byte	0x04, 0x05
        /*0062*/ 	.short	(.L_4171 - .L_4170)
.L_4170:
        /*0064*/ 	.word	0x00000080
        /*0068*/ 	.word	0x00000001
        /*006c*/ 	.word	0x00000001


	//----- nvinfo : EIATTR_CRS_STACK_SIZE
	.align		4
.L_4171:
        /*0070*/ 	.byte	0x04, 0x1e
        /*0072*/ 	.short	(.L_4173 - .L_4172)
.L_4172:
        /*0074*/ 	.word	0x00000000


	//----- nvinfo : EIATTR_CBANK_PARAM_SIZE
	.align		4
.L_4173:
        /*0078*/ 	.byte	0x03, 0x19
        /*007a*/ 	.short	0x03c8


	//----- nvinfo : EIATTR_PARAM_CBANK
	.align		4
        /*007c*/ 	.byte	0x04, 0x0a
        /*007e*/ 	.short	(.L_4175 - .L_4174)
	.align		4
.L_4174:
        /*0080*/ 	.word	index@(.nv.constant0._ZN2at6native24index_elementwise_kernelILi128ELi4EZNS0_20cuda_take_put_kernelIflZZZZZNS0_10put_kernelERNS_14TensorIteratorERKNS_10TensorBaseEbENKUlvE_clEvENKUlvE5_clEvENKUlvE_clEvENKUlvE0_clEvEUlRflE_EEvS4_S7_RKT1_EUliE_EEvlSE_)
        /*0084*/ 	.short	0x0380
        /*0086*/ 	.short	0x03c8


	//----- nvinfo : EIATTR_SW_WAR
	.align		4
.L_4175:
        /*0088*/ 	.byte	0x04, 0x36
        /*008a*/ 	.short	(.L_4177 - .L_4176)
.L_4176:
        /*008c*/ 	.word	0x00000008
.L_4177:


//--------------------- .nv.info._ZN2at6native24index_elementwise_kernelILi128ELi4EZNS0_20cuda_take_put_kernelIfiZZZZZNS0_10put_kernelERNS_14TensorIteratorERKNS_10TensorBaseEbENKUlvE_clEvENKUlvE5_clEvENKUlvE_clEvENKUlvE_clEvEUlRfiE0_EEvS4_S7_RKT1_EUliE_EEvlSE_ --------------------------
	.section	.nv.info._ZN2at6native24index_elementwise_kernelILi128ELi4EZNS0_20cuda_take_put_kernelIfiZZZZZNS0_10put_kernelERNS_14TensorIteratorERKNS_10TensorBaseEbENKUlvE_clEvENKUlvE5_clEvENKUlvE_clEvENKUlvE_clEvEUlRfiE0_EEvS4_S7_RKT1_EUliE_EEvlSE_,"",@"SHT_CUDA_INFO"
	.sectionflags	@""
	.align	4


	//----- nvinfo : EIATTR_CUDA_API_VERSION
	.align		4
        /*0000*/ 	.byte	0x04, 0x37
        /*0002*/ 	.short	(.L_4179 - .L_4178)
.L_4178:
        /*0004*/ 	.word	0x00000082


	//----- nvinfo : EIATTR_KPARAM_INFO
	.align		4
.L_4179:
        /*0008*/ 	.byte	0x04, 0x17
        /*000a*/ 	.short	(.L_4181 - .L_4180)
.L_4180:
        /*000c*/ 	.word	0x00000000
        /*0010*/ 	.short	0x0001
        /*0012*/ 	.short	0x0008
        /*0014*/ 	.byte	0x00, 0xf0, 0xc1, 0x0e


	//----- nvinfo : EIATTR_KPARAM_INFO
	.align		4
.L_4181:
        /*0018*/ 	.byte	0x04, 0x17
        /*001a*/ 	.short	(.L_4183 - .L_4182)
.L_4182:
        /*001c*/ 	.word	0x00000000
        /*0020*/ 	.short	0x0000
        /*0022*/ 	.short	0x0000
        /*0024*/ 	.byte	0x00, 0xf0, 0x21, 0x00


	//----- nvinfo : EIATTR_SPARSE_MMA_MASK
	.align		4
.L_4183:
        /*0028*/ 	.byte	0x03, 0x50
        /*002a*/ 	.short	0x0000


	//----- nvinfo : EIATTR_MAXREG_COUNT
	.align		4
        /*002c*/ 	.byte	0x03, 0x1b
        /*002e*/ 	.short	0x0080


	//----- nvinfo : EIATTR_EXTERNS
	.align		4
        /*0030*/ 	.byte	0x04, 0x0f
        /*0032*/ 	.short	(.L_4185 - .L_4184)


	//   ....[0]....
	.align		4
.L_4184:
        /*0034*/ 	.word	index@(__assertfail)


	//----- nvinfo : EIATTR_MERCURY_ISA_VERSION
	.align		4
.L_4185:
        /*0038*/ 	.byte	0x03, 0x5f
        /*003a*/ 	.short	0x0101


	//----- nvinfo : EIATTR_VRC_CTA_INIT_COUNT
	.align		4
        /*003c*/ 	.byte	0x02, 0x4a
	.zero		1
	.zero		1


	//----- nvinfo : EIATTR_SYSCALL_OFFSETS
	.align		4
        /*0040*/ 	.byte	0x04, 0x46
        /*0042*/ 	.short	(.L_4187 - .L_4186)


	//   ....[0]....
.L_4186:
        /*0044*/ 	.word	0x000002d0


	//   ....[1]....
        /*0048*/ 	.word	0x00000520


	//   ....[2]....
        /*004c*/ 	.word	0x00000770


	//   ....[3]....
        /*0050*/ 	.word	0x000009b0


	//   ....[4]....
        /*0054*/ 	.word	0x00000c20


	//   ....[5]....
        /*0058*/ 	.word	0x00001fc0


	//   ....[6]....
        /*005c*/ 	.word	0x00003360


	//   ....[7]....
        /*0060*/ 	.word	0x000046f0


	//   ....[8]....
        /*0064*/ 	.word	0x00005a80


	//   ....[9]....
        /*0068*/ 	.word	0x00005d40


	//   ....[10]....
        /*006c*/ 	.word	0x00006000


	//   ....[11]....
        /*0070*/ 	.word	0x000062b0


	//   ....[12]....
        /*0074*/ 	.word	0x000078a0


	//   ....[13]....
        /*0078*/ 	.word	0x00008de0


	//   ....[14]....
        /*007c*/ 	.word	0x0000a320


	//   ....[15]....
        /*0080*/ 	.word	0x0000b870


	//   ....[16]....
        /*0084*/ 	.word	0x0000cdd0


	//   ....[17]....
        /*0088*/ 	.word	0x0000f470


	//   ....[18]....
        /*008c*/ 	.word	0x00011b10


	//   ....[19]....
        /*0090*/ 	.word	0x000141c0


	//   ....[20]....
        /*0094*/ 	.word	0x00016840


	//   ....[21]....
        /*0098*/ 	.word	0x00017df0


	//   ....[22]....
        /*009c*/ 	.word	0x000193a0


	//   ....[23]....
        /*00a0*/ 	.word	0x0001a960


	//----- nvinfo : EIATTR_EXIT_INSTR_OFFSETS
	.align		4
.L_4187:
        /*00a4*/ 	.byte	0x04, 0x1c
        /*00a6*/ 	.short	(.L_4189 - .L_4188)


	//   ....[0]....
.L_4188:
        /*00a8*/ 	.word	0x00000810


	//   ....[1]....
        /*00ac*/ 	.word	0x00000a00


	//   ....[2]....
        /*00b0*/ 	.word	0x00004550


	//   ....[3]....
        /*00b4*/ 	.word	0x00005890


	//   ....[4]....
        /*00b8*/ 	.word	0x00006110


	//   ....[5]....
        /*00bc*/ 	.word	0x00006370


	//   ....[6]....
        /*00c0*/ 	.word	0x0000a3f0


	//   ....[7]....
        /*00c4*/ 	.word	0x0000b8c0


	//   ....[8]....
        /*00c8*/ 	.word	0x00012d30


	//   ....[9]....
        /*00cc*/ 	.word	0x00015360


	//   ....[10]....
        /*00d0*/ 	.word	0x000194e0


	//   ....[11]....
        /*00d4*/ 	.word	0x0001aa20


	//----- nvinfo : EIATTR_MAX_THREADS
	.align		4
.L_4189:
        /*00d8*/ 	.byte	0x04, 0x05
        /*00da*/ 	.short	(.L_4191 - .L_4190)
.L_4190:
        /*00dc*/ 	.word	0x00000080
        /*00e0*/ 	.word	0x00000001
        /*00e4*/ 	.word	0x00000001


	//----- nvinfo : EIATTR_CRS_STACK_SIZE
	.align		4
.L_4191:
        /*00e8*/ 	.byte	0x04, 0x1e
        /*00ea*/ 	.short	(.L_4193 - .L_4192)
.L_4192:
        /*00ec*/ 	.word	0x00000000


	//----- nvinfo : EIATTR_CBANK_PARAM_SIZE
	.align		4
.L_4193:
        /*00f0*/ 	.byte	0x03, 0x19
        /*00f2*/ 	.short	0x03b8


	//----- nvinfo : EIATTR_PARAM_CBANK
	.align		4
        /*00f4*/ 	.byte	0x04, 0x0a
        /*00f6*/ 	.short	(.L_4195 - .L_4194)
	.align		4
.L_4194:
        /*00f8*/ 	.word	index@(.nv.constant0._ZN2at6native24index_elementwise_kernelILi128ELi4EZNS0_20cuda_take_put_kernelIfiZZZZZNS0_10put_kernelERNS_14TensorIteratorERKNS_10TensorBaseEbENKUlvE_clEvENKUlvE5_clEvENKUlvE_clEvENKUlvE_clEvEUlRfiE0_EEvS4_S7_RKT1_EUliE_EEvlSE_)
        /*00fc*/ 	.short	0x0380
        /*00fe*/ 	.short	0x03b8


	//----- nvinfo : EIATTR_SW_WAR
	.align		4
.L_4195:
        /*0100*/ 	.byte	0x04, 0x36
        /*0102*/ 	.short	(.L_4197 - .L_4196)
.L_4196:
        /*0104*/ 	.word	0x00000008
.L_4197:


//--------------------- .nv.info._ZN2at6native24index_elementwise_kernelILi128ELi4EZNS0_20cuda_take_put_kernelIfiZZZZZNS0_10put_kernelERNS_14TensorIteratorERKNS_10TensorBaseEbENKUlvE_clEvENKUlvE5_clEvENKUlvE_clEvENKUlvE_clEvEUlRfiE_EEvS4_S7_RKT1_EUliE_EEvlSE_ --------------------------
	.section	.nv.info._ZN2at6native24index_elementwise_kernelILi128ELi4EZNS0_20cuda_take_put_kernelIfiZZZZZNS0_10put_kernelERNS_14TensorIteratorERKNS_10TensorBaseEbENKUlvE_clEvENKUlvE5_clEvENKUlvE_clEvENKUlvE_clEvEUlRfiE_EEvS4_S7_RKT1_EUliE_EEvlSE_,"",@"SHT_CUDA_INFO"
	.sectionflags	@""
	.align	4


	//----- nvinfo : EIATTR_CUDA_API_VERSION
	.align		4
        /*0000*/ 	.byte	0x04, 0x37
        /*0002*/ 	.short	(.L_4199 - .L_4198)
.L_4198:
        /*0004*/ 	.word	0x00000082


	//----- nvinfo : EIATTR_KPARAM_INFO
	.align		4
.L_4199:
        /*0008*/ 	.byte	0x04, 0x17
        /*000a*/ 	.short	(.L_4201 - .L_4200)
.L_4200:
        /*000c*/ 	.word	0x00000000
        /*0010*/ 	.short	0x0001
        /*0012*/ 	.short	0x0008
        /*0014*/ 	.byte	0x00, 0xf0, 0xe1, 0x0e


	//----- nvinfo : EIATTR_KPARAM_INFO
	.align		4
.L_4201:
        /*0018*/ 	.byte	0x04, 0x17
        /*001a*/ 	.short	(.L_4203 - .L_4202)
.L_4202:
        /*001c*/ 	.word	0x00000000
        /*0020*/ 	.short	0x0000
        /*0022*/ 	.short	0x0000
        /*0024*/ 	.byte	0x00, 0xf0, 0x21, 0x00


	//----- nvinfo : EIATTR_SPARSE_MMA_MASK
	.align		4
.L_4203:
        /*0028*/ 	.byte	0x03, 0x50
        /*002a*/ 	.short	0x0000


	//----- nvinfo : EIATTR_MAXREG_COUNT
	.align		4
        /*002c*/ 	.byte	0x03, 0x1b
        /*002e*/ 	.short	0x0080


	//----- nvinfo : EIATTR_EXTERNS
	.align		4
        /*0030*/ 	.byte	0x04, 0x0f
        /*0032*/ 	.short	(.L_4205 - .L_4204)


	//   ....[0]....
	.align		4
.L_4204:
        /*0034*/ 	.word	index@(__assertfail)


	//----- nvinfo : EIATTR_MERCURY_ISA_VERSION
	.align		4
.L_4205:
        /*0038*/ 	.byte	0x03, 0x5f
        /*003a*/ 	.short	0x0101


	//----- nvinfo : EIATTR_VRC_CTA_INIT_COUNT
	.align		4
        /*003c*/ 	.byte	0x02, 0x4a
	.zero		1
	.zero		1


	//----- nvinfo : EIATTR_SYSCALL_OFFSETS
	.align		4
        /*0040*/ 	.byte	0x04, 0x46
        /*0042*/ 	.short	(.L_4207 - .L_4206)


	//   ....[0]....
.L_4206:
        /*0044*/ 	.word	0x000015a0


	//   ....[1]....
        /*0048*/ 	.word	0x00003d50


	//   ....[2]....
        /*004c*/ 	.word	0x00006500


	//   ....[3]....
        /*0050*/ 	.word	0x00008ca0


	//----- nvinfo : EIATTR_EXIT_INSTR_OFFSETS
	.align		4
.L_4207:
        /*0054*/ 	.byte	0x04, 0x1c
        /*0056*/ 	.short	(.L_4209 - .L_4208)


	//   ....[0]....
.L_4208:
        /*0058*/ 	.word	0x000077a0


	//   ....[1]....
        /*005c*/ 	.word	0x00009ef0


	//----- nvinfo : EIATTR_MAX_THREADS
	.align		4
.L_4209:
        /*0060*/ 	.byte	0x04, 0x05
        /*0062*/ 	.short	(.L_4211 - .L_4210)
.L_4210:
        /*0064*/ 	.word	0x00000080
        /*0068*/ 	.word	0x00000001
        /*006c*/ 	.word	0x00000001


	//----- nvinfo : EIATTR_CRS_STACK_SIZE
	.align		4
.L_4211:
        /*0070*/ 	.byte	0x04, 0x1e
        /*0072*/ 	.short	(.L_4213 - .L_4212)
.L_4212:
        /*0074*/ 	.word	0x00000000


	//----- nvinfo : EIATTR_CBANK_PARAM_SIZE
	.align		4
.L_4213:
        /*0078*/ 	.byte	0x03, 0x19
        /*007a*/ 	.short	0x03c0


	//----- nvinfo : EIATTR_PARAM_CBANK
	.align		4
        /*007c*/ 	.byte	0x04, 0x0a
        /*007e*/ 	.short	(.L_4215 - .L_4214)
	.align		4
.L_4214:
        /*0080*/ 	.word	index@(.nv.constant0._ZN2at6native24index_elementwise_kernelILi128ELi4EZNS0_20cuda_take_put_kernelIfiZZZZZNS0_10put_kernelERNS_14TensorIteratorERKNS_10TensorBaseEbENKUlvE_clEvENKUlvE5_clEvENKUlvE_clEvENKUlvE_clEvEUlRfiE_EEvS4_S7_RKT1_EUliE_EEvlSE_)
        /*0084*/ 	.short	0x0380
        /*0086*/ 	.short	0x03c0


	//----- nvinfo : EIATTR_SW_WAR
	.align		4
.L_4215:
        /*0088*/ 	.byte	0x04, 0x36
        /*008a*/ 	.short	(.L_4217 - .L_4216)
.L_4216:
        /*008c*/ 	.word	0x00000008
.L_4217:


//--------------------- .nv.info._ZN2at6native24index_elementwise_kernelILi128ELi4EZNS0_20cuda_take_put_kernelIdlZZZZZNS0_10put_kernelERNS_14TensorIteratorERKNS_10TensorBaseEbENKUlvE_clEvENKUlvE4_clEvENKUlvE_clEvENKUlvE0_clEvEUlRdlE0_EEvS4_S7_RKT1_EUliE_EEvlSE_ --------------------------
	.section	.nv.info._ZN2at6native24index_elementwise_kernelILi128ELi4EZNS0_20cuda_take_put_kernelIdlZZZZZNS0_10put_kernelERNS_14TensorIteratorERKNS_10TensorBaseEbENKUlvE_clEvENKUlvE4_clEvENKUlvE_clEvENKUlvE0_clEvEUlRdlE0_EEvS4_S7_RKT1_EUliE_EEvlSE_,"",@"SHT_CUDA_INFO"
	.sectionflags	@""
	.align	4


	//----- nvinfo : EIATTR_CUDA_API_VERSION
	.align		4
        /*0000*/ 	.byte	0x04, 0x37
        /*0002*/ 	.short	(.L_4219 - .L_4218)
.L_4218:
        /*0004*/ 	.word	0x00000082


	//----- nvinfo : EIATTR_KPARAM_INFO
	.align		4
.L_4219:
        /*0008*/ 	.byte	0x04, 0x17
        /*000a*/ 	.short	(.L_4221 - .L_4220)
.L_4220:
        /*000c*/ 	.word	0x00000000
        /*0010*/ 	.short	0x0001
        /*0012*/ 	.short	0x0008
        /*0014*/ 	.byte	0x00, 0xf0, 0xe1, 0x0e


	//----- nvinfo : EIATTR_KPARAM_INFO
	.align		4
.L_4221:
        /*0018*/ 	.byte	0x04, 0x17
        /*001a*/ 	.short	(.L_4223 - .L_4222)
.L_4222:
        /*001c*/ 	.word	0x00000000
        /*0020*/ 	.short	0x0000
        /*0022*/ 	.short	0x0000
        /*0024*/ 	.byte	0x00, 0xf0, 0x21, 0x00


	//----- nvinfo : EIATTR_SPARSE_MMA_MASK
	.align		4
.L_4223:
        /*0028*/ 	.byte	0x03, 0x50
        /*002a*/ 	.short	0x0000


	//----- nvinfo : EIATTR_MAXREG_COUNT
	.align		4
        /*002c*/ 	.byte	0x03, 0x1b
        /*002e*/ 	.short	0x0080


	//----- nvinfo : EIATTR_EXTERNS
	.align		4
        /*0030*/ 	.byte	0x04, 0x0f
        /*0032*/ 	.short	(.L_4225 - .L_4224)


	//   ....[0]....
	.align		4
.L_4224:
        /*0034*/ 	.word	index@(__assertfail)


	//----- nvinfo : EIATTR_MERCURY_ISA_VERSION
	.align		4
.L_4225:
        /*0038*/ 	.byte	0x03, 0x5f
        /*003a*/ 	.short	0x0101


	//----- nvinfo : EIATTR_VRC_CTA_INIT_COUNT
	.align		4
        /*003c*/ 	.byte	0x02, 0x4a
	.zero		1
	.zero		1


	//----- nvinfo : EIATTR_SYSCALL_OFFSETS
	.align		4
        /*0040*/ 	.byte	0x04, 0x46
        /*0042*/ 	.short	(.L_4227 - .L_4226)


	//   ....[0]....
.L_4226:
        /*0044*/ 	.word	0x000002e0


	//   ....[1]....
        /*0048*/ 	.word	0x00000530


	//   ....[2]....
        /*004c*/ 	.word	0x00000780


	//   ....[3]....
        /*0050*/ 	.word	0x000009c0


	//   ....[4]....
        /*0054*/ 	.word	0x00000c40


	//   ....[5]....
        /*0058*/ 	.word	0x00006690


	//   ....[6]....
        /*005c*/ 	.word	0x0000c0e0


	//   ....[7]....
        /*0060*/ 	.word	0x00011b20


	//   ....[8]....
        /*0064*/ 	.word	0x000173d0


	//   ....[9]....
        /*0068*/ 	.word	0x000176b0


	//   ....[10]....
        /*006c*/ 	.word	0x00017990


	//   ....[11]....
        /*0070*/ 	.word	0x00017c60


	//   ....[12]....
        /*0074*/ 	.word	0x00019280


	//   ....[13]....
        /*0078*/ 	.word	0x0001a7d0


	//   ....[14]....
        /*007c*/ 	.word	0x0001bd20


	//   ....[15]....
        /*0080*/ 	.word	0x0001d280


	//   ....[16]....
        /*0084*/ 	.word	0x0001e7f0


	//   ....[17]....
        /*0088*/ 	.word	0x000253d0


	//   ....[18]....
        /*008c*/ 	.word	0x0002bfb0


	//   ....[19]....
        /*0090*/ 	.word	0x00032ba0


	//   ....[20]....
        /*0094*/ 	.word	0x00039900


	//   ....[21]....
        /*0098*/ 	.word	0x0003aee0


	//   ....[22]....
        /*009c*/ 	.word	0x0003c4c0


	//   ....[23]....
        /*00a0*/ 	.word	0x0003dab0


	//----- nvinfo : EIATTR_EXIT_INSTR_OFFSETS
	.align		4
.L_4227:
        /*00a4*/ 	.byte	0x04, 0x1c
        /*00a6*/ 	.short	(.L_4229 - .L_4228)


	//   ....[0]....
.L_4228:
        /*00a8*/ 	.word	0x00000820


	//   ....[1]....
        /*00ac*/ 	.word	0x00000a10


	//   ....[2]....
        /*00b0*/ 	.word	0x00011980


	//   ....[3]....
        /*00b4*/ 	.word	0x000171e0


	//   ....[4]....
        /*00b8*/ 	.word	0x00017ac0


	//   ....[5]....
        /*00bc*/ 	.word	0x00017d40


	//   ....[6]....
        /*00c0*/ 	.word	0x0001bdf0


	//   ....[7]....
        /*00c4*/ 	.word	0x0001d2d0


	//   ....[8]....
        /*00c8*/ 	.word	0x00031710


	//   ....[9]....
        /*00cc*/ 	.word	0x00038410


	//   ....[10]....
        /*00d0*/ 	.word	0x0003c620


	//   ....[11]....
        /*00d4*/ 	.word	0x0003db90


	//----- nvinfo : EIATTR_MAX_THREADS
	.align		4
.L_4229:
        /*00d8*/ 	.byte	0x04, 0x05
        /*00da*/ 	.short	(.L_4231 - .L_4230)
.L_4230:
        /*00dc*/ 	.word	0x00000080
        /*00e0*/ 	.word	0x00000001
        /*00e4*/ 	.word	0x00000001


	//----- nvinfo : EIATTR_CRS_STACK_SIZE
	.align		4
.L_4231:
        /*00e8*/ 	.byte	0x04, 0x1e
        /*00ea*/ 	.short	(.L_4233 - .L_4232)
.L_4232:
        /*00ec*/ 	.word	0x00000000


	//----- nvinfo : EIATTR_CBANK_PARAM_SIZE
	.align		4
.L_4233:
        /*00f0*/ 	.byte	0x03, 0x19
        /*00f2*/ 	.short	0x03c0


	//----- nvinfo : EIATTR_PARAM_CBANK
	.align		4
        /*00f4*/ 	.byte	0x04, 0x0a
        /*00f6*/ 	.short	(.L_4235 - .L_4234)
	.align		4
.L_4234:
        /*00f8*/ 	.word	index@(.nv.constant0._ZN2at6native24index_elementwise_kernelILi128ELi4EZNS0_20cuda_take_put_kernelIdlZZZZZNS0_10put_kernelERNS_14TensorIteratorERKNS_10TensorBaseEbENKUlvE_clEvENKUlvE4_clEvENKUlvE_clEvENKUlvE0_clEvEUlRdlE0_EEvS4_S7_RKT1_EUliE_EEvlSE_)
        /*00fc*/ 	.short	0x0380
        /*00fe*/ 	.short	0x03c0


	//----- nvinfo : EIATTR_SW_WAR
	.align		4
.L_4235:
        /*0100*/ 	.byte	0x04, 0x36
        /*0102*/ 	.short	(.L_4237 - .L_4236)
.L_4236:
        /*0104*/ 	.word	0x00000008
.L_4237:


//--------------------- .nv.info._ZN2at6native24index_elementwise_kernelILi128ELi4EZNS0_20cuda_take_put_kernelIdlZZZZZNS0_10put_kernelERNS_14TensorIteratorERKNS_10TensorBaseEbENKUlvE_clEvENKUlvE4_clEvENKUlvE_clEvENKUlvE0_clEvEUlRdlE_EEvS4_S7_RKT1_EUliE_EEvlSE_ --------------------------
	.section	.nv.info._ZN2at6native24index_elementwise_kernelILi128ELi4EZNS0_20cuda_take_put_kernelIdlZZZZZNS0_10put_kernelERNS_14TensorIteratorERKNS_10TensorBaseEbENKUlvE_clEvENKUlvE4_clEvENKUlvE_clEvENKUlvE0_clEvEUlRdlE_EEvS4_S7_RKT1_EUliE_EEvlSE_,"",@"SHT_CUDA_INFO"
	.sectionflags	@""
	.align	4


	//----- nvinfo : EIATTR_CUDA_API_VERSION
	.align		4
        /*0000*/ 	.byte	0x04, 0x37
        /*0002*/ 	.short	(.L_4239 - .L_4238)
.L_4238:
        /*0004*/ 	.word	0x00000082


	//----- nvinfo : EIATTR_KPARAM_INFO
	.align		4
.L_4239:
        /*0008*/ 	.byte	0x04, 0x17
        /*000a*/ 	.short	(.L_4241 - .L_4240)
.L_4240:
        /*000c*/ 	.word	0x00000000
        /*0010*/ 	.short	0x0001
        /*0012*/ 	.short	0x0008
        /*0014*/ 	.byte	0x00, 0xf0, 0x01, 0x0f


	//----- nvinfo : EIATTR_KPARAM_INFO
	.align		4
.L_4241:
        /*0018*/ 	.byte	0x04, 0x17
        /*001a*/ 	.short	(.L_4243 - .L_4242)
.L_4242:
        /*001c*/ 	.word	0x00000000
        /*0020*/ 	.short	0x0000
        /*0022*/ 	.short	0x0000
        /*0024*/ 	.byte	0x00, 0xf0, 0x21, 0x00


	//----- nvinfo : EIATTR_SPARSE_MMA_MASK
	.align		4
.L_4243:
        /*0028*/ 	.byte	0x03, 0x50
        /*002a*/ 	.short	0x0000


	//----- nvinfo : EIATTR_MAXREG_COUNT
	.align		4
        /*002c*/ 	.byte	0x03, 0x1b
        /*002e*/ 	.short	0x0080


	//----- nvinfo : EIATTR_EXTERNS
	.align		4
        /*0030*/ 	.byte	0x04, 0x0f
        /*0032*/ 	.short	(.L_4245 - .L_4244)


	//   ....[0]....
	.align		4
.L_4244:
        /*0034*/ 	.word	index@(__assertfail)


	//----- nvinfo : EIATTR_MERCURY_ISA_VERSION
	.align		4
.L_4245:
        /*0038*/ 	.byte	0x03, 0x5f
        /*003a*/ 	.short	0x0101


	//----- nvinfo : EIATTR_VRC_CTA_INIT_COUNT
	.align		4
        /*003c*/ 	.byte	0x02, 0x4a
	.zero		1
	.zero		1


	//----- nvinfo : EIATTR_SYSCALL_OFFSETS
	.align		4
        /*0040*/ 	.byte	0x04, 0x46
        /*0042*/ 	.short	(.L_4247 - .L_4246)


	//   ....[0]....
.L_4246:
        /*0044*/ 	.word	0x000015c0


	//   ....[1]....
        /*0048*/ 	.word	0x00008310


	//   ....[2]....
        /*004c*/ 	.word	0x0000f040


	//   ....[3]....
        /*0050*/ 	.word	0x00015d60


	//----- nvinfo : EIATTR_EXIT_INSTR_OFFSETS
	.align		4
.L_4247:
        /*0054*/ 	.byte	0x04, 0x1c
        /*0056*/ 	.short	(.L_4249 - .L_4248)


	//   ....[0]....
.L_4248:
        /*0058*/ 	.word	0x00014850


	//   ....[1]....
        /*005c*/ 	.word	0x0001b6c0


	//----- nvinfo : EIATTR_MAX_THREADS
	.align		4
.L_4249:
        /*0060*/ 	.byte	0x04, 0x05
        /*0062*/ 	.short	(.L_4251 - .L_4250)
.L_4250:
        /*0064*/ 	.word	0x00000080
        /*0068*/ 	.word	0x00000001
        /*006c*/ 	.word	0x00000001


	//----- nvinfo : EIATTR_CRS_STACK_SIZE
	.align		4
.L_4251:
        /*0070*/ 	.byte	0x04, 0x1e
        /*0072*/ 	.short	(.L_4253 - .L_4252)
.L_4252:
        /*0074*/ 	.word	0x00000000


	//----- nvinfo : EIATTR_CBANK_PARAM_SIZE
	.align		4
.L_4253:
        /*0078*/ 	.byte	0x03, 0x19
        /*007a*/ 	.short	0x03c8


	//----- nvinfo : EIATTR_PARAM_CBANK
	.align		4
        /*007c*/ 	.byte	0x04, 0x0a
        /*007e*/ 	.short	(.L_4255 - .L_4254)
	.align		4
.L_4254:
        /*0080*/ 	.word	index@(.nv.constant0._ZN2at6native24index_elementwise_kernelILi128ELi4EZNS0_20cuda_take_put_kernelIdlZZZZZNS0_10put_kernelERNS_14TensorIteratorERKNS_10TensorBaseEbENKUlvE_clEvENKUlvE4_clEvENKUlvE_clEvENKUlvE0_clEvEUlRdlE_EEvS4_S7_RKT1_EUliE_EEvlSE_)
        /*0084*/ 	.short	0x0380
        /*0086*/ 	.short	0x03c8


	//----- nvinfo : EIATTR_SW_WAR
	.align		4
.L_4255:
        /*0088*/ 	.byte	0x04, 0x36
        /*008a*/ 	.short	(.L_4257 - .L_4256)
.L_4256:
        /*008c*/ 	.word	0x00000008
.L_4257:


//--------------------- .nv.info._ZN2at6native24index_elementwise_kernelILi128ELi4EZNS0_20cuda_take_put_kernelIdiZZZZZNS0_10put_kernelERNS_14TensorIteratorERKNS_10TensorBaseEbENKUlvE_clEvENKUlvE4_clEvENKUlvE_clEvENKUlvE_clEvEUlRdiE0_EEvS4_S7_RKT1_EUliE_EEvlSE_ --------------------------
	.section	.nv.info._ZN2at6native24index_elementwise_kernelILi128ELi4EZNS0_20cuda_take_put_kernelIdiZZZZZNS0_10put_kernelERNS_14TensorIteratorERKNS_10TensorBaseEbENKUlvE_clEvENKUlvE4_clEvENKUlvE_clEvENKUlvE_clEvEUlRdiE0_EEvS4_S7_RKT1_EUliE_EEvlSE_,"",@"SHT_CUDA_INFO"
	.sectionflags	@""
	.align	4


	//----- nvinfo : EIATTR_CUDA_API_VERSION
	.align		4
        /*0000*/ 	.byte	0x04, 0x37
        /*0002*/ 	.short	(.L_4259 - .L_4258)
.L_4258:
        /*0004*/ 	.word	0x00000082


	//----- nvinfo : EIATTR_KPARAM_INFO
	.align		4
.L_4259:
        /*0008*/ 	.byte	0x04, 0x17
        /*000a*/ 	.short	(.L_4261 - .L_4260)
.L_4260:
        /*000c*/ 	.word	0x00000000
        /*0010*/ 	.short	0x0001
        /*0012*/ 	.short	0x0008
        /*0014*/ 	.byte	0x00, 0xf0, 0xc1, 0x0e


	//----- nvinfo : EIATTR_KPARAM_INFO
	.align		4
.L_4261:
        /*0018*/ 	.byte	0x04, 0x17
        /*001a*/ 	.short	(.L_4263 - .L_4262)
.L_4262:
        /*001c*/ 	.word	0x00000000
        /*0020*/ 	.short	0x0000
        /*0022*/ 	.short	0x0000
        /*0024*/ 	.byte	0x00, 0xf0, 0x21, 0x00


	//----- nvinfo : EIATTR_SPARSE_MMA_MASK
	.align		4
.L_4263:
        /*0028*/ 	.byte	0x03, 0x50
        /*002a*/ 	.short	0x0000


	//----- nvinfo : EIATTR_MAXREG_COUNT
	.align		4
        /*002c*/ 	.byte	0x03, 0x1b
        /*002e*/ 	.short	0x0080


	//----- nvinfo : EIATTR_EXTERNS
	.align		4
        /*0030*/ 	.byte	0x04, 0x0f
        /*0032*/ 	.short	(.L_4265 - .L_4264)


	//   ....[0]....
	.align		4
.L_4264:
        /*0034*/ 	.word	index@(__assertfail)


	//----- nvinfo : EIATTR_MERCURY_ISA_VERSION
	.align		4
.L_4265:
        /*0038*/ 	.byte	0x03, 0x5f
        /*003a*/ 	.short	0x0101


	//----- nvinfo : EIATTR_VRC_CTA_INIT_COUNT
	.align		4
        /*003c*/ 	.byte	0x02, 0x4a
	.zero		1
	.zero		1


	//----- nvinfo : EIATTR_SYSCALL_OFFSETS
	.align		4
        /*0040*/ 	.byte	0x04, 0x46
        /*0042*/ 	.short	(.L_4267 - .L_4266)


	//   ....[0]....
.L_4266:
        /*0044*/ 	.word	0x000002d0


	//   ....[1]....
        /*0048*/ 	.word	0x00000520


	//   ....[2]....
        /*004c*/ 	.word	0x00000770


	//   ....[3]....
        /*0050*/ 	.word	0x000009b0


	//   ....[4]....
        /*0054*/ 	.word	0x00000c20


	//   ....[5]....
        /*0058*/ 	.word	0x00001fc0


	//   ....[6]....
        /*005c*/ 	.word	0x00003360


	//   ....[7]....
        /*0060*/ 	.word	0x000046f0


	//   ....[8]....
        /*0064*/ 	.word	0x00005a80


	//   ....[9]....
        /*0068*/ 	.word	0x00005d40


	//   ....[10]....
        /*006c*/ 	.word	0x00006000


	//   ....[11]....
        /*0070*/ 	.word	0x000062b0


	//   ....[12]....
        /*0074*/ 	.word	0x000078a0


	//   ....[13]....
        /*0078*/ 	.word	0x00008de0


	//   ....[14]....
        /*007c*/ 	.word	0x0000a320


	//   ....[15]....
        /*0080*/ 	.word	0x0000b870


	//   ....[16]....
        /*0084*/ 	.word	0x0000cdd0


	//   ....[17]....
        /*0088*/ 	.word	0x0000f470


	//   ....[18]....
        /*008c*/ 	.word	0x00011b10


	//   ....[19]....
        /*0090*/ 	.word	0x000141c0


	//   ....[20]....
        /*0094*/ 	.word	0x00016840


	//   ....[21]....
        /*0098*/ 	.word	0x00017df0


	//   ....[22]....
        /*009c*/ 	.word	0x000193a0


	//   ....[23]....
        /*00a0*/ 	.word	0x0001a960


	//----- nvinfo : EIATTR_EXIT_INSTR_OFFSETS
	.align		4
.L_4267:
        /*00a4*/ 	.byte	0x04, 0x1c
        /*00a6*/ 	.short	(.L_4269 - .L_4268)


	//   ....[0]....
.L_4268:
        /*00a8*/ 	.word	0x00000810


	//   ....[1]....
        /*00ac*/ 	.word	0x00000a00


	//   ....[2]....
        /*00b0*/ 	.word	0x00004550


	//   ....[3]....
        /*00b4*/ 	.word	0x00005890


	//   ....[4]....
        /*00b8*/ 	.word	0x00006110


	//   ....[5]....
        /*00bc*/ 	.word	0x00006370


	//   ....[6]....
        /*00c0*/ 	.word	0x0000a3f0


	//   ....[7]....
        /*00c4*/ 	.word	0x0000b8c0


	//   ....[8]....
        /*00c8*/ 	.word	0x00012d30


	//   ....[9]....
        /*00cc*/ 	.word	0x00015360


	//   ....[10]....
        /*00d0*/ 	.word	0x000194e0


	//   ....[11]....
        /*00d4*/ 	.word	0x0001aa20


	//----- nvinfo : EIATTR_MAX_THREADS
	.align		4
.L_4269:
        /*00d8*/ 	.byte	0x04, 0x05
        /*00da*/ 	.short	(.L_4271 - .L_4270)
.L_4270:
        /*00dc*/ 	.word	0x00000080
        /*00e0*/ 	.word	0x00000001
        /*00e4*/ 	.word	0x00000001


	//----- nvinfo : EIATTR_CRS_STACK_SIZE
	.align		4
.L_4271:
        /*00e8*/ 	.byte	0x04, 0x1e
        /*00ea*/ 	.short	(.L_4273 - .L_4272)
.L_4272:
        /*00ec*/ 	.word	0x00000000


	//----- nvinfo : EIATTR_CBANK_PARAM_SIZE
	.align		4
.L_4273:
        /*00f0*/ 	.byte	0x03, 0x19
        /*00f2*/ 	.short	0x03b8


	//----- nvinfo : EIATTR_PARAM_CBANK
	.align		4
        /*00f4*/ 	.byte	0x04, 0x0a
        /*00f6*/ 	.short	(.L_4275 - .L_4274)
	.align		4
.L_4274:
        /*00f8*/ 	.word	index@(.nv.constant0._ZN2at6native24index_elementwise_kernelILi128ELi4EZNS0_20cuda_take_put_kernelIdiZZZZZNS0_10put_kernelERNS_14TensorIteratorERKNS_10TensorBaseEbENKUlvE_clEvENKUlvE4_clEvENKUlvE_clEvENKUlvE_clEvEUlRdiE0_EEvS4_S7_RKT1_EUliE_EEvlSE_)
        /*00fc*/ 	.short	0x0380
        /*00fe*/ 	.short	0x03b8


	//----- nvinfo : EIATTR_SW_WAR
	.align		4
.L_4275:
        /*0100*/ 	.byte	0x04, 0x36
        /*0102*/ 	.short	(.L_4277 - .L_4276)
.L_4276:
        /*0104*/ 	.word	0x00000008
.L_4277:


//--------------------- .nv.info._ZN2at6native24index_elementwise_kernelILi128ELi4EZNS0_20cuda_take_put_kernelIdiZZZZZNS0_10put_kernelERNS_14TensorIteratorERKNS_10TensorBaseEbENKUlvE_clEvENKUlvE4_clEvENKUlvE_clEvENKUlvE_clEvEUlRdiE_EEvS4_S7_RKT1_EUliE_EEvlSE_ --------------------------
	.section	.nv.info._ZN2at6native24index_elementwise_kernelILi128ELi4EZNS0_20cuda_take_put_kernelIdiZZZZZNS0_10put_kernelERNS_14TensorIteratorERKNS_10TensorBaseEbENKUlvE_clEvENKUlvE4_clEvENKUlvE_clEvENKUlvE_clEvEUlRdiE_EEvS4_S7_RKT1_EUliE_EEvlSE_,"",@"SHT_CUDA_INFO"
	.sectionflags	@""
	.align	4


	//----- nvinfo : EIATTR_CUDA_API_VERSION
	.align		4
        /*0000*/ 	.byte	0x04, 0x37
        /*0002*/ 	.short	(.L_4279 - .L_4278)
.L_4278:
        /*0004*/ 	.word	0x00000082


	//----- nvinfo : EIATTR_KPARAM_INFO
	.align		4
.L_4279:
        /*0008*/ 	.byte	0x04, 0x17
        /*000a*/ 	.short	(.L_4281 - .L_4280)
.L_4280:
        /*000c*/ 	.word	0x00000000
        /*0010*/ 	.short	0x0001
        /*0012*/ 	.short	0x0008
        /*0014*/ 	.byte	0x00, 0xf0, 0xe1, 0x0e


	//----- nvinfo : EIATTR_KPARAM_INFO
	.align		4
.L_4281:
        /*0018*/ 	.byte	0x04, 0x17
        /*001a*/ 	.short	(.L_4283 - .L_4282)
.L_4282:
        /*001c*/ 	.word	0x00000000
        /*0020*/ 	.short	0x0000
        /*0022*/ 	.short	0x0000
        /*0024*/ 	.byte	0x00, 0xf0, 0x21, 0x00


	//----- nvinfo : EIATTR_SPARSE_MMA_MASK
	.align		4
.L_4283:
        /*0028*/ 	.byte	0x03, 0x50
        /*002a*/ 	.short	0x0000


	//----- nvinfo : EIATTR_MAXREG_COUNT
	.align		4
        /*002c*/ 	.byte	0x03, 0x1b
        /*002e*/ 	.short	0x0080


	//----- nvinfo : EIATTR_EXTERNS
	.align		4
        /*0030*/ 	.byte	0x04, 0x0f
        /*0032*/ 	.short	(.L_4285 - .L_4284)


	//   ....[0]....
	.align		4
.L_4284:
        /*0034*/ 	.word	index@(__assertfail)


	//----- nvinfo : EIATTR_MERCURY_ISA_VERSION
	.align		4
.L_4285:
        /*0038*/ 	.byte	0x03, 0x5f
        /*003a*/ 	.short	0x0101


	//----- nvinfo : EIATTR_VRC_CTA_INIT_COUNT
	.align		4
        /*003c*/ 	.byte	0x02, 0x4a
	.zero		1
	.zero		1


	//----- nvinfo : EIATTR_SYSCALL_OFFSETS
	.align		4
        /*0040*/ 	.byte	0x04, 0x46
        /*0042*/ 	.short	(.L_4287 - .L_4286)


	//   ....[0]....
.L_4286:
        /*0044*/ 	.word	0x000015a0


	//   ....[1]....
        /*0048*/ 	.word	0x00003d50


	//   ....[2]....
        /*004c*/ 	.word	0x00006500


	//   ....[3]....
        /*0050*/ 	.word	0x00008ca0


	//----- nvinfo : EIATTR_EXIT_INSTR_OFFSETS
	.align		4
.L_4287:
        /*0054*/ 	.byte	0x04, 0x1c
        /*0056*/ 	.short	(.L_4289 - .L_4288)


	//   ....[0]....
.L_4288:
        /*0058*/ 	.word	0x000077a0


	//   ....[1]....
        /*005c*/ 	.word	0x00009ef0


	//----- nvinfo : EIATTR_MAX_THREADS
	.align		4
.L_4289:
        /*0060*/ 	.byte	0x04, 0x05
        /*0062*/ 	.short	(.L_4291 - .L_4290)
.L_4290:
        /*0064*/ 	.word	0x00000080
        /*0068*/ 	.word	0x00000001
        /*006c*/ 	.word	0x00000001


	//----- nvinfo : EIATTR_CRS_STACK_SIZE
	.align		4
.L_4291:
        /*0070*/ 	.byte	0x04, 0x1e
        /*0072*/ 	.short	(.L_4293 - .L_4292)
.L_4292:
        /*0074*/ 	.word	0x00000000


	//----- nvinfo : EIATTR_CBANK_PARAM_SIZE
	.align		4
.L_4293:
        /*0078*/ 	.byte	0x03, 0x19
        /*007a*/ 	.short	0x03c0


	//----- nvinfo : EIATTR_PARAM_CBANK
	.align		4
        /*007c*/ 	.byte	0x04, 0x0a
        /*007e*/ 	.short	(.L_4295 - .L_4294)
	.align		4
.L_4294:
        /*0080*/ 	.word	index@(.nv.constant0._ZN2at6native24index_elementwise_kernelILi128ELi4EZNS0_20cuda_take_put_kernelIdiZZZZZNS0_10put_kernelERNS_14TensorIteratorERKNS_10TensorBaseEbENKUlvE_clEvENKUlvE4_clEvENKUlvE_clEvENKUlvE_clEvEUlRdiE_EEvS4_S7_RKT1_EUliE_EEvlSE_)
        /*0084*/ 	.short	0x0380
        /*0086*/ 	.short	0x03c0


	//----- nvinfo : EIATTR_SW_WAR
	.align		4
.L_4295:
        /*0088*/ 	.byte	0x04, 0x36
        /*008a*/ 	.short	(.L_4297 - .L_4296)
.L_4296:
        /*008c*/ 	.word	0x00000008
.L_4297:


//--------------------- .nv.info._ZN2at6native24index_elementwise_kernelILi128ELi4EZNS0_20cuda_take_put_kernelIslZZZZZNS0_10put_kernelERNS_14TensorIteratorERKNS_10TensorBaseEbENKUlvE_clEvENKUlvE3_clEvENKUlvE_clEvENKUlvE0_clEvEUlRslE0_EEvS4_S7_RKT1_EUliE_EEvlSE_ --------------------------
	.section	.nv.info._ZN2at6native24index_elementwise_kernelILi128ELi4EZNS0_20cuda_take_put_kernelIslZZZZZNS0_10put_kernelERNS_14TensorIteratorERKNS_10TensorBaseEbENKUlvE_clEvENKUlvE3_clEvENKUlvE_clEvENKUlvE0_clEvEUlRslE0_EEvS4_S7_RKT1_EUliE_EEvlSE_,"",@"SHT_CUDA_INFO"
	.sectionflags	@""
	.align	4


	//----- nvinfo : EIATTR_CUDA_API_VERSION
	.align		4
        /*0000*/ 	.byte	0x04, 0x37
        /*0002*/ 	.short	(.L_4299 - .L_4298)
.L_4298:
        /*0004*/ 	.word	0x00000082


	//----- nvinfo : EIATTR_KPARAM_INFO
	.align		4
.L_4299:
        /*0008*/ 	.byte	0x04, 0x17
        /*000a*/ 	.short	(.L_4301 - .L_4300)
.L_4300:
        /*000c*/ 	.word	0x00000000
        /*0010*/ 	.short	0x0001
        /*0012*/ 	.short	0x0008
        /*0014*/ 	.byte	0x00, 0xf0, 0xe1, 0x0e


	//----- nvinfo : EIATTR_KPARAM_INFO
	.align		4
.L_4301:
        /*0018*/ 	.byte	0x04, 0x17
        /*001a*/ 	.short	(.L_4303 - .L_4302)
.L_4302:
        /*001c*/ 	.word	0x00000000
        /*0020*/ 	.short	0x0000
        /*0022*/ 	.short	0x0000
        /*0024*/ 	.byte	0x00, 0xf0, 0x21, 0x00


	//----- nvinfo : EIATTR_SPARSE_MMA_MASK
	.align		4
.L_4303:
        /*0028*/ 	.byte	0x03, 0x50
        /*002a*/ 	.short	0x0000


	//----- nvinfo : EIATTR_MAXREG_COUNT
	.align		4
        /*002c*/ 	.byte	0x03, 0x1b
        /*002e*/ 	.short	0x0080


	//----- nvinfo : EIATTR_EXTERNS
	.align		4
        /*0030*/ 	.byte	0x04, 0x0f
        /*0032*/ 	.short	(.L_4305 - .L_4304)


	//   ....[0]....
	.align		4
.L_4304:
        /*0034*/ 	.word	index@(__assertfail)


	//----- nvinfo : EIATTR_MERCURY_ISA_VERSION
	.align		4
.L_4305:
        /*0038*/ 	.byte	0x03, 0x5f
        /*003a*/ 	.short	0x0101


	//----- nvinfo : EIATTR_VRC_CTA_INIT_COUNT
	.align		4
        /*003c*/ 	.byte	0x02, 0x4a
	.zero		1
	.zero		1


	//----- nvinfo : EIATTR_SYSCALL_OFFSETS
	.align		4
        /*0040*/ 	.byte	0x04, 0x46
        /*0042*/ 	.short	(.L_4307 - .L_4306)


	//   ....[0]....
.L_4306:
        /*0044*/ 	.word	0x000002e0


	//   ....[1]....
        /*0048*/ 	.word	0x00000530


	//   ....[2]....
        /*004c*/ 	.word	0x00000780


	//   ....[3]....
        /*0050*/ 	.word	0x000009c0


	//   ....[4]....
        /*0054*/ 	.word	0x00000c40


	//   ....[5]....
        /*0058*/ 	.word	0x00006690


	//   ....[6]....
        /*005c*/ 	.word	0x0000c0e0


	//   ....[7]....
        /*0060*/ 	.word	0x00011b20


	//   ....[8]....
        /*0064*/ 	.word	0x000173d0


	//   ....[9]....
        /*0068*/ 	.word	0x000176b0


	//   ....[10]....
        /*006c*/ 	.word	0x00017990


	//   ....[11]....
        /*0070*/ 	.word	0x00017c60


	//   ....[12]....
        /*0074*/ 	.word	0x00019280


	//   ....[13]....
        /*0078*/ 	.word	0x0001a7d0


	//   ....[14]....
        /*007c*/ 	.word	0x0001bd20


	//   ....[15]....
        /*0080*/ 	.word	0x0001d280


	//   ....[16]....
        /*0084*/ 	.word	0x0001e7f0


	//   ....[17]....
        /*0088*/ 	.word	0x000253d0


	//   ....[18]....
        /*008c*/ 	.word	0x0002bfb0


	//   ....[19]....
        /*0090*/ 	.word	0x00032ba0


	//   ....[20]....
        /*0094*/ 	.word	0x00039900


	//   ....[21]....
        /*0098*/ 	.word	0x0003aee0


	//   ....[22]....
        /*009c*/ 	.word	0x0003c4c0


	//   ....[23]....
        /*00a0*/ 	.word	0x0003dab0


	//----- nvinfo : EIATTR_EXIT_INSTR_OFFSETS
	.align		4
.L_4307:
        /*00a4*/ 	.byte	0x04, 0x1c
        /*00a6*/ 	.short	(.L_4309 - .L_4308)


	//   ....[0]....
.L_4308:
        /*00a8*/ 	.word	0x00000820


	//   ....[1]....
        /*00ac*/ 	.word	0x00000a10


	//   ....[2]....
        /*00b0*/ 	.word	0x00011980


	//   ....[3]....
        /*00b4*/ 	.word	0x000171e0


	//   ....[4]....
        /*00b8*/ 	.word	0x00017ac0


	//   ....[5]....
        /*00bc*/ 	.word	0x00017d40


	//   ....[6]....
        /*00c0*/ 	.word	0x0001bdf0


	//   ....[7]....
        /*00c4*/ 	.word	0x0001d2d0


	//   ....[8]....
        /*00c8*/ 	.word	0x00031710


	//   ....[9]....
        /*00cc*/ 	.word	0x00038410


	//   ....[10]....
        /*00d0*/ 	.word	0x0003c620


	//   ....[11]....
        /*00d4*/ 	.word	0x0003db90


	//----- nvinfo : EIATTR_MAX_THREADS
	.align		4
.L_4309:
        /*00d8*/ 	.byte	0x04, 0x05
        /*00da*/ 	.short	(.L_4311 - .L_4310)
.L_4310:
        /*00dc*/ 	.word	0x00000080
        /*00e0*/ 	.word	0x00000001
        /*00e4*/ 	.word	0x00000001


	//----- nvinfo : EIATTR_CRS_STACK_SIZE
	.align		4
.L_4311:
        /*00e8*/ 	.byte	0x04, 0x1e
        /*00ea*/ 	.short	(.L_4313 - .L_4312)
.L_4312:
        /*00ec*/ 	.word	0x00000000


	//----- nvinfo : EIATTR_CBANK_PARAM_SIZE
	.align		4
.L_4313:
        /*00f0*/ 	.byte	0x03, 0x19
        /*00f2*/ 	.short	0x03c0


	//----- nvinfo : EIATTR_PARAM_CBANK
	.align		4
        /*00f4*/ 	.byte	0x04, 0x0a
        /*00f6*/ 	.short	(.L_4315 - .L_4314)
	.align		4
.L_4314:
        /*00f8*/ 	.word	index@(.nv.constant0._ZN2at6native24index_elementwise_kernelILi128ELi4EZNS0_20cuda_take_put_kernelIslZZZZZNS0_10put_kernelERNS_14TensorIteratorERKNS_10TensorBaseEbENKUlvE_clEvENKUlvE3_clEvENKUlvE_clEvENKUlvE0_clEvEUlRslE0_EEvS4_S7_RKT1_EUliE_EEvlSE_)
        /*00fc*/ 	.short	0x0380
        /*00fe*/ 	.short	0x03c0


	//----- nvinfo : EIATTR_SW_WAR
	.align		4
.L_4315:
        /*0100*/ 	.byte	0x04, 0x36
        /*0102*/ 	.short	(.L_4317 - .L_4316)
.L_4316:
        /*0104*/ 	.word	0x00000008
.L_4317:


//--------------------- .nv.info._ZN2at6native24index_elementwise_kernelILi128ELi4EZNS0_20cuda_take_put_kernelIslZZZZZNS0_10put_kernelERNS_14TensorIteratorERKNS_10TensorBaseEbENKUlvE_clEvENKUlvE3_clEvENKUlvE_clEvENKUlvE0_clEvEUlRslE_EEvS4_S7_RKT1_EUliE_EEvlSE_ --------------------------
	.section	.nv.info._ZN2at6native24index_elementwise_kernelILi128ELi4EZNS0_20cuda_take_put_kernelIslZZZZZNS0_10put_kernelERNS_14TensorIteratorERKNS_10TensorBaseEbENKUlvE_clEvENKUlvE3_clEvENKUlvE_clEvENKUlvE0_clEvEUlRslE_EEvS4_S7_RKT1_EUliE_EEvlSE_,"",@"SHT_CUDA_INFO"
	.sectionflags	@""
	.align	4


	//----- nvinfo : EIATTR_CUDA_API_VERSION
	.align		4
        /*0000*/ 	.byte	0x04, 0x37
        /*0002*/ 	.short	(.L_4319 - .L_4318)
.L_4318:
        /*0004*/ 	.word	0x00000082


	//----- nvinfo : EIATTR_KPARAM_INFO
	.align		4
.L_4319:
        /*0008*/ 	.byte	0x04, 0x17
        /*000a*/ 	.short	(.L_4321 - .L_4320)
.L_4320:
        /*000c*/ 	.word	0x00000000
        /*0010*/ 	.short	0x0001
        /*0012*/ 	.short	0x0008
        /*0014*/ 	.byte	0x00, 0xf0, 0x01, 0x0f


	//----- nvinfo : EIATTR_KPARAM_INFO
	.align		4
.L_4321:
        /*0018*/ 	.byte	0x04, 0x17
        /*001a*/ 	.short	(.L_4323 - .L_4322)
.L_4322:
        /*001c*/ 	.word	0x00000000
        /*0020*/ 	.short	0x0000
        /*0022*/ 	.short	0x0000
        /*0024*/ 	.byte	0x00, 0xf0, 0x21, 0x00


	//----- nvinfo : EIATTR_SPARSE_MMA_MASK
	.align		4
.L_4323:
        /*0028*/ 	.byte	0x03, 0x50
        /*002a*/ 	.short	0x0000


	//----- nvinfo : EIATTR_MAXREG_COUNT
	.align		4
        /*002c*/ 	.byte	0x03, 0x1b
        /*002e*/ 	.short	0x0080


	//----- nvinfo : EIATTR_EXTERNS
	.align		4
        /*0030*/ 	.byte	0x04, 0x0f
        /*0032*/ 	.short	(.L_4325 - .L_4324)


	//   ....[0]....
	.align		4
.L_4324:
        /*0034*/ 	.word	index@(__assertfail)


	//----- nvinfo : EIATTR_MERCURY_ISA_VERSION
	.align		4
.L_4325:
        /*0038*/ 	.byte	0x03, 0x5f
        /*003a*/ 	.short	0x0101


	//----- nvinfo : EIATTR_VRC_CTA_INIT_COUNT
	.align		4
        /*003c*/ 	.byte	0x02, 0x4a
	.zero		1
	.zero		1


	//----- nvinfo : EIATTR_SYSCALL_OFFSETS
	.align		4
        /*0040*/ 	.byte	0x04, 0x46
        /*0042*/ 	.short	(.L_4327 - .L_4326)


	//   ....[0]....
.L_4326:
        /*0044*/ 	.word	0x000002e0


	//   ....[1]....
        /*0048*/ 	.word	0x00000710


	//   ....[2]....
        /*004c*/ 	.word	0x00000bb0


	//   ....[3]....
        /*0050*/ 	.word	0x00001040


	//   ....[4]....
        /*0054*/ 	.word	0x00001450


	//   ....[5]....
        /*0058*/ 	.word	0x00006ff0


	//   ....[6]....
        /*005c*/ 	.word	0x0000cb90


	//   ....[7]....
        /*0060*/ 	.word	0x00012720


	//   ....[8]....
        /*0064*/ 	.word	0x00018100


	//   ....[9]....
        /*0068*/ 	.word	0x00018530


	//   ....[10]....
        /*006c*/ 	.word	0x00018960


	//   ....[11]....
        /*0070*/ 	.word	0x00018d80


	//   ....[12]....
        /*0074*/ 	.word	0x0001a4d0


	//   ....[13]....
        /*0078*/ 	.word	0x0001bc00


	//   ....[14]....
        /*007c*/ 	.word	0x0001d3b0


	//   ....[15]....
        /*0080*/ 	.word	0x0001eb70


	//   ....[16]....
        /*0084*/ 	.word	0x00020270


	//   ....[17]....
        /*0088*/ 	.word	0x00026fa0


	//   ....[18]....
        /*008c*/ 	.word	0x0002dcd0


	//   ....[19]....
        /*0090*/ 	.word	0x00034a10


	//   ....[20]....
        /*0094*/ 	.word	0x0003b8a0


	//   ....[21]....
        /*0098*/ 	.word	0x0003cfd0


	//   ....[22]....
        /*009c*/ 	.word	0x0003e700


	//   ....[23]....
        /*00a0*/ 	.word	0x0003fe40


	//----- nvinfo : EIATTR_EXIT_INSTR_OFFSETS
	.align		4
.L_4327:
        /*00a4*/ 	.byte	0x04, 0x1c
        /*00a6*/ 	.short	(.L_4329 - .L_4328)


	//   ....[0]....
.L_4328:
        /*00a8*/ 	.word	0x00000ea0


	//   ....[1]....
        /*00ac*/ 	.word	0x00001170


	//   ....[2]....
        /*00b0*/ 	.word	0x00001200


	//   ....[3]....
        /*00b4*/ 	.word	0x00012580


	//   ....[4]....
        /*00b8*/ 	.word	0x00017ef0


	//   ....[5]....
        /*00bc*/ 	.word	0x00018be0


	//   ....[6]....
        /*00c0*/ 	.word	0x00018f70


	//   ....[7]....
        /*00c4*/ 	.word	0x0001d6e0


	//   ....[8]....
        /*00c8*/ 	.word	0x0001eca0


	//   ....[9]....
        /*00cc*/ 	.word	0x0001ed30


	//   ....[10]....
        /*00d0*/ 	.word	0x00033580


	//   ....[11]....
        /*00d4*/ 	.word	0x0003a390


	//   ....[12]....
        /*00d8*/ 	.word	0x0003e9b0


	//   ....[13]....
        /*00dc*/ 	.word	0x00040050


	//----- nvinfo : EIATTR_MAX_THREADS
	.align		4
.L_4329:
        /*00e0*/ 	.byte	0x04, 0x05
        /*00e2*/ 	.short	(.L_4331 - .L_4330)
.L_4330:
        /*00e4*/ 	.word	0x00000080
        /*00e8*/ 	.word	0x00000001
        /*00ec*/ 	.word	0x00000001


	//----- nvinfo : EIATTR_CRS_STACK_SIZE
	.align		4
.L_4331:
        /*00f0*/ 	.byte	0x04, 0x1e
        /*00f2*/ 	.short	(.L_4333 - .L_4332)
.L_4332:
        /*00f4*/ 	.word	0x00000000


	//----- nvinfo : EIATTR_CBANK_PARAM_SIZE
	.align		4
.L_4333:
        /*00f8*/ 	.byte	0x03, 0x19
        /*00fa*/ 	.short	0x03c8


	//----- nvinfo : EIATTR_PARAM_CBANK
	.align		4
        /*00fc*/ 	.byte	0x04, 0x0a
        /*00fe*/ 	.short	(.L_4335 - .L_4334)
	.align		4
.L_4334:
        /*0100*/ 	.word	index@(.nv.constant0._ZN2at6native24index_elementwise_kernelILi128ELi4EZNS0_20cuda_take_put_kernelIslZZZZZNS0_10put_kernelERNS_14TensorIteratorERKNS_10TensorBaseEbENKUlvE_clEvENKUlvE3_clEvENKUlvE_clEvENKUlvE0_clEvEUlRslE_EEvS4_S7_RKT1_EUliE_EEvlSE_)
        /*0104*/ 	.short	0x0380
        /*0106*/ 	.short	0x03c8


	//----- nvinfo : EIATTR_SW_WAR
	.align		4
.L_4335:
        /*0108*/ 	.byte	0x04, 0x36
        /*010a*/ 	.short	(.L_4337 - .L_4336)
.L_4336:
        /*010c*/ 	.word	0x00000008
.L_4337:


//--------------------- .nv.info._ZN2at6native24index_elementwise_kernelILi128ELi4EZNS0_20cuda_take_put_kernelIsiZZZZZNS0_10put_kernelERNS_14TensorIteratorERKNS_10TensorBaseEbENKUlvE_clEvENKUlvE3_clEvENKUlvE_clEvENKUlvE_clEvEUlRsiE0_EEvS4_S7_RKT1_EUliE_EEvlSE_ --------------------------
	.section	.nv.info._ZN2at6native24index_elementwise_kernelILi128ELi4EZNS0_20cuda_take_put_kernelIsiZZZZZNS0_10put_kernelERNS_14TensorIteratorERKNS_10TensorBaseEbENKUlvE_clEvENKUlvE3_clEvENKUlvE_clEvENKUlvE_clEvEUlRsiE0_EEvS4_S7_RKT1_EUliE_EEvlSE_,"",@"SHT_CUDA_INFO"
	.sectionflags	@""
	.align	4


	//----- nvinfo : EIATTR_CUDA_API_VERSION
	.align		4
        /*0000*/ 	.byte	0x04, 0x37
        /*0002*/ 	.short	(.L_4339 - .L_4338)
.L_4338:
        /*0004*/ 	.word	0x00000082


	//----- nvinfo : EIATTR_KPARAM_INFO
	.align		4
.L_4339:
        /*0008*/ 	.byte	0x04, 0x17
        /*000a*/ 	.short	(.L_4341 - .L_4340)
.L_4340:
        /*000c*/ 	.word	0x00000000
        /*0010*/ 	.short	0x0001
        /*0012*/ 	.short	0x0008
        /*0014*/ 	.byte	0x00, 0xf0, 0xc1, 0x0e


	//----- nvinfo : EIATTR_KPARAM_INFO
	.align		4
.L_4341:
        /*0018*/ 	.byte	0x04, 0x17
        /*001a*/ 	.short	(.L_4343 - .L_4342)
.L_4342:
        /*001c*/ 	.word	0x00000000
        /*0020*/ 	.short	0x0000
        /*0022*/ 	.short	0x0000
        /*0024*/ 	.byte	0x00, 0xf0, 0x21, 0x00


	//----- nvinfo : EIATTR_SPARSE_MMA_MASK
	.align		4
.L_4343:
        /*0028*/ 	.byte	0x03, 0x50
        /*002a*/ 	.short	0x0000


	//----- nvinfo : EIATTR_MAXREG_COUNT
	.align		4
        /*002c*/ 	.byte	0x03, 0x1b
        /*002e*/ 	.short	0x0080


	//----- nvinfo : EIATTR_EXTERNS
	.align		4
        /*0030*/ 	.byte	0x04, 0x0f
        /*0032*/ 	.short	(.L_4345 - .L_4344)


	//   ....[0]....
	.align		4
.L_4344:
        /*0034*/ 	.word	index@(__assertfail)


	//----- nvinfo : EIATTR_MERCURY_ISA_VERSION
	.align		4
.L_4345:
        /*0038*/ 	.byte	0x03, 0x5f
        /*003a*/ 	.short	0x0101


	//----- nvinfo : EIATTR_VRC_CTA_INIT_COUNT
	.align		4
        /*003c*/ 	.byte	0x02, 0x4a
	.zero		1
	.zero		1


	//----- nvinfo : EIATTR_SYSCALL_OFFSETS
	.align		4
        /*0040*/ 	.byte	0x04, 0x46
        /*0042*/ 	.short	(.L_4347 - .L_4346)


	//   ....[0]....
.L_4346:
        /*0044*/ 	.word	0x000002d0


	//   ....[1]....
        /*0048*/ 	.word	0x00000520


	//   ....[2]....
        /*004c*/ 	.word	0x00000770


	//   ....[3]....
        /*0050*/ 	.word	0x000009b0


	//   ....[4]....
        /*0054*/ 	.word	0x00000c20


	//   ....[5]....
        /*0058*/ 	.word	0x00001fc0


	//   ....[6]....
        /*005c*/ 	.word	0x00003360


	//   ....[7]....
        /*0060*/ 	.word	0x000046f0


	//   ....[8]....
        /*0064*/ 	.word	0x00005a80


	//   ....[9]....
        /*0068*/ 	.word	0x00005d40


	//   ....[10]....
        /*006c*/ 	.word	0x00006000


	//   ....[11]....
        /*0070*/ 	.word	0x000062b0


	//   ....[12]....
        /*0074*/ 	.word	0x000078a0


	//   ....[13]....
        /*0078*/ 	.word	0x00008de0


	//   ....[14]....
        /*007c*/ 	.word	0x0000a320


	//   ....[15]....
        /*0080*/ 	.word	0x0000b870


	//   ....[16]....
        /*0084*/ 	.word	0x0000cdd0


	//   ....[17]....
        /*0088*/ 	.word	0x0000f470


	//   ....[18]....
        /*008c*/ 	.word	0x00011b10


	//   ....[19]....
        /*0090*/ 	.word	0x000141c0


	//   ....[20]....
        /*0094*/ 	.word	0x00016840


	//   ....[21]....
        /*0098*/ 	.word	0x00017df0


	//   ....[22]....
        /*009c*/ 	.word	0x000193a0


	//   ....[23]....
        /*00a0*/ 	.word	0x0001a960


	//----- nvinfo : EIATTR_EXIT_INSTR_OFFSETS
	.align		4
.L_4347:
        /*00a4*/ 	.byte	0x04, 0x1c
        /*00a6*/ 	.short	(.L_4349 - .L_4348)


	//   ....[0]....
.L_4348:
        /*00a8*/ 	.word	0x00000810


	//   ....[1]....
        /*00ac*/ 	.word	0x00000a00


	//   ....[2]....
        /*00b0*/ 	.word	0x00004550


	//   ....[3]....
        /*00b4*/ 	.word	0x00005890


	//   ....[4]....
        /*00b8*/ 	.word	0x00006110


	//   ....[5]....
        /*00bc*/ 	.word	0x00006370


	//   ....[6]....
        /*00c0*/ 	.word	0x0000a3f0


	//   ....[7]....
        /*00c4*/ 	.word	0x0000b8c0


	//   ....[8]....
        /*00c8*/ 	.word	0x00012d30


	//   ....[9]....
        /*00cc*/ 	.word	0x00015360


	//   ....[10]....
        /*00d0*/ 	.word	0x000194e0


	//   ....[11]....
        /*00d4*/ 	.word	0x0001aa20


	//----- nvinfo : EIATTR_MAX_THREADS
	.align		4
.L_4349:
        /*00d8*/ 	.byte	0x04, 0x05
        /*00da*/ 	.short	(.L_4351 - .L_4350)
.L_4350:
        /*00dc*/ 	.word	0x00000080
        /*00e0*/ 	.word	0x00000001
        /*00e4*/ 	.word	0x00000001


	//----- nvinfo : EIATTR_CRS_STACK_SIZE
	.align		4
.L_4351:
        /*00e8*/ 	.byte	0x04, 0x1e
        /*00ea*/ 	.short	(.L_4353 - .L_4352)
.L_4352:
        /*00ec*/ 	.word	0x00000000


	//----- nvinfo : EIATTR_CBANK_PARAM_SIZE
	.align		4
.L_4353:
        /*00f0*/ 	.byte	0x03, 0x19
        /*00f2*/ 	.short	0x03b8


	//----- nvinfo : EIATTR_PARAM_CBANK
	.align		4
        /*00f4*/ 	.byte	0x04, 0x0a
        /*00f6*/ 	.short	(.L_4355 - .L_4354)
	.align		4
.L_4354:
        /*00f8*/ 	.word	index@(.nv.constant0._ZN2at6native24index_elementwise_kernelILi128ELi4EZNS0_20cuda_take_put_kernelIsiZZZZZNS0_10put_kernelERNS_14TensorIteratorERKNS_10TensorBaseEbENKUlvE_clEvENKUlvE3_clEvENKUlvE_clEvENKUlvE_clEvEUlRsiE0_EEvS4_S7_RKT1_EUliE_EEvlSE_)
        /*00fc*/ 	.short	0x0380
        /*00fe*/ 	.short	0x03b8


	//----- nvinfo : EIATTR_SW_WAR
	.align		4
.L_4355:
        /*0100*/ 	.byte	0x04, 0x36
        /*0102*/ 	.short	(.L_4357 - .L_4356)
.L_4356:
        /*0104*/ 	.word	0x00000008
.L_4357:


//--------------------- .nv.info._ZN2at6native24index_elementwise_kernelILi128ELi4EZNS0_20cuda_take_put_kernelIsiZZZZZNS0_10put_kernelERNS_14TensorIteratorERKNS_10TensorBaseEbENKUlvE_clEvENKUlvE3_clEvENKUlvE_clEvENKUlvE_clEvEUlRsiE_EEvS4_S7_RKT1_EUliE_EEvlSE_ --------------------------
	.section	.nv.info._ZN2at6native24index_elementwise_kernelILi128ELi4EZNS0_20cuda_take_put_kernelIsiZZZZZNS0_10put_kernelERNS_14TensorIteratorERKNS_10TensorBaseEbENKUlvE_clEvENKUlvE3_clEvENKUlvE_clEvENKUlvE_clEvEUlRsiE_EEvS4_S7_RKT1_EUliE_EEvlSE_,"",@"SHT_CUDA_INFO"
	.sectionflags	@""
	.align	4


	//----- nvinfo : EIATTR_CUDA_API_VERSION
	.align		4
        /*0000*/ 	.byte	0x04, 0x37
        /*0002*/ 	.short	(.L_4359 - .L_4358)
.L_4358:
        /*0004*/ 	.word	0x00000082


	//----- nvinfo : EIATTR_KPARAM_INFO
	.align		4
.L_4359:
        /*0008*/ 	.byte	0x04, 0x17
        /*000a*/ 	.short	(.L_4361 - .L_4360)
.L_4360:
        /*000c*/ 	.word	0x00000000
        /*0010*/ 	.short	0x0001
        /*0012*/ 	.short	0x0008
        /*0014*/ 	.byte	0x00, 0xf0, 0xe1, 0x0e


	//----- nvinfo : EIATTR_KPARAM_INFO
	.align		4
.L_4361:
        /*0018*/ 	.byte	0x04, 0x17
        /*001a*/ 	.short	(.L_4363 - .L_4362)
.L_4362:
        /*001c*/ 	.word	0x00000000
        /*0020*/ 	.short	0x0000
        /*0022*/ 	.short	0x0000
        /*0024*/ 	.byte	0x00, 0xf0, 0x21, 0x00


	//----- nvinfo : EIATTR_SPARSE_MMA_MASK
	.align		4
.L_4363:
        /*0028*/ 	.byte	0x03, 0x50
        /*002a*/ 	.short	0x0000


	//----- nvinfo : EIATTR_MAXREG_COUNT
	.align		4
        /*002c*/ 	.byte	0x03, 0x1b
        /*002e*/ 	.short	0x0080


	//----- nvinfo : EIATTR_EXTERNS
	.align		4
        /*0030*/ 	.byte	0x04, 0x0f
        /*0032*/ 	.short	(.L_4365 - .L_4364)


	//   ....[0]....
	.align		4
.L_4364:
        /*0034*/ 	.word	index@(__assertfail)


	//----- nvinfo : EIATTR_MERCURY_ISA_VERSION
	.align		4
.L_4365:
        /*0038*/ 	.byte	0x03, 0x5f
        /*003a*/ 	.short	0x0101


	//----- nvinfo : EIATTR_VRC_CTA_INIT_COUNT
	.align		4
        /*003c*/ 	.byte	0x02, 0x4a
	.zero		1
	.zero		1


	//----- nvinfo : EIATTR_SYSCALL_OFFSETS
	.align		4
        /*0040*/ 	.byte	0x04, 0x46
        /*0042*/ 	.short	(.L_4367 - .L_4366)


	//   ....[0]....
.L_4366:
        /*0044*/ 	.word	0x000002d0


	//   ....[1]....
        /*0048*/ 	.word	0x00000700


	//   ....[2]....
        /*004c*/ 	.word	0x00000ba0


	//   ....[3]....
        /*0050*/ 	.word	0x00001030


	//   ....[4]....
        /*0054*/ 	.word	0x00001430


	//   ....[5]....
        /*0058*/ 	.word	0x00002910


	//   ....[6]....
        /*005c*/ 	.word	0x00003df0


	//   ....[7]....
        /*0060*/ 	.word	0x000052c0


	//   ....[8]....
        /*0064*/ 	.word	0x00006770


	//   ....[9]....
        /*0068*/ 	.word	0x00006b70


	//   ....[10]....
        /*006c*/ 	.word	0x00006f70


	//   ....[11]....
        /*0070*/ 	.word	0x00007360


	//   ....[12]....
        /*0074*/ 	.word	0x00008a70


	//   ....[13]....
        /*0078*/ 	.word	0x0000a190


	//   ....[14]....
        /*007c*/ 	.word	0x0000b920


	//   ....[15]....
        /*0080*/ 	.word	0x0000d0c0


	//   ....[16]....
        /*0084*/ 	.word	0x0000e7b0


	//   ....[17]....
        /*0088*/ 	.word	0x00010f90


	//   ....[18]....
        /*008c*/ 	.word	0x00013770


	//   ....[19]....
        /*0090*/ 	.word	0x00015f60


	//   ....[20]....
        /*0094*/ 	.word	0x00018700


	//   ....[21]....
        /*0098*/ 	.word	0x00019df0


	//   ....[22]....
        /*009c*/ 	.word	0x0001b4e0


	//   ....[23]....
        /*00a0*/ 	.word	0x0001cbe0


	//----- nvinfo : EIATTR_EXIT_INSTR_OFFSETS
	.align		4
.L_4367:
        /*00a4*/ 	.byte	0x04, 0x1c
        /*00a6*/ 	.short	(.L_4369 - .L_4368)


	//   ....[0]....
.L_4368:
        /*00a8*/ 	.word	0x00000e90


	//   ....[1]....
        /*00ac*/ 	.word	0x00001160


	//   ....[2]....
        /*00b0*/ 	.word	0x000011f0


	//   ....[3]....
        /*00b4*/ 	.word	0x00005120


	//   ....[4]....
        /*00b8*/ 	.word	0x00006560


	//   ....[5]....
        /*00bc*/ 	.word	0x000071c0


	//   ....[6]....
        /*00c0*/ 	.word	0x00007520


	//   ....[7]....
        /*00c4*/ 	.word	0x0000bc40


	//   ....[8]....
        /*00c8*/ 	.word	0x0000d1f0


	//   ....[9]....
        /*00cc*/ 	.word	0x0000d280


	//   ....[10]....
        /*00d0*/ 	.word	0x00014ad0


	//   ....[11]....
        /*00d4*/ 	.word	0x00017200


	//   ....[12]....
        /*00d8*/ 	.word	0x0001b760


	//   ....[13]....
        /*00dc*/ 	.word	0x0001cdc0


	//----- nvinfo : EIATTR_MAX_THREADS
	.align		4
.L_4369:
        /*00e0*/ 	.byte	0x04, 0x05
        /*00e2*/ 	.short	(.L_4371 - .L_4370)
.L_4370:
        /*00e4*/ 	.word	0x00000080
        /*00e8*/ 	.word	0x00000001
        /*00ec*/ 	.word	0x00000001


	//----- nvinfo : EIATTR_CRS_STACK_SIZE
	.align		4
.L_4371:
        /*00f0*/ 	.byte	0x04, 0x1e
        /*00f2*/ 	.short	(.L_4373 - .L_4372)
.L_4372:
        /*00f4*/ 	.word	0x00000000


	//----- nvinfo : EIATTR_CBANK_PARAM_SIZE
	.align		4
.L_4373:
        /*00f8*/ 	.byte	0x03, 0x19
        /*00fa*/ 	.short	0x03c0


	//----- nvinfo : EIATTR_PARAM_CBANK
	.align		4
        /*00fc*/ 	.byte	0x04, 0x0a
        /*00fe*/ 	.short	(.L_4375 - .L_4374)
	.align		4
.L_4374:
        /*0100*/ 	.word	index@(.nv.constant0._ZN2at6native24index_elementwise_kernelILi128ELi4EZNS0_20cuda_take_put_kernelIsiZZZZZNS0_10put_kernelERNS_14TensorIteratorERKNS_10TensorBaseEbENKUlvE_clEvENKUlvE3_clEvENKUlvE_clEvENKUlvE_clEvEUlRsiE_EEvS4_S7_RKT1_EUliE_EEvlSE_)
        /*0104*/ 	.short	0x0380
        /*0106*/ 	.short	0x03c0


	//----- nvinfo : EIATTR_SW_WAR
	.align		4
.L_4375:
        /*0108*/ 	.byte	0x04, 0x36
        /*010a*/ 	.short	(.L_4377 - .L_4376)
.L_4376:
        /*010c*/ 	.word	0x00000008
.L_4377:


//--------------------- .nv.info._ZN2at6native24index_elementwise_kernelILi128ELi4EZNS0_20cuda_take_put_kernelIllZZZZZNS0_10put_kernelERNS_14TensorIteratorERKNS_10TensorBaseEbENKUlvE_clEvENKUlvE2_clEvENKUlvE_clEvENKUlvE0_clEvEUlRllE0_EEvS4_S7_RKT1_EUliE_EEvlSE_ --------------------------
	.section	.nv.info._ZN2at6native24index_elementwise_kernelILi128ELi4EZNS0_20cuda_take_put_kernelIllZZZZZNS0_10put_kernelERNS_14TensorIteratorERKNS_10TensorBaseEbENKUlvE_clEvENKUlvE2_clEvENKUlvE_clEvENKUlvE0_clEvEUlRllE0_EEvS4_S7_RKT1_EUliE_EEvlSE_,"",@"SHT_CUDA_INFO"
	.sectionflags	@""
	.align	4


	//----- nvinfo : EIATTR_CUDA_API_VERSION
	.align		4
        /*0000*/ 	.byte	0x04, 0x37
        /*0002*/ 	.short	(.L_4379 - .L_4378)
.L_4378:
        /*0004*/ 	.word	0x00000082


	//----- nvinfo : EIATTR_KPARAM_INFO
	.align		4
.L_4379:
        /*0008*/ 	.byte	0x04, 0x17
        /*000a*/ 	.short	(.L_4381 - .L_4380)
.L_4380:
        /*000c*/ 	.word	0x00000000
        /*0010*/ 	.short	0x0001
        /*0012*/ 	.short	0x0008
        /*0014*/ 	.byte	0x00, 0xf0, 0xe1, 0x0e


	//----- nvinfo : EIATTR_KPARAM_INFO
	.align		4
.L_4381:
        /*0018*/ 	.byte	0x04, 0x17
        /*001a*/ 	.short	(.L_4383 - .L_4382)
.L_4382:
        /*001c*/ 	.word	0x00000000
        /*0020*/ 	.short	0x0000
        /*0022*/ 	.short	0x0000
        /*0024*/ 	.byte	0x00, 0xf0, 0x21, 0x00


	//----- nvinfo : EIATTR_SPARSE_MMA_MASK
	.align		4
.L_4383:
        /*0028*/ 	.byte	0x03, 0x50
        /*002a*/ 	.short	0x0000


	//----- nvinfo : EIATTR_MAXREG_COUNT
	.align		4
        /*002c*/ 	.byte	0x03, 0x1b
        /*002e*/ 	.short	0x0080


	//----- nvinfo : EIATTR_EXTERNS
	.align		4
        /*0030*/ 	.byte	0x04, 0x0f
        /*0032*/ 	.short	(.L_4385 - .L_4384)


	//   ....[0]....
	.align		4
.L_4384:
        /*0034*/ 	.word	index@(__assertfail)


	//----- nvinfo : EIATTR_MERCURY_ISA_VERSION
	.align		4
.L_4385:
        /*0038*/ 	.byte	0x03, 0x5f
        /*003a*/ 	.short	0x0101


	//----- nvinfo : EIATTR_VRC_CTA_INIT_COUNT
	.align		4
        /*003c*/ 	.byte	0x02, 0x4a
	.zero		1
	.zero		1


	//----- nvinfo : EIATTR_SYSCALL_OFFSETS
	.align		4
        /*0040*/ 	.byte	0x04, 0x46
        /*0042*/ 	.short	(.L_4387 - .L_4386)


	//   ....[0]....
.L_4386:
        /*0044*/ 	.word	0x000002e0


	//   ....[1]....
        /*0048*/ 	.word	0x00000530


	//   ....[2]....
        /*004c*/ 	.word	0x00000780


	//   ....[3]....
        /*0050*/ 	.word	0x000009c0


	//   ....[4]....
        /*0054*/ 	.word	0x00000c40


	//   ....[5]....
        /*0058*/ 	.word	0x00006690


	//   ....[6]....
        /*005c*/ 	.word	0x0000c0e0


	//   ....[7]....
        /*0060*/ 	.word	0x00011b20


	//   ....[8]....
        /*0064*/ 	.word	0x000173d0


	//   ....[9]....
        /*0068*/ 	.word	0x000176b0


	//   ....[10]....
        /*006c*/ 	.word	0x00017990


	//   ....[11]....
        /*0070*/ 	.word	0x00017c60


	//   ....[12]....
        /*0074*/ 	.word	0x00019280


	//   ....[13]....
        /*0078*/ 	.word	0x0001a7d0


	//   ....[14]....
        /*007c*/ 	.word	0x0001bd20


	//   ....[15]....
        /*0080*/ 	.word	0x0001d280


	//   ....[16]....
        /*0084*/ 	.word	0x0001e7f0


	//   ....[17]....
        /*0088*/ 	.word	0x000253d0


	//   ....[18]....
        /*008c*/ 	.word	0x0002bfb0


	//   ....[19]....
        /*0090*/ 	.word	0x00032ba0


	//   ....[20]....
        /*0094*/ 	.word	0x00039900


	//   ....[21]....
        /*0098*/ 	.word	0x0003aee0


	//   ....[22]....
        /*009c*/ 	.word	0x0003c4c0


	//   ....[23]....
        /*00a0*/ 	.word	0x0003dab0


	//----- nvinfo : EIATTR_EXIT_INSTR_OFFSETS
	.align		4
.L_4387:
        /*00a4*/ 	.byte	0x04, 0x1c
        /*00a6*/ 	.short	(.L_4389 - .L_4388)


	//   ....[0]....
.L_4388:
        /*00a8*/ 	.word	0x00000820


	//   ....[1]....
        /*00ac*/ 	.word	0x00000a10


	//   ....[2]....
        /*00b0*/ 	.word	0x00011980


	//   ....[3]....
        /*00b4*/ 	.word	0x000171e0


	//   ....[4]....
        /*00b8*/ 	.word	0x00017ac0


	//   ....[5]....
        /*00bc*/ 	.word	0x00017d40


	//   ....[6]....
        /*00c0*/ 	.word	0x0001bdf0


	//   ....[7]....
        /*00c4*/ 	.word	0x0001d2d0


	//   ....[8]....
        /*00c8*/ 	.word	0x00031710


	//   ....[9]....
        /*00cc*/ 	.word	0x00038410


	//   ....[10]....
        /*00d0*/ 	.word	0x0003c620


	//   ....[11]....
        /*00d4*/ 	.word	0x0003db90


	//----- nvinfo : EIATTR_MAX_THREADS
	.align		4
.L_4389:
        /*00d8*/ 	.byte	0x04, 0x05
        /*00da*/ 	.short	(.L_4391 - .L_4390)
.L_4390:
        /*00dc*/ 	.word	0x00000080
        /*00e0*/ 	.word	0x00000001
        /*00e4*/ 	.word	0x00000001


	//----- nvinfo : EIATTR_CRS_STACK_SIZE
	.align		4
.L_4391:
        /*00e8*/ 	.byte	0x04, 0x1e
        /*00ea*/ 	.short	(.L_4393 - .L_4392)
.L_4392:
        /*00ec*/ 	.word	0x00000000


	//----- nvinfo : EIATTR_CBANK_PARAM_SIZE
	.align		4
.L_4393:
        /*00f0*/ 	.byte	0x03, 0x19
        /*00f2*/ 	.short	0x03c0


	//----- nvinfo : EIATTR_PARAM_CBANK
	.align		4
        /*00f4*/ 	.byte	0x04, 0x0a
        /*00f6*/ 	.short	(.L_4395 - .L_4394)
	.align		4
.L_4394:
        /*00f8*/ 	.word	index@(.nv.constant0._ZN2at6native24index_elementwise_kernelILi128ELi4EZNS0_20cuda_take_put_kernelIllZZZZZNS0_10put_kernelERNS_14TensorIteratorERKNS_10TensorBaseEbENKUlvE_clEvENKUlvE2_clEvENKUlvE_clEvENKUlvE0_clEvEUlRllE0_EEvS4_S7_RKT1_EUliE_EEvlSE_)
        /*00fc*/ 	.short	0x0380
        /*00fe*/ 	.short	0x03c0


	//----- nvinfo : EIATTR_SW_WAR
	.align		4
.L_4395:
        /*0100*/ 	.byte	0x04, 0x36
        /*0102*/ 	.short	(.L_4397 - .L_4396)
.L_4396:
        /*0104*/ 	.word	0x00000008
.L_4397:


//--------------------- .nv.info._ZN2at6native24index_elementwise_kernelILi128ELi4EZNS0_20cuda_take_put_kernelIllZZZZZNS0_10put_kernelERNS_14TensorIteratorERKNS_10TensorBaseEbENKUlvE_clEvENKUlvE2_clEvENKUlvE_clEvENKUlvE0_clEvEUlRllE_EEvS4_S7_RKT1_EUliE_EEvlSE_ --------------------------
	.section	.nv.info._ZN2at6native24index_elementwise_kernelILi128ELi4EZNS0_20cuda_take_put_kernelIllZZZZZNS0_10put_kernelERNS_14TensorIteratorERKNS_10TensorBaseEbENKUlvE_clEvENKUlvE2_clEvENKUlvE_clEvENKUlvE0_clEvEUlRllE_EEvS4_S7_RKT1_EUliE_EEvlSE_,"",@"SHT_CUDA_INFO"
	.sectionflags	@""
	.align	4


	//----- nvinfo : EIATTR_CUDA_API_VERSION
	.align		4
        /*0000*/ 	.byte	0x04, 0x37
        /*0002*/ 	.short	(.L_4399 - .L_4398)
.L_4398:
        /*0004*/ 	.word	0x00000082


	//----- nvinfo : EIATTR_KPARAM_INFO
	.align		4
.L_4399:
        /*0008*/ 	.byte	0x04, 0x17
        /*000a*/ 	.short	(.L_4401 - .L_4400)
.L_4400:
        /*000c*/ 	.word	0x00000000
        /*0010*/ 	.short	0x0001
        /*0012*/ 	.short	0x0008
        /*0014*/ 	.byte	0x00, 0xf0, 0x01, 0x0f


	//----- nvinfo : EIATTR_KPARAM_INFO
	.align		4
.L_4401:
        /*0018*/ 	.byte	0x04, 0x17
        /*001a*/ 	.short	(.L_4403 - .L_4402)
.L_4402:
        /*001c*/ 	.word	0x00000000
        /*0020*/ 	.short	0x0000
        /*0022*/ 	.short	0x0000
        /*0024*/ 	.byte	0x00, 0xf0, 0x21, 0x00


	//----- nvinfo : EIATTR_SPARSE_MMA_MASK
	.align		4
.L_4403:
        /*0028*/ 	.byte	0x03, 0x50
        /*002a*/ 	.short	0x0000


	//----- nvinfo : EIATTR_MAXREG_COUNT
	.align		4
        /*002c*/ 	.byte	0x03, 0x1b
        /*002e*/ 	.short	0x0080


	//----- nvinfo : EIATTR_EXTERNS
	.align		4
        /*0030*/ 	.byte	0x04, 0x0f
        /*0032*/ 	.short	(.L_4405 - .L_4404)


	//   ....[0]....
	.align		4
.L_4404:
        /*0034*/ 	.word	index@(__assertfail)


	//----- nvinfo : EIATTR_MERCURY_ISA_VERSION
	.align		4
.L_4405:
        /*0038*/ 	.byte	0x03, 0x5f
        /*003a*/ 	.short	0x0101


	//----- nvinfo : EIATTR_INT_WARP_WIDE_INSTR_OFFSETS
	.align		4
        /*003c*/ 	.byte	0x04, 0x31
        /*003e*/ 	.short	(.L_4407 - .L_4406)


	//   ....[0]....
.L_4406:
        /*0040*/ 	.word	0x00000320


	//   ....[1]....
        /*0044*/ 	.word	0x000005f0


	//   ....[2]....
        /*0048*/ 	.word	0x000008c0


	//   ....[3]....
        /*004c*/ 	.word	0x00000b80


	//   ....[4]....
        /*0050*/ 	.word	0x00017640


	//   ....[5]....
        /*0054*/ 	.word	0x000179a0


	//   ....[6]....
        /*0058*/ 	.word	0x00017d00


	//   ....[7]....
        /*005c*/ 	.word	0x00018050


	//----- nvinfo : EIATTR_VRC_CTA_INIT_COUNT
	.align		4
.L_4407:
        /*0060*/ 	.byte	0x02, 0x4a
	.zero		1
	.zero		1


	//----- nvinfo : EIATTR_SYSCALL_OFFSETS
	.align		4
        /*0064*/ 	.byte	0x04, 0x46
        /*0066*/ 	.short	(.L_4409 - .L_4408)


	//   ....[0]....
.L_4408:
        /*0068*/ 	.word	0x000002e0


	//   ....[1]....
        /*006c*/ 	.word	0x000005b0


	//   ....[2]....
        /*0070*/ 	.word	0x00000880


	//   ....[3]....
        /*0074*/ 	.word	0x00000b40


	//   ....[4]....
        /*0078*/ 	.word	0x00000e40


	//   ....[5]....
        /*007c*/ 	.word	0x00006890


	//   ....[6]....
        /*0080*/ 	.word	0x0000c2e0


	//   ....[7]....
        /*0084*/ 	.word	0x00011d20


	//   ....[8]....
        /*0088*/ 	.word	0x000175d0


	//   ....[9]....
        /*008c*/ 	.word	0x00017930


	//   ....[10]....
        /*0090*/ 	.word	0x00017c90


	//   ....[11]....
        /*0094*/ 	.word	0x00017fe0


	//   ....[12]....
        /*0098*/ 	.word	0x00019680


	//   ....[13]....
        /*009c*/ 	.word	0x0001abd0


	//   ....[14]....
        /*00a0*/ 	.word	0x0001c120


	//   ....[15]....
        /*00a4*/ 	.word	0x0001d680


	//   ....[16]....
        /*00a8*/ 	.word	0x0001ebf0


	//   ....[17]....
        /*00ac*/ 	.word	0x000257d0


	//   ....[18]....
        /*00b0*/ 	.word	0x0002c3b0


	//   ....[19]....
        /*00b4*/ 	.word	0x00032fa0


	//   ....[20]....
        /*00b8*/ 	.word	0x00039d00


	//   ....[21]....
        /*00bc*/ 	.word	0x0003b2e0


	//   ....[22]....
        /*00c0*/ 	.word	0x0003c8c0


	//   ....[23]....
        /*00c4*/ 	.word	0x0003deb0


	//----- nvinfo : EIATTR_EXIT_INSTR_OFFSETS
	.align		4
.L_4409:
        /*00c8*/ 	.byte	0x04, 0x1c
        /*00ca*/ 	.short	(.L_4411 - .L_4410)


	//   ....[0]....
.L_4410:
        /*00cc*/ 	.word	0x000009a0


	//   ....[1]....
        /*00d0*/ 	.word	0x00000c10


	//   ....[2]....
        /*00d4*/ 	.word	0x00011b80


	//   ....[3]....
        /*00d8*/ 	.word	0x000173e0


	//   ....[4]....
        /*00dc*/ 	.word	0x00017e40


	//   ....[5]....
        /*00e0*/ 	.word	0x00018140


	//   ....[6]....
        /*00e4*/ 	.word	0x0001c1f0


	//   ....[7]....
        /*00e8*/ 	.word	0x0001d6d0


	//   ....[8]....
        /*00ec*/ 	.word	0x00031b10


	//   ....[9]....
        /*00f0*/ 	.word	0x00038810


	//   ....[10]....
        /*00f4*/ 	.word	0x0003ca20


	//   ....[11]....
        /*00f8*/ 	.word	0x0003df90


	//----- nvinfo : EIATTR_MAX_THREADS
	.align		4
.L_4411:
        /*00fc*/ 	.byte	0x04, 0x05
        /*00fe*/ 	.short	(.L_4413 - .L_4412)
.L_4412:
        /*0100*/ 	.word	0x00000080
        /*0104*/ 	.word	0x00000001
        /*0108*/ 	.word	0x00000001


	//----- nvinfo : EIATTR_CRS_STACK_SIZE
	.align		4
.L_4413:
        /*010c*/ 	.byte	0x04, 0x1e
        /*010e*/ 	.short	(.L_4415 - .L_4414)
.L_4414:
        /*0110*/ 	.word	0x00000000


	//----- nvinfo : EIATTR_CBANK_PARAM_SIZE
	.align		4
.L_4415:
        /*0114*/ 	.byte	0x03, 0x19
        /*0116*/ 	.short	0x03c8


	//----- nvinfo : EIATTR_PARAM_CBANK
	.align		4
        /*0118*/ 	.byte	0x04, 0x0a
        /*011a*/ 	.short	(.L_4417 - .L_4416)
	.align		4
.L_4416:
        /*011c*/ 	.word	index@(.nv.constant0._ZN2at6native24index_elementwise_kernelILi128ELi4EZNS0_20cuda_take_put_kernelIllZZZZZNS0_10put_kernelERNS_14TensorIteratorERKNS_10TensorBaseEbENKUlvE_clEvENKUlvE2_clEvENKUlvE_clEvENKUlvE0_clEvEUlRllE_EEvS4_S7_RKT1_EUliE_EEvlSE_)
        /*0120*/ 	.short	0x0380
        /*0122*/ 	.short	0x03c8


	//----- nvinfo : EIATTR_SW_WAR
	.align		4
.L_4417:
        /*0124*/ 	.byte	0x04, 0x36
        /*0126*/ 	.short	(.L_4419 - .L_4418)
.L_4418:
        /*0128*/ 	.word	0x00000008
.L_4419:


//--------------------- .nv.info._ZN2at6native24index_elementwise_kernelILi128ELi4EZNS0_20cuda_take_put_kernelIliZZZZZNS0_10put_kernelERNS_14TensorIteratorERKNS_10TensorBaseEbENKUlvE_clEvENKUlvE2_clEvENKUlvE_clEvENKUlvE_clEvEUlRliE0_EEvS4_S7_RKT1_EUliE_EEvlSE_ --------------------------
	.section	.nv.info._ZN2at6native24index_elementwise_kernelILi128ELi4EZNS0_20cuda_take_put_kernelIliZZZZZNS0_10put_kernelERNS_14TensorIteratorERKNS_10TensorBaseEbENKUlvE_clEvENKUlvE2_clEvENKUlvE_clEvENKUlvE_clEvEUlRliE0_EEvS4_S7_RKT1_EUliE_EEvlSE_,"",@"SHT_CUDA_INFO"
	.sectionflags	@""
	.align	4


	//----- nvinfo : EIATTR_CUDA_API_VERSION
	.align		4
        /*0000*/ 	.byte	0x04, 0x37
        /*0002*/ 	.short	(.L_4421 - .L_4420)
.L_4420:
        /*0004*/ 	.word	0x00000082


	//----- nvinfo : EIATTR_KPARAM_INFO
	.align		4
.L_4421:
        /*0008*/ 	.byte	0x04, 0x17
        /*000a*/ 	.short	(.L_4423 - .L_4422)
.L_4422:
        /*000c*/ 	.word	0x00000000
        /*0010*/ 	.short	0x0001
        /*0012*/ 	.short	0x0008
        /*0014*/ 	.byte	0x00, 0xf0, 0xc1, 0x0e


	//----- nvinfo : EIATTR_KPARAM_INFO
	.align		4
.L_4423:
        /*0018*/ 	.byte	0x04, 0x17
        /*001a*/ 	.short	(.L_4425 - .L_4424)
.L_4424:
        /*001c*/ 	.word	0x00000000
        /*0020*/ 	.short	0x0000
        /*0022*/ 	.short	0x0000
        /*0024*/ 	.byte	0x00, 0xf0, 0x21, 0x00


	//----- nvinfo : EIATTR_SPARSE_MMA_MASK
	.align		4
.L_4425:
        /*0028*/ 	.byte	0x03, 0x50
        /*002a*/ 	.short	0x0000


	//----- nvinfo : EIATTR_MAXREG_COUNT
	.align		4
        /*002c*/ 	.byte	0x03, 0x1b
        /*002e*/ 	.short	0x0080


	//----- nvinfo : EIATTR_EXTERNS
	.align		4
        /*0030*/ 	.byte	0x04, 0x0f
        /*0032*/ 	.short	(.L_4427 - .L_4426)


	//   ....[0]....
	.align		4
.L_4426:
        /*0034*/ 	.word	index@(__assertfail)


	//----- nvinfo : EIATTR_MERCURY_ISA_VERSION
	.align		4
.L_4427:
        /*0038*/ 	.byte	0x03, 0x5f
        /*003a*/ 	.short	0x0101


	//----- nvinfo : EIATTR_VRC_CTA_INIT_COUNT
	.align		4
        /*003c*/ 	.byte	0x02, 0x4a
	.zero		1
	.zero		1


	//----- nvinfo : EIATTR_SYSCALL_OFFSETS
	.align		4
        /*0040*/ 	.byte	0x04, 0x46
        /*0042*/ 	.short	(.L_4429 - .L_4428)


	//   ....[0]....
.L_4428:
        /*0044*/ 	.word	0x000002d0


	//   ....[1]....
        /*0048*/ 	.word	0x00000520


	//   ....[2]....
        /*004c*/ 	.word	0x00000770


	//   ....[3]....
        /*0050*/ 	.word	0x000009b0


	//   ....[4]....
        /*0054*/ 	.word	0x00000c20


	//   ....[5]....
        /*0058*/ 	.word	0x00001fc0


	//   ....[6]....
        /*005c*/ 	.word	0x00003360


	//   ....[7]....
        /*0060*/ 	.word	0x000046f0


	//   ....[8]....
        /*0064*/ 	.word	0x00005a80


	//   ....[9]....
        /*0068*/ 	.word	0x00005d40


	//   ....[10]....
        /*006c*/ 	.word	0x00006000


	//   ....[11]....
        /*0070*/ 	.word	0x000062b0


	//   ....[12]....
        /*0074*/ 	.word	0x000078a0


	//   ....[13]....
        /*0078*/ 	.word	0x00008de0


	//   ....[14]....
        /*007c*/ 	.word	0x0000a320


	//   ....[15]....
        /*0080*/ 	.word	0x0000b870


	//   ....[16]....
        /*0084*/ 	.word	0x0000cdd0


	//   ....[17]....
        /*0088*/ 	.word	0x0000f470


	//   ....[18]....
        /*008c*/ 	.word	0x00011b10


	//   ....[19]....
        /*0090*/ 	.word	0x000141c0


	//   ....[20]....
        /*0094*/ 	.word	0x00016840


	//   ....[21]....
        /*0098*/ 	.word	0x00017df0


	//   ....[22]....
        /*009c*/ 	.word	0x000193a0


	//   ....[23]....
        /*00a0*/ 	.word	0x0001a960


	//----- nvinfo : EIATTR_EXIT_INSTR_OFFSETS
	.align		4
.L_4429:
        /*00a4*/ 	.byte	0x04, 0x1c
        /*00a6*/ 	.short	(.L_4431 - .L_4430)


	//   ....[0]....
.L_4430:
        /*00a8*/ 	.word	0x00000810


	//   ....[1]....
        /*00ac*/ 	.word	0x00000a00


	//   ....[2]....
        /*00b0*/ 	.word	0x00004550


	//   ....[3]....
        /*00b4*/ 	.word	0x00005890


	//   ....[4]....
        /*00b8*/ 	.word	0x00006110


	//   ....[5]....
        /*00bc*/ 	.word	0x00006370


	//   ....[6]....
        /*00c0*/ 	.word	0x0000a3f0


	//   ....[7]....
        /*00c4*/ 	.word	0x0000b8c0


	//   ....[8]....
        /*00c8*/ 	.word	0x00012d30


	//   ....[9]....
        /*00cc*/ 	.word	0x00015360


	//   ....[10]....
        /*00d0*/ 	.word	0x000194e0


	//   ....[11]....
        /*00d4*/ 	.word	0x0001aa20


	//----- nvinfo : EIATTR_MAX_THREADS
	.align		4
.L_4431:
        /*00d8*/ 	.byte	0x04, 0x05
        /*00da*/ 	.short	(.L_4433 - .L_4432)
.L_4432:
        /*00dc*/ 	.word	0x00000080
        /*00e0*/ 	.word	0x00000001
        /*00e4*/ 	.word	0x00000001


	//----- nvinfo : EIATTR_CRS_STACK_SIZE
	.align		4
.L_4433:
        /*00e8*/ 	.byte	0x04, 0x1e
        /*00ea*/ 	.short	(.L_4435 - .L_4434)
.L_4434:
        /*00ec*/ 	.word	0x00000000


	//----- nvinfo : EIATTR_CBANK_PARAM_SIZE
	.align		4
.L_4435:
        /*00f0*/ 	.byte	0x03, 0x19
        /*00f2*/ 	.short	0x03b8


	//----- nvinfo : EIATTR_PARAM_CBANK
	.align		4
        /*00f4*/ 	.byte	0x04, 0x0a
        /*00f6*/ 	.short	(.L_4437 - .L_4436)
	.align		4
.L_4436:
        /*00f8*/ 	.word	index@(.nv.constant0._ZN2at6native24index_elementwise_kernelILi128ELi4EZNS0_20cuda_take_put_kernelIliZZZZZNS0_10put_kernelERNS_14TensorIteratorERKNS_10TensorBaseEbENKUlvE_clEvENKUlvE2_clEvENKUlvE_clEvENKUlvE_clEvEUlRliE0_EEvS4_S7_RKT1_EUliE_EEvlSE_)
        /*00fc*/ 	.short	0x0380
        /*00fe*/ 	.short	0x03b8


	//----- nvinfo : EIATTR_SW_WAR
	.align		4
.L_4437:
        /*0100*/ 	.byte	0x04, 0x36
        /*0102*/ 	.short	(.L_4439 - .L_4438)
.L_4438:
        /*0104*/ 	.word	0x00000008
.L_4439:


//--------------------- .nv.info._ZN2at6native24index_elementwise_kernelILi128ELi4EZNS0_20cuda_take_put_kernelIliZZZZZNS0_10put_kernelERNS_14TensorIteratorERKNS_10TensorBaseEbENKUlvE_clEvENKUlvE2_clEvENKUlvE_clEvENKUlvE_clEvEUlRliE_EEvS4_S7_RKT1_EUliE_EEvlSE_ --------------------------
	.section	.nv.info._ZN2at6native24index_elementwise_kernelILi128ELi4EZNS0_20cuda_take_put_kernelIliZZZZZNS0_10put_kernelERNS_14TensorIteratorERKNS_10TensorBaseEbENKUlvE_clEvENKUlvE2_clEvENKUlvE_clEvENKUlvE_clEvEUlRliE_EEvS4_S7_RKT1_EUliE_EEvlSE_,"",@"SHT_CUDA_INFO"
	.sectionflags	@""
	.align	4


	//----- nvinfo : EIATTR_CUDA_API_VERSION
	.align		4
        /*0000*/ 	.byte	0x04, 0x37
        /*0002*/ 	.short	(.L_4441 - .L_4440)
.L_4440:
        /*0004*/ 	.word	0x00000082


	//----- nvinfo : EIATTR_KPARAM_INFO
	.align		4
.L_4441:
        /*0008*/ 	.byte	0x04, 0x17
        /*000a*/ 	.short	(.L_4443 - .L_4442)
.L_4442:
        /*000c*/ 	.word	0x00000000
        /*0010*/ 	.short	0x0001
        /*0012*/ 	.short	0x0008
        /*0014*/ 	.byte	0x00, 0xf0, 0xe1, 0x0e


	//----- nvinfo : EIATTR_KPARAM_INFO
	.align		4
.L_4443:
        /*0018*/ 	.byte	0x04, 0x17
        /*001a*/ 	.short	(.L_4445 - .L_4444)
.L_4444:
        /*001c*/ 	.word	0x00000000
        /*0020*/ 	.short	0x0000
        /*0022*/ 	.short	0x0000
        /*0024*/ 	.byte	0x00, 0xf0, 0x21, 0x00


	//----- nvinfo : EIATTR_SPARSE_MMA_MASK
	.align		4
.L_4445:
        /*0028*/ 	.byte	0x03, 0x50
        /*002a*/ 	.short	0x0000


	//----- nvinfo : EIATTR_MAXREG_COUNT
	.align		4
        /*002c*/ 	.byte	0x03, 0x1b
        /*002e*/ 	.short	0x0080


	//----- nvinfo : EIATTR_EXTERNS
	.align		4
        /*0030*/ 	.byte	0x04, 0x0f
        /*0032*/ 	.short	(.L_4447 - .L_4446)


	//   ....[0]....
	.align		4
.L_4446:
        /*0034*/ 	.word	index@(__assertfail)


	//----- nvinfo : EIATTR_MERCURY_ISA_VERSION
	.align		4
.L_4447:
        /*0038*/ 	.byte	0x03, 0x5f
        /*003a*/ 	.short	0x0101


	//----- nvinfo : EIATTR_INT_WARP_WIDE_INSTR_OFFSETS
	.align		4
        /*003c*/ 	.byte	0x04, 0x31
        /*003e*/ 	.short	(.L_4449 - .L_4448)


	//   ....[0]....
.L_4448:
        /*0040*/ 	.word	0x00000310


	//   ....[1]....
        /*0044*/ 	.word	0x000005e0


	//   ....[2]....
        /*0048*/ 	.word	0x000008b0


	//   ....[3]....
        /*004c*/ 	.word	0x00000b70


	//   ....[4]....
        /*0050*/ 	.word	0x00001fb0


	//   ....[5]....
        /*0054*/ 	.word	0x000033d0


	//   ....[6]....
        /*0058*/ 	.word	0x000047f0


	//   ....[7]....
        /*005c*/ 	.word	0x00005c00


	//   ....[8]....
        /*0060*/ 	.word	0x00005ef0


	//   ....[9]....
        /*0064*/ 	.word	0x00006230


	//   ....[10]....
        /*0068*/ 	.word	0x00006570


	//   ....[11]....
        /*006c*/ 	.word	0x000068a0


	//----- nvinfo : EIATTR_VRC_CTA_INIT_COUNT
	.align		4
.L_4449:
        /*0070*/ 	.byte	0x02, 0x4a
	.zero		1
	.zero		1


	//----- nvinfo : EIATTR_SYSCALL_OFFSETS
	.align		4
        /*0074*/ 	.byte	0x04, 0x46
        /*0076*/ 	.short	(.L_4451 - .L_4450)


	//   ....[0]....
.L_4450:
        /*0078*/ 	.word	0x000002d0


	//   ....[1]....
        /*007c*/ 	.word	0x000005a0


	//   ....[2]....
        /*0080*/ 	.word	0x00000870


	//   ....[3]....
        /*0084*/ 	.word	0x00000b30


	//   ....[4]....
        /*0088*/ 	.word	0x00000e20


	//   ....[5]....
        /*008c*/ 	.word	0x00002240


	//   ....[6]....
        /*0090*/ 	.word	0x00003660


	//   ....[7]....
        /*0094*/ 	.word	0x00004a70


	//   ....[8]....
        /*0098*/ 	.word	0x00005e80


	//   ....[9]....
        /*009c*/ 	.word	0x000061c0


	//   ....[10]....
        /*00a0*/ 	.word	0x00006500


	//   ....[11]....
        /*00a4*/ 	.word	0x00006830


	//   ....[12]....
        /*00a8*/ 	.word	0x00007ea0


	//   ....[13]....
        /*00ac*/ 	.word	0x000093e0


	//   ....[14]....
        /*00b0*/ 	.word	0x0000a920


	//   ....[15]....
        /*00b4*/ 	.word	0x0000be70


	//   ....[16]....
        /*00b8*/ 	.word	0x0000d3d0


	//   ....[17]....
        /*00bc*/ 	.word	0x0000fa70


	//   ....[18]....
        /*00c0*/ 	.word	0x00012110


	//   ....[19]....
        /*00c4*/ 	.word	0x000147c0


	//   ....[20]....
        /*00c8*/ 	.word	0x00016e40


	//   ....[21]....
        /*00cc*/ 	.word	0x000183f0


	//   ....[22]....
        /*00d0*/ 	.word	0x000199a0


	//   ....[23]....
        /*00d4*/ 	.word	0x0001af60


	//----- nvinfo : EIATTR_EXIT_INSTR_OFFSETS
	.align		4
.L_4451:
        /*00d8*/ 	.byte	0x04, 0x1c
        /*00da*/ 	.short	(.L_4453 - .L_4452)


	//   ....[0]....
.L_4452:
        /*00dc*/ 	.word	0x00000990


	//   ....[1]....
        /*00e0*/ 	.word	0x00000c00


	//   ....[2]....
        /*00e4*/ 	.word	0x000048d0


	//   ....[3]....
        /*00e8*/ 	.word	0x00005c90


	//   ....[4]....
        /*00ec*/ 	.word	0x00006690


	//   ....[5]....
        /*00f0*/ 	.word	0x00006970


	//   ....[6]....
        /*00f4*/ 	.word	0x0000a9f0


	//   ....[7]....
        /*00f8*/ 	.word	0x0000bec0


	//   ....[8]....
        /*00fc*/ 	.word	0x00013330


	//   ....[9]....
        /*0100*/ 	.word	0x00015960


	//   ....[10]....
        /*0104*/ 	.word	0x00019ae0


	//   ....[11]....
        /*0108*/ 	.word	0x0001b020


	//----- nvinfo : EIATTR_MAX_THREADS
	.align		4
.L_4453:
        /*010c*/ 	.byte	0x04, 0x05
        /*010e*/ 	.short	(.L_4455 - .L_4454)
.L_4454:
        /*0110*/ 	.word	0x00000080
        /*0114*/ 	.word	0x00000001
        /*0118*/ 	.word	0x00000001


	//----- nvinfo : EIATTR_CRS_STACK_SIZE
	.align		4
.L_4455:
        /*011c*/ 	.byte	0x04, 0x1e
        /*011e*/ 	.short	(.L_4457 - .L_4456)
.L_4456:
        /*0120*/ 	.word	0x00000000


	//----- nvinfo : EIATTR_CBANK_PARAM_SIZE
	.align		4
.L_4457:
        /*0124*/ 	.byte	0x03, 0x19
        /*0126*/ 	.short	0x03c0


	//----- nvinfo : EIATTR_PARAM_CBANK
	.align		4
        /*0128*/ 	.byte	0x04, 0x0a
        /*012a*/ 	.short	(.L_4459 - .L_4458)
	.align		4
.L_4458:
        /*012c*/ 	.word	index@(.nv.constant0._ZN2at6native24index_elementwise_kernelILi128ELi4EZNS0_20cuda_take_put_kernelIliZZZZZNS0_10put_kernelERNS_14TensorIteratorERKNS_10TensorBaseEbENKUlvE_clEvENKUlvE2_clEvENKUlvE_clEvENKUlvE_clEvEUlRliE_EEvS4_S7_RKT1_EUliE_EEvlSE_)
        /*0130*/ 	.short	0x0380
        /*0132*/ 	.short	0x03c0


	//----- nvinfo : EIATTR_SW_WAR
	.align		4
.L_4459:
        /*0134*/ 	.byte	0x04, 0x36
        /*0136*/ 	.short	(.L_4461 - .L_4460)
.L_4460:
        /*0138*/ 	.word	0x00000008
.L_4461:


//--------------------- .nv.info._ZN2at6native24index_elementwise_kernelILi128ELi4EZNS0_20cuda_take_put_kernelIilZZZZZNS0_10put_kernelERNS_14TensorIteratorERKNS_10TensorBaseEbENKUlvE_clEvENKUlvE1_clEvENKUlvE_clEvENKUlvE0_clEvEUlRilE0_EEvS4_S7_RKT1_EUliE_EEvlSE_ --------------------------
	.section	.nv.info._ZN2at6native24index_elementwise_kernelILi128ELi4EZNS0_20cuda_take_put_kernelIilZZZZZNS0_10put_kernelERNS_14TensorIteratorERKNS_10TensorBaseEbENKUlvE_clEvENKUlvE1_clEvENKUlvE_clEvENKUlvE0_clEvEUlRilE0_EEvS4_S7_RKT1_EUliE_EEvlSE_,"",@"SHT_CUDA_INFO"
	.sectionflags	@""
	.align	4


	//----- nvinfo : EIATTR_CUDA_API_VERSION
	.align		4
        /*0000*/ 	.byte	0x04, 0x37
        /*0002*/ 	.short	(.L_4463 - .L_4462)
.L_4462:
        /*0004*/ 	.word	0x00000082


	//----- nvinfo : EIATTR_KPARAM_INFO
	.align		4
.L_4463:
        /*0008*/ 	.byte	0x04, 0x17
        /*000a*/ 	.short	(.L_4465 - .L_4464)
.L_4464:
        /*000c*/ 	.word	0x00000000
        /*0010*/ 	.short	0x0001
        /*0012*/ 	.short	0x0008
        /*0014*/ 	.byte	0x00, 0xf0, 0xe1, 0x0e


	//----- nvinfo : EIATTR_KPARAM_INFO
	.align		4
.L_4465:
        /*0018*/ 	.byte	0x04, 0x17
        /*001a*/ 	.short	(.L_4467 - .L_4466)
.L_4466:
        /*001c*/ 	.word	0x00000000
        /*0020*/ 	.short	0x0000
        /*0022*/ 	.short	0x0000
        /*0024*/ 	.byte	0x00, 0xf0, 0x21, 0x00


	//----- nvinfo : EIATTR_SPARSE_MMA_MASK
	.align		4
.L_4467:
        /*0028*/ 	.byte	0x03, 0x50
        /*002a*/ 	.short	0x0000


	//----- nvinfo : EIATTR_MAXREG_COUNT
	.align		4
        /*002c*/ 	.byte	0x03, 0x1b
        /*002e*/ 	.short	0x0080


	//----- nvinfo : EIATTR_EXTERNS
	.align		4
        /*0030*/ 	.byte	0x04, 0x0f
        /*0032*/ 	.short	(.L_4469 - .L_4468)


	//   ....[0]....
	.align		4
.L_4468:
        /*0034*/ 	.word	index@(__assertfail)


	//----- nvinfo : EIATTR_MERCURY_ISA_VERSION
	.align		4
.L_4469:
        /*0038*/ 	.byte	0x03, 0x5f
        /*003a*/ 	.short	0x0101


	//----- nvinfo : EIATTR_VRC_CTA_INIT_COUNT
	.align		4
        /*003c*/ 	.byte	0x02, 0x4a
	.zero		1
	.zero		1


	//----- nvinfo : EIATTR_SYSCALL_OFFSETS
	.align		4
        /*0040*/ 	.byte	0x04, 0x46
        /*0042*/ 	.short	(.L_4471 - .L_4470)


	//   ....[0]....
.L_4470:
        /*0044*/ 	.word	0x000002e0


	//   ....[1]....
        /*0048*/ 	.word	0x00000530


	//   ....[2]....
        /*004c*/ 	.word	0x00000780


	//   ....[3]....
        /*0050*/ 	.word	0x000009c0


	//   ....[4]....
        /*0054*/ 	.word	0x00000c40


	//   ....[5]....
        /*0058*/ 	.word	0x00006690


	//   ....[6]....
        /*005c*/ 	.word	0x0000c0e0


	//   ....[7]....
        /*0060*/ 	.word	0x00011b20


	//   ....[8]....
        /*0064*/ 	.word	0x000173d0


	//   ....[9]....
        /*0068*/ 	.word	0x000176b0


	//   ....[10]....
        /*006c*/ 	.word	0x00017990


	//   ....[11]....
        /*0070*/ 	.word	0x00017c60


	//   ....[12]....
        /*0074*/ 	.word	0x00019280


	//   ....[13]....
        /*0078*/ 	.word	0x0001a7d0


	//   ....[14]....
        /*007c*/ 	.word	0x0001bd20


	//   ....[15]....
        /*0080*/ 	.word	0x0001d280


	//   ....[16]....
        /*0084*/ 	.word	0x0001e7f0


	//   ....[17]....
        /*0088*/ 	.word	0x000253d0


	//   ....[18]....
        /*008c*/ 	.word	0x0002bfb0


	//   ....[19]....
        /*0090*/ 	.word	0x00032ba0


	//   ....[20]....
        /*0094*/ 	.word	0x00039900


	//   ....[21]....
        /*0098*/ 	.word	0x0003aee0


	//   ....[22]....
        /*009c*/ 	.word	0x0003c4c0


	//   ....[23]....
        /*00a0*/ 	.word	0x0003dab0


	//----- nvinfo : EIATTR_EXIT_INSTR_OFFSETS
	.align		4
.L_4471:
        /*00a4*/ 	.byte	0x04, 0x1c
        /*00a6*/ 	.short	(.L_4473 - .L_4472)


	//   ....[0]....
.L_4472:
        /*00a8*/ 	.word	0x00000820


	//   ....[1]....
        /*00ac*/ 	.word	0x00000a10


	//   ....[2]....
        /*00b0*/ 	.word	0x00011980


	//   ....[3]....
        /*00b4*/ 	.word	0x000171e0


	//   ....[4]....
        /*00b8*/ 	.word	0x00017ac0


	//   ....[5]....
        /*00bc*/ 	.word	0x00017d40


	//   ....[6]....
        /*00c0*/ 	.word	0x0001bdf0


	//   ....[7]....
        /*00c4*/ 	.word	0x0001d2d0


	//   ....[8]....
        /*00c8*/ 	.word	0x00031710


	//   ....[9]....
        /*00cc*/ 	.word	0x00038410


	//   ....[10]....
        /*00d0*/ 	.word	0x0003c620


	//   ....[11]....
        /*00d4*/ 	.word	0x0003db90


	//----- nvinfo : EIATTR_MAX_THREADS
	.align		4
.L_4473:
        /*00d8*/ 	.byte	0x04, 0x05
        /*00da*/ 	.short	(.L_4475 - .L_4474)
.L_4474:
        /*00dc*/ 	.word	0x00000080
        /*00e0*/ 	.word	0x00000001
        /*00e4*/ 	.word	0x00000001


	//----- nvinfo : EIATTR_CRS_STACK_SIZE
	.align		4
.L_4475:
        /*00e8*/ 	.byte	0x04, 0x1e
        /*00ea*/ 	.short	(.L_4477 - .L_4476)
.L_4476:
        /*00ec*/ 	.word	0x00000000


	//----- nvinfo : EIATTR_CBANK_PARAM_SIZE
	.align		4
.L_4477:
        /*00f0*/ 	.byte	0x03, 0x19
        /*00f2*/ 	.short	0x03c0


	//----- nvinfo : EIATTR_PARAM_CBANK
	.align		4
        /*00f4*/ 	.byte	0x04, 0x0a
        /*00f6*/ 	.short	(.L_4479 - .L_4478)
	.align		4
.L_4478:
        /*00f8*/ 	.word	index@(.nv.constant0._ZN2at6native24index_elementwise_kernelILi128ELi4EZNS0_20cuda_take_put_kernelIilZZZZZNS0_10put_kernelERNS_14TensorIteratorERKNS_10TensorBaseEbENKUlvE_clEvENKUlvE1_clEvENKUlvE_clEvENKUlvE0_clEvEUlRilE0_EEvS4_S7_RKT1_EUliE_EEvlSE_)
        /*00fc*/ 	.short	0x0380
        /*00fe*/ 	.short	0x03c0


	//----- nvinfo : EIATTR_SW_WAR
	.align		4
.L_4479:
        /*0100*/ 	.byte	0x04, 0x36
        /*0102*/ 	.short	(.L_4481 - .L_4480)
.L_4480:
        /*0104*/ 	.word	0x00000008
.L_4481:


//--------------------- .nv.info._ZN2at6native24index_elementwise_kernelILi128ELi4EZNS0_20cuda_take_put_kernelIilZZZZZNS0_10put_kernelERNS_14TensorIteratorERKNS_10TensorBaseEbENKUlvE_clEvENKUlvE1_clEvENKUlvE_clEvENKUlvE0_clEvEUlRilE_EEvS4_S7_RKT1_EUliE_EEvlSE_ --------------------------
	.section	.nv.info._ZN2at6native24index_elementwise_kernelILi128ELi4EZNS0_20cuda_take_put_kernelIilZZZZZNS0_10put_kernelERNS_14TensorIteratorERKNS_10TensorBaseEbENKUlvE_clEvENKUlvE1_clEvENKUlvE_clEvENKUlvE0_clEvEUlRilE_EEvS4_S7_RKT1_EUliE_EEvlSE_,"",@"SHT_CUDA_INFO"
	.sectionflags	@""
	.align	4


	//----- nvinfo : EIATTR_CUDA_API_VERSION
	.align		4
        /*0000*/ 	.byte	0x04, 0x37
        /*0002*/ 	.short	(.L_4483 - .L_4482)
.L_4482:
        /*0004*/ 	.word	0x00000082


	//----- nvinfo : EIATTR_KPARAM_INFO
	.align		4
.L_4483:
        /*0008*/ 	.byte	0x04, 0x17
        /*000a*/ 	.short	(.L_4485 - .L_4484)
.L_4484:
        /*000c*/ 	.word	0x00000000
        /*0010*/ 	.short	0x0001
        /*0012*/ 	.short	0x0008
        /*0014*/ 	.byte	0x00, 0xf0, 0x01, 0x0f


	//----- nvinfo : EIATTR_KPARAM_INFO
	.align		4
.L_4485:
        /*0018*/ 	.byte	0x04, 0x17
        /*001a*/ 	.short	(.L_4487 - .L_4486)
.L_4486:
        /*001c*/ 	.word	0x00000000
        /*0020*/ 	.short	0x0000
        /*0022*/ 	.short	0x0000
        /*0024*/ 	.byte	0x00, 0xf0, 0x21, 0x00


	//----- nvinfo : EIATTR_SPARSE_MMA_MASK
	.align		4
.L_4487:
        /*0028*/ 	.byte	0x03, 0x50
        /*002a*/ 	.short	0x0000


	//----- nvinfo : EIATTR_MAXREG_COUNT
	.align		4
        /*002c*/ 	.byte	0x03, 0x1b
        /*002e*/ 	.short	0x0080


	//----- nvinfo : EIATTR_EXTERNS
	.align		4
        /*0030*/ 	.byte	0x04, 0x0f
        /*0032*/ 	.short	(.L_4489 - .L_4488)


	//   ....[0]....
	.align		4
.L_4488:
        /*0034*/ 	.word	index@(__assertfail)


	//----- nvinfo : EIATTR_MERCURY_ISA_VERSION
	.align		4
.L_4489:
        /*0038*/ 	.byte	0x03, 0x5f
        /*003a*/ 	.short	0x0101


	//----- nvinfo : EIATTR_INT_WARP_WIDE_INSTR_OFFSETS
	.align		4
        /*003c*/ 	.byte	0x04, 0x31
        /*003e*/ 	.short	(.L_4491 - .L_4490)


	//   ....[0]....
.L_4490:
        /*0040*/ 	.word	0x00000320


	//   ....[1]....
        /*0044*/ 	.word	0x000005d0


	//   ....[2]....
        /*0048*/ 	.word	0x00000880


	//   ....[3]....
        /*004c*/ 	.word	0x00000b20


	//   ....[4]....
        /*0050*/ 	.word	0x000175c0


	//   ....[5]....
        /*0054*/ 	.word	0x00017900


	//   ....[6]....
        /*0058*/ 	.word	0x00017c40


	//   ....[7]....
        /*005c*/ 	.word	0x00017f70


	//   ....[8]....
        /*0060*/ 	.word	0x000195f0


	//   ....[9]....
        /*0064*/ 	.word	0x00019630


	//   ....[10]....
        /*0068*/ 	.word	0x0001aba0


	//   ....[11]....
        /*006c*/ 	.word	0x0001abe0


	//   ....[12]....
        /*0070*/ 	.word	0x0001c150


	//   ....[13]....
        /*0074*/ 	.word	0x0001c190


	//   ....[14]....
        /*0078*/ 	.word	0x0001d6e0


	//   ....[15]....
        /*007c*/ 	.word	0x0001d720


	//----- nvinfo : EIATTR_VRC_CTA_INIT_COUNT
	.align		4
.L_4491:
        /*0080*/ 	.byte	0x02, 0x4a
	.zero		1
	.zero		1


	//----- nvinfo : EIATTR_SYSCALL_OFFSETS
	.align		4
        /*0084*/ 	.byte	0x04, 0x46
        /*0086*/ 	.short	(.L_4493 - .L_4492)


	//   ....[0]....
.L_4492:
        /*0088*/ 	.word	0x000002e0


	//   ....[1]....
        /*008c*/ 	.word	0x00000590


	//   ....[2]....
        /*0090*/ 	.word	0x00000840


	//   ....[3]....
        /*0094*/ 	.word	0x00000ae0


	//   ....[4]....
        /*0098*/ 	.word	0x00000dc0


	//   ....[5]....
        /*009c*/ 	.word	0x00006810


	//   ....[6]....
        /*00a0*/ 	.word	0x0000c260


	//   ....[7]....
        /*00a4*/ 	.word	0x00011ca0


	//   ....[8]....
        /*00a8*/ 	.word	0x00017550


	//   ....[9]....
        /*00ac*/ 	.word	0x00017890


	//   ....[10]....
        /*00b0*/ 	.word	0x00017bd0


	//   ....[11]....
        /*00b4*/ 	.word	0x00017f00


	//   ....[12]....
        /*00b8*/ 	.word	0x00019580


	//   ....[13]....
        /*00bc*/ 	.word	0x0001ab30


	//   ....[14]....
        /*00c0*/ 	.word	0x0001c0e0


	//   ....[15]....
        /*00c4*/ 	.word	0x0001d6a0


	//   ....[16]....
        /*00c8*/ 	.word	0x0001ec70


	//   ....[17]....
        /*00cc*/ 	.word	0x00025850


	//   ....[18]....
        /*00d0*/ 	.word	0x0002c430


	//   ....[19]....
        /*00d4*/ 	.word	0x00033020


	//   ....[20]....
        /*00d8*/ 	.word	0x00039d80


	//   ....[21]....
        /*00dc*/ 	.word	0x0003b360


	//   ....[22]....
        /*00e0*/ 	.word	0x0003c940


	//   ....[23]....
        /*00e4*/ 	.word	0x0003df30


	//----- nvinfo : EIATTR_EXIT_INSTR_OFFSETS
	.align		4
.L_4493:
        /*00e8*/ 	.byte	0x04, 0x1c
        /*00ea*/ 	.short	(.L_4495 - .L_4494)


	//   ....[0]....
.L_4494:
        /*00ec*/ 	.word	0x00000940


	//   ....[1]....
        /*00f0*/ 	.word	0x00000b90


	//   ....[2]....
        /*00f4*/ 	.word	0x00011b00


	//   ....[3]....
        /*00f8*/ 	.word	0x00017360


	//   ....[4]....
        /*00fc*/ 	.word	0x00017d60


	//   ....[5]....
        /*0100*/ 	.word	0x00018040


	//   ....[6]....
        /*0104*/ 	.word	0x0001c210


	//   ....[7]....
        /*0108*/ 	.word	0x0001d750


	//   ....[8]....
        /*010c*/ 	.word	0x00031b90


	//   ....[9]....
        /*0110*/ 	.word	0x00038890


	//   ....[10]....
        /*0114*/ 	.word	0x0003caa0


	//   ....[11]....
        /*0118*/ 	.word	0x0003e010


	//----- nvinfo : EIATTR_MAX_THREADS
	.align		4
.L_4495:
        /*011c*/ 	.byte	0x04, 0x05
        /*011e*/ 	.short	(.L_4497 - .L_4496)
.L_4496:
        /*0120*/ 	.word	0x00000080
        /*0124*/ 	.word	0x00000001
        /*0128*/ 	.word	0x00000001


	//----- nvinfo : EIATTR_CRS_STACK_SIZE
	.align		4
.L_4497:
        /*012c*/ 	.byte	0x04, 0x1e
        /*012e*/ 	.short	(.L_4499 - .L_4498)
.L_4498:
        /*0130*/ 	.word	0x00000000


	//----- nvinfo : EIATTR_CBANK_PARAM_SIZE
	.align		4
.L_4499:
        /*0134*/ 	.byte	0x03, 0x19
        /*0136*/ 	.short	0x03c8


	//----- nvinfo : EIATTR_PARAM_CBANK
	.align		4
        /*0138*/ 	.byte	0x04, 0x0a
        /*013a*/ 	.short	(.L_4501 - .L_4500)
	.align		4
.L_4500:
        /*013c*/ 	.word	index@(.nv.constant0._ZN2at6native24index_elementwise_kernelILi128ELi4EZNS0_20cuda_take_put_kernelIilZZZZZNS0_10put_kernelERNS_14TensorIteratorERKNS_10TensorBaseEbENKUlvE_clEvENKUlvE1_clEvENKUlvE_clEvENKUlvE0_clEvEUlRilE_EEvS4_S7_RKT1_EUliE_EEvlSE_)
        /*0140*/ 	.short	0x0380
        /*0142*/ 	.short	0x03c8


	//----- nvinfo : EIATTR_SW_WAR
	.align		4
.L_4501:
        /*0144*/ 	.byte	0x04, 0x36
        /*0146*/ 	.short	(.L_4503 - .L_4502)
.L_4502:
        /*0148*/ 	.word	0x00000008
.L_4503:


//--------------------- .nv.info._ZN2at6native24index_elementwise_kernelILi128ELi4EZNS0_20cuda_take_put_kernelIiiZZZZZNS0_10put_kernelERNS_14TensorIteratorERKNS_10TensorBaseEbENKUlvE_clEvENKUlvE1_clEvENKUlvE_clEvENKUlvE_clEvEUlRiiE0_EEvS4_S7_RKT1_EUliE_EEvlSE_ --------------------------
	.section	.nv.info._ZN2at6native24index_elementwise_kernelILi128ELi4EZNS0_20cuda_take_put_kernelIiiZZZZZNS0_10put_kernelERNS_14TensorIteratorERKNS_10TensorBaseEbENKUlvE_clEvENKUlvE1_clEvENKUlvE_clEvENKUlvE_clEvEUlRiiE0_EEvS4_S7_RKT1_EUliE_EEvlSE_,"",@"SHT_CUDA_INFO"
	.sectionflags	@""
	.align	4


	//----- nvinfo : EIATTR_CUDA_API_VERSION
	.align		4
        /*0000*/ 	.byte	0x04, 0x37
        /*0002*/ 	.short	(.L_4505 - .L_4504)
.L_4504:
        /*0004*/ 	.word	0x00000082


	//----- nvinfo : EIATTR_KPARAM_INFO
	.align		4
.L_4505:
        /*0008*/ 	.byte	0x04, 0x17
        /*000a*/ 	.short	(.L_4507 - .L_4506)
.L_4506:
        /*000c*/ 	.word	0x00000000
        /*0010*/ 	.short	0x0001
        /*0012*/ 	.short	0x0008
        /*0014*/ 	.byte	0x00, 0xf0, 0xc1, 0x0e


	//----- nvinfo : EIATTR_KPARAM_INFO
	.align		4
.L_4507:
        /*0018*/ 	.byte	0x04, 0x17
        /*001a*/ 	.short	(.L_4509 - .L_4508)
.L_4508:
        /*001c*/ 	.word	0x00000000
        /*0020*/ 	.short	0x0000
        /*0022*/ 	.short	0x0000
        /*0024*/ 	.byte	0x00, 0xf0, 0x21, 0x00


	//----- nvinfo : EIATTR_SPARSE_MMA_MASK
	.align		4
.L_4509:
        /*0028*/ 	.byte	0x03, 0x50
        /*002a*/ 	.short	0x0000


	//----- nvinfo : EIATTR_MAXREG_COUNT
	.align		4
        /*002c*/ 	.byte	0x03, 0x1b
        /*002e*/ 	.short	0x0080


	//----- nvinfo : EIATTR_EXTERNS
	.align		4
        /*0030*/ 	.byte	0x04, 0x0f
        /*0032*/ 	.short	(.L_4511 - .L_4510)


	//   ....[0]....
	.align		4
.L_4510:
        /*0034*/ 	.word	index@(__assertfail)


	//----- nvinfo : EIATTR_MERCURY_ISA_VERSION
	.align		4
.L_4511:
        /*0038*/ 	.byte	0x03, 0x5f
        /*003a*/ 	.short	0x0101


	//----- nvinfo : EIATTR_VRC_CTA_INIT_COUNT
	.align		4
        /*003c*/ 	.byte	0x02, 0x4a
	.zero		1
	.zero		1


	//----- nvinfo : EIATTR_SYSCALL_OFFSETS
	.align		4
        /*0040*/ 	.byte	0x04, 0x46
        /*0042*/ 	.short	(.L_4513 - .L_4512)


	//   ....[0]....
.L_4512:
        /*0044*/ 	.word	0x000002d0


	//   ....[1]....
        /*0048*/ 	.word	0x00000520


	//   ....[2]....
        /*004c*/ 	.word	0x00000770


	//   ....[3]....
        /*0050*/ 	.word	0x000009b0


	//   ....[4]....
        /*0054*/ 	.word	0x00000c20


	//   ....[5]....
        /*0058*/ 	.word	0x00001fc0


	//   ....[6]....
        /*005c*/ 	.word	0x00003360


	//   ....[7]....
        /*0060*/ 	.word	0x000046f0


	//   ....[8]....
        /*0064*/ 	.word	0x00005a80


	//   ....[9]....
        /*0068*/ 	.word	0x00005d40


	//   ....[10]....
        /*006c*/ 	.word	0x00006000


	//   ....[11]....
        /*0070*/ 	.word	0x000062b0


	//   ....[12]....
        /*0074*/ 	.word	0x000078a0


	//   ....[13]....
        /*0078*/ 	.word	0x00008de0


	//   ....[14]....
        /*007c*/ 	.word	0x0000a320


	//   ....[15]....
        /*0080*/ 	.word	0x0000b870


	//   ....[16]....
        /*0084*/ 	.word	0x0000cdd0


	//   ....[17]....
        /*0088*/ 	.word	0x0000f470


	//   ....[18]....
        /*008c*/ 	.word	0x00011b10


	//   ....[19]....
        /*0090*/ 	.word	0x000141c0


	//   ....[20]....
        /*0094*/ 	.word	0x00016840


	//   ....[21]....
        /*0098*/ 	.word	0x00017df0


	//   ....[22]....
        /*009c*/ 	.word	0x000193a0


	//   ....[23]....
        /*00a0*/ 	.word	0x0001a960


	//----- nvinfo : EIATTR_EXIT_INSTR_OFFSETS
	.align		4
.L_4513:
        /*00a4*/ 	.byte	0x04, 0x1c
        /*00a6*/ 	.short	(.L_4515 - .L_4514)


	//   ....[0]....
.L_4514:
        /*00a8*/ 	.word	0x00000810


	//   ....[1]....
        /*00ac*/ 	.word	0x00000a00


	//   ....[2]....
        /*00b0*/ 	.word	0x00004550


	//   ....[3]....
        /*00b4*/ 	.word	0x00005890


	//   ....[4]....
        /*00b8*/ 	.word	0x00006110


	//   ....[5]....
        /*00bc*/ 	.word	0x00006370


	//   ....[6]....
        /*00c0*/ 	.word	0x0000a3f0


	//   ....[7]....
        /*00c4*/ 	.word	0x0000b8c0


	//   ....[8]....
        /*00c8*/ 	.word	0x00012d30


	//   ....[9]....
        /*00cc*/ 	.word	0x00015360


	//   ....[10]....
        /*00d0*/ 	.word	0x000194e0


	//   ....[11]....
        /*00d4*/ 	.word	0x0001aa20


	//----- nvinfo : EIATTR_MAX_THREADS
	.align		4
.L_4515:
        /*00d8*/ 	.byte	0x04, 0x05
        /*00da*/ 	.short	(.L_4517 - .L_4516)
.L_4516:
        /*00dc*/ 	.word	0x00000080
        /*00e0*/ 	.word	0x00000001
        /*00e4*/ 	.word	0x00000001


	//----- nvinfo : EIATTR_CRS_STACK_SIZE
	.align		4
.L_4517:
        /*00e8*/ 	.byte	0x04, 0x1e
        /*00ea*/ 	.short	(.L_4519 - .L_4518)
.L_4518:
        /*00ec*/ 	.word	0x00000000


	//----- nvinfo : EIATTR_CBANK_PARAM_SIZE
	.align		4
.L_4519:
        /*00f0*/ 	.byte	0x03, 0x19
        /*00f2*/ 	.short	0x03b8


	//----- nvinfo : EIATTR_PARAM_CBANK
	.align		4
        /*00f4*/ 	.byte	0x04, 0x0a
        /*00f6*/ 	.short	(.L_4521 - .L_4520)
	.align		4
.L_4520:
        /*00f8*/ 	.word	index@(.nv.constant0._ZN2at6native24index_elementwise_kernelILi128ELi4EZNS0_20cuda_take_put_kernelIiiZZZZZNS0_10put_kernelERNS_14TensorIteratorERKNS_10TensorBaseEbENKUlvE_clEvENKUlvE1_clEvENKUlvE_clEvENKUlvE_clEvEUlRiiE0_EEvS4_S7_RKT1_EUliE_EEvlSE_)
        /*00fc*/ 	.short	0x0380
        /*00fe*/ 	.short	0x03b8


	//----- nvinfo : EIATTR_SW_WAR
	.align		4
.L_4521:
        /*0100*/ 	.byte	0x04, 0x36
        /*0102*/ 	.short	(.L_4523 - .L_4522)
.L_4522:
        /*0104*/ 	.word	0x00000008
.L_4523:


//--------------------- .nv.info._ZN2at6native24index_elementwise_kernelILi128ELi4EZNS0_20cuda_take_put_kernelIiiZZZZZNS0_10put_kernelERNS_14TensorIteratorERKNS_10TensorBaseEbENKUlvE_clEvENKUlvE1_clEvENKUlvE_clEvENKUlvE_clEvEUlRiiE_EEvS4_S7_RKT1_EUliE_EEvlSE_ --------------------------
	.section	.nv.info._ZN2at6native24index_elementwise_kernelILi128ELi4EZNS0_20cuda_take_put_kernelIiiZZZZZNS0_10put_kernelERNS_14TensorIteratorERKNS_10TensorBaseEbENKUlvE_clEvENKUlvE1_clEvENKUlvE_clEvENKUlvE_clEvEUlRiiE_EEvS4_S7_RKT1_EUliE_EEvlSE_,"",@"SHT_CUDA_INFO"
	.sectionflags	@""
	.align	4


	//----- nvinfo : EIATTR_CUDA_API_VERSION
	.align		4
        /*0000*/ 	.byte	0x04, 0x37
        /*0002*/ 	.short	(.L_4525 - .L_4524)
.L_4524:
        /*0004*/ 	.word	0x00000082


	//----- nvinfo : EIATTR_KPARAM_INFO
	.align		4
.L_4525:
        /*0008*/ 	.byte	0x04, 0x17
        /*000a*/ 	.short	(.L_4527 - .L_4526)
.L_4526:
        /*000c*/ 	.word	0x00000000
        /*0010*/ 	.short	0x0001
        /*0012*/ 	.short	0x0008
        /*0014*/ 	.byte	0x00, 0xf0, 0xe1, 0x0e


	//----- nvinfo : EIATTR_KPARAM_INFO
	.align		4
.L_4527:
        /*0018*/ 	.byte	0x04, 0x17
        /*001a*/ 	.short	(.L_4529 - .L_4528)
.L_4528:
        /*001c*/ 	.word	0x00000000
        /*0020*/ 	.short	0x0000
        /*0022*/ 	.short	0x0000
        /*0024*/ 	.byte	0x00, 0xf0, 0x21, 0x00


	//----- nvinfo : EIATTR_SPARSE_MMA_MASK
	.align		4
.L_4529:
        /*0028*/ 	.byte	0x03, 0x50
        /*002a*/ 	.short	0x0000


	//----- nvinfo : EIATTR_MAXREG_COUNT
	.align		4
        /*002c*/ 	.byte	0x03, 0x1b
        /*002e*/ 	.short	0x0080


	//----- nvinfo : EIATTR_EXTERNS
	.align		4
        /*0030*/ 	.byte	0x04, 0x0f
        /*0032*/ 	.short	(.L_4531 - .L_4530)


	//   ....[0]....
	.align		4
.L_4530:
        /*0034*/ 	.word	index@(__assertfail)


	//----- nvinfo : EIATTR_MERCURY_ISA_VERSION
	.align		4
.L_4531:
        /*0038*/ 	.byte	0x03, 0x5f
        /*003a*/ 	.short	0x0101


	//----- nvinfo : EIATTR_INT_WARP_WIDE_INSTR_OFFSETS
	.align		4
        /*003c*/ 	.byte	0x04, 0x31
        /*003e*/ 	.short	(.L_4533 - .L_4532)


	//   ....[0]....
.L_4532:
        /*0040*/ 	.word	0x00000310


	//   ....[1]....
        /*0044*/ 	.word	0x000005c0


	//   ....[2]....
        /*0048*/ 	.word	0x00000870


	//   ....[3]....
        /*004c*/ 	.word	0x00000b10


	//   ....[4]....
        /*0050*/ 	.word	0x00001f30


	//   ....[5]....
        /*0054*/ 	.word	0x00003330


	//   ....[6]....
        /*0058*/ 	.word	0x00004730


	//   ....[7]....
        /*005c*/ 	.word	0x00005b20


	//   ....[8]....
        /*0060*/ 	.word	0x00005e00


	//   ....[9]....
        /*0064*/ 	.word	0x00006120


	//   ....[10]....
        /*0068*/ 	.word	0x00006440


	//   ....[11]....
        /*006c*/ 	.word	0x00006750


	//   ....[12]....
        /*0070*/ 	.word	0x00007d90


	//   ....[13]....
        /*0074*/ 	.word	0x00007dd0


	//   ....[14]....
        /*0078*/ 	.word	0x00009330


	//   ....[15]....
        /*007c*/ 	.word	0x00009370


	//   ....[16]....
        /*0080*/ 	.word	0x0000a8d0


	//   ....[17]....
        /*0084*/ 	.word	0x0000a910


	//   ....[18]....
        /*0088*/ 	.word	0x0000be50


	//   ....[19]....
        /*008c*/ 	.word	0x0000be90


	//----- nvinfo : EIATTR_VRC_CTA_INIT_COUNT
	.align		4
.L_4533:
        /*0090*/ 	.byte	0x02, 0x4a
	.zero		1
	.zero		1


	//----- nvinfo : EIATTR_SYSCALL_OFFSETS
	.align		4
        /*0094*/ 	.byte	0x04, 0x46
        /*0096*/ 	.short	(.L_4535 - .L_4534)


	//   ....[0]....
.L_4534:
        /*0098*/ 	.word	0x000002d0


	//   ....[1]....
        /*009c*/ 	.word	0x00000580


	//   ....[2]....
        /*00a0*/ 	.word	0x00000830


	//   ....[3]....
        /*00a4*/ 	.word	0x00000ad0


	//   ....[4]....
        /*00a8*/ 	.word	0x00000da0


	//   ....[5]....
        /*00ac*/ 	.word	0x000021a0


	//   ....[6]....
        /*00b0*/ 	.word	0x000035a0


	//   ....[7]....
        /*00b4*/ 	.word	0x00004990


	//   ....[8]....
        /*00b8*/ 	.word	0x00005d80


	//   ....[9]....
        /*00bc*/ 	.word	0x000060a0


	//   ....[10]....
        /*00c0*/ 	.word	0x000063c0


	//   ....[11]....
        /*00c4*/ 	.word	0x000066d0


	//   ....[12]....
        /*00c8*/ 	.word	0x00007d20


	//   ....[13]....
        /*00cc*/ 	.word	0x000092c0


	//   ....[14]....
        /*00d0*/ 	.word	0x0000a860


	//   ....[15]....
        /*00d4*/ 	.word	0x0000be10


	//   ....[16]....
        /*00d8*/ 	.word	0x0000d3d0


	//   ....[17]....
        /*00dc*/ 	.word	0x0000fa70


	//   ....[18]....
        /*00e0*/ 	.word	0x00012110


	//   ....[19]....
        /*00e4*/ 	.word	0x000147c0


	//   ....[20]....
        /*00e8*/ 	.word	0x00016e40


	//   ....[21]....
        /*00ec*/ 	.word	0x000183f0


	//   ....[22]....
        /*00f0*/ 	.word	0x000199a0


	//   ....[23]....
        /*00f4*/ 	.word	0x0001af60


	//----- nvinfo : EIATTR_EXIT_INSTR_OFFSETS
	.align		4
.L_4535:
        /*00f8*/ 	.byte	0x04, 0x1c
        /*00fa*/ 	.short	(.L_4537 - .L_4536)


	//   ....[0]....
.L_4536:
        /*00fc*/ 	.word	0x00000930


	//   ....[1]....
        /*0100*/ 	.word	0x00000b80


	//   ....[2]....
        /*0104*/ 	.word	0x000047f0


	//   ....[3]....
        /*0108*/ 	.word	0x00005b90


	//   ....[4]....
        /*010c*/ 	.word	0x00006530


	//   ....[5]....
        /*0110*/ 	.word	0x000067f0


	//   ....[6]....
        /*0114*/ 	.word	0x0000a990


	//   ....[7]....
        /*0118*/ 	.word	0x0000bec0


	//   ....[8]....
        /*011c*/ 	.word	0x00013330


	//   ....[9]....
        /*0120*/ 	.word	0x00015960


	//   ....[10]....
        /*0124*/ 	.word	0x00019ae0


	//   ....[11]....
        /*0128*/ 	.word	0x0001b020


	//----- nvinfo : EIATTR_MAX_THREADS
	.align		4
.L_4537:
        /*012c*/ 	.byte	0x04, 0x05
        /*012e*/ 	.short	(.L_4539 - .L_4538)
.L_4538:
        /*0130*/ 	.word	0x00000080
        /*0134*/ 	.word	0x00000001
        /*0138*/ 	.word	0x00000001


	//----- nvinfo : EIATTR_CRS_STACK_SIZE
	.align		4
.L_4539:
        /*013c*/ 	.byte	0x04, 0x1e
        /*013e*/ 	.short	(.L_4541 - .L_4540)
.L_4540:
        /*0140*/ 	.word	0x00000000


	//----- nvinfo : EIATTR_CBANK_PARAM_SIZE
	.align		4
.L_4541:
        /*0144*/ 	.byte	0x03, 0x19
        /*0146*/ 	.short	0x03c0


	//----- nvinfo : EIATTR_PARAM_CBANK
	.align		4
        /*0148*/ 	.byte	0x04, 0x0a
        /*014a*/ 	.short	(.L_4543 - .L_4542)
	.align		4
.L_4542:
        /*014c*/ 	.word	index@(.nv.constant0._ZN2at6native24index_elementwise_kernelILi128ELi4EZNS0_20cuda_take_put_kernelIiiZZZZZNS0_10put_kernelERNS_14TensorIteratorERKNS_10TensorBaseEbENKUlvE_clEvENKUlvE1_clEvENKUlvE_clEvENKUlvE_clEvEUlRiiE_EEvS4_S7_RKT1_EUliE_EEvlSE_)
        /*0150*/ 	.short	0x0380
        /*0152*/ 	.short	0x03c0


	//----- nvinfo : EIATTR_SW_WAR
	.align		4
.L_4543:
        /*0154*/ 	.byte	0x04, 0x36
        /*0156*/ 	.short	(.L_4545 - .L_4544)
.L_4544:
        /*0158*/ 	.word	0x00000008
.L_4545:


//--------------------- .nv.info._ZN2at6native24index_elementwise_kernelILi128ELi4EZNS0_20cuda_take_put_kernelIalZZZZZNS0_10put_kernelERNS_14TensorIteratorERKNS_10TensorBaseEbENKUlvE_clEvENKUlvE0_clEvENKUlvE_clEvENKUlvE0_clEvEUlRalE0_EEvS4_S7_RKT1_EUliE_EEvlSE_ --------------------------
	.section	.nv.info._ZN2at6native24index_elementwise_kernelILi128ELi4EZNS0_20cuda_take_put_kernelIalZZZZZNS0_10put_kernelERNS_14TensorIteratorERKNS_10TensorBaseEbENKUlvE_clEvENKUlvE0_clEvENKUlvE_clEvENKUlvE0_clEvEUlRalE0_EEvS4_S7_RKT1_EUliE_EEvlSE_,"",@"SHT_CUDA_INFO"
	.sectionflags	@""
	.align	4


	//----- nvinfo : EIATTR_CUDA_API_VERSION
	.align		4
        /*0000*/ 	.byte	0x04, 0x37
        /*0002*/ 	.short	(.L_4547 - .L_4546)
.L_4546:
        /*0004*/ 	.word	0x00000082


	//----- nvinfo : EIATTR_KPARAM_INFO
	.align		4
.L_4547:
        /*0008*/ 	.byte	0x04, 0x17
        /*000a*/ 	.short	(.L_4549 - .L_4548)
.L_4548:
        /*000c*/ 	.word	0x00000000
        /*0010*/ 	.short	0x0001
        /*0012*/ 	.short	0x0008
        /*0014*/ 	.byte	0x00, 0xf0, 0xe1, 0x0e


	//----- nvinfo : EIATTR_KPARAM_INFO
	.align		4
.L_4549:
        /*0018*/ 	.byte	0x04, 0x17
        /*001a*/ 	.short	(.L_4551 - .L_4550)
.L_4550:
        /*001c*/ 	.word	0x00000000
        /*0020*/ 	.short	0x0000
        /*0022*/ 	.short	0x0000
        /*0024*/ 	.byte	0x00, 0xf0, 0x21, 0x00


	//----- nvinfo : EIATTR_SPARSE_MMA_MASK
	.align		4
.L_4551:
        /*0028*/ 	.byte	0x03, 0x50
        /*002a*/ 	.short	0x0000


	//----- nvinfo : EIATTR_MAXREG_COUNT
	.align		4
        /*002c*/ 	.byte	0x03, 0x1b
        /*002e*/ 	.short	0x0080


	//----- nvinfo : EIATTR_EXTERNS
	.align		4
        /*0030*/ 	.byte	0x04, 0x0f
        /*0032*/ 	.short	(.L_4553 - .L_4552)


	//   ....[0]....
	.align		4
.L_4552:
        /*0034*/ 	.word	index@(__assertfail)


	//----- nvinfo : EIATTR_MERCURY_ISA_VERSION
	.align		4
.L_4553:
        /*0038*/ 	.byte	0x03, 0x5f
        /*003a*/ 	.short	0x0101


	//----- nvinfo : EIATTR_VRC_CTA_INIT_COUNT
	.align		4
        /*003c*/ 	.byte	0x02, 0x4a
	.zero		1
	.zero		1


	//----- nvinfo : EIATTR_SYSCALL_OFFSETS
	.align		4
        /*0040*/ 	.byte	0x04, 0x46
        /*0042*/ 	.short	(.L_4555 - .L_4554)


	//   ....[0]....
.L_4554:
        /*0044*/ 	.word	0x000002e0


	//   ....[1]....
        /*0048*/ 	.word	0x00000530


	//   ....[2]....
        /*004c*/ 	.word	0x00000780


	//   ....[3]....
        /*0050*/ 	.word	0x000009c0


	//   ....[4]....
        /*0054*/ 	.word	0x00000c40


	//   ....[5]....
        /*0058*/ 	.word	0x00006690


	//   ....[6]....
        /*005c*/ 	.word	0x0000c0e0


	//   ....[7]....
        /*0060*/ 	.word	0x00011b20


	//   ....[8]....
        /*0064*/ 	.word	0x000173d0


	//   ....[9]....
        /*0068*/ 	.word	0x00017690


	//   ....[10]....
        /*006c*/ 	.word	0x00017950


	//   ....[11]....
        /*0070*/ 	.word	0x00017c00


	//   ....[12]....
        /*0074*/ 	.word	0x00019200


	//   ....[13]....
        /*0078*/ 	.word	0x0001a750


	//   ....[14]....
        /*007c*/ 	.word	0x0001bca0


	//   ....[15]....
        /*0080*/ 	.word	0x0001d200


	//   ....[16]....
        /*0084*/ 	.word	0x0001e770


	//   ....[17]....
        /*0088*/ 	.word	0x00025350


	//   ....[18]....
        /*008c*/ 	.word	0x0002bf30


	//   ....[19]....
        /*0090*/ 	.word	0x00032b20


	//   ....[20]....
        /*0094*/ 	.word	0x00039880


	//   ....[21]....
        /*0098*/ 	.word	0x0003ae40


	//   ....[22]....
        /*009c*/ 	.word	0x0003c400


	//   ....[23]....
        /*00a0*/ 	.word	0x0003d9d0


	//----- nvinfo : EIATTR_EXIT_INSTR_OFFSETS
	.align		4
.L_4555:
        /*00a4*/ 	.byte	0x04, 0x1c
        /*00a6*/ 	.short	(.L_4557 - .L_4556)


	//   ....[0]....
.L_4556:
        /*00a8*/ 	.word	0x00000820


	//   ....[1]....
        /*00ac*/ 	.word	0x00000a10


	//   ....[2]....
        /*00b0*/ 	.word	0x00011980


	//   ....[3]....
        /*00b4*/ 	.word	0x000171e0


	//   ....[4]....
        /*00b8*/ 	.word	0x00017a60


	//   ....[5]....
        /*00bc*/ 	.word	0x00017cc0


	//   ....[6]....
        /*00c0*/ 	.word	0x0001bd70


	//   ....[7]....
        /*00c4*/ 	.word	0x0001d250


	//   ....[8]....
        /*00c8*/ 	.word	0x00031690


	//   ....[9]....
        /*00cc*/ 	.word	0x00038390


	//   ....[10]....
        /*00d0*/ 	.word	0x0003c540


	//   ....[11]....
        /*00d4*/ 	.word	0x0003da90


	//----- nvinfo : EIATTR_MAX_THREADS
	.align		4
.L_4557:
        /*00d8*/ 	.byte	0x04, 0x05
        /*00da*/ 	.short	(.L_4559 - .L_4558)
.L_4558:
        /*00dc*/ 	.word	0x00000080
        /*00e0*/ 	.word	0x00000001
        /*00e4*/ 	.word	0x00000001


	//----- nvinfo : EIATTR_CRS_STACK_SIZE
	.align		4
.L_4559:
        /*00e8*/ 	.byte	0x04, 0x1e
        /*00ea*/ 	.short	(.L_4561 - .L_4560)
.L_4560:
        /*00ec*/ 	.word	0x00000000


	//----- nvinfo : EIATTR_CBANK_PARAM_SIZE
	.align		4
.L_4561:
        /*00f0*/ 	.byte	0x03, 0x19
        /*00f2*/ 	.short	0x03c0


	//----- nvinfo : EIATTR_PARAM_CBANK
	.align		4
        /*00f4*/ 	.byte	0x04, 0x0a
        /*00f6*/ 	.short	(.L_4563 - .L_4562)
	.align		4
.L_4562:
        /*00f8*/ 	.word	index@(.nv.constant0._ZN2at6native24index_elementwise_kernelILi128ELi4EZNS0_20cuda_take_put_kernelIalZZZZZNS0_10put_kernelERNS_14TensorIteratorERKNS_10TensorBaseEbENKUlvE_clEvENKUlvE0_clEvENKUlvE_clEvENKUlvE0_clEvEUlRalE0_EEvS4_S7_RKT1_EUliE_EEvlSE_)
        /*00fc*/ 	.short	0x0380
        /*00fe*/ 	.short	0x03c0


	//----- nvinfo : EIATTR_SW_WAR
	.align		4
.L_4563:
        /*0100*/ 	.byte	0x04, 0x36
        /*0102*/ 	.short	(.L_4565 - .L_4564)
.L_4564:
        /*0104*/ 	.word	0x00000008
.L_4565:


//--------------------- .nv.info._ZN2at6native24index_elementwise_kernelILi128ELi4EZNS0_20cuda_take_put_kernelIalZZZZZNS0_10put_kernelERNS_14TensorIteratorERKNS_10TensorBaseEbENKUlvE_clEvENKUlvE0_clEvENKUlvE_clEvENKUlvE0_clEvEUlRalE_EEvS4_S7_RKT1_EUliE_EEvlSE_ --------------------------
	.section	.nv.info._ZN2at6native24index_elementwise_kernelILi128ELi4EZNS0_20cuda_take_put_kernelIalZZZZZNS0_10put_kernelERNS_14TensorIteratorERKNS_10TensorBaseEbENKUlvE_clEvENKUlvE0_clEvENKUlvE_clEvENKUlvE0_clEvEUlRalE_EEvS4_S7_RKT1_EUliE_EEvlSE_,"",@"SHT_CUDA_INFO"
	.sectionflags	@""
	.align	4


	//----- nvinfo : EIATTR_CUDA_API_VERSION
	.align		4
        /*0000*/ 	.byte	0x04, 0x37
        /*0002*/ 	.short	(.L_4567 - .L_4566)
.L_4566:
        /*0004*/ 	.word	0x00000082


	//----- nvinfo : EIATTR_KPARAM_INFO
	.align		4
.L_4567:
        /*0008*/ 	.byte	0x04, 0x17
        /*000a*/ 	.short	(.L_4569 - .L_4568)
.L_4568:
        /*000c*/ 	.word	0x00000000
        /*0010*/ 	.short	0x0001
        /*0012*/ 	.short	0x0008
        /*0014*/ 	.byte	0x00, 0xf0, 0x01, 0x0f


	//----- nvinfo : EIATTR_KPARAM_INFO
	.align		4
.L_4569:
        /*0018*/ 	.byte	0x04, 0x17
        /*001a*/ 	.short	(.L_4571 - .L_4570)
.L_4570:
        /*001c*/ 	.word	0x00000000
        /*0020*/ 	.short	0x0000
        /*0022*/ 	.short	0x0000
        /*0024*/ 	.byte	0x00, 0xf0, 0x21, 0x00


	//----- nvinfo : EIATTR_SPARSE_MMA_MASK
	.align		4
.L_4571:
        /*0028*/ 	.byte	0x03, 0x50
        /*002a*/ 	.short	0x0000


	//----- nvinfo : EIATTR_MAXREG_COUNT
	.align		4
        /*002c*/ 	.byte	0x03, 0x1b
        /*002e*/ 	.short	0x0080


	//----- nvinfo : EIATTR_EXTERNS
	.align		4
        /*0030*/ 	.byte	0x04, 0x0f
        /*0032*/ 	.short	(.L_4573 - .L_4572)


	//   ....[0]....
	.align		4
.L_4572:
        /*0034*/ 	.word	index@(__assertfail)


	//----- nvinfo : EIATTR_MERCURY_ISA_VERSION
	.align		4
.L_4573:
        /*0038*/ 	.byte	0x03, 0x5f
        /*003a*/ 	.short	0x0101


	//----- nvinfo : EIATTR_VRC_CTA_INIT_COUNT
	.align		4
        /*003c*/ 	.byte	0x02, 0x4a
	.zero		1
	.zero		1


	//----- nvinfo : EIATTR_SYSCALL_OFFSETS
	.align		4
        /*0040*/ 	.byte	0x04, 0x46
        /*0042*/ 	.short	(.L_4575 - .L_4574)


	//   ....[0]....
.L_4574:
        /*0044*/ 	.word	0x000002e0


	//   ....[1]....
        /*0048*/ 	.word	0x00000650


	//   ....[2]....
        /*004c*/ 	.word	0x000009c0


	//   ....[3]....
        /*0050*/ 	.word	0x00000d20


	//   ....[4]....
        /*0054*/ 	.word	0x000010a0


	//   ....[5]....
        /*0058*/ 	.word	0x00006c00


	//   ....[6]....
        /*005c*/ 	.word	0x0000c760


	//   ....[7]....
        /*0060*/ 	.word	0x000122b0


	//   ....[8]....
        /*0064*/ 	.word	0x00017c50


	//   ....[9]....
        /*0068*/ 	.word	0x00018040


	//   ....[10]....
        /*006c*/ 	.word	0x00018430


	//   ....[11]....
        /*0070*/ 	.word	0x00018810


	//   ....[12]....
        /*0074*/ 	.word	0x00019f20


	//   ....[13]....
        /*0078*/ 	.word	0x0001b590


	//   ....[14]....
        /*007c*/ 	.word	0x0001cc00


	//   ....[15]....
        /*0080*/ 	.word	0x0001e280


	//   ....[16]....
        /*0084*/ 	.word	0x0001f8f0


	//   ....[17]....
        /*0088*/ 	.word	0x000265e0


	//   ....[18]....
        /*008c*/ 	.word	0x0002d2d0


	//   ....[19]....
        /*0090*/ 	.word	0x00033fd0


	//   ....[20]....
        /*0094*/ 	.word	0x0003ae20


	//   ....[21]....
        /*0098*/ 	.word	0x0003c510


	//   ....[22]....
        /*009c*/ 	.word	0x0003dc00


	//   ....[23]....
        /*00a0*/ 	.word	0x0003f300


	//----- nvinfo : EIATTR_EXIT_INSTR_OFFSETS
	.align		4
.L_4575:
        /*00a4*/ 	.byte	0x04, 0x1c
        /*00a6*/ 	.short	(.L_4577 - .L_4576)


	//   ....[0]....
.L_4576:
        /*00a8*/ 	.word	0x00000b80


	//   ....[1]....
        /*00ac*/ 	.word	0x00000e50


	//   ....[2]....
        /*00b0*/ 	.word	0x00012110


	//   ....[3]....
        /*00b4*/ 	.word	0x00017a40


	//   ....[4]....
        /*00b8*/ 	.word	0x00018670


	//   ....[5]....
        /*00bc*/ 	.word	0x000189c0


	//   ....[6]....
        /*00c0*/ 	.word	0x0001cdf0


	//   ....[7]....
        /*00c4*/ 	.word	0x0001e3b0


	//   ....[8]....
        /*00c8*/ 	.word	0x00032b40


	//   ....[9]....
        /*00cc*/ 	.word	0x00039910


	//   ....[10]....
        /*00d0*/ 	.word	0x0003de70


	//   ....[11]....
        /*00d4*/ 	.word	0x0003f4d0


	//----- nvinfo : EIATTR_MAX_THREADS
	.align		4
.L_4577:
        /*00d8*/ 	.byte	0x04, 0x05
        /*00da*/ 	.short	(.L_4579 - .L_4578)
.L_4578:
        /*00dc*/ 	.word	0x00000080
        /*00e0*/ 	.word	0x00000001
        /*00e4*/ 	.word	0x00000001


	//----- nvinfo : EIATTR_CRS_STACK_SIZE
	.align		4
.L_4579:
        /*00e8*/ 	.byte	0x04, 0x1e
        /*00ea*/ 	.short	(.L_4581 - .L_4580)
.L_4580:
        /*00ec*/ 	.word	0x00000000


	//----- nvinfo : EIATTR_CBANK_PARAM_SIZE
	.align		4
.L_4581:
        /*00f0*/ 	.byte	0x03, 0x19
        /*00f2*/ 	.short	0x03c8


	//----- nvinfo : EIATTR_PARAM_CBANK
	.align		4
        /*00f4*/ 	.byte	0x04, 0x0a
        /*00f6*/ 	.short	(.L_4583 - .L_4582)
	.align		4
.L_4582:
        /*00f8*/ 	.word	index@(.nv.constant0._ZN2at6native24index_elementwise_kernelILi128ELi4EZNS0_20cuda_take_put_kernelIalZZZZZNS0_10put_kernelERNS_14TensorIteratorERKNS_10TensorBaseEbENKUlvE_clEvENKUlvE0_clEvENKUlvE_clEvENKUlvE0_clEvEUlRalE_EEvS4_S7_RKT1_EUliE_EEvlSE_)
        /*00fc*/ 	.short	0x0380
        /*00fe*/ 	.short	0x03c8


	//----- nvinfo : EIATTR_SW_WAR
	.align		4
.L_4583:
        /*0100*/ 	.byte	0x04, 0x36
        /*0102*/ 	.short	(.L_4585 - .L_4584)
.L_4584:
        /*0104*/ 	.word	0x00000008
.L_4585:


//--------------------- .nv.info._ZN2at6native24index_elementwise_kernelILi128ELi4EZNS0_20cuda_take_put_kernelIaiZZZZZNS0_10put_kernelERNS_14TensorIteratorERKNS_10TensorBaseEbENKUlvE_clEvENKUlvE0_clEvENKUlvE_clEvENKUlvE_clEvEUlRaiE0_EEvS4_S7_RKT1_EUliE_EEvlSE_ --------------------------
	.section	.nv.info._ZN2at6native24index_elementwise_kernelILi128ELi4EZNS0_20cuda_take_put_kernelIaiZZZZZNS0_10put_kernelERNS_14TensorIteratorERKNS_10TensorBaseEbENKUlvE_clEvENKUlvE0_clEvENKUlvE_clEvENKUlvE_clEvEUlRaiE0_EEvS4_S7_RKT1_EUliE_EEvlSE_,"",@"SHT_CUDA_INFO"
	.sectionflags	@""
	.align	4


	//----- nvinfo : EIATTR_CUDA_API_VERSION
	.align		4
        /*0000*/ 	.byte	0x04, 0x37
        /*0002*/ 	.short	(.L_4587 - .L_4586)
.L_4586:
        /*0004*/ 	.word	0x00000082


	//----- nvinfo : EIATTR_KPARAM_INFO
	.align		4
.L_4587:
        /*0008*/ 	.byte	0x04, 0x17
        /*000a*/ 	.short	(.L_4589 - .L_4588)
.L_4588:
        /*000c*/ 	.word	0x00000000
        /*0010*/ 	.short	0x0001
        /*0012*/ 	.short	0x0008
        /*0014*/ 	.byte	0x00, 0xf0, 0xc1, 0x0e


	//----- nvinfo : EIATTR_KPARAM_INFO
	.align		4
.L_4589:
        /*0018*/ 	.byte	0x04, 0x17
        /*001a*/ 	.short	(.L_4591 - .L_4590)
.L_4590:
        /*001c*/ 	.word	0x00000000
        /*0020*/ 	.short	0x0000
        /*0022*/ 	.short	0x0000
        /*0024*/ 	.byte	0x00, 0xf0, 0x21, 0x00


	//----- nvinfo : EIATTR_SPARSE_MMA_MASK
	.align		4
.L_4591:
        /*0028*/ 	.byte	0x03, 0x50
        /*002a*/ 	.short	0x0000


	//----- nvinfo : EIATTR_MAXREG_COUNT
	.align		4
        /*002c*/ 	.byte	0x03, 0x1b
        /*002e*/ 	.short	0x0080


	//----- nvinfo : EIATTR_EXTERNS
	.align		4
        /*0030*/ 	.byte	0x04, 0x0f
        /*0032*/ 	.short	(.L_4593 - .L_4592)


	//   ....[0]....
	.align		4
.L_4592:
        /*0034*/ 	.word	index@(__assertfail)


	//----- nvinfo : EIATTR_MERCURY_ISA_VERSION
	.align		4
.L_4593:
        /*0038*/ 	.byte	0x03, 0x5f
        /*003a*/ 	.short	0x0101


	//----- nvinfo : EIATTR_VRC_CTA_INIT_COUNT
	.align		4
        /*003c*/ 	.byte	0x02, 0x4a
	.zero		1
	.zero		1


	//----- nvinfo : EIATTR_SYSCALL_OFFSETS
	.align		4
        /*0040*/ 	.byte	0x04, 0x46
        /*0042*/ 	.short	(.L_4595 - .L_4594)


	//   ....[0]....
.L_4594:
        /*0044*/ 	.word	0x000002d0


	//   ....[1]....
        /*0048*/ 	.word	0x00000520


	//   ....[2]....
        /*004c*/ 	.word	0x00000770


	//   ....[3]....
        /*0050*/ 	.word	0x000009b0


	//   ....[4]....
        /*0054*/ 	.word	0x00000c20


	//   ....[5]....
        /*0058*/ 	.word	0x00001fd0


	//   ....[6]....
        /*005c*/ 	.word	0x00003380


	//   ....[7]....
        /*0060*/ 	.word	0x00004720


	//   ....[8]....
        /*0064*/ 	.word	0x00005ac0


	//   ....[9]....
        /*0068*/ 	.word	0x00005d70


	//   ....[10]....
        /*006c*/ 	.word	0x00006020


	//   ....[11]....
        /*0070*/ 	.word	0x000062c0


	//   ....[12]....
        /*0074*/ 	.word	0x000078a0


	//   ....[13]....
        /*0078*/ 	.word	0x00008de0


	//   ....[14]....
        /*007c*/ 	.word	0x0000a320


	//   ....[15]....
        /*0080*/ 	.word	0x0000b870


	//   ....[16]....
        /*0084*/ 	.word	0x0000cdd0


	//   ....[17]....
        /*0088*/ 	.word	0x0000f480


	//   ....[18]....
        /*008c*/ 	.word	0x00011b30


	//   ....[19]....
        /*0090*/ 	.word	0x000141f0


	//   ....[20]....
        /*0094*/ 	.word	0x00016880


	//   ....[21]....
        /*0098*/ 	.word	0x00017e20


	//   ....[22]....
        /*009c*/ 	.word	0x000193c0


	//   ....[23]....
        /*00a0*/ 	.word	0x0001a970


	//----- nvinfo : EIATTR_EXIT_INSTR_OFFSETS
	.align		4
.L_4595:
        /*00a4*/ 	.byte	0x04, 0x1c
        /*00a6*/ 	.short	(.L_4597 - .L_4596)


	//   ....[0]....
.L_4596:
        /*00a8*/ 	.word	0x00000810


	//   ....[1]....
        /*00ac*/ 	.word	0x00000a00


	//   ....[2]....
        /*00b0*/ 	.word	0x00004580


	//   ....[3]....
        /*00b4*/ 	.word	0x000058d0


	//   ....[4]....
        /*00b8*/ 	.word	0x00006120


	//   ....[5]....
        /*00bc*/ 	.word	0x00006370


	//   ....[6]....
        /*00c0*/ 	.word	0x0000a3f0


	//   ....[7]....
        /*00c4*/ 	.word	0x0000b8c0


	//   ....[8]....
        /*00c8*/ 	.word	0x00012d60


	//   ....[9]....
        /*00cc*/ 	.word	0x000153a0


	//   ....[10]....
        /*00d0*/ 	.word	0x000194f0


	//   ....[11]....
        /*00d4*/ 	.word	0x0001aa20


	//----- nvinfo : EIATTR_MAX_THREADS
	.align		4
.L_4597:
        /*00d8*/ 	.byte	0x04, 0x05
        /*00da*/ 	.short	(.L_4599 - .L_4598)
.L_4598:
        /*00dc*/ 	.word	0x00000080
        /*00e0*/ 	.word	0x00000001
        /*00e4*/ 	.word	0x00000001


	//----- nvinfo : EIATTR_CRS_STACK_SIZE
	.align		4
.L_4599:
        /*00e8*/ 	.byte	0x04, 0x1e
        /*00ea*/ 	.short	(.L_4601 - .L_4600)
.L_4600:
        /*00ec*/ 	.word	0x00000000


	//----- nvinfo : EIATTR_CBANK_PARAM_SIZE
	.align		4
.L_4601:
        /*00f0*/ 	.byte	0x03, 0x19
        /*00f2*/ 	.short	0x03b8


	//----- nvinfo : EIATTR_PARAM_CBANK
	.align		4
        /*00f4*/ 	.byte	0x04, 0x0a
        /*00f6*/ 	.short	(.L_4603 - .L_4602)
	.align		4
.L_4602:
        /*00f8*/ 	.word	index@(.nv.constant0._ZN2at6native24index_elementwise_kernelILi128ELi4EZNS0_20cuda_take_put_kernelIaiZZZZZNS0_10put_kernelERNS_14TensorIteratorERKNS_10TensorBaseEbENKUlvE_clEvENKUlvE0_clEvENKUlvE_clEvENKUlvE_clEvEUlRaiE0_EEvS4_S7_RKT1_EUliE_EEvlSE_)
        /*00fc*/ 	.short	0x0380
        /*00fe*/ 	.short	0x03b8


	//----- nvinfo : EIATTR_SW_WAR
	.align		4
.L_4603:
        /*0100*/ 	.byte	0x04, 0x36
        /*0102*/ 	.short	(.L_4605 - .L_4604)
.L_4604:
        /*0104*/ 	.word	0x00000008
.L_4605:


//--------------------- .nv.info._ZN2at6native24index_elementwise_kernelILi128ELi4EZNS0_20cuda_take_put_kernelIaiZZZZZNS0_10put_kernelERNS_14TensorIteratorERKNS_10TensorBaseEbENKUlvE_clEvENKUlvE0_clEvENKUlvE_clEvENKUlvE_clEvEUlRaiE_EEvS4_S7_RKT1_EUliE_EEvlSE_ --------------------------
	.section	.nv.info._ZN2at6native24index_elementwise_kernelILi128ELi4EZNS0_20cuda_take_put_kernelIaiZZZZZNS0_10put_kernelERNS_14TensorIteratorERKNS_10TensorBaseEbENKUlvE_clEvENKUlvE0_clEvENKUlvE_clEvENKUlvE_clEvEUlRaiE_EEvS4_S7_RKT1_EUliE_EEvlSE_,"",@"SHT_CUDA_INFO"
	.sectionflags	@""
	.align	4


	//----- nvinfo : EIATTR_CUDA_API_VERSION
	.align		4
        /*0000*/ 	.byte	0x04, 0x37
        /*0002*/ 	.short	(.L_4607 - .L_4606)
.L_4606:
        /*0004*/ 	.word	0x00000082


	//----- nvinfo : EIATTR_KPARAM_INFO
	.align		4
.L_4607:
        /*0008*/ 	.byte	0x04, 0x17
        /*000a*/ 	.short	(.L_4609 - .L_4608)
.L_4608:
        /*000c*/ 	.word	0x00000000
        /*0010*/ 	.short	0x0001
        /*0012*/ 	.short	0x0008
        /*0014*/ 	.byte	0x00, 0xf0, 0xe1, 0x0e


	//----- nvinfo : EIATTR_KPARAM_INFO
	.align		4
.L_4609:
        /*0018*/ 	.byte	0x04, 0x17
        /*001a*/ 	.short	(.L_4611 - .L_4610)
.L_4610:
        /*001c*/ 	.word	0x00000000
        /*0020*/ 	.short	0x0000
        /*0022*/ 	.short	0x0000
        /*0024*/ 	.byte	0x00, 0xf0, 0x21, 0x00


	//----- nvinfo : EIATTR_SPARSE_MMA_MASK
	.align		4
.L_4611:
        /*0028*/ 	.byte	0x03, 0x50
        /*002a*/ 	.short	0x0000


	//----- nvinfo : EIATTR_MAXREG_COUNT
	.align		4
        /*002c*/ 	.byte	0x03, 0x1b
        /*002e*/ 	.short	0x0080


	//----- nvinfo : EIATTR_EXTERNS
	.align		4
        /*0030*/ 	.byte	0x04, 0x0f
        /*0032*/ 	.short	(.L_4613 - .L_4612)


	//   ....[0]....
	.align		4
.L_4612:
        /*0034*/ 	.word	index@(__assertfail)


	//----- nvinfo : EIATTR_MERCURY_ISA_VERSION
	.align		4
.L_4613:
        /*0038*/ 	.byte	0x03, 0x5f
        /*003a*/ 	.short	0x0101


	//----- nvinfo : EIATTR_VRC_CTA_INIT_COUNT
	.align		4
        /*003c*/ 	.byte	0x02, 0x4a
	.zero		1
	.zero		1


	//----- nvinfo : EIATTR_SYSCALL_OFFSETS
	.align		4
        /*0040*/ 	.byte	0x04, 0x46
        /*0042*/ 	.short	(.L_4615 - .L_4614)


	//   ....[0]....
.L_4614:
        /*0044*/ 	.word	0x000002d0


	//   ....[1]....
        /*0048*/ 	.word	0x00000640


	//   ....[2]....
        /*004c*/ 	.word	0x000009b0


	//   ....[3]....
        /*0050*/ 	.word	0x00000d10


	//   ....[4]....
        /*0054*/ 	.word	0x00001080


	//   ....[5]....
        /*0058*/ 	.word	0x00002550


	//   ....[6]....
        /*005c*/ 	.word	0x00003a20


	//   ....[7]....
        /*0060*/ 	.word	0x00004ee0


	//   ....[8]....
        /*0064*/ 	.word	0x00006380


	//   ....[9]....
        /*0068*/ 	.word	0x00006750


	//   ....[10]....
        /*006c*/ 	.word	0x00006b20


	//   ....[11]....
        /*0070*/ 	.word	0x00006ee0


	//   ....[12]....
        /*0074*/ 	.word	0x000085c0


	//   ....[13]....
        /*0078*/ 	.word	0x00009c20


	//   ....[14]....
        /*007c*/ 	.word	0x0000b280


	//   ....[15]....
        /*0080*/ 	.word	0x0000c8f0


	//   ....[16]....
        /*0084*/ 	.word	0x0000df50


	//   ....[17]....
        /*0088*/ 	.word	0x00010720


	//   ....[18]....
        /*008c*/ 	.word	0x00012ef0


	//   ....[19]....
        /*0090*/ 	.word	0x000156d0


	//   ....[20]....
        /*0094*/ 	.word	0x00017e60


	//   ....[21]....
        /*0098*/ 	.word	0x00019520


	//   ....[22]....
        /*009c*/ 	.word	0x0001abe0


	//   ....[23]....
        /*00a0*/ 	.word	0x0001c2b0


	//----- nvinfo : EIATTR_EXIT_INSTR_OFFSETS
	.align		4
.L_4615:
        /*00a4*/ 	.byte	0x04, 0x1c
        /*00a6*/ 	.short	(.L_4617 - .L_4616)


	//   ....[0]....
.L_4616:
        /*00a8*/ 	.word	0x00000b70


	//   ....[1]....
        /*00ac*/ 	.word	0x00000e40


	//   ....[2]....
        /*00b0*/ 	.word	0x00004d40


	//   ....[3]....
        /*00b4*/ 	.word	0x00006170


	//   ....[4]....
        /*00b8*/ 	.word	0x00006d40


	//   ....[5]....
        /*00bc*/ 	.word	0x00007070


	//   ....[6]....
        /*00c0*/ 	.word	0x0000b470


	//   ....[7]....
        /*00c4*/ 	.word	0x0000ca20


	//   ....[8]....
        /*00c8*/ 	.word	0x00014240


	//   ....[9]....
        /*00cc*/ 	.word	0x00016960


	//   ....[10]....
        /*00d0*/ 	.word	0x0001ae30


	//   ....[11]....
        /*00d4*/ 	.word	0x0001c460


	//----- nvinfo : EIATTR_MAX_THREADS
	.align		4
.L_4617:
        /*00d8*/ 	.byte	0x04, 0x05
        /*00da*/ 	.short	(.L_4619 - .L_4618)
.L_4618:
        /*00dc*/ 	.word	0x00000080
        /*00e0*/ 	.word	0x00000001
        /*00e4*/ 	.word	0x00000001


	//----- nvinfo : EIATTR_CRS_STACK_SIZE
	.align		4
.L_4619:
        /*00e8*/ 	.byte	0x04, 0x1e
        /*00ea*/ 	.short	(.L_4621 - .L_4620)
.L_4620:
        /*00ec*/ 	.word	0x00000000


	//----- nvinfo : EIATTR_CBANK_PARAM_SIZE
	.align		4
.L_4621:
        /*00f0*/ 	.byte	0x03, 0x19
        /*00f2*/ 	.short	0x03c0


	//----- nvinfo : EIATTR_PARAM_CBANK
	.align		4
        /*00f4*/ 	.byte	0x04, 0x0a
        /*00f6*/ 	.short	(.L_4623 - .L_4622)
	.align		4
.L_4622:
        /*00f8*/ 	.word	index@(.nv.constant0._ZN2at6native24index_elementwise_kernelILi128ELi4EZNS0_20cuda_take_put_kernelIaiZZZZZNS0_10put_kernelERNS_14TensorIteratorERKNS_10TensorBaseEbENKUlvE_clEvENKUlvE0_clEvENKUlvE_clEvENKUlvE_clEvEUlRaiE_EEvS4_S7_RKT1_EUliE_EEvlSE_)
        /*00fc*/ 	.short	0x0380
        /*00fe*/ 	.short	0x03c0


	//----- nvinfo : EIATTR_SW_WAR
	.align		4
.L_4623:
        /*0100*/ 	.byte	0x04, 0x36
        /*0102*/ 	.short	(.L_4625 - .L_4624)
.L_4624:
        /*0104*/ 	.word	0x00000008
.L_4625:


//--------------------- .nv.info._ZN2at6native24index_elementwise_kernelILi128ELi4EZNS0_20cuda_take_put_kernelIhlZZZZZNS0_10put_kernelERNS_14TensorIteratorERKNS_10TensorBaseEbENKUlvE_clEvENKUlvE_clEvENKUlvE_clEvENKUlvE0_clEvEUlRhlE0_EEvS4_S7_RKT1_EUliE_EEvlSE_ --------------------------
	.section	.nv.info._ZN2at6native24index_elementwise_kernelILi128ELi4EZNS0_20cuda_take_put_kernelIhlZZZZZNS0_10put_kernelERNS_14TensorIteratorERKNS_10TensorBaseEbENKUlvE_clEvENKUlvE_clEvENKUlvE_clEvENKUlvE0_clEvEUlRhlE0_EEvS4_S7_RKT1_EUliE_EEvlSE_,"",@"SHT_CUDA_INFO"
	.sectionflags	@""
	.align	4


	//----- nvinfo : EIATTR_CUDA_API_VERSION
	.align		4
        /*0000*/ 	.byte	0x04, 0x37
        /*0002*/ 	.short	(.L_4627 - .L_4626)
.L_4626:
        /*0004*/ 	.word	0x00000082


	//----- nvinfo : EIATTR_KPARAM_INFO
	.align		4
.L_4627:
        /*0008*/ 	.byte	0x04, 0x17
        /*000a*/ 	.short	(.L_4629 - .L_4628)
.L_4628:
        /*000c*/ 	.word	0x00000000
        /*0010*/ 	.short	0x0001
        /*0012*/ 	.short	0x0008
        /*0014*/ 	.byte	0x00, 0xf0, 0xe1, 0x0e


	//----- nvinfo : EIATTR_KPARAM_INFO
	.align		4
.L_4629:
        /*0018*/ 	.byte	0x04, 0x17
        /*001a*/ 	.short	(.L_4631 - .L_4630)
.L_4630:
        /*001c*/ 	.word	0x00000000
        /*0020*/ 	.short	0x0000
        /*0022*/ 	.short	0x0000
        /*0024*/ 	.byte	0x00, 0xf0, 0x21, 0x00


	//----- nvinfo : EIATTR_SPARSE_MMA_MASK
	.align		4
.L_4631:
        /*0028*/ 	.byte	0x03, 0x50
        /*002a*/ 	.short	0x0000


	//----- nvinfo : EIATTR_MAXREG_COUNT
	.align		4
        /*002c*/ 	.byte	0x03, 0x1b
        /*002e*/ 	.short	0x0080


	//----- nvinfo : EIATTR_EXTERNS
	.align		4
        /*0030*/ 	.byte	0x04, 0x0f
        /*0032*/ 	.short	(.L_4633 - .L_4632)


	//   ....[0]....
	.align		4
.L_4632:
        /*0034*/ 	.word	index@(__assertfail)


	//----- nvinfo : EIATTR_MERCURY_ISA_VERSION
	.align		4
.L_4633:
        /*0038*/ 	.byte	0x03, 0x5f
        /*003a*/ 	.short	0x0101


	//----- nvinfo : EIATTR_VRC_CTA_INIT_COUNT
	.align		4
        /*003c*/ 	.byte	0x02, 0x4a
	.zero		1
	.zero		1


	//----- nvinfo : EIATTR_SYSCALL_OFFSETS
	.align		4
        /*0040*/ 	.byte	0x04, 0x46
        /*0042*/ 	.short	(.L_4635 - .L_4634)


	//   ....[0]....
.L_4634:
        /*0044*/ 	.word	0x000002e0


	//   ....[1]....
        /*0048*/ 	.word	0x00000530


	//   ....[2]....
        /*004c*/ 	.word	0x00000780


	//   ....[3]....
        /*0050*/ 	.word	0x000009c0


	//   ....[4]....
        /*0054*/ 	.word	0x00000c40


	//   ....[5]....
        /*0058*/ 	.word	0x00006690


	//   ....[6]....
        /*005c*/ 	.word	0x0000c0e0


	//   ....[7]....
        /*0060*/ 	.word	0x00011b20


	//   ....[8]....
        /*0064*/ 	.word	0x000173d0


	//   ....[9]....
        /*0068*/ 	.word	0x00017690


	//   ....[10]....
        /*006c*/ 	.word	0x00017950


	//   ....[11]....
        /*0070*/ 	.word	0x00017c00


	//   ....[12]....
        /*0074*/ 	.word	0x00019200


	//   ....[13]....
        /*0078*/ 	.word	0x0001a750


	//   ....[14]....
        /*007c*/ 	.word	0x0001bca0


	//   ....[15]....
        /*0080*/ 	.word	0x0001d200


	//   ....[16]....
        /*0084*/ 	.word	0x0001e770


	//   ....[17]....
        /*0088*/ 	.word	0x00025350


	//   ....[18]....
        /*008c*/ 	.word	0x0002bf30


	//   ....[19]....
        /*0090*/ 	.word	0x00032b20


	//   ....[20]....
        /*0094*/ 	.word	0x00039880


	//   ....[21]....
        /*0098*/ 	.word	0x0003ae40


	//   ....[22]....
        /*009c*/ 	.word	0x0003c400


	//   ....[23]....
        /*00a0*/ 	.word	0x0003d9d0


	//----- nvinfo : EIATTR_EXIT_INSTR_OFFSETS
	.align		4
.L_4635:
        /*00a4*/ 	.byte	0x04, 0x1c
        /*00a6*/ 	.short	(.L_4637 - .L_4636)


	//   ....[0]....
.L_4636:
        /*00a8*/ 	.word	0x00000820


	//   ....[1]....
        /*00ac*/ 	.word	0x00000a10


	//   ....[2]....
        /*00b0*/ 	.word	0x00011980


	//   ....[3]....
        /*00b4*/ 	.word	0x000171e0


	//   ....[4]....
        /*00b8*/ 	.word	0x00017a60


	//   ....[5]....
        /*00bc*/ 	.word	0x00017cc0


	//   ....[6]....
        /*00c0*/ 	.word	0x0001bd70


	//   ....[7]....
        /*00c4*/ 	.word	0x0001d250


	//   ....[8]....
        /*00c8*/ 	.word	0x00031690


	//   ....[9]....
        /*00cc*/ 	.word	0x00038390


	//   ....[10]....
        /*00d0*/ 	.word	0x0003c540


	//   ....[11]....
        /*00d4*/ 	.word	0x0003da90


	//----- nvinfo : EIATTR_MAX_THREADS
	.align		4
.L_4637:
        /*00d8*/ 	.byte	0x04, 0x05
        /*00da*/ 	.short	(.L_4639 - .L_4638)
.L_4638:
        /*00dc*/ 	.word	0x00000080
        /*00e0*/ 	.word	0x00000001
        /*00e4*/ 	.word	0x00000001


	//----- nvinfo : EIATTR_CRS_STACK_SIZE
	.align		4
.L_4639:
        /*00e8*/ 	.byte	0x04, 0x1e
        /*00ea*/ 	.short	(.L_4641 - .L_4640)
.L_4640:
        /*00ec*/ 	.word	0x00000000


	//----- nvinfo : EIATTR_CBANK_PARAM_SIZE
	.align		4
.L_4641:
        /*00f0*/ 	.byte	0x03, 0x19
        /*00f2*/ 	.short	0x03c0


	//----- nvinfo : EIATTR_PARAM_CBANK
	.align		4
        /*00f4*/ 	.byte	0x04, 0x0a
        /*00f6*/ 	.short	(.L_4643 - .L_4642)
	.align		4
.L_4642:
        /*00f8*/ 	.word	index@(.nv.constant0._ZN2at6native24index_elementwise_kernelILi128ELi4EZNS0_20cuda_take_put_kernelIhlZZZZZNS0_10put_kernelERNS_14TensorIteratorERKNS_10TensorBaseEbENKUlvE_clEvENKUlvE_clEvENKUlvE_clEvENKUlvE0_clEvEUlRhlE0_EEvS4_S7_RKT1_EUliE_EEvlSE_)
        /*00fc*/ 	.short	0x0380
        /*00fe*/ 	.short	0x03c0


	//----- nvinfo : EIATTR_SW_WAR
	.align		4
.L_4643:
        /*0100*/ 	.byte	0x04, 0x36
        /*0102*/ 	.short	(.L_4645 - .L_4644)
.L_4644:
        /*0104*/ 	.word	0x00000008
.L_4645:


//--------------------- .nv.info._ZN2at6native24index_elementwise_kernelILi128ELi4EZNS0_20cuda_take_put_kernelIhlZZZZZNS0_10put_kernelERNS_14TensorIteratorERKNS_10TensorBaseEbENKUlvE_clEvENKUlvE_clEvENKUlvE_clEvENKUlvE0_clEvEUlRhlE_EEvS4_S7_RKT1_EUliE_EEvlSE_ --------------------------
	.section	.nv.info._ZN2at6native24index_elementwise_kernelILi128ELi4EZNS0_20cuda_take_put_kernelIhlZZZZZNS0_10put_kernelERNS_14TensorIteratorERKNS_10TensorBaseEbENKUlvE_clEvENKUlvE_clEvENKUlvE_clEvENKUlvE0_clEvEUlRhlE_EEvS4_S7_RKT1_EUliE_EEvlSE_,"",@"SHT_CUDA_INFO"
	.sectionflags	@""
	.align	4


	//----- nvinfo : EIATTR_CUDA_API_VERSION
	.align		4
        /*0000*/ 	.byte	0x04, 0x37
        /*0002*/ 	.short	(.L_4647 - .L_4646)
.L_4646:
        /*0004*/ 	.word	0x00000082


	//----- nvinfo : EIATTR_KPARAM_INFO
	.align		4
.L_4647:
        /*0008*/ 	.byte	0x04, 0x17
        /*000a*/ 	.short	(.L_4649 - .L_4648)
.L_4648:
        /*000c*/ 	.word	0x00000000
        /*0010*/ 	.short	0x0001
        /*0012*/ 	.short	0x0008
        /*0014*/ 	.byte	0x00, 0xf0, 0x01, 0x0f


	//----- nvinfo : EIATTR_KPARAM_INFO
	.align		4
.L_4649:
        /*0018*/ 	.byte	0x04, 0x17
        /*001a*/ 	.short	(.L_4651 - .L_4650)
.L_4650:
        /*001c*/ 	.word	0x00000000
        /*0020*/ 	.short	0x0000
        /*0022*/ 	.short	0x0000
        /*0024*/ 	.byte	0x00, 0xf0, 0x21, 0x00


	//----- nvinfo : EIATTR_SPARSE_MMA_MASK
	.align		4
.L_4651:
        /*0028*/ 	.byte	0x03, 0x50
        /*002a*/ 	.short	0x0000


	//----- nvinfo : EIATTR_MAXREG_COUNT
	.align		4
        /*002c*/ 	.byte	0x03, 0x1b
        /*002e*/ 	.short	0x0080


	//----- nvinfo : EIATTR_EXTERNS
	.align		4
        /*0030*/ 	.byte	0x04, 0x0f
        /*0032*/ 	.short	(.L_4653 - .L_4652)


	//   ....[0]....
	.align		4
.L_4652:
        /*0034*/ 	.word	index@(__assertfail)


	//----- nvinfo : EIATTR_MERCURY_ISA_VERSION
	.align		4
.L_4653:
        /*0038*/ 	.byte	0x03, 0x5f
        /*003a*/ 	.short	0x0101


	//----- nvinfo : EIATTR_VRC_CTA_INIT_COUNT
	.align		4
        /*003c*/ 	.byte	0x02, 0x4a
	.zero		1
	.zero		1


	//----- nvinfo : EIATTR_SYSCALL_OFFSETS
	.align		4
        /*0040*/ 	.byte	0x04, 0x46
        /*0042*/ 	.short	(.L_4655 - .L_4654)


	//   ....[0]....
.L_4654:
        /*0044*/ 	.word	0x000002e0


	//   ....[1]....
        /*0048*/ 	.word	0x00000650


	//   ....[2]....
        /*004c*/ 	.word	0x000009c0


	//   ....[3]....
        /*0050*/ 	.word	0x00000d20


	//   ....[4]....
        /*0054*/ 	.word	0x000010a0


	//   ....[5]....
        /*0058*/ 	.word	0x00006c00


	//   ....[6]....
        /*005c*/ 	.word	0x0000c760


	//   ....[7]....
        /*0060*/ 	.word	0x000122b0


	//   ....[8]....
        /*0064*/ 	.word	0x00017c50


	//   ....[9]....
        /*0068*/ 	.word	0x00018040


	//   ....[10]....
        /*006c*/ 	.word	0x00018430


	//   ....[11]....
        /*0070*/ 	.word	0x00018810


	//   ....[12]....
        /*0074*/ 	.word	0x00019f20


	//   ....[13]....
        /*0078*/ 	.word	0x0001b590


	//   ....[14]....
        /*007c*/ 	.word	0x0001cc00


	//   ....[15]....
        /*0080*/ 	.word	0x0001e280


	//   ....[16]....
        /*0084*/ 	.word	0x0001f8f0


	//   ....[17]....
        /*0088*/ 	.word	0x000265e0


	//   ....[18]....
        /*008c*/ 	.word	0x0002d2d0


	//   ....[19]....
        /*0090*/ 	.word	0x00033fd0


	//   ....[20]....
        /*0094*/ 	.word	0x0003ae20


	//   ....[21]....
        /*0098*/ 	.word	0x0003c510


	//   ....[22]....
        /*009c*/ 	.word	0x0003dc00


	//   ....[23]....
        /*00a0*/ 	.word	0x0003f300


	//----- nvinfo : EIATTR_EXIT_INSTR_OFFSETS
	.align		4
.L_4655:
        /*00a4*/ 	.byte	0x04, 0x1c
        /*00a6*/ 	.short	(.L_4657 - .L_4656)


	//   ....[0]....
.L_4656:
        /*00a8*/ 	.word	0x00000b80


	//   ....[1]....
        /*00ac*/ 	.word	0x00000e50


	//   ....[2]....
        /*00b0*/ 	.word	0x00012110


	//   ....[3]....
        /*00b4*/ 	.word	0x00017a40


	//   ....[4]....
        /*00b8*/ 	.word	0x00018670


	//   ....[5]....
        /*00bc*/ 	.word	0x000189c0


	//   ....[6]....
        /*00c0*/ 	.word	0x0001cdf0


	//   ....[7]....
        /*00c4*/ 	.word	0x0001e3b0


	//   ....[8]....
        /*00c8*/ 	.word	0x00032b40


	//   ....[9]....
        /*00cc*/ 	.word	0x00039910


	//   ....[10]....
        /*00d0*/ 	.word	0x0003de70


	//   ....[11]....
        /*00d4*/ 	.word	0x0003f4d0


	//----- nvinfo : EIATTR_MAX_THREADS
	.align		4
.L_4657:
        /*00d8*/ 	.byte	0x04, 0x05
        /*00da*/ 	.short	(.L_4659 - .L_4658)
.L_4658:
        /*00dc*/ 	.word	0x00000080
        /*00e0*/ 	.word	0x00000001
        /*00e4*/ 	.word	0x00000001


	//----- nvinfo : EIATTR_CRS_STACK_SIZE
	.align		4
.L_4659:
        /*00e8*/ 	.byte	0x04, 0x1e
        /*00ea*/ 	.short	(.L_4661 - .L_4660)
.L_4660:
        /*00ec*/ 	.word	0x00000000


	//----- nvinfo : EIATTR_CBANK_PARAM_SIZE
	.align		4
.L_4661:
        /*00f0*/ 	.byte	0x03, 0x19
        /*00f2*/ 	.short	0x03c8


	//----- nvinfo : EIATTR_PARAM_CBANK
	.align		4
        /*00f4*/ 	.byte	0x04, 0x0a
        /*00f6*/ 	.short	(.L_4663 - .L_4662)
	.align		4
.L_4662:
        /*00f8*/ 	.word	index@(.nv.constant0._ZN2at6native24index_elementwise_kernelILi128ELi4EZNS0_20cuda_take_put_kernelIhlZZZZZNS0_10put_kernelERNS_14TensorIteratorERKNS_10TensorBaseEbENKUlvE_clEvENKUlvE_clEvENKUlvE_clEvENKUlvE0_clEvEUlRhlE_EEvS4_S7_RKT1_EUliE_EEvlSE_)
        /*00fc*/ 	.short	0x0380
        /*00fe*/ 	.short	0x03c8


	//----- nvinfo : EIATTR_SW_WAR
	.align		4
.L_4663:
        /*0100*/ 	.byte	0x04, 0x36
        /*0102*/ 	.short	(.L_4665 - .L_4664)
.L_4664:
        /*0104*/ 	.word	0x00000008
.L_4665:


//--------------------- .nv.info._ZN2at6native24index_elementwise_kernelILi128ELi4EZNS0_20cuda_take_put_kernelIhiZZZZZNS0_10put_kernelERNS_14TensorIteratorERKNS_10TensorBaseEbENKUlvE_clEvENKUlvE_clEvENKUlvE_clEvENKUlvE_clEvEUlRhiE0_EEvS4_S7_RKT1_EUliE_EEvlSE_ --------------------------
	.section	.nv.info._ZN2at6native24index_elementwise_kernelILi128ELi4EZNS0_20cuda_take_put_kernelIhiZZZZZNS0_10put_kernelERNS_14TensorIteratorERKNS_10TensorBaseEbENKUlvE_clEvENKUlvE_clEvENKUlvE_clEvENKUlvE_clEvEUlRhiE0_EEvS4_S7_RKT1_EUliE_EEvlSE_,"",@"SHT_CUDA_INFO"
	.sectionflags	@""
	.align	4


	//----- nvinfo : EIATTR_CUDA_API_VERSION
	.align		4
        /*0000*/ 	.byte	0x04, 0x37
        /*0002*/ 	.short	(.L_4667 - .L_4666)
.L_4666:
        /*0004*/ 	.word	0x00000082


	//----- nvinfo : EIATTR_KPARAM_INFO
	.align		4
.L_4667:
        /*0008*/ 	.byte	0x04, 0x17
        /*000a*/ 	.short	(.L_4669 - .L_4668)
.L_4668:
        /*000c*/ 	.word	0x00000000
        /*0010*/ 	.short	0x0001
        /*0012*/ 	.short	0x0008
        /*0014*/ 	.byte	0x00, 0xf0, 0xc1, 0x0e


	//----- nvinfo : EIATTR_KPARAM_INFO
	.align		4
.L_4669:
        /*0018*/ 	.byte	0x04, 0x17
        /*001a*/ 	.short	(.L_4671 - .L_4670)
.L_4670:
        /*001c*/ 	.word	0x00000000
        /*0020*/ 	.short	0x0000
        /*0022*/ 	.short	0x0000
        /*0024*/ 	.byte	0x00, 0xf0, 0x21, 0x00


	//----- nvinfo : EIATTR_SPARSE_MMA_MASK
	.align		4
.L_4671:
        /*0028*/ 	.byte	0x03, 0x50
        /*002a*/ 	.short	0x0000


	//----- nvinfo : EIATTR_MAXREG_COUNT
	.align		4
        /*002c*/ 	.byte	0x03, 0x1b
        /*002e*/ 	.short	0x0080


	//----- nvinfo : EIATTR_EXTERNS
	.align		4
        /*0030*/ 	.byte	0x04, 0x0f
        /*0032*/ 	.short	(.L_4673 - .L_4672)


	//   ....[0]....
	.align		4
.L_4672:
        /*0034*/ 	.word	index@(__assertfail)


	//----- nvinfo : EIATTR_MERCURY_ISA_VERSION
	.align		4
.L_4673:
        /*0038*/ 	.byte	0x03, 0x5f
        /*003a*/ 	.short	0x0101


	//----- nvinfo : EIATTR_VRC_CTA_INIT_COUNT
	.align		4
        /*003c*/ 	.byte	0x02, 0x4a
	.zero		1
	.zero		1


	//----- nvinfo : EIATTR_SYSCALL_OFFSETS
	.align		4
        /*0040*/ 	.byte	0x04, 0x46
        /*0042*/ 	.short	(.L_4675 - .L_4674)


	//   ....[0]....
.L_4674:
        /*0044*/ 	.word	0x000002d0


	//   ....[1]....
        /*0048*/ 	.word	0x00000520


	//   ....[2]....
        /*004c*/ 	.word	0x00000770


	//   ....[3]....
        /*0050*/ 	.word	0x000009b0


	//   ....[4]....
        /*0054*/ 	.word	0x00000c20


	//   ....[5]....
        /*0058*/ 	.word	0x00001fd0


	//   ....[6]....
        /*005c*/ 	.word	0x00003380


	//   ....[7]....
        /*0060*/ 	.word	0x00004720


	//   ....[8]....
        /*0064*/ 	.word	0x00005ac0


	//   ....[9]....
        /*0068*/ 	.word	0x00005d70


	//   ....[10]....
        /*006c*/ 	.word	0x00006020


	//   ....[11]....
        /*0070*/ 	.word	0x000062c0


	//   ....[12]....
        /*0074*/ 	.word	0x000078a0


	//   ....[13]....
        /*0078*/ 	.word	0x00008de0


	//   ....[14]....
        /*007c*/ 	.word	0x0000a320


	//   ....[15]....
        /*0080*/ 	.word	0x0000b870


	//   ....[16]....
        /*0084*/ 	.word	0x0000cdd0


	//   ....[17]....
        /*0088*/ 	.word	0x0000f480


	//   ....[18]....
        /*008c*/ 	.word	0x00011b30


	//   ....[19]....
        /*0090*/ 	.word	0x000141f0


	//   ....[20]....
        /*0094*/ 	.word	0x00016880


	//   ....[21]....
        /*0098*/ 	.word	0x00017e20


	//   ....[22]....
        /*009c*/ 	.word	0x000193c0


	//   ....[23]....
        /*00a0*/ 	.word	0x0001a970


	//----- nvinfo : EIATTR_EXIT_INSTR_OFFSETS
	.align		4
.L_4675:
        /*00a4*/ 	.byte	0x04, 0x1c
        /*00a6*/ 	.short	(.L_4677 - .L_4676)


	//   ....[0]....
.L_4676:
        /*00a8*/ 	.word	0x00000810


	//   ....[1]....
        /*00ac*/ 	.word	0x00000a00


	//   ....[2]....
        /*00b0*/ 	.word	0x00004580


	//   ....[3]....
        /*00b4*/ 	.word	0x000058d0


	//   ....[4]....
        /*00b8*/ 	.word	0x00006120


	//   ....[5]....
        /*00bc*/ 	.word	0x00006370


	//   ....[6]....
        /*00c0*/ 	.word	0x0000a3f0


	//   ....[7]....
        /*00c4*/ 	.word	0x0000b8c0


	//   ....[8]....
        /*00c8*/ 	.word	0x00012d60


	//   ....[9]....
        /*00cc*/ 	.word	0x000153a0


	//   ....[10]....
        /*00d0*/ 	.word	0x000194f0


	//   ....[11]....
        /*00d4*/ 	.word	0x0001aa20


	//----- nvinfo : EIATTR_MAX_THREADS
	.align		4
.L_4677:
        /*00d8*/ 	.byte	0x04, 0x05
        /*00da*/ 	.short	(.L_4679 - .L_4678)
.L_4678:
        /*00dc*/ 	.word	0x00000080
        /*00e0*/ 	.word	0x00000001
        /*00e4*/ 	.word	0x00000001


	//----- nvinfo : EIATTR_CRS_STACK_SIZE
	.align		4
.L_4679:
        /*00e8*/ 	.byte	0x04, 0x1e
        /*00ea*/ 	.short	(.L_4681 - .L_4680)
.L_4680:
        /*00ec*/ 	.word	0x00000000


	//----- nvinfo : EIATTR_CBANK_PARAM_SIZE
	.align		4
.L_4681:
        /*00f0*/ 	.byte	0x03, 0x19
        /*00f2*/ 	.short	0x03b8


	//----- nvinfo : EIATTR_PARAM_CBANK
	.align		4
        /*00f4*/ 	.byte	0x04, 0x0a
        /*00f6*/ 	.short	(.L_4683 - .L_4682)
	.align		4
.L_4682:
        /*00f8*/ 	.word	index@(.nv.constant0._ZN2at6native24index_elementwise_kernelILi128ELi4EZNS0_20cuda_take_put_kernelIhiZZZZZNS0_10put_kernelERNS_14TensorIteratorERKNS_10TensorBaseEbENKUlvE_clEvENKUlvE_clEvENKUlvE_clEvENKUlvE_clEvEUlRhiE0_EEvS4_S7_RKT1_EUliE_EEvlSE_)
        /*00fc*/ 	.short	0x0380
        /*00fe*/ 	.short	0x03b8


	//----- nvinfo : EIATTR_SW_WAR
	.align		4
.L_4683:
        /*0100*/ 	.byte	0x04, 0x36
        /*0102*/ 	.short	(.L_4685 - .L_4684)
.L_4684:
        /*0104*/ 	.word	0x00000008
.L_4685:


//--------------------- .nv.info._ZN2at6native24index_elementwise_kernelILi128ELi4EZNS0_20cuda_take_put_kernelIhiZZZZZNS0_10put_kernelERNS_14TensorIteratorERKNS_10TensorBaseEbENKUlvE_clEvENKUlvE_clEvENKUlvE_clEvENKUlvE_clEvEUlRhiE_EEvS4_S7_RKT1_EUliE_EEvlSE_ --------------------------
	.section	.nv.info._ZN2at6native24index_elementwise_kernelILi128ELi4EZNS0_20cuda_take_put_kernelIhiZZZZZNS0_10put_kernelERNS_14TensorIteratorERKNS_10TensorBaseEbENKUlvE_clEvENKUlvE_clEvENKUlvE_clEvENKUlvE_clEvEUlRhiE_EEvS4_S7_RKT1_EUliE_EEvlSE_,"",@"SHT_CUDA_INFO"
	.sectionflags	@""
	.align	4


	//----- nvinfo : EIATTR_CUDA_API_VERSION
	.align		4
        /*0000*/ 	.byte	0x04, 0x37
        /*0002*/ 	.short	(.L_4687 - .L_4686)
.L_4686:
        /*0004*/ 	.word	0x00000082


	//----- nvinfo : EIATTR_KPARAM_INFO
	.align		4
.L_4687:
        /*0008*/ 	.byte	0x04, 0x17
        /*000a*/ 	.short	(.L_4689 - .L_4688)
.L_4688:
        /*000c*/ 	.word	0x00000000
        /*0010*/ 	.short	0x0001
        /*0012*/ 	.short	0x0008
        /*0014*/ 	.byte	0x00, 0xf0, 0xe1, 0x0e


	//----- nvinfo : EIATTR_KPARAM_INFO
	.align		4
.L_4689:
        /*0018*/ 	.byte	0x04, 0x17
        /*001a*/ 	.short	(.L_4691 - .L_4690)
.L_4690:
        /*001c*/ 	.word	0x00000000
        /*0020*/ 	.short	0x0000
        /*0022*/ 	.short	0x0000
        /*0024*/ 	.byte	0x00, 0xf0, 0x21, 0x00


	//----- nvinfo : EIATTR_SPARSE_MMA_MASK
	.align		4
.L_4691:
        /*0028*/ 	.byte	0x03, 0x50
        /*002a*/ 	.short	0x0000


	//----- nvinfo : EIATTR_MAXREG_COUNT
	.align		4
        /*002c*/ 	.byte	0x03, 0x1b
        /*002e*/ 	.short	0x0080


	//----- nvinfo : EIATTR_EXTERNS
	.align		4
        /*0030*/ 	.byte	0x04, 0x0f
        /*0032*/ 	.short	(.L_4693 - .L_4692)


	//   ....[0]....
	.align		4
.L_4692:
        /*0034*/ 	.word	index@(__assertfail)


	//----- nvinfo : EIATTR_MERCURY_ISA_VERSION
	.align		4
.L_4693:
        /*0038*/ 	.byte	0x03, 0x5f
        /*003a*/ 	.short	0x0101


	//----- nvinfo : EIATTR_VRC_CTA_INIT_COUNT
	.align		4
        /*003c*/ 	.byte	0x02, 0x4a
	.zero		1
	.zero		1


	//----- nvinfo : EIATTR_SYSCALL_OFFSETS
	.align		4
        /*0040*/ 	.byte	0x04, 0x46
        /*0042*/ 	.short	(.L_4695 - .L_4694)


	//   ....[0]....
.L_4694:
        /*0044*/ 	.word	0x000002d0


	//   ....[1]....
        /*0048*/ 	.word	0x00000640


	//   ....[2]....
        /*004c*/ 	.word	0x000009b0


	//   ....[3]....
        /*0050*/ 	.word	0x00000d10


	//   ....[4]....
        /*0054*/ 	.word	0x00001080


	//   ....[5]....
        /*0058*/ 	.word	0x00002550


	//   ....[6]....
        /*005c*/ 	.word	0x00003a20


	//   ....[7]....
        /*0060*/ 	.word	0x00004ee0


	//   ....[8]....
        /*0064*/ 	.word	0x00006380


	//   ....[9]....
        /*0068*/ 	.word	0x00006750


	//   ....[10]....
        /*006c*/ 	.word	0x00006b20


	//   ....[11]....
        /*0070*/ 	.word	0x00006ee0


	//   ....[12]....
        /*0074*/ 	.word	0x000085c0


	//   ....[13]....
        /*0078*/ 	.word	0x00009c20


	//   ....[14]....
        /*007c*/ 	.word	0x0000b280


	//   ....[15]....
        /*0080*/ 	.word	0x0000c8f0


	//   ....[16]....
        /*0084*/ 	.word	0x0000df50


	//   ....[17]....
        /*0088*/ 	.word	0x00010720


	//   ....[18]....
        /*008c*/ 	.word	0x00012ef0


	//   ....[19]....
        /*0090*/ 	.word	0x000156d0


	//   ....[20]....
        /*0094*/ 	.word	0x00017e60


	//   ....[21]....
        /*0098*/ 	.word	0x00019520


	//   ....[22]....
        /*009c*/ 	.word	0x0001abe0


	//   ....[23]....
        /*00a0*/ 	.word	0x0001c2b0


	//----- nvinfo : EIATTR_EXIT_INSTR_OFFSETS
	.align		4
.L_4695:
        /*00a4*/ 	.byte	0x04, 0x1c
        /*00a6*/ 	.short	(.L_4697 - .L_4696)


	//   ....[0]....
.L_4696:
        /*00a8*/ 	.word	0x00000b70


	//   ....[1]....
        /*00ac*/ 	.word	0x00000e40


	//   ....[2]....
        /*00b0*/ 	.word	0x00004d40


	//   ....[3]....
        /*00b4*/ 	.word	0x00006170


	//   ....[4]....
        /*00b8*/ 	.word	0x00006d40


	//   ....[5]....
        /*00bc*/ 	.word	0x00007070


	//   ....[6]....
        /*00c0*/ 	.word	0x0000b470


	//   ....[7]....
        /*00c4*/ 	.word	0x0000ca20


	//   ....[8]....
        /*00c8*/ 	.word	0x00014240


	//   ....[9]....
        /*00cc*/ 	.word	0x00016960


	//   ....[10]....
        /*00d0*/ 	.word	0x0001ae30


	//   ....[11]....
        /*00d4*/ 	.word	0x0001c460


	//----- nvinfo : EIATTR_MAX_THREADS
	.align		4
.L_4697:
        /*00d8*/ 	.byte	0x04, 0x05
        /*00da*/ 	.short	(.L_4699 - .L_4698)
.L_4698:
        /*00dc*/ 	.word	0x00000080
        /*00e0*/ 	.word	0x00000001
        /*00e4*/ 	.word	0x00000001


	//----- nvinfo : EIATTR_CRS_STACK_SIZE
	.align		4
.L_4699:
        /*00e8*/ 	.byte	0x04, 0x1e
        /*00ea*/ 	.short	(.L_4701 - .L_4700)
.L_4700:
        /*00ec*/ 	.word	0x00000000


	//----- nvinfo : EIATTR_CBANK_PARAM_SIZE
	.align		4
.L_4701:
        /*00f0*/ 	.byte	0x03, 0x19
        /*00f2*/ 	.short	0x03c0


	//----- nvinfo : EIATTR_PARAM_CBANK
	.align		4
        /*00f4*/ 	.byte	0x04, 0x0a
        /*00f6*/ 	.short	(.L_4703 - .L_4702)
	.align		4
.L_4702:
        /*00f8*/ 	.word	index@(.nv.constant0._ZN2at6native24index_elementwise_kernelILi128ELi4EZNS0_20cuda_take_put_kernelIhiZZZZZNS0_10put_kernelERNS_14TensorIteratorERKNS_10TensorBaseEbENKUlvE_clEvENKUlvE_clEvENKUlvE_clEvENKUlvE_clEvEUlRhiE_EEvS4_S7_RKT1_EUliE_EEvlSE_)
        /*00fc*/ 	.short	0x0380
        /*00fe*/ 	.short	0x03c0


	//----- nvinfo : EIATTR_SW_WAR
	.align		4
.L_4703:
        /*0100*/ 	.byte	0x04, 0x36
        /*0102*/ 	.short	(.L_4705 - .L_4704)
.L_4704:
        /*0104*/ 	.word	0x00000008
.L_4705:


//--------------------- .nv.info._ZN2at6native24index_elementwise_kernelILi128ELi4EZNS0_16gpu_index_kernelIZZZNS0_31index_put_kernel_quantized_cudaERNS_14TensorIteratorEN3c108ArrayRefIlEES7_bdiENKUlvE_clEvENKUlvE3_clEvEUlPcPKclE_EEvRNS_18TensorIteratorBaseES7_S7_RKT_bEUliE_EEvlT1_ --------------------------
	.section	.nv.info._ZN2at6native24index_elementwise_kernelILi128ELi4EZNS0_16gpu_index_kernelIZZZNS0_31index_put_kernel_quantized_cudaERNS_14TensorIteratorEN3c108ArrayRefIlEES7_bdiENKUlvE_clEvENKUlvE3_clEvEUlPcPKclE_EEvRNS_18TensorIteratorBaseES7_S7_RKT_bEUliE_EEvlT1_,"",@"SHT_CUDA_INFO"
	.sectionflags	@""
	.align	4


	//----- nvinfo : EIATTR_CUDA_API_VERSION
	.align		4
        /*0000*/ 	.byte	0x04, 0x37
        /*0002*/ 	.short	(.L_4707 - .L_4706)
.L_4706:
        /*0004*/ 	.word	0x00000082


	//----- nvinfo : EIATTR_KPARAM_INFO
	.align		4
.L_4707:
        /*0008*/ 	.byte	0x04, 0x17
        /*000a*/ 	.short	(.L_4709 - .L_4708)
.L_4708:
        /*000c*/ 	.word	0x00000000
        /*0010*/ 	.short	0x0001
        /*0012*/ 	.short	0x0008
        /*0014*/ 	.byte	0x00, 0xf0, 0xa1, 0x13


	//----- nvinfo : EIATTR_KPARAM_INFO
	.align		4
.L_4709:
        /*0018*/ 	.byte	0x04, 0x17
        /*001a*/ 	.short	(.L_4711 - .L_4710)
.L_4710:
        /*001c*/ 	.word	0x00000000
        /*0020*/ 	.short	0x0000
        /*0022*/ 	.short	0x0000
        /*0024*/ 	.byte	0x00, 0xf0, 0x21, 0x00


	//----- nvinfo : EIATTR_SPARSE_MMA_MASK
	.align		4
.L_4711:
        /*0028*/ 	.byte	0x03, 0x50
        /*002a*/ 	.short	0x0000


	//----- nvinfo : EIATTR_MAXREG_COUNT
	.align		4
        /*002c*/ 	.byte	0x03, 0x1b
        /*002e*/ 	.short	0x0080


	//----- nvinfo : EIATTR_EXTERNS
	.align		4
        /*0030*/ 	.byte	0x04, 0x0f
        /*0032*/ 	.short	(.L_4713 - .L_4712)


	//   ....[0]....
	.align		4
.L_4712:
        /*0034*/ 	.word	index@(__assertfail)


	//----- nvinfo : EIATTR_MERCURY_ISA_VERSION
	.align		4
.L_4713:
        /*0038*/ 	.byte	0x03, 0x5f
        /*003a*/ 	.short	0x0101


	//----- nvinfo : EIATTR_VRC_CTA_INIT_COUNT
	.align		4
        /*003c*/ 	.byte	0x02, 0x4a
	.zero		1
	.zero		1


	//----- nvinfo : EIATTR_SYSCALL_OFFSETS
	.align		4
        /*0040*/ 	.byte	0x04, 0x46
        /*0042*/ 	.short	(.L_4715 - .L_4714)


	//   ....[0]....
.L_4714:
        /*0044*/ 	.word	0x00005cb0


	//   ....[1]....
        /*0048*/ 	.word	0x00005f20


	//   ....[2]....
        /*004c*/ 	.word	0x000061a0


	//   ....[3]....
        /*0050*/ 	.word	0x00006430


	//   ....[4]....
        /*0054*/ 	.word	0x00006770


	//   ....[5]....
        /*0058*/ 	.word	0x00006a10


	//   ....[6]....
        /*005c*/ 	.word	0x00006cb0


	//   ....[7]....
        /*0060*/ 	.word	0x00007160


	//   ....[8]....
        /*0064*/ 	.word	0x000073d0


	//   ....[9]....
        /*0068*/ 	.word	0x00007650


	//   ....[10]....
        /*006c*/ 	.word	0x000078e0


	//   ....[11]....
        /*0070*/ 	.word	0x00007c20


	//   ....[12]....
        /*0074*/ 	.word	0x00007ec0


	//   ....[13]....
        /*0078*/ 	.word	0x00008160


	//   ....[14]....
        /*007c*/ 	.word	0x00008610


	//   ....[15]....
        /*0080*/ 	.word	0x00008880


	//   ....[16]....
        /*0084*/ 	.word	0x00008b00


	//   ....[17]....
        /*0088*/ 	.word	0x00008d90


	//   ....[18]....
        /*008c*/ 	.word	0x000090d0


	//   ....[19]....
        /*0090*/ 	.word	0x00009370


	//   ....[20]....
        /*0094*/ 	.word	0x00009610


	//   ....[21]....
        /*0098*/ 	.word	0x00009ab0


	//   ....[22]....
        /*009c*/ 	.word	0x00009d20


	//   ....[23]....
        /*00a0*/ 	.word	0x00009fa0


	//   ....[24]....
        /*00a4*/ 	.word	0x0000a220


	//   ....[25]....
        /*00a8*/ 	.word	0x0000a550


	//   ....[26]....
        /*00ac*/ 	.word	0x0000a800


	//   ....[27]....
        /*00b0*/ 	.word	0x0000aaa0


	//   ....[28]....
        /*00b4*/ 	.word	0x0000c550


	//   ....[29]....
        /*00b8*/ 	.word	0x0000c7e0


	//   ....[30]....
        /*00bc*/ 	.word	0x0000ca80


	//   ....[31]....
        /*00c0*/ 	.word	0x0000cd30


	//   ....[32]....
        /*00c4*/ 	.word	0x0000d0a0


	//   ....[33]....
        /*00c8*/ 	.word	0x0000d380


	//   ....[34]....
        /*00cc*/ 	.word	0x0000d660


	//   ....[35]....
        /*00d0*/ 	.word	0x0000f120


	//   ....[36]....
        /*00d4*/ 	.word	0x0000f3b0


	//   ....[37]....
        /*00d8*/ 	.word	0x0000f650


	//   ....[38]....
        /*00dc*/ 	.word	0x0000f900


	//   ....[39]....
        /*00e0*/ 	.word	0x0000fc70


	//   ....[40]....
        /*00e4*/ 	.word	0x0000ff50


	//   ....[41]....
        /*00e8*/ 	.word	0x00010230


	//   ....[42]....
        /*00ec*/ 	.word	0x00011d20


	//   ....[43]....
        /*00f0*/ 	.word	0x00011fb0


	//   ....[44]....
        /*00f4*/ 	.word	0x00012250


	//   ....[45]....
        /*00f8*/ 	.word	0x00012500


	//   ....[46]....
        /*00fc*/ 	.word	0x00012880


	//   ....[47]....
        /*0100*/ 	.word	0x00012b60


	//   ....[48]....
        /*0104*/ 	.word	0x00012e40


	//   ....[49]....
        /*0108*/ 	.word	0x00014910


	//   ....[50]....
        /*010c*/ 	.word	0x00014bb0


	//   ....[51]....
        /*0110*/ 	.word	0x00014e50


	//   ....[52]....
        /*0114*/ 	.word	0x00015100


	//   ....[53]....
        /*0118*/ 	.word	0x00015470


	//   ....[54]....
        /*011c*/ 	.word	0x00015760


	//   ....[55]....
        /*0120*/ 	.word	0x00015a60


	//----- nvinfo : EIATTR_EXIT_INSTR_OFFSETS
	.align		4
.L_4715:
        /*0124*/ 	.byte	0x04, 0x1c
        /*0126*/ 	.short	(.L_4717 - .L_4716)


	//   ....[0]....
.L_4716:
        /*0128*/ 	.word	0x000004d0


	//   ....[1]....
        /*012c*/ 	.word	0x000005d0


	//   ....[2]....
        /*0130*/ 	.word	0x000044e0


	//   ....[3]....
        /*0134*/ 	.word	0x00005970


	//   ....[4]....
        /*0138*/ 	.word	0x00009820


	//   ....[5]....
        /*013c*/ 	.word	0x0000ac60


	//   ....[6]....
        /*0140*/ 	.word	0x00013080


	//   ....[7]....
        /*0144*/ 	.word	0x00015c60


	//----- nvinfo : EIATTR_MAX_THREADS
	.align		4
.L_4717:
        /*0148*/ 	.byte	0x04, 0x05
        /*014a*/ 	.short	(.L_4719 - .L_4718)
.L_4718:
        /*014c*/ 	.word	0x00000080
        /*0150*/ 	.word	0x00000001
        /*0154*/ 	.word	0x00000001


	//----- nvinfo : EIATTR_CRS_STACK_SIZE
	.align		4
.L_4719:
        /*0158*/ 	.byte	0x04, 0x1e
        /*015a*/ 	.short	(.L_4721 - .L_4720)
.L_4720:
        /*015c*/ 	.word	0x00000000


	//----- nvinfo : EIATTR_CBANK_PARAM_SIZE
	.align		4
.L_4721:
        /*0160*/ 	.byte	0x03, 0x19
        /*0162*/ 	.short	0x04f0


	//----- nvinfo : EIATTR_PARAM_CBANK
	.align		4
        /*0164*/ 	.byte	0x04, 0x0a
        /*0166*/ 	.short	(.L_4723 - .L_4722)
	.align		4
.L_4722:
        /*0168*/ 	.word	index@(.nv.constant0._ZN2at6native24index_elementwise_kernelILi128ELi4EZNS0_16gpu_index_kernelIZZZNS0_31index_put_kernel_quantized_cudaERNS_14TensorIteratorEN3c108ArrayRefIlEES7_bdiENKUlvE_clEvENKUlvE3_clEvEUlPcPKclE_EEvRNS_18TensorIteratorBaseES7_S7_RKT_bEUliE_EEvlT1_)
        /*016c*/ 	.short	0x0380
        /*016e*/ 	.short	0x04f0


	//----- nvinfo : EIATTR_SW_WAR
	.align		4
.L_4723:
        /*0170*/ 	.byte	0x04, 0x36
        /*0172*/ 	.short	(.L_4725 - .L_4724)
.L_4724:
        /*0174*/ 	.word	0x00000008
.L_4725:


//--------------------- .nv.info._ZN2at6native24index_elementwise_kernelILi128ELi4EZNS0_16gpu_index_kernelIZZZNS0_31index_put_kernel_quantized_cudaERNS_14TensorIteratorEN3c108ArrayRefIlEES7_bdiENKUlvE_clEvENKUlvE2_clEvEUlPcPKclE_EEvRNS_18TensorIteratorBaseES7_S7_RKT_bEUliE_EEvlT1_ --------------------------
	.section	.nv.info._ZN2at6native24index_elementwise_kernelILi128ELi4EZNS0_16gpu_index_kernelIZZZNS0_31index_put_kernel_quantized_cudaERNS_14TensorIteratorEN3c108ArrayRefIlEES7_bdiENKUlvE_clEvENKUlvE2_clEvEUlPcPKclE_EEvRNS_18TensorIteratorBaseES7_S7_RKT_bEUliE_EEvlT1_,"",@"SHT_CUDA_INFO"
	.sectionflags	@""
	.align	4


	//----- nvinfo : EIATTR_CUDA_API_VERSION
	.align		4
        /*0000*/ 	.byte	0x04, 0x37
        /*0002*/ 	.short	(.L_4727 - .L_4726)
.L_4726:
        /*0004*/ 	.word	0x00000082


	//----- nvinfo : EIATTR_KPARAM_INFO
	.align		4
.L_4727:
        /*0008*/ 	.byte	0x04, 0x17
        /*000a*/ 	.short	(.L_4729 - .L_4728)
.L_4728:
        /*000c*/ 	.word	0x00000000
        /*0010*/ 	.short	0x0001
        /*0012*/ 	.short	0x0008
        /*0014*/ 	.byte	0x00, 0xf0, 0xa1, 0x13


	//----- nvinfo : EIATTR_KPARAM_INFO
	.align		4
.L_4729:
        /*0018*/ 	.byte	0x04, 0x17
        /*001a*/ 	.short	(.L_4731 - .L_4730)
.L_4730:
        /*001c*/ 	.word	0x00000000
        /*0020*/ 	.short	0x0000
        /*0022*/ 	.short	0x0000
        /*0024*/ 	.byte	0x00, 0xf0, 0x21, 0x00


	//----- nvinfo : EIATTR_SPARSE_MMA_MASK
	.align		4
.L_4731:
        /*0028*/ 	.byte	0x03, 0x50
        /*002a*/ 	.short	0x0000


	//----- nvinfo : EIATTR_MAXREG_COUNT
	.align		4
        /*002c*/ 	.byte	0x03, 0x1b
        /*002e*/ 	.short	0x0080


	//----- nvinfo : EIATTR_EXTERNS
	.align		4
        /*0030*/ 	.byte	0x04, 0x0f
        /*0032*/ 	.short	(.L_4733 - .L_4732)


	//   ....[0]....
	.align		4
.L_4732:
        /*0034*/ 	.word	index@(__assertfail)


	//----- nvinfo : EIATTR_MERCURY_ISA_VERSION
	.align		4
.L_4733:
        /*0038*/ 	.byte	0x03, 0x5f
        /*003a*/ 	.short	0x0101


	//----- nvinfo : EIATTR_VRC_CTA_INIT_COUNT
	.align		4
        /*003c*/ 	.byte	0x02, 0x4a
	.zero		1
	.zero		1


	//----- nvinfo : EIATTR_SYSCALL_OFFSETS
	.align		4
        /*0040*/ 	.byte	0x04, 0x46
        /*0042*/ 	.short	(.L_4735 - .L_4734)


	//   ....[0]....
.L_4734:
        /*0044*/ 	.word	0x00005cb0


	//   ....[1]....
        /*0048*/ 	.word	0x00005f20


	//   ....[2]....
        /*004c*/ 	.word	0x000061a0


	//   ....[3]....
        /*0050*/ 	.word	0x00006430


	//   ....[4]....
        /*0054*/ 	.word	0x00006770


	//   ....[5]....
        /*0058*/ 	.word	0x00006a10


	//   ....[6]....
        /*005c*/ 	.word	0x00006cb0


	//   ....[7]....
        /*0060*/ 	.word	0x00007160


	//   ....[8]....
        /*0064*/ 	.word	0x000073d0


	//   ....[9]....
        /*0068*/ 	.word	0x00007650


	//   ....[10]....
        /*006c*/ 	.word	0x000078e0


	//   ....[11]....
        /*0070*/ 	.word	0x00007c20


	//   ....[12]....
        /*0074*/ 	.word	0x00007ec0


	//   ....[13]....
        /*0078*/ 	.word	0x00008160


	//   ....[14]....
        /*007c*/ 	.word	0x00008610


	//   ....[15]....
        /*0080*/ 	.word	0x00008880


	//   ....[16]....
        /*0084*/ 	.word	0x00008b00


	//   ....[17]....
        /*0088*/ 	.word	0x00008d90


	//   ....[18]....
        /*008c*/ 	.word	0x000090d0


	//   ....[19]....
        /*0090*/ 	.word	0x00009370


	//   ....[20]....
        /*0094*/ 	.word	0x00009610


	//   ....[21]....
        /*0098*/ 	.word	0x00009ab0


	//   ....[22]....
        /*009c*/ 	.word	0x00009d20


	//   ....[23]....
        /*00a0*/ 	.word	0x00009fa0


	//   ....[24]....
        /*00a4*/ 	.word	0x0000a220


	//   ....[25]....
        /*00a8*/ 	.word	0x0000a550


	//   ....[26]....
        /*00ac*/ 	.word	0x0000a800


	//   ....[27]....
        /*00b0*/ 	.word	0x0000aaa0


	//   ....[28]....
        /*00b4*/ 	.word	0x0000c550


	//   ....[29]....
        /*00b8*/ 	.word	0x0000c7e0


	//   ....[30]....
        /*00bc*/ 	.word	0x0000ca80


	//   ....[31]....
        /*00c0*/ 	.word	0x0000cd30


	//   ....[32]....
        /*00c4*/ 	.word	0x0000d0a0


	//   ....[33]....
        /*00c8*/ 	.word	0x0000d380


	//   ....[34]....
        /*00cc*/ 	.word	0x0000d660


	//   ....[35]....
        /*00d0*/ 	.word	0x0000f120


	//   ....[36]....
        /*00d4*/ 	.word	0x0000f3b0


	//   ....[37]....
        /*00d8*/ 	.word	0x0000f650


	//   ....[38]....
        /*00dc*/ 	.word	0x0000f900


	//   ....[39]....
        /*00e0*/ 	.word	0x0000fc70


	//   ....[40]....
        /*00e4*/ 	.word	0x0000ff50


	//   ....[41]....
        /*00e8*/ 	.word	0x00010230


	//   ....[42]....
        /*00ec*/ 	.word	0x00011d20


	//   ....[43]....
        /*00f0*/ 	.word	0x00011fb0


	//   ....[44]....
        /*00f4*/ 	.word	0x00012250


	//   ....[45]....
        /*00f8*/ 	.word	0x00012500


	//   ....[46]....
        /*00fc*/ 	.word	0x00012880


	//   ....[47]....
        /*0100*/ 	.word	0x00012b60


	//   ....[48]....
        /*0104*/ 	.word	0x00012e40


	//   ....[49]....
        /*0108*/ 	.word	0x00014910


	//   ....[50]....
        /*010c*/ 	.word	0x00014bb0


	//   ....[51]....
        /*0110*/ 	.word	0x00014e50


	//   ....[52]....
        /*0114*/ 	.word	0x00015100


	//   ....[53]....
        /*0118*/ 	.word	0x00015470


	//   ....[54]....
        /*011c*/ 	.word	0x00015760


	//   ....[55]....
        /*0120*/ 	.word	0x00015a60


	//----- nvinfo : EIATTR_EXIT_INSTR_OFFSETS
	.align		4
.L_4735:
        /*0124*/ 	.byte	0x04, 0x1c
        /*0126*/ 	.short	(.L_4737 - .L_4736)


	//   ....[0]....
.L_4736:
        /*0128*/ 	.word	0x000004d0


	//   ....[1]....
        /*012c*/ 	.word	0x000005d0


	//   ....[2]....
        /*0130*/ 	.word	0x000044e0


	//   ....[3]....
        /*0134*/ 	.word	0x00005970


	//   ....[4]....
        /*0138*/ 	.word	0x00009820


	//   ....[5]....
        /*013c*/ 	.word	0x0000ac60


	//   ....[6]....
        /*0140*/ 	.word	0x00013080


	//   ....[7]....
        /*0144*/ 	.word	0x00015c60


	//----- nvinfo : EIATTR_MAX_THREADS
	.align		4
.L_4737:
        /*0148*/ 	.byte	0x04, 0x05
        /*014a*/ 	.short	(.L_4739 - .L_4738)
.L_4738:
        /*014c*/ 	.word	0x00000080
        /*0150*/ 	.word	0x00000001
        /*0154*/ 	.word	0x00000001


	//----- nvinfo : EIATTR_CRS_STACK_SIZE
	.align		4
.L_4739:
        /*0158*/ 	.byte	0x04, 0x1e
        /*015a*/ 	.short	(.L_4741 - .L_4740)
.L_4740:
        /*015c*/ 	.word	0x00000000


	//----- nvinfo : EIATTR_CBANK_PARAM_SIZE
	.align		4
.L_4741:
        /*0160*/ 	.byte	0x03, 0x19
        /*0162*/ 	.short	0x04f0


	//----- nvinfo : EIATTR_PARAM_CBANK
	.align		4
        /*0164*/ 	.byte	0x04, 0x0a
        /*0166*/ 	.short	(.L_4743 - .L_4742)
	.align		4
.L_4742:
        /*0168*/ 	.word	index@(.nv.constant0._ZN2at6native24index_elementwise_kernelILi128ELi4EZNS0_16gpu_index_kernelIZZZNS0_31index_put_kernel_quantized_cudaERNS_14TensorIteratorEN3c108ArrayRefIlEES7_bdiENKUlvE_clEvENKUlvE2_clEvEUlPcPKclE_EEvRNS_18TensorIteratorBaseES7_S7_RKT_bEUliE_EEvlT1_)
        /*016c*/ 	.short	0x0380
        /*016e*/ 	.short	0x04f0


	//----- nvinfo : EIATTR_SW_WAR
	.align		4
.L_4743:
        /*0170*/ 	.byte	0x04, 0x36
        /*0172*/ 	.short	(.L_4745 - .L_4744)
.L_4744:
        /*0174*/ 	.word	0x00000008
.L_4745:


//--------------------- .nv.info._ZN2at6native24index_elementwise_kernelILi128ELi4EZNS0_16gpu_index_kernelIZZZNS0_31index_put_kernel_quantized_cudaERNS_14TensorIteratorEN3c108ArrayRefIlEES7_bdiENKUlvE_clEvENKUlvE1_clEvEUlPcPKclE_EEvRNS_18TensorIteratorBaseES7_S7_RKT_bEUliE_EEvlT1_ --------------------------
	.section	.nv.info._ZN2at6native24index_elementwise_kernelILi128ELi4EZNS0_16gpu_index_kernelIZZZNS0_31index_put_kernel_quantized_cudaERNS_14TensorIteratorEN3c108ArrayRefIlEES7_bdiENKUlvE_clEvENKUlvE1_clEvEUlPcPKclE_EEvRNS_18TensorIteratorBaseES7_S7_RKT_bEUliE_EEvlT1_,"",@"SHT_CUDA_INFO"
	.sectionflags	@""
	.align	4


	//----- nvinfo : EIATTR_CUDA_API_VERSION
	.align		4
        /*0000*/ 	.byte	0x04, 0x37
        /*0002*/ 	.short	(.L_4747 - .L_4746)
.L_4746:
        /*0004*/ 	.word	0x00000082


	//----- nvinfo : EIATTR_KPARAM_INFO
	.align		4
.L_4747:
        /*0008*/ 	.byte	0x04, 0x17
        /*000a*/ 	.short	(.L_4749 - .L_4748)
.L_4748:
        /*000c*/ 	.word	0x00000000
        /*0010*/ 	.short	0x0001
        /*0012*/ 	.short	0x0008
        /*0014*/ 	.byte	0x00, 0xf0, 0xa1, 0x13


	//----- nvinfo : EIATTR_KPARAM_INFO
	.align		4
.L_4749:
        /*0018*/ 	.byte	0x04, 0x17
        /*001a*/ 	.short	(.L_4751 - .L_4750)
.L_4750:
        /*001c*/ 	.word	0x00000000
        /*0020*/ 	.short	0x0000
        /*0022*/ 	.short	0x0000
        /*0024*/ 	.byte	0x00, 0xf0, 0x21, 0x00


	//----- nvinfo : EIATTR_SPARSE_MMA_MASK
	.align		4
.L_4751:
        /*0028*/ 	.byte	0x03, 0x50
        /*002a*/ 	.short	0x0000


	//----- nvinfo : EIATTR_MAXREG_COUNT
	.align		4
        /*002c*/ 	.byte	0x03, 0x1b
        /*002e*/ 	.short	0x0080


	//----- nvinfo : EIATTR_EXTERNS
	.align		4
        /*0030*/ 	.byte	0x04, 0x0f
        /*0032*/ 	.short	(.L_4753 - .L_4752)


	//   ....[0]....
	.align		4
.L_4752:
        /*0034*/ 	.word	index@(__assertfail)


	//----- nvinfo : EIATTR_MERCURY_ISA_VERSION
	.align		4
.L_4753:
        /*0038*/ 	.byte	0x03, 0x5f
        /*003a*/ 	.short	0x0101


	//----- nvinfo : EIATTR_VRC_CTA_INIT_COUNT
	.align		4
        /*003c*/ 	.byte	0x02, 0x4a
	.zero		1
	.zero		1


	//----- nvinfo : EIATTR_SYSCALL_OFFSETS
	.align		4
        /*0040*/ 	.byte	0x04, 0x46
        /*0042*/ 	.short	(.L_4755 - .L_4754)


	//   ....[0]....
.L_4754:
        /*0044*/ 	.word	0x00005d60


	//   ....[1]....
        /*0048*/ 	.word	0x00005fd0


	//   ....[2]....
        /*004c*/ 	.word	0x00006250


	//   ....[3]....
        /*0050*/ 	.word	0x000064e0


	//   ....[4]....
        /*0054*/ 	.word	0x00006820


	//   ....[5]....
        /*0058*/ 	.word	0x00006ac0


	//   ....[6]....
        /*005c*/ 	.word	0x00006d60


	//   ....[7]....
        /*0060*/ 	.word	0x00007220


	//   ....[8]....
        /*0064*/ 	.word	0x00007490


	//   ....[9]....
        /*0068*/ 	.word	0x00007710


	//   ....[10]....
        /*006c*/ 	.word	0x000079a0


	//   ....[11]....
        /*0070*/ 	.word	0x00007ce0


	//   ....[12]....
        /*0074*/ 	.word	0x00007f80


	//   ....[13]....
        /*0078*/ 	.word	0x00008220


	//   ....[14]....
        /*007c*/ 	.word	0x000086e0


	//   ....[15]....
        /*0080*/ 	.word	0x00008950


	//   ....[16]....
        /*0084*/ 	.word	0x00008bd0


	//   ....[17]....
        /*0088*/ 	.word	0x00008e60


	//   ....[18]....
        /*008c*/ 	.word	0x000091a0


	//   ....[19]....
        /*0090*/ 	.word	0x00009440


	//   ....[20]....
        /*0094*/ 	.word	0x000096e0


	//   ....[21]....
        /*0098*/ 	.word	0x00009b90


	//   ....[22]....
        /*009c*/ 	.word	0x00009e00


	//   ....[23]....
        /*00a0*/ 	.word	0x0000a080


	//   ....[24]....
        /*00a4*/ 	.word	0x0000a300


	//   ....[25]....
        /*00a8*/ 	.word	0x0000a630


	//   ....[26]....
        /*00ac*/ 	.word	0x0000a8e0


	//   ....[27]....
        /*00b0*/ 	.word	0x0000ab80


	//   ....[28]....
        /*00b4*/ 	.word	0x0000c640


	//   ....[29]....
        /*00b8*/ 	.word	0x0000c8d0


	//   ....[30]....
        /*00bc*/ 	.word	0x0000cb70


	//   ....[31]....
        /*00c0*/ 	.word	0x0000ce20


	//   ....[32]....
        /*00c4*/ 	.word	0x0000d190


	//   ....[33]....
        /*00c8*/ 	.word	0x0000d470


	//   ....[34]....
        /*00cc*/ 	.word	0x0000d750


	//   ....[35]....
        /*00d0*/ 	.word	0x0000f220


	//   ....[36]....
        /*00d4*/ 	.word	0x0000f4b0


	//   ....[37]....
        /*00d8*/ 	.word	0x0000f750


	//   ....[38]....
        /*00dc*/ 	.word	0x0000fa00


	//   ....[39]....
        /*00e0*/ 	.word	0x0000fd70


	//   ....[40]....
        /*00e4*/ 	.word	0x00010050


	//   ....[41]....
        /*00e8*/ 	.word	0x00010330


	//   ....[42]....
        /*00ec*/ 	.word	0x00011e30


	//   ....[43]....
        /*00f0*/ 	.word	0x000120c0


	//   ....[44]....
        /*00f4*/ 	.word	0x00012360


	//   ....[45]....
        /*00f8*/ 	.word	0x00012610


	//   ....[46]....
        /*00fc*/ 	.word	0x00012990


	//   ....[47]....
        /*0100*/ 	.word	0x00012c70


	//   ....[48]....
        /*0104*/ 	.word	0x00012f50


	//   ....[49]....
        /*0108*/ 	.word	0x00014a30


	//   ....[50]....
        /*010c*/ 	.word	0x00014cd0


	//   ....[51]....
        /*0110*/ 	.word	0x00014f70


	//   ....[52]....
        /*0114*/ 	.word	0x00015220


	//   ....[53]....
        /*0118*/ 	.word	0x00015590


	//   ....[54]....
        /*011c*/ 	.word	0x00015880


	//   ....[55]....
        /*0120*/ 	.word	0x00015b80


	//----- nvinfo : EIATTR_EXIT_INSTR_OFFSETS
	.align		4
.L_4755:
        /*0124*/ 	.byte	0x04, 0x1c
        /*0126*/ 	.short	(.L_4757 - .L_4756)


	//   ....[0]....
.L_4756:
        /*0128*/ 	.word	0x00000530


	//   ....[1]....
        /*012c*/ 	.word	0x00000640


	//   ....[2]....
        /*0130*/ 	.word	0x00004580


	//   ....[3]....
        /*0134*/ 	.word	0x00005a20


	//   ....[4]....
        /*0138*/ 	.word	0x00009900


	//   ....[5]....
        /*013c*/ 	.word	0x0000ad50


	//   ....[6]....
        /*0140*/ 	.word	0x000131a0


	//   ....[7]....
        /*0144*/ 	.word	0x00015d90


	//----- nvinfo : EIATTR_MAX_THREADS
	.align		4
.L_4757:
        /*0148*/ 	.byte	0x04, 0x05
        /*014a*/ 	.short	(.L_4759 - .L_4758)
.L_4758:
        /*014c*/ 	.word	0x00000080
        /*0150*/ 	.word	0x00000001
        /*0154*/ 	.word	0x00000001


	//----- nvinfo : EIATTR_CRS_STACK_SIZE
	.align		4
.L_4759:
        /*0158*/ 	.byte	0x04, 0x1e
        /*015a*/ 	.short	(.L_4761 - .L_4760)
.L_4760:
        /*015c*/ 	.word	0x00000000


	//----- nvinfo : EIATTR_CBANK_PARAM_SIZE
	.align		4
.L_4761:
        /*0160*/ 	.byte	0x03, 0x19
        /*0162*/ 	.short	0x04f0


	//----- nvinfo : EIATTR_PARAM_CBANK
	.align		4
        /*0164*/ 	.byte	0x04, 0x0a
        /*0166*/ 	.short	(.L_4763 - .L_4762)
	.align		4
.L_4762:
        /*0168*/ 	.word	index@(.nv.constant0._ZN2at6native24index_elementwise_kernelILi128ELi4EZNS0_16gpu_index_kernelIZZZNS0_31index_put_kernel_quantized_cudaERNS_14TensorIteratorEN3c108ArrayRefIlEES7_bdiENKUlvE_clEvENKUlvE1_clEvEUlPcPKclE_EEvRNS_18TensorIteratorBaseES7_S7_RKT_bEUliE_EEvlT1_)
        /*016c*/ 	.short	0x0380
        /*016e*/ 	.short	0x04f0


	//----- nvinfo : EIATTR_SW_WAR
	.align		4
.L_4763:
        /*0170*/ 	.byte	0x04, 0x36
        /*0172*/ 	.short	(.L_4765 - .L_4764)
.L_4764:
        /*0174*/ 	.word	0x00000008
.L_4765:


//--------------------- .nv.info._ZN2at6native24index_elementwise_kernelILi128ELi4EZNS0_16gpu_index_kernelIZZZNS0_31index_put_kernel_quantized_cudaERNS_14TensorIteratorEN3c108ArrayRefIlEES7_bdiENKUlvE_clEvENKUlvE0_clEvEUlPcPKclE_EEvRNS_18TensorIteratorBaseES7_S7_RKT_bEUliE_EEvlT1_ --------------------------
	.section	.nv.info._ZN2at6native24index_elementwise_kernelILi128ELi4EZNS0_16gpu_index_kernelIZZZNS0_31index_put_kernel_quantized_cudaERNS_14TensorIteratorEN3c108ArrayRefIlEES7_bdiENKUlvE_clEvENKUlvE0_clEvEUlPcPKclE_EEvRNS_18TensorIteratorBaseES7_S7_RKT_bEUliE_EEvlT1_,"",@"SHT_CUDA_INFO"
	.sectionflags	@""
	.align	4


	//----- nvinfo : EIATTR_CUDA_API_VERSION
	.align		4
        /*0000*/ 	.byte	0x04, 0x37
        /*0002*/ 	.short	(.L_4767 - .L_4766)
.L_4766:
        /*0004*/ 	.word	0x00000082


	//----- nvinfo : EIATTR_KPARAM_INFO
	.align		4
.L_4767:
        /*0008*/ 	.byte	0x04, 0x17
        /*000a*/ 	.short	(.L_4769 - .L_4768)
.L_4768:
        /*000c*/ 	.word	0x00000000
        /*0010*/ 	.short	0x0001
        /*0012*/ 	.short	0x0008
        /*0014*/ 	.byte	0x00, 0xf0, 0xa1, 0x13


	//----- nvinfo : EIATTR_KPARAM_INFO
	.align		4
.L_4769:
        /*0018*/ 	.byte	0x04, 0x17
        /*001a*/ 	.short	(.L_4771 - .L_4770)
.L_4770:
        /*001c*/ 	.word	0x00000000
        /*0020*/ 	.short	0x0000
        /*0022*/ 	.short	0x0000
        /*0024*/ 	.byte	0x00, 0xf0, 0x21, 0x00


	//----- nvinfo : EIATTR_SPARSE_MMA_MASK
	.align		4
.L_4771:
        /*0028*/ 	.byte	0x03, 0x50
        /*002a*/ 	.short	0x0000


	//----- nvinfo : EIATTR_MAXREG_COUNT
	.align		4
        /*002c*/ 	.byte	0x03, 0x1b
        /*002e*/ 	.short	0x0080


	//----- nvinfo : EIATTR_EXTERNS
	.align		4
        /*0030*/ 	.byte	0x04, 0x0f
        /*0032*/ 	.short	(.L_4773 - .L_4772)


	//   ....[0]....
	.align		4
.L_4772:
        /*0034*/ 	.word	index@(__assertfail)


	//----- nvinfo : EIATTR_MERCURY_ISA_VERSION
	.align		4
.L_4773:
        /*0038*/ 	.byte	0x03, 0x5f
        /*003a*/ 	.short	0x0101


	//----- nvinfo : EIATTR_VRC_CTA_INIT_COUNT
	.align		4
        /*003c*/ 	.byte	0x02, 0x4a
	.zero		1
	.zero		1


	//----- nvinfo : EIATTR_SYSCALL_OFFSETS
	.align		4
        /*0040*/ 	.byte	0x04, 0x46
        /*0042*/ 	.short	(.L_4775 - .L_4774)


	//   ....[0]....
.L_4774:
        /*0044*/ 	.word	0x00005cb0


	//   ....[1]....
        /*0048*/ 	.word	0x00005f20


	//   ....[2]....
        /*004c*/ 	.word	0x000061a0


	//   ....[3]....
        /*0050*/ 	.word	0x00006430


	//   ....[4]....
        /*0054*/ 	.word	0x00006770


	//   ....[5]....
        /*0058*/ 	.word	0x00006a10


	//   ....[6]....
        /*005c*/ 	.word	0x00006cb0


	//   ....[7]....
        /*0060*/ 	.word	0x00007160


	//   ....[8]....
        /*0064*/ 	.word	0x000073d0


	//   ....[9]....
        /*0068*/ 	.word	0x00007650


	//   ....[10]....
        /*006c*/ 	.word	0x000078e0


	//   ....[11]....
        /*0070*/ 	.word	0x00007c20


	//   ....[12]....
        /*0074*/ 	.word	0x00007ec0


	//   ....[13]....
        /*0078*/ 	.word	0x00008160


	//   ....[14]....
        /*007c*/ 	.word	0x00008610


	//   ....[15]....
        /*0080*/ 	.word	0x00008880


	//   ....[16]....
        /*0084*/ 	.word	0x00008b00


	//   ....[17]....
        /*0088*/ 	.word	0x00008d90


	//   ....[18]....
        /*008c*/ 	.word	0x000090d0


	//   ....[19]....
        /*0090*/ 	.word	0x00009370


	//   ....[20]....
        /*0094*/ 	.word	0x00009610


	//   ....[21]....
        /*0098*/ 	.word	0x00009ab0


	//   ....[22]....
        /*009c*/ 	.word	0x00009d20


	//   ....[23]....
        /*00a0*/ 	.word	0x00009fa0


	//   ....[24]....
        /*00a4*/ 	.word	0x0000a220


	//   ....[25]....
        /*00a8*/ 	.word	0x0000a550


	//   ....[26]....
        /*00ac*/ 	.word	0x0000a800


	//   ....[27]....
        /*00b0*/ 	.word	0x0000aaa0


	//   ....[28]....
        /*00b4*/ 	.word	0x0000c550


	//   ....[29]....
        /*00b8*/ 	.word	0x0000c7e0


	//   ....[30]....
        /*00bc*/ 	.word	0x0000ca80


	//   ....[31]....
        /*00c0*/ 	.word	0x0000cd30


	//   ....[32]....
        /*00c4*/ 	.word	0x0000d0a0


	//   ....[33]....
        /*00c8*/ 	.word	0x0000d380


	//   ....[34]....
        /*00cc*/ 	.word	0x0000d660


	//   ....[35]....
        /*00d0*/ 	.word	0x0000f120


	//   ....[36]....
        /*00d4*/ 	.word	0x0000f3b0


	//   ....[37]....
        /*00d8*/ 	.word	0x0000f650


	//   ....[38]....
        /*00dc*/ 	.word	0x0000f900


	//   ....[39]....
        /*00e0*/ 	.word	0x0000fc70


	//   ....[40]....
        /*00e4*/ 	.word	0x0000ff50


	//   ....[41]....
        /*00e8*/ 	.word	0x00010230


	//   ....[42]....
        /*00ec*/ 	.word	0x00011d20


	//   ....[43]....
        /*00f0*/ 	.word	0x00011fb0


	//   ....[44]....
        /*00f4*/ 	.word	0x00012250


	//   ....[45]....
        /*00f8*/ 	.word	0x00012500


	//   ....[46]....
        /*00fc*/ 	.word	0x00012880


	//   ....[47]....
        /*0100*/ 	.word	0x00012b60


	//   ....[48]....
        /*0104*/ 	.word	0x00012e40


	//   ....[49]....
        /*0108*/ 	.word	0x00014910


	//   ....[50]....
        /*010c*/ 	.word	0x00014bb0


	//   ....[51]....
        /*0110*/ 	.word	0x00014e50


	//   ....[52]....
        /*0114*/ 	.word	0x00015100


	//   ....[53]....
        /*0118*/ 	.word	0x00015470


	//   ....[54]....
        /*011c*/ 	.word	0x00015760


	//   ....[55]....
        /*0120*/ 	.word	0x00015a60


	//----- nvinfo : EIATTR_EXIT_INSTR_OFFSETS
	.align		4
.L_4775:
        /*0124*/ 	.byte	0x04, 0x1c
        /*0126*/ 	.short	(.L_4777 - .L_4776)


	//   ....[0]....
.L_4776:
        /*0128*/ 	.word	0x000004d0


	//   ....[1]....
        /*012c*/ 	.word	0x000005d0


	//   ....[2]....
        /*0130*/ 	.word	0x000044e0


	//   ....[3]....
        /*0134*/ 	.word	0x00005970


	//   ....[4]....
        /*0138*/ 	.word	0x00009820


	//   ....[5]....
        /*013c*/ 	.word	0x0000ac60


	//   ....[6]....
        /*0140*/ 	.word	0x00013080


	//   ....[7]....
        /*0144*/ 	.word	0x00015c60


	//----- nvinfo : EIATTR_MAX_THREADS
	.align		4
.L_4777:
        /*0148*/ 	.byte	0x04, 0x05
        /*014a*/ 	.short	(.L_4779 - .L_4778)
.L_4778:
        /*014c*/ 	.word	0x00000080
        /*0150*/ 	.word	0x00000001
        /*0154*/ 	.word	0x00000001


	//----- nvinfo : EIATTR_CRS_STACK_SIZE
	.align		4
.L_4779:
        /*0158*/ 	.byte	0x04, 0x1e
        /*015a*/ 	.short	(.L_4781 - .L_4780)
.L_4780:
        /*015c*/ 	.word	0x00000000


	//----- nvinfo : EIATTR_CBANK_PARAM_SIZE
	.align		4
.L_4781:
        /*0160*/ 	.byte	0x03, 0x19
        /*0162*/ 	.short	0x04f0


	//----- nvinfo : EIATTR_PARAM_CBANK
	.align		4
        /*0164*/ 	.byte	0x04, 0x0a
        /*0166*/ 	.short	(.L_4783 - .L_4782)
	.align		4
.L_4782:
        /*0168*/ 	.word	index@(.nv.constant0._ZN2at6native24index_elementwise_kernelILi128ELi4EZNS0_16gpu_index_kernelIZZZNS0_31index_put_kernel_quantized_cudaERNS_14TensorIteratorEN3c108ArrayRefIlEES7_bdiENKUlvE_clEvENKUlvE0_clEvEUlPcPKclE_EEvRNS_18TensorIteratorBaseES7_S7_RKT_bEUliE_EEvlT1_)
        /*016c*/ 	.short	0x0380
        /*016e*/ 	.short	0x04f0


	//----- nvinfo : EIATTR_SW_WAR
	.align		4
.L_4783:
        /*0170*/ 	.byte	0x04, 0x36
        /*0172*/ 	.short	(.L_4785 - .L_4784)
.L_4784:
        /*0174*/ 	.word	0x00000008
.L_4785:


//--------------------- .nv.info._ZN2at6native24index_elementwise_kernelILi128ELi4EZNS0_16gpu_index_kernelIZZZNS0_31index_put_kernel_quantized_cudaERNS_14TensorIteratorEN3c108ArrayRefIlEES7_bdiENKUlvE_clEvENKUlvE_clEvEUlPcPKclE_EEvRNS_18TensorIteratorBaseES7_S7_RKT_bEUliE_EEvlT1_ --------------------------
	.section	.nv.info._ZN2at6native24index_elementwise_kernelILi128ELi4EZNS0_16gpu_index_kernelIZZZNS0_31index_put_kernel_quantized_cudaERNS_14TensorIteratorEN3c108ArrayRefIlEES7_bdiENKUlvE_clEvENKUlvE_clEvEUlPcPKclE_EEvRNS_18TensorIteratorBaseES7_S7_RKT_bEUliE_EEvlT1_,"",@"SHT_CUDA_INFO"
	.sectionflags	@""
	.align	4


	//----- nvinfo : EIATTR_CUDA_API_VERSION
	.align		4
        /*0000*/ 	.byte	0x04, 0x37
        /*0002*/ 	.short	(.L_4787 - .L_4786)
.L_4786:
        /*0004*/ 	.word	0x00000082


	//----- nvinfo : EIATTR_KPARAM_INFO
	.align		4
.L_4787:
        /*0008*/ 	.byte	0x04, 0x17
        /*000a*/ 	.short	(.L_4789 - .L_4788)
.L_4788:
        /*000c*/ 	.word	0x00000000
        /*0010*/ 	.short	0x0001
        /*0012*/ 	.short	0x0008
        /*0014*/ 	.byte	0x00, 0xf0, 0xa1, 0x13


	//----- nvinfo : EIATTR_KPARAM_INFO
	.align		4
.L_4789:
        /*0018*/ 	.byte	0x04, 0x17
        /*001a*/ 	.short	(.L_4791 - .L_4790)
.L_4790:
        /*001c*/ 	.word	0x00000000
        /*0020*/ 	.short	0x0000
        /*0022*/ 	.short	0x0000
        /*0024*/ 	.byte	0x00, 0xf0, 0x21, 0x00


	//----- nvinfo : EIATTR_SPARSE_MMA_MASK
	.align		4
.L_4791:
        /*0028*/ 	.byte	0x03, 0x50
        /*002a*/ 	.short	0x0000


	//----- nvinfo : EIATTR_MAXREG_COUNT
	.align		4
        /*002c*/ 	.byte	0x03, 0x1b
        /*002e*/ 	.short	0x0080


	//----- nvinfo : EIATTR_EXTERNS
	.align		4
        /*0030*/ 	.byte	0x04, 0x0f
        /*0032*/ 	.short	(.L_4793 - .L_4792)


	//   ....[0]....
	.align		4
.L_4792:
        /*0034*/ 	.word	index@(__assertfail)


	//----- nvinfo : EIATTR_MERCURY_ISA_VERSION
	.align		4
.L_4793:
        /*0038*/ 	.byte	0x03, 0x5f
        /*003a*/ 	.short	0x0101


	//----- nvinfo : EIATTR_VRC_CTA_INIT_COUNT
	.align		4
        /*003c*/ 	.byte	0x02, 0x4a
	.zero		1
	.zero		1


	//----- nvinfo : EIATTR_SYSCALL_OFFSETS
	.align		4
        /*0040*/ 	.byte	0x04, 0x46
        /*0042*/ 	.short	(.L_4795 - .L_4794)


	//   ....[0]....
.L_4794:
        /*0044*/ 	.word	0x00005d60


	//   ....[1]....
        /*0048*/ 	.word	0x00005fd0


	//   ....[2]....
        /*004c*/ 	.word	0x00006250


	//   ....[3]....
        /*0050*/ 	.word	0x000064e0


	//   ....[4]....
        /*0054*/ 	.word	0x00006820


	//   ....[5]....
        /*0058*/ 	.word	0x00006ac0


	//   ....[6]....
        /*005c*/ 	.word	0x00006d60


	//   ....[7]....
        /*0060*/ 	.word	0x00007220


	//   ....[8]....
        /*0064*/ 	.word	0x00007490


	//   ....[9]....
        /*0068*/ 	.word	0x00007710


	//   ....[10]....
        /*006c*/ 	.word	0x000079a0


	//   ....[11]....
        /*0070*/ 	.word	0x00007ce0


	//   ....[12]....
        /*0074*/ 	.word	0x00007f80


	//   ....[13]....
        /*0078*/ 	.word	0x00008220


	//   ....[14]....
        /*007c*/ 	.word	0x000086e0


	//   ....[15]....
        /*0080*/ 	.word	0x00008950


	//   ....[16]....
        /*0084*/ 	.word	0x00008bd0


	//   ....[17]....
        /*0088*/ 	.word	0x00008e60


	//   ....[18]....
        /*008c*/ 	.word	0x000091a0


	//   ....[19]....
        /*0090*/ 	.word	0x00009440


	//   ....[20]....
        /*0094*/ 	.word	0x000096e0


	//   ....[21]....
        /*0098*/ 	.word	0x00009b90


	//   ....[22]....
        /*009c*/ 	.word	0x00009e00


	//   ....[23]....
        /*00a0*/ 	.word	0x0000a080


	//   ....[24]....
        /*00a4*/ 	.word	0x0000a300


	//   ....[25]....
        /*00a8*/ 	.word	0x0000a630


	//   ....[26]....
        /*00ac*/ 	.word	0x0000a8e0


	//   ....[27]....
        /*00b0*/ 	.word	0x0000ab80


	//   ....[28]....
        /*00b4*/ 	.word	0x0000c640


	//   ....[29]....
        /*00b8*/ 	.word	0x0000c8d0


	//   ....[30]....
        /*00bc*/ 	.word	0x0000cb70


	//   ....[31]....
        /*00c0*/ 	.word	0x0000ce20


	//   ....[32]....
        /*00c4*/ 	.word	0x0000d190


	//   ....[33]....
        /*00c8*/ 	.word	0x0000d470


	//   ....[34]....
        /*00cc*/ 	.word	0x0000d750


	//   ....[35]....
        /*00d0*/ 	.word	0x0000f220


	//   ....[36]....
        /*00d4*/ 	.word	0x0000f4b0


	//   ....[37]....
        /*00d8*/ 	.word	0x0000f750


	//   ....[38]....
        /*00dc*/ 	.word	0x0000fa00


	//   ....[39]....
        /*00e0*/ 	.word	0x0000fd70


	//   ....[40]....
        /*00e4*/ 	.word	0x00010050


	//   ....[41]....
        /*00e8*/ 	.word	0x00010330


	//   ....[42]....
        /*00ec*/ 	.word	0x00011e30


	//   ....[43]....
        /*00f0*/ 	.word	0x000120c0


	//   ....[44]....
        /*00f4*/ 	.word	0x00012360


	//   ....[45]....
        /*00f8*/ 	.word	0x00012610


	//   ....[46]....
        /*00fc*/ 	.word	0x00012990


	//   ....[47]....
        /*0100*/ 	.word	0x00012c70


	//   ....[48]....
        /*0104*/ 	.word	0x00012f50


	//   ....[49]....
        /*0108*/ 	.word	0x00014a30


	//   ....[50]....
        /*010c*/ 	.word	0x00014cd0


	//   ....[51]....
        /*0110*/ 	.word	0x00014f70


	//   ....[52]....
        /*0114*/ 	.word	0x00015220


	//   ....[53]....
        /*0118*/ 	.word	0x00015590


	//   ....[54]....
        /*011c*/ 	.word	0x00015880


	//   ....[55]....
        /*0120*/ 	.word	0x00015b80


	//----- nvinfo : EIATTR_EXIT_INSTR_OFFSETS
	.align		4
.L_4795:
        /*0124*/ 	.byte	0x04, 0x1c
        /*0126*/ 	.short	(.L_4797 - .L_4796)


	//   ....[0]....
.L_4796:
        /*0128*/ 	.word	0x00000530


	//   ....[1]....
        /*012c*/ 	.word	0x00000640


	//   ....[2]....
        /*0130*/ 	.word	0x00004580


	//   ....[3]....
        /*0134*/ 	.word	0x00005a20


	//   ....[4]....
        /*0138*/ 	.word	0x00009900


	//   ....[5]....
        /*013c*/ 	.word	0x0000ad50


	//   ....[6]....
        /*0140*/ 	.word	0x000131a0


	//   ....[7]....
        /*0144*/ 	.word	0x00015d90


	//----- nvinfo : EIATTR_MAX_THREADS
	.align		4
.L_4797:
        /*0148*/ 	.byte	0x04, 0x05
        /*014a*/ 	.short	(.L_4799 - .L_4798)
.L_4798:
        /*014c*/ 	.word	0x00000080
        /*0150*/ 	.word	0x00000001
        /*0154*/ 	.word	0x00000001


	//----- nvinfo : EIATTR_CRS_STACK_SIZE
	.align		4
.L_4799:
        /*0158*/ 	.byte	0x04, 0x1e
        /*015a*/ 	.short	(.L_4801 - .L_4800)
.L_4800:
        /*015c*/ 	.word	0x00000000


	//----- nvinfo : EIATTR_CBANK_PARAM_SIZE
	.align		4
.L_4801:
        /*0160*/ 	.byte	0x03, 0x19
        /*0162*/ 	.short	0x04f0


	//----- nvinfo : EIATTR_PARAM_CBANK
	.align		4
        /*0164*/ 	.byte	0x04, 0x0a
        /*0166*/ 	.short	(.L_4803 - .L_4802)
	.align		4
.L_4802:
        /*0168*/ 	.word	index@(.nv.constant0._ZN2at6native24index_elementwise_kernelILi128ELi4EZNS0_16gpu_index_kernelIZZZNS0_31index_put_kernel_quantized_cudaERNS_14TensorIteratorEN3c108ArrayRefIlEES7_bdiENKUlvE_clEvENKUlvE_clEvEUlPcPKclE_EEvRNS_18TensorIteratorBaseES7_S7_RKT_bEUliE_EEvlT1_)
        /*016c*/ 	.short	0x0380
        /*016e*/ 	.short	0x04f0


	//----- nvinfo : EIATTR_SW_WAR
	.align		4
.L_4803:
        /*0170*/ 	.byte	0x04, 0x36
        /*0172*/ 	.short	(.L_4805 - .L_4804)
.L_4804:
        /*0174*/ 	.word	0x00000008
.L_4805:


//--------------------- .nv.info._ZN2at6native24index_elementwise_kernelILi128ELi4EZNS0_16gpu_index_kernelIZNS0_21index_put_kernel_implINS0_10OpaqueTypeILi16EEEEEvRNS_14TensorIteratorEN3c108ArrayRefIlEESA_EUlPcPKclE_EEvRNS_18TensorIteratorBaseESA_SA_RKT_bEUliE_EEvlT1_ --------------------------
	.section	.nv.info._ZN2at6native24index_elementwise_kernelILi128ELi4EZNS0_16gpu_index_kernelIZNS0_21index_put_kernel_implINS0_10OpaqueTypeILi16EEEEEvRNS_14TensorIteratorEN3c108ArrayRefIlEESA_EUlPcPKclE_EEvRNS_18TensorIteratorBaseESA_SA_RKT_bEUliE_EEvlT1_,"",@"SHT_CUDA_INFO"
	.sectionflags	@""
	.align	4


	//----- nvinfo : EIATTR_CUDA_API_VERSION
	.align		4
        /*0000*/ 	.byte	0x04, 0x37
        /*0002*/ 	.short	(.L_4807 - .L_4806)
.L_4806:
        /*0004*/ 	.word	0x00000082


	//----- nvinfo : EIATTR_KPARAM_INFO
	.align		4
.L_4807:
        /*0008*/ 	.byte	0x04, 0x17
        /*000a*/ 	.short	(.L_4809 - .L_4808)
.L_4808:
        /*000c*/ 	.word	0x00000000
        /*0010*/ 	.short	0x0001
        /*0012*/ 	.short	0x0008
        /*0014*/ 	.byte	0x00, 0xf0, 0x61, 0x13


	//----- nvinfo : EIATTR_KPARAM_INFO
	.align		4
.L_4809:
        /*0018*/ 	.byte	0x04, 0x17
        /*001a*/ 	.short	(.L_4811 - .L_4810)
.L_4810:
        /*001c*/ 	.word	0x00000000
        /*0020*/ 	.short	0x0000
        /*0022*/ 	.short	0x0000
        /*0024*/ 	.byte	0x00, 0xf0, 0x21, 0x00


	//----- nvinfo : EIATTR_SPARSE_MMA_MASK
	.align		4
.L_4811:
        /*0028*/ 	.byte	0x03, 0x50
        /*002a*/ 	.short	0x0000


	//----- nvinfo : EIATTR_MAXREG_COUNT
	.align		4
        /*002c*/ 	.byte	0x03, 0x1b
        /*002e*/ 	.short	0x0080


	//----- nvinfo : EIATTR_EXTERNS
	.align		4
        /*0030*/ 	.byte	0x04, 0x0f
        /*0032*/ 	.short	(.L_4813 - .L_4812)


	//   ....[0]....
	.align		4
.L_4812:
        /*0034*/ 	.word	index@(__assertfail)


	//----- nvinfo : EIATTR_MERCURY_ISA_VERSION
	.align		4
.L_4813:
        /*0038*/ 	.byte	0x03, 0x5f
        /*003a*/ 	.short	0x0101


	//----- nvinfo : EIATTR_VRC_CTA_INIT_COUNT
	.align		4
        /*003c*/ 	.byte	0x02, 0x4a
	.zero		1
	.zero		1


	//----- nvinfo : EIATTR_SYSCALL_OFFSETS
	.align		4
        /*0040*/ 	.byte	0x04, 0x46
        /*0042*/ 	.short	(.L_4815 - .L_4814)


	//   ....[0]....
.L_4814:
        /*0044*/ 	.word	0x00005710


	//   ....[1]....
        /*0048*/ 	.word	0x000059a0


	//   ....[2]....
        /*004c*/ 	.word	0x00005c20


	//   ....[3]....
        /*0050*/ 	.word	0x00005eb0


	//   ....[4]....
        /*0054*/ 	.word	0x00006200


	//   ....[5]....
        /*0058*/ 	.word	0x000064d0


	//   ....[6]....
        /*005c*/ 	.word	0x00006790


	//   ....[7]....
        /*0060*/ 	.word	0x00006bc0


	//   ....[8]....
        /*0064*/ 	.word	0x00006e50


	//   ....[9]....
        /*0068*/ 	.word	0x000070d0


	//   ....[10]....
        /*006c*/ 	.word	0x00007360


	//   ....[11]....
        /*0070*/ 	.word	0x000076b0


	//   ....[12]....
        /*0074*/ 	.word	0x00007980


	//   ....[13]....
        /*0078*/ 	.word	0x00007c50


	//   ....[14]....
        /*007c*/ 	.word	0x00008070


	//   ....[15]....
        /*0080*/ 	.word	0x000082e0


	//   ....[16]....
        /*0084*/ 	.word	0x00008560


	//   ....[17]....
        /*0088*/ 	.word	0x000087e0


	//   ....[18]....
        /*008c*/ 	.word	0x00008b20


	//   ....[19]....
        /*0090*/ 	.word	0x00008dc0


	//   ....[20]....
        /*0094*/ 	.word	0x00009060


	//   ....[21]....
        /*0098*/ 	.word	0x00009450


	//   ....[22]....
        /*009c*/ 	.word	0x000096c0


	//   ....[23]....
        /*00a0*/ 	.word	0x00009940


	//   ....[24]....
        /*00a4*/ 	.word	0x00009bc0


	//   ....[25]....
        /*00a8*/ 	.word	0x00009ef0


	//   ....[26]....
        /*00ac*/ 	.word	0x0000a190


	//   ....[27]....
        /*00b0*/ 	.word	0x0000a430


	//   ....[28]....
        /*00b4*/ 	.word	0x0000be30


	//   ....[29]....
        /*00b8*/ 	.word	0x0000c0c0


	//   ....[30]....
        /*00bc*/ 	.word	0x0000c360


	//   ....[31]....
        /*00c0*/ 	.word	0x0000c600


	//   ....[32]....
        /*00c4*/ 	.word	0x0000c970


	//   ....[33]....
        /*00c8*/ 	.word	0x0000cc50


	//   ....[34]....
        /*00cc*/ 	.word	0x0000cf40


	//   ....[35]....
        /*00d0*/ 	.word	0x0000e950


	//   ....[36]....
        /*00d4*/ 	.word	0x0000ebe0


	//   ....[37]....
        /*00d8*/ 	.word	0x0000ee80


	//   ....[38]....
        /*00dc*/ 	.word	0x0000f120


	//   ....[39]....
        /*00e0*/ 	.word	0x0000f490


	//   ....[40]....
        /*00e4*/ 	.word	0x0000f770


	//   ....[41]....
        /*00e8*/ 	.word	0x0000fa60


	//   ....[42]....
        /*00ec*/ 	.word	0x000114a0


	//   ....[43]....
        /*00f0*/ 	.word	0x00011730


	//   ....[44]....
        /*00f4*/ 	.word	0x000119d0


	//   ....[45]....
        /*00f8*/ 	.word	0x00011c70


	//   ....[46]....
        /*00fc*/ 	.word	0x00011fe0


	//   ....[47]....
        /*0100*/ 	.word	0x000122c0


	//   ....[48]....
        /*0104*/ 	.word	0x000125a0


	//   ....[49]....
        /*0108*/ 	.word	0x00013fb0


	//   ....[50]....
        /*010c*/ 	.word	0x00014240


	//   ....[51]....
        /*0110*/ 	.word	0x000144e0


	//   ....[52]....
        /*0114*/ 	.word	0x00014790


	//   ....[53]....
        /*0118*/ 	.word	0x00014b00


	//   ....[54]....
        /*011c*/ 	.word	0x00014de0


	//   ....[55]....
        /*0120*/ 	.word	0x000150c0


	//----- nvinfo : EIATTR_EXIT_INSTR_OFFSETS
	.align		4
.L_4815:
        /*0124*/ 	.byte	0x04, 0x1c
        /*0126*/ 	.short	(.L_4817 - .L_4816)


	//   ....[0]....
.L_4816:
        /*0128*/ 	.word	0x00000280


	//   ....[1]....
        /*012c*/ 	.word	0x000002d0


	//   ....[2]....
        /*0130*/ 	.word	0x00003fd0


	//   ....[3]....
        /*0134*/ 	.word	0x000053b0


	//   ....[4]....
        /*0138*/ 	.word	0x000091c0


	//   ....[5]....
        /*013c*/ 	.word	0x0000a540


	//   ....[6]....
        /*0140*/ 	.word	0x00012730


	//   ....[7]....
        /*0144*/ 	.word	0x00015200


	//----- nvinfo : EIATTR_MAX_THREADS
	.align		4
.L_4817:
        /*0148*/ 	.byte	0x04, 0x05
        /*014a*/ 	.short	(.L_4819 - .L_4818)
.L_4818:
        /*014c*/ 	.word	0x00000080
        /*0150*/ 	.word	0x00000001
        /*0154*/ 	.word	0x00000001


	//----- nvinfo : EIATTR_CRS_STACK_SIZE
	.align		4
.L_4819:
        /*0158*/ 	.byte	0x04, 0x1e
        /*015a*/ 	.short	(.L_4821 - .L_4820)
.L_4820:
        /*015c*/ 	.word	0x00000000


	//----- nvinfo : EIATTR_CBANK_PARAM_SIZE
	.align		4
.L_4821:
        /*0160*/ 	.byte	0x03, 0x19
        /*0162*/ 	.short	0x04e0


	//----- nvinfo : EIATTR_PARAM_CBANK
	.align		4
        /*0164*/ 	.byte	0x04, 0x0a
        /*0166*/ 	.short	(.L_4823 - .L_4822)
	.align		4
.L_4822:
        /*0168*/ 	.word	index@(.nv.constant0._ZN2at6native24index_elementwise_kernelILi128ELi4EZNS0_16gpu_index_kernelIZNS0_21index_put_kernel_implINS0_10OpaqueTypeILi16EEEEEvRNS_14TensorIteratorEN3c108ArrayRefIlEESA_EUlPcPKclE_EEvRNS_18TensorIteratorBaseESA_SA_RKT_bEUliE_EEvlT1_)
        /*016c*/ 	.short	0x0380
        /*016e*/ 	.short	0x04e0


	//----- nvinfo : EIATTR_SW_WAR
	.align		4
.L_4823:
        /*0170*/ 	.byte	0x04, 0x36
        /*0172*/ 	.short	(.L_4825 - .L_4824)
.L_4824:
        /*0174*/ 	.word	0x00000008
.L_4825:


//--------------------- .nv.info._ZN2at6native24index_elementwise_kernelILi128ELi4EZNS0_16gpu_index_kernelIZNS0_21index_put_kernel_implINS0_10OpaqueTypeILi2EEEEEvRNS_14TensorIteratorEN3c108ArrayRefIlEESA_EUlPcPKclE_EEvRNS_18TensorIteratorBaseESA_SA_RKT_bEUliE_EEvlT1_ --------------------------
	.section	.nv.info._ZN2at6native24index_elementwise_kernelILi128ELi4EZNS0_16gpu_index_kernelIZNS0_21index_put_kernel_implINS0_10OpaqueTypeILi2EEEEEvRNS_14TensorIteratorEN3c108ArrayRefIlEESA_EUlPcPKclE_EEvRNS_18TensorIteratorBaseESA_SA_RKT_bEUliE_EEvlT1_,"",@"SHT_CUDA_INFO"
	.sectionflags	@""
	.align	4


	//----- nvinfo : EIATTR_CUDA_API_VERSION
	.align		4
        /*0000*/ 	.byte	0x04, 0x37
        /*0002*/ 	.short	(.L_4827 - .L_4826)
.L_4826:
        /*0004*/ 	.word	0x00000082


	//----- nvinfo : EIATTR_KPARAM_INFO
	.align		4
.L_4827:
        /*0008*/ 	.byte	0x04, 0x17
        /*000a*/ 	.short	(.L_4829 - .L_4828)
.L_4828:
        /*000c*/ 	.word	0x00000000
        /*0010*/ 	.short	0x0001
        /*0012*/ 	.short	0x0008
        /*0014*/ 	.byte	0x00, 0xf0, 0x61, 0x13


	//----- nvinfo : EIATTR_KPARAM_INFO
	.align		4
.L_4829:
        /*0018*/ 	.byte	0x04, 0x17
        /*001a*/ 	.short	(.L_4831 - .L_4830)
.L_4830:
        /*001c*/ 	.word	0x00000000
        /*0020*/ 	.short	0x0000
        /*0022*/ 	.short	0x0000
        /*0024*/ 	.byte	0x00, 0xf0, 0x21, 0x00


	//----- nvinfo : EIATTR_SPARSE_MMA_MASK
	.align		4
.L_4831:
        /*0028*/ 	.byte	0x03, 0x50
        /*002a*/ 	.short	0x0000


	//----- nvinfo : EIATTR_MAXREG_COUNT
	.align		4
        /*002c*/ 	.byte	0x03, 0x1b
        /*002e*/ 	.short	0x0080


	//----- nvinfo : EIATTR_EXTERNS
	.align		4
        /*0030*/ 	.byte	0x04, 0x0f
        /*0032*/ 	.short	(.L_4833 - .L_4832)


	//   ....[0]....
	.align		4
.L_4832:
        /*0034*/ 	.word	index@(__assertfail)


	//----- nvinfo : EIATTR_MERCURY_ISA_VERSION
	.align		4
.L_4833:
        /*0038*/ 	.byte	0x03, 0x5f
        /*003a*/ 	.short	0x0101


	//----- nvinfo : EIATTR_VRC_CTA_INIT_COUNT
	.align		4
        /*003c*/ 	.byte	0x02, 0x4a
	.zero		1
	.zero		1


	//----- nvinfo : EIATTR_SYSCALL_OFFSETS
	.align		4
        /*0040*/ 	.byte	0x04, 0x46
        /*0042*/ 	.short	(.L_4835 - .L_4834)


	//   ....[0]....
.L_4834:
        /*0044*/ 	.word	0x00005790


	//   ....[1]....
        /*0048*/ 	.word	0x00005a20


	//   ....[2]....
        /*004c*/ 	.word	0x00005ca0


	//   ....[3]....
        /*0050*/ 	.word	0x00005f30


	//   ....[4]....
        /*0054*/ 	.word	0x00006280


	//   ....[5]....
        /*0058*/ 	.word	0x00006550


	//   ....[6]....
        /*005c*/ 	.word	0x00006810


	//   ....[7]....
        /*0060*/ 	.word	0x00006c50


	//   ....[8]....
        /*0064*/ 	.word	0x00006ee0


	//   ....[9]....
        /*0068*/ 	.word	0x00007160


	//   ....[10]....
        /*006c*/ 	.word	0x000073f0


	//   ....[11]....
        /*0070*/ 	.word	0x00007740


	//   ....[12]....
        /*0074*/ 	.word	0x00007a10


	//   ....[13]....
        /*0078*/ 	.word	0x00007ce0


	//   ....[14]....
        /*007c*/ 	.word	0x00008110


	//   ....[15]....
        /*0080*/ 	.word	0x00008380


	//   ....[16]....
        /*0084*/ 	.word	0x00008600


	//   ....[17]....
        /*0088*/ 	.word	0x00008880


	//   ....[18]....
        /*008c*/ 	.word	0x00008bc0


	//   ....[19]....
        /*0090*/ 	.word	0x00008e60


	//   ....[20]....
        /*0094*/ 	.word	0x00009100


	//   ....[21]....
        /*0098*/ 	.word	0x00009500


	//   ....[22]....
        /*009c*/ 	.word	0x00009770


	//   ....[23]....
        /*00a0*/ 	.word	0x000099f0


	//   ....[24]....
        /*00a4*/ 	.word	0x00009c70


	//   ....[25]....
        /*00a8*/ 	.word	0x00009fa0


	//   ....[26]....
        /*00ac*/ 	.word	0x0000a240


	//   ....[27]....
        /*00b0*/ 	.word	0x0000a4e0


	//   ....[28]....
        /*00b4*/ 	.word	0x0000bef0


	//   ....[29]....
        /*00b8*/ 	.word	0x0000c180


	//   ....[30]....
        /*00bc*/ 	.word	0x0000c420


	//   ....[31]....
        /*00c0*/ 	.word	0x0000c6c0


	//   ....[32]....
        /*00c4*/ 	.word	0x0000ca30


	//   ....[33]....
        /*00c8*/ 	.word	0x0000cd10


	//   ....[34]....
        /*00cc*/ 	.word	0x0000d000


	//   ....[35]....
        /*00d0*/ 	.word	0x0000ea20


	//   ....[36]....
        /*00d4*/ 	.word	0x0000ecb0


	//   ....[37]....
        /*00d8*/ 	.word	0x0000ef50


	//   ....[38]....
        /*00dc*/ 	.word	0x0000f1f0


	//   ....[39]....
        /*00e0*/ 	.word	0x0000f560


	//   ....[40]....
        /*00e4*/ 	.word	0x0000f840


	//   ....[41]....
        /*00e8*/ 	.word	0x0000fb30


	//   ....[42]....
        /*00ec*/ 	.word	0x00011580


	//   ....[43]....
        /*00f0*/ 	.word	0x00011810


	//   ....[44]....
        /*00f4*/ 	.word	0x00011ab0


	//   ....[45]....
        /*00f8*/ 	.word	0x00011d50


	//   ....[46]....
        /*00fc*/ 	.word	0x000120c0


	//   ....[47]....
        /*0100*/ 	.word	0x000123a0


	//   ....[48]....
        /*0104*/ 	.word	0x00012680


	//   ....[49]....
        /*0108*/ 	.word	0x000140a0


	//   ....[50]....
        /*010c*/ 	.word	0x00014330


	//   ....[51]....
        /*0110*/ 	.word	0x000145d0


	//   ....[52]....
        /*0114*/ 	.word	0x00014880


	//   ....[53]....
        /*0118*/ 	.word	0x00014bf0


	//   ....[54]....
        /*011c*/ 	.word	0x00014ed0


	//   ....[55]....
        /*0120*/ 	.word	0x000151b0


	//----- nvinfo : EIATTR_EXIT_INSTR_OFFSETS
	.align		4
.L_4835:
        /*0124*/ 	.byte	0x04, 0x1c
        /*0126*/ 	.short	(.L_4837 - .L_4836)


	//   ....[0]....
.L_4836:
        /*0128*/ 	.word	0x000002b0


	//   ....[1]....
        /*012c*/ 	.word	0x00000310


	//   ....[2]....
        /*0130*/ 	.word	0x00004040


	//   ....[3]....
        /*0134*/ 	.word	0x00005430


	//   ....[4]....
        /*0138*/ 	.word	0x00009270


	//   ....[5]....
        /*013c*/ 	.word	0x0000a600


	//   ....[6]....
        /*0140*/ 	.word	0x00012820


	//   ....[7]....
        /*0144*/ 	.word	0x00015300


	//----- nvinfo : EIATTR_MAX_THREADS
	.align		4
.L_4837:
        /*0148*/ 	.byte	0x04, 0x05
        /*014a*/ 	.short	(.L_4839 - .L_4838)
.L_4838:
        /*014c*/ 	.word	0x00000080
        /*0150*/ 	.word	0x00000001
        /*0154*/ 	.word	0x00000001


	//----- nvinfo : EIATTR_CRS_STACK_SIZE
	.align		4
.L_4839:
        /*0158*/ 	.byte	0x04, 0x1e
        /*015a*/ 	.short	(.L_4841 - .L_4840)
.L_4840:
        /*015c*/ 	.word	0x00000000


	//----- nvinfo : EIATTR_CBANK_PARAM_SIZE
	.align		4
.L_4841:
        /*0160*/ 	.byte	0x03, 0x19
        /*0162*/ 	.short	0x04e0


	//----- nvinfo : EIATTR_PARAM_CBANK
	.align		4
        /*0164*/ 	.byte	0x04, 0x0a
        /*0166*/ 	.short	(.L_4843 - .L_4842)
	.align		4
.L_4842:
        /*0168*/ 	.word	index@(.nv.constant0._ZN2at6native24index_elementwise_kernelILi128ELi4EZNS0_16gpu_index_kernelIZNS0_21index_put_kernel_implINS0_10OpaqueTypeILi2EEEEEvRNS_14TensorIteratorEN3c108ArrayRefIlEESA_EUlPcPKclE_EEvRNS_18TensorIteratorBaseESA_SA_RKT_bEUliE_EEvlT1_)
        /*016c*/ 	.short	0x0380
        /*016e*/ 	.short	0x04e0


	//----- nvinfo : EIATTR_SW_WAR
	.align		4
.L_4843:
        /*0170*/ 	.byte	0x04, 0x36
        /*0172*/ 	.short	(.L_4845 - .L_4844)
.L_4844:
        /*0174*/ 	.word	0x00000008
.L_4845:


//--------------------- .nv.info._ZN2at6native24index_elementwise_kernelILi128ELi4EZNS0_16gpu_index_kernelIZNS0_21index_put_kernel_implINS0_10OpaqueTypeILi8EEEEEvRNS_14TensorIteratorEN3c108ArrayRefIlEESA_EUlPcPKclE_EEvRNS_18TensorIteratorBaseESA_SA_RKT_bEUliE_EEvlT1_ --------------------------
	.section	.nv.info._ZN2at6native24index_elementwise_kernelILi128ELi4EZNS0_16gpu_index_kernelIZNS0_21index_put_kernel_implINS0_10OpaqueTypeILi8EEEEEvRNS_14TensorIteratorEN3c108ArrayRefIlEESA_EUlPcPKclE_EEvRNS_18TensorIteratorBaseESA_SA_RKT_bEUliE_EEvlT1_,"",@"SHT_CUDA_INFO"
	.sectionflags	@""
	.align	4


	//----- nvinfo : EIATTR_CUDA_API_VERSION
	.align		4
        /*0000*/ 	.byte	0x04, 0x37
        /*0002*/ 	.short	(.L_4847 - .L_4846)
.L_4846:
        /*0004*/ 	.word	0x00000082


	//----- nvinfo : EIATTR_KPARAM_INFO
	.align		4
.L_4847:
        /*0008*/ 	.byte	0x04, 0x17
        /*000a*/ 	.short	(.L_4849 - .L_4848)
.L_4848:
        /*000c*/ 	.word	0x00000000
        /*0010*/ 	.short	0x0001
        /*0012*/ 	.short	0x0008
        /*0014*/ 	.byte	0x00, 0xf0, 0x61, 0x13


	//----- nvinfo : EIATTR_KPARAM_INFO
	.align		4
.L_4849:
        /*0018*/ 	.byte	0x04, 0x17
        /*001a*/ 	.short	(.L_4851 - .L_4850)
.L_4850:
        /*001c*/ 	.word	0x00000000
        /*0020*/ 	.short	0x0000
        /*0022*/ 	.short	0x0000
        /*0024*/ 	.byte	0x00, 0xf0, 0x21, 0x00


	//----- nvinfo : EIATTR_SPARSE_MMA_MASK
	.align		4
.L_4851:
        /*0028*/ 	.byte	0x03, 0x50
        /*002a*/ 	.short	0x0000


	//----- nvinfo : EIATTR_MAXREG_COUNT
	.align		4
        /*002c*/ 	.byte	0x03, 0x1b
        /*002e*/ 	.short	0x0080


	//----- nvinfo : EIATTR_EXTERNS
	.align		4
        /*0030*/ 	.byte	0x04, 0x0f
        /*0032*/ 	.short	(.L_4853 - .L_4852)


	//   ....[0]....
	.align		4
.L_4852:
        /*0034*/ 	.word	index@(__assertfail)


	//----- nvinfo : EIATTR_MERCURY_ISA_VERSION
	.align		4
.L_4853:
        /*0038*/ 	.byte	0x03, 0x5f
        /*003a*/ 	.short	0x0101


	//----- nvinfo : EIATTR_VRC_CTA_INIT_COUNT
	.align		4
        /*003c*/ 	.byte	0x02, 0x4a
	.zero		1
	.zero		1


	//----- nvinfo : EIATTR_SYSCALL_OFFSETS
	.align		4
        /*0040*/ 	.byte	0x04, 0x46
        /*0042*/ 	.short	(.L_4855 - .L_4854)


	//   ....[0]....
.L_4854:
        /*0044*/ 	.word	0x00005710


	//   ....[1]....
        /*0048*/ 	.word	0x000059a0


	//   ....[2]....
        /*004c*/ 	.word	0x00005c20


	//   ....[3]....
        /*0050*/ 	.word	0x00005eb0


	//   ....[4]....
        /*0054*/ 	.word	0x00006200


	//   ....[5]....
        /*0058*/ 	.word	0x000064d0


	//   ....[6]....
        /*005c*/ 	.word	0x00006790


	//   ....[7]....
        /*0060*/ 	.word	0x00006bc0


	//   ....[8]....
        /*0064*/ 	.word	0x00006e50


	//   ....[9]....
        /*0068*/ 	.word	0x000070d0


	//   ....[10]....
        /*006c*/ 	.word	0x00007360


	//   ....[11]....
        /*0070*/ 	.word	0x000076b0


	//   ....[12]....
        /*0074*/ 	.word	0x00007980


	//   ....[13]....
        /*0078*/ 	.word	0x00007c50


	//   ....[14]....
        /*007c*/ 	.word	0x00008070


	//   ....[15]....
        /*0080*/ 	.word	0x000082e0


	//   ....[16]....
        /*0084*/ 	.word	0x00008560


	//   ....[17]....
        /*0088*/ 	.word	0x000087e0


	//   ....[18]....
        /*008c*/ 	.word	0x00008b20


	//   ....[19]....
        /*0090*/ 	.word	0x00008dc0


	//   ....[20]....
        /*0094*/ 	.word	0x00009060


	//   ....[21]....
        /*0098*/ 	.word	0x00009450


	//   ....[22]....
        /*009c*/ 	.word	0x000096c0


	//   ....[23]....
        /*00a0*/ 	.word	0x00009940


	//   ....[24]....
        /*00a4*/ 	.word	0x00009bc0


	//   ....[25]....
        /*00a8*/ 	.word	0x00009ef0


	//   ....[26]....
        /*00ac*/ 	.word	0x0000a190


	//   ....[27]....
        /*00b0*/ 	.word	0x0000a430


	//   ....[28]....
        /*00b4*/ 	.word	0x0000be30


	//   ....[29]....
        /*00b8*/ 	.word	0x0000c0c0


	//   ....[30]....
        /*00bc*/ 	.word	0x0000c360


	//   ....[31]....
        /*00c0*/ 	.word	0x0000c600


	//   ....[32]....
        /*00c4*/ 	.word	0x0000c970


	//   ....[33]....
        /*00c8*/ 	.word	0x0000cc50


	//   ....[34]....
        /*00cc*/ 	.word	0x0000cf40


	//   ....[35]....
        /*00d0*/ 	.word	0x0000e950


	//   ....[36]....
        /*00d4*/ 	.word	0x0000ebe0


	//   ....[37]....
        /*00d8*/ 	.word	0x0000ee80


	//   ....[38]....
        /*00dc*/ 	.word	0x0000f120


	//   ....[39]....
        /*00e0*/ 	.word	0x0000f490


	//   ....[40]....
        /*00e4*/ 	.word	0x0000f770


	//   ....[41]....
        /*00e8*/ 	.word	0x0000fa60


	//   ....[42]....
        /*00ec*/ 	.word	0x000114a0


	//   ....[43]....
        /*00f0*/ 	.word	0x00011730


	//   ....[44]....
        /*00f4*/ 	.word	0x000119d0


	//   ....[45]....
        /*00f8*/ 	.word	0x00011c70


	//   ....[46]....
        /*00fc*/ 	.word	0x00011fe0


	//   ....[47]....
        /*0100*/ 	.word	0x000122c0


	//   ....[48]....
        /*0104*/ 	.word	0x000125a0


	//   ....[49]....
        /*0108*/ 	.word	0x00013fb0


	//   ....[50]....
        /*010c*/ 	.word	0x00014240


	//   ....[51]....
        /*0110*/ 	.word	0x000144e0


	//   ....[52]....
        /*0114*/ 	.word	0x00014790


	//   ....[53]....
        /*0118*/ 	.word	0x00014b00


	//   ....[54]....
        /*011c*/ 	.word	0x00014de0


	//   ....[55]....
        /*0120*/ 	.word	0x000150c0


	//----- nvinfo : EIATTR_EXIT_INSTR_OFFSETS
	.align		4
.L_4855:
        /*0124*/ 	.byte	0x04, 0x1c
        /*0126*/ 	.short	(.L_4857 - .L_4856)


	//   ....[0]....
.L_4856:
        /*0128*/ 	.word	0x00000280


	//   ....[1]....
        /*012c*/ 	.word	0x000002d0


	//   ....[2]....
        /*0130*/ 	.word	0x00003fd0


	//   ....[3]....
        /*0134*/ 	.word	0x000053b0


	//   ....[4]....
        /*0138*/ 	.word	0x000091c0


	//   ....[5]....
        /*013c*/ 	.word	0x0000a540


	//   ....[6]....
        /*0140*/ 	.word	0x00012730


	//   ....[7]....
        /*0144*/ 	.word	0x00015200


	//----- nvinfo : EIATTR_MAX_THREADS
	.align		4
.L_4857:
        /*0148*/ 	.byte	0x04, 0x05
        /*014a*/ 	.short	(.L_4859 - .L_4858)
.L_4858:
        /*014c*/ 	.word	0x00000080
        /*0150*/ 	.word	0x00000001
        /*0154*/ 	.word	0x00000001


	//----- nvinfo : EIATTR_CRS_STACK_SIZE
	.align		4
.L_4859:
        /*0158*/ 	.byte	0x04, 0x1e
        /*015a*/ 	.short	(.L_4861 - .L_4860)
.L_4860:
        /*015c*/ 	.word	0x00000000


	//----- nvinfo : EIATTR_CBANK_PARAM_SIZE
	.align		4
.L_4861:
        /*0160*/ 	.byte	0x03, 0x19
        /*0162*/ 	.short	0x04e0


	//----- nvinfo : EIATTR_PARAM_CBANK
	.align		4
        /*0164*/ 	.byte	0x04, 0x0a
        /*0166*/ 	.short	(.L_4863 - .L_4862)
	.align		4
.L_4862:
        /*0168*/ 	.word	index@(.nv.constant0._ZN2at6native24index_elementwise_kernelILi128ELi4EZNS0_16gpu_index_kernelIZNS0_21index_put_kernel_implINS0_10OpaqueTypeILi8EEEEEvRNS_14TensorIteratorEN3c108ArrayRefIlEESA_EUlPcPKclE_EEvRNS_18TensorIteratorBaseESA_SA_RKT_bEUliE_EEvlT1_)
        /*016c*/ 	.short	0x0380
        /*016e*/ 	.short	0x04e0


	//----- nvinfo : EIATTR_SW_WAR
	.align		4
.L_4863:
        /*0170*/ 	.byte	0x04, 0x36
        /*0172*/ 	.short	(.L_4865 - .L_4864)
.L_4864:
        /*0174*/ 	.word	0x00000008
.L_4865:


//--------------------- .nv.info._ZN2at6native24index_elementwise_kernelILi128ELi4EZNS0_16gpu_index_kernelIZNS0_21index_put_kernel_implINS0_10OpaqueTypeILi4EEEEEvRNS_14TensorIteratorEN3c108ArrayRefIlEESA_EUlPcPKclE_EEvRNS_18TensorIteratorBaseESA_SA_RKT_bEUliE_EEvlT1_ --------------------------
	.section	.nv.info._ZN2at6native24index_elementwise_kernelILi128ELi4EZNS0_16gpu_index_kernelIZNS0_21index_put_kernel_implINS0_10OpaqueTypeILi4EEEEEvRNS_14TensorIteratorEN3c108ArrayRefIlEESA_EUlPcPKclE_EEvRNS_18TensorIteratorBaseESA_SA_RKT_bEUliE_EEvlT1_,"",@"SHT_CUDA_INFO"
	.sectionflags	@""
	.align	4


	//----- nvinfo : EIATTR_CUDA_API_VERSION
	.align		4
        /*0000*/ 	.byte	0x04, 0x37
        /*0002*/ 	.short	(.L_4867 - .L_4866)
.L_4866:
        /*0004*/ 	.word	0x00000082


	//----- nvinfo : EIATTR_KPARAM_INFO
	.align		4
.L_4867:
        /*0008*/ 	.byte	0x04, 0x17
        /*000a*/ 	.short	(.L_4869 - .L_4868)
.L_4868:
        /*000c*/ 	.word	0x00000000
        /*0010*/ 	.short	0x0001
        /*0012*/ 	.short	0x0008
        /*0014*/ 	.byte	0x00, 0xf0, 0x61, 0x13


	//----- nvinfo : EIATTR_KPARAM_INFO
	.align		4
.L_4869:
        /*0018*/ 	.byte	0x04, 0x17
        /*001a*/ 	.short	(.L_4871 - .L_4870)
.L_4870:
        /*001c*/ 	.word	0x00000000
        /*0020*/ 	.short	0x0000
        /*0022*/ 	.short	0x0000
        /*0024*/ 	.byte	0x00, 0xf0, 0x21, 0x00


	//----- nvinfo : EIATTR_SPARSE_MMA_MASK
	.align		4
.L_4871:
        /*0028*/ 	.byte	0x03, 0x50
        /*002a*/ 	.short	0x0000


	//----- nvinfo : EIATTR_MAXREG_COUNT
	.align		4
        /*002c*/ 	.byte	0x03, 0x1b
        /*002e*/ 	.short	0x0080


	//----- nvinfo : EIATTR_EXTERNS
	.align		4
        /*0030*/ 	.byte	0x04, 0x0f
        /*0032*/ 	.short	(.L_4873 - .L_4872)


	//   ....[0]....
	.align		4
.L_4872:
        /*0034*/ 	.word	index@(__assertfail)


	//----- nvinfo : EIATTR_MERCURY_ISA_VERSION
	.align		4
.L_4873:
        /*0038*/ 	.byte	0x03, 0x5f
        /*003a*/ 	.short	0x0101


	//----- nvinfo : EIATTR_VRC_CTA_INIT_COUNT
	.align		4
        /*003c*/ 	.byte	0x02, 0x4a
	.zero		1
	.zero		1


	//----- nvinfo : EIATTR_SYSCALL_OFFSETS
	.align		4
        /*0040*/ 	.byte	0x04, 0x46
        /*0042*/ 	.short	(.L_4875 - .L_4874)


	//   ....[0]....
.L_4874:
        /*0044*/ 	.word	0x00005710


	//   ....[1]....
        /*0048*/ 	.word	0x000059a0


	//   ....[2]....
        /*004c*/ 	.word	0x00005c20


	//   ....[3]....
        /*0050*/ 	.word	0x00005eb0


	//   ....[4]....
        /*0054*/ 	.word	0x00006200


	//   ....[5]....
        /*0058*/ 	.word	0x000064d0


	//   ....[6]....
        /*005c*/ 	.word	0x00006790


	//   ....[7]....
        /*0060*/ 	.word	0x00006bc0


	//   ....[8]....
        /*0064*/ 	.word	0x00006e50


	//   ....[9]....
        /*0068*/ 	.word	0x000070d0


	//   ....[10]....
        /*006c*/ 	.word	0x00007360


	//   ....[11]....
        /*0070*/ 	.word	0x000076b0


	//   ....[12]....
        /*0074*/ 	.word	0x00007980


	//   ....[13]....
        /*0078*/ 	.word	0x00007c50


	//   ....[14]....
        /*007c*/ 	.word	0x00008070


	//   ....[15]....
        /*0080*/ 	.word	0x000082e0


	//   ....[16]....
        /*0084*/ 	.word	0x00008560


	//   ....[17]....
        /*0088*/ 	.word	0x000087e0


	//   ....[18]....
        /*008c*/ 	.word	0x00008b20


	//   ....[19]....
        /*0090*/ 	.word	0x00008dc0


	//   ....[20]....
        /*0094*/ 	.word	0x00009060


	//   ....[21]....
        /*0098*/ 	.word	0x00009450


	//   ....[22]....
        /*009c*/ 	.word	0x000096c0


	//   ....[23]....
        /*00a0*/ 	.word	0x00009940


	//   ....[24]....
        /*00a4*/ 	.word	0x00009bc0


	//   ....[25]....
        /*00a8*/ 	.word	0x00009ef0


	//   ....[26]....
        /*00ac*/ 	.word	0x0000a190


	//   ....[27]....
        /*00b0*/ 	.word	0x0000a430


	//   ....[28]....
        /*00b4*/ 	.word	0x0000be30


	//   ....[29]....
        /*00b8*/ 	.word	0x0000c0c0


	//   ....[30]....
        /*00bc*/ 	.word	0x0000c360


	//   ....[31]....
        /*00c0*/ 	.word	0x0000c600


	//   ....[32]....
        /*00c4*/ 	.word	0x0000c970


	//   ....[33]....
        /*00c8*/ 	.word	0x0000cc50


	//   ....[34]....
        /*00cc*/ 	.word	0x0000cf40


	//   ....[35]....
        /*00d0*/ 	.word	0x0000e950


	//   ....[36]....
        /*00d4*/ 	.word	0x0000ebe0


	//   ....[37]....
        /*00d8*/ 	.word	0x0000ee80


	//   ....[38]....
        /*00dc*/ 	.word	0x0000f120


	//   ....[39]....
        /*00e0*/ 	.word	0x0000f490


	//   ....[40]....
        /*00e4*/ 	.word	0x0000f770


	//   ....[41]....
        /*00e8*/ 	.word	0x0000fa60


	//   ....[42]....
        /*00ec*/ 	.word	0x000114a0


	//   ....[43]....
        /*00f0*/ 	.word	0x00011730


	//   ....[44]....
        /*00f4*/ 	.word	0x000119d0


	//   ....[45]....
        /*00f8*/ 	.word	0x00011c70


	//   ....[46]....
        /*00fc*/ 	.word	0x00011fe0


	//   ....[47]....
        /*0100*/ 	.word	0x000122c0


	//   ....[48]....
        /*0104*/ 	.word	0x000125a0


	//   ....[49]....
        /*0108*/ 	.word	0x00013fb0


	//   ....[50]....
        /*010c*/ 	.word	0x00014240


	//   ....[51]....
        /*0110*/ 	.word	0x000144e0


	//   ....[52]....
        /*0114*/ 	.word	0x00014790


	//   ....[53]....
        /*0118*/ 	.word	0x00014b00


	//   ....[54]....
        /*011c*/ 	.word	0x00014de0


	//   ....[55]....
        /*0120*/ 	.word	0x000150c0


	//----- nvinfo : EIATTR_EXIT_INSTR_OFFSETS
	.align		4
.L_4875:
        /*0124*/ 	.byte	0x04, 0x1c
        /*0126*/ 	.short	(.L_4877 - .L_4876)


	//   ....[0]....
.L_4876:
        /*0128*/ 	.word	0x00000280


	//   ....[1]....
        /*012c*/ 	.word	0x000002d0


	//   ....[2]....
        /*0130*/ 	.word	0x00003fd0


	//   ....[3]....
        /*0134*/ 	.word	0x000053b0


	//   ....[4]....
        /*0138*/ 	.word	0x000091c0


	//   ....[5]....
        /*013c*/ 	.word	0x0000a540


	//   ....[6]....
        /*0140*/ 	.word	0x00012730


	//   ....[7]....
        /*0144*/ 	.word	0x00015200


	//----- nvinfo : EIATTR_MAX_THREADS
	.align		4
.L_4877:
        /*0148*/ 	.byte	0x04, 0x05
        /*014a*/ 	.short	(.L_4879 - .L_4878)
.L_4878:
        /*014c*/ 	.word	0x00000080
        /*0150*/ 	.word	0x00000001
        /*0154*/ 	.word	0x00000001


	//----- nvinfo : EIATTR_CRS_STACK_SIZE
	.align		4
.L_4879:
        /*0158*/ 	.byte	0x04, 0x1e
        /*015a*/ 	.short	(.L_4881 - .L_4880)
.L_4880:
        /*015c*/ 	.word	0x00000000


	//----- nvinfo : EIATTR_CBANK_PARAM_SIZE
	.align		4
.L_4881:
        /*0160*/ 	.byte	0x03, 0x19
        /*0162*/ 	.short	0x04e0


	//----- nvinfo : EIATTR_PARAM_CBANK
	.align		4
        /*0164*/ 	.byte	0x04, 0x0a
        /*0166*/ 	.short	(.L_4883 - .L_4882)
	.align		4
.L_4882:
        /*0168*/ 	.word	index@(.nv.constant0._ZN2at6native24index_elementwise_kernelILi128ELi4EZNS0_16gpu_index_kernelIZNS0_21index_put_kernel_implINS0_10OpaqueTypeILi4EEEEEvRNS_14TensorIteratorEN3c108ArrayRefIlEESA_EUlPcPKclE_EEvRNS_18TensorIteratorBaseESA_SA_RKT_bEUliE_EEvlT1_)
        /*016c*/ 	.short	0x0380
        /*016e*/ 	.short	0x04e0


	//----- nvinfo : EIATTR_SW_WAR
	.align		4
.L_4883:
        /*0170*/ 	.byte	0x04, 0x36
        /*0172*/ 	.short	(.L_4885 - .L_4884)
.L_4884:
        /*0174*/ 	.word	0x00000008
.L_4885:


//--------------------- .nv.info._ZN2at6native24index_elementwise_kernelILi128ELi4EZNS0_16gpu_index_kernelIZNS0_21index_put_kernel_implINS0_10OpaqueTypeILi1EEEEEvRNS_14TensorIteratorEN3c108ArrayRefIlEESA_EUlPcPKclE_EEvRNS_18TensorIteratorBaseESA_SA_RKT_bEUliE_EEvlT1_ --------------------------
	.section	.nv.info._ZN2at6native24index_elementwise_kernelILi128ELi4EZNS0_16gpu_index_kernelIZNS0_21index_put_kernel_implINS0_10OpaqueTypeILi1EEEEEvRNS_14TensorIteratorEN3c108ArrayRefIlEESA_EUlPcPKclE_EEvRNS_18TensorIteratorBaseESA_SA_RKT_bEUliE_EEvlT1_,"",@"SHT_CUDA_INFO"
	.sectionflags	@""
	.align	4


	//----- nvinfo : EIATTR_CUDA_API_VERSION
	.align		4
        /*0000*/ 	.byte	0x04, 0x37
        /*0002*/ 	.short	(.L_4887 - .L_4886)
.L_4886:
        /*0004*/ 	.word	0x00000082


	//----- nvinfo : EIATTR_KPARAM_INFO
	.align		4
.L_4887:
        /*0008*/ 	.byte	0x04, 0x17
        /*000a*/ 	.short	(.L_4889 - .L_4888)
.L_4888:
        /*000c*/ 	.word	0x00000000
        /*0010*/ 	.short	0x0001
        /*0012*/ 	.short	0x0008
        /*0014*/ 	.byte	0x00, 0xf0, 0x61, 0x13


	//----- nvinfo : EIATTR_KPARAM_INFO
	.align		4
.L_4889:
        /*0018*/ 	.byte	0x04, 0x17
        /*001a*/ 	.short	(.L_4891 - .L_4890)
.L_4890:
        /*001c*/ 	.word	0x00000000
        /*0020*/ 	.short	0x0000
        /*0022*/ 	.short	0x0000
        /*0024*/ 	.byte	0x00, 0xf0, 0x21, 0x00


	//----- nvinfo : EIATTR_SPARSE_MMA_MASK
	.align		4
.L_4891:
        /*0028*/ 	.byte	0x03, 0x50
        /*002a*/ 	.short	0x0000


	//----- nvinfo : EIATTR_MAXREG_COUNT
	.align		4
        /*002c*/ 	.byte	0x03, 0x1b
        /*002e*/ 	.short	0x0080


	//----- nvinfo : EIATTR_EXTERNS
	.align		4
        /*0030*/ 	.byte	0x04, 0x0f
        /*0032*/ 	.short	(.L_4893 - .L_4892)


	//   ....[0]....
	.align		4
.L_4892:
        /*0034*/ 	.word	index@(__assertfail)


	//----- nvinfo : EIATTR_MERCURY_ISA_VERSION
	.align		4
.L_4893:
        /*0038*/ 	.byte	0x03, 0x5f
        /*003a*/ 	.short	0x0101


	//----- nvinfo : EIATTR_VRC_CTA_INIT_COUNT
	.align		4
        /*003c*/ 	.byte	0x02, 0x4a
	.zero		1
	.zero		1


	//----- nvinfo : EIATTR_SYSCALL_OFFSETS
	.align		4
        /*0040*/ 	.byte	0x04, 0x46
        /*0042*/ 	.short	(.L_4895 - .L_4894)


	//   ....[0]....
.L_4894:
        /*0044*/ 	.word	0x00005710


	//   ....[1]....
        /*0048*/ 	.word	0x000059a0


	//   ....[2]....
        /*004c*/ 	.word	0x00005c20


	//   ....[3]....
        /*0050*/ 	.word	0x00005eb0


	//   ....[4]....
        /*0054*/ 	.word	0x00006200


	//   ....[5]....
        /*0058*/ 	.word	0x000064d0


	//   ....[6]....
        /*005c*/ 	.word	0x00006790


	//   ....[7]....
        /*0060*/ 	.word	0x00006bc0


	//   ....[8]....
        /*0064*/ 	.word	0x00006e50


	//   ....[9]....
        /*0068*/ 	.word	0x000070d0


	//   ....[10]....
        /*006c*/ 	.word	0x00007360


	//   ....[11]....
        /*0070*/ 	.word	0x000076b0


	//   ....[12]....
        /*0074*/ 	.word	0x00007980


	//   ....[13]....
        /*0078*/ 	.word	0x00007c50


	//   ....[14]....
        /*007c*/ 	.word	0x00008070


	//   ....[15]....
        /*0080*/ 	.word	0x000082e0


	//   ....[16]....
        /*0084*/ 	.word	0x00008560


	//   ....[17]....
        /*0088*/ 	.word	0x000087e0


	//   ....[18]....
        /*008c*/ 	.word	0x00008b20


	//   ....[19]....
        /*0090*/ 	.word	0x00008dc0


	//   ....[20]....
        /*0094*/ 	.word	0x00009060


	//   ....[21]....
        /*0098*/ 	.word	0x00009450


	//   ....[22]....
        /*009c*/ 	.word	0x000096c0


	//   ....[23]....
        /*00a0*/ 	.word	0x00009940


	//   ....[24]....
        /*00a4*/ 	.word	0x00009bc0


	//   ....[25]....
        /*00a8*/ 	.word	0x00009ef0


	//   ....[26]....
        /*00ac*/ 	.word	0x0000a190


	//   ....[27]....
        /*00b0*/ 	.word	0x0000a430


	//   ....[28]....
        /*00b4*/ 	.word	0x0000be30


	//   ....[29]....
        /*00b8*/ 	.word	0x0000c0c0


	//   ....[30]....
        /*00bc*/ 	.word	0x0000c360


	//   ....[31]....
        /*00c0*/ 	.word	0x0000c600


	//   ....[32]....
        /*00c4*/ 	.word	0x0000c970


	//   ....[33]....
        /*00c8*/ 	.word	0x0000cc50


	//   ....[34]....
        /*00cc*/ 	.word	0x0000cf40


	//   ....[35]....
        /*00d0*/ 	.word	0x0000e950


	//   ....[36]....
        /*00d4*/ 	.word	0x0000ebe0


	//   ....[37]....
        /*00d8*/ 	.word	0x0000ee80


	//   ....[38]....
        /*00dc*/ 	.word	0x0000f120


	//   ....[39]....
        /*00e0*/ 	.word	0x0000f490


	//   ....[40]....
        /*00e4*/ 	.word	0x0000f770


	//   ....[41]....
        /*00e8*/ 	.word	0x0000fa60


	//   ....[42]....
        /*00ec*/ 	.word	0x000114a0


	//   ....[43]....
        /*00f0*/ 	.word	0x00011730


	//   ....[44]....
        /*00f4*/ 	.word	0x000119d0


	//   ....[45]....
        /*00f8*/ 	.word	0x00011c70


	//   ....[46]....
        /*00fc*/ 	.word	0x00011fe0


	//   ....[47]....
        /*0100*/ 	.word	0x000122c0


	//   ....[48]....
        /*0104*/ 	.word	0x000125a0


	//   ....[49]....
        /*0108*/ 	.word	0x00013fb0


	//   ....[50]....
        /*010c*/ 	.word	0x00014240


	//   ....[51]....
        /*0110*/ 	.word	0x000144e0


	//   ....[52]....
        /*0114*/ 	.word	0x00014790


	//   ....[53]....
        /*0118*/ 	.word	0x00014b00


	//   ....[54]....
        /*011c*/ 	.word	0x00014de0


	//   ....[55]....
        /*0120*/ 	.word	0x000150c0


	//----- nvinfo : EIATTR_EXIT_INSTR_OFFSETS
	.align		4
.L_4895:
        /*0124*/ 	.byte	0x04, 0x1c
        /*0126*/ 	.short	(.L_4897 - .L_4896)


	//   ....[0]....
.L_4896:
        /*0128*/ 	.word	0x00000280


	//   ....[1]....
        /*012c*/ 	.word	0x000002d0


	//   ....[2]....
        /*0130*/ 	.word	0x00003fd0


	//   ....[3]....
        /*0134*/ 	.word	0x000053b0


	//   ....[4]....
        /*0138*/ 	.word	0x000091c0


	//   ....[5]....
        /*013c*/ 	.word	0x0000a540


	//   ....[6]....
        /*0140*/ 	.word	0x00012730


	//   ....[7]....
        /*0144*/ 	.word	0x00015200


	//----- nvinfo : EIATTR_MAX_THREADS
	.align		4
.L_4897:
        /*0148*/ 	.byte	0x04, 0x05
        /*014a*/ 	.short	(.L_4899 - .L_4898)
.L_4898:
        /*014c*/ 	.word	0x00000080
        /*0150*/ 	.word	0x00000001
        /*0154*/ 	.word	0x00000001


	//----- nvinfo : EIATTR_CRS_STACK_SIZE
	.align		4
.L_4899:
        /*0158*/ 	.byte	0x04, 0x1e
        /*015a*/ 	.short	(.L_4901 - .L_4900)
.L_4900:
        /*015c*/ 	.word	0x00000000


	//----- nvinfo : EIATTR_CBANK_PARAM_SIZE
	.align		4
.L_4901:
        /*0160*/ 	.byte	0x03, 0x19
        /*0162*/ 	.short	0x04e0


	//----- nvinfo : EIATTR_PARAM_CBANK
	.align		4
        /*0164*/ 	.byte	0x04, 0x0a
        /*0166*/ 	.short	(.L_4903 - .L_4902)
	.align		4
.L_4902:
        /*0168*/ 	.word	index@(.nv.constant0._ZN2at6native24index_elementwise_kernelILi128ELi4EZNS0_16gpu_index_kernelIZNS0_21index_put_kernel_implINS0_10OpaqueTypeILi1EEEEEvRNS_14TensorIteratorEN3c108ArrayRefIlEESA_EUlPcPKclE_EEvRNS_18TensorIteratorBaseESA_SA_RKT_bEUliE_EEvlT1_)
        /*016c*/ 	.short	0x0380
        /*016e*/ 	.short	0x04e0


	//----- nvinfo : EIATTR_SW_WAR
	.align		4
.L_4903:
        /*0170*/ 	.byte	0x04, 0x36
        /*0172*/ 	.short	(.L_4905 - .L_4904)
.L_4904:
        /*0174*/ 	.word	0x00000008
.L_4905:


//--------------------- .nv.info._ZN2at6native24index_elementwise_kernelILi128ELi4EZNS0_22index_copy_kernel_implINS0_10OpaqueTypeILi16EEEEEvRNS_14TensorIteratorElllEUliE_EEvlT1_ --------------------------
	.section	.nv.info._ZN2at6native24index_elementwise_kernelILi128ELi4EZNS0_22index_copy_kernel_implINS0_10OpaqueTypeILi16EEEEEvRNS_14TensorIteratorElllEUliE_EEvlT1_,"",@"SHT_CUDA_INFO"
	.sectionflags	@""
	.align	4


	//----- nvinfo : EIATTR_CUDA_API_VERSION
	.align		4
        /*0000*/ 	.byte	0x04, 0x37
        /*0002*/ 	.short	(.L_4907 - .L_4906)
.L_4906:
        /*0004*/ 	.word	0x00000082


	//----- nvinfo : EIATTR_KPARAM_INFO
	.align		4
.L_4907:
        /*0008*/ 	.byte	0x04, 0x17
        /*000a*/ 	.short	(.L_4909 - .L_4908)
.L_4908:
        /*000c*/ 	.word	0x00000000
        /*0010*/ 	.short	0x0001
        /*0012*/ 	.short	0x0008
        /*0014*/ 	.byte	0x00, 0xf0, 0x21, 0x0a


	//----- nvinfo : EIATTR_KPARAM_INFO
	.align		4
.L_4909:
        /*0018*/ 	.byte	0x04, 0x17
        /*001a*/ 	.short	(.L_4911 - .L_4910)
.L_4910:
        /*001c*/ 	.word	0x00000000
        /*0020*/ 	.short	0x0000
        /*0022*/ 	.short	0x0000
        /*0024*/ 	.byte	0x00, 0xf0, 0x21, 0x00


	//----- nvinfo : EIATTR_SPARSE_MMA_MASK
	.align		4
.L_4911:
        /*0028*/ 	.byte	0x03, 0x50
        /*002a*/ 	.short	0x0000


	//----- nvinfo : EIATTR_MAXREG_COUNT
	.align		4
        /*002c*/ 	.byte	0x03, 0x1b
        /*002e*/ 	.short	0x0080


	//----- nvinfo : EIATTR_EXTERNS
	.align		4
        /*0030*/ 	.byte	0x04, 0x0f
        /*0032*/ 	.short	(.L_4913 - .L_4912)


	//   ....[0]....
	.align		4
.L_4912:
        /*0034*/ 	.word	index@(__assertfail)


	//----- nvinfo : EIATTR_MERCURY_ISA_VERSION
	.align		4
.L_4913:
        /*0038*/ 	.byte	0x03, 0x5f
        /*003a*/ 	.short	0x0101


	//----- nvinfo : EIATTR_VRC_CTA_INIT_COUNT
	.align		4
        /*003c*/ 	.byte	0x02, 0x4a
	.zero		1
	.zero		1


	//----- nvinfo : EIATTR_SYSCALL_OFFSETS
	.align		4
        /*0040*/ 	.byte	0x04, 0x46
        /*0042*/ 	.short	(.L_4915 - .L_4914)


	//   ....[0]....
.L_4914:
        /*0044*/ 	.word	0x00000250


	//   ....[1]....
        /*0048*/ 	.word	0x000004f0


	//   ....[2]....
        /*004c*/ 	.word	0x00000790


	//   ....[3]....
        /*0050*/ 	.word	0x00000a20


	//   ....[4]....
        /*0054*/ 	.word	0x000022d0


	//   ....[5]....
        /*0058*/ 	.word	0x00003bb0


	//   ....[6]....
        /*005c*/ 	.word	0x00005490


	//   ....[7]....
        /*0060*/ 	.word	0x00006db0


	//----- nvinfo : EIATTR_EXIT_INSTR_OFFSETS
	.align		4
.L_4915:
        /*0064*/ 	.byte	0x04, 0x1c
        /*0066*/ 	.short	(.L_4917 - .L_4916)


	//   ....[0]....
.L_4916:
        /*0068*/ 	.word	0x000008a0


	//   ....[1]....
        /*006c*/ 	.word	0x00000ae0


	//   ....[2]....
        /*0070*/ 	.word	0x000055f0


	//   ....[3]....
        /*0074*/ 	.word	0x00006e60


	//----- nvinfo : EIATTR_MAX_THREADS
	.align		4
.L_4917:
        /*0078*/ 	.byte	0x04, 0x05
        /*007a*/ 	.short	(.L_4919 - .L_4918)
.L_4918:
        /*007c*/ 	.word	0x00000080
        /*0080*/ 	.word	0x00000001
        /*0084*/ 	.word	0x00000001


	//----- nvinfo : EIATTR_CRS_STACK_SIZE
	.align		4
.L_4919:
        /*0088*/ 	.byte	0x04, 0x1e
        /*008a*/ 	.short	(.L_4921 - .L_4920)
.L_4920:
        /*008c*/ 	.word	0x00000000


	//----- nvinfo : EIATTR_CBANK_PARAM_SIZE
	.align		4
.L_4921:
        /*0090*/ 	.byte	0x03, 0x19
        /*0092*/ 	.short	0x0290


	//----- nvinfo : EIATTR_PARAM_CBANK
	.align		4
        /*0094*/ 	.byte	0x04, 0x0a
        /*0096*/ 	.short	(.L_4923 - .L_4922)
	.align		4
.L_4922:
        /*0098*/ 	.word	index@(.nv.constant0._ZN2at6native24index_elementwise_kernelILi128ELi4EZNS0_22index_copy_kernel_implINS0_10OpaqueTypeILi16EEEEEvRNS_14TensorIteratorElllEUliE_EEvlT1_)
        /*009c*/ 	.short	0x0380
        /*009e*/ 	.short	0x0290


	//----- nvinfo : EIATTR_SW_WAR
	.align		4
.L_4923:
        /*00a0*/ 	.byte	0x04, 0x36
        /*00a2*/ 	.short	(.L_4925 - .L_4924)
.L_4924:
        /*00a4*/ 	.word	0x00000008
.L_4925:


//--------------------- .nv.info._ZN2at6native24index_elementwise_kernelILi128ELi4EZNS0_22index_copy_kernel_implINS0_10OpaqueTypeILi2EEEEEvRNS_14TensorIteratorElllEUliE_EEvlT1_ --------------------------
	.section	.nv.info._ZN2at6native24index_elementwise_kernelILi128ELi4EZNS0_22index_copy_kernel_implINS0_10OpaqueTypeILi2EEEEEvRNS_14TensorIteratorElllEUliE_EEvlT1_,"",@"SHT_CUDA_INFO"
	.sectionflags	@""
	.align	4


	//----- nvinfo : EIATTR_CUDA_API_VERSION
	.align		4
        /*0000*/ 	.byte	0x04, 0x37
        /*0002*/ 	.short	(.L_4927 - .L_4926)
.L_4926:
        /*0004*/ 	.word	0x00000082


	//----- nvinfo : EIATTR_KPARAM_INFO
	.align		4
.L_4927:
        /*0008*/ 	.byte	0x04, 0x17
        /*000a*/ 	.short	(.L_4929 - .L_4928)
.L_4928:
        /*000c*/ 	.word	0x00000000
        /*0010*/ 	.short	0x0001
        /*0012*/ 	.short	0x0008
        /*0014*/ 	.byte	0x00, 0xf0, 0x21, 0x0a


	//----- nvinfo : EIATTR_KPARAM_INFO
	.align		4
.L_4929:
        /*0018*/ 	.byte	0x04, 0x17
        /*001a*/ 	.short	(.L_4931 - .L_4930)
.L_4930:
        /*001c*/ 	.word	0x00000000
        /*0020*/ 	.short	0x0000
        /*0022*/ 	.short	0x0000
        /*0024*/ 	.byte	0x00, 0xf0, 0x21, 0x00


	//----- nvinfo : EIATTR_SPARSE_MMA_MASK
	.align		4
.L_4931:
        /*0028*/ 	.byte	0x03, 0x50
        /*002a*/ 	.short	0x0000


	//----- nvinfo : EIATTR_MAXREG_COUNT
	.align		4
        /*002c*/ 	.byte	0x03, 0x1b
        /*002e*/ 	.short	0x0080


	//----- nvinfo : EIATTR_EXTERNS
	.align		4
        /*0030*/ 	.byte	0x04, 0x0f
        /*0032*/ 	.short	(.L_4933 - .L_4932)


	//   ....[0]....
	.align		4
.L_4932:
        /*0034*/ 	.word	index@(__assertfail)


	//----- nvinfo : EIATTR_MERCURY_ISA_VERSION
	.align		4
.L_4933:
        /*0038*/ 	.byte	0x03, 0x5f
        /*003a*/ 	.short	0x0101


	//----- nvinfo : EIATTR_VRC_CTA_INIT_COUNT
	.align		4
        /*003c*/ 	.byte	0x02, 0x4a
	.zero		1
	.zero		1


	//----- nvinfo : EIATTR_SYSCALL_OFFSETS
	.align		4
        /*0040*/ 	.byte	0x04, 0x46
        /*0042*/ 	.short	(.L_4935 - .L_4934)


	//   ....[0]....
.L_4934:
        /*0044*/ 	.word	0x00000250


	//   ....[1]....
        /*0048*/ 	.word	0x00000500


	//   ....[2]....
        /*004c*/ 	.word	0x000007b0


	//   ....[3]....
        /*0050*/ 	.word	0x00000a50


	//   ....[4]....
        /*0054*/ 	.word	0x00002310


	//   ....[5]....
        /*0058*/ 	.word	0x00003c00


	//   ....[6]....
        /*005c*/ 	.word	0x000054f0


	//   ....[7]....
        /*0060*/ 	.word	0x00006e20


	//----- nvinfo : EIATTR_EXIT_INSTR_OFFSETS
	.align		4
.L_4935:
        /*0064*/ 	.byte	0x04, 0x1c
        /*0066*/ 	.short	(.L_4937 - .L_4936)


	//   ....[0]....
.L_4936:
        /*0068*/ 	.word	0x000008d0


	//   ....[1]....
        /*006c*/ 	.word	0x00000b20


	//   ....[2]....
        /*0070*/ 	.word	0x00005660


	//   ....[3]....
        /*0074*/ 	.word	0x00006ee0


	//----- nvinfo : EIATTR_MAX_THREADS
	.align		4
.L_4937:
        /*0078*/ 	.byte	0x04, 0x05
        /*007a*/ 	.short	(.L_4939 - .L_4938)
.L_4938:
        /*007c*/ 	.word	0x00000080
        /*0080*/ 	.word	0x00000001
        /*0084*/ 	.word	0x00000001


	//----- nvinfo : EIATTR_CRS_STACK_SIZE
	.align		4
.L_4939:
        /*0088*/ 	.byte	0x04, 0x1e
        /*008a*/ 	.short	(.L_4941 - .L_4940)
.L_4940:
        /*008c*/ 	.word	0x00000000


	//----- nvinfo : EIATTR_CBANK_PARAM_SIZE
	.align		4
.L_4941:
        /*0090*/ 	.byte	0x03, 0x19
        /*0092*/ 	.short	0x0290


	//----- nvinfo : EIATTR_PARAM_CBANK
	.align		4
        /*0094*/ 	.byte	0x04, 0x0a
        /*0096*/ 	.short	(.L_4943 - .L_4942)
	.align		4
.L_4942:
        /*0098*/ 	.word	index@(.nv.constant0._ZN2at6native24index_elementwise_kernelILi128ELi4EZNS0_22index_copy_kernel_implINS0_10OpaqueTypeILi2EEEEEvRNS_14TensorIteratorElllEUliE_EEvlT1_)
        /*009c*/ 	.short	0x0380
        /*009e*/ 	.short	0x0290


	//----- nvinfo : EIATTR_SW_WAR
	.align		4
.L_4943:
        /*00a0*/ 	.byte	0x04, 0x36
        /*00a2*/ 	.short	(.L_4945 - .L_4944)
.L_4944:
        /*00a4*/ 	.word	0x00000008
.L_4945:


//--------------------- .nv.info._ZN2at6native24index_elementwise_kernelILi128ELi4EZNS0_22index_copy_kernel_implINS0_10OpaqueTypeILi8EEEEEvRNS_14TensorIteratorElllEUliE_EEvlT1_ --------------------------
	.section	.nv.info._ZN2at6native24index_elementwise_kernelILi128ELi4EZNS0_22index_copy_kernel_implINS0_10OpaqueTypeILi8EEEEEvRNS_14TensorIteratorElllEUliE_EEvlT1_,"",@"SHT_CUDA_INFO"
	.sectionflags	@""
	.align	4


	//----- nvinfo : EIATTR_CUDA_API_VERSION
	.align		4
        /*0000*/ 	.byte	0x04, 0x37
        /*0002*/ 	.short	(.L_4947 - .L_4946)
.L_4946:
        /*0004*/ 	.word	0x00000082


	//----- nvinfo : EIATTR_KPARAM_INFO
	.align		4
.L_4947:
        /*0008*/ 	.byte	0x04, 0x17
        /*000a*/ 	.short	(.L_4949 - .L_4948)
.L_4948:
        /*000c*/ 	.word	0x00000000
        /*0010*/ 	.short	0x0001
        /*0012*/ 	.short	0x0008
        /*0014*/ 	.byte	0x00, 0xf0, 0x21, 0x0a


	//----- nvinfo : EIATTR_KPARAM_INFO
	.align		4
.L_4949:
        /*0018*/ 	.byte	0x04, 0x17
        /*001a*/ 	.short	(.L_4951 - .L_4950)
.L_4950:
        /*001c*/ 	.word	0x00000000
        /*0020*/ 	.short	0x0000
        /*0022*/ 	.short	0x0000
        /*0024*/ 	.byte	0x00, 0xf0, 0x21, 0x00


	//----- nvinfo : EIATTR_SPARSE_MMA_MASK
	.align		4
.L_4951:
        /*0028*/ 	.byte	0x03, 0x50
        /*002a*/ 	.short	0x0000


	//----- nvinfo : EIATTR_MAXREG_COUNT
	.align		4
        /*002c*/ 	.byte	0x03, 0x1b
        /*002e*/ 	.short	0x0080


	//----- nvinfo : EIATTR_EXTERNS
	.align		4
        /*0030*/ 	.byte	0x04, 0x0f
        /*0032*/ 	.short	(.L_4953 - .L_4952)


	//   ....[0]....
	.align		4
.L_4952:
        /*0034*/ 	.word	index@(__assertfail)


	//----- nvinfo : EIATTR_MERCURY_ISA_VERSION
	.align		4
.L_4953:
        /*0038*/ 	.byte	0x03, 0x5f
        /*003a*/ 	.short	0x0101


	//----- nvinfo : EIATTR_VRC_CTA_INIT_COUNT
	.align		4
        /*003c*/ 	.byte	0x02, 0x4a
	.zero		1
	.zero		1


	//----- nvinfo : EIATTR_SYSCALL_OFFSETS
	.align		4
        /*0040*/ 	.byte	0x04, 0x46
        /*0042*/ 	.short	(.L_4955 - .L_4954)


	//   ....[0]....
.L_4954:
        /*0044*/ 	.word	0x00000250


	//   ....[1]....
        /*0048*/ 	.word	0x000004f0


	//   ....[2]....
        /*004c*/ 	.word	0x00000790


	//   ....[3]....
        /*0050*/ 	.word	0x00000a20


	//   ....[4]....
        /*0054*/ 	.word	0x000022d0


	//   ....[5]....
        /*0058*/ 	.word	0x00003bb0


	//   ....[6]....
        /*005c*/ 	.word	0x00005490


	//   ....[7]....
        /*0060*/ 	.word	0x00006db0


	//----- nvinfo : EIATTR_EXIT_INSTR_OFFSETS
	.align		4
.L_4955:
        /*0064*/ 	.byte	0x04, 0x1c
        /*0066*/ 	.short	(.L_4957 - .L_4956)


	//   ....[0]....
.L_4956:
        /*0068*/ 	.word	0x000008a0


	//   ....[1]....
        /*006c*/ 	.word	0x00000ae0


	//   ....[2]....
        /*0070*/ 	.word	0x000055f0


	//   ....[3]....
        /*0074*/ 	.word	0x00006e60


	//----- nvinfo : EIATTR_MAX_THREADS
	.align		4
.L_4957:
        /*0078*/ 	.byte	0x04, 0x05
        /*007a*/ 	.short	(.L_4959 - .L_4958)
.L_4958:
        /*007c*/ 	.word	0x00000080
        /*0080*/ 	.word	0x00000001
        /*0084*/ 	.word	0x00000001


	//----- nvinfo : EIATTR_CRS_STACK_SIZE
	.align		4
.L_4959:
        /*0088*/ 	.byte	0x04, 0x1e
        /*008a*/ 	.short	(.L_4961 - .L_4960)
.L_4960:
        /*008c*/ 	.word	0x00000000


	//----- nvinfo : EIATTR_CBANK_PARAM_SIZE
	.align		4
.L_4961:
        /*0090*/ 	.byte	0x03, 0x19
        /*0092*/ 	.short	0x0290


	//----- nvinfo : EIATTR_PARAM_CBANK
	.align		4
        /*0094*/ 	.byte	0x04, 0x0a
        /*0096*/ 	.short	(.L_4963 - .L_4962)
	.align		4
.L_4962:
        /*0098*/ 	.word	index@(.nv.constant0._ZN2at6native24index_elementwise_kernelILi128ELi4EZNS0_22index_copy_kernel_implINS0_10OpaqueTypeILi8EEEEEvRNS_14TensorIteratorElllEUliE_EEvlT1_)
        /*009c*/ 	.short	0x0380
        /*009e*/ 	.short	0x0290


	//----- nvinfo : EIATTR_SW_WAR
	.align		4
.L_4963:
        /*00a0*/ 	.byte	0x04, 0x36
        /*00a2*/ 	.short	(.L_4965 - .L_4964)
.L_4964:
        /*00a4*/ 	.word	0x00000008
.L_4965:


//--------------------- .nv.info._ZN2at6native24index_elementwise_kernelILi128ELi4EZNS0_22index_copy_kernel_implINS0_10OpaqueTypeILi4EEEEEvRNS_14TensorIteratorElllEUliE_EEvlT1_ --------------------------
	.section	.nv.info._ZN2at6native24index_elementwise_kernelILi128ELi4EZNS0_22index_copy_kernel_implINS0_10OpaqueTypeILi4EEEEEvRNS_14TensorIteratorElllEUliE_EEvlT1_,"",@"SHT_CUDA_INFO"
	.sectionflags	@""
	.align	4


	//----- nvinfo : EIATTR_CUDA_API_VERSION
	.align		4
        /*0000*/ 	.byte	0x04, 0x37
        /*0002*/ 	.short	(.L_4967 - .L_4966)
.L_4966:
        /*0004*/ 	.word	0x00000082


	//----- nvinfo : EIATTR_KPARAM_INFO
	.align		4
.L_4967:
        /*0008*/ 	.byte	0x04, 0x17
        /*000a*/ 	.short	(.L_4969 - .L_4968)
.L_4968:
        /*000c*/ 	.word	0x00000000
        /*0010*/ 	.short	0x0001
        /*0012*/ 	.short	0x0008
        /*0014*/ 	.byte	0x00, 0xf0, 0x21, 0x0a


	//----- nvinfo : EIATTR_KPARAM_INFO
	.align		4
.L_4969:
        /*0018*/ 	.byte	0x04, 0x17
        /*001a*/ 	.short	(.L_4971 - .L_4970)
.L_4970:
        /*001c*/ 	.word	0x00000000
        /*0020*/ 	.short	0x0000
        /*0022*/ 	.short	0x0000
        /*0024*/ 	.byte	0x00, 0xf0, 0x21, 0x00


	//----- nvinfo : EIATTR_SPARSE_MMA_MASK
	.align		4
.L_4971:
        /*0028*/ 	.byte	0x03, 0x50
        /*002a*/ 	.short	0x0000


	//----- nvinfo : EIATTR_MAXREG_COUNT
	.align		4
        /*002c*/ 	.byte	0x03, 0x1b
        /*002e*/ 	.short	0x0080


	//----- nvinfo : EIATTR_EXTERNS
	.align		4
        /*0030*/ 	.byte	0x04, 0x0f
        /*0032*/ 	.short	(.L_4973 - .L_4972)


	//   ....[0]....
	.align		4
.L_4972:
        /*0034*/ 	.word	index@(__assertfail)


	//----- nvinfo : EIATTR_MERCURY_ISA_VERSION
	.align		4
.L_4973:
        /*0038*/ 	.byte	0x03, 0x5f
        /*003a*/ 	.short	0x0101


	//----- nvinfo : EIATTR_VRC_CTA_INIT_COUNT
	.align		4
        /*003c*/ 	.byte	0x02, 0x4a
	.zero		1
	.zero		1


	//----- nvinfo : EIATTR_SYSCALL_OFFSETS
	.align		4
        /*0040*/ 	.byte	0x04, 0x46
        /*0042*/ 	.short	(.L_4975 - .L_4974)


	//   ....[0]....
.L_4974:
        /*0044*/ 	.word	0x00000250


	//   ....[1]....
        /*0048*/ 	.word	0x000004f0


	//   ....[2]....
        /*004c*/ 	.word	0x00000790


	//   ....[3]....
        /*0050*/ 	.word	0x00000a20


	//   ....[4]....
        /*0054*/ 	.word	0x000022d0


	//   ....[5]....
        /*0058*/ 	.word	0x00003bb0


	//   ....[6]....
        /*005c*/ 	.word	0x00005490


	//   ....[7]....
        /*0060*/ 	.word	0x00006db0


	//----- nvinfo : EIATTR_EXIT_INSTR_OFFSETS
	.align		4
.L_4975:
        /*0064*/ 	.byte	0x04, 0x1c
        /*0066*/ 	.short	(.L_4977 - .L_4976)


	//   ....[0]....
.L_4976:
        /*0068*/ 	.word	0x000008a0


	//   ....[1]....
        /*006c*/ 	.word	0x00000ae0


	//   ....[2]....
        /*0070*/ 	.word	0x000055f0


	//   ....[3]....
        /*0074*/ 	.word	0x00006e60


	//----- nvinfo : EIATTR_MAX_THREADS
	.align		4
.L_4977:
        /*0078*/ 	.byte	0x04, 0x05
        /*007a*/ 	.short	(.L_4979 - .L_4978)
.L_4978:
        /*007c*/ 	.word	0x00000080
        /*0080*/ 	.word	0x00000001
        /*0084*/ 	.word	0x00000001


	//----- nvinfo : EIATTR_CRS_STACK_SIZE
	.align		4
.L_4979:
        /*0088*/ 	.byte	0x04, 0x1e
        /*008a*/ 	.short	(.L_4981 - .L_4980)
.L_4980:
        /*008c*/ 	.word	0x00000000


	//----- nvinfo : EIATTR_CBANK_PARAM_SIZE
	.align		4
.L_4981:
        /*0090*/ 	.byte	0x03, 0x19
        /*0092*/ 	.short	0x0290


	//----- nvinfo : EIATTR_PARAM_CBANK
	.align		4
        /*0094*/ 	.byte	0x04, 0x0a
        /*0096*/ 	.short	(.L_4983 - .L_4982)
	.align		4
.L_4982:
        /*0098*/ 	.word	index@(.nv.constant0._ZN2at6native24index_elementwise_kernelILi128ELi4EZNS0_22index_copy_kernel_implINS0_10OpaqueTypeILi4EEEEEvRNS_14TensorIteratorElllEUliE_EEvlT1_)
        /*009c*/ 	.short	0x0380
        /*009e*/ 	.short	0x0290


	//----- nvinfo : EIATTR_SW_WAR
	.align		4
.L_4983:
        /*00a0*/ 	.byte	0x04, 0x36
        /*00a2*/ 	.short	(.L_4985 - .L_4984)
.L_4984:
        /*00a4*/ 	.word	0x00000008
.L_4985:


//--------------------- .nv.info._ZN2at6native24index_elementwise_kernelILi128ELi4EZNS0_22index_copy_kernel_implINS0_10OpaqueTypeILi1EEEEEvRNS_14TensorIteratorElllEUliE_EEvlT1_ --------------------------
	.section	.nv.info._ZN2at6native24index_elementwise_kernelILi128ELi4EZNS0_22index_copy_kernel_implINS0_10OpaqueTypeILi1EEEEEvRNS_14TensorIteratorElllEUliE_EEvlT1_,"",@"SHT_CUDA_INFO"
	.sectionflags	@""
	.align	4


	//----- nvinfo : EIATTR_CUDA_API_VERSION
	.align		4
        /*0000*/ 	.byte	0x04, 0x37
        /*0002*/ 	.short	(.L_4987 - .L_4986)
.L_4986:
        /*0004*/ 	.word	0x00000082


	//----- nvinfo : EIATTR_KPARAM_INFO
	.align		4
.L_4987:
        /*0008*/ 	.byte	0x04, 0x17
        /*000a*/ 	.short	(.L_4989 - .L_4988)
.L_4988:
        /*000c*/ 	.word	0x00000000
        /*0010*/ 	.short	0x0001
        /*0012*/ 	.short	0x0008
        /*0014*/ 	.byte	0x00, 0xf0, 0x21, 0x0a


	//----- nvinfo : EIATTR_KPARAM_INFO
	.align		4
.L_4989:
        /*0018*/ 	.byte	0x04, 0x17
        /*001a*/ 	.short	(.L_4991 - .L_4990)
.L_4990:
        /*001c*/ 	.word	0x00000000
        /*0020*/ 	.short	0x0000
        /*0022*/ 	.short	0x0000
        /*0024*/ 	.byte	0x00, 0xf0, 0x21, 0x00


	//----- nvinfo : EIATTR_SPARSE_MMA_MASK
	.align		4
.L_4991:
        /*0028*/ 	.byte	0x03, 0x50
        /*002a*/ 	.short	0x0000


	//----- nvinfo : EIATTR_MAXREG_COUNT
	.align		4
        /*002c*/ 	.byte	0x03, 0x1b
        /*002e*/ 	.short	0x0080


	//----- nvinfo : EIATTR_EXTERNS
	.align		4
        /*0030*/ 	.byte	0x04, 0x0f
        /*0032*/ 	.short	(.L_4993 - .L_4992)


	//   ....[0]....
	.align		4
.L_4992:
        /*0034*/ 	.word	index@(__assertfail)


	//----- nvinfo : EIATTR_MERCURY_ISA_VERSION
	.align		4
.L_4993:
        /*0038*/ 	.byte	0x03, 0x5f
        /*003a*/ 	.short	0x0101


	//----- nvinfo : EIATTR_VRC_CTA_INIT_COUNT
	.align		4
        /*003c*/ 	.byte	0x02, 0x4a
	.zero		1
	.zero		1


	//----- nvinfo : EIATTR_SYSCALL_OFFSETS
	.align		4
        /*0040*/ 	.byte	0x04, 0x46
        /*0042*/ 	.short	(.L_4995 - .L_4994)


	//   ....[0]....
.L_4994:
        /*0044*/ 	.word	0x00000250


	//   ....[1]....
        /*0048*/ 	.word	0x000004d0


	//   ....[2]....
        /*004c*/ 	.word	0x00000750


	//   ....[3]....
        /*0050*/ 	.word	0x000009c0


	//   ....[4]....
        /*0054*/ 	.word	0x00002250


	//   ....[5]....
        /*0058*/ 	.word	0x00003b10


	//   ....[6]....
        /*005c*/ 	.word	0x000053d0


	//   ....[7]....
        /*0060*/ 	.word	0x00006cd0


	//----- nvinfo : EIATTR_EXIT_INSTR_OFFSETS
	.align		4
.L_4995:
        /*0064*/ 	.byte	0x04, 0x1c
        /*0066*/ 	.short	(.L_4997 - .L_4996)


	//   ....[0]....
.L_4996:
        /*0068*/ 	.word	0x00000840


	//   ....[1]....
        /*006c*/ 	.word	0x00000a60


	//   ....[2]....
        /*0070*/ 	.word	0x00005510


	//   ....[3]....
        /*0074*/ 	.word	0x00006d60


	//----- nvinfo : EIATTR_MAX_THREADS
	.align		4
.L_4997:
        /*0078*/ 	.byte	0x04, 0x05
        /*007a*/ 	.short	(.L_4999 - .L_4998)
.L_4998:
        /*007c*/ 	.word	0x00000080
        /*0080*/ 	.word	0x00000001
        /*0084*/ 	.word	0x00000001


	//----- nvinfo : EIATTR_CRS_STACK_SIZE
	.align		4
.L_4999:
        /*0088*/ 	.byte	0x04, 0x1e
        /*008a*/ 	.short	(.L_5001 - .L_5000)
.L_5000:
        /*008c*/ 	.word	0x00000000


	//----- nvinfo : EIATTR_CBANK_PARAM_SIZE
	.align		4
.L_5001:
        /*0090*/ 	.byte	0x03, 0x19
        /*0092*/ 	.short	0x0290


	//----- nvinfo : EIATTR_PARAM_CBANK
	.align		4
        /*0094*/ 	.byte	0x04, 0x0a
        /*0096*/ 	.short	(.L_5003 - .L_5002)
	.align		4
.L_5002:
        /*0098*/ 	.word	index@(.nv.constant0._ZN2at6native24index_elementwise_kernelILi128ELi4EZNS0_22index_copy_kernel_implINS0_10OpaqueTypeILi1EEEEEvRNS_14TensorIteratorElllEUliE_EEvlT1_)
        /*009c*/ 	.short	0x0380
        /*009e*/ 	.short	0x0290


	//----- nvinfo : EIATTR_SW_WAR
	.align		4
.L_5003:
        /*00a0*/ 	.byte	0x04, 0x36
        /*00a2*/ 	.short	(.L_5005 - .L_5004)
.L_5004:
        /*00a4*/ 	.word	0x00000008
.L_5005:


//--------------------- .nv.info._ZN2at6native24index_elementwise_kernelILi128ELi4EZNS0_22index_fill_kernel_implINS0_10OpaqueTypeILi16EEEEEvRNS_14TensorIteratorElllT_EUliE_EEvlT1_ --------------------------
	.section	.nv.info._ZN2at6native24index_elementwise_kernelILi128ELi4EZNS0_22index_fill_kernel_implINS0_10OpaqueTypeILi16EEEEEvRNS_14TensorIteratorElllT_EUliE_EEvlT1_,"",@"SHT_CUDA_INFO"
	.sectionflags	@""
	.align	4


	//----- nvinfo : EIATTR_CUDA_API_VERSION
	.align		4
        /*0000*/ 	.byte	0x04, 0x37
        /*0002*/ 	.short	(.L_5007 - .L_5006)
.L_5006:
        /*0004*/ 	.word	0x00000082


	//----- nvinfo : EIATTR_KPARAM_INFO
	.align		4
.L_5007:
        /*0008*/ 	.byte	0x04, 0x17
        /*000a*/ 	.short	(.L_5009 - .L_5008)
.L_5008:
        /*000c*/ 	.word	0x00000000
        /*0010*/ 	.short	0x0001
        /*0012*/ 	.short	0x0010
        /*0014*/ 	.byte	0x00, 0xf0, 0xc1, 0x08


	//----- nvinfo : EIATTR_KPARAM_INFO
	.align		4
.L_5009:
        /*0018*/ 	.byte	0x04, 0x17
        /*001a*/ 	.short	(.L_5011 - .L_5010)
.L_5010:
        /*001c*/ 	.word	0x00000000
        /*0020*/ 	.short	0x0000
        /*0022*/ 	.short	0x0000
        /*0024*/ 	.byte	0x00, 0xf0, 0x21, 0x00


	//----- nvinfo : EIATTR_SPARSE_MMA_MASK
	.align		4
.L_5011:
        /*0028*/ 	.byte	0x03, 0x50
        /*002a*/ 	.short	0x0000


	//----- nvinfo : EIATTR_MAXREG_COUNT
	.align		4
        /*002c*/ 	.byte	0x03, 0x1b
        /*002e*/ 	.short	0x0080


	//----- nvinfo : EIATTR_EXTERNS
	.align		4
        /*0030*/ 	.byte	0x04, 0x0f
        /*0032*/ 	.short	(.L_5013 - .L_5012)


	//   ....[0]....
	.align		4
.L_5012:
        /*0034*/ 	.word	index@(__assertfail)


	//----- nvinfo : EIATTR_MERCURY_ISA_VERSION
	.align		4
.L_5013:
        /*0038*/ 	.byte	0x03, 0x5f
        /*003a*/ 	.short	0x0101


	//----- nvinfo : EIATTR_VRC_CTA_INIT_COUNT
	.align		4
        /*003c*/ 	.byte	0x02, 0x4a
	.zero		1
	.zero		1


	//----- nvinfo : EIATTR_SYSCALL_OFFSETS
	.align		4
        /*0040*/ 	.byte	0x04, 0x46
        /*0042*/ 	.short	(.L_5015 - .L_5014)


	//   ....[0]....
.L_5014:
        /*0044*/ 	.word	0x00000270


	//   ....[1]....
        /*0048*/ 	.word	0x000005a0


	//   ....[2]....
        /*004c*/ 	.word	0x000008d0


	//   ....[3]....
        /*0050*/ 	.word	0x00000bf0


	//   ....[4]....
        /*0054*/ 	.word	0x00002200


	//   ....[5]....
        /*0058*/ 	.word	0x00003820


	//   ....[6]....
        /*005c*/ 	.word	0x00004e40


	//   ....[7]....
        /*0060*/ 	.word	0x00006480


	//----- nvinfo : EIATTR_EXIT_INSTR_OFFSETS
	.align		4
.L_5015:
        /*0064*/ 	.byte	0x04, 0x1c
        /*0066*/ 	.short	(.L_5017 - .L_5016)


	//   ....[0]....
.L_5016:
        /*0068*/ 	.word	0x00000a50


	//   ....[1]....
        /*006c*/ 	.word	0x00000d20


	//   ....[2]....
        /*0070*/ 	.word	0x00004ff0


	//   ....[3]....
        /*0074*/ 	.word	0x000065b0


	//----- nvinfo : EIATTR_MAX_THREADS
	.align		4
.L_5017:
        /*0078*/ 	.byte	0x04, 0x05
        /*007a*/ 	.short	(.L_5019 - .L_5018)
.L_5018:
        /*007c*/ 	.word	0x00000080
        /*0080*/ 	.word	0x00000001
        /*0084*/ 	.word	0x00000001


	//----- nvinfo : EIATTR_CRS_STACK_SIZE
	.align		4
.L_5019:
        /*0088*/ 	.byte	0x04, 0x1e
        /*008a*/ 	.short	(.L_5021 - .L_5020)
.L_5020:
        /*008c*/ 	.word	0x00000000


	//----- nvinfo : EIATTR_CBANK_PARAM_SIZE
	.align		4
.L_5021:
        /*0090*/ 	.byte	0x03, 0x19
        /*0092*/ 	.short	0x0240


	//----- nvinfo : EIATTR_PARAM_CBANK
	.align		4
        /*0094*/ 	.byte	0x04, 0x0a
        /*0096*/ 	.short	(.L_5023 - .L_5022)
	.align		4
.L_5022:
        /*0098*/ 	.word	index@(.nv.constant0._ZN2at6native24index_elementwise_kernelILi128ELi4EZNS0_22index_fill_kernel_implINS0_10OpaqueTypeILi16EEEEEvRNS_14TensorIteratorElllT_EUliE_EEvlT1_)
        /*009c*/ 	.short	0x0380
        /*009e*/ 	.short	0x0240


	//----- nvinfo : EIATTR_SW_WAR
	.align		4
.L_5023:
        /*00a0*/ 	.byte	0x04, 0x36
        /*00a2*/ 	.short	(.L_5025 - .L_5024)
.L_5024:
        /*00a4*/ 	.word	0x00000008
.L_5025:


//--------------------- .nv.info._ZN2at6native24index_elementwise_kernelILi128ELi4EZNS0_22index_fill_kernel_implINS0_10OpaqueTypeILi2EEEEEvRNS_14TensorIteratorElllT_EUliE_EEvlT1_ --------------------------
	.section	.nv.info._ZN2at6native24index_elementwise_kernelILi128ELi4EZNS0_22index_fill_kernel_implINS0_10OpaqueTypeILi2EEEEEvRNS_14TensorIteratorElllT_EUliE_EEvlT1_,"",@"SHT_CUDA_INFO"
	.sectionflags	@""
	.align	4


	//----- nvinfo : EIATTR_CUDA_API_VERSION
	.align		4
        /*0000*/ 	.byte	0x04, 0x37
        /*0002*/ 	.short	(.L_5027 - .L_5026)
.L_5026:
        /*0004*/ 	.word	0x00000082


	//----- nvinfo : EIATTR_KPARAM_INFO
	.align		4
.L_5027:
        /*0008*/ 	.byte	0x04, 0x17
        /*000a*/ 	.short	(.L_5029 - .L_5028)
.L_5028:
        /*000c*/ 	.word	0x00000000
        /*0010*/ 	.short	0x0001
        /*0012*/ 	.short	0x0008
        /*0014*/ 	.byte	0x00, 0xf0, 0x81, 0x08


	//----- nvinfo : EIATTR_KPARAM_INFO
	.align		4
.L_5029:
        /*0018*/ 	.byte	0x04, 0x17
        /*001a*/ 	.short	(.L_5031 - .L_5030)
.L_5030:
        /*001c*/ 	.word	0x00000000
        /*0020*/ 	.short	0x0000
        /*0022*/ 	.short	0x0000
        /*0024*/ 	.byte	0x00, 0xf0, 0x21, 0x00


	//----- nvinfo : EIATTR_SPARSE_MMA_MASK
	.align		4
.L_5031:
        /*0028*/ 	.byte	0x03, 0x50
        /*002a*/ 	.short	0x0000


	//----- nvinfo : EIATTR_MAXREG_COUNT
	.align		4
        /*002c*/ 	.byte	0x03, 0x1b
        /*002e*/ 	.short	0x0080


	//----- nvinfo : EIATTR_EXTERNS
	.align		4
        /*0030*/ 	.byte	0x04, 0x0f
        /*0032*/ 	.short	(.L_5033 - .L_5032)


	//   ....[0]....
	.align		4
.L_5032:
        /*0034*/ 	.word	index@(__assertfail)


	//----- nvinfo : EIATTR_MERCURY_ISA_VERSION
	.align		4
.L_5033:
        /*0038*/ 	.byte	0x03, 0x5f
        /*003a*/ 	.short	0x0101


	//----- nvinfo : EIATTR_VRC_CTA_INIT_COUNT
	.align		4
        /*003c*/ 	.byte	0x02, 0x4a
	.zero		1
	.zero		1


	//----- nvinfo : EIATTR_SYSCALL_OFFSETS
	.align		4
        /*0040*/ 	.byte	0x04, 0x46
        /*0042*/ 	.short	(.L_5035 - .L_5034)


	//   ....[0]....
.L_5034:
        /*0044*/ 	.word	0x00000290


	//   ....[1]....
        /*0048*/ 	.word	0x000005a0


	//   ....[2]....
        /*004c*/ 	.word	0x000008b0


	//   ....[3]....
        /*0050*/ 	.word	0x00000bb0


	//   ....[4]....
        /*0054*/ 	.word	0x000021b0


	//   ....[5]....
        /*0058*/ 	.word	0x000037c0


	//   ....[6]....
        /*005c*/ 	.word	0x00004dd0


	//   ....[7]....
        /*0060*/ 	.word	0x000063f0


	//----- nvinfo : EIATTR_EXIT_INSTR_OFFSETS
	.align		4
.L_5035:
        /*0064*/ 	.byte	0x04, 0x1c
        /*0066*/ 	.short	(.L_5037 - .L_5036)


	//   ....[0]....
.L_5036:
        /*0068*/ 	.word	0x00000a10


	//   ....[1]....
        /*006c*/ 	.word	0x00000cc0


	//   ....[2]....
        /*0070*/ 	.word	0x00004f60


	//   ....[3]....
        /*0074*/ 	.word	0x00006500


	//----- nvinfo : EIATTR_MAX_THREADS
	.align		4
.L_5037:
        /*0078*/ 	.byte	0x04, 0x05
        /*007a*/ 	.short	(.L_5039 - .L_5038)
.L_5038:
        /*007c*/ 	.word	0x00000080
        /*0080*/ 	.word	0x00000001
        /*0084*/ 	.word	0x00000001


	//----- nvinfo : EIATTR_CRS_STACK_SIZE
	.align		4
.L_5039:
        /*0088*/ 	.byte	0x04, 0x1e
        /*008a*/ 	.short	(.L_5041 - .L_5040)
.L_5040:
        /*008c*/ 	.word	0x00000000


	//----- nvinfo : EIATTR_CBANK_PARAM_SIZE
	.align		4
.L_5041:
        /*0090*/ 	.byte	0x03, 0x19
        /*0092*/ 	.short	0x0228


	//----- nvinfo : EIATTR_PARAM_CBANK
	.align		4
        /*0094*/ 	.byte	0x04, 0x0a
        /*0096*/ 	.short	(.L_5043 - .L_5042)
	.align		4
.L_5042:
        /*0098*/ 	.word	index@(.nv.constant0._ZN2at6native24index_elementwise_kernelILi128ELi4EZNS0_22index_fill_kernel_implINS0_10OpaqueTypeILi2EEEEEvRNS_14TensorIteratorElllT_EUliE_EEvlT1_)
        /*009c*/ 	.short	0x0380
        /*009e*/ 	.short	0x0228


	//----- nvinfo : EIATTR_SW_WAR
	.align		4
.L_5043:
        /*00a0*/ 	.byte	0x04, 0x36
        /*00a2*/ 	.short	(.L_5045 - .L_5044)
.L_5044:
        /*00a4*/ 	.word	0x00000008
.L_5045:


//--------------------- .nv.info._ZN2at6native24index_elementwise_kernelILi128ELi4EZNS0_22index_fill_kernel_implINS0_10OpaqueTypeILi8EEEEEvRNS_14TensorIteratorElllT_EUliE_EEvlT1_ --------------------------
	.section	.nv.info._ZN2at6native24index_elementwise_kernelILi128ELi4EZNS0_22index_fill_kernel_implINS0_10OpaqueTypeILi8EEEEEvRNS_14TensorIteratorElllT_EUliE_EEvlT1_,"",@"SHT_CUDA_INFO"
	.sectionflags	@""
	.align	4


	//----- nvinfo : EIATTR_CUDA_API_VERSION
	.align		4
        /*0000*/ 	.byte	0x04, 0x37
        /*0002*/ 	.short	(.L_5047 - .L_5046)
.L_5046:
        /*0004*/ 	.word	0x00000082


	//----- nvinfo : EIATTR_KPARAM_INFO
	.align		4
.L_5047:
        /*0008*/ 	.byte	0x04, 0x17
        /*000a*/ 	.short	(.L_5049 - .L_5048)
.L_5048:
        /*000c*/ 	.word	0x00000000
        /*0010*/ 	.short	0x0001
        /*0012*/ 	.short	0x0008
        /*0014*/ 	.byte	0x00, 0xf0, 0x81, 0x08


	//----- nvinfo : EIATTR_KPARAM_INFO
	.align		4
.L_5049:
        /*0018*/ 	.byte	0x04, 0x17
        /*001a*/ 	.short	(.L_5051 - .L_5050)
.L_5050:
        /*001c*/ 	.word	0x00000000
        /*0020*/ 	.short	0x0000
        /*0022*/ 	.short	0x0000
        /*0024*/ 	.byte	0x00, 0xf0, 0x21, 0x00


	//----- nvinfo : EIATTR_SPARSE_MMA_MASK
	.align		4
.L_5051:
        /*0028*/ 	.byte	0x03, 0x50
        /*002a*/ 	.short	0x0000


	//----- nvinfo : EIATTR_MAXREG_COUNT
	.align		4
        /*002c*/ 	.byte	0x03, 0x1b
        /*002e*/ 	.short	0x0080


	//----- nvinfo : EIATTR_EXTERNS
	.align		4
        /*0030*/ 	.byte	0x04, 0x0f
        /*0032*/ 	.short	(.L_5053 - .L_5052)


	//   ....[0]....
	.align		4
.L_5052:
        /*0034*/ 	.word	index@(__assertfail)


	//----- nvinfo : EIATTR_MERCURY_ISA_VERSION
	.align		4
.L_5053:
        /*0038*/ 	.byte	0x03, 0x5f
        /*003a*/ 	.short	0x0101


	//----- nvinfo : EIATTR_VRC_CTA_INIT_COUNT
	.align		4
        /*003c*/ 	.byte	0x02, 0x4a
	.zero		1
	.zero		1


	//----- nvinfo : EIATTR_SYSCALL_OFFSETS
	.align		4
        /*0040*/ 	.byte	0x04, 0x46
        /*0042*/ 	.short	(.L_5055 - .L_5054)


	//   ....[0]....
.L_5054:
        /*0044*/ 	.word	0x00000270


	//   ....[1]....
        /*0048*/ 	.word	0x00000580


	//   ....[2]....
        /*004c*/ 	.word	0x00000890


	//   ....[3]....
        /*0050*/ 	.word	0x00000b90


	//   ....[4]....
        /*0054*/ 	.word	0x00002190


	//   ....[5]....
        /*0058*/ 	.word	0x000037a0


	//   ....[6]....
        /*005c*/ 	.word	0x00004db0


	//   ....[7]....
        /*0060*/ 	.word	0x000063d0


	//----- nvinfo : EIATTR_EXIT_INSTR_OFFSETS
	.align		4
.L_5055:
        /*0064*/ 	.byte	0x04, 0x1c
        /*0066*/ 	.short	(.L_5057 - .L_5056)


	//   ....[0]....
.L_5056:
        /*0068*/ 	.word	0x000009f0


	//   ....[1]....
        /*006c*/ 	.word	0x00000ca0


	//   ....[2]....
        /*0070*/ 	.word	0x00004f40


	//   ....[3]....
        /*0074*/ 	.word	0x000064e0


	//----- nvinfo : EIATTR_MAX_THREADS
	.align		4
.L_5057:
        /*0078*/ 	.byte	0x04, 0x05
        /*007a*/ 	.short	(.L_5059 - .L_5058)
.L_5058:
        /*007c*/ 	.word	0x00000080
        /*0080*/ 	.word	0x00000001
        /*0084*/ 	.word	0x00000001


	//----- nvinfo : EIATTR_CRS_STACK_SIZE
	.align		4
.L_5059:
        /*0088*/ 	.byte	0x04, 0x1e
        /*008a*/ 	.short	(.L_5061 - .L_5060)
.L_5060:
        /*008c*/ 	.word	0x00000000


	//----- nvinfo : EIATTR_CBANK_PARAM_SIZE
	.align		4
.L_5061:
        /*0090*/ 	.byte	0x03, 0x19
        /*0092*/ 	.short	0x0228


	//----- nvinfo : EIATTR_PARAM_CBANK
	.align		4
        /*0094*/ 	.byte	0x04, 0x0a
        /*0096*/ 	.short	(.L_5063 - .L_5062)
	.align		4
.L_5062:
        /*0098*/ 	.word	index@(.nv.constant0._ZN2at6native24index_elementwise_kernelILi128ELi4EZNS0_22index_fill_kernel_implINS0_10OpaqueTypeILi8EEEEEvRNS_14TensorIteratorElllT_EUliE_EEvlT1_)
        /*009c*/ 	.short	0x0380
        /*009e*/ 	.short	0x0228


	//----- nvinfo : EIATTR_SW_WAR
	.align		4
.L_5063:
        /*00a0*/ 	.byte	0x04, 0x36
        /*00a2*/ 	.short	(.L_5065 - .L_5064)
.L_5064:
        /*00a4*/ 	.word	0x00000008
.L_5065:


//--------------------- .nv.info._ZN2at6native24index_elementwise_kernelILi128ELi4EZNS0_22index_fill_kernel_implINS0_10OpaqueTypeILi4EEEEEvRNS_14TensorIteratorElllT_EUliE_EEvlT1_ --------------------------
	.section	.nv.info._ZN2at6native24index_elementwise_kernelILi128ELi4EZNS0_22index_fill_kernel_implINS0_10OpaqueTypeILi4EEEEEvRNS_14TensorIteratorElllT_EUliE_EEvlT1_,"",@"SHT_CUDA_INFO"
	.sectionflags	@""
	.align	4


	//----- nvinfo : EIATTR_CUDA_API_VERSION
	.align		4
        /*0000*/ 	.byte	0x04, 0x37
        /*0002*/ 	.short	(.L_5067 - .L_5066)
.L_5066:
        /*0004*/ 	.word	0x00000082


	//----- nvinfo : EIATTR_KPARAM_INFO
	.align		4
.L_5067:
        /*0008*/ 	.byte	0x04, 0x17
        /*000a*/ 	.short	(.L_5069 - .L_5068)
.L_5068:
        /*000c*/ 	.word	0x00000000
        /*0010*/ 	.short	0x0001
        /*0012*/ 	.short	0x0008
        /*0014*/ 	.byte	0x00, 0xf0, 0x81, 0x08


	//----- nvinfo : EIATTR_KPARAM_INFO
	.align		4
.L_5069:
        /*0018*/ 	.byte	0x04, 0x17
        /*001a*/ 	.short	(.L_5071 - .L_5070)
.L_5070:
        /*001c*/ 	.word	0x00000000
        /*0020*/ 	.short	0x0000
        /*0022*/ 	.short	0x0000
        /*0024*/ 	.byte	0x00, 0xf0, 0x21, 0x00


	//----- nvinfo : EIATTR_SPARSE_MMA_MASK
	.align		4
.L_5071:
        /*0028*/ 	.byte	0x03, 0x50
        /*002a*/ 	.short	0x0000


	//----- nvinfo : EIATTR_MAXREG_COUNT
	.align		4
        /*002c*/ 	.byte	0x03, 0x1b
        /*002e*/ 	.short	0x0080


	//----- nvinfo : EIATTR_EXTERNS
	.align		4
        /*0030*/ 	.byte	0x04, 0x0f
        /*0032*/ 	.short	(.L_5073 - .L_5072)


	//   ....[0]....
	.align		4
.L_5072:
        /*0034*/ 	.word	index@(__assertfail)


	//----- nvinfo : EIATTR_MERCURY_ISA_VERSION
	.align		4
.L_5073:
        /*0038*/ 	.byte	0x03, 0x5f
        /*003a*/ 	.short	0x0101


	//----- nvinfo : EIATTR_VRC_CTA_INIT_COUNT
	.align		4
        /*003c*/ 	.byte	0x02, 0x4a
	.zero		1
	.zero		1


	//----- nvinfo : EIATTR_SYSCALL_OFFSETS
	.align		4
        /*0040*/ 	.byte	0x04, 0x46
        /*0042*/ 	.short	(.L_5075 - .L_5074)


	//   ....[0]....
.L_5074:
        /*0044*/ 	.word	0x00000270


	//   ....[1]....
        /*0048*/ 	.word	0x00000580


	//   ....[2]....
        /*004c*/ 	.word	0x00000890


	//   ....[3]....
        /*0050*/ 	.word	0x00000b90


	//   ....[4]....
        /*0054*/ 	.word	0x00002190


	//   ....[5]....
        /*0058*/ 	.word	0x000037a0


	//   ....[6]....
        /*005c*/ 	.word	0x00004db0


	//   ....[7]....
        /*0060*/ 	.word	0x000063d0


	//----- nvinfo : EIATTR_EXIT_INSTR_OFFSETS
	.align		4
.L_5075:
        /*0064*/ 	.byte	0x04, 0x1c
        /*0066*/ 	.short	(.L_5077 - .L_5076)


	//   ....[0]....
.L_5076:
        /*0068*/ 	.word	0x000009f0


	//   ....[1]....
        /*006c*/ 	.word	0x00000ca0


	//   ....[2]....
        /*0070*/ 	.word	0x00004f40


	//   ....[3]....
        /*0074*/ 	.word	0x000064e0


	//----- nvinfo : EIATTR_MAX_THREADS
	.align		4
.L_5077:
        /*0078*/ 	.byte	0x04, 0x05
        /*007a*/ 	.short	(.L_5079 - .L_5078)
.L_5078:
        /*007c*/ 	.word	0x00000080
        /*0080*/ 	.word	0x00000001
        /*0084*/ 	.word	0x00000001


	//----- nvinfo : EIATTR_CRS_STACK_SIZE
	.align		4
.L_5079:
        /*0088*/ 	.byte	0x04, 0x1e
        /*008a*/ 	.short	(.L_5081 - .L_5080)
.L_5080:
        /*008c*/ 	.word	0x00000000


	//----- nvinfo : EIATTR_CBANK_PARAM_SIZE
	.align		4
.L_5081:
        /*0090*/ 	.byte	0x03, 0x19
        /*0092*/ 	.short	0x0228


	//----- nvinfo : EIATTR_PARAM_CBANK
	.align		4
        /*0094*/ 	.byte	0x04, 0x0a
        /*0096*/ 	.short	(.L_5083 - .L_5082)
	.align		4
.L_5082:
        /*0098*/ 	.word	index@(.nv.constant0._ZN2at6native24index_elementwise_kernelILi128ELi4EZNS0_22index_fill_kernel_implINS0_10OpaqueTypeILi4EEEEEvRNS_14TensorIteratorElllT_EUliE_EEvlT1_)
        /*009c*/ 	.short	0x0380
        /*009e*/ 	.short	0x0228


	//----- nvinfo : EIATTR_SW_WAR
	.align		4
.L_5083:
        /*00a0*/ 	.byte	0x04, 0x36
        /*00a2*/ 	.short	(.L_5085 - .L_5084)
.L_5084:
        /*00a4*/ 	.word	0x00000008
.L_5085:


//--------------------- .nv.info._ZN2at6native24index_elementwise_kernelILi128ELi4EZNS0_22index_fill_kernel_implINS0_10OpaqueTypeILi1EEEEEvRNS_14TensorIteratorElllT_EUliE_EEvlT1_ --------------------------
	.section	.nv.info._ZN2at6native24index_elementwise_kernelILi128ELi4EZNS0_22index_fill_kernel_implINS0_10OpaqueTypeILi1EEEEEvRNS_14TensorIteratorElllT_EUliE_EEvlT1_,"",@"SHT_CUDA_INFO"
	.sectionflags	@""
	.align	4


	//----- nvinfo : EIATTR_CUDA_API_VERSION
	.align		4
        /*0000*/ 	.byte	0x04, 0x37
        /*0002*/ 	.short	(.L_5087 - .L_5086)
.L_5086:
        /*0004*/ 	.word	0x00000082


	//----- nvinfo : EIATTR_KPARAM_INFO
	.align		4
.L_5087:
        /*0008*/ 	.byte	0x04, 0x17
        /*000a*/ 	.short	(.L_5089 - .L_5088)
.L_5088:
        /*000c*/ 	.word	0x00000000
        /*0010*/ 	.short	0x0001
        /*0012*/ 	.short	0x0008
        /*0014*/ 	.byte	0x00, 0xf0, 0x81, 0x08


	//----- nvinfo : EIATTR_KPARAM_INFO
	.align		4
.L_5089:
        /*0018*/ 	.byte	0x04, 0x17
        /*001a*/ 	.short	(.L_5091 - .L_5090)
.L_5090:
        /*001c*/ 	.word	0x00000000
        /*0020*/ 	.short	0x0000
        /*0022*/ 	.short	0x0000
        /*0024*/ 	.byte	0x00, 0xf0, 0x21, 0x00


	//----- nvinfo : EIATTR_SPARSE_MMA_MASK
	.align		4
.L_5091:
        /*0028*/ 	.byte	0x03, 0x50
        /*002a*/ 	.short	0x0000


	//----- nvinfo : EIATTR_MAXREG_COUNT
	.align		4
        /*002c*/ 	.byte	0x03, 0x1b
        /*002e*/ 	.short	0x0080


	//----- nvinfo : EIATTR_EXTERNS
	.align		4
        /*0030*/ 	.byte	0x04, 0x0f
        /*0032*/ 	.short	(.L_5093 - .L_5092)


	//   ....[0]....
	.align		4
.L_5092:
        /*0034*/ 	.word	index@(__assertfail)


	//----- nvinfo : EIATTR_MERCURY_ISA_VERSION
	.align		4
.L_5093:
        /*0038*/ 	.byte	0x03, 0x5f
        /*003a*/ 	.short	0x0101


	//----- nvinfo : EIATTR_VRC_CTA_INIT_COUNT
	.align		4
        /*003c*/ 	.byte	0x02, 0x4a
	.zero		1
	.zero		1


	//----- nvinfo : EIATTR_SYSCALL_OFFSETS
	.align		4
        /*0040*/ 	.byte	0x04, 0x46
        /*0042*/ 	.short	(.L_5095 - .L_5094)


	//   ....[0]....
.L_5094:
        /*0044*/ 	.word	0x00000280


	//   ....[1]....
        /*0048*/ 	.word	0x00000560


	//   ....[2]....
        /*004c*/ 	.word	0x00000840


	//   ....[3]....
        /*0050*/ 	.word	0x00000b10


	//   ....[4]....
        /*0054*/ 	.word	0x000020e0


	//   ....[5]....
        /*0058*/ 	.word	0x000036c0


	//   ....[6]....
        /*005c*/ 	.word	0x00004ca0


	//   ....[7]....
        /*0060*/ 	.word	0x00006290


	//----- nvinfo : EIATTR_EXIT_INSTR_OFFSETS
	.align		4
.L_5095:
        /*0064*/ 	.byte	0x04, 0x1c
        /*0066*/ 	.short	(.L_5097 - .L_5096)


	//   ....[0]....
.L_5096:
        /*0068*/ 	.word	0x00000970


	//   ....[1]....
        /*006c*/ 	.word	0x00000bf0


	//   ....[2]....
        /*0070*/ 	.word	0x00004e00


	//   ....[3]....
        /*0074*/ 	.word	0x00006370


	//----- nvinfo : EIATTR_MAX_THREADS
	.align		4
.L_5097:
        /*0078*/ 	.byte	0x04, 0x05
        /*007a*/ 	.short	(.L_5099 - .L_5098)
.L_5098:
        /*007c*/ 	.word	0x00000080
        /*0080*/ 	.word	0x00000001
        /*0084*/ 	.word	0x00000001


	//----- nvinfo : EIATTR_CRS_STACK_SIZE
	.align		4
.L_5099:
        /*0088*/ 	.byte	0x04, 0x1e
        /*008a*/ 	.short	(.L_5101 - .L_5100)
.L_5100:
        /*008c*/ 	.word	0x00000000


	//----- nvinfo : EIATTR_CBANK_PARAM_SIZE
	.align		4
.L_5101:
        /*0090*/ 	.byte	0x03, 0x19
        /*0092*/ 	.short	0x0228


	//----- nvinfo : EIATTR_PARAM_CBANK
	.align		4
        /*0094*/ 	.byte	0x04, 0x0a
        /*0096*/ 	.short	(.L_5103 - .L_5102)
	.align		4
.L_5102:
        /*0098*/ 	.word	index@(.nv.constant0._ZN2at6native24index_elementwise_kernelILi128ELi4EZNS0_22index_fill_kernel_implINS0_10OpaqueTypeILi1EEEEEvRNS_14TensorIteratorElllT_EUliE_EEvlT1_)
        /*009c*/ 	.short	0x0380
        /*009e*/ 	.short	0x0228


	//----- nvinfo : EIATTR_SW_WAR
	.align		4
.L_5103:
        /*00a0*/ 	.byte	0x04, 0x36
        /*00a2*/ 	.short	(.L_5105 - .L_5104)
.L_5104:
        /*00a4*/ 	.word	0x00000008
.L_5105:


//--------------------- .nv.info._ZN2at6native24index_elementwise_kernelILi128ELi4EZNS0_16gpu_index_kernelIZNS0_17index_kernel_implINS0_10OpaqueTypeILi16EEEEEvRNS_18TensorIteratorBaseEN3c108ArrayRefIlEESA_EUlPcPKclE_EEvS7_SA_SA_RKT_bEUliE_EEvlT1_ --------------------------
	.section	.nv.info._ZN2at6native24index_elementwise_kernelILi128ELi4EZNS0_16gpu_index_kernelIZNS0_17index_kernel_implINS0_10OpaqueTypeILi16EEEEEvRNS_18TensorIteratorBaseEN3c108ArrayRefIlEESA_EUlPcPKclE_EEvS7_SA_SA_RKT_bEUliE_EEvlT1_,"",@"SHT_CUDA_INFO"
	.sectionflags	@""
	.align	4


	//----- nvinfo : EIATTR_CUDA_API_VERSION
	.align		4
        /*0000*/ 	.byte	0x04, 0x37
        /*0002*/ 	.short	(.L_5107 - .L_5106)
.L_5106:
        /*0004*/ 	.word	0x00000082


	//----- nvinfo : EIATTR_KPARAM_INFO
	.align		4
.L_5107:
        /*0008*/ 	.byte	0x04, 0x17
        /*000a*/ 	.short	(.L_5109 - .L_5108)
.L_5108:
        /*000c*/ 	.word	0x00000000
        /*0010*/ 	.short	0x0001
        /*0012*/ 	.short	0x0008
        /*0014*/ 	.byte	0x00, 0xf0, 0x61, 0x13


	//----- nvinfo : EIATTR_KPARAM_INFO
	.align		4
.L_5109:
        /*0018*/ 	.byte	0x04, 0x17
        /*001a*/ 	.short	(.L_5111 - .L_5110)
.L_5110:
        /*001c*/ 	.word	0x00000000
        /*0020*/ 	.short	0x0000
        /*0022*/ 	.short	0x0000
        /*0024*/ 	.byte	0x00, 0xf0, 0x21, 0x00


	//----- nvinfo : EIATTR_SPARSE_MMA_MASK
	.align		4
.L_5111:
        /*0028*/ 	.byte	0x03, 0x50
        /*002a*/ 	.short	0x0000


	//----- nvinfo : EIATTR_MAXREG_COUNT
	.align		4
        /*002c*/ 	.byte	0x03, 0x1b
        /*002e*/ 	.short	0x0080


	//----- nvinfo : EIATTR_EXTERNS
	.align		4
        /*0030*/ 	.byte	0x04, 0x0f
        /*0032*/ 	.short	(.L_5113 - .L_5112)


	//   ....[0]....
	.align		4
.L_5112:
        /*0034*/ 	.word	index@(__assertfail)


	//----- nvinfo : EIATTR_MERCURY_ISA_VERSION
	.align		4
.L_5113:
        /*0038*/ 	.byte	0x03, 0x5f
        /*003a*/ 	.short	0x0101


	//----- nvinfo : EIATTR_VRC_CTA_INIT_COUNT
	.align		4
        /*003c*/ 	.byte	0x02, 0x4a
	.zero		1
	.zero		1


	//----- nvinfo : EIATTR_SYSCALL_OFFSETS
	.align		4
        /*0040*/ 	.byte	0x04, 0x46
        /*0042*/ 	.short	(.L_5115 - .L_5114)


	//   ....[0]....
.L_5114:
        /*0044*/ 	.word	0x00005710


	//   ....[1]....
        /*0048*/ 	.word	0x000059a0


	//   ....[2]....
        /*004c*/ 	.word	0x00005c20


	//   ....[3]....
        /*0050*/ 	.word	0x00005eb0


	//   ....[4]....
        /*0054*/ 	.word	0x00006200


	//   ....[5]....
        /*0058*/ 	.word	0x000064d0


	//   ....[6]....
        /*005c*/ 	.word	0x00006790


	//   ....[7]....
        /*0060*/ 	.word	0x00006bc0


	//   ....[8]....
        /*0064*/ 	.word	0x00006e50


	//   ....[9]....
        /*0068*/ 	.word	0x000070d0


	//   ....[10]....
        /*006c*/ 	.word	0x00007360


	//   ....[11]....
        /*0070*/ 	.word	0x000076b0


	//   ....[12]....
        /*0074*/ 	.word	0x00007980


	//   ....[13]....
        /*0078*/ 	.word	0x00007c50


	//   ....[14]....
        /*007c*/ 	.word	0x00008070


	//   ....[15]....
        /*0080*/ 	.word	0x000082e0


	//   ....[16]....
        /*0084*/ 	.word	0x00008560


	//   ....[17]....
        /*0088*/ 	.word	0x000087e0


	//   ....[18]....
        /*008c*/ 	.word	0x00008b20


	//   ....[19]....
        /*0090*/ 	.word	0x00008dc0


	//   ....[20]....
        /*0094*/ 	.word	0x00009060


	//   ....[21]....
        /*0098*/ 	.word	0x00009450


	//   ....[22]....
        /*009c*/ 	.word	0x000096c0


	//   ....[23]....
        /*00a0*/ 	.word	0x00009940


	//   ....[24]....
        /*00a4*/ 	.word	0x00009bc0


	//   ....[25]....
        /*00a8*/ 	.word	0x00009ef0


	//   ....[26]....
        /*00ac*/ 	.word	0x0000a190


	//   ....[27]....
        /*00b0*/ 	.word	0x0000a430


	//   ....[28]....
        /*00b4*/ 	.word	0x0000be30


	//   ....[29]....
        /*00b8*/ 	.word	0x0000c0c0


	//   ....[30]....
        /*00bc*/ 	.word	0x0000c360


	//   ....[31]....
        /*00c0*/ 	.word	0x0000c600


	//   ....[32]....
        /*00c4*/ 	.word	0x0000c970


	//   ....[33]....
        /*00c8*/ 	.word	0x0000cc50


	//   ....[34]....
        /*00cc*/ 	.word	0x0000cf40


	//   ....[35]....
        /*00d0*/ 	.word	0x0000e950


	//   ....[36]....
        /*00d4*/ 	.word	0x0000ebe0


	//   ....[37]....
        /*00d8*/ 	.word	0x0000ee80


	//   ....[38]....
        /*00dc*/ 	.word	0x0000f120


	//   ....[39]....
        /*00e0*/ 	.word	0x0000f490


	//   ....[40]....
        /*00e4*/ 	.word	0x0000f770


	//   ....[41]....
        /*00e8*/ 	.word	0x0000fa60


	//   ....[42]....
        /*00ec*/ 	.word	0x000114a0


	//   ....[43]....
        /*00f0*/ 	.word	0x00011730


	//   ....[44]....
        /*00f4*/ 	.word	0x000119d0


	//   ....[45]....
        /*00f8*/ 	.word	0x00011c70


	//   ....[46]....
        /*00fc*/ 	.word	0x00011fe0


	//   ....[47]....
        /*0100*/ 	.word	0x000122c0


	//   ....[48]....
        /*0104*/ 	.word	0x000125a0


	//   ....[49]....
        /*0108*/ 	.word	0x00013fe0


	//   ....[50]....
        /*010c*/ 	.word	0x00014270


	//   ....[51]....
        /*0110*/ 	.word	0x00014510


	//   ....[52]....
        /*0114*/ 	.word	0x000147b0


	//   ....[53]....
        /*0118*/ 	.word	0x00014b20


	//   ....[54]....
        /*011c*/ 	.word	0x00014e00


	//   ....[55]....
        /*0120*/ 	.word	0x000150f0


	//----- nvinfo : EIATTR_EXIT_INSTR_OFFSETS
	.align		4
.L_5115:
        /*0124*/ 	.byte	0x04, 0x1c
        /*0126*/ 	.short	(.L_5117 - .L_5116)


	//   ....[0]....
.L_5116:
        /*0128*/ 	.word	0x00000280


	//   ....[1]....
        /*012c*/ 	.word	0x000002d0


	//   ....[2]....
        /*0130*/ 	.word	0x00003fd0


	//   ....[3]....
        /*0134*/ 	.word	0x000053b0


	//   ....[4]....
        /*0138*/ 	.word	0x000091c0


	//   ....[5]....
        /*013c*/ 	.word	0x0000a540


	//   ....[6]....
        /*0140*/ 	.word	0x00012730


	//   ....[7]....
        /*0144*/ 	.word	0x00015200


	//----- nvinfo : EIATTR_MAX_THREADS
	.align		4
.L_5117:
        /*0148*/ 	.byte	0x04, 0x05
        /*014a*/ 	.short	(.L_5119 - .L_5118)
.L_5118:
        /*014c*/ 	.word	0x00000080
        /*0150*/ 	.word	0x00000001
        /*0154*/ 	.word	0x00000001


	//----- nvinfo : EIATTR_CRS_STACK_SIZE
	.align		4
.L_5119:
        /*0158*/ 	.byte	0x04, 0x1e
        /*015a*/ 	.short	(.L_5121 - .L_5120)
.L_5120:
        /*015c*/ 	.word	0x00000000


	//----- nvinfo : EIATTR_CBANK_PARAM_SIZE
	.align		4
.L_5121:
        /*0160*/ 	.byte	0x03, 0x19
        /*0162*/ 	.short	0x04e0


	//----- nvinfo : EIATTR_PARAM_CBANK
	.align		4
        /*0164*/ 	.byte	0x04, 0x0a
        /*0166*/ 	.short	(.L_5123 - .L_5122)
	.align		4
.L_5122:
        /*0168*/ 	.word	index@(.nv.constant0._ZN2at6native24index_elementwise_kernelILi128ELi4EZNS0_16gpu_index_kernelIZNS0_17index_kernel_implINS0_10OpaqueTypeILi16EEEEEvRNS_18TensorIteratorBaseEN3c108ArrayRefIlEESA_EUlPcPKclE_EEvS7_SA_SA_RKT_bEUliE_EEvlT1_)
        /*016c*/ 	.short	0x0380
        /*016e*/ 	.short	0x04e0


	//----- nvinfo : EIATTR_SW_WAR
	.align		4
.L_5123:
        /*0170*/ 	.byte	0x04, 0x36
        /*0172*/ 	.short	(.L_5125 - .L_5124)
.L_5124:
        /*0174*/ 	.word	0x00000008
.L_5125:


//--------------------- .nv.info._ZN2at6native24index_elementwise_kernelILi128ELi4EZNS0_16gpu_index_kernelIZNS0_17index_kernel_implINS0_10OpaqueTypeILi2EEEEEvRNS_18TensorIteratorBaseEN3c108ArrayRefIlEESA_EUlPcPKclE_EEvS7_SA_SA_RKT_bEUliE_EEvlT1_ --------------------------
	.section	.nv.info._ZN2at6native24index_elementwise_kernelILi128ELi4EZNS0_16gpu_index_kernelIZNS0_17index_kernel_implINS0_10OpaqueTypeILi2EEEEEvRNS_18TensorIteratorBaseEN3c108ArrayRefIlEESA_EUlPcPKclE_EEvS7_SA_SA_RKT_bEUliE_EEvlT1_,"",@"SHT_CUDA_INFO"
	.sectionflags	@""
	.align	4


	//----- nvinfo : EIATTR_CUDA_API_VERSION
	.align		4
        /*0000*/ 	.byte	0x04, 0x37
        /*0002*/ 	.short	(.L_5127 - .L_5126)
.L_5126:
        /*0004*/ 	.word	0x00000082


	//----- nvinfo : EIATTR_KPARAM_INFO
	.align		4
.L_5127:
        /*0008*/ 	.byte	0x04, 0x17
        /*000a*/ 	.short	(.L_5129 - .L_5128)
.L_5128:
        /*000c*/ 	.word	0x00000000
        /*0010*/ 	.short	0x0001
        /*0012*/ 	.short	0x0008
        /*0014*/ 	.byte	0x00, 0xf0, 0x61, 0x13


	//----- nvinfo : EIATTR_KPARAM_INFO
	.align		4
.L_5129:
        /*0018*/ 	.byte	0x04, 0x17
        /*001a*/ 	.short	(.L_5131 - .L_5130)
.L_5130:
        /*001c*/ 	.word	0x00000000
        /*0020*/ 	.short	0x0000
        /*0022*/ 	.short	0x0000
        /*0024*/ 	.byte	0x00, 0xf0, 0x21, 0x00


	//----- nvinfo : EIATTR_SPARSE_MMA_MASK
	.align		4
.L_5131:
        /*0028*/ 	.byte	0x03, 0x50
        /*002a*/ 	.short	0x0000


	//----- nvinfo : EIATTR_MAXREG_COUNT
	.align		4
        /*002c*/ 	.byte	0x03, 0x1b
        /*002e*/ 	.short	0x0080


	//----- nvinfo : EIATTR_EXTERNS
	.align		4
        /*0030*/ 	.byte	0x04, 0x0f
        /*0032*/ 	.short	(.L_5133 - .L_5132)


	//   ....[0]....
	.align		4
.L_5132:
        /*0034*/ 	.word	index@(__assertfail)


	//----- nvinfo : EIATTR_MERCURY_ISA_VERSION
	.align		4
.L_5133:
        /*0038*/ 	.byte	0x03, 0x5f
        /*003a*/ 	.short	0x0101


	//----- nvinfo : EIATTR_VRC_CTA_INIT_COUNT
	.align		4
        /*003c*/ 	.byte	0x02, 0x4a
	.zero		1
	.zero		1


	//----- nvinfo : EIATTR_SYSCALL_OFFSETS
	.align		4
        /*0040*/ 	.byte	0x04, 0x46
        /*0042*/ 	.short	(.L_5135 - .L_5134)


	//   ....[0]....
.L_5134:
        /*0044*/ 	.word	0x00005790


	//   ....[1]....
        /*0048*/ 	.word	0x00005a20


	//   ....[2]....
        /*004c*/ 	.word	0x00005ca0


	//   ....[3]....
        /*0050*/ 	.word	0x00005f30


	//   ....[4]....
        /*0054*/ 	.word	0x00006280


	//   ....[5]....
        /*0058*/ 	.word	0x00006550


	//   ....[6]....
        /*005c*/ 	.word	0x00006810


	//   ....[7]....
        /*0060*/ 	.word	0x00006c50


	//   ....[8]....
        /*0064*/ 	.word	0x00006ee0


	//   ....[9]....
        /*0068*/ 	.word	0x00007160


	//   ....[10]....
        /*006c*/ 	.word	0x000073f0


	//   ....[11]....
        /*0070*/ 	.word	0x00007740


	//   ....[12]....
        /*0074*/ 	.word	0x00007a10


	//   ....[13]....
        /*0078*/ 	.word	0x00007ce0


	//   ....[14]....
        /*007c*/ 	.word	0x00008110


	//   ....[15]....
        /*0080*/ 	.word	0x00008380


	//   ....[16]....
        /*0084*/ 	.word	0x00008600


	//   ....[17]....
        /*0088*/ 	.word	0x00008880


	//   ....[18]....
        /*008c*/ 	.word	0x00008bc0


	//   ....[19]....
        /*0090*/ 	.word	0x00008e60


	//   ....[20]....
        /*0094*/ 	.word	0x00009100


	//   ....[21]....
        /*0098*/ 	.word	0x00009500


	//   ....[22]....
        /*009c*/ 	.word	0x00009770


	//   ....[23]....
        /*00a0*/ 	.word	0x000099f0


	//   ....[24]....
        /*00a4*/ 	.word	0x00009c70


	//   ....[25]....
        /*00a8*/ 	.word	0x00009fa0


	//   ....[26]....
        /*00ac*/ 	.word	0x0000a240


	//   ....[27]....
        /*00b0*/ 	.word	0x0000a4e0


	//   ....[28]....
        /*00b4*/ 	.word	0x0000bef0


	//   ....[29]....
        /*00b8*/ 	.word	0x0000c180


	//   ....[30]....
        /*00bc*/ 	.word	0x0000c420


	//   ....[31]....
        /*00c0*/ 	.word	0x0000c6c0


	//   ....[32]....
        /*00c4*/ 	.word	0x0000ca30


	//   ....[33]....
        /*00c8*/ 	.word	0x0000cd10


	//   ....[34]....
        /*00cc*/ 	.word	0x0000d000


	//   ....[35]....
        /*00d0*/ 	.word	0x0000ea20


	//   ....[36]....
        /*00d4*/ 	.word	0x0000ecb0


	//   ....[37]....
        /*00d8*/ 	.word	0x0000ef50


	//   ....[38]....
        /*00dc*/ 	.word	0x0000f1f0


	//   ....[39]....
        /*00e0*/ 	.word	0x0000f560


	//   ....[40]....
        /*00e4*/ 	.word	0x0000f840


	//   ....[41]....
        /*00e8*/ 	.word	0x0000fb30


	//   ....[42]....
        /*00ec*/ 	.word	0x00011580


	//   ....[43]....
        /*00f0*/ 	.word	0x00011810


	//   ....[44]....
        /*00f4*/ 	.word	0x00011ab0


	//   ....[45]....
        /*00f8*/ 	.word	0x00011d50


	//   ....[46]....
        /*00fc*/ 	.word	0x000120c0


	//   ....[47]....
        /*0100*/ 	.word	0x000123a0


	//   ....[48]....
        /*0104*/ 	.word	0x00012680


	//   ....[49]....
        /*0108*/ 	.word	0x000140d0


	//   ....[50]....
        /*010c*/ 	.word	0x00014360


	//   ....[51]....
        /*0110*/ 	.word	0x00014600


	//   ....[52]....
        /*0114*/ 	.word	0x000148a0


	//   ....[53]....
        /*0118*/ 	.word	0x00014c10


	//   ....[54]....
        /*011c*/ 	.word	0x00014ef0


	//   ....[55]....
        /*0120*/ 	.word	0x000151e0


	//----- nvinfo : EIATTR_EXIT_INSTR_OFFSETS
	.align		4
.L_5135:
        /*0124*/ 	.byte	0x04, 0x1c
        /*0126*/ 	.short	(.L_5137 - .L_5136)


	//   ....[0]....
.L_5136:
        /*0128*/ 	.word	0x000002b0


	//   ....[1]....
        /*012c*/ 	.word	0x00000310


	//   ....[2]....
        /*0130*/ 	.word	0x00004040


	//   ....[3]....
        /*0134*/ 	.word	0x00005430


	//   ....[4]....
        /*0138*/ 	.word	0x00009270


	//   ....[5]....
        /*013c*/ 	.word	0x0000a600


	//   ....[6]....
        /*0140*/ 	.word	0x00012820


	//   ....[7]....
        /*0144*/ 	.word	0x00015300


	//----- nvinfo : EIATTR_MAX_THREADS
	.align		4
.L_5137:
        /*0148*/ 	.byte	0x04, 0x05
        /*014a*/ 	.short	(.L_5139 - .L_5138)
.L_5138:
        /*014c*/ 	.word	0x00000080
        /*0150*/ 	.word	0x00000001
        /*0154*/ 	.word	0x00000001


	//----- nvinfo : EIATTR_CRS_STACK_SIZE
	.align		4
.L_5139:
        /*0158*/ 	.byte	0x04, 0x1e
        /*015a*/ 	.short	(.L_5141 - .L_5140)
.L_5140:
        /*015c*/ 	.word	0x00000000


	//----- nvinfo : EIATTR_CBANK_PARAM_SIZE
	.align		4
.L_5141:
        /*0160*/ 	.byte	0x03, 0x19
        /*0162*/ 	.short	0x04e0


	//----- nvinfo : EIATTR_PARAM_CBANK
	.align		4
        /*0164*/ 	.byte	0x04, 0x0a
        /*0166*/ 	.short	(.L_5143 - .L_5142)
	.align		4
.L_5142:
        /*0168*/ 	.word	index@(.nv.constant0._ZN2at6native24index_elementwise_kernelILi128ELi4EZNS0_16gpu_index_kernelIZNS0_17index_kernel_implINS0_10OpaqueTypeILi2EEEEEvRNS_18TensorIteratorBaseEN3c108ArrayRefIlEESA_EUlPcPKclE_EEvS7_SA_SA_RKT_bEUliE_EEvlT1_)
        /*016c*/ 	.short	0x0380
        /*016e*/ 	.short	0x04e0


	//----- nvinfo : EIATTR_SW_WAR
	.align		4
.L_5143:
        /*0170*/ 	.byte	0x04, 0x36
        /*0172*/ 	.short	(.L_5145 - .L_5144)
.L_5144:
        /*0174*/ 	.word	0x00000008
.L_5145:


//--------------------- .nv.info._ZN2at6native24index_elementwise_kernelILi128ELi4EZNS0_16gpu_index_kernelIZNS0_17index_kernel_implINS0_10OpaqueTypeILi8EEEEEvRNS_18TensorIteratorBaseEN3c108ArrayRefIlEESA_EUlPcPKclE_EEvS7_SA_SA_RKT_bEUliE_EEvlT1_ --------------------------
	.section	.nv.info._ZN2at6native24index_elementwise_kernelILi128ELi4EZNS0_16gpu_index_kernelIZNS0_17index_kernel_implINS0_10OpaqueTypeILi8EEEEEvRNS_18TensorIteratorBaseEN3c108ArrayRefIlEESA_EUlPcPKclE_EEvS7_SA_SA_RKT_bEUliE_EEvlT1_,"",@"SHT_CUDA_INFO"
	.sectionflags	@""
	.align	4


	//----- nvinfo : EIATTR_CUDA_API_VERSION
	.align		4
        /*0000*/ 	.byte	0x04, 0x37
        /*0002*/ 	.short	(.L_5147 - .L_5146)
.L_5146:
        /*0004*/ 	.word	0x00000082


	//----- nvinfo : EIATTR_KPARAM_INFO
	.align		4
.L_5147:
        /*0008*/ 	.byte	0x04, 0x17
        /*000a*/ 	.short	(.L_5149 - .L_5148)
.L_5148:
        /*000c*/ 	.word	0x00000000
        /*0010*/ 	.short	0x0001
        /*0012*/ 	.short	0x0008
        /*0014*/ 	.byte	0x00, 0xf0, 0x61, 0x13


	//----- nvinfo : EIATTR_KPARAM_INFO
	.align		4
.L_5149:
        /*0018*/ 	.byte	0x04, 0x17
        /*001a*/ 	.short	(.L_5151 - .L_5150)
.L_5150:
        /*001c*/ 	.word	0x00000000
        /*0020*/ 	.short	0x0000
        /*0022*/ 	.short	0x0000
        /*0024*/ 	.byte	0x00, 0xf0, 0x21, 0x00


	//----- nvinfo : EIATTR_SPARSE_MMA_MASK
	.align		4
.L_5151:
        /*0028*/ 	.byte	0x03, 0x50
        /*002a*/ 	.short	0x0000


	//----- nvinfo : EIATTR_MAXREG_COUNT
	.align		4
        /*002c*/ 	.byte	0x03, 0x1b
        /*002e*/ 	.short	0x0080


	//----- nvinfo : EIATTR_EXTERNS
	.align		4
        /*0030*/ 	.byte	0x04, 0x0f
        /*0032*/ 	.short	(.L_5153 - .L_5152)


	//   ....[0]....
	.align		4
.L_5152:
        /*0034*/ 	.word	index@(__assertfail)


	//----- nvinfo : EIATTR_MERCURY_ISA_VERSION
	.align		4
.L_5153:
        /*0038*/ 	.byte	0x03, 0x5f
        /*003a*/ 	.short	0x0101


	//----- nvinfo : EIATTR_VRC_CTA_INIT_COUNT
	.align		4
        /*003c*/ 	.byte	0x02, 0x4a
	.zero		1
	.zero		1


	//----- nvinfo : EIATTR_SYSCALL_OFFSETS
	.align		4
        /*0040*/ 	.byte	0x04, 0x46
        /*0042*/ 	.short	(.L_5155 - .L_5154)


	//   ....[0]....
.L_5154:
        /*0044*/ 	.word	0x00005710


	//   ....[1]....
        /*0048*/ 	.word	0x000059a0


	//   ....[2]....
        /*004c*/ 	.word	0x00005c20


	//   ....[3]....
        /*0050*/ 	.word	0x00005eb0


	//   ....[4]....
        /*0054*/ 	.word	0x00006200


	//   ....[5]....
        /*0058*/ 	.word	0x000064d0


	//   ....[6]....
        /*005c*/ 	.word	0x00006790


	//   ....[7]....
        /*0060*/ 	.word	0x00006bc0


	//   ....[8]....
        /*0064*/ 	.word	0x00006e50


	//   ....[9]....
        /*0068*/ 	.word	0x000070d0


	//   ....[10]....
        /*006c*/ 	.word	0x00007360


	//   ....[11]....
        /*0070*/ 	.word	0x000076b0


	//   ....[12]....
        /*0074*/ 	.word	0x00007980


	//   ....[13]....
        /*0078*/ 	.word	0x00007c50


	//   ....[14]....
        /*007c*/ 	.word	0x00008070


	//   ....[15]....
        /*0080*/ 	.word	0x000082e0


	//   ....[16]....
        /*0084*/ 	.word	0x00008560


	//   ....[17]....
        /*0088*/ 	.word	0x000087e0


	//   ....[18]....
        /*008c*/ 	.word	0x00008b20


	//   ....[19]....
        /*0090*/ 	.word	0x00008dc0


	//   ....[20]....
        /*0094*/ 	.word	0x00009060


	//   ....[21]....
        /*0098*/ 	.word	0x00009450


	//   ....[22]....
        /*009c*/ 	.word	0x000096c0


	//   ....[23]....
        /*00a0*/ 	.word	0x00009940


	//   ....[24]....
        /*00a4*/ 	.word	0x00009bc0


	//   ....[25]....
        /*00a8*/ 	.word	0x00009ef0


	//   ....[26]....
        /*00ac*/ 	.word	0x0000a190


	//   ....[27]....
        /*00b0*/ 	.word	0x0000a430


	//   ....[28]....
        /*00b4*/ 	.word	0x0000be30


	//   ....[29]....
        /*00b8*/ 	.word	0x0000c0c0


	//   ....[30]....
        /*00bc*/ 	.word	0x0000c360


	//   ....[31]....
        /*00c0*/ 	.word	0x0000c600


	//   ....[32]....
        /*00c4*/ 	.word	0x0000c970


	//   ....[33]....
        /*00c8*/ 	.word	0x0000cc50


	//   ....[34]....
        /*00cc*/ 	.word	0x0000cf40


	//   ....[35]....
        /*00d0*/ 	.word	0x0000e950


	//   ....[36]....
        /*00d4*/ 	.word	0x0000ebe0


	//   ....[37]....
        /*00d8*/ 	.word	0x0000ee80


	//   ....[38]....
        /*00dc*/ 	.word	0x0000f120


	//   ....[39]....
        /*00e0*/ 	.word	0x0000f490


	//   ....[40]....
        /*00e4*/ 	.word	0x0000f770


	//   ....[41]....
        /*00e8*/ 	.word	0x0000fa60


	//   ....[42]....
        /*00ec*/ 	.word	0x000114a0


	//   ....[43]....
        /*00f0*/ 	.word	0x00011730


	//   ....[44]....
        /*00f4*/ 	.word	0x000119d0


	//   ....[45]....
        /*00f8*/ 	.word	0x00011c70


	//   ....[46]....
        /*00fc*/ 	.word	0x00011fe0


	//   ....[47]....
        /*0100*/ 	.word	0x000122c0


	//   ....[48]....
        /*0104*/ 	.word	0x000125a0


	//   ....[49]....
        /*0108*/ 	.word	0x00013fe0


	//   ....[50]....
        /*010c*/ 	.word	0x00014270


	//   ....[51]....
        /*0110*/ 	.word	0x00014510


	//   ....[52]....
        /*0114*/ 	.word	0x000147b0


	//   ....[53]....
        /*0118*/ 	.word	0x00014b20


	//   ....[54]....
        /*011c*/ 	.word	0x00014e00


	//   ....[55]....
        /*0120*/ 	.word	0x000150f0


	//----- nvinfo : EIATTR_EXIT_INSTR_OFFSETS
	.align		4
.L_5155:
        /*0124*/ 	.byte	0x04, 0x1c
        /*0126*/ 	.short	(.L_5157 - .L_5156)


	//   ....[0]....
.L_5156:
        /*0128*/ 	.word	0x00000280


	//   ....[1]....
        /*012c*/ 	.word	0x000002d0


	//   ....[2]....
        /*0130*/ 	.word	0x00003fd0


	//   ....[3]....
        /*0134*/ 	.word	0x000053b0


	//   ....[4]....
        /*0138*/ 	.word	0x000091c0


	//   ....[5]....
        /*013c*/ 	.word	0x0000a540


	//   ....[6]....
        /*0140*/ 	.word	0x00012730


	//   ....[7]....
        /*0144*/ 	.word	0x00015200


	//----- nvinfo : EIATTR_MAX_THREADS
	.align		4
.L_5157:
        /*0148*/ 	.byte	0x04, 0x05
        /*014a*/ 	.short	(.L_5159 - .L_5158)
.L_5158:
        /*014c*/ 	.word	0x00000080
        /*0150*/ 	.word	0x00000001
        /*0154*/ 	.word	0x00000001


	//----- nvinfo : EIATTR_CRS_STACK_SIZE
	.align		4
.L_5159:
        /*0158*/ 	.byte	0x04, 0x1e
        /*015a*/ 	.short	(.L_5161 - .L_5160)
.L_5160:
        /*015c*/ 	.word	0x00000000


	//----- nvinfo : EIATTR_CBANK_PARAM_SIZE
	.align		4
.L_5161:
        /*0160*/ 	.byte	0x03, 0x19
        /*0162*/ 	.short	0x04e0


	//----- nvinfo : EIATTR_PARAM_CBANK
	.align		4
        /*0164*/ 	.byte	0x04, 0x0a
        /*0166*/ 	.short	(.L_5163 - .L_5162)
	.align		4
.L_5162:
        /*0168*/ 	.word	index@(.nv.constant0._ZN2at6native24index_elementwise_kernelILi128ELi4EZNS0_16gpu_index_kernelIZNS0_17index_kernel_implINS0_10OpaqueTypeILi8EEEEEvRNS_18TensorIteratorBaseEN3c108ArrayRefIlEESA_EUlPcPKclE_EEvS7_SA_SA_RKT_bEUliE_EEvlT1_)
        /*016c*/ 	.short	0x0380
        /*016e*/ 	.short	0x04e0


	//----- nvinfo : EIATTR_SW_WAR
	.align		4
.L_5163:
        /*0170*/ 	.byte	0x04, 0x36
        /*0172*/ 	.short	(.L_5165 - .L_5164)
.L_5164:
        /*0174*/ 	.word	0x00000008
.L_5165:


//--------------------- .nv.info._ZN2at6native24index_elementwise_kernelILi128ELi4EZNS0_16gpu_index_kernelIZNS0_17index_kernel_implINS0_10OpaqueTypeILi4EEEEEvRNS_18TensorIteratorBaseEN3c108ArrayRefIlEESA_EUlPcPKclE_EEvS7_SA_SA_RKT_bEUliE_EEvlT1_ --------------------------
	.section	.nv.info._ZN2at6native24index_elementwise_kernelILi128ELi4EZNS0_16gpu_index_kernelIZNS0_17index_kernel_implINS0_10OpaqueTypeILi4EEEEEvRNS_18TensorIteratorBaseEN3c108ArrayRefIlEESA_EUlPcPKclE_EEvS7_SA_SA_RKT_bEUliE_EEvlT1_,"",@"SHT_CUDA_INFO"
	.sectionflags	@""
	.align	4


	//----- nvinfo : EIATTR_CUDA_API_VERSION
	.align		4
        /*0000*/ 	.byte	0x04, 0x37
        /*0002*/ 	.short	(.L_5167 - .L_5166)
.L_5166:
        /*0004*/ 	.word	0x00000082


	//----- nvinfo : EIATTR_KPARAM_INFO
	.align		4
.L_5167:
        /*0008*/ 	.byte	0x04, 0x17
        /*000a*/ 	.short	(.L_5169 - .L_5168)
.L_5168:
        /*000c*/ 	.word	0x00000000
        /*0010*/ 	.short	0x0001
        /*0012*/ 	.short	0x0008
        /*0014*/ 	.byte	0x00, 0xf0, 0x61, 0x13


	//----- nvinfo : EIATTR_KPARAM_INFO
	.align		4
.L_5169:
        /*0018*/ 	.byte	0x04, 0x17
        /*001a*/ 	.short	(.L_5171 - .L_5170)
.L_5170:
        /*001c*/ 	.word	0x00000000
        /*0020*/ 	.short	0x0000
        /*0022*/ 	.short	0x0000
        /*0024*/ 	.byte	0x00, 0xf0, 0x21, 0x00


	//----- nvinfo : EIATTR_SPARSE_MMA_MASK
	.align		4
.L_5171:
        /*0028*/ 	.byte	0x03, 0x50
        /*002a*/ 	.short	0x0000


	//----- nvinfo : EIATTR_MAXREG_COUNT
	.align		4
        /*002c*/ 	.byte	0x03, 0x1b
        /*002e*/ 	.short	0x0080


	//----- nvinfo : EIATTR_EXTERNS
	.align		4
        /*0030*/ 	.byte	0x04, 0x0f
        /*0032*/ 	.short	(.L_5173 - .L_5172)


	//   ....[0]....
	.align		4
.L_5172:
        /*0034*/ 	.word	index@(__assertfail)


	//----- nvinfo : EIATTR_MERCURY_ISA_VERSION
	.align		4
.L_5173:
        /*0038*/ 	.byte	0x03, 0x5f
        /*003a*/ 	.short	0x0101


	//----- nvinfo : EIATTR_VRC_CTA_INIT_COUNT
	.align		4
        /*003c*/ 	.byte	0x02, 0x4a
	.zero		1
	.zero		1


	//----- nvinfo : EIATTR_SYSCALL_OFFSETS
	.align		4
        /*0040*/ 	.byte	0x04, 0x46
        /*0042*/ 	.short	(.L_5175 - .L_5174)


	//   ....[0]....
.L_5174:
        /*0044*/ 	.word	0x00005710


	//   ....[1]....
        /*0048*/ 	.word	0x000059a0


	//   ....[2]....
        /*004c*/ 	.word	0x00005c20


	//   ....[3]....
        /*0050*/ 	.word	0x00005eb0


	//   ....[4]....
        /*0054*/ 	.word	0x00006200


	//   ....[5]....
        /*0058*/ 	.word	0x000064d0


	//   ....[6]....
        /*005c*/ 	.word	0x00006790


	//   ....[7]....
        /*0060*/ 	.word	0x00006bc0


	//   ....[8]....
        /*0064*/ 	.word	0x00006e50


	//   ....[9]....
        /*0068*/ 	.word	0x000070d0


	//   ....[10]....
        /*006c*/ 	.word	0x00007360


	//   ....[11]....
        /*0070*/ 	.word	0x000076b0


	//   ....[12]....
        /*0074*/ 	.word	0x00007980


	//   ....[13]....
        /*0078*/ 	.word	0x00007c50


	//   ....[14]....
        /*007c*/ 	.word	0x00008070


	//   ....[15]....
        /*0080*/ 	.word	0x000082e0


	//   ....[16]....
        /*0084*/ 	.word	0x00008560


	//   ....[17]....
        /*0088*/ 	.word	0x000087e0


	//   ....[18]....
        /*008c*/ 	.word	0x00008b20


	//   ....[19]....
        /*0090*/ 	.word	0x00008dc0


	//   ....[20]....
        /*0094*/ 	.word	0x00009060


	//   ....[21]....
        /*0098*/ 	.word	0x00009450


	//   ....[22]....
        /*009c*/ 	.word	0x000096c0


	//   ....[23]....
        /*00a0*/ 	.word	0x00009940


	//   ....[24]....
        /*00a4*/ 	.word	0x00009bc0


	//   ....[25]....
        /*00a8*/ 	.word	0x00009ef0


	//   ....[26]....
        /*00ac*/ 	.word	0x0000a190


	//   ....[27]....
        /*00b0*/ 	.word	0x0000a430


	//   ....[28]....
        /*00b4*/ 	.word	0x0000be30


	//   ....[29]....
        /*00b8*/ 	.word	0x0000c0c0


	//   ....[30]....
        /*00bc*/ 	.word	0x0000c360


	//   ....[31]....
        /*00c0*/ 	.word	0x0000c600


	//   ....[32]....
        /*00c4*/ 	.word	0x0000c970


	//   ....[33]....
        /*00c8*/ 	.word	0x0000cc50


	//   ....[34]....
        /*00cc*/ 	.word	0x0000cf40


	//   ....[35]....
        /*00d0*/ 	.word	0x0000e950


	//   ....[36]....
        /*00d4*/ 	.word	0x0000ebe0


	//   ....[37]....
        /*00d8*/ 	.word	0x0000ee80


	//   ....[38]....
        /*00dc*/ 	.word	0x0000f120


	//   ....[39]....
        /*00e0*/ 	.word	0x0000f490


	//   ....[40]....
        /*00e4*/ 	.word	0x0000f770


	//   ....[41]....
        /*00e8*/ 	.word	0x0000fa60


	//   ....[42]....
        /*00ec*/ 	.word	0x000114a0


	//   ....[43]....
        /*00f0*/ 	.word	0x00011730


	//   ....[44]....
        /*00f4*/ 	.word	0x000119d0


	//   ....[45]....
        /*00f8*/ 	.word	0x00011c70


	//   ....[46]....
        /*00fc*/ 	.word	0x00011fe0


	//   ....[47]....
        /*0100*/ 	.word	0x000122c0


	//   ....[48]....
        /*0104*/ 	.word	0x000125a0


	//   ....[49]....
        /*0108*/ 	.word	0x00013fe0


	//   ....[50]....
        /*010c*/ 	.word	0x00014270


	//   ....[51]....
        /*0110*/ 	.word	0x00014510


	//   ....[52]....
        /*0114*/ 	.word	0x000147b0


	//   ....[53]....
        /*0118*/ 	.word	0x00014b20


	//   ....[54]....
        /*011c*/ 	.word	0x00014e00


	//   ....[55]....
        /*0120*/ 	.word	0x000150f0


	//----- nvinfo : EIATTR_EXIT_INSTR_OFFSETS
	.align		4
.L_5175:
        /*0124*/ 	.byte	0x04, 0x1c
        /*0126*/ 	.short	(.L_5177 - .L_5176)


	//   ....[0]....
.L_5176:
        /*0128*/ 	.word	0x00000280


	//   ....[1]....
        /*012c*/ 	.word	0x000002d0


	//   ....[2]....
        /*0130*/ 	.word	0x00003fd0


	//   ....[3]....
        /*0134*/ 	.word	0x000053b0


	//   ....[4]....
        /*0138*/ 	.word	0x000091c0


	//   ....[5]....
        /*013c*/ 	.word	0x0000a540


	//   ....[6]....
        /*0140*/ 	.word	0x00012730


	//   ....[7]....
        /*0144*/ 	.word	0x00015200


	//----- nvinfo : EIATTR_MAX_THREADS
	.align		4
.L_5177:
        /*0148*/ 	.byte	0x04, 0x05
        /*014a*/ 	.short	(.L_5179 - .L_5178)
.L_5178:
        /*014c*/ 	.word	0x00000080
        /*0150*/ 	.word	0x00000001
        /*0154*/ 	.word	0x00000001


	//----- nvinfo : EIATTR_CRS_STACK_SIZE
	.align		4
.L_5179:
        /*0158*/ 	.byte	0x04, 0x1e
        /*015a*/ 	.short	(.L_5181 - .L_5180)
.L_5180:
        /*015c*/ 	.word	0x00000000


	//----- nvinfo : EIATTR_CBANK_PARAM_SIZE
	.align		4
.L_5181:
        /*0160*/ 	.byte	0x03, 0x19
        /*0162*/ 	.short	0x04e0


	//----- nvinfo : EIATTR_PARAM_CBANK
	.align		4
        /*0164*/ 	.byte	0x04, 0x0a
        /*0166*/ 	.short	(.L_5183 - .L_5182)
	.align		4
.L_5182:
        /*0168*/ 	.word	index@(.nv.constant0._ZN2at6native24index_elementwise_kernelILi128ELi4EZNS0_16gpu_index_kernelIZNS0_17index_kernel_implINS0_10OpaqueTypeILi4EEEEEvRNS_18TensorIteratorBaseEN3c108ArrayRefIlEESA_EUlPcPKclE_EEvS7_SA_SA_RKT_bEUliE_EEvlT1_)
        /*016c*/ 	.short	0x0380
        /*016e*/ 	.short	0x04e0


	//----- nvinfo : EIATTR_SW_WAR
	.align		4
.L_5183:
        /*0170*/ 	.byte	0x04, 0x36
        /*0172*/ 	.short	(.L_5185 - .L_5184)
.L_5184:
        /*0174*/ 	.word	0x00000008
.L_5185:


//--------------------- .nv.info._ZN2at6native24index_elementwise_kernelILi128ELi4EZNS0_16gpu_index_kernelIZNS0_17index_kernel_implINS0_10OpaqueTypeILi1EEEEEvRNS_18TensorIteratorBaseEN3c108ArrayRefIlEESA_EUlPcPKclE_EEvS7_SA_SA_RKT_bEUliE_EEvlT1_ --------------------------
	.section	.nv.info._ZN2at6native24index_elementwise_kernelILi128ELi4EZNS0_16gpu_index_kernelIZNS0_17index_kernel_implINS0_10OpaqueTypeILi1EEEEEvRNS_18TensorIteratorBaseEN3c108ArrayRefIlEESA_EUlPcPKclE_EEvS7_SA_SA_RKT_bEUliE_EEvlT1_,"",@"SHT_CUDA_INFO"
	.sectionflags	@""
	.align	4


	//----- nvinfo : EIATTR_CUDA_API_VERSION
	.align		4
        /*0000*/ 	.byte	0x04, 0x37
        /*0002*/ 	.short	(.L_5187 - .L_5186)
.L_5186:
        /*0004*/ 	.word	0x00000082


	//----- nvinfo : EIATTR_KPARAM_INFO
	.align		4
.L_5187:
        /*0008*/ 	.byte	0x04, 0x17
        /*000a*/ 	.short	(.L_5189 - .L_5188)
.L_5188:
        /*000c*/ 	.word	0x00000000
        /*0010*/ 	.short	0x0001
        /*0012*/ 	.short	0x0008
        /*0014*/ 	.byte	0x00, 0xf0, 0x61, 0x13


	//----- nvinfo : EIATTR_KPARAM_INFO
	.align		4
.L_5189:
        /*0018*/ 	.byte	0x04, 0x17
        /*001a*/ 	.short	(.L_5191 - .L_5190)
.L_5190:
        /*001c*/ 	.word	0x00000000
        /*0020*/ 	.short	0x0000
        /*0022*/ 	.short	0x0000
        /*0024*/ 	.byte	0x00, 0xf0, 0x21, 0x00


	//----- nvinfo : EIATTR_SPARSE_MMA_MASK
	.align		4
.L_5191:
        /*0028*/ 	.byte	0x03, 0x50
        /*002a*/ 	.short	0x0000


	//----- nvinfo : EIATTR_MAXREG_COUNT
	.align		4
        /*002c*/ 	.byte	0x03, 0x1b
        /*002e*/ 	.short	0x0080


	//----- nvinfo : EIATTR_EXTERNS
	.align		4
        /*0030*/ 	.byte	0x04, 0x0f
        /*0032*/ 	.short	(.L_5193 - .L_5192)


	//   ....[0]....
	.align		4
.L_5192:
        /*0034*/ 	.word	index@(__assertfail)


	//----- nvinfo : EIATTR_MERCURY_ISA_VERSION
	.align		4
.L_5193:
        /*0038*/ 	.byte	0x03, 0x5f
        /*003a*/ 	.short	0x0101


	//----- nvinfo : EIATTR_VRC_CTA_INIT_COUNT
	.align		4
        /*003c*/ 	.byte	0x02, 0x4a
	.zero		1
	.zero		1


	//----- nvinfo : EIATTR_SYSCALL_OFFSETS
	.align		4
        /*0040*/ 	.byte	0x04, 0x46
        /*0042*/ 	.short	(.L_5195 - .L_5194)


	//   ....[0]....
.L_5194:
        /*0044*/ 	.word	0x00005710


	//   ....[1]....
        /*0048*/ 	.word	0x000059a0


	//   ....[2]....
        /*004c*/ 	.word	0x00005c20


	//   ....[3]....
        /*0050*/ 	.word	0x00005eb0


	//   ....[4]....
        /*0054*/ 	.word	0x00006200


	//   ....[5]....
        /*0058*/ 	.word	0x000064d0


	//   ....[6]....
        /*005c*/ 	.word	0x00006790


	//   ....[7]....
        /*0060*/ 	.word	0x00006bc0


	//   ....[8]....
        /*0064*/ 	.word	0x00006e50


	//   ....[9]....
        /*0068*/ 	.word	0x000070d0


	//   ....[10]....
        /*006c*/ 	.word	0x00007360


	//   ....[11]....
        /*0070*/ 	.word	0x000076b0


	//   ....[12]....
        /*0074*/ 	.word	0x00007980


	//   ....[13]....
        /*0078*/ 	.word	0x00007c50


	//   ....[14]....
        /*007c*/ 	.word	0x00008070


	//   ....[15]....
        /*0080*/ 	.word	0x000082e0


	//   ....[16]....
        /*0084*/ 	.word	0x00008560


	//   ....[17]....
        /*0088*/ 	.word	0x000087e0


	//   ....[18]....
        /*008c*/ 	.word	0x00008b20


	//   ....[19]....
        /*0090*/ 	.word	0x00008dc0


	//   ....[20]....
        /*0094*/ 	.word	0x00009060


	//   ....[21]....
        /*0098*/ 	.word	0x00009450


	//   ....[22]....
        /*009c*/ 	.word	0x000096c0


	//   ....[23]....
        /*00a0*/ 	.word	0x00009940


	//   ....[24]....
        /*00a4*/ 	.word	0x00009bc0


	//   ....[25]....
        /*00a8*/ 	.word	0x00009ef0


	//   ....[26]....
        /*00ac*/ 	.word	0x0000a190


	//   ....[27]....
        /*00b0*/ 	.word	0x0000a430


	//   ....[28]....
        /*00b4*/ 	.word	0x0000be30


	//   ....[29]....
        /*00b8*/ 	.word	0x0000c0c0


	//   ....[30]....
        /*00bc*/ 	.word	0x0000c360


	//   ....[31]....
        /*00c0*/ 	.word	0x0000c600


	//   ....[32]....
        /*00c4*/ 	.word	0x0000c970


	//   ....[33]....
        /*00c8*/ 	.word	0x0000cc50


	//   ....[34]....
        /*00cc*/ 	.word	0x0000cf40


	//   ....[35]....
        /*00d0*/ 	.word	0x0000e950


	//   ....[36]....
        /*00d4*/ 	.word	0x0000ebe0


	//   ....[37]....
        /*00d8*/ 	.word	0x0000ee80


	//   ....[38]....
        /*00dc*/ 	.word	0x0000f120


	//   ....[39]....
        /*00e0*/ 	.word	0x0000f490


	//   ....[40]....
        /*00e4*/ 	.word	0x0000f770


	//   ....[41]....
        /*00e8*/ 	.word	0x0000fa60


	//   ....[42]....
        /*00ec*/ 	.word	0x000114a0


	//   ....[43]....
        /*00f0*/ 	.word	0x00011730


	//   ....[44]....
        /*00f4*/ 	.word	0x000119d0


	//   ....[45]....
        /*00f8*/ 	.word	0x00011c70


	//   ....[46]....
        /*00fc*/ 	.word	0x00011fe0


	//   ....[47]....
        /*0100*/ 	.word	0x000122c0


	//   ....[48]....
        /*0104*/ 	.word	0x000125a0


	//   ....[49]....
        /*0108*/ 	.word	0x00013fe0


	//   ....[50]....
        /*010c*/ 	.word	0x00014270


	//   ....[51]....
        /*0110*/ 	.word	0x00014510


	//   ....[52]....
        /*0114*/ 	.word	0x000147b0


	//   ....[53]....
        /*0118*/ 	.word	0x00014b20


	//   ....[54]....
        /*011c*/ 	.word	0x00014e00


	//   ....[55]....
        /*0120*/ 	.word	0x000150f0


	//----- nvinfo : EIATTR_EXIT_INSTR_OFFSETS
	.align		4
.L_5195:
        /*0124*/ 	.byte	0x04, 0x1c
        /*0126*/ 	.short	(.L_5197 - .L_5196)


	//   ....[0]....
.L_5196:
        /*0128*/ 	.word	0x00000280


	//   ....[1]....
        /*012c*/ 	.word	0x000002d0


	//   ....[2]....
        /*0130*/ 	.word	0x00003fd0


	//   ....[3]....
        /*0134*/ 	.word	0x000053b0


	//   ....[4]....
        /*0138*/ 	.word	0x000091c0


	//   ....[5]....
        /*013c*/ 	.word	0x0000a540


	//   ....[6]....
        /*0140*/ 	.word	0x00012730


	//   ....[7]....
        /*0144*/ 	.word	0x00015200


	//----- nvinfo : EIATTR_MAX_THREADS
	.align		4
.L_5197:
        /*0148*/ 	.byte	0x04, 0x05
        /*014a*/ 	.short	(.L_5199 - .L_5198)
.L_5198:
        /*014c*/ 	.word	0x00000080
        /*0150*/ 	.word	0x00000001
        /*0154*/ 	.word	0x00000001


	//----- nvinfo : EIATTR_CRS_STACK_SIZE
	.align		4
.L_5199:
        /*0158*/ 	.byte	0x04, 0x1e
        /*015a*/ 	.short	(.L_5201 - .L_5200)
.L_5200:
        /*015c*/ 	.word	0x00000000


	//----- nvinfo : EIATTR_CBANK_PARAM_SIZE
	.align		4
.L_5201:
        /*0160*/ 	.byte	0x03, 0x19
        /*0162*/ 	.short	0x04e0


	//----- nvinfo : EIATTR_PARAM_CBANK
	.align		4
        /*0164*/ 	.byte	0x04, 0x0a
        /*0166*/ 	.short	(.L_5203 - .L_5202)
	.align		4
.L_5202:
        /*0168*/ 	.word	index@(.nv.constant0._ZN2at6native24index_elementwise_kernelILi128ELi4EZNS0_16gpu_index_kernelIZNS0_17index_kernel_implINS0_10OpaqueTypeILi1EEEEEvRNS_18TensorIteratorBaseEN3c108ArrayRefIlEESA_EUlPcPKclE_EEvS7_SA_SA_RKT_bEUliE_EEvlT1_)
        /*016c*/ 	.short	0x0380
        /*016e*/ 	.short	0x04e0


	//----- nvinfo : EIATTR_SW_WAR
	.align		4
.L_5203:
        /*0170*/ 	.byte	0x04, 0x36
        /*0172*/ 	.short	(.L_5205 - .L_5204)
.L_5204:
        /*0174*/ 	.word	0x00000008
.L_5205:


//--------------------- .nv.callgraph             --------------------------
	.section	.nv.callgraph,"",@"SHT_CUDA_CALLGRAPH"
	.align	4
	.sectionentsize	8
	.align		4
        /*0000*/ 	.word	0x00000000
	.align		4
        /*0004*/ 	.word	0xffffffff
	.align		4
        /*0008*/ 	.word	index@(_ZN2at6native47_GLOBAL__N__62f9f32f_14_IndexKernel_cu_3e7731d125masked_scatter_size_checkEPKlPKbl)
	.align		4
        /*000c*/ 	.word	index@(__assertfail)
	.align		4
        /*0010*/ 	.word	index@(_ZN2at6native18elementwise_kernelILi128ELi4EZNS0_15gpu_kernel_implIZZZNS0_28launch_masked_scatter_kernelERKNS_10TensorBaseES5_S5_S5_ENKUlvE_clEvENKUlvE10_clEvEUlN3c104HalfEblE_EEvRNS_18TensorIteratorBaseERKT_EUliE_EEviT1_)
	.align		4
        /*0014*/ 	.word	index@(__assertfail)
	.align		4
        /*0018*/ 	.word	index@(_ZN2at6native27unrolled_elementwise_kernelIZZZNS0_28launch_masked_scatter_kernelERKNS_10TensorBaseES4_S4_S4_ENKUlvE_clEvENKUlvE10_clEvEUlN3c104HalfEblE_St5arrayIPcLm4EELi4E23TrivialOffsetCalculatorILi3EjESD_ILi1EjENS0_6memory12LoadWithCastILi3EEENSG_13StoreWithCastILi1EEEEEviT_T0_T2_T3_T4_T5_)
	.align		4
        /*001c*/ 	.word	index@(__assertfail)
	.align		4
        /*0020*/ 	.word	index@(_ZN2at6native18elementwise_kernelILi128ELi4EZNS0_15gpu_kernel_implIZZZNS0_28launch_masked_scatter_kernelERKNS_10TensorBaseES5_S5_S5_ENKUlvE_clEvENKUlvE9_clEvEUlN3c108BFloat16EblE_EEvRNS_18TensorIteratorBaseERKT_EUliE_EEviT1_)
	.align		4
        /*0024*/ 	.word	index@(__assertfail)
	.align		4
        /*0028*/ 	.word	index@(_ZN2at6native27unrolled_elementwise_kernelIZZZNS0_28launch_masked_scatter_kernelERKNS_10TensorBaseES4_S4_S4_ENKUlvE_clEvENKUlvE9_clEvEUlN3c108BFloat16EblE_St5arrayIPcLm4EELi4E23TrivialOffsetCalculatorILi3EjESD_ILi1EjENS0_6memory12LoadWithCastILi3EEENSG_13StoreWithCastILi1EEEEEviT_T0_T2_T3_T4_T5_)
	.align		4
        /*002c*/ 	.word	index@(__assertfail)
	.align		4
        /*0030*/ 	.word	index@(_ZN2at6native18elementwise_kernelILi128ELi4EZNS0_15gpu_kernel_implIZZZNS0_28launch_masked_scatter_kernelERKNS_10TensorBaseES5_S5_S5_ENKUlvE_clEvENKUlvE8_clEvEUlbblE_EEvRNS_18TensorIteratorBaseERKT_EUliE_EEviT1_)
	.align		4
        /*0034*/ 	.word	index@(__assertfail)
	.align		4
        /*0038*/ 	.word	index@(_ZN2at6native27unrolled_elementwise_kernelIZZZNS0_28launch_masked_scatter_kernelERKNS_10TensorBaseES4_S4_S4_ENKUlvE_clEvENKUlvE8_clEvEUlbblE_St5arrayIPcLm4EELi4E23TrivialOffsetCalculatorILi3EjESB_ILi1EjENS0_6memory12LoadWithCastILi3EEENSE_13StoreWithCastILi1EEEEEviT_T0_T2_T3_T4_T5_)
	.align		4
        /*003c*/ 	.word	index@(__assertfail)
	.align		4
        /*0040*/ 	.word	index@(_ZN2at6native18elementwise_kernelILi128ELi4EZNS0_15gpu_kernel_implIZZZNS0_28launch_masked_scatter_kernelERKNS_10TensorBaseES5_S5_S5_ENKUlvE_clEvENKUlvE7_clEvEUlN3c107complexIfEEblE_EEvRNS_18TensorIteratorBaseERKT_EUliE_EEviT1_)
	.align		4
        /*0044*/ 	.word	index@(__assertfail)
	.align		4
        /*0048*/ 	.word	index@(_ZN2at6native27unrolled_elementwise_kernelIZZZNS0_28launch_masked_scatter_kernelERKNS_10TensorBaseES4_S4_S4_ENKUlvE_clEvENKUlvE7_clEvEUlN3c107complexIfEEblE_St5arrayIPcLm4EELi4E23TrivialOffsetCalculatorILi3EjESE_ILi1EjENS0_6memory12LoadWithCastILi3EEENSH_13StoreWithCastILi1EEEEEviT_T0_T2_T3_T4_T5_)
	.align		4
        /*004c*/ 	.word	index@(__assertfail)
	.align		4
        /*0050*/ 	.word	index@(_ZN2at6native18elementwise_kernelILi128ELi4EZNS0_15gpu_kernel_implIZZZNS0_28launch_masked_scatter_kernelERKNS_10TensorBaseES5_S5_S5_ENKUlvE_clEvENKUlvE6_clEvEUlN3c107complexIdEEblE_EEvRNS_18TensorIteratorBaseERKT_EUliE_EEviT1_)
	.align		4
        /*0054*/ 	.word	index@(__assertfail)
	.align		4
        /*0058*/ 	.word	index@(_ZN2at6native27unrolled_elementwise_kernelIZZZNS0_28launch_masked_scatter_kernelERKNS_10TensorBaseES4_S4_S4_ENKUlvE_clEvENKUlvE6_clEvEUlN3c107complexIdEEblE_St5arrayIPcLm4EELi4E23TrivialOffsetCalculatorILi3EjESE_ILi1EjENS0_6memory12LoadWithCastILi3EEENSH_13StoreWithCastILi1EEEEEviT_T0_T2_T3_T4_T5_)
	.align		4
        /*005c*/ 	.word	index@(__assertfail)
	.align		4
        /*0060*/ 	.word	index@(_ZN2at6native18elementwise_kernelILi128ELi4EZNS0_15gpu_kernel_implIZZZNS0_28launch_masked_scatter_kernelERKNS_10TensorBaseES5_S5_S5_ENKUlvE_clEvENKUlvE5_clEvEUlfblE_EEvRNS_18TensorIteratorBaseERKT_EUliE_EEviT1_)
	.align		4
        /*0064*/ 	.word	index@(__assertfail)
	.align		4
        /*0068*/ 	.word	index@(_ZN2at6native27unrolled_elementwise_kernelIZZZNS0_28launch_masked_scatter_kernelERKNS_10TensorBaseES4_S4_S4_ENKUlvE_clEvENKUlvE5_clEvEUlfblE_St5arrayIPcLm4EELi4E23TrivialOffsetCalculatorILi3EjESB_ILi1EjENS0_6memory12LoadWithCastILi3EEENSE_13StoreWithCastILi1EEEEEviT_T0_T2_T3_T4_T5_)
	.align		4
        /*006c*/ 	.word	index@(__assertfail)
	.align		4
        /*0070*/ 	.word	index@(_ZN2at6native18elementwise_kernelILi128ELi4EZNS0_15gpu_kernel_implIZZZNS0_28launch_masked_scatter_kernelERKNS_10TensorBaseES5_S5_S5_ENKUlvE_clEvENKUlvE4_clEvEUldblE_EEvRNS_18TensorIteratorBaseERKT_EUliE_EEviT1_)
	.align		4
        /*0074*/ 	.word	index@(__assertfail)
	.align		4
        /*0078*/ 	.word	index@(_ZN2at6native27unrolled_elementwise_kernelIZZZNS0_28launch_masked_scatter_kernelERKNS_10TensorBaseES4_S4_S4_ENKUlvE_clEvENKUlvE4_clEvEUldblE_St5arrayIPcLm4EELi4E23TrivialOffsetCalculatorILi3EjESB_ILi1EjENS0_6memory12LoadWithCastILi3EEENSE_13StoreWithCastILi1EEEEEviT_T0_T2_T3_T4_T5_)
	.align		4
        /*007c*/ 	.word	index@(__assertfail)
	.align		4
        /*0080*/ 	.word	index@(_ZN2at6native18elementwise_kernelILi128ELi4EZNS0_15gpu_kernel_implIZZZNS0_28launch_masked_scatter_kernelERKNS_10TensorBaseES5_S5_S5_ENKUlvE_clEvENKUlvE3_clEvEUlsblE_EEvRNS_18TensorIteratorBaseERKT_EUliE_EEviT1_)
	.align		4
        /*0084*/ 	.word	index@(__assertfail)
	.align		4
        /*0088*/ 	.word	index@(_ZN2at6native27unrolled_elementwise_kernelIZZZNS0_28launch_masked_scatter_kernelERKNS_10TensorBaseES4_S4_S4_ENKUlvE_clEvENKUlvE3_clEvEUlsblE_St5arrayIPcLm4EELi4E23TrivialOffsetCalculatorILi3EjESB_ILi1EjENS0_6memory12LoadWithCastILi3EEENSE_13StoreWithCastILi1EEEEEviT_T0_T2_T3_T4_T5_)
	.align		4
        /*008c*/ 	.word	index@(__assertfail)
	.align		4
        /*0090*/ 	.word	index@(_ZN2at6native18elementwise_kernelILi128ELi4EZNS0_15gpu_kernel_implIZZZNS0_28launch_masked_scatter_kernelERKNS_10TensorBaseES5_S5_S5_ENKUlvE_clEvENKUlvE2_clEvEUllblE_EEvRNS_18TensorIteratorBaseERKT_EUliE_EEviT1_)
	.align		4
        /*0094*/ 	.word	index@(__assertfail)
	.align		4
        /*0098*/ 	.word	index@(_ZN2at6native27unrolled_elementwise_kernelIZZZNS0_28launch_masked_scatter_kernelERKNS_10TensorBaseES4_S4_S4_ENKUlvE_clEvENKUlvE2_clEvEUllblE_St5arrayIPcLm4EELi4E23TrivialOffsetCalculatorILi3EjESB_ILi1EjENS0_6memory12LoadWithCastILi3EEENSE_13StoreWithCastILi1EEEEEviT_T0_T2_T3_T4_T5_)
	.align		4
        /*009c*/ 	.word	index@(__assertfail)
	.align		4
        /*00a0*/ 	.word	index@(_ZN2at6native18elementwise_kernelILi128ELi4EZNS0_15gpu_kernel_implIZZZNS0_28launch_masked_scatter_kernelERKNS_10TensorBaseES5_S5_S5_ENKUlvE_clEvENKUlvE1_clEvEUliblE_EEvRNS_18TensorIteratorBaseERKT_EUliE_EEviT1_)
	.align		4
        /*00a4*/ 	.word	index@(__assertfail)
	.align		4
        /*00a8*/ 	.word	index@(_ZN2at6native27unrolled_elementwise_kernelIZZZNS0_28launch_masked_scatter_kernelERKNS_10TensorBaseES4_S4_S4_ENKUlvE_clEvENKUlvE1_clEvEUliblE_St5arrayIPcLm4EELi4E23TrivialOffsetCalculatorILi3EjESB_ILi1EjENS0_6memory12LoadWithCastILi3EEENSE_13StoreWithCastILi1EEEEEviT_T0_T2_T3_T4_T5_)
	.align		4
        /*00ac*/ 	.word	index@(__assertfail)
	.align		4
        /*00b0*/ 	.word	index@(_ZN2at6native18elementwise_kernelILi128ELi4EZNS0_15gpu_kernel_implIZZZNS0_28launch_masked_scatter_kernelERKNS_10TensorBaseES5_S5_S5_ENKUlvE_clEvENKUlvE0_clEvEUlablE_EEvRNS_18TensorIteratorBaseERKT_EUliE_EEviT1_)
	.align		4
        /*00b4*/ 	.word	index@(__assertfail)
	.align		4
        /*00b8*/ 	.word	index@(_ZN2at6native27unrolled_elementwise_kernelIZZZNS0_28launch_masked_scatter_kernelERKNS_10TensorBaseES4_S4_S4_ENKUlvE_clEvENKUlvE0_clEvEUlablE_St5arrayIPcLm4EELi4E23TrivialOffsetCalculatorILi3EjESB_ILi1EjENS0_6memory12LoadWithCastILi3EEENSE_13StoreWithCastILi1EEEEEviT_T0_T2_T3_T4_T5_)
	.align		4
        /*00bc*/ 	.word	index@(__assertfail)
	.align		4
        /*00c0*/ 	.word	index@(_ZN2at6native18elementwise_kernelILi128ELi4EZNS0_15gpu_kernel_implIZZZNS0_28launch_masked_scatter_kernelERKNS_10TensorBaseES5_S5_S5_ENKUlvE_clEvENKUlvE_clEvEUlhblE_EEvRNS_18TensorIteratorBaseERKT_EUliE_EEviT1_)
	.align		4
        /*00c4*/ 	.word	index@(__assertfail)
	.align		4
        /*00c8*/ 	.word	index@(_ZN2at6native27unrolled_elementwise_kernelIZZZNS0_28launch_masked_scatter_kernelERKNS_10TensorBaseES4_S4_S4_ENKUlvE_clEvENKUlvE_clEvEUlhblE_St5arrayIPcLm4EELi4E23TrivialOffsetCalculatorILi3EjESB_ILi1EjENS0_6memory12LoadWithCastILi3EEENSE_13StoreWithCastILi1EEEEEviT_T0_T2_T3_T4_T5_)
	.align		4
        /*00cc*/ 	.word	index@(__assertfail)
	.align		4
        /*00d0*/ 	.word	index@(_ZN2at6native24index_elementwise_kernelILi128ELi4EZNS0_20cuda_take_put_kernelIN3c108BFloat16ElZZZZZNS0_11take_kernelERNS_14TensorIteratorERKNS_10TensorBaseEENKUlvE_clEvENKUlvE10_clEvENKUlvE_clEvENKUlvE0_clEvEUlRS4_lE_EEvS6_S9_RKT1_EUliE_EEvlSG_)
	.align		4
        /*00d4*/ 	.word	index@(__assertfail)
	.align		4
        /*00d8*/ 	.word	index@(_ZN2at6native24index_elementwise_kernelILi128ELi4EZNS0_20cuda_take_put_kernelIN3c108BFloat16EiZZZZZNS0_11take_kernelERNS_14TensorIteratorERKNS_10TensorBaseEENKUlvE_clEvENKUlvE10_clEvENKUlvE_clEvENKUlvE_clEvEUlRS4_iE_EEvS6_S9_RKT1_EUliE_EEvlSG_)
	.align		4
        /*00dc*/ 	.word	index@(__assertfail)
	.align		4
        /*00e0*/ 	.word	index@(_ZN2at6native24index_elementwise_kernelILi128ELi4EZNS0_20cuda_take_put_kernelIblZZZZZNS0_11take_kernelERNS_14TensorIteratorERKNS_10TensorBaseEENKUlvE_clEvENKUlvE9_clEvENKUlvE_clEvENKUlvE0_clEvEUlRblE_EEvS4_S7_RKT1_EUliE_EEvlSE_)
	.align		4
        /*00e4*/ 	.word	index@(__assertfail)
	.align		4
        /*00e8*/ 	.word	index@(_ZN2at6native24index_elementwise_kernelILi128ELi4EZNS0_20cuda_take_put_kernelIbiZZZZZNS0_11take_kernelERNS_14TensorIteratorERKNS_10TensorBaseEENKUlvE_clEvENKUlvE9_clEvENKUlvE_clEvENKUlvE_clEvEUlRbiE_EEvS4_S7_RKT1_EUliE_EEvlSE_)
	.align		4
        /*00ec*/ 	.word	index@(__assertfail)
	.align		4
        /*00f0*/ 	.word	index@(_ZN2at6native24index_elementwise_kernelILi128ELi4EZNS0_20cuda_take_put_kernelIN3c104HalfElZZZZZNS0_11take_kernelERNS_14TensorIteratorERKNS_10TensorBaseEENKUlvE_clEvENKUlvE8_clEvENKUlvE_clEvENKUlvE0_clEvEUlRS4_lE_EEvS6_S9_RKT1_EUliE_EEvlSG_)
	.align		4
        /*00f4*/ 	.word	index@(__assertfail)
	.align		4
        /*00f8*/ 	.word	index@(_ZN2at6native24index_elementwise_kernelILi128ELi4EZNS0_20cuda_take_put_kernelIN3c104HalfEiZZZZZNS0_11take_kernelERNS_14TensorIteratorERKNS_10TensorBaseEENKUlvE_clEvENKUlvE8_clEvENKUlvE_clEvENKUlvE_clEvEUlRS4_iE_EEvS6_S9_RKT1_EUliE_EEvlSG_)
	.align		4
        /*00fc*/ 	.word	index@(__assertfail)
	.align		4
        /*0100*/ 	.word	index@(_ZN2at6native24index_elementwise_kernelILi128ELi4EZNS0_20cuda_take_put_kernelIN3c107complexIfEElZZZZZNS0_11take_kernelERNS_14TensorIteratorERKNS_10TensorBaseEENKUlvE_clEvENKUlvE7_clEvENKUlvE_clEvENKUlvE0_clEvEUlRS5_lE_EEvS7_SA_RKT1_EUliE_EEvlSH_)
	.align		4
        /*0104*/ 	.word	index@(__assertfail)
	.align		4
        /*0108*/ 	.word	index@(_ZN2at6native24index_elementwise_kernelILi128ELi4EZNS0_20cuda_take_put_kernelIN3c107complexIfEEiZZZZZNS0_11take_kernelERNS_14TensorIteratorERKNS_10TensorBaseEENKUlvE_clEvENKUlvE7_clEvENKUlvE_clEvENKUlvE_clEvEUlRS5_iE_EEvS7_SA_RKT1_EUliE_EEvlSH_)
	.align		4
        /*010c*/ 	.word	index@(__assertfail)
	.align		4
        /*0110*/ 	.word	index@(_ZN2at6native24index_elementwise_kernelILi128ELi4EZNS0_20cuda_take_put_kernelIN3c107complexIdEElZZZZZNS0_11take_kernelERNS_14TensorIteratorERKNS_10TensorBaseEENKUlvE_clEvENKUlvE6_clEvENKUlvE_clEvENKUlvE0_clEvEUlRS5_lE_EEvS7_SA_RKT1_EUliE_EEvlSH_)
	.align		4
        /*0114*/ 	.word	index@(__assertfail)
	.align		4
        /*0118*/ 	.word	index@(_ZN2at6native24index_elementwise_kernelILi128ELi4EZNS0_20cuda_take_put_kernelIN3c107complexIdEEiZZZZZNS0_11take_kernelERNS_14TensorIteratorERKNS_10TensorBaseEENKUlvE_clEvENKUlvE6_clEvENKUlvE_clEvENKUlvE_clEvEUlRS5_iE_EEvS7_SA_RKT1_EUliE_EEvlSH_)
	.align		4
        /*011c*/ 	.word	index@(__assertfail)
	.align		4
        /*0120*/ 	.word	index@(_ZN2at6native24index_elementwise_kernelILi128ELi4EZNS0_20cuda_take_put_kernelIflZZZZZNS0_11take_kernelERNS_14TensorIteratorERKNS_10TensorBaseEENKUlvE_clEvENKUlvE5_clEvENKUlvE_clEvENKUlvE0_clEvEUlRflE_EEvS4_S7_RKT1_EUliE_EEvlSE_)
	.align		4
        /*0124*/ 	.word	index@(__assertfail)
	.align		4
        /*0128*/ 	.word	index@(_ZN2at6native24index_elementwise_kernelILi128ELi4EZNS0_20cuda_take_put_kernelIfiZZZZZNS0_11take_kernelERNS_14TensorIteratorERKNS_10TensorBaseEENKUlvE_clEvENKUlvE5_clEvENKUlvE_clEvENKUlvE_clEvEUlRfiE_EEvS4_S7_RKT1_EUliE_EEvlSE_)
	.align		4
        /*012c*/ 	.word	index@(__assertfail)
	.align		4
        /*0130*/ 	.word	index@(_ZN2at6native24index_elementwise_kernelILi128ELi4EZNS0_20cuda_take_put_kernelIdlZZZZZNS0_11take_kernelERNS_14TensorIteratorERKNS_10TensorBaseEENKUlvE_clEvENKUlvE4_clEvENKUlvE_clEvENKUlvE0_clEvEUlRdlE_EEvS4_S7_RKT1_EUliE_EEvlSE_)
	.align		4
        /*0134*/ 	.word	index@(__assertfail)
	.align		4
        /*0138*/ 	.word	index@(_ZN2at6native24index_elementwise_kernelILi128ELi4EZNS0_20cuda_take_put_kernelIdiZZZZZNS0_11take_kernelERNS_14TensorIteratorERKNS_10TensorBaseEENKUlvE_clEvENKUlvE4_clEvENKUlvE_clEvENKUlvE_clEvEUlRdiE_EEvS4_S7_RKT1_EUliE_EEvlSE_)
	.align		4
        /*013c*/ 	.word	index@(__assertfail)
	.align		4
        /*0140*/ 	.word	index@(_ZN2at6native24index_elementwise_kernelILi128ELi4EZNS0_20cuda_take_put_kernelIslZZZZZNS0_11take_kernelERNS_14TensorIteratorERKNS_10TensorBaseEENKUlvE_clEvENKUlvE3_clEvENKUlvE_clEvENKUlvE0_clEvEUlRslE_EEvS4_S7_RKT1_EUliE_EEvlSE_)
	.align		4
        /*0144*/ 	.word	index@(__assertfail)
	.align		4
        /*0148*/ 	.word	index@(_ZN2at6native24index_elementwise_kernelILi128ELi4EZNS0_20cuda_take_put_kernelIsiZZZZZNS0_11take_kernelERNS_14TensorIteratorERKNS_10TensorBaseEENKUlvE_clEvENKUlvE3_clEvENKUlvE_clEvENKUlvE_clEvEUlRsiE_EEvS4_S7_RKT1_EUliE_EEvlSE_)
	.align		4
        /*014c*/ 	.word	index@(__assertfail)
	.align		4
        /*0150*/ 	.word	index@(_ZN2at6native24index_elementwise_kernelILi128ELi4EZNS0_20cuda_take_put_kernelIllZZZZZNS0_11take_kernelERNS_14TensorIteratorERKNS_10TensorBaseEENKUlvE_clEvENKUlvE2_clEvENKUlvE_clEvENKUlvE0_clEvEUlRllE_EEvS4_S7_RKT1_EUliE_EEvlSE_)
	.align		4
        /*0154*/ 	.word	index@(__assertfail)
	.align		4
        /*0158*/ 	.word	index@(_ZN2at6native24index_elementwise_kernelILi128ELi4EZNS0_20cuda_take_put_kernelIliZZZZZNS0_11take_kernelERNS_14TensorIteratorERKNS_10TensorBaseEENKUlvE_clEvENKUlvE2_clEvENKUlvE_clEvENKUlvE_clEvEUlRliE_EEvS4_S7_RKT1_EUliE_EEvlSE_)
	.align		4
        /*015c*/ 	.word	index@(__assertfail)
	.align		4
        /*0160*/ 	.word	index@(_ZN2at6native24index_elementwise_kernelILi128ELi4EZNS0_20cuda_take_put_kernelIilZZZZZNS0_11take_kernelERNS_14TensorIteratorERKNS_10TensorBaseEENKUlvE_clEvENKUlvE1_clEvENKUlvE_clEvENKUlvE0_clEvEUlRilE_EEvS4_S7_RKT1_EUliE_EEvlSE_)
	.align		4
        /*0164*/ 	.word	index@(__assertfail)
	.align		4
        /*0168*/ 	.word	index@(_ZN2at6native24index_elementwise_kernelILi128ELi4EZNS0_20cuda_take_put_kernelIiiZZZZZNS0_11take_kernelERNS_14TensorIteratorERKNS_10TensorBaseEENKUlvE_clEvENKUlvE1_clEvENKUlvE_clEvENKUlvE_clEvEUlRiiE_EEvS4_S7_RKT1_EUliE_EEvlSE_)
	.align		4
        /*016c*/ 	.word	index@(__assertfail)
	.align		4
        /*0170*/ 	.word	index@(_ZN2at6native24index_elementwise_kernelILi128ELi4EZNS0_20cuda_take_put_kernelIalZZZZZNS0_11take_kernelERNS_14TensorIteratorERKNS_10TensorBaseEENKUlvE_clEvENKUlvE0_clEvENKUlvE_clEvENKUlvE0_clEvEUlRalE_EEvS4_S7_RKT1_EUliE_EEvlSE_)
	.align		4
        /*0174*/ 	.word	index@(__assertfail)
	.align		4
        /*0178*/ 	.word	index@(_ZN2at6native24index_elementwise_kernelILi128ELi4EZNS0_20cuda_take_put_kernelIaiZZZZZNS0_11take_kernelERNS_14TensorIteratorERKNS_10TensorBaseEENKUlvE_clEvENKUlvE0_clEvENKUlvE_clEvENKUlvE_clEvEUlRaiE_EEvS4_S7_RKT1_EUliE_EEvlSE_)
	.align		4
        /*017c*/ 	.word	index@(__assertfail)
	.align		4
        /*0180*/ 	.word	index@(_ZN2at6native24index_elementwise_kernelILi128ELi4EZNS0_20cuda_take_put_kernelIhlZZZZZNS0_11take_kernelERNS_14TensorIteratorERKNS_10TensorBaseEENKUlvE_clEvENKUlvE_clEvENKUlvE_clEvENKUlvE0_clEvEUlRhlE_EEvS4_S7_RKT1_EUliE_EEvlSE_)
	.align		4
        /*0184*/ 	.word	index@(__assertfail)
	.align		4
        /*0188*/ 	.word	index@(_ZN2at6native24index_elementwise_kernelILi128ELi4EZNS0_20cuda_take_put_kernelIhiZZZZZNS0_11take_kernelERNS_14TensorIteratorERKNS_10TensorBaseEENKUlvE_clEvENKUlvE_clEvENKUlvE_clEvENKUlvE_clEvEUlRhiE_EEvS4_S7_RKT1_EUliE_EEvlSE_)
	.align		4
        /*018c*/ 	.word	index@(__assertfail)
	.align		4
        /*0190*/ 	.word	index@(_ZN2at6native24index_elementwise_kernelILi128ELi4EZNS0_20cuda_take_put_kernelIN3c108BFloat16ElZZZZZNS0_10put_kernelERNS_14TensorIteratorERKNS_10TensorBaseEbENKUlvE_clEvENKUlvE10_clEvENKUlvE_clEvENKUlvE0_clEvEUlRS4_lE0_EEvS6_S9_RKT1_EUliE_EEvlSG_)
	.align		4
        /*0194*/ 	.word	index@(__assertfail)
	.align		4
        /*0198*/ 	.word	index@(_ZN2at6native24index_elementwise_kernelILi128ELi4EZNS0_20cuda_take_put_kernelIN3c108BFloat16ElZZZZZNS0_10put_kernelERNS_14TensorIteratorERKNS_10TensorBaseEbENKUlvE_clEvENKUlvE10_clEvENKUlvE_clEvENKUlvE0_clEvEUlRS4_lE_EEvS6_S9_RKT1_EUliE_EEvlSG_)
	.align		4
        /*019c*/ 	.word	index@(__assertfail)
	.align		4
        /*01a0*/ 	.word	index@(_ZN2at6native24index_elementwise_kernelILi128ELi4EZNS0_20cuda_take_put_kernelIN3c108BFloat16EiZZZZZNS0_10put_kernelERNS_14TensorIteratorERKNS_10TensorBaseEbENKUlvE_clEvENKUlvE10_clEvENKUlvE_clEvENKUlvE_clEvEUlRS4_iE0_EEvS6_S9_RKT1_EUliE_EEvlSG_)
	.align		4
        /*01a4*/ 	.word	index@(__assertfail)
	.align		4
        /*01a8*/ 	.word	index@(_ZN2at6native24index_elementwise_kernelILi128ELi4EZNS0_20cuda_take_put_kernelIN3c108BFloat16EiZZZZZNS0_10put_kernelERNS_14TensorIteratorERKNS_10TensorBaseEbENKUlvE_clEvENKUlvE10_clEvENKUlvE_clEvENKUlvE_clEvEUlRS4_iE_EEvS6_S9_RKT1_EUliE_EEvlSG_)
	.align		4
        /*01ac*/ 	.word	index@(__assertfail)
	.align		4
        /*01b0*/ 	.word	index@(_ZN2at6native24index_elementwise_kernelILi128ELi4EZNS0_20cuda_take_put_kernelIblZZZZZNS0_10put_kernelERNS_14TensorIteratorERKNS_10TensorBaseEbENKUlvE_clEvENKUlvE9_clEvENKUlvE_clEvENKUlvE0_clEvEUlRblE0_EEvS4_S7_RKT1_EUliE_EEvlSE_)
	.align		4
        /*01b4*/ 	.word	index@(__assertfail)
	.align		4
        /*01b8*/ 	.word	index@(_ZN2at6native24index_elementwise_kernelILi128ELi4EZNS0_20cuda_take_put_kernelIblZZZZZNS0_10put_kernelERNS_14TensorIteratorERKNS_10TensorBaseEbENKUlvE_clEvENKUlvE9_clEvENKUlvE_clEvENKUlvE0_clEvEUlRblE_EEvS4_S7_RKT1_EUliE_EEvlSE_)
	.align		4
        /*01bc*/ 	.word	index@(__assertfail)
	.align		4
        /*01c0*/ 	.word	index@(_ZN2at6native24index_elementwise_kernelILi128ELi4EZNS0_20cuda_take_put_kernelIbiZZZZZNS0_10put_kernelERNS_14TensorIteratorERKNS_10TensorBaseEbENKUlvE_clEvENKUlvE9_clEvENKUlvE_clEvENKUlvE_clEvEUlRbiE0_EEvS4_S7_RKT1_EUliE_EEvlSE_)
	.align		4
        /*01c4*/ 	.word	index@(__assertfail)
	.align		4
        /*01c8*/ 	.word	index@(_ZN2at6native24index_elementwise_kernelILi128ELi4EZNS0_20cuda_take_put_kernelIbiZZZZZNS0_10put_kernelERNS_14TensorIteratorERKNS_10TensorBaseEbENKUlvE_clEvENKUlvE9_clEvENKUlvE_clEvENKUlvE_clEvEUlRbiE_EEvS4_S7_RKT1_EUliE_EEvlSE_)
	.align		4
        /*01cc*/ 	.word	index@(__assertfail)
	.align		4
        /*01d0*/ 	.word	index@(_ZN2at6native24index_elementwise_kernelILi128ELi4EZNS0_20cuda_take_put_kernelIN3c104HalfElZZZZZNS0_10put_kernelERNS_14TensorIteratorERKNS_10TensorBaseEbENKUlvE_clEvENKUlvE8_clEvENKUlvE_clEvENKUlvE0_clEvEUlRS4_lE0_EEvS6_S9_RKT1_EUliE_EEvlSG_)
	.align		4
        /*01d4*/ 	.word	index@(__assertfail)
	.align		4
        /*01d8*/ 	.word	index@(_ZN2at6native24index_elementwise_kernelILi128ELi4EZNS0_20cuda_take_put_kernelIN3c104HalfElZZZZZNS0_10put_kernelERNS_14TensorIteratorERKNS_10TensorBaseEbENKUlvE_clEvENKUlvE8_clEvENKUlvE_clEvENKUlvE0_clEvEUlRS4_lE_EEvS6_S9_RKT1_EUliE_EEvlSG_)
	.align		4
        /*01dc*/ 	.word	index@(__assertfail)
	.align		4
        /*01e0*/ 	.word	index@(_ZN2at6native24index_elementwise_kernelILi128ELi4EZNS0_20cuda_take_put_kernelIN3c104HalfEiZZZZZNS0_10put_kernelERNS_14TensorIteratorERKNS_10TensorBaseEbENKUlvE_clEvENKUlvE8_clEvENKUlvE_clEvENKUlvE_clEvEUlRS4_iE0_EEvS6_S9_RKT1_EUliE_EEvlSG_)
	.align		4
        /*01e4*/ 	.word	index@(__assertfail)
	.align		4
        /*01e8*/ 	.word	index@(_ZN2at6native24index_elementwise_kernelILi128ELi4EZNS0_20cuda_take_put_kernelIN3c104HalfEiZZZZZNS0_10put_kernelERNS_14TensorIteratorERKNS_10TensorBaseEbENKUlvE_clEvENKUlvE8_clEvENKUlvE_clEvENKUlvE_clEvEUlRS4_iE_EEvS6_S9_RKT1_EUliE_EEvlSG_)
	.align		4
        /*01ec*/ 	.word	index@(__assertfail)
	.align		4
        /*01f0*/ 	.word	index@(_ZN2at6native24index_elementwise_kernelILi128ELi4EZNS0_20cuda_take_put_kernelIN3c107complexIfEElZZZZZNS0_10put_kernelERNS_14TensorIteratorERKNS_10TensorBaseEbENKUlvE_clEvENKUlvE7_clEvENKUlvE_clEvENKUlvE0_clEvEUlRS5_lE0_EEvS7_SA_RKT1_EUliE_EEvlSH_)
	.align		4
        /*01f4*/ 	.word	index@(__assertfail)
	.align		4
        /*01f8*/ 	.word	index@(_ZN2at6native24index_elementwise_kernelILi128ELi4EZNS0_20cuda_take_put_kernelIN3c107complexIfEElZZZZZNS0_10put_kernelERNS_14TensorIteratorERKNS_10TensorBaseEbENKUlvE_clEvENKUlvE7_clEvENKUlvE_clEvENKUlvE0_clEvEUlRS5_lE_EEvS7_SA_RKT1_EUliE_EEvlSH_)
	.align		4
        /*01fc*/ 	.word	index@(__assertfail)
	.align		4
        /*0200*/ 	.word	index@(_ZN2at6native24index_elementwise_kernelILi128ELi4EZNS0_20cuda_take_put_kernelIN3c107complexIfEEiZZZZZNS0_10put_kernelERNS_14TensorIteratorERKNS_10TensorBaseEbENKUlvE_clEvENKUlvE7_clEvENKUlvE_clEvENKUlvE_clEvEUlRS5_iE0_EEvS7_SA_RKT1_EUliE_EEvlSH_)
	.align		4
        /*0204*/ 	.word	index@(__assertfail)
	.align		4
        /*0208*/ 	.word	index@(_ZN2at6native24index_elementwise_kernelILi128ELi4EZNS0_20cuda_take_put_kernelIN3c107complexIfEEiZZZZZNS0_10put_kernelERNS_14TensorIteratorERKNS_10TensorBaseEbENKUlvE_clEvENKUlvE7_clEvENKUlvE_clEvENKUlvE_clEvEUlRS5_iE_EEvS7_SA_RKT1_EUliE_EEvlSH_)
	.align		4
        /*020c*/ 	.word	index@(__assertfail)
	.align		4
        /*0210*/ 	.word	index@(_ZN2at6native24index_elementwise_kernelILi128ELi4EZNS0_20cuda_take_put_kernelIN3c107complexIdEElZZZZZNS0_10put_kernelERNS_14TensorIteratorERKNS_10TensorBaseEbENKUlvE_clEvENKUlvE6_clEvENKUlvE_clEvENKUlvE0_clEvEUlRS5_lE0_EEvS7_SA_RKT1_EUliE_EEvlSH_)
	.align		4
        /*0214*/ 	.word	index@(__assertfail)
	.align		4
        /*0218*/ 	.word	index@(_ZN2at6native24index_elementwise_kernelILi128ELi4EZNS0_20cuda_take_put_kernelIN3c107complexIdEElZZZZZNS0_10put_kernelERNS_14TensorIteratorERKNS_10TensorBaseEbENKUlvE_clEvENKUlvE6_clEvENKUlvE_clEvENKUlvE0_clEvEUlRS5_lE_EEvS7_SA_RKT1_EUliE_EEvlSH_)
	.align		4
        /*021c*/ 	.word	index@(__assertfail)
	.align		4
        /*0220*/ 	.word	index@(_ZN2at6native24index_elementwise_kernelILi128ELi4EZNS0_20cuda_take_put_kernelIN3c107complexIdEEiZZZZZNS0_10put_kernelERNS_14TensorIteratorERKNS_10TensorBaseEbENKUlvE_clEvENKUlvE6_clEvENKUlvE_clEvENKUlvE_clEvEUlRS5_iE0_EEvS7_SA_RKT1_EUliE_EEvlSH_)
	.align		4
        /*0224*/ 	.word	index@(__assertfail)
	.align		4
        /*0228*/ 	.word	index@(_ZN2at6native24index_elementwise_kernelILi128ELi4EZNS0_20cuda_take_put_kernelIN3c107complexIdEEiZZZZZNS0_10put_kernelERNS_14TensorIteratorERKNS_10TensorBaseEbENKUlvE_clEvENKUlvE6_clEvENKUlvE_clEvENKUlvE_clEvEUlRS5_iE_EEvS7_SA_RKT1_EUliE_EEvlSH_)
	.align		4
        /*022c*/ 	.word	index@(__assertfail)
	.align		4
        /*0230*/ 	.word	index@(_ZN2at6native24index_elementwise_kernelILi128ELi4EZNS0_20cuda_take_put_kernelIflZZZZZNS0_10put_kernelERNS_14TensorIteratorERKNS_10TensorBaseEbENKUlvE_clEvENKUlvE5_clEvENKUlvE_clEvENKUlvE0_clEvEUlRflE0_EEvS4_S7_RKT1_EUliE_EEvlSE_)
	.align		4
        /*0234*/ 	.word	index@(__assertfail)
	.align		4
        /*0238*/ 	.word	index@(_ZN2at6native24index_elementwise_kernelILi128ELi4EZNS0_20cuda_take_put_kernelIflZZZZZNS0_10put_kernelERNS_14TensorIteratorERKNS_10TensorBaseEbENKUlvE_clEvENKUlvE5_clEvENKUlvE_clEvENKUlvE0_clEvEUlRflE_EEvS4_S7_RKT1_EUliE_EEvlSE_)
	.align		4
        /*023c*/ 	.word	index@(__assertfail)
	.align		4
        /*0240*/ 	.word	index@(_ZN2at6native24index_elementwise_kernelILi128ELi4EZNS0_20cuda_take_put_kernelIfiZZZZZNS0_10put_kernelERNS_14TensorIteratorERKNS_10TensorBaseEbENKUlvE_clEvENKUlvE5_clEvENKUlvE_clEvENKUlvE_clEvEUlRfiE0_EEvS4_S7_RKT1_EUliE_EEvlSE_)
	.align		4
        /*0244*/ 	.word	index@(__assertfail)
	.align		4
        /*0248*/ 	.word	index@(_ZN2at6native24index_elementwise_kernelILi128ELi4EZNS0_20cuda_take_put_kernelIfiZZZZZNS0_10put_kernelERNS_14TensorIteratorERKNS_10TensorBaseEbENKUlvE_clEvENKUlvE5_clEvENKUlvE_clEvENKUlvE_clEvEUlRfiE_EEvS4_S7_RKT1_EUliE_EEvlSE_)
	.align		4
        /*024c*/ 	.word	index@(__assertfail)
	.align		4
        /*0250*/ 	.word	index@(_ZN2at6native24index_elementwise_kernelILi128ELi4EZNS0_20cuda_take_put_kernelIdlZZZZZNS0_10put_kernelERNS_14TensorIteratorERKNS_10TensorBaseEbENKUlvE_clEvENKUlvE4_clEvENKUlvE_clEvENKUlvE0_clEvEUlRdlE0_EEvS4_S7_RKT1_EUliE_EEvlSE_)
	.align		4
        /*0254*/ 	.word	index@(__assertfail)
	.align		4
        /*0258*/ 	.word	index@(_ZN2at6native24index_elementwise_kernelILi128ELi4EZNS0_20cuda_take_put_kernelIdlZZZZZNS0_10put_kernelERNS_14TensorIteratorERKNS_10TensorBaseEbENKUlvE_clEvENKUlvE4_clEvENKUlvE_clEvENKUlvE0_clEvEUlRdlE_EEvS4_S7_RKT1_EUliE_EEvlSE_)
	.align		4
        /*025c*/ 	.word	index@(__assertfail)
	.align		4
        /*0260*/ 	.word	index@(_ZN2at6native24index_elementwise_kernelILi128ELi4EZNS0_20cuda_take_put_kernelIdiZZZZZNS0_10put_kernelERNS_14TensorIteratorERKNS_10TensorBaseEbENKUlvE_clEvENKUlvE4_clEvENKUlvE_clEvENKUlvE_clEvEUlRdiE0_EEvS4_S7_RKT1_EUliE_EEvlSE_)
	.align		4
        /*0264*/ 	.word	index@(__assertfail)
	.align		4
        /*0268*/ 	.word	index@(_ZN2at6native24index_elementwise_kernelILi128ELi4EZNS0_20cuda_take_put_kernelIdiZZZZZNS0_10put_kernelERNS_14TensorIteratorERKNS_10TensorBaseEbENKUlvE_clEvENKUlvE4_clEvENKUlvE_clEvENKUlvE_clEvEUlRdiE_EEvS4_S7_RKT1_EUliE_EEvlSE_)
	.align		4
        /*026c*/ 	.word	index@(__assertfail)
	.align		4
        /*0270*/ 	.word	index@(_ZN2at6native24index_elementwise_kernelILi128ELi4EZNS0_20cuda_take_put_kernelIslZZZZZNS0_10put_kernelERNS_14TensorIteratorERKNS_10TensorBaseEbENKUlvE_clEvENKUlvE3_clEvENKUlvE_clEvENKUlvE0_clEvEUlRslE0_EEvS4_S7_RKT1_EUliE_EEvlSE_)
	.align		4
        /*0274*/ 	.word	index@(__assertfail)
	.align		4
        /*0278*/ 	.word	index@(_ZN2at6native24index_elementwise_kernelILi128ELi4EZNS0_20cuda_take_put_kernelIslZZZZZNS0_10put_kernelERNS_14TensorIteratorERKNS_10TensorBaseEbENKUlvE_clEvENKUlvE3_clEvENKUlvE_clEvENKUlvE0_clEvEUlRslE_EEvS4_S7_RKT1_EUliE_EEvlSE_)
	.align		4
        /*027c*/ 	.word	index@(__assertfail)
	.align		4
        /*0280*/ 	.word	index@(_ZN2at6native24index_elementwise_kernelILi128ELi4EZNS0_20cuda_take_put_kernelIsiZZZZZNS0_10put_kernelERNS_14TensorIteratorERKNS_10TensorBaseEbENKUlvE_clEvENKUlvE3_clEvENKUlvE_clEvENKUlvE_clEvEUlRsiE0_EEvS4_S7_RKT1_EUliE_EEvlSE_)
	.align		4
        /*0284*/ 	.word	index@(__assertfail)
	.align		4
        /*0288*/ 	.word	index@(_ZN2at6native24index_elementwise_kernelILi128ELi4EZNS0_20cuda_take_put_kernelIsiZZZZZNS0_10put_kernelERNS_14TensorIteratorERKNS_10TensorBaseEbENKUlvE_clEvENKUlvE3_clEvENKUlvE_clEvENKUlvE_clEvEUlRsiE_EEvS4_S7_RKT1_EUliE_EEvlSE_)
	.align		4
        /*028c*/ 	.word	index@(__assertfail)
	.align		4
        /*0290*/ 	.word	index@(_ZN2at6native24index_elementwise_kernelILi128ELi4EZNS0_20cuda_take_put_kernelIllZZZZZNS0_10put_kernelERNS_14TensorIteratorERKNS_10TensorBaseEbENKUlvE_clEvENKUlvE2_clEvENKUlvE_clEvENKUlvE0_clEvEUlRllE0_EEvS4_S7_RKT1_EUliE_EEvlSE_)
	.align		4
        /*0294*/ 	.word	index@(__assertfail)
	.align		4
        /*0298*/ 	.word	index@(_ZN2at6native24index_elementwise_kernelILi128ELi4EZNS0_20cuda_take_put_kernelIllZZZZZNS0_10put_kernelERNS_14TensorIteratorERKNS_10TensorBaseEbENKUlvE_clEvENKUlvE2_clEvENKUlvE_clEvENKUlvE0_clEvEUlRllE_EEvS4_S7_RKT1_EUliE_EEvlSE_)
	.align		4
        /*029c*/ 	.word	index@(__assertfail)
	.align		4
        /*02a0*/ 	.word	index@(_ZN2at6native24index_elementwise_kernelILi128ELi4EZNS0_20cuda_take_put_kernelIliZZZZZNS0_10put_kernelERNS_14TensorIteratorERKNS_10TensorBaseEbENKUlvE_clEvENKUlvE2_clEvENKUlvE_clEvENKUlvE_clEvEUlRliE0_EEvS4_S7_RKT1_EUliE_EEvlSE_)
	.align		4
        /*02a4*/ 	.word	index@(__assertfail)
	.align		4
        /*02a8*/ 	.word	index@(_ZN2at6native24index_elementwise_kernelILi128ELi4EZNS0_20cuda_take_put_kernelIliZZZZZNS0_10put_kernelERNS_14TensorIteratorERKNS_10TensorBaseEbENKUlvE_clEvENKUlvE2_clEvENKUlvE_clEvENKUlvE_clEvEUlRliE_EEvS4_S7_RKT1_EUliE_EEvlSE_)
	.align		4
        /*02ac*/ 	.word	index@(__assertfail)
	.align		4
        /*02b0*/ 	.word	index@(_ZN2at6native24index_elementwise_kernelILi128ELi4EZNS0_20cuda_take_put_kernelIilZZZZZNS0_10put_kernelERNS_14TensorIteratorERKNS_10TensorBaseEbENKUlvE_clEvENKUlvE1_clEvENKUlvE_clEvENKUlvE0_clEvEUlRilE0_EEvS4_S7_RKT1_EUliE_EEvlSE_)
	.align		4
        /*02b4*/ 	.word	index@(__assertfail)
	.align		4
        /*02b8*/ 	.word	index@(_ZN2at6native24index_elementwise_kernelILi128ELi4EZNS0_20cuda_take_put_kernelIilZZZZZNS0_10put_kernelERNS_14TensorIteratorERKNS_10TensorBaseEbENKUlvE_clEvENKUlvE1_clEvENKUlvE_clEvENKUlvE0_clEvEUlRilE_EEvS4_S7_RKT1_EUliE_EEvlSE_)
	.align		4
        /*02bc*/ 	.word	index@(__assertfail)
	.align		4
        /*02c0*/ 	.word	index@(_ZN2at6native24index_elementwise_kernelILi128ELi4EZNS0_20cuda_take_put_kernelIiiZZZZZNS0_10put_kernelERNS_14TensorIteratorERKNS_10TensorBaseEbENKUlvE_clEvENKUlvE1_clEvENKUlvE_clEvENKUlvE_clEvEUlRiiE0_EEvS4_S7_RKT1_EUliE_EEvlSE_)
	.align		4
        /*02c4*/ 	.word	index@(__assertfail)
	.align		4
        /*02c8*/ 	.word	index@(_ZN2at6native24index_elementwise_kernelILi128ELi4EZNS0_20cuda_take_put_kernelIiiZZZZZNS0_10put_kernelERNS_14TensorIteratorERKNS_10TensorBaseEbENKUlvE_clEvENKUlvE1_clEvENKUlvE_clEvENKUlvE_clEvEUlRiiE_EEvS4_S7_RKT1_EUliE_EEvlSE_)
	.align		4
        /*02cc*/ 	.word	index@(__assertfail)
	.align		4
        /*02d0*/ 	.word	index@(_ZN2at6native24index_elementwise_kernelILi128ELi4EZNS0_20cuda_take_put_kernelIalZZZZZNS0_10put_kernelERNS_14TensorIteratorERKNS_10TensorBaseEbENKUlvE_clEvENKUlvE0_clEvENKUlvE_clEvENKUlvE0_clEvEUlRalE0_EEvS4_S7_RKT1_EUliE_EEvlSE_)
	.align		4
        /*02d4*/ 	.word	index@(__assertfail)
	.align		4
        /*02d8*/ 	.word	index@(_ZN2at6native24index_elementwise_kernelILi128ELi4EZNS0_20cuda_take_put_kernelIalZZZZZNS0_10put_kernelERNS_14TensorIteratorERKNS_10TensorBaseEbENKUlvE_clEvENKUlvE0_clEvENKUlvE_clEvENKUlvE0_clEvEUlRalE_EEvS4_S7_RKT1_EUliE_EEvlSE_)
	.align		4
        /*02dc*/ 	.word	index@(__assertfail)
	.align		4
        /*02e0*/ 	.word	index@(_ZN2at6native24index_elementwise_kernelILi128ELi4EZNS0_20cuda_take_put_kernelIaiZZZZZNS0_10put_kernelERNS_14TensorIteratorERKNS_10TensorBaseEbENKUlvE_clEvENKUlvE0_clEvENKUlvE_clEvENKUlvE_clEvEUlRaiE0_EEvS4_S7_RKT1_EUliE_EEvlSE_)
	.align		4
        /*02e4*/ 	.word	index@(__assertfail)
	.align		4
        /*02e8*/ 	.word	index@(_ZN2at6native24index_elementwise_kernelILi128ELi4EZNS0_20cuda_take_put_kernelIaiZZZZZNS0_10put_kernelERNS_14TensorIteratorERKNS_10TensorBaseEbENKUlvE_clEvENKUlvE0_clEvENKUlvE_clEvENKUlvE_clEvEUlRaiE_EEvS4_S7_RKT1_EUliE_EEvlSE_)
	.align		4
        /*02ec*/ 	.word	index@(__assertfail)
	.align		4
        /*02f0*/ 	.word	index@(_ZN2at6native24index_elementwise_kernelILi128ELi4EZNS0_20cuda_take_put_kernelIhlZZZZZNS0_10put_kernelERNS_14TensorIteratorERKNS_10TensorBaseEbENKUlvE_clEvENKUlvE_clEvENKUlvE_clEvENKUlvE0_clEvEUlRhlE0_EEvS4_S7_RKT1_EUliE_EEvlSE_)
	.align		4
        /*02f4*/ 	.word	index@(__assertfail)
	.align		4
        /*02f8*/ 	.word	index@(_ZN2at6native24index_elementwise_kernelILi128ELi4EZNS0_20cuda_take_put_kernelIhlZZZZZNS0_10put_kernelERNS_14TensorIteratorERKNS_10TensorBaseEbENKUlvE_clEvENKUlvE_clEvENKUlvE_clEvENKUlvE0_clEvEUlRhlE_EEvS4_S7_RKT1_EUliE_EEvlSE_)
	.align		4
        /*02fc*/ 	.word	index@(__assertfail)
	.align		4
        /*0300*/ 	.word	index@(_ZN2at6native24index_elementwise_kernelILi128ELi4EZNS0_20cuda_take_put_kernelIhiZZZZZNS0_10put_kernelERNS_14TensorIteratorERKNS_10TensorBaseEbENKUlvE_clEvENKUlvE_clEvENKUlvE_clEvENKUlvE_clEvEUlRhiE0_EEvS4_S7_RKT1_EUliE_EEvlSE_)
	.align		4
        /*0304*/ 	.word	index@(__assertfail)
	.align		4
        /*0308*/ 	.word	index@(_ZN2at6native24index_elementwise_kernelILi128ELi4EZNS0_20cuda_take_put_kernelIhiZZZZZNS0_10put_kernelERNS_14TensorIteratorERKNS_10TensorBaseEbENKUlvE_clEvENKUlvE_clEvENKUlvE_clEvENKUlvE_clEvEUlRhiE_EEvS4_S7_RKT1_EUliE_EEvlSE_)
	.align		4
        /*030c*/ 	.word	index@(__assertfail)
	.align		4
        /*0310*/ 	.word	index@(_ZN2at6native24index_elementwise_kernelILi128ELi4EZNS0_16gpu_index_kernelIZZZNS0_31index_put_kernel_quantized_cudaERNS_14TensorIteratorEN3c108ArrayRefIlEES7_bdiENKUlvE_clEvENKUlvE3_clEvEUlPcPKclE_EEvRNS_18TensorIteratorBaseES7_S7_RKT_bEUliE_EEvlT1_)
	.align		4
        /*0314*/ 	.word	index@(__assertfail)
	.align		4
        /*0318*/ 	.word	index@(_ZN2at6native24index_elementwise_kernelILi128ELi4EZNS0_16gpu_index_kernelIZZZNS0_31index_put_kernel_quantized_cudaERNS_14TensorIteratorEN3c108ArrayRefIlEES7_bdiENKUlvE_clEvENKUlvE2_clEvEUlPcPKclE_EEvRNS_18TensorIteratorBaseES7_S7_RKT_bEUliE_EEvlT1_)
	.align		4
        /*031c*/ 	.word	index@(__assertfail)
	.align		4
        /*0320*/ 	.word	index@(_ZN2at6native24index_elementwise_kernelILi128ELi4EZNS0_16gpu_index_kernelIZZZNS0_31index_put_kernel_quantized_cudaERNS_14TensorIteratorEN3c108ArrayRefIlEES7_bdiENKUlvE_clEvENKUlvE1_clEvEUlPcPKclE_EEvRNS_18TensorIteratorBaseES7_S7_RKT_bEUliE_EEvlT1_)
	.align		4
        /*0324*/ 	.word	index@(__assertfail)
	.align		4
        /*0328*/ 	.word	index@(_ZN2at6native24index_elementwise_kernelILi128ELi4EZNS0_16gpu_index_kernelIZZZNS0_31index_put_kernel_quantized_cudaERNS_14TensorIteratorEN3c108ArrayRefIlEES7_bdiENKUlvE_clEvENKUlvE0_clEvEUlPcPKclE_EEvRNS_18TensorIteratorBaseES7_S7_RKT_bEUliE_EEvlT1_)
	.align		4
        /*032c*/ 	.word	index@(__assertfail)
	.align		4
        /*0330*/ 	.word	index@(_ZN2at6native24index_elementwise_kernelILi128ELi4EZNS0_16gpu_index_kernelIZZZNS0_31index_put_kernel_quantized_cudaERNS_14TensorIteratorEN3c108ArrayRefIlEES7_bdiENKUlvE_clEvENKUlvE_clEvEUlPcPKclE_EEvRNS_18TensorIteratorBaseES7_S7_RKT_bEUliE_EEvlT1_)
	.align		4
        /*0334*/ 	.word	index@(__assertfail)
	.align		4
        /*0338*/ 	.word	index@(_ZN2at6native24index_elementwise_kernelILi128ELi4EZNS0_16gpu_index_kernelIZNS0_21index_put_kernel_implINS0_10OpaqueTypeILi16EEEEEvRNS_14TensorIteratorEN3c108ArrayRefIlEESA_EUlPcPKclE_EEvRNS_18TensorIteratorBaseESA_SA_RKT_bEUliE_EEvlT1_)
	.align		4
        /*033c*/ 	.word	index@(__assertfail)
	.align		4
        /*0340*/ 	.word	index@(_ZN2at6native24index_elementwise_kernelILi128ELi4EZNS0_16gpu_index_kernelIZNS0_21index_put_kernel_implINS0_10OpaqueTypeILi2EEEEEvRNS_14TensorIteratorEN3c108ArrayRefIlEESA_EUlPcPKclE_EEvRNS_18TensorIteratorBaseESA_SA_RKT_bEUliE_EEvlT1_)
	.align		4
        /*0344*/ 	.word	index@(__assertfail)
	.align		4
        /*0348*/ 	.word	index@(_ZN2at6native24index_elementwise_kernelILi128ELi4EZNS0_16gpu_index_kernelIZNS0_21index_put_kernel_implINS0_10OpaqueTypeILi8EEEEEvRNS_14TensorIteratorEN3c108ArrayRefIlEESA_EUlPcPKclE_EEvRNS_18TensorIteratorBaseESA_SA_RKT_bEUliE_EEvlT1_)
	.align		4
        /*034c*/ 	.word	index@(__assertfail)
	.align		4
        /*0350*/ 	.word	index@(_ZN2at6native24index_elementwise_kernelILi128ELi4EZNS0_16gpu_index_kernelIZNS0_21index_put_kernel_implINS0_10OpaqueTypeILi4EEEEEvRNS_14TensorIteratorEN3c108ArrayRefIlEESA_EUlPcPKclE_EEvRNS_18TensorIteratorBaseESA_SA_RKT_bEUliE_EEvlT1_)
	.align		4
        /*0354*/ 	.word	index@(__assertfail)
	.align		4
        /*0358*/ 	.word	index@(_ZN2at6native24index_elementwise_kernelILi128ELi4EZNS0_16gpu_index_kernelIZNS0_21index_put_kernel_implINS0_10OpaqueTypeILi1EEEEEvRNS_14TensorIteratorEN3c108ArrayRefIlEESA_EUlPcPKclE_EEvRNS_18TensorIteratorBaseESA_SA_RKT_bEUliE_EEvlT1_)
	.align		4
        /*035c*/ 	.word	index@(__assertfail)
	.align		4
        /*0360*/ 	.word	index@(_ZN2at6native24index_elementwise_kernelILi128ELi4EZNS0_22index_copy_kernel_implINS0_10OpaqueTypeILi16EEEEEvRNS_14TensorIteratorElllEUliE_EEvlT1_)
	.align		4
        /*0364*/ 	.word	index@(__assertfail)
	.align		4
        /*0368*/ 	.word	index@(_ZN2at6native24index_elementwise_kernelILi128ELi4EZNS0_22index_copy_kernel_implINS0_10OpaqueTypeILi2EEEEEvRNS_14TensorIteratorElllEUliE_EEvlT1_)
	.align		4
        /*036c*/ 	.word	index@(__assertfail)
	.align		4
        /*0370*/ 	.word	index@(_ZN2at6native24index_elementwise_kernelILi128ELi4EZNS0_22index_copy_kernel_implINS0_10OpaqueTypeILi8EEEEEvRNS_14TensorIteratorElllEUliE_EEvlT1_)
	.align		4
        /*0374*/ 	.word	index@(__assertfail)
	.align		4
        /*0378*/ 	.word	index@(_ZN2at6native24index_elementwise_kernelILi128ELi4EZNS0_22index_copy_kernel_implINS0_10OpaqueTypeILi4EEEEEvRNS_14TensorIteratorElllEUliE_EEvlT1_)
	.align		4
        /*037c*/ 	.word	index@(__assertfail)
	.align		4
        /*0380*/ 	.word	index@(_ZN2at6native24index_elementwise_kernelILi128ELi4EZNS0_22index_copy_kernel_implINS0_10OpaqueTypeILi1EEEEEvRNS_14TensorIteratorElllEUliE_EEvlT1_)
	.align		4
        /*0384*/ 	.word	index@(__assertfail)
	.align		4
        /*0388*/ 	.word	index@(_ZN2at6native24index_elementwise_kernelILi128ELi4EZNS0_22index_fill_kernel_implINS0_10OpaqueTypeILi16EEEEEvRNS_14TensorIteratorElllT_EUliE_EEvlT1_)
	.align		4
        /*038c*/ 	.word	index@(__assertfail)
	.align		4
        /*0390*/ 	.word	index@(_ZN2at6native24index_elementwise_kernelILi128ELi4EZNS0_22index_fill_kernel_implINS0_10OpaqueTypeILi2EEEEEvRNS_14TensorIteratorElllT_EUliE_EEvlT1_)
	.align		4
        /*0394*/ 	.word	index@(__assertfail)
	.align		4
        /*0398*/ 	.word	index@(_ZN2at6native24index_elementwise_kernelILi128ELi4EZNS0_22index_fill_kernel_implINS0_10OpaqueTypeILi8EEEEEvRNS_14TensorIteratorElllT_EUliE_EEvlT1_)
	.align		4
        /*039c*/ 	.word	index@(__assertfail)
	.align		4
        /*03a0*/ 	.word	index@(_ZN2at6native24index_elementwise_kernelILi128ELi4EZNS0_22index_fill_kernel_implINS0_10OpaqueTypeILi4EEEEEvRNS_14TensorIteratorElllT_EUliE_EEvlT1_)
	.align		4
        /*03a4*/ 	.word	index@(__assertfail)
	.align		4
        /*03a8*/ 	.word	index@(_ZN2at6native24index_elementwise_kernelILi128ELi4EZNS0_22index_fill_kernel_implINS0_10OpaqueTypeILi1EEEEEvRNS_14TensorIteratorElllT_EUliE_EEvlT1_)
	.align		4
        /*03ac*/ 	.word	index@(__assertfail)
	.align		4
        /*03b0*/ 	.word	index@(_ZN2at6native24index_elementwise_kernelILi128ELi4EZNS0_16gpu_index_kernelIZNS0_17index_kernel_implINS0_10OpaqueTypeILi16EEEEEvRNS_18TensorIteratorBaseEN3c108ArrayRefIlEESA_EUlPcPKclE_EEvS7_SA_SA_RKT_bEUliE_EEvlT1_)
	.align		4
        /*03b4*/ 	.word	index@(__assertfail)
	.align		4
        /*03b8*/ 	.word	index@(_ZN2at6native24index_elementwise_kernelILi128ELi4EZNS0_16gpu_index_kernelIZNS0_17index_kernel_implINS0_10OpaqueTypeILi2EEEEEvRNS_18TensorIteratorBaseEN3c108ArrayRefIlEESA_EUlPcPKclE_EEvS7_SA_SA_RKT_bEUliE_EEvlT1_)
	.align		4
        /*03bc*/ 	.word	index@(__assertfail)
	.align		4
        /*03c0*/ 	.word	index@(_ZN2at6native24index_elementwise_kernelILi128ELi4EZNS0_16gpu_index_kernelIZNS0_17index_kernel_implINS0_10OpaqueTypeILi8EEEEEvRNS_18TensorIteratorBaseEN3c108ArrayRefIlEESA_EUlPcPKclE_EEvS7_SA_SA_RKT_bEUliE_EEvlT1_)
	.align		4
        /*03c4*/ 	.word	index@(__assertfail)
	.align		4
        /*03c8*/ 	.word	index@(_ZN2at6native24index_elementwise_kernelILi128ELi4EZNS0_16gpu_index_kernelIZNS0_17index_kernel_implINS0_10OpaqueTypeILi4EEEEEvRNS_18TensorIteratorBaseEN3c108ArrayRefIlEESA_EUlPcPKclE_EEvS7_SA_SA_RKT_bEUliE_EEvlT1_)
	.align		4
        /*03cc*/ 	.word	index@(__assertfail)
	.align		4
        /*03d0*/ 	.word	index@(_ZN2at6native24index_elementwise_kernelILi128ELi4EZNS0_16gpu_index_kernelIZNS0_17index_kernel_implINS0_10OpaqueTypeILi1EEEEEvRNS_18TensorIteratorBaseEN3c108ArrayRefIlEESA_EUlPcPKclE_EEvS7_SA_SA_RKT_bEUliE_EEvlT1_)
	.align		4
        /*03d4*/ 	.word	index@(__assertfail)
	.align		4
        /*03d8*/ 	.word	0x00000000
	.align		4
        /*03dc*/ 	.word	0xfffffffe
	.align		4
        /*03e0*/ 	.word	0x00000000
	.align		4
        /*03e4*/ 	.word	0xfffffffd
	.align		4
        /*03e8*/ 	.word	0x00000000
	.align		4
        /*03ec*/ 	.word	0xfffffffc


//--------------------- .nv.constant4             --------------------------
	.section	.nv.constant4,"a",@progbits
	.align	8
	.align		8
.nv.constant4:
        /*0000*/ 	.dword	__assertfail
	.align		8
        /*0008*/ 	.dword	__unnamed_1
	.align		8
        /*0010*/ 	.dword	__unnamed_2
	.align		8
        /*0018*/ 	.dword	__unnamed_3
	.align		8
        /*0020*/ 	.dword	__unnamed_4
	.align		8
        /*0028*/ 	.dword	__unnamed_5
	.align		8
        /*0030*/ 	.dword	__unnamed_6
	.align		8
        /*0038*/ 	.dword	__unnamed_7
	.align		8
        /*0040*/ 	.dword	__unnamed_8
	.align		8
        /*0048*/ 	.dword	__unnamed_9
	.align		8
        /*0050*/ 	.dword	__unnamed_10
	.align		8
        /*0058*/ 	.dword	__unnamed_11
	.align		8
        /*0060*/ 	.dword	__unnamed_12
	.align		8
        /*0068*/ 	.dword	__unnamed_13
	.align		8
        /*0070*/ 	.dword	__unnamed_14
	.align		8
        /*0078*/ 	.dword	__unnamed_15
	.align		8
        /*0080*/ 	.dword	__unnamed_16
	.align		8
        /*0088*/ 	.dword	__unnamed_17
	.align		8
        /*0090*/ 	.dword	__unnamed_18
	.align		8
        /*0098*/ 	.dword	__unnamed_19
	.align		8
        /*00a0*/ 	.dword	__unnamed_20
	.align		8
        /*00a8*/ 	.dword	__unnamed_21
	.align		8
        /*00b0*/ 	.dword	__unnamed_22
	.align		8
        /*00b8*/ 	.dword	__unnamed_23
	.align		8
        /*00c0*/ 	.dword	__unnamed_24
	.align		8
        /*00c8*/ 	.dword	__unnamed_25
	.align		8
        /*00d0*/ 	.dword	__unnamed_26
	.align		8
        /*00d8*/ 	.dword	__unnamed_27
	.align		8
        /*00e0*/ 	.dword	__unnamed_28
	.align		8
        /*00e8*/ 	.dword	__unnamed_29
	.align		8
        /*00f0*/ 	.dword	__unnamed_30
	.align		8
        /*00f8*/ 	.dword	__unnamed_31
	.align		8
        /*0100*/ 	.dword	__unnamed_32
	.align		8
        /*0108*/ 	.dword	__unnamed_33
	.align		8
        /*0110*/ 	.dword	__unnamed_34
	.align		8
        /*0118*/ 	.dword	__unnamed_35
	.align		8
        /*0120*/ 	.dword	__unnamed_36
	.align		8
        /*0128*/ 	.dword	__unnamed_37
	.align		8
        /*0130*/ 	.dword	__unnamed_38
	.align		8
        /*0138*/ 	.dword	__unnamed_39
	.align		8
        /*0140*/ 	.dword	__unnamed_40
	.align		8
        /*0148*/ 	.dword	__unnamed_41
	.align		8
        /*0150*/ 	.dword	__unnamed_42
	.align		8
        /*0158*/ 	.dword	__unnamed_43
	.align		8
        /*0160*/ 	.dword	__unnamed_44
	.align		8
        /*0168*/ 	.dword	__unnamed_45
	.align		8
        /*0170*/ 	.dword	__unnamed_46
	.align		8
        /*0178*/ 	.dword	__unnamed_47
	.align		8
        /*0180*/ 	.dword	__unnamed_48
	.align		8
        /*0188*/ 	.dword	__unnamed_49
	.align		8
        /*0190*/ 	.dword	__unnamed_50
	.align		8
        /*0198*/ 	.dword	__unnamed_51
	.align		8
        /*01a0*/ 	.dword	__unnamed_52
	.align		8
        /*01a8*/ 	.dword	__unnamed_53
	.align		8
        /*01b0*/ 	.dword	__unnamed_54
	.align		8
        /*01b8*/ 	.dword	__unnamed_55
	.align		8
        /*01c0*/ 	.dword	__unnamed_56
	.align		8
        /*01c8*/ 	.dword	__unnamed_57
	.align		8
        /*01d0*/ 	.dword	__unnamed_58
	.align		8
        /*01d8*/ 	.dword	__unnamed_59
	.align		8
        /*01e0*/ 	.dword	__unnamed_60
	.align		8
        /*01e8*/ 	.dword	__unnamed_61
	.align		8
        /*01f0*/ 	.dword	__unnamed_62
	.align		8
        /*01f8*/ 	.dword	__unnamed_63
	.align		8
        /*0200*/ 	.dword	__unnamed_64
	.align		8
        /*0208*/ 	.dword	__unnamed_65
	.align		8
        /*0210*/ 	.dword	__unnamed_66
	.align		8
        /*0218*/ 	.dword	__unnamed_67
	.align		8
        /*0220*/ 	.dword	__unnamed_68
	.align		8
        /*0228*/ 	.dword	__unnamed_69
	.align		8
        /*0230*/ 	.dword	__unnamed_70
	.align		8
        /*0238*/ 	.dword	__unnamed_71
	.align		8
        /*0240*/ 	.dword	__unnamed_72
	.align		8
        /*0248*/ 	.dword	__unnamed_73
	.align		8
        /*0250*/ 	.dword	__unnamed_74
	.align		8
        /*0258*/ 	.dword	__unnamed_75
	.align		8
        /*0260*/ 	.dword	__unnamed_76
	.align		8
        /*0268*/ 	.dword	__unnamed_77
	.align		8
        /*0270*/ 	.dword	__unnamed_78
	.align		8
        /*0278*/ 	.dword	__unnamed_79
	.align		8
        /*0280*/ 	.dword	__unnamed_80
	.align		8
        /*0288*/ 	.dword	__unnamed_81
	.align		8
        /*0290*/ 	.dword	__unnamed_82
	.align		8
        /*0298*/ 	.dword	__unnamed_83
	.align		8
        /*02a0*/ 	.dword	__unnamed_84
	.align		8
        /*02a8*/ 	.dword	__unnamed_85
	.align		8
        /*02b0*/ 	.dword	__unnamed_86
	.align		8
        /*02b8*/ 	.dword	__unnamed_87
	.align		8
        /*02c0*/ 	.dword	__unnamed_88
	.align		8
        /*02c8*/ 	.dword	__unnamed_89
	.align		8
        /*02d0*/ 	.dword	__unnamed_90
	.align		8
        /*02d8*/ 	.dword	__unnamed_91
	.align		8
        /*02e0*/ 	.dword	__unnamed_92
	.align		8
        /*02e8*/ 	.dword	__unnamed_93
	.align		8
        /*02f0*/ 	.dword	__unnamed_94
	.align		8
        /*02f8*/ 	.dword	__unnamed_95
	.align		8
        /*0300*/ 	.dword	__unnamed_96
	.align		8
        /*0308*/ 	.dword	__unnamed_97
	.align		8
        /*0310*/ 	.dword	__unnamed_98
	.align		8
        /*0318*/ 	.dword	__unnamed_99
	.align		8
        /*0320*/ 	.dword	__unnamed_100
	.align		8
        /*0328*/ 	.dword	__unnamed_101
	.align		8
        /*0330*/ 	.dword	__unnamed_102
	.align		8
        /*0338*/ 	.dword	__unnamed_103
	.align		8
        /*0340*/ 	.dword	__unnamed_104
	.align		8
        /*0348*/ 	.dword	__unnamed_105
	.align		8
        /*0350*/ 	.dword	__unnamed_106
	.align		8
        /*0358*/ 	.dword	__unnamed_107
	.align		8
        /*0360*/ 	.dword	__unnamed_108
	.align		8
        /*0368*/ 	.dword	__unnamed_109
	.align		8
        /*0370*/ 	.dword	__unnamed_110
	.align		8
        /*0378*/ 	.dword	__unnamed_111
	.align		8
        /*0380*/ 	.dword	__unnamed_112
	.align		8
        /*0388*/ 	.dword	__unnamed_113
	.align		8
        /*0390*/ 	.dword	__unnamed_114
	.align		8
        /*0398*/ 	.dword	__unnamed_115
	.align		8
        /*03a0*/ 	.dword	__unnamed_116
	.align		8
        /*03a8*/ 	.dword	__unnamed_117
	.align		8
        /*03b0*/ 	.dword	__unnamed_118
	.align		8
        /*03b8*/ 	.dword	__unnamed_119
	.align		8
        /*03c0*/ 	.dword	__unnamed_120
	.align		8
        /*03c8*/ 	.dword	__unnamed_121
	.align		8
        /*03d0*/ 	.dword	__unnamed_122
	.align		8
        /*03d8*/ 	.dword	_ZN45_INTERNAL_62f9f32f_14_IndexKernel_cu_3e7731d14cuda3std3__45__cpo5beginE
	.align		8
        /*03e0*/ 	.dword	_ZN45_INTERNAL_62f9f32f_14_IndexKernel_cu_3e7731d14cuda3std3__45__cpo3endE
	.align		8
        /*03e8*/ 	.dword	_ZN45_INTERNAL_62f9f32f_14_IndexKernel_cu_3e7731d14cuda3std3__45__cpo6cbeginE
	.align		8
        /*03f0*/ 	.dword	_ZN45_INTERNAL_62f9f32f_14_IndexKernel_cu_3e7731d14cuda3std3__45__cpo4cendE
	.align		8
        /*03f8*/ 	.dword	_ZN45_INTERNAL_62f9f32f_14_IndexKernel_cu_3e7731d14cuda3std3__45__cpo6rbeginE
	.align		8
        /*0400*/ 	.dword	_ZN45_INTERNAL_62f9f32f_14_IndexKernel_cu_3e7731d14cuda3std3__45__cpo4rendE
	.align		8
        /*0408*/ 	.dword	_ZN45_INTERNAL_62f9f32f_14_IndexKernel_cu_3e7731d14cuda3std3__45__cpo7crbeginE
	.align		8
        /*0410*/ 	.dword	_ZN45_INTERNAL_62f9f32f_14_IndexKernel_cu_3e7731d14cuda3std3__45__cpo5crendE
	.align		8
        /*0418*/ 	.dword	_ZN45_INTERNAL_62f9f32f_14_IndexKernel_cu_3e7731d14cuda3std3__447_GLOBAL__N__62f9f32f_14_IndexKernel_cu_3e7731d16ignoreE
	.align		8
        /*0420*/ 	.dword	_ZN45_INTERNAL_62f9f32f_14_IndexKernel_cu_3e7731d14cuda3std3__419piecewise_constructE
	.align		8
        /*0428*/ 	.dword	_ZN45_INTERNAL_62f9f32f_14_IndexKernel_cu_3e7731d14cuda3std3__48in_placeE
	.align		8
        /*0430*/ 	.dword	_ZN45_INTERNAL_62f9f32f_14_IndexKernel_cu_3e7731d14cuda3std3__420unreachable_sentinelE
	.align		8
        /*0438*/ 	.dword	_ZN45_INTERNAL_62f9f32f_14_IndexKernel_cu_3e7731d14cuda3std6ranges3__45__cpo4swapE
	.align		8
        /*0440*/ 	.dword	_ZN45_INTERNAL_62f9f32f_14_IndexKernel_cu_3e7731d14cuda3std6ranges3__45__cpo9iter_moveE
	.align		8
        /*0448*/ 	.dword	_ZN45_INTERNAL_62f9f32f_14_IndexKernel_cu_3e7731d14cuda3std6ranges3__45__cpo5beginE
	.align		8
        /*0450*/ 	.dword	_ZN45_INTERNAL_62f9f32f_14_IndexKernel_cu_3e7731d14cuda3std6ranges3__45__cpo3endE
	.align		8
        /*0458*/ 	.dword	_ZN45_INTERNAL_62f9f32f_14_IndexKernel_cu_3e7731d14cuda3std6ranges3__45__cpo6cbeginE
	.align		8
        /*0460*/ 	.dword	_ZN45_INTERNAL_62f9f32f_14_IndexKernel_cu_3e7731d14cuda3std6ranges3__45__cpo4cendE
	.align		8
        /*0468*/ 	.dword	_ZN45_INTERNAL_62f9f32f_14_IndexKernel_cu_3e7731d14cuda3std6ranges3__45__cpo7advanceE
	.align		8
        /*0470*/ 	.dword	_ZN45_INTERNAL_62f9f32f_14_IndexKernel_cu_3e7731d14cuda3std6ranges3__45__cpo9iter_swapE
	.align		8
        /*0478*/ 	.dword	_ZN45_INTERNAL_62f9f32f_14_IndexKernel_cu_3e7731d14cuda3std6ranges3__45__cpo4nextE
	.align		8
        /*0480*/ 	.dword	_ZN45_INTERNAL_62f9f32f_14_IndexKernel_cu_3e7731d14cuda3std6ranges3__45__cpo4prevE
	.align		8
        /*0488*/ 	.dword	_ZN45_INTERNAL_62f9f32f_14_IndexKernel_cu_3e7731d14cuda3std6ranges3__45__cpo4dataE
	.align		8
        /*0490*/ 	.dword	_ZN45_INTERNAL_62f9f32f_14_IndexKernel_cu_3e7731d14cuda3std6ranges3__45__cpo5cdataE
	.align		8
        /*0498*/ 	.dword	_ZN45_INTERNAL_62f9f32f_14_IndexKernel_cu_3e7731d14cuda3std6ranges3__45__cpo4sizeE
	.align		8
        /*04a0*/ 	.dword	_ZN45_INTERNAL_62f9f32f_14_IndexKernel_cu_3e7731d14cuda3std6ranges3__45__cpo5ssizeE
	.align		8
        /*04a8*/ 	.dword	_ZN45_INTERNAL_62f9f32f_14_IndexKernel_cu_3e7731d14cuda3std6ranges3__45__cpo8distanceE
	.align		8
        /*04b0*/ 	.dword	_ZN45_INTERNAL_62f9f32f_14_IndexKernel_cu_3e7731d16thrust24THRUST_300001_SM_1030_NS6system6detail10sequential3seqE
	.align		8
        /*04b8*/ 	.dword	$str
	.align		8
        /*04c0*/ 	.dword	$str$1
	.align		8
        /*04c8*/ 	.dword	$str$14
	.align		8
        /*04d0*/ 	.dword	$str$15
	.align		8
        /*04d8*/ 	.dword	$str$16
	.align		8
        /*04e0*/ 	.dword	$str$17
	.align		8
        /*04e8*/ 	.dword	$str$20
	.align		8
        /*04f0*/ 	.dword	$str$21


//--------------------- .text._ZN2at6native47_GLOBAL__N__62f9f32f_14_IndexKernel_cu_3e7731d125masked_scatter_size_checkEPKlPKbl --------------------------
	.section	.text._ZN2at6native47_GLOBAL__N__62f9f32f_14_IndexKernel_cu_3e7731d125masked_scatter_size_checkEPKlPKbl,"ax",@progbits
	.align	128
.text._ZN2at6native47_GLOBAL__N__62f9f32f_14_IndexKernel_cu_3e7731d125masked_scatter_size_checkEPKlPKbl:
        .type           _ZN2at6native47_GLOBAL__N__62f9f32f_14_IndexKernel_cu_3e7731d125masked_scatter_size_checkEPKlPKbl,@function
        .size           _ZN2at6native47_GLOBAL__N__62f9f32f_14_IndexKernel_cu_3e7731d125masked_scatter_size_checkEPKlPKbl,(.L_x_41672 - _ZN2at6native47_GLOBAL__N__62f9f32f_14_IndexKernel_cu_3e7731d125masked_scatter_size_checkEPKlPKbl)
        .other          _ZN2at6native47_GLOBAL__N__62f9f32f_14_IndexKernel_cu_3e7731d125masked_scatter_size_checkEPKlPKbl,@"STO_CUDA_ENTRY STV_DEFAULT"
_ZN2at6native47_GLOBAL__N__62f9f32f_14_IndexKernel_cu_3e7731d125masked_scatter_size_checkEPKlPKbl:
[----:B------:R-:W0:Y:S08]  /*0000*/  LDC R1, c[0x0][0x37c] ;  /* 0x0000df00ff017b82 */ /* 0x000e300000000800 */
[----:B------:R-:W1:Y:S01]  /*0010*/  LDC.64 R4, c[0x0][0x388] ;  /* 0x0000e200ff047b82 */ /* 0x000e620000000a00 */
[----:B------:R-:W1:Y:S07]  /*0020*/  LDCU.64 UR4, c[0x0][0x358] ;  /* 0x00006b00ff0477ac */ /* 0x000e6e0008000a00 */
[----:B------:R-:W2:Y:S01]  /*0030*/  LDC.64 R2, c[0x0][0x380] ;  /* 0x0000e000ff027b82 */ /* 0x000ea20000000a00 */
[----:B-1----:R-:W3:Y:S04]  /*0040*/  LDG.E.S8 R5, desc[UR4][R4.64] ;  /* 0x0000000404057981 */ /* 0x002ee8000c1e1300 */
[----:B--2---:R-:W3:Y:S01]  /*0050*/  LDG.E.64 R2, desc[UR4][R2.64] ;  /* 0x0000000402027981 */ /* 0x004ee2000c1e1b00 */
[----:B------:R-:W1:Y:S01]  /*0060*/  LDCU.64 UR4, c[0x0][0x390] ;  /* 0x00007200ff0477ac */ /* 0x000e620008000a00 */
[----:B---3--:R-:W-:-:S04]  /*0070*/  IADD3 R0, P0, PT, R2, R5, RZ ;  /* 0x0000000502007210 */ /* 0x008fc80007f1e0ff */
[----:B------:R-:W-:Y:S02]  /*0080*/  LEA.HI.X.SX32 R6, R5, R3, 0x1, P0 ;  /* 0x0000000305067211 */ /* 0x000fe400000f0eff */
[----:B-1----:R-:W-:-:S04]  /*0090*/  ISETP.GT.U32.AND P0, PT, R0, UR4, PT ;  /* 0x0000000400007c0c */ /* 0x002fc8000bf04070 */
[----:B------:R-:W-:-:S13]  /*00a0*/  ISETP.GT.AND.EX P0, PT, R6, UR5, PT, P0 ;  /* 0x0000000506007c0c */ /* 0x000fda000bf04300 */
[----:B0-----:R-:W-:Y:S05]  /*00b0*/  @!P0 EXIT ;  /* 0x000000000000894d */ /* 0x001fea0003800000 */
[----:B------:R-:W-:Y:S01]  /*00c0*/  MOV R0, 0x0 ;  /* 0x0000000000007802 */ /* 0x000fe20000000f00 */
[----:B------:R-:W0:Y:S01]  /*00d0*/  LDCU.64 UR4, c[0x4][0x4b8] ;  /* 0x01009700ff0477ac */ /* 0x000e220008000a00 */
[----:B------:R-:W-:Y:S02]  /*00e0*/  HFMA2 R8, -RZ, RZ, 0, 2.384185791015625e-05 ;  /* 0x00000190ff087431 */ /* 0x000fe400000001ff */
[----:B------:R-:W-:Y:S01]  /*00f0*/  IMAD.MOV.U32 R12, RZ, RZ, 0x1 ;  /* 0x00000001ff0c7424 */ /* 0x000fe200078e00ff */
[----:B------:R1:W2:Y:S01]  /*0100*/  LDC.64 R2, c[0x4][R0] ;  /* 0x0100000000027b82 */ /* 0x0002a20000000a00 */
[----:B------:R-:W3:Y:S01]  /*0110*/  LDCU.64 UR6, c[0x4][0x4c0] ;  /* 0x01009800ff0677ac */ /* 0x000ee20008000a00 */
[----:B------:R-:W-:Y:S01]  /*0120*/  MOV R13, RZ ;  /* 0x000000ff000d7202 */ /* 0x000fe20000000f00 */
[----:B------:R-:W4:Y:S01]  /*0130*/  LDCU.64 UR8, c[0x4][0x8] ;  /* 0x01000100ff0877ac */ /* 0x000f220008000a00 */
[----:B0-----:R-:W-:Y:S02]  /*0140*/  IMAD.U32 R4, RZ, RZ, UR4 ;  /* 0x00000004ff047e24 */ /* 0x001fe4000f8e00ff */
[----:B------:R-:W-:-:S02]  /*0150*/  IMAD.U32 R5, RZ, RZ, UR5 ;  /* 0x00000005ff057e24 */ /* 0x000fc4000f8e00ff */
[----:B---3--:R-:W-:Y:S01]  /*0160*/  IMAD.U32 R6, RZ, RZ, UR6 ;  /* 0x00000006ff067e24 */ /* 0x008fe2000f8e00ff */
[----:B------:R-:W-:Y:S01]  /*0170*/  MOV R7, UR7 ;  /* 0x0000000700077c02 */ /* 0x000fe20008000f00 */
[----:B----4-:R-:W-:Y:S02]  /*0180*/  IMAD.U32 R10, RZ, RZ, UR8 ;  /* 0x00000008ff0a7e24 */ /* 0x010fe4000f8e00ff */
[----:B-1----:R-:W-:-:S07]  /*0190*/  IMAD.U32 R11, RZ, RZ, UR9 ;  /* 0x00000009ff0b7e24 */ /* 0x002fce000f8e00ff */
[----:B------:R-:W-:-:S07]  /*01a0*/  LEPC R20, `(.L_x_0) ;  /* 0x000000001014794e */ /* 0x000fce0000000000 */
[----:B--2---:R-:W-:Y:S05]  /*01b0*/  CALL.ABS.NOINC R2 ;  /* 0x0000000002007343 */ /* 0x004fea0003c00000 */
.L_x_0:
[----:B------:R-:W-:Y:S05]  /*01c0*/  EXIT ;  /* 0x000000000000794d */ /* 0x000fea0003800000 */
.L_x_1:
[----:B------:R-:W-:-:S00]  /*01d0*/  BRA `(.L_x_1) ;  /* 0xfffffffc00fc7947 */ /* 0x000fc0000383ffff */
[----:B------:R-:W-:-:S00]  /*01e0*/  NOP ;  /* 0x0000000000007918 */ /* 0x000fc00000000000 */
        /* <DEDUP_REMOVED lines=9> */
.L_x_41672:


//--------------------- .text._ZN2at6native24index_elementwise_kernelILi128ELi4EZNS0_16flip_kernel_implINS0_10OpaqueTypeILi16EEEEEvRNS_14TensorIteratorEEUliE_EEvlT1_ --------------------------
	.section	.text._ZN2at6native24index_elementwise_kernelILi128ELi4EZNS0_16flip_kernel_implINS0_10OpaqueTypeILi16EEEEEvRNS_14TensorIteratorEEUliE_EEvlT1_,"ax",@progbits
	.align	128
        .global         _ZN2at6native24index_elementwise_kernelILi128ELi4EZNS0_16flip_kernel_implINS0_10OpaqueTypeILi16EEEEEvRNS_14TensorIteratorEEUliE_EEvlT1_
        .type           _ZN2at6native24index_elementwise_kernelILi128ELi4EZNS0_16flip_kernel_implINS0_10OpaqueTypeILi16EEEEEvRNS_14TensorIteratorEEUliE_EEvlT1_,@function
        .size           _ZN2at6native24index_elementwise_kernelILi128ELi4EZNS0_16flip_kernel_implINS0_10OpaqueTypeILi16EEEEEvRNS_14TensorIteratorEEUliE_EEvlT1_,(.L_x_41745 - _ZN2at6native24index_elementwise_kernelILi128ELi4EZNS0_16flip_kernel_implINS0_10OpaqueTypeILi16EEEEEvRNS_14TensorIteratorEEUliE_EEvlT1_)
        .other          _ZN2at6native24index_elementwise_kernelILi128ELi4EZNS0_16flip_kernel_implINS0_10OpaqueTypeILi16EEEEEvRNS_14TensorIteratorEEUliE_EEvlT1_,@"STO_CUDA_ENTRY STV_DEFAULT"
_ZN2at6native24index_elementwise_kernelILi128ELi4EZNS0_16flip_kernel_implINS0_10OpaqueTypeILi16EEEEEvRNS_14TensorIteratorEEUliE_EEvlT1_:
.text._ZN2at6native24index_elementwise_kernelILi128ELi4EZNS0_16flip_kernel_implINS0_10OpaqueTypeILi16EEEEEvRNS_14TensorIteratorEEUliE_EEvlT1_:
[----:B------:R-:W-:Y:S08]  /*0000*/  LDC R1, c[0x0][0x37c] ;  /* 0x0000df00ff017b82 */ /* 0x000ff00000000800 */
[----:B------:R-:W0:Y:S01]  /*0010*/  LDC R2, c[0x0][0x388] ;  /* 0x0000e200ff027b82 */ /* 0x000e220000000800 */
[----:B------:R-:W1:Y:S01]  /*0020*/  S2R R3, SR_TID.X ;  /* 0x0000000000037919 */ /* 0x000e620000002100 */
[----:B------:R-:W2:Y:S06]  /*0030*/  LDCU.64 UR6, c[0x0][0x358] ;  /* 0x00006b00ff0677ac */ /* 0x000eac0008000a00 */
[----:B------:R-:W3:Y:S01]  /*0040*/  S2UR UR4, SR_CTAID.X ;  /* 0x00000000000479c3 */ /* 0x000ee20000002500 */
[----:B0-----:R-:W-:Y:S01]  /*0050*/  ISETP.NE.AND P0, PT, R2, RZ, PT ;  /* 0x000000ff0200720c */ /* 0x001fe20003f05270 */
[----:B---3--:R-:W-:-:S06]  /*0060*/  USHF.L.U32 UR4, UR4, 0x9, URZ ;  /* 0x0000000904047899 */ /* 0x008fcc00080006ff */
[----:B-1----:R-:W-:-:S06]  /*0070*/  LOP3.LUT R3, R3, UR4, RZ, 0xfc, !PT ;  /* 0x0000000403037c12 */ /* 0x002fcc000f8efcff */
[----:B--2---:R-:W-:Y:S05]  /*0080*/  @P0 BRA `(.L_x_2) ;  /* 0x0000000000840947 */ /* 0x004fea0003800000 */
[----:B------:R-:W0:Y:S02]  /*0090*/  LDCU.64 UR4, c[0x0][0x380] ;  /* 0x00007000ff0477ac */ /* 0x000e240008000a00 */
[----:B0-----:R-:W-:-:S04]  /*00a0*/  ISETP.GE.U32.AND P0, PT, R3, UR4, PT ;  /* 0x0000000403007c0c */ /* 0x001fc8000bf06070 */
[----:B------:R-:W-:-:S13]  /*00b0*/  ISETP.GE.AND.EX P0, PT, RZ, UR5, PT, P0 ;  /* 0x00000005ff007c0c */ /* 0x000fda000bf06300 */
[----:B------:R-:W0:Y:S02]  /*00c0*/  @!P0 LDC.64 R4, c[0x0][0x588] ;  /* 0x00016200ff048b82 */ /* 0x000e240000000a00 */
[----:B0-----:R-:W2:Y:S01]  /*00d0*/  @!P0 LDG.E.128 R12, desc[UR6][R4.64] ;  /* 0x00000006040c8981 */ /* 0x001ea2000c1e1d00 */
[----:B------:R-:W-:-:S05]  /*00e0*/  @!P0 IADD3 R3, PT, PT, R3, 0x80, RZ ;  /* 0x0000008003038810 */ /* 0x000fca0007ffe0ff */
[----:B------:R-:W2:Y:S01]  /*00f0*/  @!P0 LDC.64 R6, c[0x0][0x580] ;  /* 0x00016000ff068b82 */ /* 0x000ea20000000a00 */
[----:B------:R-:W-:-:S04]  /*0100*/  ISETP.GE.U32.AND P1, PT, R3, UR4, PT ;  /* 0x0000000403007c0c */ /* 0x000fc8000bf26070 */
[----:B------:R-:W-:-:S13]  /*0110*/  ISETP.GE.AND.EX P1, PT, RZ, UR5, PT, P1 ;  /* 0x00000005ff007c0c */ /* 0x000fda000bf26310 */
[----:B------:R-:W0:Y:S01]  /*0120*/  @!P1 LDC.64 R8, c[0x0][0x588] ;  /* 0x00016200ff089b82 */ /* 0x000e220000000a00 */
[----:B--2---:R1:W-:Y:S04]  /*0130*/  @!P0 STG.E.128 desc[UR6][R6.64], R12 ;  /* 0x0000000c06008986 */ /* 0x0043e8000c101d06 */
[----:B0-----:R-:W2:Y:S03]  /*0140*/  @!P1 LDG.E.128 R16, desc[UR6][R8.64] ;  /* 0x0000000608109981 */ /* 0x001ea6000c1e1d00 */
[----:B------:R-:W2:Y:S01]  /*0150*/  @!P1 LDC.64 R10, c[0x0][0x580] ;  /* 0x00016000ff0a9b82 */ /* 0x000ea20000000a00 */
[----:B------:R-:W-:Y:S01]  /*0160*/  @!P1 IADD3 R3, PT, PT, R3, 0x80, RZ ;  /* 0x0000008003039810 */ /* 0x000fe20007ffe0ff */
[----:B------:R-:W-:Y:S03]  /*0170*/  BSSY.RECONVERGENT B0, `(.L_x_3) ;  /* 0x000000a000007945 */ /* 0x000fe60003800200 */
[----:B------:R-:W-:-:S04]  /*0180*/  ISETP.GE.U32.AND P0, PT, R3, UR4, PT ;  /* 0x0000000403007c0c */ /* 0x000fc8000bf06070 */
[----:B------:R-:W-:Y:S01]  /*0190*/  ISETP.GE.AND.EX P0, PT, RZ, UR5, PT, P0 ;  /* 0x00000005ff007c0c */ /* 0x000fe2000bf06300 */
[----:B--2---:R1:W-:-:S12]  /*01a0*/  @!P1 STG.E.128 desc[UR6][R10.64], R16 ;  /* 0x000000100a009986 */ /* 0x0043d8000c101d06 */
[----:B------:R-:W-:Y:S05]  /*01b0*/  @P0 BRA `(.L_x_4) ;  /* 0x0000000000140947 */ /* 0x000fea0003800000 */
[----:B------:R-:W1:Y:S02]  /*01c0*/  LDC.64 R4, c[0x0][0x588] ;  /* 0x00016200ff047b82 */ /* 0x000e640000000a00 */
[----:B-1----:R-:W2:Y:S06]  /*01d0*/  LDG.E.128 R8, desc[UR6][R4.64] ;  /* 0x0000000604087981 */ /* 0x002eac000c1e1d00 */
[----:B------:R-:W2:Y:S01]  /*01e0*/  LDC.64 R6, c[0x0][0x580] ;  /* 0x00016000ff067b82 */ /* 0x000ea20000000a00 */
[----:B------:R-:W-:Y:S01]  /*01f0*/  IADD3 R3, PT, PT, R3, 0x80, RZ ;  /* 0x0000008003037810 */ /* 0x000fe20007ffe0ff */
[----:B--2---:R0:W-:Y:S06]  /*0200*/  STG.E.128 desc[UR6][R6.64], R8 ;  /* 0x0000000806007986 */ /* 0x0041ec000c101d06 */
.L_x_4:
[----:B------:R-:W-:Y:S05]  /*0210*/  BSYNC.RECONVERGENT B0 ;  /* 0x0000000000007941 */ /* 0x000fea0003800200 */
.L_x_3:
[----:B------:R-:W-:-:S04]  /*0220*/  ISETP.GE.U32.AND P0, PT, R3, UR4, PT ;  /* 0x0000000403007c0c */ /* 0x000fc8000bf06070 */
[----:B------:R-:W-:-:S13]  /*0230*/  ISETP.GE.AND.EX P0, PT, RZ, UR5, PT, P0 ;  /* 0x00000005ff007c0c */ /* 0x000fda000bf06300 */
[----:B------:R-:W-:Y:S05]  /*0240*/  @P0 EXIT ;  /* 0x000000000000094d */ /* 0x000fea0003800000 */
[----:B------:R-:W0:Y:S02]  /*0250*/  LDC.64 R2, c[0x0][0x588] ;  /* 0x00016200ff027b82 */ /* 0x000e240000000a00 */
[----:B01----:R-:W2:Y:S06]  /*0260*/  LDG.E.128 R8, desc[UR6][R2.64] ;  /* 0x0000000602087981 */ /* 0x003eac000c1e1d00 */
[----:B------:R-:W2:Y:S02]  /*0270*/  LDC.64 R4, c[0x0][0x580] ;  /* 0x00016000ff047b82 */ /* 0x000ea40000000a00 */
[----:B--2---:R-:W-:Y:S01]  /*0280*/  STG.E.128 desc[UR6][R4.64], R8 ;  /* 0x0000000804007986 */ /* 0x004fe2000c101d06 */
[----:B------:R-:W-:Y:S05]  /*0290*/  EXIT ;  /* 0x000000000000794d */ /* 0x000fea0003800000 */
.L_x_2:
[----:B------:R-:W0:Y:S01]  /*02a0*/  LDCU.64 UR4, c[0x0][0x380] ;  /* 0x00007000ff0477ac */ /* 0x000e220008000a00 */
[----:B------:R-:W-:Y:S01]  /*02b0*/  IADD3 R2, PT, PT, R2, -0x1, RZ ;  /* 0xffffffff02027810 */ /* 0x000fe20007ffe0ff */
[----:B------:R-:W-:Y:S03]  /*02c0*/  BSSY.RECONVERGENT B0, `(.L_x_5) ;  /* 0x0000138000007945 */ /* 0x000fe60003800200 */
[----:B------:R-:W-:-:S04]  /*02d0*/  VIMNMX.U32 R0, PT, PT, R2, 0x18, PT ;  /* 0x0000001802007848 */ /* 0x000fc80003fe0000 */
[----:B------:R-:W-:Y:S02]  /*02e0*/  IADD3 R0, PT, PT, R0, 0x1, RZ ;  /* 0x0000000100007810 */ /* 0x000fe40007ffe0ff */
[----:B0-----:R-:W-:-:S04]  /*02f0*/  ISETP.GE.U32.AND P0, PT, R3, UR4, PT ;  /* 0x0000000403007c0c */ /* 0x001fc8000bf06070 */
[----:B------:R-:W-:-:S13]  /*0300*/  ISETP.GE.AND.EX P0, PT, RZ, UR5, PT, P0 ;  /* 0x00000005ff007c0c */ /* 0x000fda000bf06300 */
[----:B------:R-:W-:Y:S05]  /*0310*/  @P0 BRA `(.L_x_6) ;  /* 0x0000001000c80947 */ /* 0x000fea0003800000 */
[----:B------:R-:W0:Y:S01]  /*0320*/  LDCU.64 UR8, c[0x0][0x390] ;  /* 0x00007200ff0877ac */ /* 0x000e220008000a00 */
[----:B------:R-:W-:Y:S01]  /*0330*/  HFMA2 R4, -RZ, RZ, 0, 0 ;  /* 0x00000000ff047431 */ /* 0x000fe200000001ff */
[----:B------:R-:W-:Y:S01]  /*0340*/  MOV R5, R3 ;  /* 0x0000000300057202 */ /* 0x000fe20000000f00 */
[----:B------:R-:W1:Y:S01]  /*0350*/  LDCU UR10, c[0x0][0x38c] ;  /* 0x00007180ff0a77ac */ /* 0x000e620008000800 */
[----:B------:R-:W-:Y:S01]  /*0360*/  ISETP.NE.AND P0, PT, R2, RZ, PT ;  /* 0x000000ff0200720c */ /* 0x000fe20003f05270 */
[----:B------:R-:W2:Y:S01]  /*0370*/  LDCU.64 UR12, c[0x0][0x4b8] ;  /* 0x00009700ff0c77ac */ /* 0x000ea20008000a00 */
[----:B0-----:R-:W-:-:S05]  /*0380*/  IMAD.HI.U32 R6, R3, UR8, R4 ;  /* 0x0000000803067c27 */ /* 0x001fca000f8e0004 */
[----:B------:R-:W-:-:S04]  /*0390*/  SHF.R.U32.HI R7, RZ, UR9, R6 ;  /* 0x00000009ff077c19 */ /* 0x000fc80008011606 */
[----:B------:R-:W-:-:S05]  /*03a0*/  IADD3 R4, PT, PT, -R7, RZ, RZ ;  /* 0x000000ff07047210 */ /* 0x000fca0007ffe1ff */
[----:B-1----:R-:W-:-:S04]  /*03b0*/  IMAD R4, R4, UR10, R3 ;  /* 0x0000000a04047c24 */ /* 0x002fc8000f8e0203 */
[C---:B--2---:R-:W-:Y:S02]  /*03c0*/  IMAD R5, R4.reuse, UR12, RZ ;  /* 0x0000000c04057c24 */ /* 0x044fe4000f8e02ff */
[----:B------:R-:W-:Y:S01]  /*03d0*/  IMAD R4, R4, UR13, RZ ;  /* 0x0000000d04047c24 */ /* 0x000fe2000f8e02ff */
[----:B------:R-:W-:Y:S06]  /*03e0*/  @!P0 BRA `(.L_x_7) ;  /* 0x0000001000748947 */ /* 0x000fec0003800000 */
[----:B------:R-:W0:Y:S01]  /*03f0*/  LDCU.64 UR10, c[0x0][0x398] ;  /* 0x00007300ff0a77ac */ /* 0x000e220008000a00 */
[----:B------:R-:W-:Y:S02]  /*0400*/  MOV R6, RZ ;  /* 0x000000ff00067202 */ /* 0x000fe40000000f00 */
[----:B------:R-:W-:Y:S01]  /*0410*/  ISETP.NE.AND P0, PT, R0, 0x2, PT ;  /* 0x000000020000780c */ /* 0x000fe20003f05270 */
[----:B------:R-:W1:Y:S01]  /*0420*/  LDCU UR8, c[0x0][0x3a0] ;  /* 0x00007400ff0877ac */ /* 0x000e620008000800 */
[----:B------:R-:W2:Y:S01]  /*0430*/  LDCU.64 UR12, c[0x0][0x4c0] ;  /* 0x00009800ff0c77ac */ /* 0x000ea20008000a00 */
[----:B0-----:R-:W-:-:S05]  /*0440*/  IMAD.HI.U32 R8, R7, UR11, R6 ;  /* 0x0000000b07087c27 */ /* 0x001fca000f8e0006 */
[----:B-1----:R-:W-:-:S05]  /*0450*/  SHF.R.U32.HI R9, RZ, UR8, R8 ;  /* 0x00000008ff097c19 */ /* 0x002fca0008011608 */
[----:B------:R-:W-:-:S04]  /*0460*/  IMAD.MOV R6, RZ, RZ, -R9 ;  /* 0x000000ffff067224 */ /* 0x000fc800078e0a09 */
[----:B------:R-:W-:-:S04]  /*0470*/  IMAD R6, R6, UR10, R7 ;  /* 0x0000000a06067c24 */ /* 0x000fc8000f8e0207 */
[C---:B--2---:R-:W-:Y:S02]  /*0480*/  IMAD R5, R6.reuse, UR12, R5 ;  /* 0x0000000c06057c24 */ /* 0x044fe4000f8e0205 */
[----:B------:R-:W-:Y:S01]  /*0490*/  IMAD R4, R6, UR13, R4 ;  /* 0x0000000d06047c24 */ /* 0x000fe2000f8e0204 */
[----:B------:R-:W-:Y:S06]  /*04a0*/  @!P0 BRA `(.L_x_7) ;  /* 0x0000001000448947 */ /* 0x000fec0003800000 */
[----:B------:R-:W0:Y:S01]  /*04b0*/  LDCU.64 UR8, c[0x0][0x3a8] ;  /* 0x00007500ff0877ac */ /* 0x000e220008000a00 */
[----:B------:R-:W-:Y:S01]  /*04c0*/  HFMA2 R8, -RZ, RZ, 0, 0 ;  /* 0x00000000ff087431 */ /* 0x000fe200000001ff */
[----:B------:R-:W-:Y:S01]  /*04d0*/  ISETP.NE.AND P0, PT, R0, 0x3, PT ;  /* 0x000000030000780c */ /* 0x000fe20003f05270 */
[----:B------:R-:W1:Y:S01]  /*04e0*/  LDCU UR10, c[0x0][0x3a4] ;  /* 0x00007480ff0a77ac */ /* 0x000e620008000800 */
[----:B------:R-:W2:Y:S02]  /*04f0*/  LDCU.64 UR12, c[0x0][0x4c8] ;  /* 0x00009900ff0c77ac */ /* 0x000ea40008000a00 */
[----:B0-----:R-:W-:-:S05]  /*0500*/  IMAD.HI.U32 R6, R9, UR8, R8 ;  /* 0x0000000809067c27 */ /* 0x001fca000f8e0008 */
[----:B------:R-:W-:-:S04]  /*0510*/  SHF.R.U32.HI R7, RZ, UR9, R6 ;  /* 0x00000009ff077c19 */ /* 0x000fc80008011606 */
[----:B------:R-:W-:-:S05]  /*0520*/  IADD3 R8, PT, PT, -R7, RZ, RZ ;  /* 0x000000ff07087210 */ /* 0x000fca0007ffe1ff */
[----:B-1----:R-:W-:-:S04]  /*0530*/  IMAD R8, R8, UR10, R9 ;  /* 0x0000000a08087c24 */ /* 0x002fc8000f8e0209 */
[C---:B--2---:R-:W-:Y:S02]  /*0540*/  IMAD R5, R8.reuse, UR12, R5 ;  /* 0x0000000c08057c24 */ /* 0x044fe4000f8e0205 */
[----:B------:R-:W-:Y:S01]  /*0550*/  IMAD R4, R8, UR13, R4 ;  /* 0x0000000d08047c24 */ /* 0x000fe2000f8e0204 */
[----:B------:R-:W-:Y:S06]  /*0560*/  @!P0 BRA `(.L_x_7) ;  /* 0x0000001000148947 */ /* 0x000fec0003800000 */
[----:B------:R-:W0:Y:S01]  /*0570*/  LDCU.64 UR10, c[0x0][0x3b0] ;  /* 0x00007600ff0a77ac */ /* 0x000e220008000a00 */
[----:B------:R-:W-:Y:S02]  /*0580*/  MOV R6, RZ ;  /* 0x000000ff00067202 */ /* 0x000fe40000000f00 */
[----:B------:R-:W-:Y:S01]  /*0590*/  ISETP.NE.AND P0, PT, R0, 0x4, PT ;  /* 0x000000040000780c */ /* 0x000fe20003f05270 */
[----:B------:R-:W1:Y:S01]  /*05a0*/  LDCU UR8, c[0x0][0x3b8] ;  /* 0x00007700ff0877ac */ /* 0x000e620008000800 */
[----:B------:R-:W2:Y:S01]  /*05b0*/  LDCU.64 UR12, c[0x0][0x4d0] ;  /* 0x00009a00ff0c77ac */ /* 0x000ea20008000a00 */
[----:B0-----:R-:W-:-:S05]  /*05c0*/  IMAD.HI.U32 R8, R7, UR11, R6 ;  /* 0x0000000b07087c27 */ /* 0x001fca000f8e0006 */
[----:B-1----:R-:W-:-:S04]  /*05d0*/  SHF.R.U32.HI R9, RZ, UR8, R8 ;  /* 0x00000008ff097c19 */ /* 0x002fc80008011608 */
[----:B------:R-:W-:-:S05]  /*05e0*/  IADD3 R6, PT, PT, -R9, RZ, RZ ;  /* 0x000000ff09067210 */ /* 0x000fca0007ffe1ff */
[----:B------:R-:W-:-:S04]  /*05f0*/  IMAD R6, R6, UR10, R7 ;  /* 0x0000000a06067c24 */ /* 0x000fc8000f8e0207 */
        /* <DEDUP_REMOVED lines=28> */
[----:B------:R-:W-:Y:S01]  /*07c0*/  IMAD.MOV.U32 R8, RZ, RZ, RZ ;  /* 0x000000ffff087224 */ /* 0x000fe200078e00ff */
        /* <DEDUP_REMOVED lines=52> */
[----:B------:R-:W-:-:S05]  /*0b10*/  SHF.R.U32.HI R7, RZ, UR9, R6 ;  /* 0x00000009ff077c19 */ /* 0x000fca0008011606 */
[----:B------:R-:W-:-:S04]  /*0b20*/  IMAD.MOV R8, RZ, RZ, -R7 ;  /* 0x000000ffff087224 */ /* 0x000fc800078e0a07 */
        /* <DEDUP_REMOVED lines=148> */
[----:B------:R-:W-:Y:S01]  /*1470*/  ISETP.NE.AND P0, PT, R0, 0x18, PT ;  /* 0x000000180000780c */ /* 0x000fe20003f05270 */
[----:B------:R-:W0:Y:S01]  /*1480*/  LDCU.64 UR10, c[0x0][0x4a0] ;  /* 0x00009400ff0a77ac */ /* 0x000e220008000a00 */
[----:B------:R-:W-:Y:S01]  /*1490*/  HFMA2 R6, -RZ, RZ, 0, 0 ;  /* 0x00000000ff067431 */ /* 0x000fe200000001ff */
[----:B------:R-:W1:Y:S10]  /*14a0*/  LDCU UR8, c[0x0][0x4a8] ;  /* 0x00009500ff0877ac */ /* 0x000e740008000800 */
[----:B------:R-:W2:Y:S01]  /*14b0*/  @P0 LDC.64 R14, c[0x0][0x4b0] ;  /* 0x00012c00ff0e0b82 */ /* 0x000ea20000000a00 */
[----:B0-----:R-:W-:-:S07]  /*14c0*/  IMAD.HI.U32 R10, R7, UR11, R6 ;  /* 0x0000000b070a7c27 */ /* 0x001fce000f8e0006 */
[----:B------:R-:W0:Y:S01]  /*14d0*/  @P0 LDC R17, c[0x0][0x4ac] ;  /* 0x00012b00ff110b82 */ /* 0x000e220000000800 */
[----:B-1----:R-:W-:Y:S01]  /*14e0*/  SHF.R.U32.HI R11, RZ, UR8, R10 ;  /* 0x00000008ff0b7c19 */ /* 0x002fe2000801160a */
[----:B------:R-:W1:Y:S01]  /*14f0*/  LDCU.64 UR8, c[0x0][0x570] ;  /* 0x0000ae00ff0877ac */ /* 0x000e620008000a00 */
[----:B------:R-:W-:-:S05]  /*1500*/  @P0 MOV R10, RZ ;  /* 0x000000ff000a0202 */ /* 0x000fca0000000f00 */
[----:B------:R-:W3:Y:S01]  /*1510*/  @P0 LDC.64 R8, c[0x0][0x578] ;  /* 0x00015e00ff080b82 */ /* 0x000ee20000000a00 */
[--C-:B------:R-:W-:Y:S02]  /*1520*/  IMAD.MOV R13, RZ, RZ, -R11.reuse ;  /* 0x000000ffff0d7224 */ /* 0x100fe400078e0a0b */
[----:B--2---:R-:W-:-:S05]  /*1530*/  @P0 IMAD.HI.U32 R6, R11, R14, R10 ;  /* 0x0000000e0b060227 */ /* 0x004fca00078e000a */
[----:B------:R-:W-:Y:S01]  /*1540*/  @P0 SHF.R.U32.HI R10, RZ, R15, R6 ;  /* 0x0000000fff0a0219 */ /* 0x000fe20000011606 */
[----:B------:R-:W-:-:S03]  /*1550*/  IMAD R6, R13, UR10, R7 ;  /* 0x0000000a0d067c24 */ /* 0x000fc6000f8e0207 */
[----:B------:R-:W-:Y:S01]  /*1560*/  @P0 IADD3 R10, PT, PT, -R10, RZ, RZ ;  /* 0x000000ff0a0a0210 */ /* 0x000fe20007ffe1ff */
[C---:B-1----:R-:W-:Y:S02]  /*1570*/  IMAD R5, R6.reuse, UR8, R5 ;  /* 0x0000000806057c24 */ /* 0x042fe4000f8e0205 */
[----:B------:R-:W-:Y:S02]  /*1580*/  IMAD R4, R6, UR9, R4 ;  /* 0x0000000906047c24 */ /* 0x000fe4000f8e0204 */
[----:B0-----:R-:W-:-:S04]  /*1590*/  @P0 IMAD R10, R10, R17, R11 ;  /* 0x000000110a0a0224 */ /* 0x001fc800078e020b */
[C---:B---3--:R-:W-:Y:S02]  /*15a0*/  @P0 IMAD R5, R10.reuse, R8, R5 ;  /* 0x000000080a050224 */ /* 0x048fe400078e0205 */
[----:B------:R-:W-:-:S07]  /*15b0*/  @P0 IMAD R4, R10, R9, R4 ;  /* 0x000000090a040224 */ /* 0x000fce00078e0204 */
.L_x_7:
[----:B------:R-:W0:Y:S02]  /*15c0*/  LDCU.128 UR8, c[0x0][0x580] ;  /* 0x0000b000ff0877ac */ /* 0x000e240008000c00 */
[----:B0-----:R-:W-:-:S04]  /*15d0*/  IADD3 R6, P0, PT, R4, UR10, RZ ;  /* 0x0000000a04067c10 */ /* 0x001fc8000ff1e0ff */
[----:B------:R-:W-:-:S05]  /*15e0*/  LEA.HI.X.SX32 R7, R4, UR11, 0x1, P0 ;  /* 0x0000000b04077c11 */ /* 0x000fca00080f0eff */
[----:B------:R-:W2:Y:S01]  /*15f0*/  LDG.E.128 R8, desc[UR6][R6.64] ;  /* 0x0000000606087981 */ /* 0x000ea2000c1e1d00 */
[----:B------:R-:W-:Y:S02]  /*1600*/  IADD3 R4, P0, PT, R5, UR8, RZ ;  /* 0x0000000805047c10 */ /* 0x000fe4000ff1e0ff */
[----:B------:R-:W-:Y:S02]  /*1610*/  IADD3 R3, PT, PT, R3, 0x80, RZ ;  /* 0x0000008003037810 */ /* 0x000fe40007ffe0ff */
[----:B------:R-:W-:-:S05]  /*1620*/  LEA.HI.X.SX32 R5, R5, UR9, 0x1, P0 ;  /* 0x0000000905057c11 */ /* 0x000fca00080f0eff */
[----:B--2---:R0:W-:Y:S04]  /*1630*/  STG.E.128 desc[UR6][R4.64], R8 ;  /* 0x0000000804007986 */ /* 0x0041e8000c101d06 */
.L_x_6:
[----:B------:R-:W-:Y:S05]  /*1640*/  BSYNC.RECONVERGENT B0 ;  /* 0x0000000000007941 */ /* 0x000fea0003800200 */
.L_x_5:
[----:B------:R-:W-:Y:S01]  /*1650*/  ISETP.GE.U32.AND P0, PT, R3, UR4, PT ;  /* 0x0000000403007c0c */ /* 0x000fe2000bf06070 */
[----:B------:R-:W-:Y:S03]  /*1660*/  BSSY.RECONVERGENT B0, `(.L_x_8) ;  /* 0x0000135000007945 */ /* 0x000fe60003800200 */
[----:B------:R-:W-:-:S13]  /*1670*/  ISETP.GE.AND.EX P0, PT, RZ, UR5, PT, P0 ;  /* 0x00000005ff007c0c */ /* 0x000fda000bf06300 */
[----:B------:R-:W-:Y:S05]  /*1680*/  @P0 BRA `(.L_x_9) ;  /* 0x0000001000c80947 */ /* 0x000fea0003800000 */
[----:B------:R-:W1:Y:S01]  /*1690*/  LDCU.64 UR8, c[0x0][0x390] ;  /* 0x00007200ff0877ac */ /* 0x000e620008000a00 */
[----:B0-----:R-:W-:Y:S01]  /*16a0*/  HFMA2 R4, -RZ, RZ, 0, 0 ;  /* 0x00000000ff047431 */ /* 0x001fe200000001ff */
[----:B------:R-:W-:Y:S01]  /*16b0*/  MOV R5, R3 ;  /* 0x0000000300057202 */ /* 0x000fe20000000f00 */
[----:B------:R-:W0:Y:S01]  /*16c0*/  LDCU UR10, c[0x0][0x38c] ;  /* 0x00007180ff0a77ac */ /* 0x000e220008000800 */
[----:B------:R-:W-:Y:S01]  /*16d0*/  ISETP.NE.AND P0, PT, R2, RZ, PT ;  /* 0x000000ff0200720c */ /* 0x000fe20003f05270 */
[----:B------:R-:W2:Y:S01]  /*16e0*/  LDCU.64 UR12, c[0x0][0x4b8] ;  /* 0x00009700ff0c77ac */ /* 0x000ea20008000a00 */
[----:B-1----:R-:W-:-:S05]  /*16f0*/  IMAD.HI.U32 R6, R3, UR8, R4 ;  /* 0x0000000803067c27 */ /* 0x002fca000f8e0004 */
[----:B------:R-:W-:-:S04]  /*1700*/  SHF.R.U32.HI R7, RZ, UR9, R6 ;  /* 0x00000009ff077c19 */ /* 0x000fc80008011606 */
[----:B------:R-:W-:-:S05]  /*1710*/  IADD3 R4, PT, PT, -R7, RZ, RZ ;  /* 0x000000ff07047210 */ /* 0x000fca0007ffe1ff */
[----:B0-----:R-:W-:-:S04]  /*1720*/  IMAD R4, R4, UR10, R3 ;  /* 0x0000000a04047c24 */ /* 0x001fc8000f8e0203 */
        /* <DEDUP_REMOVED lines=276> */
[----:B------:R-:W-:Y:S02]  /*2870*/  @P0 MOV R10, RZ ;  /* 0x000000ff000a0202 */ /* 0x000fe40000000f00 */
[----:B------:R-:W-:-:S03]  /*2880*/  IADD3 R13, PT, PT, -R11, RZ, RZ ;  /* 0x000000ff0b0d7210 */ /* 0x000fc60007ffe1ff */
[----:B------:R-:W3:Y:S01]  /*2890*/  @P0 LDC.64 R8, c[0x0][0x578] ;  /* 0x00015e00ff080b82 */ /* 0x000ee20000000a00 */
        /* <DEDUP_REMOVED lines=9> */
.L_x_10:
        /* <DEDUP_REMOVED lines=8> */
.L_x_9:
[----:B------:R-:W-:Y:S05]  /*29b0*/  BSYNC.RECONVERGENT B0 ;  /* 0x0000000000007941 */ /* 0x000fea0003800200 */
.L_x_8:
[----:B------:R-:W-:Y:S01]  /*29c0*/  ISETP.GE.U32.AND P0, PT, R3, UR4, PT ;  /* 0x0000000403007c0c */ /* 0x000fe2000bf06070 */
[----:B------:R-:W-:Y:S03]  /*29d0*/  BSSY.RECONVERGENT B0, `(.L_x_11) ;  /* 0x0000135000007945 */ /* 0x000fe60003800200 */
[----:B------:R-:W-:-:S13]  /*29e0*/  ISETP.GE.AND.EX P0, PT, RZ, UR5, PT, P0 ;  /* 0x00000005ff007c0c */ /* 0x000fda000bf06300 */
[----:B------:R-:W-:Y:S05]  /*29f0*/  @P0 BRA `(.L_x_12) ;  /* 0x0000001000c80947 */ /* 0x000fea0003800000 */
[----:B------:R-:W2:Y:S01]  /*2a00*/  LDCU.64 UR8, c[0x0][0x390] ;  /* 0x00007200ff0877ac */ /* 0x000ea20008000a00 */
[----:B01----:R-:W-:Y:S01]  /*2a10*/  HFMA2 R4, -RZ, RZ, 0, 0 ;  /* 0x00000000ff047431 */ /* 0x003fe200000001ff */
[----:B------:R-:W-:Y:S01]  /*2a20*/  MOV R5, R3 ;  /* 0x0000000300057202 */ /* 0x000fe20000000f00 */
[----:B------:R-:W0:Y:S01]  /*2a30*/  LDCU UR10, c[0x0][0x38c] ;  /* 0x00007180ff0a77ac */ /* 0x000e220008000800 */
[----:B------:R-:W-:Y:S01]  /*2a40*/  ISETP.NE.AND P0, PT, R2, RZ, PT ;  /* 0x000000ff0200720c */ /* 0x000fe20003f05270 */
[----:B------:R-:W1:Y:S01]  /*2a50*/  LDCU.64 UR12, c[0x0][0x4b8] ;  /* 0x00009700ff0c77ac */ /* 0x000e620008000a00 */
[----:B--2---:R-:W-:-:S05]  /*2a60*/  IMAD.HI.U32 R6, R3, UR8, R4 ;  /* 0x0000000803067c27 */ /* 0x004fca000f8e0004 */
[----:B------:R-:W-:-:S04]  /*2a70*/  SHF.R.U32.HI R7, RZ, UR9, R6 ;  /* 0x00000009ff077c19 */ /* 0x000fc80008011606 */
[----:B------:R-:W-:-:S05]  /*2a80*/  IADD3 R4, PT, PT, -R7, RZ, RZ ;  /* 0x000000ff07047210 */ /* 0x000fca0007ffe1ff */
[----:B0-----:R-:W-:-:S04]  /*2a90*/  IMAD R4, R4, UR10, R3 ;  /* 0x0000000a04047c24 */ /* 0x001fc8000f8e0203 */
[C---:B-1----:R-:W-:Y:S02]  /*2aa0*/  IMAD R5, R4.reuse, UR12, RZ ;  /* 0x0000000c04057c24 */ /* 0x042fe4000f8e02ff */
[----:B------:R-:W-:Y:S01]  /*2ab0*/  IMAD R4, R4, UR13, RZ ;  /* 0x0000000d04047c24 */ /* 0x000fe2000f8e02ff */
        /* <DEDUP_REMOVED lines=267> */
[----:B------:R-:W-:Y:S01]  /*3b70*/  MOV R6, RZ ;  /* 0x000000ff00067202 */ /* 0x000fe20000000f00 */
        /* <DEDUP_REMOVED lines=18> */
.L_x_13:
        /* <DEDUP_REMOVED lines=8> */
.L_x_12:
[----:B------:R-:W-:Y:S05]  /*3d20*/  BSYNC.RECONVERGENT B0 ;  /* 0x0000000000007941 */ /* 0x000fea0003800200 */
.L_x_11:
[----:B------:R-:W-:-:S04]  /*3d30*/  ISETP.GE.U32.AND P0, PT, R3, UR4, PT ;  /* 0x0000000403007c0c */ /* 0x000fc8000bf06070 */
[----:B------:R-:W-:-:S13]  /*3d40*/  ISETP.GE.AND.EX P0, PT, RZ, UR5, PT, P0 ;  /* 0x00000005ff007c0c */ /* 0x000fda000bf06300 */
[----:B------:R-:W-:Y:S05]  /*3d50*/  @P0 EXIT ;  /* 0x000000000000094d */ /* 0x000fea0003800000 */
[----:B------:R-:W3:Y:S01]  /*3d60*/  LDCU.64 UR4, c[0x0][0x390] ;  /* 0x00007200ff0477ac */ /* 0x000ee20008000a00 */
[----:B012---:R-:W-:Y:S01]  /*3d70*/  MOV R4, RZ ;  /* 0x000000ff00047202 */ /* 0x007fe20000000f00 */
[----:B------:R-:W-:Y:S01]  /*3d80*/  IMAD.MOV.U32 R5, RZ, RZ, R3 ;  /* 0x000000ffff057224 */ /* 0x000fe200078e0003 */
[----:B------:R-:W-:Y:S01]  /*3d90*/  ISETP.NE.AND P0, PT, R2, RZ, PT ;  /* 0x000000ff0200720c */ /* 0x000fe20003f05270 */
[----:B------:R-:W0:Y:S01]  /*3da0*/  LDCU UR8, c[0x0][0x38c] ;  /* 0x00007180ff0877ac */ /* 0x000e220008000800 */
[----:B------:R-:W1:Y:S01]  /*3db0*/  LDCU.64 UR10, c[0x0][0x4b8] ;  /* 0x00009700ff0a77ac */ /* 0x000e620008000a00 */
[----:B---3--:R-:W-:-:S05]  /*3dc0*/  IMAD.HI.U32 R4, R3, UR4, R4 ;  /* 0x0000000403047c27 */ /* 0x008fca000f8e0004 */
[----:B------:R-:W-:-:S04]  /*3dd0*/  SHF.R.U32.HI R5, RZ, UR5, R4 ;  /* 0x00000005ff057c19 */ /* 0x000fc80008011604 */
[----:B------:R-:W-:-:S05]  /*3de0*/  IADD3 R6, PT, PT, -R5, RZ, RZ ;  /* 0x000000ff05067210 */ /* 0x000fca0007ffe1ff */
[----:B0-----:R-:W-:-:S04]  /*3df0*/  IMAD R2, R6, UR8, R3 ;  /* 0x0000000806027c24 */ /* 0x001fc8000f8e0203 */
[C---:B-1----:R-:W-:Y:S02]  /*3e00*/  IMAD R3, R2.reuse, UR10, RZ ;  /* 0x0000000a02037c24 */ /* 0x042fe4000f8e02ff */
[----:B------:R-:W-:Y:S01]  /*3e10*/  IMAD R2, R2, UR11, RZ ;  /* 0x0000000b02027c24 */ /* 0x000fe2000f8e02ff */
        /* <DEDUP_REMOVED lines=276> */
[----:B------:R-:W3:Y:S02]  /*4f60*/  @P0 LDC.64 R12, c[0x0][0x578] ;  /* 0x00015e00ff0c0b82 */ /* 0x000ee40000000a00 */
[----:B------:R-:W-:Y:S02]  /*4f70*/  IMAD R4, R4, UR8, R5 ;  /* 0x0000000804047c24 */ /* 0x000fe4000f8e0205 */
[----:B--2---:R-:W-:-:S05]  /*4f80*/  @P0 IMAD.HI.U32 R0, R7, R8, R6 ;  /* 0x0000000807000227 */ /* 0x004fca00078e0006 */
[----:B------:R-:W-:Y:S01]  /*4f90*/  @P0 SHF.R.U32.HI R0, RZ, R9, R0 ;  /* 0x00000009ff000219 */ /* 0x000fe20000011600 */
[C---:B-1----:R-:W-:Y:S02]  /*4fa0*/  IMAD R3, R4.reuse, UR4, R3 ;  /* 0x0000000404037c24 */ /* 0x042fe4000f8e0203 */
[----:B------:R-:W-:Y:S01]  /*4fb0*/  IMAD R2, R4, UR5, R2 ;  /* 0x0000000504027c24 */ /* 0x000fe2000f8e0202 */
[----:B------:R-:W-:-:S05]  /*4fc0*/  @P0 IADD3 R6, PT, PT, -R0, RZ, RZ ;  /* 0x000000ff00060210 */ /* 0x000fca0007ffe1ff */
[----:B0-----:R-:W-:-:S04]  /*4fd0*/  @P0 IMAD R6, R11, R6, R7 ;  /* 0x000000060b060224 */ /* 0x001fc800078e0207 */
[C---:B---3--:R-:W-:Y:S02]  /*4fe0*/  @P0 IMAD R3, R6.reuse, R12, R3 ;  /* 0x0000000c06030224 */ /* 0x048fe400078e0203 */
[----:B------:R-:W-:-:S07]  /*4ff0*/  @P0 IMAD R2, R6, R13, R2 ;  /* 0x0000000d06020224 */ /* 0x000fce00078e0202 */
.L_x_14:
[----:B------:R-:W0:Y:S02]  /*5000*/  LDCU.128 UR8, c[0x0][0x580] ;  /* 0x0000b000ff0877ac */ /* 0x000e240008000c00 */
[----:B0-----:R-:W-:-:S04]  /*5010*/  IADD3 R4, P0, PT, R2, UR10, RZ ;  /* 0x0000000a02047c10 */ /* 0x001fc8000ff1e0ff */
[----:B------:R-:W-:-:S06]  /*5020*/  LEA.HI.X.SX32 R5, R2, UR11, 0x1, P0 ;  /* 0x0000000b02057c11 */ /* 0x000fcc00080f0eff */
[----:B------:R-:W2:Y:S01]  /*5030*/  LDG.E.128 R4, desc[UR6][R4.64] ;  /* 0x0000000604047981 */ /* 0x000ea2000c1e1d00 */
[----:B------:R-:W-:-:S04]  /*5040*/  IADD3 R2, P0, PT, R3, UR8, RZ ;  /* 0x0000000803027c10 */ /* 0x000fc8000ff1e0ff */
[----:B------:R-:W-:-:S05]  /*5050*/  LEA.HI.X.SX32 R3, R3, UR9, 0x1, P0 ;  /* 0x0000000903037c11 */ /* 0x000fca00080f0eff */
[----:B--2---:R-:W-:Y:S01]  /*5060*/  STG.E.128 desc[UR6][R2.64], R4 ;  /* 0x0000000402007986 */ /* 0x004fe2000c101d06 */
[----:B------:R-:W-:Y:S05]  /*5070*/  EXIT ;  /* 0x000000000000794d */ /* 0x000fea0003800000 */
.L_x_15:
        /* <DEDUP_REMOVED lines=16> */
.L_x_41745:


//--------------------- .text._ZN2at6native24index_elementwise_kernelILi128ELi4EZNS0_16flip_kernel_implINS0_10OpaqueTypeILi2EEEEEvRNS_14TensorIteratorEEUliE_EEvlT1_ --------------------------
	.section	.text._ZN2at6native24index_elementwise_kernelILi128ELi4EZNS0_16flip_kernel_implINS0_10OpaqueTypeILi2EEEEEvRNS_14TensorIteratorEEUliE_EEvlT1_,"ax",@progbits
	.align	128
        .global         _ZN2at6native24index_elementwise_kernelILi128ELi4EZNS0_16flip_kernel_implINS0_10OpaqueTypeILi2EEEEEvRNS_14TensorIteratorEEUliE_EEvlT1_
        .type           _ZN2at6native24index_elementwise_kernelILi128ELi4EZNS0_16flip_kernel_implINS0_10OpaqueTypeILi2EEEEEvRNS_14TensorIteratorEEUliE_EEvlT1_,@function
        .size           _ZN2at6native24index_elementwise_kernelILi128ELi4EZNS0_16flip_kernel_implINS0_10OpaqueTypeILi2EEEEEvRNS_14TensorIteratorEEUliE_EEvlT1_,(.L_x_41746 - _ZN2at6native24index_elementwise_kernelILi128ELi4EZNS0_16flip_kernel_implINS0_10OpaqueTypeILi2EEEEEvRNS_14TensorIteratorEEUliE_EEvlT1_)
        .other          _ZN2at6native24index_elementwise_kernelILi128ELi4EZNS0_16flip_kernel_implINS0_10OpaqueTypeILi2EEEEEvRNS_14TensorIteratorEEUliE_EEvlT1_,@"STO_CUDA_ENTRY STV_DEFAULT"
_ZN2at6native24index_elementwise_kernelILi128ELi4EZNS0_16flip_kernel_implINS0_10OpaqueTypeILi2EEEEEvRNS_14TensorIteratorEEUliE_EEvlT1_:
.text._ZN2at6native24index_elementwise_kernelILi128ELi4EZNS0_16flip_kernel_implINS0_10OpaqueTypeILi2EEEEEvRNS_14TensorIteratorEEUliE_EEvlT1_:
        /* <DEDUP_REMOVED lines=13> */
[----:B0-----:R-:W2:Y:S01]  /*00d0*/  @!P0 LDG.E.U16 R4, desc[UR6][R4.64] ;  /* 0x0000000604048981 */ /* 0x001ea2000c1e1500 */
[----:B------:R-:W-:-:S05]  /*00e0*/  @!P0 IADD3 R3, PT, PT, R3, 0x80, RZ ;  /* 0x0000008003038810 */ /* 0x000fca0007ffe0ff */
[----:B------:R-:W0:Y:S01]  /*00f0*/  @!P0 LDC.64 R6, c[0x0][0x580] ;  /* 0x00016000ff068b82 */ /* 0x000e220000000a00 */
[----:B------:R-:W-:-:S04]  /*0100*/  ISETP.GE.U32.AND P1, PT, R3, UR4, PT ;  /* 0x0000000403007c0c */ /* 0x000fc8000bf26070 */
[----:B------:R-:W-:-:S13]  /*0110*/  ISETP.GE.AND.EX P1, PT, RZ, UR5, PT, P1 ;  /* 0x00000005ff007c0c */ /* 0x000fda000bf26310 */
[----:B------:R-:W1:Y:S01]  /*0120*/  @!P1 LDC.64 R8, c[0x0][0x588] ;  /* 0x00016200ff089b82 */ /* 0x000e620000000a00 */
[----:B--2---:R-:W-:-:S05]  /*0130*/  @!P0 PRMT R13, R4, 0x7710, RZ ;  /* 0x00007710040d8816 */ /* 0x004fca00000000ff */
[----:B0-----:R0:W-:Y:S04]  /*0140*/  @!P0 STG.E.U16 desc[UR6][R6.64], R13 ;  /* 0x0000000d06008986 */ /* 0x0011e8000c101506 */
[----:B-1----:R-:W2:Y:S01]  /*0150*/  @!P1 LDG.E.U16 R8, desc[UR6][R8.64] ;  /* 0x0000000608089981 */ /* 0x002ea2000c1e1500 */
[----:B------:R-:W1:Y:S01]  /*0160*/  @!P1 LDC.64 R10, c[0x0][0x580] ;  /* 0x00016000ff0a9b82 */ /* 0x000e620000000a00 */
[----:B------:R-:W-:Y:S01]  /*0170*/  @!P1 IADD3 R3, PT, PT, R3, 0x80, RZ ;  /* 0x0000008003039810 */ /* 0x000fe20007ffe0ff */
[----:B------:R-:W-:Y:S03]  /*0180*/  BSSY.RECONVERGENT B0, `(.L_x_17) ;  /* 0x000000c000007945 */ /* 0x000fe60003800200 */
[----:B------:R-:W-:-:S04]  /*0190*/  ISETP.GE.U32.AND P0, PT, R3, UR4, PT ;  /* 0x0000000403007c0c */ /* 0x000fc8000bf06070 */
[----:B------:R-:W-:Y:S02]  /*01a0*/  ISETP.GE.AND.EX P0, PT, RZ, UR5, PT, P0 ;  /* 0x00000005ff007c0c */ /* 0x000fe4000bf06300 */
[----:B--2---:R-:W-:-:S05]  /*01b0*/  @!P1 PRMT R5, R8, 0x7710, RZ ;  /* 0x0000771008059816 */ /* 0x004fca00000000ff */
[----:B-1----:R0:W-:Y:S06]  /*01c0*/  @!P1 STG.E.U16 desc[UR6][R10.64], R5 ;  /* 0x000000050a009986 */ /* 0x0021ec000c101506 */
[----:B------:R-:W-:Y:S05]  /*01d0*/  @P0 BRA `(.L_x_18) ;  /* 0x0000000000180947 */ /* 0x000fea0003800000 */
[----:B0-----:R-:W0:Y:S02]  /*01e0*/  LDC.64 R4, c[0x0][0x588] ;  /* 0x00016200ff047b82 */ /* 0x001e240000000a00 */
[----:B0-----:R-:W2:Y:S06]  /*01f0*/  LDG.E.U16 R4, desc[UR6][R4.64] ;  /* 0x0000000604047981 */ /* 0x001eac000c1e1500 */
[----:B------:R-:W0:Y:S01]  /*0200*/  LDC.64 R6, c[0x0][0x580] ;  /* 0x00016000ff067b82 */ /* 0x000e220000000a00 */
[----:B------:R-:W-:Y:S02]  /*0210*/  IADD3 R3, PT, PT, R3, 0x80, RZ ;  /* 0x0000008003037810 */ /* 0x000fe40007ffe0ff */
[----:B--2---:R-:W-:-:S05]  /*0220*/  PRMT R9, R4, 0x7710, RZ ;  /* 0x0000771004097816 */ /* 0x004fca00000000ff */
[----:B0-----:R1:W-:Y:S02]  /*0230*/  STG.E.U16 desc[UR6][R6.64], R9 ;  /* 0x0000000906007986 */ /* 0x0013e4000c101506 */
.L_x_18:
[----:B------:R-:W-:Y:S05]  /*0240*/  BSYNC.RECONVERGENT B0 ;  /* 0x0000000000007941 */ /* 0x000fea0003800200 */
.L_x_17:
[----:B------:R-:W-:-:S04]  /*0250*/  ISETP.GE.U32.AND P0, PT, R3, UR4, PT ;  /* 0x0000000403007c0c */ /* 0x000fc8000bf06070 */
[----:B------:R-:W-:-:S13]  /*0260*/  ISETP.GE.AND.EX P0, PT, RZ, UR5, PT, P0 ;  /* 0x00000005ff007c0c */ /* 0x000fda000bf06300 */
[----:B------:R-:W-:Y:S05]  /*0270*/  @P0 EXIT ;  /* 0x000000000000094d */ /* 0x000fea0003800000 */
[----:B------:R-:W2:Y:S02]  /*0280*/  LDC.64 R2, c[0x0][0x588] ;  /* 0x00016200ff027b82 */ /* 0x000ea40000000a00 */
[----:B--2---:R-:W1:Y:S06]  /*0290*/  LDG.E.U16 R2, desc[UR6][R2.64] ;  /* 0x0000000602027981 */ /* 0x004e6c000c1e1500 */
[----:B0-----:R-:W0:Y:S01]  /*02a0*/  LDC.64 R4, c[0x0][0x580] ;  /* 0x00016000ff047b82 */ /* 0x001e220000000a00 */
[----:B-1----:R-:W-:-:S05]  /*02b0*/  PRMT R7, R2, 0x7710, RZ ;  /* 0x0000771002077816 */ /* 0x002fca00000000ff */
[----:B0-----:R-:W-:Y:S01]  /*02c0*/  STG.E.U16 desc[UR6][R4.64], R7 ;  /* 0x0000000704007986 */ /* 0x001fe2000c101506 */
[----:B------:R-:W-:Y:S05]  /*02d0*/  EXIT ;  /* 0x000000000000794d */ /* 0x000fea0003800000 */
.L_x_16:
        /* <DEDUP_REMOVED lines=15> */
[----:B------:R-:W-:-:S05]  /*03d0*/  SHF.R.U32.HI R7, RZ, UR9, R6 ;  /* 0x00000009ff077c19 */ /* 0x000fca0008011606 */
[----:B------:R-:W-:-:S04]  /*03e0*/  IMAD.MOV R4, RZ, RZ, -R7 ;  /* 0x000000ffff047224 */ /* 0x000fc800078e0a07 */
        /* <DEDUP_REMOVED lines=282> */
[----:B------:R-:W-:-:S04]  /*1590*/  IMAD R6, R13, UR10, R7 ;  /* 0x0000000a0d067c24 */ /* 0x000fc8000f8e0207 */
[----:B------:R-:W-:Y:S02]  /*15a0*/  @P0 IMAD.MOV R10, RZ, RZ, -R10 ;  /* 0x000000ffff0a0224 */ /* 0x000fe400078e0a0a */
[----:B-1----:R-:W-:Y:S02]  /*15b0*/  IMAD R5, R6, UR8, R5 ;  /* 0x0000000806057c24 */ /* 0x002fe4000f8e0205 */
[----:B0-----:R-:W-:Y:S02]  /*15c0*/  @P0 IMAD R10, R10, R17, R11 ;  /* 0x000000110a0a0224 */ /* 0x001fe400078e020b */
[----:B------:R-:W-:Y:S02]  /*15d0*/  IMAD R4, R6, UR9, R4 ;  /* 0x0000000906047c24 */ /* 0x000fe4000f8e0204 */
[C---:B---3--:R-:W-:Y:S02]  /*15e0*/  @P0 IMAD R5, R10.reuse, R8, R5 ;  /* 0x000000080a050224 */ /* 0x048fe400078e0205 */
[----:B------:R-:W-:-:S07]  /*15f0*/  @P0 IMAD R4, R10, R9, R4 ;  /* 0x000000090a040224 */ /* 0x000fce00078e0204 */
.L_x_21:
[----:B------:R-:W0:Y:S02]  /*1600*/  LDCU.128 UR8, c[0x0][0x580] ;  /* 0x0000b000ff0877ac */ /* 0x000e240008000c00 */
[----:B0-----:R-:W-:-:S04]  /*1610*/  IADD3 R6, P0, PT, R4, UR10, RZ ;  /* 0x0000000a04067c10 */ /* 0x001fc8000ff1e0ff */
[----:B------:R-:W-:-:S05]  /*1620*/  LEA.HI.X.SX32 R7, R4, UR11, 0x1, P0 ;  /* 0x0000000b04077c11 */ /* 0x000fca00080f0eff */
[----:B------:R-:W2:Y:S01]  /*1630*/  LDG.E.U16 R6, desc[UR6][R6.64] ;  /* 0x0000000606067981 */ /* 0x000ea2000c1e1500 */
[----:B------:R-:W-:Y:S02]  /*1640*/  IADD3 R4, P0, PT, R5, UR8, RZ ;  /* 0x0000000805047c10 */ /* 0x000fe4000ff1e0ff */
[----:B------:R-:W-:Y:S02]  /*1650*/  IADD3 R3, PT, PT, R3, 0x80, RZ ;  /* 0x0000008003037810 */ /* 0x000fe40007ffe0ff */
[----:B------:R-:W-:Y:S02]  /*1660*/  LEA.HI.X.SX32 R5, R5, UR9, 0x1, P0 ;  /* 0x0000000905057c11 */ /* 0x000fe400080f0eff */
[----:B--2---:R-:W-:-:S05]  /*1670*/  PRMT R9, R6, 0x7710, RZ ;  /* 0x0000771006097816 */ /* 0x004fca00000000ff */
[----:B------:R0:W-:Y:S02]  /*1680*/  STG.E.U16 desc[UR6][R4.64], R9 ;  /* 0x0000000904007986 */ /* 0x0001e4000c101506 */
.L_x_20:
[----:B------:R-:W-:Y:S05]  /*1690*/  BSYNC.RECONVERGENT B0 ;  /* 0x0000000000007941 */ /* 0x000fea0003800200 */
.L_x_19:
        /* <DEDUP_REMOVED lines=302> */
.L_x_24:
        /* <DEDUP_REMOVED lines=9> */
.L_x_23:
[----:B------:R-:W-:Y:S05]  /*2a10*/  BSYNC.RECONVERGENT B0 ;  /* 0x0000000000007941 */ /* 0x000fea0003800200 */
.L_x_22:
        /* <DEDUP_REMOVED lines=11> */
[----:B------:R-:W-:-:S05]  /*2ad0*/  SHF.R.U32.HI R7, RZ, UR9, R6 ;  /* 0x00000009ff077c19 */ /* 0x000fca0008011606 */
[----:B------:R-:W-:-:S04]  /*2ae0*/  IMAD.MOV R4, RZ, RZ, -R7 ;  /* 0x000000ffff047224 */ /* 0x000fc800078e0a07 */
[----:B0-----:R-:W-:-:S04]  /*2af0*/  IMAD R4, R4, UR10, R3 ;  /* 0x0000000a04047c24 */ /* 0x001fc8000f8e0203 */
[C---:B-1----:R-:W-:Y:S02]  /*2b00*/  IMAD R5, R4.reuse, UR12, RZ ;  /* 0x0000000c04057c24 */ /* 0x042fe4000f8e02ff */
        /* <DEDUP_REMOVED lines=282> */
[C---:B-1----:R-:W-:Y:S02]  /*3cb0*/  IMAD R5, R6.reuse, UR8, R5 ;  /* 0x0000000806057c24 */ /* 0x042fe4000f8e0205 */
[----:B0-----:R-:W-:Y:S02]  /*3cc0*/  @P0 IMAD R10, R17, R10, R11 ;  /* 0x0000000a110a0224 */ /* 0x001fe400078e020b */
[----:B------:R-:W-:Y:S02]  /*3cd0*/  IMAD R4, R6, UR9, R4 ;  /* 0x0000000906047c24 */ /* 0x000fe4000f8e0204 */
[C---:B---3--:R-:W-:Y:S02]  /*3ce0*/  @P0 IMAD R5, R10.reuse, R8, R5 ;  /* 0x000000080a050224 */ /* 0x048fe400078e0205 */
[----:B------:R-:W-:-:S07]  /*3cf0*/  @P0 IMAD R4, R10, R9, R4 ;  /* 0x000000090a040224 */ /* 0x000fce00078e0204 */
.L_x_27:
        /* <DEDUP_REMOVED lines=9> */
.L_x_26:
[----:B------:R-:W-:Y:S05]  /*3d90*/  BSYNC.RECONVERGENT B0 ;  /* 0x0000000000007941 */ /* 0x000fea0003800200 */
.L_x_25:
[----:B------:R-:W-:-:S04]  /*3da0*/  ISETP.GE.U32.AND P0, PT, R3, UR4, PT ;  /* 0x0000000403007c0c */ /* 0x000fc8000bf06070 */
[----:B------:R-:W-:-:S13]  /*3db0*/  ISETP.GE.AND.EX P0, PT, RZ, UR5, PT, P0 ;  /* 0x00000005ff007c0c */ /* 0x000fda000bf06300 */
[----:B------:R-:W-:Y:S05]  /*3dc0*/  @P0 EXIT ;  /* 0x000000000000094d */ /* 0x000fea0003800000 */
[----:B------:R-:W3:Y:S01]  /*3dd0*/  LDCU.64 UR4, c[0x0][0x390] ;  /* 0x00007200ff0477ac */ /* 0x000ee20008000a00 */
[----:B012---:R-:W-:Y:S01]  /*3de0*/  HFMA2 R4, -RZ, RZ, 0, 0 ;  /* 0x00000000ff047431 */ /* 0x007fe200000001ff */
[----:B------:R-:W-:Y:S01]  /*3df0*/  MOV R5, R3 ;  /* 0x0000000300057202 */ /* 0x000fe20000000f00 */
[----:B------:R-:W0:Y:S01]  /*3e00*/  LDCU UR8, c[0x0][0x38c] ;  /* 0x00007180ff0877ac */ /* 0x000e220008000800 */
[----:B------:R-:W-:Y:S01]  /*3e10*/  ISETP.NE.AND P0, PT, R2, RZ, PT ;  /* 0x000000ff0200720c */ /* 0x000fe20003f05270 */
        /* <DEDUP_REMOVED lines=293> */
.L_x_28:
[----:B------:R-:W0:Y:S02]  /*5070*/  LDCU.128 UR8, c[0x0][0x580] ;  /* 0x0000b000ff0877ac */ /* 0x000e240008000c00 */
[----:B0-----:R-:W-:-:S04]  /*5080*/  IADD3 R4, P0, PT, R2, UR10, RZ ;  /* 0x0000000a02047c10 */ /* 0x001fc8000ff1e0ff */
[----:B------:R-:W-:-:S05]  /*5090*/  LEA.HI.X.SX32 R5, R2, UR11, 0x1, P0 ;  /* 0x0000000b02057c11 */ /* 0x000fca00080f0eff */
[----:B------:R-:W2:Y:S01]  /*50a0*/  LDG.E.U16 R4, desc[UR6][R4.64] ;  /* 0x0000000604047981 */ /* 0x000ea2000c1e1500 */
[----:B------:R-:W-:-:S04]  /*50b0*/  IADD3 R2, P0, PT, R3, UR8, RZ ;  /* 0x0000000803027c10 */ /* 0x000fc8000ff1e0ff */
[----:B------:R-:W-:Y:S02]  /*50c0*/  LEA.HI.X.SX32 R3, R3, UR9, 0x1, P0 ;  /* 0x0000000903037c11 */ /* 0x000fe400080f0eff */
[----:B--2---:R-:W-:-:S05]  /*50d0*/  PRMT R7, R4, 0x7710, RZ ;  /* 0x0000771004077816 */ /* 0x004fca00000000ff */
[----:B------:R-:W-:Y:S01]  /*50e0*/  STG.E.U16 desc[UR6][R2.64], R7 ;  /* 0x0000000702007986 */ /* 0x000fe2000c101506 */
[----:B------:R-:W-:Y:S05]  /*50f0*/  EXIT ;  /* 0x000000000000794d */ /* 0x000fea0003800000 */
.L_x_29:
        /* <DEDUP_REMOVED lines=16> */
.L_x_41746:


//--------------------- .text._ZN2at6native24index_elementwise_kernelILi128ELi4EZNS0_16flip_kernel_implINS0_10OpaqueTypeILi8EEEEEvRNS_14TensorIteratorEEUliE_EEvlT1_ --------------------------
	.section	.text._ZN2at6native24index_elementwise_kernelILi128ELi4EZNS0_16flip_kernel_implINS0_10OpaqueTypeILi8EEEEEvRNS_14TensorIteratorEEUliE_EEvlT1_,"ax",@progbits
	.align	128
        .global         _ZN2at6native24index_elementwise_kernelILi128ELi4EZNS0_16flip_kernel_implINS0_10OpaqueTypeILi8EEEEEvRNS_14TensorIteratorEEUliE_EEvlT1_
        .type           _ZN2at6native24index_elementwise_kernelILi128ELi4EZNS0_16flip_kernel_implINS0_10OpaqueTypeILi8EEEEEvRNS_14TensorIteratorEEUliE_EEvlT1_,@function
        .size           _ZN2at6native24index_elementwise_kernelILi128ELi4EZNS0_16flip_kernel_implINS0_10OpaqueTypeILi8EEEEEvRNS_14TensorIteratorEEUliE_EEvlT1_,(.L_x_41747 - _ZN2at6native24index_elementwise_kernelILi128ELi4EZNS0_16flip_kernel_implINS0_10OpaqueTypeILi8EEEEEvRNS_14TensorIteratorEEUliE_EEvlT1_)
        .other          _ZN2at6native24index_elementwise_kernelILi128ELi4EZNS0_16flip_kernel_implINS0_10OpaqueTypeILi8EEEEEvRNS_14TensorIteratorEEUliE_EEvlT1_,@"STO_CUDA_ENTRY STV_DEFAULT"
_ZN2at6native24index_elementwise_kernelILi128ELi4EZNS0_16flip_kernel_implINS0_10OpaqueTypeILi8EEEEEvRNS_14TensorIteratorEEUliE_EEvlT1_:
.text._ZN2at6native24index_elementwise_kernelILi128ELi4EZNS0_16flip_kernel_implINS0_10OpaqueTypeILi8EEEEEvRNS_14TensorIteratorEEUliE_EEvlT1_:
        /* <DEDUP_REMOVED lines=13> */
[----:B0-----:R-:W2:Y:S01]  /*00d0*/  @!P0 LDG.E.64 R4, desc[UR6][R4.64] ;  /* 0x0000000604048981 */ /* 0x001ea2000c1e1b00 */
[----:B------:R-:W-:-:S05]  /*00e0*/  @!P0 IADD3 R3, PT, PT, R3, 0x80, RZ ;  /* 0x0000008003038810 */ /* 0x000fca0007ffe0ff */
[----:B------:R-:W2:Y:S01]  /*00f0*/  @!P0 LDC.64 R6, c[0x0][0x580] ;  /* 0x00016000ff068b82 */ /* 0x000ea20000000a00 */
[----:B------:R-:W-:-:S04]  /*0100*/  ISETP.GE.U32.AND P1, PT, R3, UR4, PT ;  /* 0x0000000403007c0c */ /* 0x000fc8000bf26070 */
[----:B------:R-:W-:-:S13]  /*0110*/  ISETP.GE.AND.EX P1, PT, RZ, UR5, PT, P1 ;  /* 0x00000005ff007c0c */ /* 0x000fda000bf26310 */
[----:B------:R-:W0:Y:S01]  /*0120*/  @!P1 LDC.64 R8, c[0x0][0x588] ;  /* 0x00016200ff089b82 */ /* 0x000e220000000a00 */
[----:B--2---:R1:W-:Y:S04]  /*0130*/  @!P0 STG.E.64 desc[UR6][R6.64], R4 ;  /* 0x0000000406008986 */ /* 0x0043e8000c101b06 */
[----:B0-----:R-:W2:Y:S03]  /*0140*/  @!P1 LDG.E.64 R8, desc[UR6][R8.64] ;  /* 0x0000000608089981 */ /* 0x001ea6000c1e1b00 */
[----:B------:R-:W2:Y:S01]  /*0150*/  @!P1 LDC.64 R10, c[0x0][0x580] ;  /* 0x00016000ff0a9b82 */ /* 0x000ea20000000a00 */
[----:B------:R-:W-:Y:S01]  /*0160*/  @!P1 IADD3 R3, PT, PT, R3, 0x80, RZ ;  /* 0x0000008003039810 */ /* 0x000fe20007ffe0ff */
[----:B------:R-:W-:Y:S03]  /*0170*/  BSSY.RECONVERGENT B0, `(.L_x_31) ;  /* 0x000000a000007945 */ /* 0x000fe60003800200 */
[----:B------:R-:W-:-:S04]  /*0180*/  ISETP.GE.U32.AND P0, PT, R3, UR4, PT ;  /* 0x0000000403007c0c */ /* 0x000fc8000bf06070 */
[----:B------:R-:W-:Y:S01]  /*0190*/  ISETP.GE.AND.EX P0, PT, RZ, UR5, PT, P0 ;  /* 0x00000005ff007c0c */ /* 0x000fe2000bf06300 */
[----:B--2---:R1:W-:-:S12]  /*01a0*/  @!P1 STG.E.64 desc[UR6][R10.64], R8 ;  /* 0x000000080a009986 */ /* 0x0043d8000c101b06 */
[----:B------:R-:W-:Y:S05]  /*01b0*/  @P0 BRA `(.L_x_32) ;  /* 0x0000000000140947 */ /* 0x000fea0003800000 */
[----:B-1----:R-:W0:Y:S02]  /*01c0*/  LDC.64 R4, c[0x0][0x588] ;  /* 0x00016200ff047b82 */ /* 0x002e240000000a00 */
[----:B0-----:R-:W2:Y:S06]  /*01d0*/  LDG.E.64 R4, desc[UR6][R4.64] ;  /* 0x0000000604047981 */ /* 0x001eac000c1e1b00 */
[----:B------:R-:W2:Y:S01]  /*01e0*/  LDC.64 R6, c[0x0][0x580] ;  /* 0x00016000ff067b82 */ /* 0x000ea20000000a00 */
[----:B------:R-:W-:Y:S01]  /*01f0*/  IADD3 R3, PT, PT, R3, 0x80, RZ ;  /* 0x0000008003037810 */ /* 0x000fe20007ffe0ff */
[----:B--2---:R0:W-:Y:S06]  /*0200*/  STG.E.64 desc[UR6][R6.64], R4 ;  /* 0x0000000406007986 */ /* 0x0041ec000c101b06 */
.L_x_32:
[----:B------:R-:W-:Y:S05]  /*0210*/  BSYNC.RECONVERGENT B0 ;  /* 0x0000000000007941 */ /* 0x000fea0003800200 */
.L_x_31:
[----:B------:R-:W-:-:S04]  /*0220*/  ISETP.GE.U32.AND P0, PT, R3, UR4, PT ;  /* 0x0000000403007c0c */ /* 0x000fc8000bf06070 */
[----:B------:R-:W-:-:S13]  /*0230*/  ISETP.GE.AND.EX P0, PT, RZ, UR5, PT, P0 ;  /* 0x00000005ff007c0c */ /* 0x000fda000bf06300 */
[----:B------:R-:W-:Y:S05]  /*0240*/  @P0 EXIT ;  /* 0x000000000000094d */ /* 0x000fea0003800000 */
[----:B------:R-:W2:Y:S02]  /*0250*/  LDC.64 R2, c[0x0][0x588] ;  /* 0x00016200ff027b82 */ /* 0x000ea40000000a00 */
[----:B--2---:R-:W2:Y:S06]  /*0260*/  LDG.E.64 R2, desc[UR6][R2.64] ;  /* 0x0000000602027981 */ /* 0x004eac000c1e1b00 */
[----:B01----:R-:W2:Y:S02]  /*0270*/  LDC.64 R4, c[0x0][0x580] ;  /* 0x00016000ff047b82 */ /* 0x003ea40000000a00 */
[----:B--2---:R-:W-:Y:S01]  /*0280*/  STG.E.64 desc[UR6][R4.64], R2 ;  /* 0x0000000204007986 */ /* 0x004fe2000c101b06 */
[----:B------:R-:W-:Y:S05]  /*0290*/  EXIT ;  /* 0x000000000000794d */ /* 0x000fea0003800000 */
.L_x_30:
        /* <DEDUP_REMOVED lines=306> */
.L_x_35:
[----:B------:R-:W0:Y:S02]  /*15c0*/  LDCU.128 UR8, c[0x0][0x580] ;  /* 0x0000b000ff0877ac */ /* 0x000e240008000c00 */
[----:B0-----:R-:W-:-:S04]  /*15d0*/  IADD3 R6, P0, PT, R4, UR10, RZ ;  /* 0x0000000a04067c10 */ /* 0x001fc8000ff1e0ff */
[----:B------:R-:W-:-:S06]  /*15e0*/  LEA.HI.X.SX32 R7, R4, UR11, 0x1, P0 ;  /* 0x0000000b04077c11 */ /* 0x000fcc00080f0eff */
[----:B------:R-:W2:Y:S01]  /*15f0*/  LDG.E.64 R6, desc[UR6][R6.64] ;  /* 0x0000000606067981 */ /* 0x000ea2000c1e1b00 */
[----:B------:R-:W-:Y:S02]  /*1600*/  IADD3 R4, P0, PT, R5, UR8, RZ ;  /* 0x0000000805047c10 */ /* 0x000fe4000ff1e0ff */
[----:B------:R-:W-:Y:S02]  /*1610*/  IADD3 R3, PT, PT, R3, 0x80, RZ ;  /* 0x0000008003037810 */ /* 0x000fe40007ffe0ff */
[----:B------:R-:W-:-:S05]  /*1620*/  LEA.HI.X.SX32 R5, R5, UR9, 0x1, P0 ;  /* 0x0000000905057c11 */ /* 0x000fca00080f0eff */
[----:B--2---:R0:W-:Y:S04]  /*1630*/  STG.E.64 desc[UR6][R4.64], R6 ;  /* 0x0000000604007986 */ /* 0x0041e8000c101b06 */
.L_x_34:
[----:B------:R-:W-:Y:S05]  /*1640*/  BSYNC.RECONVERGENT B0 ;  /* 0x0000000000007941 */ /* 0x000fea0003800200 */
.L_x_33:
        /* <DEDUP_REMOVED lines=302> */
.L_x_38:
        /* <DEDUP_REMOVED lines=8> */
.L_x_37:
[----:B------:R-:W-:Y:S05]  /*29b0*/  BSYNC.RECONVERGENT B0 ;  /* 0x0000000000007941 */ /* 0x000fea0003800200 */
.L_x_36:
        /* <DEDUP_REMOVED lines=302> */
.L_x_41:
        /* <DEDUP_REMOVED lines=8> */
.L_x_40:
[----:B------:R-:W-:Y:S05]  /*3d20*/  BSYNC.RECONVERGENT B0 ;  /* 0x0000000000007941 */ /* 0x000fea0003800200 */
.L_x_39:
        /* <DEDUP_REMOVED lines=301> */
.L_x_42:
[----:B------:R-:W0:Y:S02]  /*5000*/  LDCU.128 UR8, c[0x0][0x580] ;  /* 0x0000b000ff0877ac */ /* 0x000e240008000c00 */
[----:B0-----:R-:W-:-:S04]  /*5010*/  IADD3 R4, P0, PT, R2, UR10, RZ ;  /* 0x0000000a02047c10 */ /* 0x001fc8000ff1e0ff */
[----:B------:R-:W-:-:S06]  /*5020*/  LEA.HI.X.SX32 R5, R2, UR11, 0x1, P0 ;  /* 0x0000000b02057c11 */ /* 0x000fcc00080f0eff */
[----:B------:R-:W2:Y:S01]  /*5030*/  LDG.E.64 R4, desc[UR6][R4.64] ;  /* 0x0000000604047981 */ /* 0x000ea2000c1e1b00 */
[----:B------:R-:W-:-:S04]  /*5040*/  IADD3 R2, P0, PT, R3, UR8, RZ ;  /* 0x0000000803027c10 */ /* 0x000fc8000ff1e0ff */
[----:B------:R-:W-:-:S05]  /*5050*/  LEA.HI.X.SX32 R3, R3, UR9, 0x1, P0 ;  /* 0x0000000903037c11 */ /* 0x000fca00080f0eff */
[----:B--2---:R-:W-:Y:S01]  /*5060*/  STG.E.64 desc[UR6][R2.64], R4 ;  /* 0x0000000402007986 */ /* 0x004fe2000c101b06 */
[----:B------:R-:W-:Y:S05]  /*5070*/  EXIT ;  /* 0x000000000000794d */ /* 0x000fea0003800000 */
.L_x_43:
        /* <DEDUP_REMOVED lines=16> */
.L_x_41747:


//--------------------- .text._ZN2at6native24index_elementwise_kernelILi128ELi4EZNS0_16flip_kernel_implINS0_10OpaqueTypeILi4EEEEEvRNS_14TensorIteratorEEUliE_EEvlT1_ --------------------------
	.section	.text._ZN2at6native24index_elementwise_kernelILi128ELi4EZNS0_16flip_kernel_implINS0_10OpaqueTypeILi4EEEEEvRNS_14TensorIteratorEEUliE_EEvlT1_,"ax",@progbits
	.align	128
        .global         _ZN2at6native24index_elementwise_kernelILi128ELi4EZNS0_16flip_kernel_implINS0_10OpaqueTypeILi4EEEEEvRNS_14TensorIteratorEEUliE_EEvlT1_
        .type           _ZN2at6native24index_elementwise_kernelILi128ELi4EZNS0_16flip_kernel_implINS0_10OpaqueTypeILi4EEEEEvRNS_14TensorIteratorEEUliE_EEvlT1_,@function
        .size           _ZN2at6native24index_elementwise_kernelILi128ELi4EZNS0_16flip_kernel_implINS0_10OpaqueTypeILi4EEEEEvRNS_14TensorIteratorEEUliE_EEvlT1_,(.L_x_41748 - _ZN2at6native24index_elementwise_kernelILi128ELi4EZNS0_16flip_kernel_implINS0_10OpaqueTypeILi4EEEEEvRNS_14TensorIteratorEEUliE_EEvlT1_)
        .other          _ZN2at6native24index_elementwise_kernelILi128ELi4EZNS0_16flip_kernel_implINS0_10OpaqueTypeILi4EEEEEvRNS_14TensorIteratorEEUliE_EEvlT1_,@"STO_CUDA_ENTRY STV_DEFAULT"
_ZN2at6native24index_elementwise_kernelILi128ELi4EZNS0_16flip_kernel_implINS0_10OpaqueTypeILi4EEEEEvRNS_14TensorIteratorEEUliE_EEvlT1_:
.text._ZN2at6native24index_elementwise_kernelILi128ELi4EZNS0_16flip_kernel_implINS0_10OpaqueTypeILi4EEEEEvRNS_14TensorIteratorEEUliE_EEvlT1_:
        /* <DEDUP_REMOVED lines=13> */
[----:B0-----:R-:W2:Y:S01]  /*00d0*/  @!P0 LDG.E R5, desc[UR6][R4.64] ;  /* 0x0000000604058981 */ /* 0x001ea2000c1e1900 */
[----:B------:R-:W-:-:S05]  /*00e0*/  @!P0 IADD3 R3, PT, PT, R3, 0x80, RZ ;  /* 0x0000008003038810 */ /* 0x000fca0007ffe0ff */
[----:B------:R-:W2:Y:S01]  /*00f0*/  @!P0 LDC.64 R6, c[0x0][0x580] ;  /* 0x00016000ff068b82 */ /* 0x000ea20000000a00 */
[----:B------:R-:W-:-:S04]  /*0100*/  ISETP.GE.U32.AND P1, PT, R3, UR4, PT ;  /* 0x0000000403007c0c */ /* 0x000fc8000bf26070 */
[----:B------:R-:W-:-:S13]  /*0110*/  ISETP.GE.AND.EX P1, PT, RZ, UR5, PT, P1 ;  /* 0x00000005ff007c0c */ /* 0x000fda000bf26310 */
[----:B------:R-:W0:Y:S01]  /*0120*/  @!P1 LDC.64 R8, c[0x0][0x588] ;  /* 0x00016200ff089b82 */ /* 0x000e220000000a00 */
[----:B--2---:R1:W-:Y:S04]  /*0130*/  @!P0 STG.E desc[UR6][R6.64], R5 ;  /* 0x0000000506008986 */ /* 0x0043e8000c101906 */
[----:B0-----:R-:W2:Y:S03]  /*0140*/  @!P1 LDG.E R9, desc[UR6][R8.64] ;  /* 0x0000000608099981 */ /* 0x001ea6000c1e1900 */
[----:B------:R-:W2:Y:S01]  /*0150*/  @!P1 LDC.64 R10, c[0x0][0x580] ;  /* 0x00016000ff0a9b82 */ /* 0x000ea20000000a00 */
[----:B------:R-:W-:Y:S01]  /*0160*/  @!P1 IADD3 R3, PT, PT, R3, 0x80, RZ ;  /* 0x0000008003039810 */ /* 0x000fe20007ffe0ff */
[----:B------:R-:W-:Y:S03]  /*0170*/  BSSY.RECONVERGENT B0, `(.L_x_45) ;  /* 0x000000a000007945 */ /* 0x000fe60003800200 */
[----:B------:R-:W-:-:S04]  /*0180*/  ISETP.GE.U32.AND P0, PT, R3, UR4, PT ;  /* 0x0000000403007c0c */ /* 0x000fc8000bf06070 */
[----:B------:R-:W-:Y:S01]  /*0190*/  ISETP.GE.AND.EX P0, PT, RZ, UR5, PT, P0 ;  /* 0x00000005ff007c0c */ /* 0x000fe2000bf06300 */
[----:B--2---:R1:W-:-:S12]  /*01a0*/  @!P1 STG.E desc[UR6][R10.64], R9 ;  /* 0x000000090a009986 */ /* 0x0043d8000c101906 */
[----:B------:R-:W-:Y:S05]  /*01b0*/  @P0 BRA `(.L_x_46) ;  /* 0x0000000000140947 */ /* 0x000fea0003800000 */
[----:B-1----:R-:W0:Y:S02]  /*01c0*/  LDC.64 R4, c[0x0][0x588] ;  /* 0x00016200ff047b82 */ /* 0x002e240000000a00 */
[----:B0-----:R-:W2:Y:S06]  /*01d0*/  LDG.E R5, desc[UR6][R4.64] ;  /* 0x0000000604057981 */ /* 0x001eac000c1e1900 */
[----:B------:R-:W2:Y:S01]  /*01e0*/  LDC.64 R6, c[0x0][0x580] ;  /* 0x00016000ff067b82 */ /* 0x000ea20000000a00 */
[----:B------:R-:W-:Y:S01]  /*01f0*/  IADD3 R3, PT, PT, R3, 0x80, RZ ;  /* 0x0000008003037810 */ /* 0x000fe20007ffe0ff */
[----:B--2---:R0:W-:Y:S06]  /*0200*/  STG.E desc[UR6][R6.64], R5 ;  /* 0x0000000506007986 */ /* 0x0041ec000c101906 */
.L_x_46:
[----:B------:R-:W-:Y:S05]  /*0210*/  BSYNC.RECONVERGENT B0 ;  /* 0x0000000000007941 */ /* 0x000fea0003800200 */
.L_x_45:
[----:B------:R-:W-:-:S04]  /*0220*/  ISETP.GE.U32.AND P0, PT, R3, UR4, PT ;  /* 0x0000000403007c0c */ /* 0x000fc8000bf06070 */
[----:B------:R-:W-:-:S13]  /*0230*/  ISETP.GE.AND.EX P0, PT, RZ, UR5, PT, P0 ;  /* 0x00000005ff007c0c */ /* 0x000fda000bf06300 */
[----:B------:R-:W-:Y:S05]  /*0240*/  @P0 EXIT ;  /* 0x000000000000094d */ /* 0x000fea0003800000 */
[----:B------:R-:W2:Y:S02]  /*0250*/  LDC.64 R2, c[0x0][0x588] ;  /* 0x00016200ff027b82 */ /* 0x000ea40000000a00 */
[----:B--2---:R-:W2:Y:S06]  /*0260*/  LDG.E R3, desc[UR6][R2.64] ;  /* 0x0000000602037981 */ /* 0x004eac000c1e1900 */
[----:B01----:R-:W2:Y:S02]  /*0270*/  LDC.64 R4, c[0x0][0x580] ;  /* 0x00016000ff047b82 */ /* 0x003ea40000000a00 */
[----:B--2---:R-:W-:Y:S01]  /*0280*/  STG.E desc[UR6][R4.64], R3 ;  /* 0x0000000304007986 */ /* 0x004fe2000c101906 */
[----:B------:R-:W-:Y:S05]  /*0290*/  EXIT ;  /* 0x000000000000794d */ /* 0x000fea0003800000 */
.L_x_44:
        /* <DEDUP_REMOVED lines=306> */
.L_x_49:
[----:B------:R-:W0:Y:S02]  /*15c0*/  LDCU.128 UR8, c[0x0][0x580] ;  /* 0x0000b000ff0877ac */ /* 0x000e240008000c00 */
[----:B0-----:R-:W-:-:S04]  /*15d0*/  IADD3 R6, P0, PT, R4, UR10, RZ ;  /* 0x0000000a04067c10 */ /* 0x001fc8000ff1e0ff */
[----:B------:R-:W-:-:S06]  /*15e0*/  LEA.HI.X.SX32 R7, R4, UR11, 0x1, P0 ;  /* 0x0000000b04077c11 */ /* 0x000fcc00080f0eff */
[----:B------:R-:W2:Y:S01]  /*15f0*/  LDG.E R7, desc[UR6][R6.64] ;  /* 0x0000000606077981 */ /* 0x000ea2000c1e1900 */
[----:B------:R-:W-:Y:S02]  /*1600*/  IADD3 R4, P0, PT, R5, UR8, RZ ;  /* 0x0000000805047c10 */ /* 0x000fe4000ff1e0ff */
[----:B------:R-:W-:Y:S02]  /*1610*/  IADD3 R3, PT, PT, R3, 0x80, RZ ;  /* 0x0000008003037810 */ /* 0x000fe40007ffe0ff */
[----:B------:R-:W-:-:S05]  /*1620*/  LEA.HI.X.SX32 R5, R5, UR9, 0x1, P0 ;  /* 0x0000000905057c11 */ /* 0x000fca00080f0eff */
[----:B--2---:R0:W-:Y:S04]  /*1630*/  STG.E desc[UR6][R4.64], R7 ;  /* 0x0000000704007986 */ /* 0x0041e8000c101906 */
.L_x_48:
[----:B------:R-:W-:Y:S05]  /*1640*/  BSYNC.RECONVERGENT B0 ;  /* 0x0000000000007941 */ /* 0x000fea0003800200 */
.L_x_47:
        /* <DEDUP_REMOVED lines=302> */
.L_x_52:
        /* <DEDUP_REMOVED lines=8> */
.L_x_51:
[----:B------:R-:W-:Y:S05]  /*29b0*/  BSYNC.RECONVERGENT B0 ;  /* 0x0000000000007941 */ /* 0x000fea0003800200 */
.L_x_50:
        /* <DEDUP_REMOVED lines=302> */
.L_x_55:
        /* <DEDUP_REMOVED lines=8> */
.L_x_54:
[----:B------:R-:W-:Y:S05]  /*3d20*/  BSYNC.RECONVERGENT B0 ;  /* 0x0000000000007941 */ /* 0x000fea0003800200 */
.L_x_53:
        /* <DEDUP_REMOVED lines=301> */
.L_x_56:
[----:B------:R-:W0:Y:S02]  /*5000*/  LDCU.128 UR8, c[0x0][0x580] ;  /* 0x0000b000ff0877ac */ /* 0x000e240008000c00 */
[----:B0-----:R-:W-:-:S04]  /*5010*/  IADD3 R4, P0, PT, R2, UR10, RZ ;  /* 0x0000000a02047c10 */ /* 0x001fc8000ff1e0ff */
[----:B------:R-:W-:-:S06]  /*5020*/  LEA.HI.X.SX32 R5, R2, UR11, 0x1, P0 ;  /* 0x0000000b02057c11 */ /* 0x000fcc00080f0eff */
[----:B------:R-:W2:Y:S01]  /*5030*/  LDG.E R5, desc[UR6][R4.64] ;  /* 0x0000000604057981 */ /* 0x000ea2000c1e1900 */
[----:B------:R-:W-:-:S04]  /*5040*/  IADD3 R2, P0, PT, R3, UR8, RZ ;  /* 0x0000000803027c10 */ /* 0x000fc8000ff1e0ff */
[----:B------:R-:W-:-:S05]  /*5050*/  LEA.HI.X.SX32 R3, R3, UR9, 0x1, P0 ;  /* 0x0000000903037c11 */ /* 0x000fca00080f0eff */
[----:B--2---:R-:W-:Y:S01]  /*5060*/  STG.E desc[UR6][R2.64], R5 ;  /* 0x0000000502007986 */ /* 0x004fe2000c101906 */
[----:B------:R-:W-:Y:S05]  /*5070*/  EXIT ;  /* 0x000000000000794d */ /* 0x000fea0003800000 */
.L_x_57:
        /* <DEDUP_REMOVED lines=16> */
.L_x_41748:


//--------------------- .text._ZN2at6native24index_elementwise_kernelILi128ELi4EZNS0_16flip_kernel_implINS0_10OpaqueTypeILi1EEEEEvRNS_14TensorIteratorEEUliE_EEvlT1_ --------------------------
	.section	.text._ZN2at6native24index_elementwise_kernelILi128ELi4EZNS0_16flip_kernel_implINS0_10OpaqueTypeILi1EEEEEvRNS_14TensorIteratorEEUliE_EEvlT1_,"ax",@progbits
	.align	128
        .global         _ZN2at6native24index_elementwise_kernelILi128ELi4EZNS0_16flip_kernel_implINS0_10OpaqueTypeILi1EEEEEvRNS_14TensorIteratorEEUliE_EEvlT1_
        .type           _ZN2at6native24index_elementwise_kernelILi128ELi4EZNS0_16flip_kernel_implINS0_10OpaqueTypeILi1EEEEEvRNS_14TensorIteratorEEUliE_EEvlT1_,@function
        .size           _ZN2at6native24index_elementwise_kernelILi128ELi4EZNS0_16flip_kernel_implINS0_10OpaqueTypeILi1EEEEEvRNS_14TensorIteratorEEUliE_EEvlT1_,(.L_x_41749 - _ZN2at6native24index_elementwise_kernelILi128ELi4EZNS0_16flip_kernel_implINS0_10OpaqueTypeILi1EEEEEvRNS_14TensorIteratorEEUliE_EEvlT1_)
        .other          _ZN2at6native24index_elementwise_kernelILi128ELi4EZNS0_16flip_kernel_implINS0_10OpaqueTypeILi1EEEEEvRNS_14TensorIteratorEEUliE_EEvlT1_,@"STO_CUDA_ENTRY STV_DEFAULT"
_ZN2at6native24index_elementwise_kernelILi128ELi4EZNS0_16flip_kernel_implINS0_10OpaqueTypeILi1EEEEEvRNS_14TensorIteratorEEUliE_EEvlT1_:
.text._ZN2at6native24index_elementwise_kernelILi128ELi4EZNS0_16flip_kernel_implINS0_10OpaqueTypeILi1EEEEEvRNS_14TensorIteratorEEUliE_EEvlT1_:
        /* <DEDUP_REMOVED lines=13> */
[----:B0-----:R-:W2:Y:S01]  /*00d0*/  @!P0 LDG.E.U8 R5, desc[UR6][R4.64] ;  /* 0x0000000604058981 */ /* 0x001ea2000c1e1100 */
[----:B------:R-:W-:-:S05]  /*00e0*/  @!P0 IADD3 R3, PT, PT, R3, 0x80, RZ ;  /* 0x0000008003038810 */ /* 0x000fca0007ffe0ff */
[----:B------:R-:W2:Y:S01]  /*00f0*/  @!P0 LDC.64 R6, c[0x0][0x580] ;  /* 0x00016000ff068b82 */ /* 0x000ea20000000a00 */
[----:B------:R-:W-:-:S04]  /*0100*/  ISETP.GE.U32.AND P1, PT, R3, UR4, PT ;  /* 0x0000000403007c0c */ /* 0x000fc8000bf26070 */
[----:B------:R-:W-:-:S13]  /*0110*/  ISETP.GE.AND.EX P1, PT, RZ, UR5, PT, P1 ;  /* 0x00000005ff007c0c */ /* 0x000fda000bf26310 */
[----:B------:R-:W0:Y:S01]  /*0120*/  @!P1 LDC.64 R8, c[0x0][0x588] ;  /* 0x00016200ff089b82 */ /* 0x000e220000000a00 */
[----:B--2---:R1:W-:Y:S04]  /*0130*/  @!P0 STG.E.U8 desc[UR6][R6.64], R5 ;  /* 0x0000000506008986 */ /* 0x0043e8000c101106 */
[----:B0-----:R-:W2:Y:S03]  /*0140*/  @!P1 LDG.E.U8 R9, desc[UR6][R8.64] ;  /* 0x0000000608099981 */ /* 0x001ea6000c1e1100 */
[----:B------:R-:W2:Y:S01]  /*0150*/  @!P1 LDC.64 R10, c[0x0][0x580] ;  /* 0x00016000ff0a9b82 */ /* 0x000ea20000000a00 */
[----:B------:R-:W-:Y:S01]  /*0160*/  @!P1 IADD3 R3, PT, PT, R3, 0x80, RZ ;  /* 0x0000008003039810 */ /* 0x000fe20007ffe0ff */
[----:B------:R-:W-:Y:S03]  /*0170*/  BSSY.RECONVERGENT B0, `(.L_x_59) ;  /* 0x000000a000007945 */ /* 0x000fe60003800200 */
[----:B------:R-:W-:-:S04]  /*0180*/  ISETP.GE.U32.AND P0, PT, R3, UR4, PT ;  /* 0x0000000403007c0c */ /* 0x000fc8000bf06070 */
[----:B------:R-:W-:Y:S01]  /*0190*/  ISETP.GE.AND.EX P0, PT, RZ, UR5, PT, P0 ;  /* 0x00000005ff007c0c */ /* 0x000fe2000bf06300 */
[----:B--2---:R1:W-:-:S12]  /*01a0*/  @!P1 STG.E.U8 desc[UR6][R10.64], R9 ;  /* 0x000000090a009986 */ /* 0x0043d8000c101106 */
[----:B------:R-:W-:Y:S05]  /*01b0*/  @P0 BRA `(.L_x_60) ;  /* 0x0000000000140947 */ /* 0x000fea0003800000 */
[----:B-1----:R-:W0:Y:S02]  /*01c0*/  LDC.64 R4, c[0x0][0x588] ;  /* 0x00016200ff047b82 */ /* 0x002e240000000a00 */
[----:B0-----:R-:W2:Y:S06]  /*01d0*/  LDG.E.U8 R5, desc[UR6][R4.64] ;  /* 0x0000000604057981 */ /* 0x001eac000c1e1100 */
[----:B------:R-:W2:Y:S01]  /*01e0*/  LDC.64 R6, c[0x0][0x580] ;  /* 0x00016000ff067b82 */ /* 0x000ea20000000a00 */
[----:B------:R-:W-:Y:S01]  /*01f0*/  IADD3 R3, PT, PT, R3, 0x80, RZ ;  /* 0x0000008003037810 */ /* 0x000fe20007ffe0ff */
[----:B--2---:R0:W-:Y:S06]  /*0200*/  STG.E.U8 desc[UR6][R6.64], R5 ;  /* 0x0000000506007986 */ /* 0x0041ec000c101106 */
.L_x_60:
[----:B------:R-:W-:Y:S05]  /*0210*/  BSYNC.RECONVERGENT B0 ;  /* 0x0000000000007941 */ /* 0x000fea0003800200 */
.L_x_59:
[----:B------:R-:W-:-:S04]  /*0220*/  ISETP.GE.U32.AND P0, PT, R3, UR4, PT ;  /* 0x0000000403007c0c */ /* 0x000fc8000bf06070 */
[----:B------:R-:W-:-:S13]  /*0230*/  ISETP.GE.AND.EX P0, PT, RZ, UR5, PT, P0 ;  /* 0x00000005ff007c0c */ /* 0x000fda000bf06300 */
[----:B------:R-:W-:Y:S05]  /*0240*/  @P0 EXIT ;  /* 0x000000000000094d */ /* 0x000fea0003800000 */
[----:B------:R-:W2:Y:S02]  /*0250*/  LDC.64 R2, c[0x0][0x588] ;  /* 0x00016200ff027b82 */ /* 0x000ea40000000a00 */
[----:B--2---:R-:W2:Y:S06]  /*0260*/  LDG.E.U8 R3, desc[UR6][R2.64] ;  /* 0x0000000602037981 */ /* 0x004eac000c1e1100 */
[----:B01----:R-:W2:Y:S02]  /*0270*/  LDC.64 R4, c[0x0][0x580] ;  /* 0x00016000ff047b82 */ /* 0x003ea40000000a00 */
[----:B--2---:R-:W-:Y:S01]  /*0280*/  STG.E.U8 desc[UR6][R4.64], R3 ;  /* 0x0000000304007986 */ /* 0x004fe2000c101106 */
[----:B------:R-:W-:Y:S05]  /*0290*/  EXIT ;  /* 0x000000000000794d */ /* 0x000fea0003800000 */
.L_x_58:
        /* <DEDUP_REMOVED lines=306> */
.L_x_63:
[----:B------:R-:W0:Y:S02]  /*15c0*/  LDCU.128 UR8, c[0x0][0x580] ;  /* 0x0000b000ff0877ac */ /* 0x000e240008000c00 */
[----:B0-----:R-:W-:-:S04]  /*15d0*/  IADD3 R6, P0, PT, R4, UR10, RZ ;  /* 0x0000000a04067c10 */ /* 0x001fc8000ff1e0ff */
[----:B------:R-:W-:-:S06]  /*15e0*/  LEA.HI.X.SX32 R7, R4, UR11, 0x1, P0 ;  /* 0x0000000b04077c11 */ /* 0x000fcc00080f0eff */
[----:B------:R-:W2:Y:S01]  /*15f0*/  LDG.E.U8 R7, desc[UR6][R6.64] ;  /* 0x0000000606077981 */ /* 0x000ea2000c1e1100 */
[----:B------:R-:W-:Y:S02]  /*1600*/  IADD3 R4, P0, PT, R5, UR8, RZ ;  /* 0x0000000805047c10 */ /* 0x000fe4000ff1e0ff */
[----:B------:R-:W-:Y:S02]  /*1610*/  IADD3 R3, PT, PT, R3, 0x80, RZ ;  /* 0x0000008003037810 */ /* 0x000fe40007ffe0ff */
[----:B------:R-:W-:-:S05]  /*1620*/  LEA.HI.X.SX32 R5, R5, UR9, 0x1, P0 ;  /* 0x0000000905057c11 */ /* 0x000fca00080f0eff */
[----:B--2---:R0:W-:Y:S04]  /*1630*/  STG.E.U8 desc[UR6][R4.64], R7 ;  /* 0x0000000704007986 */ /* 0x0041e8000c101106 */
.L_x_62:
[----:B------:R-:W-:Y:S05]  /*1640*/  BSYNC.RECONVERGENT B0 ;  /* 0x0000000000007941 */ /* 0x000fea0003800200 */
.L_x_61:
        /* <DEDUP_REMOVED lines=302> */
.L_x_66:
        /* <DEDUP_REMOVED lines=8> */
.L_x_65:
[----:B------:R-:W-:Y:S05]  /*29b0*/  BSYNC.RECONVERGENT B0 ;  /* 0x0000000000007941 */ /* 0x000fea0003800200 */
.L_x_64:
        /* <DEDUP_REMOVED lines=302> */
.L_x_69:
        /* <DEDUP_REMOVED lines=8> */
.L_x_68:
[----:B------:R-:W-:Y:S05]  /*3d20*/  BSYNC.RECONVERGENT B0 ;  /* 0x0000000000007941 */ /* 0x000fea0003800200 */
.L_x_67:
        /* <DEDUP_REMOVED lines=301> */
.L_x_70:
[----:B------:R-:W0:Y:S02]  /*5000*/  LDCU.128 UR8, c[0x0][0x580] ;  /* 0x0000b000ff0877ac */ /* 0x000e240008000c00 */
[----:B0-----:R-:W-:-:S04]  /*5010*/  IADD3 R4, P0, PT, R2, UR10, RZ ;  /* 0x0000000a02047c10 */ /* 0x001fc8000ff1e0ff */
[----:B------:R-:W-:-:S06]  /*5020*/  LEA.HI.X.SX32 R5, R2, UR11, 0x1, P0 ;  /* 0x0000000b02057c11 */ /* 0x000fcc00080f0eff */
[----:B------:R-:W2:Y:S01]  /*5030*/  LDG.E.U8 R5, desc[UR6][R4.64] ;  /* 0x0000000604057981 */ /* 0x000ea2000c1e1100 */
[----:B------:R-:W-:-:S04]  /*5040*/  IADD3 R2, P0, PT, R3, UR8, RZ ;  /* 0x0000000803027c10 */ /* 0x000fc8000ff1e0ff */
[----:B------:R-:W-:-:S05]  /*5050*/  LEA.HI.X.SX32 R3, R3, UR9, 0x1, P0 ;  /* 0x0000000903037c11 */ /* 0x000fca00080f0eff */
[----:B--2---:R-:W-:Y:S01]  /*5060*/  STG.E.U8 desc[UR6][R2.64], R5 ;  /* 0x0000000502007986 */ /* 0x004fe2000c101106 */
[----:B------:R-:W-:Y:S05]  /*5070*/  EXIT ;  /* 0x000000000000794d */ /* 0x000fea0003800000 */
.L_x_71:
        /* <DEDUP_REMOVED lines=16> */
.L_x_41749:


//--------------------- .text._ZN2at6native18elementwise_kernelILi128ELi4EZNS0_15gpu_kernel_implIZZZNS0_28launch_masked_scatter_kernelERKNS_10TensorBaseES5_S5_S5_ENKUlvE_clEvENKUlvE10_clEvEUlN3c104HalfEblE_EEvRNS_18TensorIteratorBaseERKT_EUliE_EEviT1_ --------------------------
	.section	.text._ZN2at6native18elementwise_kernelILi128ELi4EZNS0_15gpu_kernel_implIZZZNS0_28launch_masked_scatter_kernelERKNS_10TensorBaseES5_S5_S5_ENKUlvE_clEvENKUlvE10_clEvEUlN3c104HalfEblE_EEvRNS_18TensorIteratorBaseERKT_EUliE_EEviT1_,"ax",@progbits
	.align	128
        .global         _ZN2at6native18elementwise_kernelILi128ELi4EZNS0_15gpu_kernel_implIZZZNS0_28launch_masked_scatter_kernelERKNS_10TensorBaseES5_S5_S5_ENKUlvE_clEvENKUlvE10_clEvEUlN3c104HalfEblE_EEvRNS_18TensorIteratorBaseERKT_EUliE_EEviT1_
        .type           _ZN2at6native18elementwise_kernelILi128ELi4EZNS0_15gpu_kernel_implIZZZNS0_28launch_masked_scatter_kernelERKNS_10TensorBaseES5_S5_S5_ENKUlvE_clEvENKUlvE10_clEvEUlN3c104HalfEblE_EEvRNS_18TensorIteratorBaseERKT_EUliE_EEviT1_,@function
        .size           _ZN2at6native18elementwise_kernelILi128ELi4EZNS0_15gpu_kernel_implIZZZNS0_28launch_masked_scatter_kernelERKNS_10TensorBaseES5_S5_S5_ENKUlvE_clEvENKUlvE10_clEvEUlN3c104HalfEblE_EEvRNS_18TensorIteratorBaseERKT_EUliE_EEviT1_,(.L_x_41750 - _ZN2at6native18elementwise_kernelILi128ELi4EZNS0_15gpu_kernel_implIZZZNS0_28launch_masked_scatter_kernelERKNS_10TensorBaseES5_S5_S5_ENKUlvE_clEvENKUlvE10_clEvEUlN3c104HalfEblE_EEvRNS_18TensorIteratorBaseERKT_EUliE_EEviT1_)
        .other          _ZN2at6native18elementwise_kernelILi128ELi4EZNS0_15gpu_kernel_implIZZZNS0_28launch_masked_scatter_kernelERKNS_10TensorBaseES5_S5_S5_ENKUlvE_clEvENKUlvE10_clEvEUlN3c104HalfEblE_EEvRNS_18TensorIteratorBaseERKT_EUliE_EEviT1_,@"STO_CUDA_ENTRY STV_DEFAULT"
_ZN2at6native18elementwise_kernelILi128ELi4EZNS0_15gpu_kernel_implIZZZNS0_28launch_masked_scatter_kernelERKNS_10TensorBaseES5_S5_S5_ENKUlvE_clEvENKUlvE10_clEvEUlN3c104HalfEblE_EEvRNS_18TensorIteratorBaseERKT_EUliE_EEviT1_:
.text._ZN2at6native18elementwise_kernelILi128ELi4EZNS0_15gpu_kernel_implIZZZNS0_28launch_masked_scatter_kernelERKNS_10TensorBaseES5_S5_S5_ENKUlvE_clEvENKUlvE10_clEvEUlN3c104HalfEblE_EEvRNS_18TensorIteratorBaseERKT_EUliE_EEviT1_:
[----:B------:R-:W0:Y:S01]  /*0000*/  LDC R1, c[0x0][0x37c] ;  /* 0x0000df00ff017b82 */ /* 0x000e220000000800 */
[----:B------:R-:W1:Y:S07]  /*0010*/  S2R R17, SR_TID.X ;  /* 0x0000000000117919 */ /* 0x000e6e0000002100 */
[----:B------:R-:W2:Y:S01]  /*0020*/  S2UR UR4, SR_CTAID.X ;  /* 0x00000000000479c3 */ /* 0x000ea20000002500 */
[----:B------:R-:W3:Y:S01]  /*0030*/  LDCU UR40, c[0x0][0x388] ;  /* 0x00007100ff2877ac */ /* 0x000ee20008000800 */
[----:B------:R-:W-:Y:S01]  /*0040*/  BSSY.RECONVERGENT B7, `(.L_x_72) ;  /* 0x0000531000077945 */ /* 0x000fe20003800200 */
[----:B------:R-:W4:Y:S01]  /*0050*/  LDCU UR5, c[0x0][0x380] ;  /* 0x00007000ff0577ac */ /* 0x000f220008000800 */
[----:B------:R-:W5:Y:S01]  /*0060*/  LDCU UR39, c[0x0][0x678] ;  /* 0x0000cf00ff2777ac */ /* 0x000f620008000800 */
[----:B------:R-:W0:Y:S01]  /*0070*/  LDCU.64 UR36, c[0x0][0x358] ;  /* 0x00006b00ff2477ac */ /* 0x000e220008000a00 */
[----:B---3--:R-:W-:-:S04]  /*0080*/  UIADD3 UR44, UPT, UPT, UR40, -0x1, URZ ;  /* 0xffffffff282c7890 */ /* 0x008fc8000fffe0ff */
[----:B------:R-:W-:Y:S02]  /*0090*/  UISETP.LT.U32.AND UP0, UPT, UR44, 0x18, UPT ;  /* 0x000000182c00788c */ /* 0x000fe4000bf01070 */
[----:B--2---:R-:W-:Y:S02]  /*00a0*/  USHF.L.U32 UR4, UR4, 0x9, URZ ;  /* 0x0000000904047899 */ /* 0x004fe400080006ff */
[----:B------:R-:W-:Y:S02]  /*00b0*/  USEL UR38, UR44, 0x18, UP0 ;  /* 0x000000182c267887 */ /* 0x000fe40008000000 */
[----:B-----5:R-:W-:Y:S02]  /*00c0*/  UPRMT UR43, UR39, 0x7770, URZ ;  /* 0x00007770272b7896 */ /* 0x020fe400080000ff */
[----:B-1----:R-:W-:Y:S01]  /*00d0*/  LOP3.LUT R17, R17, UR4, RZ, 0xfc, !PT ;  /* 0x0000000411117c12 */ /* 0x002fe2000f8efcff */
[----:B------:R-:W-:Y:S02]  /*00e0*/  UPRMT UR42, UR39, 0x7771, URZ ;  /* 0x00007771272a7896 */ /* 0x000fe400080000ff */
[----:B------:R-:W-:Y:S01]  /*00f0*/  UPRMT UR41, UR39, 0x7772, URZ ;  /* 0x0000777227297896 */ /* 0x000fe200080000ff */
[----:B----4-:R-:W-:Y:S01]  /*0100*/  ISETP.GE.AND P0, PT, R17, UR5, PT ;  /* 0x0000000511007c0c */ /* 0x010fe2000bf06270 */
[----:B------:R-:W-:-:S02]  /*0110*/  UPRMT UR45, UR39, 0x7773, URZ ;  /* 0x00007773272d7896 */ /* 0x000fc400080000ff */
[----:B------:R-:W-:-:S10]  /*0120*/  UIADD3 UR38, UPT, UPT, UR38, 0x1, URZ ;  /* 0x0000000126267890 */ /* 0x000fd4000fffe0ff */
[----:B0-----:R-:W-:Y:S05]  /*0130*/  @P0 BRA `(.L_x_73) ;  /* 0x0000005000840947 */ /* 0x001fea0003800000 */
[----:B------:R-:W-:Y:S01]  /*0140*/  UISETP.NE.AND UP0, UPT, UR40, URZ, UPT ;  /* 0x000000ff2800728c */ /* 0x000fe2000bf05270 */
[----:B------:R-:W-:Y:S02]  /*0150*/  IMAD.MOV.U32 R18, RZ, RZ, RZ ;  /* 0x000000ffff127224 */ /* 0x000fe400078e00ff */
[----:B------:R-:W-:Y:S02]  /*0160*/  IMAD.MOV.U32 R22, RZ, RZ, RZ ;  /* 0x000000ffff167224 */ /* 0x000fe400078e00ff */
[----:B------:R-:W-:Y:S02]  /*0170*/  IMAD.MOV.U32 R0, RZ, RZ, RZ ;  /* 0x000000ffff007224 */ /* 0x000fe400078e00ff */
[----:B------:R-:W-:Y:S02]  /*0180*/  IMAD.MOV.U32 R16, RZ, RZ, RZ ;  /* 0x000000ffff107224 */ /* 0x000fe400078e00ff */
[----:B------:R-:W-:Y:S05]  /*0190*/  BRA.U !UP0, `(.L_x_74) ;  /* 0x0000001508d47547 */ /* 0x000fea000b800000 */
[----:B------:R-:W0:Y:S01]  /*01a0*/  LDCU.64 UR4, c[0x0][0x390] ;  /* 0x00007200ff0477ac */ /* 0x000e220008000a00 */
[----:B------:R-:W-:Y:S01]  /*01b0*/  IMAD.MOV.U32 R16, RZ, RZ, RZ ;  /* 0x000000ffff107224 */ /* 0x000fe200078e00ff */
[----:B------:R-:W1:Y:S01]  /*01c0*/  LDCU UR6, c[0x0][0x38c] ;  /* 0x00007180ff0677ac */ /* 0x000e620008000800 */
[----:B------:R-:W2:Y:S01]  /*01d0*/  LDCU.64 UR8, c[0x0][0x4b8] ;  /* 0x00009700ff0877ac */ /* 0x000ea20008000a00 */
[----:B------:R-:W3:Y:S01]  /*01e0*/  LDCU.64 UR10, c[0x0][0x4c0] ;  /* 0x00009800ff0a77ac */ /* 0x000ee20008000a00 */
[----:B------:R-:W-:Y:S01]  /*01f0*/  UISETP.NE.AND UP0, UPT, UR44, URZ, UPT ;  /* 0x000000ff2c00728c */ /* 0x000fe2000bf05270 */
[----:B0-----:R-:W-:-:S05]  /*0200*/  IMAD.HI.U32 R2, R17, UR4, R16 ;  /* 0x0000000411027c27 */ /* 0x001fca000f8e0010 */
[----:B------:R-:W-:-:S04]  /*0210*/  SHF.R.U32.HI R3, RZ, UR5, R2 ;  /* 0x00000005ff037c19 */ /* 0x000fc80008011602 */
[----:B------:R-:W-:-:S05]  /*0220*/  IADD3 R18, PT, PT, -R3, RZ, RZ ;  /* 0x000000ff03127210 */ /* 0x000fca0007ffe1ff */
[----:B-1----:R-:W-:-:S04]  /*0230*/  IMAD R18, R18, UR6, R17 ;  /* 0x0000000612127c24 */ /* 0x002fc8000f8e0211 */
[C---:B--2---:R-:W-:Y:S02]  /*0240*/  IMAD R16, R18.reuse, UR8, RZ ;  /* 0x0000000812107c24 */ /* 0x044fe4000f8e02ff */
[C---:B------:R-:W-:Y:S02]  /*0250*/  IMAD R0, R18.reuse, UR9, RZ ;  /* 0x0000000912007c24 */ /* 0x040fe4000f8e02ff */
[C---:B---3--:R-:W-:Y:S02]  /*0260*/  IMAD R22, R18.reuse, UR10, RZ ;  /* 0x0000000a12167c24 */ /* 0x048fe4000f8e02ff */
[----:B------:R-:W-:Y:S01]  /*0270*/  IMAD R18, R18, UR11, RZ ;  /* 0x0000000b12127c24 */ /* 0x000fe2000f8e02ff */
[----:B------:R-:W-:Y:S06]  /*0280*/  BRA.U !UP0, `(.L_x_74) ;  /* 0x0000001508987547 */ /* 0x000fec000b800000 */
[----:B------:R-:W0:Y:S01]  /*0290*/  LDCU.64 UR6, c[0x0][0x398] ;  /* 0x00007300ff0677ac */ /* 0x000e220008000a00 */
[----:B------:R-:W-:Y:S01]  /*02a0*/  IMAD.MOV.U32 R2, RZ, RZ, RZ ;  /* 0x000000ffff027224 */ /* 0x000fe200078e00ff */
[----:B------:R-:W1:Y:S01]  /*02b0*/  LDCU UR4, c[0x0][0x3a0] ;  /* 0x00007400ff0477ac */ /* 0x000e620008000800 */
[----:B------:R-:W2:Y:S01]  /*02c0*/  LDCU.64 UR8, c[0x0][0x4c8] ;  /* 0x00009900ff0877ac */ /* 0x000ea20008000a00 */
[----:B------:R-:W3:Y:S01]  /*02d0*/  LDCU.64 UR10, c[0x0][0x4d0] ;  /* 0x00009a00ff0a77ac */ /* 0x000ee20008000a00 */
[----:B------:R-:W-:Y:S01]  /*02e0*/  UISETP.NE.AND UP0, UPT, UR38, 0x2, UPT ;  /* 0x000000022600788c */ /* 0x000fe2000bf05270 */
[----:B0-----:R-:W-:-:S05]  /*02f0*/  IMAD.HI.U32 R4, R3, UR7, R2 ;  /* 0x0000000703047c27 */ /* 0x001fca000f8e0002 */
[----:B-1----:R-:W-:-:S05]  /*0300*/  SHF.R.U32.HI R5, RZ, UR4, R4 ;  /* 0x00000004ff057c19 */ /* 0x002fca0008011604 */
[----:B------:R-:W-:-:S04]  /*0310*/  IMAD.MOV R2, RZ, RZ, -R5 ;  /* 0x000000ffff027224 */ /* 0x000fc800078e0a05 */
[----:B------:R-:W-:-:S04]  /*0320*/  IMAD R3, R2, UR6, R3 ;  /* 0x0000000602037c24 */ /* 0x000fc8000f8e0203 */
[C---:B--2---:R-:W-:Y:S02]  /*0330*/  IMAD R16, R3.reuse, UR8, R16 ;  /* 0x0000000803107c24 */ /* 0x044fe4000f8e0210 */
[C---:B------:R-:W-:Y:S02]  /*0340*/  IMAD R0, R3.reuse, UR9, R0 ;  /* 0x0000000903007c24 */ /* 0x040fe4000f8e0200 */
[C---:B---3--:R-:W-:Y:S02]  /*0350*/  IMAD R22, R3.reuse, UR10, R22 ;  /* 0x0000000a03167c24 */ /* 0x048fe4000f8e0216 */
[----:B------:R-:W-:Y:S01]  /*0360*/  IMAD R18, R3, UR11, R18 ;  /* 0x0000000b03127c24 */ /* 0x000fe2000f8e0212 */
        /* <DEDUP_REMOVED lines=8> */
[----:B------:R-:W-:-:S05]  /*03f0*/  SHF.R.U32.HI R3, RZ, UR5, R2 ;  /* 0x00000005ff037c19 */ /* 0x000fca0008011602 */
[----:B------:R-:W-:-:S04]  /*0400*/  IMAD.MOV R4, RZ, RZ, -R3 ;  /* 0x000000ffff047224 */ /* 0x000fc800078e0a03 */
[----:B-1----:R-:W-:-:S04]  /*0410*/  IMAD R5, R4, UR6, R5 ;  /* 0x0000000604057c24 */ /* 0x002fc8000f8e0205 */
        /* <DEDUP_REMOVED lines=12> */
[----:B-1----:R-:W-:-:S04]  /*04e0*/  SHF.R.U32.HI R5, RZ, UR4, R4 ;  /* 0x00000004ff057c19 */ /* 0x002fc80008011604 */
[----:B------:R-:W-:-:S05]  /*04f0*/  IADD3 R2, PT, PT, -R5, RZ, RZ ;  /* 0x000000ff05027210 */ /* 0x000fca0007ffe1ff */
        /* <DEDUP_REMOVED lines=43> */
[----:B------:R-:W-:-:S04]  /*07b0*/  SHF.R.U32.HI R3, RZ, UR5, R2 ;  /* 0x00000005ff037c19 */ /* 0x000fc80008011602 */
[----:B------:R-:W-:-:S05]  /*07c0*/  IADD3 R4, PT, PT, -R3, RZ, RZ ;  /* 0x000000ff03047210 */ /* 0x000fca0007ffe1ff */
        /* <DEDUP_REMOVED lines=266> */
[----:B0-----:R-:W-:-:S05]  /*1870*/  IMAD.HI.U32 R2, R5, UR4, R4 ;  /* 0x0000000405027c27 */ /* 0x001fca000f8e0004 */
[----:B------:R-:W-:-:S04]  /*1880*/  SHF.R.U32.HI R2, RZ, UR5, R2 ;  /* 0x00000005ff027c19 */ /* 0x000fc80008011602 */
[----:B------:R-:W-:-:S05]  /*1890*/  IADD3 R3, PT, PT, -R2, RZ, RZ ;  /* 0x000000ff02037210 */ /* 0x000fca0007ffe1ff */
[----:B-1----:R-:W-:-:S04]  /*18a0*/  IMAD R5, R3, UR6, R5 ;  /* 0x0000000603057c24 */ /* 0x002fc8000f8e0205 */
[C---:B--2---:R-:W-:Y:S02]  /*18b0*/  IMAD R16, R5.reuse, UR8, R16 ;  /* 0x0000000805107c24 */ /* 0x044fe4000f8e0210 */
[C---:B------:R-:W-:Y:S02]  /*18c0*/  IMAD R0, R5.reuse, UR9, R0 ;  /* 0x0000000905007c24 */ /* 0x040fe4000f8e0200 */
[C---:B---3--:R-:W-:Y:S02]  /*18d0*/  IMAD R22, R5.reuse, UR10, R22 ;  /* 0x0000000a05167c24 */ /* 0x048fe4000f8e0216 */
[----:B------:R-:W-:-:S07]  /*18e0*/  IMAD R18, R5, UR11, R18 ;  /* 0x0000000b05127c24 */ /* 0x000fce000f8e0212 */
.L_x_74:
[----:B------:R-:W0:Y:S01]  /*18f0*/  LDCU.64 UR6, c[0x0][0x650] ;  /* 0x0000ca00ff0677ac */ /* 0x000e220008000a00 */
[----:B------:R-:W-:-:S04]  /*1900*/  UPRMT UR4, UR39, 0x7771, URZ ;  /* 0x0000777127047896 */ /* 0x000fc800080000ff */
[----:B------:R-:W-:Y:S01]  /*1910*/  UISETP.GT.AND UP0, UPT, UR4, 0x9, UPT ;  /* 0x000000090400788c */ /* 0x000fe2000bf04270 */
[----:B0-----:R-:W-:-:S05]  /*1920*/  IADD3 R2, P0, PT, R0, UR6, RZ ;  /* 0x0000000600027c10 */ /* 0x001fca000ff1e0ff */
[----:B------:R-:W-:-:S03]  /*1930*/  IMAD.X R3, RZ, RZ, UR7, P0 ;  /* 0x00000007ff037e24 */ /* 0x000fc600080e06ff */
[----:B------:R-:W-:Y:S05]  /*1940*/  BRA.U UP0, `(.L_x_75) ;  /* 0x0000000500287547 */ /* 0x000fea000b800000 */
[----:B------:R-:W-:-:S09]  /*1950*/  UISETP.GT.AND UP0, UPT, UR4, 0x4, UPT ;  /* 0x000000040400788c */ /* 0x000fd2000bf04270 */
[----:B------:R-:W-:Y:S05]  /*1960*/  BRA.U UP0, `(.L_x_76) ;  /* 0x0000000100947547 */ /* 0x000fea000b800000 */
[----:B------:R-:W-:-:S09]  /*1970*/  UISETP.GT.AND UP0, UPT, UR4, 0x1, UPT ;  /* 0x000000010400788c */ /* 0x000fd2000bf04270 */
[----:B------:R-:W-:Y:S05]  /*1980*/  BRA.U UP0, `(.L_x_77) ;  /* 0x0000000100387547 */ /* 0x000fea000b800000 */
[----:B------:R-:W-:-:S09]  /*1990*/  UISETP.NE.AND UP0, UPT, UR42, URZ, UPT ;  /* 0x000000ff2a00728c */ /* 0x000fd2000bf05270 */
[----:B------:R-:W-:Y:S05]  /*19a0*/  BRA.U !UP0, `(.L_x_78) ;  /* 0x00000001081c7547 */ /* 0x000fea000b800000 */
[----:B------:R-:W-:-:S09]  /*19b0*/  UISETP.NE.AND UP0, UPT, UR4, 0x1, UPT ;  /* 0x000000010400788c */ /* 0x000fd2000bf05270 */
[----:B------:R-:W-:Y:S05]  /*19c0*/  BRA.U UP0, `(.L_x_79) ;  /* 0x0000000d00607547 */ /* 0x000fea000b800000 */
[----:B------:R-:W2:Y:S02]  /*19d0*/  LDG.E.S8 R2, desc[UR36][R2.64] ;  /* 0x0000002402027981 */ /* 0x000ea4000c1e1300 */
[----:B--2---:R-:W0:Y:S02]  /*19e0*/  I2F.S16 R0, R2 ;  /* 0x0000000200007306 */ /* 0x004e240000101400 */
[----:B0-----:R-:W-:-:S04]  /*19f0*/  F2FP.F16.F32.PACK_AB R0, RZ, R0 ;  /* 0x00000000ff00723e */ /* 0x001fc800000000ff */
[----:B------:R-:W-:Y:S01]  /*1a00*/  PRMT R19, R0, 0x7610, R19 ;  /* 0x0000761000137816 */ /* 0x000fe20000000013 */
[----:B------:R-:W-:Y:S06]  /*1a10*/  BRA `(.L_x_80) ;  /* 0x0000000c00e87947 */ /* 0x000fec0003800000 */
.L_x_78:
[----:B------:R-:W2:Y:S02]  /*1a20*/  LDG.E.U8 R2, desc[UR36][R2.64] ;  /* 0x0000002402027981 */ /* 0x000ea4000c1e1100 */
[----:B--2---:R-:W-:-:S04]  /*1a30*/  I2FP.F32.U32 R0, R2 ;  /* 0x0000000200007245 */ /* 0x004fc80000201000 */
[----:B------:R-:W-:-:S04]  /*1a40*/  F2FP.F16.F32.PACK_AB R0, RZ, R0 ;  /* 0x00000000ff00723e */ /* 0x000fc800000000ff */
[----:B------:R-:W-:Y:S01]  /*1a50*/  PRMT R19, R0, 0x7610, R19 ;  /* 0x0000761000137816 */ /* 0x000fe20000000013 */
[----:B------:R-:W-:Y:S06]  /*1a60*/  BRA `(.L_x_80) ;  /* 0x0000000c00d47947 */ /* 0x000fec0003800000 */
.L_x_77:
[----:B------:R-:W-:-:S09]  /*1a70*/  UISETP.NE.AND UP0, UPT, UR4, 0x2, UPT ;  /* 0x000000020400788c */ /* 0x000fd2000bf05270 */
[----:B------:R-:W-:Y:S05]  /*1a80*/  BRA.U !UP0, `(.L_x_81) ;  /* 0x0000000108387547 */ /* 0x000fea000b800000 */
[----:B------:R-:W-:-:S09]  /*1a90*/  UISETP.NE.AND UP0, UPT, UR4, 0x3, UPT ;  /* 0x000000030400788c */ /* 0x000fd2000bf05270 */
[----:B------:R-:W-:Y:S05]  /*1aa0*/  BRA.U !UP0, `(.L_x_82) ;  /* 0x00000001081c7547 */ /* 0x000fea000b800000 */
[----:B------:R-:W-:-:S09]  /*1ab0*/  UISETP.NE.AND UP0, UPT, UR4, 0x4, UPT ;  /* 0x000000040400788c */ /* 0x000fd2000bf05270 */
[----:B------:R-:W-:Y:S05]  /*1ac0*/  BRA.U UP0, `(.L_x_79) ;  /* 0x0000000d00207547 */ /* 0x000fea000b800000 */
[----:B------:R-:W2:Y:S02]  /*1ad0*/  LDG.E.64 R2, desc[UR36][R2.64] ;  /* 0x0000002402027981 */ /* 0x000ea4000c1e1b00 */
[----:B--2---:R-:W0:Y:S02]  /*1ae0*/  I2F.S64 R0, R2 ;  /* 0x0000000200007312 */ /* 0x004e240000301400 */
[----:B0-----:R-:W-:-:S04]  /*1af0*/  F2FP.F16.F32.PACK_AB R0, RZ, R0 ;  /* 0x00000000ff00723e */ /* 0x001fc800000000ff */
[----:B------:R-:W-:Y:S01]  /*1b00*/  PRMT R19, R0, 0x7610, R19 ;  /* 0x0000761000137816 */ /* 0x000fe20000000013 */
[----:B------:R-:W-:Y:S06]  /*1b10*/  BRA `(.L_x_80) ;  /* 0x0000000c00a87947 */ /* 0x000fec0003800000 */
.L_x_82:
[----:B------:R-:W2:Y:S02]  /*1b20*/  LDG.E R2, desc[UR36][R2.64] ;  /* 0x0000002402027981 */ /* 0x000ea4000c1e1900 */
[----:B--2---:R-:W-:-:S04]  /*1b30*/  I2FP.F32.S32 R0, R2 ;  /* 0x0000000200007245 */ /* 0x004fc80000201400 */
[----:B------:R-:W-:-:S04]  /*1b40*/  F2FP.F16.F32.PACK_AB R0, RZ, R0 ;  /* 0x00000000ff00723e */ /* 0x000fc800000000ff */
[----:B------:R-:W-:Y:S01]  /*1b50*/  PRMT R19, R0, 0x7610, R19 ;  /* 0x0000761000137816 */ /* 0x000fe20000000013 */
[----:B------:R-:W-:Y:S06]  /*1b60*/  BRA `(.L_x_80) ;  /* 0x0000000c00947947 */ /* 0x000fec0003800000 */
.L_x_81:
[----:B------:R-:W2:Y:S02]  /*1b70*/  LDG.E.U16 R2, desc[UR36][R2.64] ;  /* 0x0000002402027981 */ /* 0x000ea4000c1e1500 */
[----:B--2---:R-:W0:Y:S02]  /*1b80*/  I2F.S16 R0, R2 ;  /* 0x0000000200007306 */ /* 0x004e240000101400 */
[----:B0-----:R-:W-:-:S04]  /*1b90*/  F2FP.F16.F32.PACK_AB R0, RZ, R0 ;  /* 0x00000000ff00723e */ /* 0x001fc800000000ff */
[----:B------:R-:W-:Y:S01]  /*1ba0*/  PRMT R19, R0, 0x7610, R19 ;  /* 0x0000761000137816 */ /* 0x000fe20000000013 */
[----:B------:R-:W-:Y:S06]  /*1bb0*/  BRA `(.L_x_80) ;  /* 0x0000000c00807947 */ /* 0x000fec0003800000 */
.L_x_76:
[----:B------:R-:W-:-:S09]  /*1bc0*/  UISETP.GT.AND UP0, UPT, UR4, 0x6, UPT ;  /* 0x000000060400788c */ /* 0x000fd2000bf04270 */
[----:B------:R-:W-:Y:S05]  /*1bd0*/  BRA.U UP0, `(.L_x_83) ;  /* 0x0000000100247547 */ /* 0x000fea000b800000 */
[----:B------:R-:W-:-:S09]  /*1be0*/  UISETP.NE.AND UP0, UPT, UR4, 0x5, UPT ;  /* 0x000000050400788c */ /* 0x000fd2000bf05270 */
[----:B------:R-:W-:Y:S05]  /*1bf0*/  BRA.U !UP0, `(.L_x_84) ;  /* 0x0000000108147547 */ /* 0x000fea000b800000 */
[----:B------:R-:W-:-:S09]  /*1c00*/  UISETP.NE.AND UP0, UPT, UR4, 0x6, UPT ;  /* 0x000000060400788c */ /* 0x000fd2000bf05270 */
[----:B------:R-:W-:Y:S05]  /*1c10*/  BRA.U UP0, `(.L_x_79) ;  /* 0x0000000900cc7547 */ /* 0x000fea000b800000 */
[----:B------:R-:W2:Y:S02]  /*1c20*/  LDG.E R2, desc[UR36][R2.64] ;  /* 0x0000002402027981 */ /* 0x000ea4000c1e1900 */
[----:B--2---:R-:W-:Y:S01]  /*1c30*/  F2FP.F16.F32.PACK_AB R19, RZ, R2 ;  /* 0x00000002ff13723e */ /* 0x004fe200000000ff */
[----:B------:R-:W-:Y:S06]  /*1c40*/  BRA `(.L_x_80) ;  /* 0x0000000c005c7947 */ /* 0x000fec0003800000 */
.L_x_84:
[----:B------:R0:W5:Y:S01]  /*1c50*/  LDG.E.U16 R19, desc[UR36][R2.64] ;  /* 0x0000002402137981 */ /* 0x000162000c1e1500 */
[----:B------:R-:W-:Y:S05]  /*1c60*/  BRA `(.L_x_80) ;  /* 0x0000000c00547947 */ /* 0x000fea0003800000 */
.L_x_83:
[----:B------:R-:W-:-:S09]  /*1c70*/  UISETP.NE.AND UP0, UPT, UR4, 0x7, UPT ;  /* 0x000000070400788c */ /* 0x000fd2000bf05270 */
[----:B------:R-:W-:Y:S05]  /*1c80*/  BRA.U !UP0, `(.L_x_85) ;  /* 0x0000000108247547 */ /* 0x000fea000b800000 */
[----:B------:R-:W-:-:S09]  /*1c90*/  UISETP.NE.AND UP0, UPT, UR4, 0x8, UPT ;  /* 0x000000080400788c */ /* 0x000fd2000bf05270 */
[----:B------:R-:W-:Y:S05]  /*1ca0*/  BRA.U !UP0, `(.L_x_86) ;  /* 0x0000000108147547 */ /* 0x000fea000b800000 */
[----:B------:R-:W-:-:S09]  /*1cb0*/  UISETP.NE.AND UP0, UPT, UR4, 0x9, UPT ;  /* 0x000000090400788c */ /* 0x000fd2000bf05270 */
[----:B------:R-:W-:Y:S05]  /*1cc0*/  BRA.U UP0, `(.L_x_79) ;  /* 0x0000000900a07547 */ /* 0x000fea000b800000 */
[----:B------:R-:W2:Y:S02]  /*1cd0*/  LDG.E R2, desc[UR36][R2.64] ;  /* 0x0000002402027981 */ /* 0x000ea4000c1e1900 */
[----:B--2---:R-:W-:Y:S01]  /*1ce0*/  F2FP.F16.F32.PACK_AB R19, RZ, R2 ;  /* 0x00000002ff13723e */ /* 0x004fe200000000ff */
[----:B------:R-:W-:Y:S06]  /*1cf0*/  BRA `(.L_x_80) ;  /* 0x0000000c00307947 */ /* 0x000fec0003800000 */
.L_x_86:
[----:B------:R1:W5:Y:S01]  /*1d00*/  LDG.E.U16 R19, desc[UR36][R2.64] ;  /* 0x0000002402137981 */ /* 0x000362000c1e1500 */
[----:B------:R-:W-:Y:S05]  /*1d10*/  BRA `(.L_x_80) ;  /* 0x0000000c00287947 */ /* 0x000fea0003800000 */
.L_x_85:
[----:B------:R-:W2:Y:S01]  /*1d20*/  LDG.E.64 R2, desc[UR36][R2.64] ;  /* 0x0000002402027981 */ /* 0x000ea2000c1e1b00 */
[----:B------:R-:W-:Y:S01]  /*1d30*/  UMOV UR4, 0xf0000000 ;  /* 0xf000000000047882 */ /* 0x000fe20000000000 */
[----:B------:R-:W-:Y:S02]  /*1d40*/  UMOV UR5, 0x380fffff ;  /* 0x380fffff00057882 */ /* 0x000fe40000000000 */
[----:B--2---:R-:W0:-:S15]  /*1d50*/  DSETP.GEU.AND P0, PT, |R2|, UR4, PT ;  /* 0x0000000402007e2a */ /* 0x004e1e000bf0e200 */
[----:B------:R-:W-:-:S15]  /*1d60*/  NOP ;  /* 0x0000000000007918 */ /* 0x000fde0000000000 */
[----:B------:R-:W-:-:S15]  /*1d70*/  NOP ;  /* 0x0000000000007918 */ /* 0x000fde0000000000 */
[----:B------:R-:W-:-:S15]  /*1d80*/  NOP ;  /* 0x0000000000007918 */ /* 0x000fde0000000000 */
[----:B------:R-:W-:-:S04]  /*1d90*/  NOP ;  /* 0x0000000000007918 */ /* 0x000fc80000000000 */
[----:B------:R-:W0:Y:S02]  /*1da0*/  F2F.F32.F64 R0, R2 ;  /* 0x0000000200007310 */ /* 0x000e240000301000 */
[----:B0-----:R-:W-:-:S05]  /*1db0*/  @!P0 FMUL R0, R0, 1.175494350822287508e-38 ;  /* 0x0080000000008820 */ /* 0x001fca0000400000 */
[----:B------:R-:W-:-:S04]  /*1dc0*/  F2FP.F16.F32.PACK_AB R0, RZ, R0 ;  /* 0x00000000ff00723e */ /* 0x000fc800000000ff */
[----:B------:R-:W-:Y:S01]  /*1dd0*/  PRMT R19, R0, 0x7610, R19 ;  /* 0x0000761000137816 */ /* 0x000fe20000000013 */
[----:B------:R-:W-:Y:S06]  /*1de0*/  BRA `(.L_x_80) ;  /* 0x0000000800f47947 */ /* 0x000fec0003800000 */
.L_x_75:
[----:B------:R-:W-:-:S09]  /*1df0*/  UISETP.GT.AND UP0, UPT, UR4, 0x18, UPT ;  /* 0x000000180400788c */ /* 0x000fd2000bf04270 */
[----:B------:R-:W-:Y:S05]  /*1e00*/  BRA.U UP0, `(.L_x_87) ;  /* 0x00000005001c7547 */ /* 0x000fea000b800000 */
[----:B------:R-:W-:-:S09]  /*1e10*/  UISETP.GT.AND UP0, UPT, UR4, 0xe, UPT ;  /* 0x0000000e0400788c */ /* 0x000fd2000bf04270 */
[----:B------:R-:W-:Y:S05]  /*1e20*/  BRA.U UP0, `(.L_x_88) ;  /* 0x00000001005c7547 */ /* 0x000fea000b800000 */
[----:B------:R-:W-:-:S09]  /*1e30*/  UISETP.NE.AND UP0, UPT, UR4, 0xa, UPT ;  /* 0x0000000a0400788c */ /* 0x000fd2000bf05270 */
[----:B------:R-:W-:Y:S05]  /*1e40*/  BRA.U !UP0, `(.L_x_89) ;  /* 0x0000000108207547 */ /* 0x000fea000b800000 */
[----:B------:R-:W-:-:S09]  /*1e50*/  UISETP.NE.AND UP0, UPT, UR4, 0xb, UPT ;  /* 0x0000000b0400788c */ /* 0x000fd2000bf05270 */
[----:B------:R-:W-:Y:S05]  /*1e60*/  BRA.U UP0, `(.L_x_79) ;  /* 0x0000000900387547 */ /* 0x000fea000b800000 */
[----:B------:R-:W2:Y:S02]  /*1e70*/  LDG.E.U8 R2, desc[UR36][R2.64] ;  /* 0x0000002402027981 */ /* 0x000ea4000c1e1100 */
[----:B--2---:R-:W-:-:S04]  /*1e80*/  ISETP.NE.AND P0, PT, R2, RZ, PT ;  /* 0x000000ff0200720c */ /* 0x004fc80003f05270 */
[----:B------:R-:W-:-:S04]  /*1e90*/  FSEL R0, RZ, 1, !P0 ;  /* 0x3f800000ff007808 */ /* 0x000fc80004000000 */
[----:B------:R-:W-:-:S04]  /*1ea0*/  F2FP.F16.F32.PACK_AB R0, RZ, R0 ;  /* 0x00000000ff00723e */ /* 0x000fc800000000ff */
[----:B------:R-:W-:Y:S01]  /*1eb0*/  PRMT R19, R0, 0x7610, R19 ;  /* 0x0000761000137816 */ /* 0x000fe20000000013 */
[----:B------:R-:W-:Y:S06]  /*1ec0*/  BRA `(.L_x_80) ;  /* 0x0000000800bc7947 */ /* 0x000fec0003800000 */
.L_x_89:
        /* <DEDUP_REMOVED lines=13> */
.L_x_88:
[----:B------:R-:W-:-:S09]  /*1fa0*/  UISETP.NE.AND UP0, UPT, UR4, 0xf, UPT ;  /* 0x0000000f0400788c */ /* 0x000fd2000bf05270 */
[----:B------:R-:W-:Y:S05]  /*1fb0*/  BRA.U !UP0, `(.L_x_90) ;  /* 0x00000001089c7547 */ /* 0x000fea000b800000 */
[----:B------:R-:W-:-:S09]  /*1fc0*/  UISETP.NE.AND UP0, UPT, UR4, 0x17, UPT ;  /* 0x000000170400788c */ /* 0x000fd2000bf05270 */
[----:B------:R-:W-:Y:S05]  /*1fd0*/  BRA.U !UP0, `(.L_x_91) ;  /* 0x00000001085c7547 */ /* 0x000fea000b800000 */
[----:B------:R-:W-:-:S09]  /*1fe0*/  UISETP.NE.AND UP0, UPT, UR4, 0x18, UPT ;  /* 0x000000180400788c */ /* 0x000fd2000bf05270 */
[----:B------:R-:W-:Y:S05]  /*1ff0*/  BRA.U UP0, `(.L_x_79) ;  /* 0x0000000500d47547 */ /* 0x000fea000b800000 */
[----:B------:R-:W2:Y:S01]  /*2000*/  LDG.E.U8 R0, desc[UR36][R2.64] ;  /* 0x0000002402007981 */ /* 0x000ea2000c1e1100 */
[----:B------:R-:W-:Y:S02]  /*2010*/  IMAD.MOV.U32 R6, RZ, RZ, 0x1f ;  /* 0x0000001fff067424 */ /* 0x000fe400078e00ff */
[----:B--2---:R-:W-:-:S05]  /*2020*/  IMAD.SHL.U32 R0, R0, 0x1000000, RZ ;  /* 0x0100000000007824 */ /* 0x004fca00078e00ff */
[C---:B------:R-:W-:Y:S02]  /*2030*/  LOP3.LUT R4, R0.reuse, 0x7f000000, RZ, 0xc0, !PT ;  /* 0x7f00000000047812 */ /* 0x040fe400078ec0ff */
[----:B------:R-:W-:Y:S02]  /*2040*/  LOP3.LUT P0, RZ, R0, 0x7f000000, RZ, 0xc0, !PT ;  /* 0x7f00000000ff7812 */ /* 0x000fe4000780c0ff */
[----:B------:R-:W0:Y:S02]  /*2050*/  FLO.U32 R5, R4 ;  /* 0x0000000400057300 */ /* 0x000e2400000e0000 */
[----:B0-----:R-:W-:-:S05]  /*2060*/  IMAD.MOV R5, RZ, RZ, -R5 ;  /* 0x000000ffff057224 */ /* 0x001fca00078e0a05 */
[----:B------:R-:W-:-:S05]  /*2070*/  VIADDMNMX.U32 R5, R5, R6, 0x4, !PT ;  /* 0x0000000405057446 */ /* 0x000fca0007800006 */
[----:B------:R-:W-:-:S05]  /*2080*/  VIADD R5, R5, 0xfffffffc ;  /* 0xfffffffc05057836 */ /* 0x000fca0000000000 */
[C---:B------:R-:W-:Y:S02]  /*2090*/  SHF.L.U32 R6, R4.reuse, R5, RZ ;  /* 0x0000000504067219 */ /* 0x040fe400000006ff */
[----:B------:R-:W-:Y:S01]  /*20a0*/  SHF.L.U32 R7, R5, 0x17, RZ ;  /* 0x0000001705077819 */ /* 0x000fe200000006ff */
[----:B------:R-:W-:-:S03]  /*20b0*/  VIADD R5, R4, 0x1000000 ;  /* 0x0100000004057836 */ /* 0x000fc60000000000 */
[----:B------:R-:W-:Y:S02]  /*20c0*/  LEA.HI R6, R6, -R7, RZ, 0x1c ;  /* 0x8000000706067211 */ /* 0x000fe400078fe0ff */
[----:B------:R-:W-:-:S03]  /*20d0*/  SHF.R.S32.HI R5, RZ, 0x8, R5 ;  /* 0x00000008ff057819 */ /* 0x000fc60000011405 */
[----:B------:R-:W-:-:S05]  /*20e0*/  VIADD R6, R6, 0x3c000000 ;  /* 0x3c00000006067836 */ /* 0x000fca0000000000 */
[----:B------:R-:W-:-:S04]  /*20f0*/  LOP3.LUT R5, R6, 0x7f800000, R5, 0xf8, !PT ;  /* 0x7f80000006057812 */ /* 0x000fc800078ef805 */
[----:B------:R-:W-:-:S04]  /*2100*/  SEL R5, R5, RZ, P0 ;  /* 0x000000ff05057207 */ /* 0x000fc80000000000 */
[----:B------:R-:W-:-:S04]  /*2110*/  LOP3.LUT R5, R5, 0x80000000, R0, 0xf8, !PT ;  /* 0x8000000005057812 */ /* 0x000fc800078ef800 */
[----:B------:R-:W-:-:S04]  /*2120*/  F2FP.F16.F32.PACK_AB R5, RZ, R5 ;  /* 0x00000005ff05723e */ /* 0x000fc800000000ff */
[----:B------:R-:W-:Y:S01]  /*2130*/  PRMT R19, R5, 0x7610, R19 ;  /* 0x0000761005137816 */ /* 0x000fe20000000013 */
[----:B------:R-:W-:Y:S06]  /*2140*/  BRA `(.L_x_80) ;  /* 0x00000008001c7947 */ /* 0x000fec0003800000 */
.L_x_91:
[----:B------:R-:W2:Y:S02]  /*2150*/  LDG.E.U8 R2, desc[UR36][R2.64] ;  /* 0x0000002402027981 */ /* 0x000ea4000c1e1100 */
[C---:B--2---:R-:W-:Y:S02]  /*2160*/  IMAD.SHL.U32 R4, R2.reuse, 0x2000000, RZ ;  /* 0x0200000002047824 */ /* 0x044fe400078e00ff */
[----:B------:R-:W-:-:S03]  /*2170*/  IMAD.SHL.U32 R5, R2, 0x100, RZ ;  /* 0x0000010002057824 */ /* 0x000fc600078e00ff */
[----:B------:R-:W-:-:S13]  /*2180*/  ISETP.GT.U32.AND P0, PT, R4, 0x7ffffff, PT ;  /* 0x07ffffff0400780c */ /* 0x000fda0003f04070 */
[C---:B------:R-:W-:Y:S02]  /*2190*/  @!P0 LOP3.LUT R0, R5.reuse, 0x7f00, RZ, 0xc0, !PT ;  /* 0x00007f0005008812 */ /* 0x040fe400078ec0ff */
[----:B------:R-:W-:Y:S02]  /*21a0*/  @P0 LEA.HI R4, R4, 0x70000000, RZ, 0x1c ;  /* 0x7000000004040811 */ /* 0x000fe400078fe0ff */
[----:B------:R-:W-:Y:S02]  /*21b0*/  @!P0 LOP3.LUT R0, R0, 0x3f000000, RZ, 0xfc, !PT ;  /* 0x3f00000000008812 */ /* 0x000fe400078efcff */
[----:B------:R-:W-:-:S03]  /*21c0*/  PRMT R5, R5, 0x9910, RZ ;  /* 0x0000991005057816 */ /* 0x000fc600000000ff */
[----:B------:R-:W-:Y:S01]  /*21d0*/  @!P0 FADD.FTZ R0, R0, -0.5 ;  /* 0xbf00000000008421 */ /* 0x000fe20000010000 */
[----:B------:R-:W-:-:S05]  /*21e0*/  @P0 FMUL.FTZ R0, R4, 1.9259299443872358531e-34 ;  /* 0x0780000004000820 */ /* 0x000fca0000410000 */
[----:B------:R-:W-:-:S04]  /*21f0*/  LOP3.LUT R0, R0, 0x80000000, R5, 0xf8, !PT ;  /* 0x8000000000007812 */ /* 0x000fc800078ef805 */
[----:B------:R-:W-:-:S04]  /*2200*/  F2FP.F16.F32.PACK_AB R0, RZ, R0 ;  /* 0x00000000ff00723e */ /* 0x000fc800000000ff */
[----:B------:R-:W-:Y:S01]  /*2210*/  PRMT R19, R0, 0x7610, R19 ;  /* 0x0000761000137816 */ /* 0x000fe20000000013 */
[----:B------:R-:W-:Y:S06]  /*2220*/  BRA `(.L_x_80) ;  /* 0x0000000400e47947 */ /* 0x000fec0003800000 */
.L_x_90:
[----:B------:R-:W2:Y:S02]  /*2230*/  LDG.E.U16 R0, desc[UR36][R2.64] ;  /* 0x0000002402007981 */ /* 0x000ea4000c1e1500 */
[----:B--2---:R-:W-:-:S05]  /*2240*/  IMAD.U32 R0, R0, 0x10000, RZ ;  /* 0x0001000000007824 */ /* 0x004fca00078e00ff */
[----:B------:R-:W-:-:S04]  /*2250*/  F2FP.F16.F32.PACK_AB R0, RZ, R0 ;  /* 0x00000000ff00723e */ /* 0x000fc800000000ff */
[----:B------:R-:W-:Y:S01]  /*2260*/  PRMT R19, R0, 0x7610, R19 ;  /* 0x0000761000137816 */ /* 0x000fe20000000013 */
[----:B------:R-:W-:Y:S06]  /*2270*/  BRA `(.L_x_80) ;  /* 0x0000000400d07947 */ /* 0x000fec0003800000 */
.L_x_87:
[----:B------:R-:W-:-:S09]  /*2280*/  UISETP.GT.AND UP0, UPT, UR4, 0x1b, UPT ;  /* 0x0000001b0400788c */ /* 0x000fd2000bf04270 */
[----:B------:R-:W-:Y:S05]  /*2290*/  BRA.U UP0, `(.L_x_92) ;  /* 0x0000000500147547 */ /* 0x000fea000b800000 */
[----:B------:R-:W-:-:S09]  /*22a0*/  UISETP.NE.AND UP0, UPT, UR4, 0x19, UPT ;  /* 0x000000190400788c */ /* 0x000fd2000bf05270 */
[----:B------:R-:W-:Y:S05]  /*22b0*/  BRA.U !UP0, `(.L_x_93) ;  /* 0x0000000108987547 */ /* 0x000fea000b800000 */
[----:B------:R-:W-:-:S09]  /*22c0*/  UISETP.NE.AND UP0, UPT, UR4, 0x1a, UPT ;  /* 0x0000001a0400788c */ /* 0x000fd2000bf05270 */
[----:B------:R-:W-:Y:S05]  /*22d0*/  BRA.U !UP0, `(.L_x_94) ;  /* 0x00000001081c7547 */ /* 0x000fea000b800000 */
[----:B------:R-:W-:-:S09]  /*22e0*/  UISETP.NE.AND UP0, UPT, UR4, 0x1b, UPT ;  /* 0x0000001b0400788c */ /* 0x000fd2000bf05270 */
[----:B------:R-:W-:Y:S05]  /*22f0*/  BRA.U UP0, `(.L_x_79) ;  /* 0x0000000500147547 */ /* 0x000fea000b800000 */
[----:B------:R-:W2:Y:S02]  /*2300*/  LDG.E.U16 R0, desc[UR36][R2.64] ;  /* 0x0000002402007981 */ /* 0x000ea4000c1e1500 */
[----:B--2---:R-:W-:-:S04]  /*2310*/  I2FP.F32.U32 R0, R0 ;  /* 0x0000000000007245 */ /* 0x004fc80000201000 */
[----:B------:R-:W-:-:S04]  /*2320*/  F2FP.F16.F32.PACK_AB R0, RZ, R0 ;  /* 0x00000000ff00723e */ /* 0x000fc800000000ff */
[----:B------:R-:W-:Y:S01]  /*2330*/  PRMT R19, R0, 0x7610, R19 ;  /* 0x0000761000137816 */ /* 0x000fe20000000013 */
[----:B------:R-:W-:Y:S06]  /*2340*/  BRA `(.L_x_80) ;  /* 0x00000004009c7947 */ /* 0x000fec0003800000 */
.L_x_94:
[----:B------:R-:W2:Y:S01]  /*2350*/  LDG.E.U8 R3, desc[UR36][R2.64] ;  /* 0x0000002402037981 */ /* 0x000ea2000c1e1100 */
[----:B------:R-:W-:Y:S01]  /*2360*/  BSSY.RECONVERGENT B0, `(.L_x_95) ;  /* 0x0000018000007945 */ /* 0x000fe20003800200 */
[----:B------:R-:W-:Y:S02]  /*2370*/  MOV R0, RZ ;  /* 0x000000ff00007202 */ /* 0x000fe40000000f00 */
[----:B--2---:R-:W-:-:S13]  /*2380*/  ISETP.NE.AND P0, PT, R3, RZ, PT ;  /* 0x000000ff0300720c */ /* 0x004fda0003f05270 */
[----:B------:R-:W-:Y:S05]  /*2390*/  @!P0 BRA `(.L_x_96) ;  /* 0x0000000000508947 */ /* 0x000fea0003800000 */
[----:B------:R-:W-:-:S13]  /*23a0*/  ISETP.NE.AND P0, PT, R3, 0x80, PT ;  /* 0x000000800300780c */ /* 0x000fda0003f05270 */
[----:B------:R-:W-:Y:S01]  /*23b0*/  @!P0 IMAD.MOV.U32 R0, RZ, RZ, 0x7f800001 ;  /* 0x7f800001ff008424 */ /* 0x000fe200078e00ff */
[----:B------:R-:W-:Y:S06]  /*23c0*/  @!P0 BRA `(.L_x_96) ;  /* 0x0000000000448947 */ /* 0x000fec0003800000 */
[--C-:B------:R-:W-:Y:S01]  /*23d0*/  SHF.R.U32.HI R0, RZ, 0x3, R3.reuse ;  /* 0x00000003ff007819 */ /* 0x100fe20000011603 */
[----:B------:R-:W-:Y:S03]  /*23e0*/  BSSY.RECONVERGENT B1, `(.L_x_97) ;  /* 0x000000c000017945 */ /* 0x000fe60003800200 */
[----:B------:R-:W-:Y:S02]  /*23f0*/  LOP3.LUT P0, R2, R0, 0xf, RZ, 0xc0, !PT ;  /* 0x0000000f00027812 */ /* 0x000fe4000780c0ff */
[----:B------:R-:W-:-:S05]  /*2400*/  SHF.R.U32.HI R0, RZ, 0x7, R3 ;  /* 0x00000007ff007819 */ /* 0x000fca0000011603 */
[----:B------:R-:W-:Y:S01]  /*2410*/  IMAD.U32 R7, R0, -0x80000000, RZ ;  /* 0x8000000000077824 */ /* 0x000fe200078e00ff */
[----:B------:R-:W-:-:S05]  /*2420*/  LOP3.LUT R0, R3, 0x7, RZ, 0xc0, !PT ;  /* 0x0000000703007812 */ /* 0x000fca00078ec0ff */
[----:B------:R-:W-:Y:S05]  /*2430*/  @P0 BRA `(.L_x_98) ;  /* 0x0000000000180947 */ /* 0x000fea0003800000 */
[----:B------:R-:W0:Y:S02]  /*2440*/  FLO.U32 R3, R0 ;  /* 0x0000000000037300 */ /* 0x000e2400000e0000 */
[----:B0-----:R-:W-:-:S04]  /*2450*/  IADD3 R3, PT, PT, -R3, 0x1f, RZ ;  /* 0x0000001f03037810 */ /* 0x001fc80007ffe1ff */
[----:B------:R-:W-:Y:S01]  /*2460*/  IADD3 R2, PT, PT, R2, 0x1d, -R3 ;  /* 0x0000001d02027810 */ /* 0x000fe20007ffe803 */
[----:B------:R-:W-:-:S05]  /*2470*/  VIADD R5, R3, 0xffffffe4 ;  /* 0xffffffe403057836 */ /* 0x000fca0000000000 */
[----:B------:R-:W-:-:S04]  /*2480*/  SHF.L.U32 R5, R0, R5, RZ ;  /* 0x0000000500057219 */ /* 0x000fc800000006ff */
[----:B------:R-:W-:-:S07]  /*2490*/  LOP3.LUT R0, R5, 0x7, RZ, 0xc0, !PT ;  /* 0x0000000705007812 */ /* 0x000fce00078ec0ff */
.L_x_98:
[----:B------:R-:W-:Y:S05]  /*24a0*/  BSYNC.RECONVERGENT B1 ;  /* 0x0000000000017941 */ /* 0x000fea0003800200 */
.L_x_97:
[----:B------:R-:W-:Y:S01]  /*24b0*/  IMAD.SHL.U32 R0, R0, 0x100000, RZ ;  /* 0x0010000000007824 */ /* 0x000fe200078e00ff */
[----:B------:R-:W-:-:S04]  /*24c0*/  LEA R2, R2, 0x3b800000, 0x17 ;  /* 0x3b80000002027811 */ /* 0x000fc800078eb8ff */
[----:B------:R-:W-:-:S07]  /*24d0*/  LOP3.LUT R0, R2, R0, R7, 0xfe, !PT ;  /* 0x0000000002007212 */ /* 0x000fce00078efe07 */
.L_x_96:
[----:B------:R-:W-:Y:S05]  /*24e0*/  BSYNC.RECONVERGENT B0 ;  /* 0x0000000000007941 */ /* 0x000fea0003800200 */
.L_x_95:
[----:B------:R-:W-:-:S04]  /*24f0*/  F2FP.F16.F32.PACK_AB R0, RZ, R0 ;  /* 0x00000000ff00723e */ /* 0x000fc800000000ff */
[----:B------:R-:W-:Y:S01]  /*2500*/  PRMT R19, R0, 0x7610, R19 ;  /* 0x0000761000137816 */ /* 0x000fe20000000013 */
[----:B------:R-:W-:Y:S06]  /*2510*/  BRA `(.L_x_80) ;  /* 0x0000000400287947 */ /* 0x000fec0003800000 */
.L_x_93:
[----:B------:R-:W2:Y:S01]  /*2520*/  LDG.E.U8 R3, desc[UR36][R2.64] ;  /* 0x0000002402037981 */ /* 0x000ea2000c1e1100 */
[----:B------:R-:W-:Y:S01]  /*2530*/  BSSY.RECONVERGENT B0, `(.L_x_99) ;  /* 0x0000018000007945 */ /* 0x000fe20003800200 */
[----:B------:R-:W-:Y:S01]  /*2540*/  HFMA2 R0, -RZ, RZ, 0, 0 ;  /* 0x00000000ff007431 */ /* 0x000fe200000001ff */
        /* <DEDUP_REMOVED lines=18> */
.L_x_102:
[----:B------:R-:W-:Y:S05]  /*2670*/  BSYNC.RECONVERGENT B1 ;  /* 0x0000000000017941 */ /* 0x000fea0003800200 */
.L_x_101:
[----:B------:R-:W-:Y:S01]  /*2680*/  IMAD.SHL.U32 R0, R0, 0x200000, RZ ;  /* 0x0020000000007824 */ /* 0x000fe200078e00ff */
[----:B------:R-:W-:-:S04]  /*2690*/  LEA R2, R2, 0x37800000, 0x17 ;  /* 0x3780000002027811 */ /* 0x000fc800078eb8ff */
[----:B------:R-:W-:-:S07]  /*26a0*/  LOP3.LUT R0, R2, R0, R7, 0xfe, !PT ;  /* 0x0000000002007212 */ /* 0x000fce00078efe07 */
.L_x_100:
[----:B------:R-:W-:Y:S05]  /*26b0*/  BSYNC.RECONVERGENT B0 ;  /* 0x0000000000007941 */ /* 0x000fea0003800200 */
.L_x_99:
[----:B------:R-:W-:-:S04]  /*26c0*/  F2FP.F16.F32.PACK_AB R0, RZ, R0 ;  /* 0x00000000ff00723e */ /* 0x000fc800000000ff */
[----:B------:R-:W-:Y:S01]  /*26d0*/  PRMT R19, R0, 0x7610, R19 ;  /* 0x0000761000137816 */ /* 0x000fe20000000013 */
[----:B------:R-:W-:Y:S06]  /*26e0*/  BRA `(.L_x_80) ;  /* 0x0000000000b47947 */ /* 0x000fec0003800000 */
.L_x_92:
[----:B------:R-:W-:-:S09]  /*26f0*/  UISETP.NE.AND UP0, UPT, UR4, 0x1c, UPT ;  /* 0x0000001c0400788c */ /* 0x000fd2000bf05270 */
[----:B------:R-:W-:Y:S05]  /*2700*/  BRA.U !UP0, `(.L_x_103) ;  /* 0x00000001089c7547 */ /* 0x000fea000b800000 */
[----:B------:R-:W-:-:S09]  /*2710*/  UISETP.NE.AND UP0, UPT, UR4, 0x1d, UPT ;  /* 0x0000001d0400788c */ /* 0x000fd2000bf05270 */
[----:B------:R-:W-:Y:S05]  /*2720*/  BRA.U !UP0, `(.L_x_104) ;  /* 0x0000000108807547 */ /* 0x000fea000b800000 */
[----:B------:R-:W-:-:S09]  /*2730*/  UISETP.NE.AND UP0, UPT, UR4, 0x2c, UPT ;  /* 0x0000002c0400788c */ /* 0x000fd2000bf05270 */
[----:B------:R-:W-:Y:S05]  /*2740*/  BRA.U !UP0, `(.L_x_105) ;  /* 0x0000000108487547 */ /* 0x000fea000b800000 */
.L_x_79:
[----:B------:R-:W-:Y:S01]  /*2750*/  MOV R2, 0x0 ;  /* 0x0000000000027802 */ /* 0x000fe20000000f00 */
[----:B------:R-:W0:Y:S01]  /*2760*/  LDCU.64 UR4, c[0x4][0x4e8] ;  /* 0x01009d00ff0477ac */ /* 0x000e220008000a00 */
[----:B------:R-:W-:Y:S02]  /*2770*/  IMAD.MOV.U32 R8, RZ, RZ, 0x4e ;  /* 0x0000004eff087424 */ /* 0x000fe400078e00ff */
[----:B------:R-:W-:Y:S01]  /*2780*/  IMAD.MOV.U32 R12, RZ, RZ, 0x1 ;  /* 0x00000001ff0c7424 */ /* 0x000fe200078e00ff */
[----:B------:R-:W1:Y:S01]  /*2790*/  LDCU.64 UR6, c[0x4][0x4f0] ;  /* 0x01009e00ff0677ac */ /* 0x000e620008000a00 */
[----:B------:R-:W2:Y:S01]  /*27a0*/  LDC.64 R2, c[0x4][R2] ;  /* 0x0100000002027b82 */ /* 0x000ea20000000a00 */
[----:B------:R-:W-:Y:S01]  /*27b0*/  IMAD.MOV.U32 R13, RZ, RZ, RZ ;  /* 0x000000ffff0d7224 */ /* 0x000fe200078e00ff */
[----:B------:R-:W3:Y:S01]  /*27c0*/  LDCU.64 UR8, c[0x4][0x3c8] ;  /* 0x01007900ff0877ac */ /* 0x000ee20008000a00 */
[----:B0-----:R-:W-:Y:S01]  /*27d0*/  MOV R4, UR4 ;  /* 0x0000000400047c02 */ /* 0x001fe20008000f00 */
[----:B------:R-:W-:-:S02]  /*27e0*/  IMAD.U32 R5, RZ, RZ, UR5 ;  /* 0x00000005ff057e24 */ /* 0x000fc4000f8e00ff */
[----:B-1----:R-:W-:Y:S02]  /*27f0*/  IMAD.U32 R6, RZ, RZ, UR6 ;  /* 0x00000006ff067e24 */ /* 0x002fe4000f8e00ff */
[----:B------:R-:W-:Y:S02]  /*2800*/  IMAD.U32 R7, RZ, RZ, UR7 ;  /* 0x00000007ff077e24 */ /* 0x000fe4000f8e00ff */
[----:B---3--:R-:W-:Y:S01]  /*2810*/  IMAD.U32 R10, RZ, RZ, UR8 ;  /* 0x00000008ff0a7e24 */ /* 0x008fe2000f8e00ff */
[----:B------:R-:W-:-:S07]  /*2820*/  MOV R11, UR9 ;  /* 0x00000009000b7c02 */ /* 0x000fce0008000f00 */
[----:B------:R-:W-:-:S07]  /*2830*/  LEPC R20, `(.L_x_106) ;  /* 0x000000001014794e */ /* 0x000fce0000000000 */
[----:B--2---:R-:W-:Y:S05]  /*2840*/  CALL.ABS.NOINC R2 ;  /* 0x0000000002007343 */ /* 0x004fea0003c00000 */
.L_x_106:
[----:B------:R-:W-:Y:S01]  /*2850*/  PRMT R19, RZ, 0x7610, R19 ;  /* 0x00007610ff137816 */ /* 0x000fe20000000013 */
[----:B------:R-:W-:Y:S06]  /*2860*/  BRA `(.L_x_80) ;  /* 0x0000000000547947 */ /* 0x000fec0003800000 */
.L_x_105:
[----:B------:R-:W2:Y:S01]  /*2870*/  LDG.E.U8 R2, desc[UR36][R2.64] ;  /* 0x0000002402027981 */ /* 0x000ea2000c1e1100 */
[----:B------:R-:W-:Y:S01]  /*2880*/  BSSY.RECONVERGENT B0, `(.L_x_107) ;  /* 0x0000007000007945 */ /* 0x000fe20003800200 */
[----:B------:R-:W-:Y:S01]  /*2890*/  IMAD.MOV.U32 R0, RZ, RZ, 0x400000 ;  /* 0x00400000ff007424 */ /* 0x000fe200078e00ff */
[----:B--2---:R-:W-:-:S13]  /*28a0*/  ISETP.NE.AND P0, PT, R2, RZ, PT ;  /* 0x000000ff0200720c */ /* 0x004fda0003f05270 */
[----:B------:R-:W-:Y:S05]  /*28b0*/  @!P0 BRA `(.L_x_108) ;  /* 0x00000000000c8947 */ /* 0x000fea0003800000 */
[----:B------:R-:W-:-:S13]  /*28c0*/  ISETP.NE.AND P0, PT, R2, 0xff, PT ;  /* 0x000000ff0200780c */ /* 0x000fda0003f05270 */
[----:B------:R-:W-:Y:S01]  /*28d0*/  @!P0 MOV R0, 0x7f800001 ;  /* 0x7f80000100008802 */ /* 0x000fe20000000f00 */
[----:B------:R-:W-:-:S07]  /*28e0*/  @P0 IMAD.SHL.U32 R0, R2, 0x800000, RZ ;  /* 0x0080000002000824 */ /* 0x000fce00078e00ff */
.L_x_108:
[----:B------:R-:W-:Y:S05]  /*28f0*/  BSYNC.RECONVERGENT B0 ;  /* 0x0000000000007941 */ /* 0x000fea0003800200 */
.L_x_107:
[----:B------:R-:W-:-:S04]  /*2900*/  F2FP.F16.F32.PACK_AB R0, RZ, R0 ;  /* 0x00000000ff00723e */ /* 0x000fc800000000ff */
[----:B------:R-:W-:Y:S01]  /*2910*/  PRMT R19, R0, 0x7610, R19 ;  /* 0x0000761000137816 */ /* 0x000fe20000000013 */
[----:B------:R-:W-:Y:S06]  /*2920*/  BRA `(.L_x_80) ;  /* 0x0000000000247947 */ /* 0x000fec0003800000 */
.L_x_104:
[----:B------:R-:W2:Y:S02]  /*2930*/  LDG.E.64 R2, desc[UR36][R2.64] ;  /* 0x0000002402027981 */ /* 0x000ea4000c1e1b00 */
[----:B--2---:R-:W0:Y:S02]  /*2940*/  I2F.U64 R0, R2 ;  /* 0x0000000200007312 */ /* 0x004e240000301000 */
[----:B0-----:R-:W-:-:S04]  /*2950*/  F2FP.F16.F32.PACK_AB R0, RZ, R0 ;  /* 0x00000000ff00723e */ /* 0x001fc800000000ff */
[----:B------:R-:W-:Y:S01]  /*2960*/  PRMT R19, R0, 0x7610, R19 ;  /* 0x0000761000137816 */ /* 0x000fe20000000013 */
[----:B------:R-:W-:Y:S06]  /*2970*/  BRA `(.L_x_80) ;  /* 0x0000000000107947 */ /* 0x000fec0003800000 */
.L_x_103:
[----:B------:R-:W2:Y:S02]  /*2980*/  LDG.E R2, desc[UR36][R2.64] ;  /* 0x0000002402027981 */ /* 0x000ea4000c1e1900 */
[----:B--2---:R-:W-:-:S04]  /*2990*/  I2FP.F32.U32 R0, R2 ;  /* 0x0000000200007245 */ /* 0x004fc80000201000 */
[----:B------:R-:W-:-:S04]  /*29a0*/  F2FP.F16.F32.PACK_AB R0, RZ, R0 ;  /* 0x00000000ff00723e */ /* 0x000fc800000000ff */
[----:B------:R-:W-:-:S07]  /*29b0*/  PRMT R19, R0, 0x7610, R19 ;  /* 0x0000761000137816 */ /* 0x000fce0000000013 */
.L_x_80:
[----:B------:R-:W0:Y:S01]  /*29c0*/  LDCU.64 UR6, c[0x0][0x658] ;  /* 0x0000cb00ff0677ac */ /* 0x000e220008000a00 */
[----:B------:R-:W-:Y:S01]  /*29d0*/  BSSY.RECONVERGENT B6, `(.L_x_109) ;  /* 0x00000bb000067945 */ /* 0x000fe20003800200 */
[----:B------:R-:W-:-:S04]  /*29e0*/  UPRMT UR4, UR39, 0x7772, URZ ;  /* 0x0000777227047896 */ /* 0x000fc800080000ff */
[----:B------:R-:W-:Y:S01]  /*29f0*/  UISETP.GT.AND UP0, UPT, UR4, 0x9, UPT ;  /* 0x000000090400788c */ /* 0x000fe2000bf04270 */
[----:B01----:R-:W-:-:S05]  /*2a00*/  IADD3 R2, P0, PT, R22, UR6, RZ ;  /* 0x0000000616027c10 */ /* 0x003fca000ff1e0ff */
        /* <DEDUP_REMOVED lines=10> */
[----:B------:R-:W2:Y:S02]  /*2ab0*/  LDG.E.U8 R2, desc[UR36][R2.64] ;  /* 0x0000002402027981 */ /* 0x000ea4000c1e1100 */
[----:B--2---:R-:W-:-:S04]  /*2ac0*/  ISETP.NE.AND P0, PT, R2, RZ, PT ;  /* 0x000000ff0200720c */ /* 0x004fc80003f05270 */
[----:B------:R-:W-:Y:S01]  /*2ad0*/  P2R R22, PR, RZ, 0x1 ;  /* 0x00000001ff167803 */ /* 0x000fe20000000000 */
[----:B------:R-:W-:Y:S08]  /*2ae0*/  BRA `(.L_x_115) ;  /* 0x0000000800a47947 */ /* 0x000ff00003800000 */
.L_x_113:
[----:B------:R-:W2:Y:S02]  /*2af0*/  LDG.E.U8 R2, desc[UR36][R2.64] ;  /* 0x0000002402027981 */ /* 0x000ea4000c1e1100 */
[----:B--2---:R-:W-:-:S04]  /*2b00*/  ISETP.NE.AND P0, PT, R2, RZ, PT ;  /* 0x000000ff0200720c */ /* 0x004fc80003f05270 */
[----:B------:R-:W-:Y:S01]  /*2b10*/  P2R R22, PR, RZ, 0x1 ;  /* 0x00000001ff167803 */ /* 0x000fe20000000000 */
[----:B------:R-:W-:Y:S08]  /*2b20*/  BRA `(.L_x_115) ;  /* 0x0000000800947947 */ /* 0x000ff00003800000 */
.L_x_112:
[----:B------:R-:W-:-:S09]  /*2b30*/  UISETP.NE.AND UP0, UPT, UR4, 0x2, UPT ;  /* 0x000000020400788c */ /* 0x000fd2000bf05270 */
[----:B------:R-:W-:Y:S05]  /*2b40*/  BRA.U !UP0, `(.L_x_116) ;  /* 0x0000000108347547 */ /* 0x000fea000b800000 */
[----:B------:R-:W-:-:S09]  /*2b50*/  UISETP.NE.AND UP0, UPT, UR4, 0x3, UPT ;  /* 0x000000030400788c */ /* 0x000fd2000bf05270 */
[----:B------:R-:W-:Y:S05]  /*2b60*/  BRA.U !UP0, `(.L_x_117) ;  /* 0x00000001081c7547 */ /* 0x000fea000b800000 */
[----:B------:R-:W-:-:S09]  /*2b70*/  UISETP.NE.AND UP0, UPT, UR4, 0x4, UPT ;  /* 0x000000040400788c */ /* 0x000fd2000bf05270 */
[----:B------:R-:W-:Y:S05]  /*2b80*/  BRA.U UP0, `(.L_x_114) ;  /* 0x0000000900007547 */ /* 0x000fea000b800000 */
[----:B------:R-:W2:Y:S02]  /*2b90*/  LDG.E.64 R2, desc[UR36][R2.64] ;  /* 0x0000002402027981 */ /* 0x000ea4000c1e1b00 */
[----:B--2---:R-:W-:-:S04]  /*2ba0*/  ISETP.NE.U32.AND P0, PT, R2, RZ, PT ;  /* 0x000000ff0200720c */ /* 0x004fc80003f05070 */
[----:B------:R-:W-:-:S04]  /*2bb0*/  ISETP.NE.AND.EX P0, PT, R3, RZ, PT, P0 ;  /* 0x000000ff0300720c */ /* 0x000fc80003f05300 */
[----:B------:R-:W-:Y:S01]  /*2bc0*/  P2R R22, PR, RZ, 0x1 ;  /* 0x00000001ff167803 */ /* 0x000fe20000000000 */
[----:B------:R-:W-:Y:S08]  /*2bd0*/  BRA `(.L_x_115) ;  /* 0x0000000800687947 */ /* 0x000ff00003800000 */
.L_x_117:
[----:B------:R-:W2:Y:S02]  /*2be0*/  LDG.E R2, desc[UR36][R2.64] ;  /* 0x0000002402027981 */ /* 0x000ea4000c1e1900 */
[----:B--2---:R-:W-:-:S04]  /*2bf0*/  ISETP.NE.AND P0, PT, R2, RZ, PT ;  /* 0x000000ff0200720c */ /* 0x004fc80003f05270 */
[----:B------:R-:W-:Y:S01]  /*2c00*/  P2R R22, PR, RZ, 0x1 ;  /* 0x00000001ff167803 */ /* 0x000fe20000000000 */
[----:B------:R-:W-:Y:S08]  /*2c10*/  BRA `(.L_x_115) ;  /* 0x0000000800587947 */ /* 0x000ff00003800000 */
.L_x_116:
[----:B------:R-:W2:Y:S02]  /*2c20*/  LDG.E.U16 R2, desc[UR36][R2.64] ;  /* 0x0000002402027981 */ /* 0x000ea4000c1e1500 */
[----:B--2---:R-:W-:-:S04]  /*2c30*/  ISETP.NE.AND P0, PT, R2, RZ, PT ;  /* 0x000000ff0200720c */ /* 0x004fc80003f05270 */
[----:B------:R-:W-:Y:S01]  /*2c40*/  P2R R22, PR, RZ, 0x1 ;  /* 0x00000001ff167803 */ /* 0x000fe20000000000 */
[----:B------:R-:W-:Y:S08]  /*2c50*/  BRA `(.L_x_115) ;  /* 0x0000000800487947 */ /* 0x000ff00003800000 */
.L_x_111:
[----:B------:R-:W-:-:S09]  /*2c60*/  UISETP.GT.AND UP0, UPT, UR4, 0x6, UPT ;  /* 0x000000060400788c */ /* 0x000fd2000bf04270 */
[----:B------:R-:W-:Y:S05]  /*2c70*/  BRA.U UP0, `(.L_x_118) ;  /* 0x0000000100347547 */ /* 0x000fea000b800000 */
[----:B------:R-:W-:-:S09]  /*2c80*/  UISETP.NE.AND UP0, UPT, UR4, 0x5, UPT ;  /* 0x000000050400788c */ /* 0x000fd2000bf05270 */
[----:B------:R-:W-:Y:S05]  /*2c90*/  BRA.U !UP0, `(.L_x_119) ;  /* 0x0000000108187547 */ /* 0x000fea000b800000 */
[----:B------:R-:W-:-:S09]  /*2ca0*/  UISETP.NE.AND UP0, UPT, UR4, 0x6, UPT ;  /* 0x000000060400788c */ /* 0x000fd2000bf05270 */
[----:B------:R-:W-:Y:S05]  /*2cb0*/  BRA.U UP0, `(.L_x_114) ;  /* 0x0000000500b47547 */ /* 0x000fea000b800000 */
[----:B------:R-:W2:Y:S02]  /*2cc0*/  LDG.E R2, desc[UR36][R2.64] ;  /* 0x0000002402027981 */ /* 0x000ea4000c1e1900 */
[----:B--2---:R-:W-:-:S04]  /*2cd0*/  FSETP.NEU.FTZ.AND P0, PT, R2, RZ, PT ;  /* 0x000000ff0200720b */ /* 0x004fc80003f1d000 */
[----:B------:R-:W-:Y:S01]  /*2ce0*/  P2R R22, PR, RZ, 0x1 ;  /* 0x00000001ff167803 */ /* 0x000fe20000000000 */
[----:B------:R-:W-:Y:S08]  /*2cf0*/  BRA `(.L_x_115) ;  /* 0x0000000800207947 */ /* 0x000ff00003800000 */
.L_x_119:
[----:B------:R-:W2:Y:S02]  /*2d00*/  LDG.E.U16 R0, desc[UR36][R2.64] ;  /* 0x0000002402007981 */ /* 0x000ea4000c1e1500 */
[----:B--2---:R-:W-:-:S05]  /*2d10*/  HADD2.F32 R0, -RZ, R0.H0_H0 ;  /* 0x20000000ff007230 */ /* 0x004fca0000004100 */
[----:B------:R-:W-:-:S04]  /*2d20*/  FSETP.NEU.FTZ.AND P0, PT, R0, RZ, PT ;  /* 0x000000ff0000720b */ /* 0x000fc80003f1d000 */
[----:B------:R-:W-:Y:S01]  /*2d30*/  P2R R22, PR, RZ, 0x1 ;  /* 0x00000001ff167803 */ /* 0x000fe20000000000 */
[----:B------:R-:W-:Y:S08]  /*2d40*/  BRA `(.L_x_115) ;  /* 0x00000008000c7947 */ /* 0x000ff00003800000 */
.L_x_118:
[----:B------:R-:W-:-:S09]  /*2d50*/  UISETP.NE.AND UP0, UPT, UR4, 0x7, UPT ;  /* 0x000000070400788c */ /* 0x000fd2000bf05270 */
[----:B------:R-:W-:Y:S05]  /*2d60*/  BRA.U !UP0, `(.L_x_120) ;  /* 0x0000000108507547 */ /* 0x000fea000b800000 */
[----:B------:R-:W-:-:S09]  /*2d70*/  UISETP.NE.AND UP0, UPT, UR4, 0x8, UPT ;  /* 0x000000080400788c */ /* 0x000fd2000bf05270 */
[----:B------:R-:W-:Y:S05]  /*2d80*/  BRA.U !UP0, `(.L_x_121) ;  /* 0x0000000108207547 */ /* 0x000fea000b800000 */
[----:B------:R-:W-:-:S09]  /*2d90*/  UISETP.NE.AND UP0, UPT, UR4, 0x9, UPT ;  /* 0x000000090400788c */ /* 0x000fd2000bf05270 */
[----:B------:R-:W-:Y:S05]  /*2da0*/  BRA.U UP0, `(.L_x_114) ;  /* 0x0000000500787547 */ /* 0x000fea000b800000 */
[----:B------:R-:W2:Y:S02]  /*2db0*/  LDG.E.64 R2, desc[UR36][R2.64] ;  /* 0x0000002402027981 */ /* 0x000ea4000c1e1b00 */
[----:B--2---:R-:W-:Y:S02]  /*2dc0*/  FSETP.NEU.FTZ.AND P0, PT, R2, RZ, PT ;  /* 0x000000ff0200720b */ /* 0x004fe40003f1d000 */
[----:B------:R-:W-:-:S04]  /*2dd0*/  FSETP.NEU.FTZ.AND P1, PT, R3, RZ, PT ;  /* 0x000000ff0300720b */ /* 0x000fc80003f3d000 */
[----:B------:R-:W-:-:S04]  /*2de0*/  PLOP3.LUT P0, PT, P0, P1, PT, 0xf8, 0x8f ;  /* 0x00000000008f781c */ /* 0x000fc80000703f70 */
[----:B------:R-:W-:Y:S01]  /*2df0*/  P2R R22, PR, RZ, 0x1 ;  /* 0x00000001ff167803 */ /* 0x000fe20000000000 */
[----:B------:R-:W-:Y:S08]  /*2e00*/  BRA `(.L_x_115) ;  /* 0x0000000400dc7947 */ /* 0x000ff00003800000 */
.L_x_121:
[----:B------:R-:W2:Y:S01]  /*2e10*/  LDG.E R2, desc[UR36][R2.64] ;  /* 0x0000002402027981 */ /* 0x000ea2000c1e1900 */
[----:B------:R-:W-:-:S04]  /*2e20*/  PLOP3.LUT P1, PT, PT, PT, PT, 0x80, 0x8 ;  /* 0x000000000008781c */ /* 0x000fc80003f2f070 */
[----:B------:R-:W-:Y:S01]  /*2e30*/  P2R R22, PR, RZ, 0x2 ;  /* 0x00000002ff167803 */ /* 0x000fe20000000000 */
[----:B--2---:R-:W-:-:S05]  /*2e40*/  HADD2.F32 R0, -RZ, R2.H0_H0 ;  /* 0x20000002ff007230 */ /* 0x004fca0000004100 */
[----:B------:R-:W-:-:S13]  /*2e50*/  FSETP.NEU.FTZ.AND P0, PT, R0, RZ, PT ;  /* 0x000000ff0000720b */ /* 0x000fda0003f1d000 */
[----:B------:R-:W-:Y:S05]  /*2e60*/  @P0 BRA `(.L_x_115) ;  /* 0x0000000400c40947 */ /* 0x000fea0003800000 */
[----:B------:R-:W-:-:S05]  /*2e70*/  HADD2.F32 R0, -RZ, R2.H1_H1 ;  /* 0x30000002ff007230 */ /* 0x000fca0000004100 */
[----:B------:R-:W-:-:S04]  /*2e80*/  FSETP.NEU.FTZ.AND P0, PT, R0, RZ, PT ;  /* 0x000000ff0000720b */ /* 0x000fc80003f1d000 */
[----:B------:R-:W-:Y:S01]  /*2e90*/  P2R R22, PR, RZ, 0x1 ;  /* 0x00000001ff167803 */ /* 0x000fe20000000000 */
[----:B------:R-:W-:Y:S08]  /*2ea0*/  BRA `(.L_x_115) ;  /* 0x0000000400b47947 */ /* 0x000ff00003800000 */
.L_x_120:
[----:B------:R-:W2:Y:S02]  /*2eb0*/  LDG.E.64 R2, desc[UR36][R2.64] ;  /* 0x0000002402027981 */ /* 0x000ea4000c1e1b00 */
[----:B--2---:R-:W0:Y:S02]  /*2ec0*/  DSETP.NEU.AND P0, PT, R2, RZ, PT ;  /* 0x000000ff0200722a */ /* 0x004e240003f0d000 */
[----:B0-----:R-:W-:Y:S01]  /*2ed0*/  P2R R22, PR, RZ, 0x1 ;  /* 0x00000001ff167803 */ /* 0x001fe20000000000 */
[----:B------:R-:W-:Y:S06]  /*2ee0*/  BRA `(.L_x_115) ;  /* 0x0000000400a47947 */ /* 0x000fec0003800000 */
.L_x_110:
        /* <DEDUP_REMOVED lines=10> */
[----:B------:R-:W-:Y:S01]  /*2f90*/  P2R R22, PR, RZ, 0x1 ;  /* 0x00000001ff167803 */ /* 0x000fe20000000000 */
[----:B------:R-:W-:Y:S08]  /*2fa0*/  BRA `(.L_x_115) ;  /* 0x0000000400747947 */ /* 0x000ff00003800000 */
.L_x_124:
[----:B------:R-:W2:Y:S02]  /*2fb0*/  LDG.E.128 R4, desc[UR36][R2.64] ;  /* 0x0000002402047981 */ /* 0x000ea4000c1e1d00 */
[----:B--2---:R-:W0:-:S15]  /*2fc0*/  DSETP.NEU.AND P0, PT, R6, RZ, PT ;  /* 0x000000ff0600722a */ /* 0x004e1e0003f0d000 */
[----:B------:R-:W-:-:S15]  /*2fd0*/  NOP ;  /* 0x0000000000007918 */ /* 0x000fde0000000000 */
[----:B------:R-:W-:-:S15]  /*2fe0*/  NOP ;  /* 0x0000000000007918 */ /* 0x000fde0000000000 */
[----:B------:R-:W-:-:S15]  /*2ff0*/  NOP ;  /* 0x0000000000007918 */ /* 0x000fde0000000000 */
[----:B------:R-:W-:-:S04]  /*3000*/  NOP ;  /* 0x0000000000007918 */ /* 0x000fc80000000000 */
[----:B0-----:R-:W0:Y:S02]  /*3010*/  DSETP.NEU.OR P0, PT, R4, RZ, P0 ;  /* 0x000000ff0400722a */ /* 0x001e24000070d400 */
[----:B0-----:R-:W-:Y:S01]  /*3020*/  P2R R22, PR, RZ, 0x1 ;  /* 0x00000001ff167803 */ /* 0x001fe20000000000 */
[----:B------:R-:W-:Y:S06]  /*3030*/  BRA `(.L_x_115) ;  /* 0x0000000400507947 */ /* 0x000fec0003800000 */
.L_x_123:
[----:B------:R-:W-:-:S09]  /*3040*/  UISETP.NE.AND UP0, UPT, UR4, 0xf, UPT ;  /* 0x0000000f0400788c */ /* 0x000fd2000bf05270 */
[----:B------:R-:W-:Y:S05]  /*3050*/  BRA.U !UP0, `(.L_x_125) ;  /* 0x0000000108507547 */ /* 0x000fea000b800000 */
[----:B------:R-:W-:-:S09]  /*3060*/  UISETP.NE.AND UP0, UPT, UR4, 0x17, UPT ;  /* 0x000000170400788c */ /* 0x000fd2000bf05270 */
[----:B------:R-:W-:Y:S05]  /*3070*/  BRA.U !UP0, `(.L_x_126) ;  /* 0x0000000108187547 */ /* 0x000fea000b800000 */
[----:B------:R-:W-:-:S09]  /*3080*/  UISETP.NE.AND UP0, UPT, UR4, 0x18, UPT ;  /* 0x000000180400788c */ /* 0x000fd2000bf05270 */
[----:B------:R-:W-:Y:S05]  /*3090*/  BRA.U UP0, `(.L_x_114) ;  /* 0x0000000100bc7547 */ /* 0x000fea000b800000 */
[----:B------:R-:W2:Y:S02]  /*30a0*/  LDG.E.U8 R2, desc[UR36][R2.64] ;  /* 0x0000002402027981 */ /* 0x000ea4000c1e1100 */
[----:B--2---:R-:W-:-:S04]  /*30b0*/  LOP3.LUT P0, RZ, R2, 0x7f, RZ, 0xc0, !PT ;  /* 0x0000007f02ff7812 */ /* 0x004fc8000780c0ff */
[----:B------:R-:W-:Y:S01]  /*30c0*/  P2R R22, PR, RZ, 0x1 ;  /* 0x00000001ff167803 */ /* 0x000fe20000000000 */
[----:B------:R-:W-:Y:S08]  /*30d0*/  BRA `(.L_x_115) ;  /* 0x0000000400287947 */ /* 0x000ff00003800000 */
.L_x_126:
[----:B------:R-:W2:Y:S02]  /*30e0*/  LDG.E.U8 R0, desc[UR36][R2.64] ;  /* 0x0000002402007981 */ /* 0x000ea4000c1e1100 */
[----:B--2---:R-:W-:-:S05]  /*30f0*/  IMAD.SHL.U32 R4, R0, 0x2000000, RZ ;  /* 0x0200000000047824 */ /* 0x004fca00078e00ff */
[----:B------:R-:W-:-:S13]  /*3100*/  ISETP.GT.U32.AND P0, PT, R4, 0x7ffffff, PT ;  /* 0x07ffffff0400780c */ /* 0x000fda0003f04070 */
[----:B------:R-:W-:Y:S01]  /*3110*/  @!P0 IMAD.SHL.U32 R0, R0, 0x100, RZ ;  /* 0x0000010000008824 */ /* 0x000fe200078e00ff */
[----:B------:R-:W-:-:S04]  /*3120*/  @P0 LEA.HI R4, R4, 0x70000000, RZ, 0x1c ;  /* 0x7000000004040811 */ /* 0x000fc800078fe0ff */
[----:B------:R-:W-:-:S04]  /*3130*/  @!P0 LOP3.LUT R0, R0, 0x7f00, RZ, 0xc0, !PT ;  /* 0x00007f0000008812 */ /* 0x000fc800078ec0ff */
[----:B------:R-:W-:-:S05]  /*3140*/  @!P0 LOP3.LUT R0, R0, 0x3f000000, RZ, 0xfc, !PT ;  /* 0x3f00000000008812 */ /* 0x000fca00078efcff */
[----:B------:R-:W-:Y:S01]  /*3150*/  @!P0 FADD.FTZ R0, R0, -0.5 ;  /* 0xbf00000000008421 */ /* 0x000fe20000010000 */
[----:B------:R-:W-:-:S05]  /*3160*/  @P0 FMUL.FTZ R0, R4, 1.9259299443872358531e-34 ;  /* 0x0780000004000820 */ /* 0x000fca0000410000 */
[----:B------:R-:W-:-:S04]  /*3170*/  LOP3.LUT P0, RZ, R0, 0x7fffffff, RZ, 0xc0, !PT ;  /* 0x7fffffff00ff7812 */ /* 0x000fc8000780c0ff */
[----:B------:R-:W-:Y:S01]  /*3180*/  P2R R22, PR, RZ, 0x1 ;  /* 0x00000001ff167803 */ /* 0x000fe20000000000 */
[----:B------:R-:W-:Y:S08]  /*3190*/  BRA `(.L_x_115) ;  /* 0x0000000000f87947 */ /* 0x000ff00003800000 */
.L_x_125:
[----:B------:R-:W2:Y:S02]  /*31a0*/  LDG.E.U16 R0, desc[UR36][R2.64] ;  /* 0x0000002402007981 */ /* 0x000ea4000c1e1500 */
[----:B--2---:R-:W-:-:S04]  /*31b0*/  SHF.L.U32 R0, R0, 0x10, RZ ;  /* 0x0000001000007819 */ /* 0x004fc800000006ff */
[----:B------:R-:W-:-:S04]  /*31c0*/  FSETP.NEU.FTZ.AND P0, PT, R0, RZ, PT ;  /* 0x000000ff0000720b */ /* 0x000fc80003f1d000 */
[----:B------:R-:W-:Y:S01]  /*31d0*/  P2R R22, PR, RZ, 0x1 ;  /* 0x00000001ff167803 */ /* 0x000fe20000000000 */
[----:B------:R-:W-:Y:S08]  /*31e0*/  BRA `(.L_x_115) ;  /* 0x0000000000e47947 */ /* 0x000ff00003800000 */
.L_x_122:
        /* <DEDUP_REMOVED lines=9> */
[----:B--2---:R-:W-:-:S04]  /*3280*/  ISETP.NE.AND P0, PT, R2, RZ, PT ;  /* 0x000000ff0200720c */ /* 0x004fc80003f05270 */
[----:B------:R-:W-:Y:S01]  /*3290*/  P2R R22, PR, RZ, 0x1 ;  /* 0x00000001ff167803 */ /* 0x000fe20000000000 */
[----:B------:R-:W-:Y:S08]  /*32a0*/  BRA `(.L_x_115) ;  /* 0x0000000000b47947 */ /* 0x000ff00003800000 */
.L_x_129:
[----:B------:R-:W2:Y:S02]  /*32b0*/  LDG.E.U8 R2, desc[UR36][R2.64] ;  /* 0x0000002402027981 */ /* 0x000ea4000c1e1100 */
[----:B--2---:R-:W-:-:S04]  /*32c0*/  ISETP.NE.AND P0, PT, R2, RZ, PT ;  /* 0x000000ff0200720c */ /* 0x004fc80003f05270 */
[----:B------:R-:W-:Y:S01]  /*32d0*/  P2R R22, PR, RZ, 0x1 ;  /* 0x00000001ff167803 */ /* 0x000fe20000000000 */
[----:B------:R-:W-:Y:S08]  /*32e0*/  BRA `(.L_x_115) ;  /* 0x0000000000a47947 */ /* 0x000ff00003800000 */
.L_x_128:
[----:B------:R-:W2:Y:S02]  /*32f0*/  LDG.E.U8 R2, desc[UR36][R2.64] ;  /* 0x0000002402027981 */ /* 0x000ea4000c1e1100 */
[----:B--2---:R-:W-:-:S04]  /*3300*/  ISETP.NE.AND P0, PT, R2, RZ, PT ;  /* 0x000000ff0200720c */ /* 0x004fc80003f05270 */
[----:B------:R-:W-:Y:S01]  /*3310*/  P2R R22, PR, RZ, 0x1 ;  /* 0x00000001ff167803 */ /* 0x000fe20000000000 */
[----:B------:R-:W-:Y:S08]  /*3320*/  BRA `(.L_x_115) ;  /* 0x0000000000947947 */ /* 0x000ff00003800000 */
.L_x_127:
[----:B------:R-:W-:-:S09]  /*3330*/  UISETP.NE.AND UP0, UPT, UR4, 0x1c, UPT ;  /* 0x0000001c0400788c */ /* 0x000fd2000bf05270 */
[----:B------:R-:W-:Y:S05]  /*3340*/  BRA.U !UP0, `(.L_x_130) ;  /* 0x0000000108807547 */ /* 0x000fea000b800000 */
[----:B------:R-:W-:-:S09]  /*3350*/  UISETP.NE.AND UP0, UPT, UR4, 0x1d, UPT ;  /* 0x0000001d0400788c */ /* 0x000fd2000bf05270 */
[----:B------:R-:W-:Y:S05]  /*3360*/  BRA.U !UP0, `(.L_x_131) ;  /* 0x0000000108647547 */ /* 0x000fea000b800000 */
[----:B------:R-:W-:-:S09]  /*3370*/  UISETP.NE.AND UP0, UPT, UR4, 0x2c, UPT ;  /* 0x0000002c0400788c */ /* 0x000fd2000bf05270 */
[----:B------:R-:W-:Y:S05]  /*3380*/  BRA.U !UP0, `(.L_x_132) ;  /* 0x00000001084c7547 */ /* 0x000fea000b800000 */
.L_x_114:
        /* <DEDUP_REMOVED lines=8> */
[----:B0-----:R-:W-:Y:S02]  /*3410*/  IMAD.U32 R4, RZ, RZ, UR6 ;  /* 0x00000006ff047e24 */ /* 0x001fe4000f8e00ff */
[----:B------:R-:W-:-:S02]  /*3420*/  IMAD.U32 R5, RZ, RZ, UR7 ;  /* 0x00000007ff057e24 */ /* 0x000fc4000f8e00ff */
[----:B-1----:R-:W-:Y:S02]  /*3430*/  IMAD.U32 R6, RZ, RZ, UR8 ;  /* 0x00000008ff067e24 */ /* 0x002fe4000f8e00ff */
[----:B------:R-:W-:Y:S01]  /*3440*/  IMAD.U32 R7, RZ, RZ, UR9 ;  /* 0x00000009ff077e24 */ /* 0x000fe2000f8e00ff */
[----:B---3--:R-:W-:Y:S01]  /*3450*/  MOV R10, UR4 ;  /* 0x00000004000a7c02 */ /* 0x008fe20008000f00 */
[----:B------:R-:W-:-:S07]  /*3460*/  IMAD.U32 R11, RZ, RZ, UR5 ;  /* 0x00000005ff0b7e24 */ /* 0x000fce000f8e00ff */
[----:B------:R-:W-:-:S07]  /*3470*/  LEPC R20, `(.L_x_133) ;  /* 0x000000001014794e */ /* 0x000fce0000000000 */
[----:B--2--5:R-:W-:Y:S05]  /*3480*/  CALL.ABS.NOINC R2 ;  /* 0x0000000002007343 */ /* 0x024fea0003c00000 */
.L_x_133:
[----:B------:R-:W-:-:S04]  /*3490*/  PLOP3.LUT P0, PT, PT, PT, PT, 0x8, 0x80 ;  /* 0x000000000080781c */ /* 0x000fc80003f0e170 */
[----:B------:R-:W-:Y:S01]  /*34a0*/  P2R R22, PR, RZ, 0x1 ;  /* 0x00000001ff167803 */ /* 0x000fe20000000000 */
[----:B------:R-:W-:Y:S08]  /*34b0*/  BRA `(.L_x_115) ;  /* 0x0000000000307947 */ /* 0x000ff00003800000 */
.L_x_132:
[----:B------:R-:W2:Y:S02]  /*34c0*/  LDG.E.U8 R2, desc[UR36][R2.64] ;  /* 0x0000002402027981 */ /* 0x000ea4000c1e1100 */
[----:B--2---:R-:W-:-:S04]  /*34d0*/  ISETP.NE.AND P0, PT, R2, RZ, PT ;  /* 0x000000ff0200720c */ /* 0x004fc80003f05270 */
[----:B------:R-:W-:Y:S01]  /*34e0*/  P2R R22, PR, RZ, 0x1 ;  /* 0x00000001ff167803 */ /* 0x000fe20000000000 */
[----:B------:R-:W-:Y:S08]  /*34f0*/  BRA `(.L_x_115) ;  /* 0x0000000000207947 */ /* 0x000ff00003800000 */
.L_x_131:
[----:B------:R-:W2:Y:S02]  /*3500*/  LDG.E.64 R2, desc[UR36][R2.64] ;  /* 0x0000002402027981 */ /* 0x000ea4000c1e1b00 */
[----:B--2---:R-:W-:-:S04]  /*3510*/  ISETP.NE.U32.AND P0, PT, R2, RZ, PT ;  /* 0x000000ff0200720c */ /* 0x004fc80003f05070 */
[----:B------:R-:W-:-:S04]  /*3520*/  ISETP.NE.AND.EX P0, PT, R3, RZ, PT, P0 ;  /* 0x000000ff0300720c */ /* 0x000fc80003f05300 */
[----:B------:R-:W-:Y:S01]  /*3530*/  P2R R22, PR, RZ, 0x1 ;  /* 0x00000001ff167803 */ /* 0x000fe20000000000 */
[----:B------:R-:W-:Y:S08]  /*3540*/  BRA `(.L_x_115) ;  /* 0x00000000000c7947 */ /* 0x000ff00003800000 */
.L_x_130:
[----:B------:R-:W2:Y:S02]  /*3550*/  LDG.E R2, desc[UR36][R2.64] ;  /* 0x0000002402027981 */ /* 0x000ea4000c1e1900 */
[----:B--2---:R-:W-:-:S04]  /*3560*/  ISETP.NE.AND P0, PT, R2, RZ, PT ;  /* 0x000000ff0200720c */ /* 0x004fc80003f05270 */
[----:B------:R-:W-:-:S09]  /*3570*/  P2R R22, PR, RZ, 0x1 ;  /* 0x00000001ff167803 */ /* 0x000fd20000000000 */
.L_x_115:
[----:B------:R-:W-:Y:S05]  /*3580*/  BSYNC.RECONVERGENT B6 ;  /* 0x0000000000067941 */ /* 0x000fea0003800200 */
.L_x_109:
[----:B------:R-:W0:Y:S01]  /*3590*/  LDCU.64 UR6, c[0x0][0x660] ;  /* 0x0000cc00ff0677ac */ /* 0x000e220008000a00 */
[----:B------:R-:W-:-:S04]  /*35a0*/  UPRMT UR4, UR39, 0x7773, URZ ;  /* 0x0000777327047896 */ /* 0x000fc800080000ff */
[----:B------:R-:W-:Y:S01]  /*35b0*/  UISETP.GT.AND UP0, UPT, UR4, 0x9, UPT ;  /* 0x000000090400788c */ /* 0x000fe2000bf04270 */
[----:B0-----:R-:W-:-:S04]  /*35c0*/  IADD3 R4, P0, PT, R18, UR6, RZ ;  /* 0x0000000612047c10 */ /* 0x001fc8000ff1e0ff */
[----:B------:R-:W-:-:S04]  /*35d0*/  IADD3.X R5, PT, PT, RZ, UR7, RZ, P0, !PT ;  /* 0x00000007ff057c10 */ /* 0x000fc800087fe4ff */
        /* <DEDUP_REMOVED lines=10> */
[----:B--2---:R-:W-:Y:S01]  /*3680*/  SHF.R.S32.HI R3, RZ, 0x1f, R2 ;  /* 0x0000001fff037819 */ /* 0x004fe20000011402 */
[----:B------:R-:W-:Y:S06]  /*3690*/  BRA `(.L_x_139) ;  /* 0x0000000c004c7947 */ /* 0x000fec0003800000 */
.L_x_137:
[----:B------:R3:W5:Y:S01]  /*36a0*/  LDG.E.U8 R2, desc[UR36][R4.64] ;  /* 0x0000002404027981 */ /* 0x000762000c1e1100 */
[----:B------:R-:W-:Y:S01]  /*36b0*/  IMAD.MOV.U32 R3, RZ, RZ, RZ ;  /* 0x000000ffff037224 */ /* 0x000fe200078e00ff */
[----:B------:R-:W-:Y:S06]  /*36c0*/  BRA `(.L_x_139) ;  /* 0x0000000c00407947 */ /* 0x000fec0003800000 */
.L_x_136:
[----:B------:R-:W-:-:S09]  /*36d0*/  UISETP.NE.AND UP0, UPT, UR4, 0x2, UPT ;  /* 0x000000020400788c */ /* 0x000fd2000bf05270 */
[----:B------:R-:W-:Y:S05]  /*36e0*/  BRA.U !UP0, `(.L_x_140) ;  /* 0x0000000108247547 */ /* 0x000fea000b800000 */
[----:B------:R-:W-:-:S09]  /*36f0*/  UISETP.NE.AND UP0, UPT, UR4, 0x3, UPT ;  /* 0x000000030400788c */ /* 0x000fd2000bf05270 */
[----:B------:R-:W-:Y:S05]  /*3700*/  BRA.U !UP0, `(.L_x_141) ;  /* 0x0000000108107547 */ /* 0x000fea000b800000 */
[----:B------:R-:W-:-:S09]  /*3710*/  UISETP.NE.AND UP0, UPT, UR4, 0x4, UPT ;  /* 0x000000040400788c */ /* 0x000fd2000bf05270 */
[----:B------:R-:W-:Y:S05]  /*3720*/  BRA.U UP0, `(.L_x_138) ;  /* 0x0000000900a47547 */ /* 0x000fea000b800000 */
[----:B------:R4:W5:Y:S01]  /*3730*/  LDG.E.64 R2, desc[UR36][R4.64] ;  /* 0x0000002404027981 */ /* 0x000962000c1e1b00 */
[----:B------:R-:W-:Y:S05]  /*3740*/  BRA `(.L_x_139) ;  /* 0x0000000c00207947 */ /* 0x000fea0003800000 */
.L_x_141:
[----:B------:R-:W2:Y:S02]  /*3750*/  LDG.E R2, desc[UR36][R4.64] ;  /* 0x0000002404027981 */ /* 0x000ea4000c1e1900 */
[----:B--2---:R-:W-:Y:S01]  /*3760*/  SHF.R.S32.HI R3, RZ, 0x1f, R2 ;  /* 0x0000001fff037819 */ /* 0x004fe20000011402 */
[----:B------:R-:W-:Y:S06]  /*3770*/  BRA `(.L_x_139) ;  /* 0x0000000c00147947 */ /* 0x000fec0003800000 */
.L_x_140:
[----:B------:R-:W2:Y:S02]  /*3780*/  LDG.E.S16 R2, desc[UR36][R4.64] ;  /* 0x0000002404027981 */ /* 0x000ea4000c1e1700 */
[----:B--2---:R-:W-:Y:S01]  /*3790*/  SHF.R.S32.HI R3, RZ, 0x1f, R2 ;  /* 0x0000001fff037819 */ /* 0x004fe20000011402 */
[----:B------:R-:W-:Y:S06]  /*37a0*/  BRA `(.L_x_139) ;  /* 0x0000000c00087947 */ /* 0x000fec0003800000 */
.L_x_135:
[----:B------:R-:W-:-:S09]  /*37b0*/  UISETP.GT.AND UP0, UPT, UR4, 0x6, UPT ;  /* 0x000000060400788c */ /* 0x000fd2000bf04270 */
[----:B------:R-:W-:Y:S05]  /*37c0*/  BRA.U UP0, `(.L_x_142) ;  /* 0x00000001002c7547 */ /* 0x000fea000b800000 */
[----:B------:R-:W-:-:S09]  /*37d0*/  UISETP.NE.AND UP0, UPT, UR4, 0x5, UPT ;  /* 0x000000050400788c */ /* 0x000fd2000bf05270 */
[----:B------:R-:W-:Y:S05]  /*37e0*/  BRA.U !UP0, `(.L_x_143) ;  /* 0x0000000108147547 */ /* 0x000fea000b800000 */
[----:B------:R-:W-:-:S09]  /*37f0*/  UISETP.NE.AND UP0, UPT, UR4, 0x6, UPT ;  /* 0x000000060400788c */ /* 0x000fd2000bf05270 */
[----:B------:R-:W-:Y:S05]  /*3800*/  BRA.U UP0, `(.L_x_138) ;  /* 0x00000009006c7547 */ /* 0x000fea000b800000 */
[----:B------:R-:W2:Y:S02]  /*3810*/  LDG.E R2, desc[UR36][R4.64] ;  /* 0x0000002404027981 */ /* 0x000ea4000c1e1900 */
[----:B--2---:R-:W0:Y:S02]  /*3820*/  F2I.S64.TRUNC R2, R2 ;  /* 0x0000000200027311 */ /* 0x004e24000020d900 */
[----:B0-----:R-:W-:Y:S05]  /*3830*/  BRA `(.L_x_139) ;  /* 0x0000000800e47947 */ /* 0x001fea0003800000 */
.L_x_143:
[----:B------:R-:W2:Y:S02]  /*3840*/  LDG.E.U16 R4, desc[UR36][R4.64] ;  /* 0x0000002404047981 */ /* 0x000ea4000c1e1500 */
[----:B--2---:R-:W-:-:S06]  /*3850*/  HADD2.F32 R2, -RZ, R4.H0_H0 ;  /* 0x20000004ff027230 */ /* 0x004fcc0000004100 */
[----:B------:R-:W0:Y:S02]  /*3860*/  F2I.S64.TRUNC R2, R2 ;  /* 0x0000000200027311 */ /* 0x000e24000020d900 */
[----:B0-----:R-:W-:Y:S05]  /*3870*/  BRA `(.L_x_139) ;  /* 0x0000000800d47947 */ /* 0x001fea0003800000 */
.L_x_142:
[----:B------:R-:W-:-:S09]  /*3880*/  UISETP.NE.AND UP0, UPT, UR4, 0x7, UPT ;  /* 0x000000070400788c */ /* 0x000fd2000bf05270 */
[----:B------:R-:W-:Y:S05]  /*3890*/  BRA.U !UP0, `(.L_x_144) ;  /* 0x00000001082c7547 */ /* 0x000fea000b800000 */
[----:B------:R-:W-:-:S09]  /*38a0*/  UISETP.NE.AND UP0, UPT, UR4, 0x8, UPT ;  /* 0x000000080400788c */ /* 0x000fd2000bf05270 */
[----:B------:R-:W-:Y:S05]  /*38b0*/  BRA.U !UP0, `(.L_x_145) ;  /* 0x0000000108147547 */ /* 0x000fea000b800000 */
[----:B------:R-:W-:-:S09]  /*38c0*/  UISETP.NE.AND UP0, UPT, UR4, 0x9, UPT ;  /* 0x000000090400788c */ /* 0x000fd2000bf05270 */
[----:B------:R-:W-:Y:S05]  /*38d0*/  BRA.U UP0, `(.L_x_138) ;  /* 0x0000000900387547 */ /* 0x000fea000b800000 */
[----:B------:R-:W2:Y:S02]  /*38e0*/  LDG.E R2, desc[UR36][R4.64] ;  /* 0x0000002404027981 */ /* 0x000ea4000c1e1900 */
[----:B--2---:R-:W0:Y:S02]  /*38f0*/  F2I.S64.TRUNC R2, R2 ;  /* 0x0000000200027311 */ /* 0x004e24000020d900 */
[----:B0-----:R-:W-:Y:S05]  /*3900*/  BRA `(.L_x_139) ;  /* 0x0000000800b07947 */ /* 0x001fea0003800000 */
.L_x_145:
[----:B------:R-:W2:Y:S02]  /*3910*/  LDG.E.U16 R4, desc[UR36][R4.64] ;  /* 0x0000002404047981 */ /* 0x000ea4000c1e1500 */
[----:B--2---:R-:W-:-:S06]  /*3920*/  HADD2.F32 R2, -RZ, R4.H0_H0 ;  /* 0x20000004ff027230 */ /* 0x004fcc0000004100 */
[----:B------:R-:W0:Y:S02]  /*3930*/  F2I.S64.TRUNC R2, R2 ;  /* 0x0000000200027311 */ /* 0x000e24000020d900 */
[----:B0-----:R-:W-:Y:S05]  /*3940*/  BRA `(.L_x_139) ;  /* 0x0000000800a07947 */ /* 0x001fea0003800000 */
.L_x_144:
[----:B------:R-:W2:Y:S02]  /*3950*/  LDG.E.64 R2, desc[UR36][R4.64] ;  /* 0x0000002404027981 */ /* 0x000ea4000c1e1b00 */
[----:B--2---:R-:W0:Y:S02]  /*3960*/  F2I.S64.F64.TRUNC R2, R2 ;  /* 0x0000000200027311 */ /* 0x004e24000030d900 */
[----:B0-----:R-:W-:Y:S05]  /*3970*/  BRA `(.L_x_139) ;  /* 0x0000000800947947 */ /* 0x001fea0003800000 */
.L_x_134:
        /* <DEDUP_REMOVED lines=8> */
[----:B------:R-:W2:Y:S01]  /*3a00*/  LDG.E.U8 R4, desc[UR36][R4.64] ;  /* 0x0000002404047981 */ /* 0x000ea2000c1e1100 */
[----:B------:R-:W-:Y:S01]  /*3a10*/  IMAD.MOV.U32 R3, RZ, RZ, RZ ;  /* 0x000000ffff037224 */ /* 0x000fe200078e00ff */
[----:B--2---:R-:W-:-:S04]  /*3a20*/  ISETP.NE.AND P0, PT, R4, RZ, PT ;  /* 0x000000ff0400720c */ /* 0x004fc80003f05270 */
[----:B------:R-:W-:Y:S01]  /*3a30*/  SEL R2, RZ, 0x1, !P0 ;  /* 0x00000001ff027807 */ /* 0x000fe20004000000 */
[----:B------:R-:W-:Y:S08]  /*3a40*/  BRA `(.L_x_139) ;  /* 0x0000000800607947 */ /* 0x000ff00003800000 */
.L_x_148:
[----:B------:R-:W2:Y:S02]  /*3a50*/  LDG.E.64 R2, desc[UR36][R4.64] ;  /* 0x0000002404027981 */ /* 0x000ea4000c1e1b00 */
[----:B--2---:R-:W0:Y:S02]  /*3a60*/  F2I.S64.F64.TRUNC R2, R2 ;  /* 0x0000000200027311 */ /* 0x004e24000030d900 */
[----:B0-----:R-:W-:Y:S05]  /*3a70*/  BRA `(.L_x_139) ;  /* 0x0000000800547947 */ /* 0x001fea0003800000 */
.L_x_147:
        /* <DEDUP_REMOVED lines=12> */
[----:B0-----:R-:W-:-:S04]  /*3b40*/  IADD3 R3, PT, PT, -R3, RZ, RZ ;  /* 0x000000ff03037210 */ /* 0x001fc80007ffe1ff */
[----:B------:R-:W-:-:S05]  /*3b50*/  VIADDMNMX.U32 R3, R3, R6, 0x4, !PT ;  /* 0x0000000403037446 */ /* 0x000fca0007800006 */
[----:B------:R-:W-:-:S04]  /*3b60*/  VIADD R3, R3, 0xfffffffc ;  /* 0xfffffffc03037836 */ /* 0x000fc80000000000 */
[----:B------:R-:W-:Y:S01]  /*3b70*/  IMAD.SHL.U32 R7, R3, 0x800000, RZ ;  /* 0x0080000003077824 */ /* 0x000fe200078e00ff */
[C---:B------:R-:W-:Y:S01]  /*3b80*/  SHF.L.U32 R6, R2.reuse, R3, RZ ;  /* 0x0000000302067219 */ /* 0x040fe200000006ff */
[----:B------:R-:W-:-:S03]  /*3b90*/  VIADD R3, R2, 0x1000000 ;  /* 0x0100000002037836 */ /* 0x000fc60000000000 */
[----:B------:R-:W-:Y:S02]  /*3ba0*/  LEA.HI R6, R6, -R7, RZ, 0x1c ;  /* 0x8000000706067211 */ /* 0x000fe400078fe0ff */
[----:B------:R-:W-:-:S03]  /*3bb0*/  SHF.R.S32.HI R3, RZ, 0x8, R3 ;  /* 0x00000008ff037819 */ /* 0x000fc60000011403 */
[----:B------:R-:W-:-:S05]  /*3bc0*/  VIADD R6, R6, 0x3c000000 ;  /* 0x3c00000006067836 */ /* 0x000fca0000000000 */
[----:B------:R-:W-:-:S04]  /*3bd0*/  LOP3.LUT R3, R6, 0x7f800000, R3, 0xf8, !PT ;  /* 0x7f80000006037812 */ /* 0x000fc800078ef803 */
[----:B------:R-:W-:-:S04]  /*3be0*/  SEL R3, R3, RZ, P0 ;  /* 0x000000ff03037207 */ /* 0x000fc80000000000 */
[----:B------:R-:W-:-:S06]  /*3bf0*/  LOP3.LUT R3, R3, 0x80000000, R0, 0xf8, !PT ;  /* 0x8000000003037812 */ /* 0x000fcc00078ef800 */
[----:B------:R-:W0:Y:S02]  /*3c00*/  F2I.S64.TRUNC R2, R3 ;  /* 0x0000000300027311 */ /* 0x000e24000020d900 */
[----:B0-----:R-:W-:Y:S05]  /*3c10*/  BRA `(.L_x_139) ;  /* 0x0000000400ec7947 */ /* 0x001fea0003800000 */
.L_x_150:
[----:B------:R-:W2:Y:S02]  /*3c20*/  LDG.E.U8 R3, desc[UR36][R4.64] ;  /* 0x0000002404037981 */ /* 0x000ea4000c1e1100 */
[C---:B--2---:R-:W-:Y:S01]  /*3c30*/  SHF.L.U32 R2, R3.reuse, 0x19, RZ ;  /* 0x0000001903027819 */ /* 0x044fe200000006ff */
        /* <DEDUP_REMOVED lines=8> */
[----:B------:R-:W-:-:S06]  /*3cc0*/  LOP3.LUT R3, R0, 0x80000000, R3, 0xf8, !PT ;  /* 0x8000000000037812 */ /* 0x000fcc00078ef803 */
[----:B------:R-:W0:Y:S02]  /*3cd0*/  F2I.S64.TRUNC R2, R3 ;  /* 0x0000000300027311 */ /* 0x000e24000020d900 */
[----:B0-----:R-:W-:Y:S05]  /*3ce0*/  BRA `(.L_x_139) ;  /* 0x0000000400b87947 */ /* 0x001fea0003800000 */
.L_x_149:
[----:B------:R-:W2:Y:S02]  /*3cf0*/  LDG.E.U16 R2, desc[UR36][R4.64] ;  /* 0x0000002404027981 */ /* 0x000ea4000c1e1500 */
[----:B--2---:R-:W-:-:S06]  /*3d00*/  IMAD.U32 R2, R2, 0x10000, RZ ;  /* 0x0001000002027824 */ /* 0x004fcc00078e00ff */
[----:B------:R-:W0:Y:S02]  /*3d10*/  F2I.S64.TRUNC R2, R2 ;  /* 0x0000000200027311 */ /* 0x000e24000020d900 */
[----:B0-----:R-:W-:Y:S05]  /*3d20*/  BRA `(.L_x_139) ;  /* 0x0000000400a87947 */ /* 0x001fea0003800000 */
.L_x_146:
        /* <DEDUP_REMOVED lines=8> */
[----:B------:R2:W5:Y:S01]  /*3db0*/  LDG.E.U16 R2, desc[UR36][R4.64] ;  /* 0x0000002404027981 */ /* 0x000562000c1e1500 */
[----:B------:R-:W-:Y:S01]  /*3dc0*/  IMAD.MOV.U32 R3, RZ, RZ, RZ ;  /* 0x000000ffff037224 */ /* 0x000fe200078e00ff */
[----:B------:R-:W-:Y:S06]  /*3dd0*/  BRA `(.L_x_139) ;  /* 0x00000004007c7947 */ /* 0x000fec0003800000 */
.L_x_153:
[----:B------:R-:W2:Y:S01]  /*3de0*/  LDG.E.U8 R4, desc[UR36][R4.64] ;  /* 0x0000002404047981 */ /* 0x000ea2000c1e1100 */
[----:B------:R-:W-:Y:S01]  /*3df0*/  BSSY.RECONVERGENT B0, `(.L_x_154) ;  /* 0x0000018000007945 */ /* 0x000fe20003800200 */
[----:B------:R-:W-:Y:S01]  /*3e00*/  IMAD.MOV.U32 R2, RZ, RZ, RZ ;  /* 0x000000ffff027224 */ /* 0x000fe200078e00ff */
[----:B--2---:R-:W-:-:S13]  /*3e10*/  ISETP.NE.AND P0, PT, R4, RZ, PT ;  /* 0x000000ff0400720c */ /* 0x004fda0003f05270 */
[----:B------:R-:W-:Y:S05]  /*3e20*/  @!P0 BRA `(.L_x_155) ;  /* 0x0000000000508947 */ /* 0x000fea0003800000 */
[----:B------:R-:W-:-:S13]  /*3e30*/  ISETP.NE.AND P0, PT, R4, 0x80, PT ;  /* 0x000000800400780c */ /* 0x000fda0003f05270 */
[----:B------:R-:W-:Y:S01]  /*3e40*/  @!P0 MOV R2, 0x7f800001 ;  /* 0x7f80000100028802 */ /* 0x000fe20000000f00 */
        /* <DEDUP_REMOVED lines=14> */
.L_x_157:
[----:B------:R-:W-:Y:S05]  /*3f30*/  BSYNC.RECONVERGENT B1 ;  /* 0x0000000000017941 */ /* 0x000fea0003800200 */
.L_x_156:
[----:B------:R-:W-:Y:S01]  /*3f40*/  IMAD.SHL.U32 R0, R0, 0x100000, RZ ;  /* 0x0010000000007824 */ /* 0x000fe200078e00ff */
[----:B------:R-:W-:-:S04]  /*3f50*/  LEA R2, R2, 0x3b800000, 0x17 ;  /* 0x3b80000002027811 */ /* 0x000fc800078eb8ff */
[----:B------:R-:W-:-:S07]  /*3f60*/  LOP3.LUT R2, R2, R0, R7, 0xfe, !PT ;  /* 0x0000000002027212 */ /* 0x000fce00078efe07 */
.L_x_155:
[----:B------:R-:W-:Y:S05]  /*3f70*/  BSYNC.RECONVERGENT B0 ;  /* 0x0000000000007941 */ /* 0x000fea0003800200 */
.L_x_154:
[----:B------:R-:W2:Y:S02]  /*3f80*/  F2I.S64.TRUNC R2, R2 ;  /* 0x0000000200027311 */ /* 0x000ea4000020d900 */
[----:B--2---:R-:W-:Y:S05]  /*3f90*/  BRA `(.L_x_139) ;  /* 0x00000004000c7947 */ /* 0x004fea0003800000 */
.L_x_152:
        /* <DEDUP_REMOVED lines=21> */
.L_x_161:
[----:B------:R-:W-:Y:S05]  /*40f0*/  BSYNC.RECONVERGENT B1 ;  /* 0x0000000000017941 */ /* 0x000fea0003800200 */
.L_x_160:
[----:B------:R-:W-:Y:S01]  /*4100*/  IMAD.SHL.U32 R0, R0, 0x200000, RZ ;  /* 0x0020000000007824 */ /* 0x000fe200078e00ff */
[----:B------:R-:W-:-:S04]  /*4110*/  LEA R2, R2, 0x37800000, 0x17 ;  /* 0x3780000002027811 */ /* 0x000fc800078eb8ff */
[----:B------:R-:W-:-:S07]  /*4120*/  LOP3.LUT R2, R2, R0, R7, 0xfe, !PT ;  /* 0x0000000002027212 */ /* 0x000fce00078efe07 */
.L_x_159:
[----:B------:R-:W-:Y:S05]  /*4130*/  BSYNC.RECONVERGENT B0 ;  /* 0x0000000000007941 */ /* 0x000fea0003800200 */
.L_x_158:
[----:B------:R-:W2:Y:S02]  /*4140*/  F2I.S64.TRUNC R2, R2 ;  /* 0x0000000200027311 */ /* 0x000ea4000020d900 */
[----:B--2---:R-:W-:Y:S05]  /*4150*/  BRA `(.L_x_139) ;  /* 0x00000000009c7947 */ /* 0x004fea0003800000 */
.L_x_151:
[----:B------:R-:W-:-:S09]  /*4160*/  UISETP.NE.AND UP0, UPT, UR4, 0x1c, UPT ;  /* 0x0000001c0400788c */ /* 0x000fd2000bf05270 */
[----:B------:R-:W-:Y:S05]  /*4170*/  BRA.U !UP0, `(.L_x_162) ;  /* 0x00000001088c7547 */ /* 0x000fea000b800000 */
[----:B------:R-:W-:-:S09]  /*4180*/  UISETP.NE.AND UP0, UPT, UR4, 0x1d, UPT ;  /* 0x0000001d0400788c */ /* 0x000fd2000bf05270 */
[----:B------:R-:W-:Y:S05]  /*4190*/  BRA.U !UP0, `(.L_x_163) ;  /* 0x00000001087c7547 */ /* 0x000fea000b800000 */
[----:B------:R-:W-:-:S09]  /*41a0*/  UISETP.NE.AND UP0, UPT, UR4, 0x2c, UPT ;  /* 0x0000002c0400788c */ /* 0x000fd2000bf05270 */
[----:B------:R-:W-:Y:S05]  /*41b0*/  BRA.U !UP0, `(.L_x_164) ;  /* 0x0000000108487547 */ /* 0x000fea000b800000 */
.L_x_138:
[----:B------:R-:W-:Y:S01]  /*41c0*/  MOV R2, 0x0 ;  /* 0x0000000000027802 */ /* 0x000fe20000000f00 */
[----:B------:R-:W0:Y:S01]  /*41d0*/  LDCU.64 UR6, c[0x4][0x4e8] ;  /* 0x01009d00ff0677ac */ /* 0x000e220008000a00 */
[----:B------:R-:W-:Y:S02]  /*41e0*/  HFMA2 R8, -RZ, RZ, 0, 4.64916229248046875e-06 ;  /* 0x0000004eff087431 */ /* 0x000fe400000001ff */
[----:B------:R-:W-:Y:S01]  /*41f0*/  IMAD.MOV.U32 R12, RZ, RZ, 0x1 ;  /* 0x00000001ff0c7424 */ /* 0x000fe200078e00ff */
[----:B------:R-:W1:Y:S01]  /*4200*/  LDCU.64 UR8, c[0x4][0x4f0] ;  /* 0x01009e00ff0877ac */ /* 0x000e620008000a00 */
[----:B------:R-:W2:Y:S01]  /*4210*/  LDC.64 R2, c[0x4][R2] ;  /* 0x0100000002027b82 */ /* 0x000ea20000000a00 */
[----:B------:R-:W-:Y:S01]  /*4220*/  IMAD.MOV.U32 R13, RZ, RZ, RZ ;  /* 0x000000ffff0d7224 */ /* 0x000fe200078e00ff */
[----:B------:R-:W3:Y:S01]  /*4230*/  LDCU.64 UR4, c[0x4][0x328] ;  /* 0x01006500ff0477ac */ /* 0x000ee20008000a00 */
[----:B0-----:R-:W-:Y:S01]  /*4240*/  IMAD.U32 R4, RZ, RZ, UR6 ;  /* 0x00000006ff047e24 */ /* 0x001fe2000f8e00ff */
[----:B------:R-:W-:Y:S01]  /*4250*/  MOV R5, UR7 ;  /* 0x0000000700057c02 */ /* 0x000fe20008000f00 */
[----:B-1----:R-:W-:-:S02]  /*4260*/  IMAD.U32 R6, RZ, RZ, UR8 ;  /* 0x00000008ff067e24 */ /* 0x002fc4000f8e00ff */
[----:B------:R-:W-:Y:S02]  /*4270*/  IMAD.U32 R7, RZ, RZ, UR9 ;  /* 0x00000009ff077e24 */ /* 0x000fe4000f8e00ff */
[----:B---3--:R-:W-:Y:S02]  /*4280*/  IMAD.U32 R10, RZ, RZ, UR4 ;  /* 0x00000004ff0a7e24 */ /* 0x008fe4000f8e00ff */
[----:B------:R-:W-:-:S07]  /*4290*/  IMAD.U32 R11, RZ, RZ, UR5 ;  /* 0x00000005ff0b7e24 */ /* 0x000fce000f8e00ff */
[----:B------:R-:W-:-:S07]  /*42a0*/  LEPC R20, `(.L_x_165) ;  /* 0x000000001014794e */ /* 0x000fce0000000000 */
[----:B--2--5:R-:W-:Y:S05]  /*42b0*/  CALL.ABS.NOINC R2 ;  /* 0x0000000002007343 */ /* 0x024fea0003c00000 */
.L_x_165:
[----:B------:R-:W-:Y:S01]  /*42c0*/  CS2R R2, SRZ ;  /* 0x0000000000027805 */ /* 0x000fe2000001ff00 */
[----:B------:R-:W-:Y:S06]  /*42d0*/  BRA `(.L_x_139) ;  /* 0x00000000003c7947 */ /* 0x000fec0003800000 */
.L_x_164:
[----:B------:R-:W2:Y:S01]  /*42e0*/  LDG.E.U8 R4, desc[UR36][R4.64] ;  /* 0x0000002404047981 */ /* 0x000ea2000c1e1100 */
[----:B------:R-:W-:Y:S01]  /*42f0*/  BSSY.RECONVERGENT B0, `(.L_x_166) ;  /* 0x0000007000007945 */ /* 0x000fe20003800200 */
[----:B------:R-:W-:Y:S01]  /*4300*/  IMAD.MOV.U32 R2, RZ, RZ, 0x400000 ;  /* 0x00400000ff027424 */ /* 0x000fe200078e00ff */
[----:B--2---:R-:W-:-:S13]  /*4310*/  ISETP.NE.AND P0, PT, R4, RZ, PT ;  /* 0x000000ff0400720c */ /* 0x004fda0003f05270 */
[----:B------:R-:W-:Y:S05]  /*4320*/  @!P0 BRA `(.L_x_167) ;  /* 0x00000000000c8947 */ /* 0x000fea0003800000 */
[----:B------:R-:W-:-:S13]  /*4330*/  ISETP.NE.AND P0, PT, R4, 0xff, PT ;  /* 0x000000ff0400780c */ /* 0x000fda0003f05270 */
[----:B------:R-:W-:Y:S01]  /*4340*/  @!P0 IMAD.MOV.U32 R2, RZ, RZ, 0x7f800001 ;  /* 0x7f800001ff028424 */ /* 0x000fe200078e00ff */
[----:B------:R-:W-:-:S07]  /*4350*/  @P0 SHF.L.U32 R2, R4, 0x17, RZ ;  /* 0x0000001704020819 */ /* 0x000fce00000006ff */
.L_x_167:
[----:B------:R-:W-:Y:S05]  /*4360*/  BSYNC.RECONVERGENT B0 ;  /* 0x0000000000007941 */ /* 0x000fea0003800200 */
.L_x_166:
[----:B------:R-:W0:Y:S02]  /*4370*/  F2I.S64.TRUNC R2, R2 ;  /* 0x0000000200027311 */ /* 0x000e24000020d900 */
[----:B0-----:R-:W-:Y:S05]  /*4380*/  BRA `(.L_x_139) ;  /* 0x0000000000107947 */ /* 0x001fea0003800000 */
.L_x_163:
[----:B------:R0:W5:Y:S01]  /*4390*/  LDG.E.64 R2, desc[UR36][R4.64] ;  /* 0x0000002404027981 */ /* 0x000162000c1e1b00 */
[----:B------:R-:W-:Y:S05]  /*43a0*/  BRA `(.L_x_139) ;  /* 0x0000000000087947 */ /* 0x000fea0003800000 */
.L_x_162:
[----:B------:R1:W5:Y:S01]  /*43b0*/  LDG.E R2, desc[UR36][R4.64] ;  /* 0x0000002404027981 */ /* 0x000362000c1e1900 */
[----:B------:R-:W-:-:S07]  /*43c0*/  IMAD.MOV.U32 R3, RZ, RZ, RZ ;  /* 0x000000ffff037224 */ /* 0x000fce00078e00ff */
.L_x_139:
[----:B------:R-:W-:Y:S01]  /*43d0*/  ISETP.NE.AND P1, PT, R22, RZ, PT ;  /* 0x000000ff1600720c */ /* 0x000fe20003f25270 */
[----:B------:R-:W0:-:S12]  /*43e0*/  LDCU.64 UR6, c[0x0][0x648] ;  /* 0x0000c900ff0677ac */ /* 0x000e180008000a00 */
[----:B01234-:R-:W0:Y:S02]  /*43f0*/  @P1 LDC.64 R4, c[0x0][0x668] ;  /* 0x00019a00ff041b82 */ /* 0x01fe240000000a00 */
[----:B0----5:R-:W-:-:S04]  /*4400*/  @P1 LEA R4, P0, R2, R4, 0x1 ;  /* 0x0000000402041211 */ /* 0x021fc800078008ff */
[----:B------:R-:W-:-:S05]  /*4410*/  @P1 LEA.HI.X R5, R2, R5, R3, 0x1, P0 ;  /* 0x0000000502051211 */ /* 0x000fca00000f0c03 */
[----:B------:R0:W5:Y:S01]  /*4420*/  @P1 LDG.E.U16 R19, desc[UR36][R4.64] ;  /* 0x0000002404131981 */ /* 0x000162000c1e1500 */
[----:B------:R-:W-:Y:S01]  /*4430*/  ULOP3.LUT UR4, UR39, 0xff, URZ, 0xc0, !UPT ;  /* 0x000000ff27047892 */ /* 0x000fe2000f8ec0ff */
[----:B------:R-:W-:-:S03]  /*4440*/  IADD3 R2, P0, PT, R16, UR6, RZ ;  /* 0x0000000610027c10 */ /* 0x000fc6000ff1e0ff */
[----:B------:R-:W-:Y:S02]  /*4450*/  UISETP.GT.AND UP0, UPT, UR4, 0x9, UPT ;  /* 0x000000090400788c */ /* 0x000fe4000bf04270 */
[----:B------:R-:W-:-:S07]  /*4460*/  IMAD.X R3, RZ, RZ, UR7, P0 ;  /* 0x00000007ff037e24 */ /* 0x000fce00080e06ff */
[----:B0-----:R-:W-:Y:S05]  /*4470*/  BRA.U UP0, `(.L_x_168) ;  /* 0x0000000500047547 */ /* 0x001fea000b800000 */
        /* <DEDUP_REMOVED lines=8> */
[----:B-----5:R-:W-:-:S06]  /*4500*/  HADD2.F32 R19, -RZ, R19.H0_H0 ;  /* 0x20000013ff137230 */ /* 0x020fcc0000004100 */
[----:B------:R-:W0:Y:S02]  /*4510*/  F2I.FTZ.TRUNC.NTZ R19, R19 ;  /* 0x0000001300137305 */ /* 0x000e24000021f100 */
[----:B0-----:R0:W-:Y:S01]  /*4520*/  STG.E.U8 desc[UR36][R2.64], R19 ;  /* 0x0000001302007986 */ /* 0x0011e2000c101124 */
[----:B------:R-:W-:Y:S05]  /*4530*/  BRA `(.L_x_173) ;  /* 0x0000000c00807947 */ /* 0x000fea0003800000 */
.L_x_171:
[----:B-----5:R-:W-:-:S06]  /*4540*/  HADD2.F32 R5, -RZ, R19.H0_H0 ;  /* 0x20000013ff057230 */ /* 0x020fcc0000004100 */
[----:B------:R-:W0:Y:S02]  /*4550*/  F2I.S64.TRUNC R4, R5 ;  /* 0x0000000500047311 */ /* 0x000e24000020d900 */
[----:B0-----:R0:W-:Y:S01]  /*4560*/  STG.E.U8 desc[UR36][R2.64], R4 ;  /* 0x0000000402007986 */ /* 0x0011e2000c101124 */
[----:B------:R-:W-:Y:S05]  /*4570*/  BRA `(.L_x_173) ;  /* 0x0000000c00707947 */ /* 0x000fea0003800000 */
.L_x_170:
[----:B------:R-:W-:-:S09]  /*4580*/  UISETP.NE.AND UP0, UPT, UR4, 0x2, UPT ;  /* 0x000000020400788c */ /* 0x000fd2000bf05270 */
[----:B------:R-:W-:Y:S05]  /*4590*/  BRA.U !UP0, `(.L_x_174) ;  /* 0x0000000108307547 */ /* 0x000fea000b800000 */
[----:B------:R-:W-:-:S09]  /*45a0*/  UISETP.NE.AND UP0, UPT, UR4, 0x3, UPT ;  /* 0x000000030400788c */ /* 0x000fd2000bf05270 */
[----:B------:R-:W-:Y:S05]  /*45b0*/  BRA.U !UP0, `(.L_x_175) ;  /* 0x0000000108187547 */ /* 0x000fea000b800000 */
[----:B------:R-:W-:-:S09]  /*45c0*/  UISETP.NE.AND UP0, UPT, UR4, 0x4, UPT ;  /* 0x000000040400788c */ /* 0x000fd2000bf05270 */
[----:B------:R-:W-:Y:S05]  /*45d0*/  BRA.U UP0, `(.L_x_172) ;  /* 0x0000000900b87547 */ /* 0x000fea000b800000 */
[----:B-----5:R-:W-:-:S06]  /*45e0*/  HADD2.F32 R4, -RZ, R19.H0_H0 ;  /* 0x20000013ff047230 */ /* 0x020fcc0000004100 */
[----:B------:R-:W0:Y:S02]  /*45f0*/  F2I.S64.TRUNC R4, R4 ;  /* 0x0000000400047311 */ /* 0x000e24000020d900 */
[----:B0-----:R0:W-:Y:S01]  /*4600*/  STG.E.64 desc[UR36][R2.64], R4 ;  /* 0x0000000402007986 */ /* 0x0011e2000c101b24 */
[----:B------:R-:W-:Y:S05]  /*4610*/  BRA `(.L_x_173) ;  /* 0x0000000c00487947 */ /* 0x000fea0003800000 */
.L_x_175:
[----:B-----5:R-:W-:-:S06]  /*4620*/  HADD2.F32 R19, -RZ, R19.H0_H0 ;  /* 0x20000013ff137230 */ /* 0x020fcc0000004100 */
[----:B------:R-:W0:Y:S02]  /*4630*/  F2I.FTZ.TRUNC.NTZ R19, R19 ;  /* 0x0000001300137305 */ /* 0x000e24000021f100 */
[----:B0-----:R0:W-:Y:S01]  /*4640*/  STG.E desc[UR36][R2.64], R19 ;  /* 0x0000001302007986 */ /* 0x0011e2000c101924 */
[----:B------:R-:W-:Y:S05]  /*4650*/  BRA `(.L_x_173) ;  /* 0x0000000c00387947 */ /* 0x000fea0003800000 */
.L_x_174:
[----:B-----5:R-:W-:-:S06]  /*4660*/  HADD2.F32 R19, -RZ, R19.H0_H0 ;  /* 0x20000013ff137230 */ /* 0x020fcc0000004100 */
[----:B------:R-:W0:Y:S02]  /*4670*/  F2I.FTZ.TRUNC.NTZ R19, R19 ;  /* 0x0000001300137305 */ /* 0x000e24000021f100 */
[----:B0-----:R0:W-:Y:S01]  /*4680*/  STG.E.U16 desc[UR36][R2.64], R19 ;  /* 0x0000001302007986 */ /* 0x0011e2000c101524 */
[----:B------:R-:W-:Y:S05]  /*4690*/  BRA `(.L_x_173) ;  /* 0x0000000c00287947 */ /* 0x000fea0003800000 */
.L_x_169:
[----:B------:R-:W-:-:S09]  /*46a0*/  UISETP.GT.AND UP0, UPT, UR4, 0x6, UPT ;  /* 0x000000060400788c */ /* 0x000fd2000bf04270 */
[----:B------:R-:W-:Y:S05]  /*46b0*/  BRA.U UP0, `(.L_x_176) ;  /* 0x0000000100247547 */ /* 0x000fea000b800000 */
[----:B------:R-:W-:-:S09]  /*46c0*/  UISETP.NE.AND UP0, UPT, UR4, 0x5, UPT ;  /* 0x000000050400788c */ /* 0x000fd2000bf05270 */
[----:B------:R-:W-:Y:S05]  /*46d0*/  BRA.U !UP0, `(.L_x_177) ;  /* 0x0000000108147547 */ /* 0x000fea000b800000 */
[----:B------:R-:W-:-:S09]  /*46e0*/  UISETP.NE.AND UP0, UPT, UR4, 0x6, UPT ;  /* 0x000000060400788c */ /* 0x000fd2000bf05270 */
[----:B------:R-:W-:Y:S05]  /*46f0*/  BRA.U UP0, `(.L_x_172) ;  /* 0x0000000900707547 */ /* 0x000fea000b800000 */
[----:B-----5:R-:W-:-:S05]  /*4700*/  HADD2.F32 R19, -RZ, R19.H0_H0 ;  /* 0x20000013ff137230 */ /* 0x020fca0000004100 */
[----:B------:R0:W-:Y:S01]  /*4710*/  STG.E desc[UR36][R2.64], R19 ;  /* 0x0000001302007986 */ /* 0x0001e2000c101924 */
[----:B------:R-:W-:Y:S05]  /*4720*/  BRA `(.L_x_173) ;  /* 0x0000000c00047947 */ /* 0x000fea0003800000 */
.L_x_177:
[----:B-----5:R0:W-:Y:S01]  /*4730*/  STG.E.U16 desc[UR36][R2.64], R19 ;  /* 0x0000001302007986 */ /* 0x0201e2000c101524 */
[----:B------:R-:W-:Y:S05]  /*4740*/  BRA `(.L_x_173) ;  /* 0x0000000800fc7947 */ /* 0x000fea0003800000 */
.L_x_176:
[----:B------:R-:W-:-:S09]  /*4750*/  UISETP.NE.AND UP0, UPT, UR4, 0x7, UPT ;  /* 0x000000070400788c */ /* 0x000fd2000bf05270 */
[----:B------:R-:W-:Y:S05]  /*4760*/  BRA.U !UP0, `(.L_x_178) ;  /* 0x0000000108347547 */ /* 0x000fea000b800000 */
[----:B------:R-:W-:-:S09]  /*4770*/  UISETP.NE.AND UP0, UPT, UR4, 0x8, UPT ;  /* 0x000000080400788c */ /* 0x000fd2000bf05270 */
[----:B------:R-:W-:Y:S05]  /*4780*/  BRA.U !UP0, `(.L_x_179) ;  /* 0x0000000108187547 */ /* 0x000fea000b800000 */
[----:B------:R-:W-:-:S09]  /*4790*/  UISETP.NE.AND UP0, UPT, UR4, 0x9, UPT ;  /* 0x000000090400788c */ /* 0x000fd2000bf05270 */
[----:B------:R-:W-:Y:S05]  /*47a0*/  BRA.U UP0, `(.L_x_172) ;  /* 0x0000000900447547 */ /* 0x000fea000b800000 */
[----:B-----5:R-:W-:Y:S02]  /*47b0*/  HADD2.F32 R4, -RZ, R19.H0_H0 ;  /* 0x20000013ff047230 */ /* 0x020fe40000004100 */
[----:B------:R-:W-:-:S05]  /*47c0*/  IMAD.MOV.U32 R5, RZ, RZ, RZ ;  /* 0x000000ffff057224 */ /* 0x000fca00078e00ff */
[----:B------:R0:W-:Y:S01]  /*47d0*/  STG.E.64 desc[UR36][R2.64], R4 ;  /* 0x0000000402007986 */ /* 0x0001e2000c101b24 */
[----:B------:R-:W-:Y:S05]  /*47e0*/  BRA `(.L_x_173) ;  /* 0x0000000800d47947 */ /* 0x000fea0003800000 */
.L_x_179:
[----:B-----5:R-:W-:-:S05]  /*47f0*/  HADD2.F32 R0, -RZ, R19.H0_H0 ;  /* 0x20000013ff007230 */ /* 0x020fca0000004100 */
[----:B------:R-:W-:-:S04]  /*4800*/  F2FP.F16.F32.PACK_AB R0, RZ, R0 ;  /* 0x00000000ff00723e */ /* 0x000fc800000000ff */
[----:B------:R-:W-:-:S05]  /*4810*/  PRMT R0, R0, 0x5410, RZ ;  /* 0x0000541000007816 */ /* 0x000fca00000000ff */
[----:B------:R0:W-:Y:S01]  /*4820*/  STG.E desc[UR36][R2.64], R0 ;  /* 0x0000000002007986 */ /* 0x0001e2000c101924 */
[----:B------:R-:W-:Y:S05]  /*4830*/  BRA `(.L_x_173) ;  /* 0x0000000800c07947 */ /* 0x000fea0003800000 */
.L_x_178:
[----:B-----5:R-:W-:-:S05]  /*4840*/  HADD2.F32 R4, -RZ, R19.H0_H0 ;  /* 0x20000013ff047230 */ /* 0x020fca0000004100 */
[----:B------:R-:W-:-:S06]  /*4850*/  FMUL.FTZ R4, R4, 1 ;  /* 0x3f80000004047820 */ /* 0x000fcc0000410000 */
[----:B------:R-:W0:Y:S02]  /*4860*/  F2F.F64.F32 R4, R4 ;  /* 0x0000000400047310 */ /* 0x000e240000201800 */
[----:B0-----:R0:W-:Y:S01]  /*4870*/  STG.E.64 desc[UR36][R2.64], R4 ;  /* 0x0000000402007986 */ /* 0x0011e2000c101b24 */
[----:B------:R-:W-:Y:S05]  /*4880*/  BRA `(.L_x_173) ;  /* 0x0000000800ac7947 */ /* 0x000fea0003800000 */
.L_x_168:
        /* <DEDUP_REMOVED lines=8> */
[----:B-----5:R-:W-:-:S05]  /*4910*/  HADD2.F32 R19, -RZ, R19.H0_H0 ;  /* 0x20000013ff137230 */ /* 0x020fca0000004100 */
[----:B------:R-:W-:-:S04]  /*4920*/  FSETP.NEU.FTZ.AND P0, PT, R19, RZ, PT ;  /* 0x000000ff1300720b */ /* 0x000fc80003f1d000 */
[----:B------:R-:W-:-:S05]  /*4930*/  SEL R5, RZ, 0x1, !P0 ;  /* 0x00000001ff057807 */ /* 0x000fca0004000000 */
[----:B------:R0:W-:Y:S01]  /*4940*/  STG.E.U8 desc[UR36][R2.64], R5 ;  /* 0x0000000502007986 */ /* 0x0001e2000c101124 */
[----:B------:R-:W-:Y:S05]  /*4950*/  BRA `(.L_x_173) ;  /* 0x0000000800787947 */ /* 0x000fea0003800000 */
.L_x_182:
[----:B-----5:R-:W-:Y:S01]  /*4960*/  HADD2.F32 R19, -RZ, R19.H0_H0 ;  /* 0x20000013ff137230 */ /* 0x020fe20000004100 */
[----:B------:R-:W-:-:S04]  /*4970*/  CS2R R6, SRZ ;  /* 0x0000000000067805 */ /* 0x000fc8000001ff00 */
[----:B------:R-:W-:-:S06]  /*4980*/  FMUL.FTZ R4, R19, 1 ;  /* 0x3f80000013047820 */ /* 0x000fcc0000410000 */
[----:B------:R-:W0:Y:S02]  /*4990*/  F2F.F64.F32 R4, R4 ;  /* 0x0000000400047310 */ /* 0x000e240000201800 */
[----:B0-----:R0:W-:Y:S01]  /*49a0*/  STG.E.128 desc[UR36][R2.64], R4 ;  /* 0x0000000402007986 */ /* 0x0011e2000c101d24 */
[----:B------:R-:W-:Y:S05]  /*49b0*/  BRA `(.L_x_173) ;  /* 0x0000000800607947 */ /* 0x000fea0003800000 */
.L_x_181:
[----:B------:R-:W-:-:S09]  /*49c0*/  UISETP.NE.AND UP0, UPT, UR4, 0xf, UPT ;  /* 0x0000000f0400788c */ /* 0x000fd2000bf05270 */
[----:B------:R-:W-:Y:S05]  /*49d0*/  BRA.U !UP0, `(.L_x_183) ;  /* 0x0000000108a07547 */ /* 0x000fea000b800000 */
[----:B------:R-:W-:-:S09]  /*49e0*/  UISETP.NE.AND UP0, UPT, UR4, 0x17, UPT ;  /* 0x000000170400788c */ /* 0x000fd2000bf05270 */
[----:B------:R-:W-:Y:S05]  /*49f0*/  BRA.U !UP0, `(.L_x_184) ;  /* 0x00000001084c7547 */ /* 0x000fea000b800000 */
[----:B------:R-:W-:-:S09]  /*4a00*/  UISETP.NE.AND UP0, UPT, UR4, 0x18, UPT ;  /* 0x000000180400788c */ /* 0x000fd2000bf05270 */
[----:B------:R-:W-:Y:S05]  /*4a10*/  BRA.U UP0, `(.L_x_172) ;  /* 0x0000000500a87547 */ /* 0x000fea000b800000 */
[----:B-----5:R-:W-:Y:S01]  /*4a20*/  HADD2.F32 R19, -RZ, R19.H0_H0 ;  /* 0x20000013ff137230 */ /* 0x020fe20000004100 */
[----:B------:R-:W-:Y:S01]  /*4a30*/  BSSY.RECONVERGENT B0, `(.L_x_185) ;  /* 0x000000c000007945 */ /* 0x000fe20003800200 */
[----:B------:R-:W-:-:S03]  /*4a40*/  IMAD.MOV.U32 R0, RZ, RZ, 0x7f ;  /* 0x0000007fff007424 */ /* 0x000fc600078e00ff */
[----:B------:R-:W-:Y:S02]  /*4a50*/  LOP3.LUT R6, R19, 0x7fffffff, RZ, 0xc0, !PT ;  /* 0x7fffffff13067812 */ /* 0x000fe400078ec0ff */
[----:B------:R-:W-:Y:S02]  /*4a60*/  SHF.R.U32.HI R5, RZ, 0x18, R19 ;  /* 0x00000018ff057819 */ /* 0x000fe40000011613 */
[----:B------:R-:W-:-:S13]  /*4a70*/  ISETP.GT.U32.AND P0, PT, R6, 0x43efffff, PT ;  /* 0x43efffff0600780c */ /* 0x000fda0003f04070 */
[----:B------:R-:W-:Y:S05]  /*4a80*/  @P0 BRA `(.L_x_186) ;  /* 0x0000000000180947 */ /* 0x000fea0003800000 */
[----:B------:R-:W-:-:S13]  /*4a90*/  ISETP.GT.U32.AND P0, PT, R6, 0x3c7fffff, PT ;  /* 0x3c7fffff0600780c */ /* 0x000fda0003f04070 */
[----:B------:R-:W-:-:S04]  /*4aa0*/  @P0 SHF.R.U32.HI R0, RZ, 0x14, R19 ;  /* 0x00000014ff000819 */ /* 0x000fc80000011613 */
[----:B------:R-:W-:Y:S01]  /*4ab0*/  @P0 LOP3.LUT R4, R0, 0x1, RZ, 0xc0, !PT ;  /* 0x0000000100040812 */ /* 0x000fe200078ec0ff */
[----:B------:R-:W-:-:S03]  /*4ac0*/  @!P0 FADD.FTZ R0, R6, 16384 ;  /* 0x4680000006008421 */ /* 0x000fc60000010000 */
[----:B------:R-:W-:-:S04]  /*4ad0*/  @P0 IADD3 R4, PT, PT, R19, 0x407ffff, R4 ;  /* 0x0407ffff13040810 */ /* 0x000fc80007ffe004 */
[----:B------:R-:W-:-:S07]  /*4ae0*/  @P0 SHF.R.U32.HI R0, RZ, 0x14, R4 ;  /* 0x00000014ff000819 */ /* 0x000fce0000011604 */
.L_x_186:
[----:B------:R-:W-:Y:S05]  /*4af0*/  BSYNC.RECONVERGENT B0 ;  /* 0x0000000000007941 */ /* 0x000fea0003800200 */
.L_x_185:
[----:B------:R-:W-:-:S05]  /*4b00*/  LOP3.LUT R5, R0, 0x80, R5, 0xf8, !PT ;  /* 0x0000008000057812 */ /* 0x000fca00078ef805 */
[----:B------:R0:W-:Y:S01]  /*4b10*/  STG.E.U8 desc[UR36][R2.64], R5 ;  /* 0x0000000502007986 */ /* 0x0001e2000c101124 */
[----:B------:R-:W-:Y:S05]  /*4b20*/  BRA `(.L_x_173) ;  /* 0x0000000800047947 */ /* 0x000fea0003800000 */
.L_x_184:
[----:B-----5:R-:W-:Y:S01]  /*4b30*/  HADD2.F32 R19, -RZ, R19.H0_H0 ;  /* 0x20000013ff137230 */ /* 0x020fe20000004100 */
[----:B------:R-:W-:Y:S04]  /*4b40*/  BSSY.RECONVERGENT B0, `(.L_x_187) ;  /* 0x000000e000007945 */ /* 0x000fe80003800200 */
[----:B------:R-:W-:Y:S02]  /*4b50*/  LOP3.LUT R6, R19, 0x7fffffff, RZ, 0xc0, !PT ;  /* 0x7fffffff13067812 */ /* 0x000fe400078ec0ff */
[----:B------:R-:W-:Y:S02]  /*4b60*/  SHF.R.U32.HI R5, RZ, 0x18, R19 ;  /* 0x00000018ff057819 */ /* 0x000fe40000011613 */
[----:B------:R-:W-:-:S13]  /*4b70*/  ISETP.GE.U32.AND P1, PT, R6, 0x47800000, PT ;  /* 0x478000000600780c */ /* 0x000fda0003f26070 */
[----:B------:R-:W-:Y:S02]  /*4b80*/  @P1 ISETP.GT.U32.AND P0, PT, R6, 0x7f800000, PT ;  /* 0x7f8000000600180c */ /* 0x000fe40003f04070 */
[----:B------:R-:W-:-:S04]  /*4b90*/  @P1 MOV R0, 0x7f ;  /* 0x0000007f00001802 */ /* 0x000fc80000000f00 */
[----:B------:R-:W-:Y:S01]  /*4ba0*/  @P1 SEL R0, R0, 0x7c, P0 ;  /* 0x0000007c00001807 */ /* 0x000fe20000000000 */
[----:B------:R-:W-:Y:S06]  /*4bb0*/  @P1 BRA `(.L_x_188) ;  /* 0x0000000000181947 */ /* 0x000fec0003800000 */
[----:B------:R-:W-:-:S13]  /*4bc0*/  ISETP.GT.U32.AND P0, PT, R6, 0x387fffff, PT ;  /* 0x387fffff0600780c */ /* 0x000fda0003f04070 */
[----:B------:R-:W-:-:S04]  /*4bd0*/  @P0 SHF.R.U32.HI R0, RZ, 0x15, R19 ;  /* 0x00000015ff000819 */ /* 0x000fc80000011613 */
[----:B------:R-:W-:Y:S01]  /*4be0*/  @P0 LOP3.LUT R4, R0, 0x1, RZ, 0xc0, !PT ;  /* 0x0000000100040812 */ /* 0x000fe200078ec0ff */
[----:B------:R-:W-:-:S03]  /*4bf0*/  @!P0 FADD.FTZ R0, R6, 128 ;  /* 0x4300000006008421 */ /* 0x000fc60000010000 */
[----:B------:R-:W-:-:S04]  /*4c00*/  @P0 IADD3 R4, PT, PT, R19, 0x80fffff, R4 ;  /* 0x080fffff13040810 */ /* 0x000fc80007ffe004 */
[----:B------:R-:W-:-:S07]  /*4c10*/  @P0 SHF.R.U32.HI R0, RZ, 0x15, R4 ;  /* 0x00000015ff000819 */ /* 0x000fce0000011604 */
.L_x_188:
[----:B------:R-:W-:Y:S05]  /*4c20*/  BSYNC.RECONVERGENT B0 ;  /* 0x0000000000007941 */ /* 0x000fea0003800200 */
.L_x_187:
[----:B------:R-:W-:-:S05]  /*4c30*/  LOP3.LUT R5, R0, 0x80, R5, 0xf8, !PT ;  /* 0x0000008000057812 */ /* 0x000fca00078ef805 */
[----:B------:R0:W-:Y:S01]  /*4c40*/  STG.E.U8 desc[UR36][R2.64], R5 ;  /* 0x0000000502007986 */ /* 0x0001e2000c101124 */
[----:B------:R-:W-:Y:S05]  /*4c50*/  BRA `(.L_x_173) ;  /* 0x0000000400b87947 */ /* 0x000fea0003800000 */
.L_x_183:
[----:B-----5:R-:W-:-:S05]  /*4c60*/  HADD2.F32 R0, -RZ, R19.H0_H0 ;  /* 0x20000013ff007230 */ /* 0x020fca0000004100 */
[----:B------:R-:W-:-:S05]  /*4c70*/  F2FP.BF16.F32.PACK_AB R0, RZ, R0 ;  /* 0x00000000ff00723e */ /* 0x000fca00000010ff */
[----:B------:R0:W-:Y:S01]  /*4c80*/  STG.E.U16 desc[UR36][R2.64], R0 ;  /* 0x0000000002007986 */ /* 0x0001e2000c101524 */
[----:B------:R-:W-:Y:S05]  /*4c90*/  BRA `(.L_x_173) ;  /* 0x0000000400a87947 */ /* 0x000fea0003800000 */
.L_x_180:
        /* <DEDUP_REMOVED lines=8> */
[----:B-----5:R-:W-:-:S06]  /*4d20*/  HADD2.F32 R5, -RZ, R19.H0_H0 ;  /* 0x20000013ff057230 */ /* 0x020fcc0000004100 */
[----:B------:R-:W0:Y:S02]  /*4d30*/  F2I.FTZ.U32.TRUNC.NTZ R5, R5 ;  /* 0x0000000500057305 */ /* 0x000e24000021f000 */
[----:B0-----:R1:W-:Y:S01]  /*4d40*/  STG.E.U16 desc[UR36][R2.64], R5 ;  /* 0x0000000502007986 */ /* 0x0013e2000c101524 */
[----:B------:R-:W-:Y:S05]  /*4d50*/  BRA `(.L_x_173) ;  /* 0x0000000400787947 */ /* 0x000fea0003800000 */
.L_x_191:
[----:B-----5:R-:W-:Y:S01]  /*4d60*/  HADD2.F32 R5, -RZ, R19.H0_H0 ;  /* 0x20000013ff057230 */ /* 0x020fe20000004100 */
[----:B------:R-:W-:Y:S01]  /*4d70*/  BSSY.RECONVERGENT B0, `(.L_x_192) ;  /* 0x0000014000007945 */ /* 0x000fe20003800200 */
[----:B------:R-:W-:-:S03]  /*4d80*/  IMAD.MOV.U32 R0, RZ, RZ, 0x80 ;  /* 0x00000080ff007424 */ /* 0x000fc600078e00ff */
[----:B------:R-:W-:-:S04]  /*4d90*/  LOP3.LUT R4, R5, 0x7fffffff, RZ, 0xc0, !PT ;  /* 0x7fffffff05047812 */ /* 0x000fc800078ec0ff */
[----:B------:R-:W-:-:S13]  /*4da0*/  ISETP.GT.U32.AND P0, PT, R4, 0x437fffff, PT ;  /* 0x437fffff0400780c */ /* 0x000fda0003f04070 */
[----:B------:R-:W-:Y:S05]  /*4db0*/  @P0 BRA `(.L_x_193) ;  /* 0x00000000003c0947 */ /* 0x000fea0003800000 */
[----:B------:R-:W-:-:S13]  /*4dc0*/  ISETP.GT.U32.AND P0, PT, R4, 0x3bffffff, PT ;  /* 0x3bffffff0400780c */ /* 0x000fda0003f04070 */
[----:B------:R-:W-:Y:S05]  /*4dd0*/  @P0 BRA `(.L_x_194) ;  /* 0x0000000000140947 */ /* 0x000fea0003800000 */
[----:B------:R-:W-:-:S05]  /*4de0*/  FADD.FTZ R0, R4, 8192 ;  /* 0x4600000004007421 */ /* 0x000fca0000010000 */
[----:B------:R-:W-:Y:S02]  /*4df0*/  LOP3.LUT P0, R4, R0, 0xff, RZ, 0xc0, !PT ;  /* 0x000000ff00047812 */ /* 0x000fe4000780c0ff */
[----:B------:R-:W-:-:S11]  /*4e00*/  PRMT R0, RZ, 0x7610, R0 ;  /* 0x00007610ff007816 */ /* 0x000fd60000000000 */
[----:B------:R-:W-:Y:S05]  /*4e10*/  @!P0 BRA `(.L_x_193) ;  /* 0x0000000000248947 */ /* 0x000fea0003800000 */
[----:B------:R-:W-:Y:S05]  /*4e20*/  BRA `(.L_x_195) ;  /* 0x0000000000147947 */ /* 0x000fea0003800000 */
.L_x_194:
[----:B------:R-:W-:-:S04]  /*4e30*/  SHF.R.U32.HI R0, RZ, 0x14, R5 ;  /* 0x00000014ff007819 */ /* 0x000fc80000011605 */
[----:B------:R-:W-:-:S04]  /*4e40*/  LOP3.LUT R0, R0, 0x1, RZ, 0xc0, !PT ;  /* 0x0000000100007812 */ /* 0x000fc800078ec0ff */
[----:B------:R-:W-:-:S04]  /*4e50*/  IADD3 R0, PT, PT, R5, 0x487ffff, R0 ;  /* 0x0487ffff05007810 */ /* 0x000fc80007ffe000 */
[----:B------:R-:W-:-:S04]  /*4e60*/  SHF.R.U32.HI R0, RZ, 0x14, R0 ;  /* 0x00000014ff007819 */ /* 0x000fc80000011600 */
[----:B------:R-:W-:-:S07]  /*4e70*/  LOP3.LUT R4, R0, 0xff, RZ, 0xc0, !PT ;  /* 0x000000ff00047812 */ /* 0x000fce00078ec0ff */
.L_x_195:
[----:B------:R-:W-:-:S04]  /*4e80*/  SHF.R.U32.HI R5, RZ, 0x18, R5 ;  /* 0x00000018ff057819 */ /* 0x000fc80000011605 */
[----:B------:R-:W-:-:S04]  /*4e90*/  LOP3.LUT R4, R4, 0x80, R5, 0xf8, !PT ;  /* 0x0000008004047812 */ /* 0x000fc800078ef805 */
[----:B------:R-:W-:-:S07]  /*4ea0*/  PRMT R0, R4, 0x7610, R0 ;  /* 0x0000761004007816 */ /* 0x000fce0000000000 */
.L_x_193:
[----:B------:R-:W-:Y:S05]  /*4eb0*/  BSYNC.RECONVERGENT B0 ;  /* 0x0000000000007941 */ /* 0x000fea0003800200 */
.L_x_192:
[----:B------:R0:W-:Y:S01]  /*4ec0*/  STG.E.U8 desc[UR36][R2.64], R0 ;  /* 0x0000000002007986 */ /* 0x0001e2000c101124 */
[----:B------:R-:W-:Y:S05]  /*4ed0*/  BRA `(.L_x_173) ;  /* 0x0000000400187947 */ /* 0x000fea0003800000 */
.L_x_190:
        /* <DEDUP_REMOVED lines=13> */
.L_x_198:
[----:B------:R-:W-:-:S04]  /*4fb0*/  SHF.R.U32.HI R0, RZ, 0x15, R5 ;  /* 0x00000015ff007819 */ /* 0x000fc80000011605 */
[----:B------:R-:W-:-:S04]  /*4fc0*/  LOP3.LUT R0, R0, 0x1, RZ, 0xc0, !PT ;  /* 0x0000000100007812 */ /* 0x000fc800078ec0ff */
[----:B------:R-:W-:-:S04]  /*4fd0*/  IADD3 R0, PT, PT, R5, 0x88fffff, R0 ;  /* 0x088fffff05007810 */ /* 0x000fc80007ffe000 */
[----:B------:R-:W-:-:S04]  /*4fe0*/  SHF.R.U32.HI R0, RZ, 0x15, R0 ;  /* 0x00000015ff007819 */ /* 0x000fc80000011600 */
[----:B------:R-:W-:-:S07]  /*4ff0*/  LOP3.LUT R4, R0, 0xff, RZ, 0xc0, !PT ;  /* 0x000000ff00047812 */ /* 0x000fce00078ec0ff */
.L_x_199:
[----:B------:R-:W-:-:S04]  /*5000*/  SHF.R.U32.HI R5, RZ, 0x18, R5 ;  /* 0x00000018ff057819 */ /* 0x000fc80000011605 */
[----:B------:R-:W-:-:S04]  /*5010*/  LOP3.LUT R4, R4, 0x80, R5, 0xf8, !PT ;  /* 0x0000008004047812 */ /* 0x000fc800078ef805 */
[----:B------:R-:W-:-:S07]  /*5020*/  PRMT R0, R4, 0x7610, R0 ;  /* 0x0000761004007816 */ /* 0x000fce0000000000 */
.L_x_197:
[----:B------:R-:W-:Y:S05]  /*5030*/  BSYNC.RECONVERGENT B0 ;  /* 0x0000000000007941 */ /* 0x000fea0003800200 */
.L_x_196:
[----:B------:R2:W-:Y:S01]  /*5040*/  STG.E.U8 desc[UR36][R2.64], R0 ;  /* 0x0000000002007986 */ /* 0x0005e2000c101124 */
[----:B------:R-:W-:Y:S05]  /*5050*/  BRA `(.L_x_173) ;  /* 0x0000000000b87947 */ /* 0x000fea0003800000 */
.L_x_189:
[----:B------:R-:W-:-:S09]  /*5060*/  UISETP.NE.AND UP0, UPT, UR4, 0x1c, UPT ;  /* 0x0000001c0400788c */ /* 0x000fd2000bf05270 */
[----:B------:R-:W-:Y:S05]  /*5070*/  BRA.U !UP0, `(.L_x_200) ;  /* 0x0000000108a47547 */ /* 0x000fea000b800000 */
[----:B------:R-:W-:-:S09]  /*5080*/  UISETP.NE.AND UP0, UPT, UR4, 0x1d, UPT ;  /* 0x0000001d0400788c */ /* 0x000fd2000bf05270 */
[----:B------:R-:W-:Y:S05]  /*5090*/  BRA.U !UP0, `(.L_x_201) ;  /* 0x00000001088c7547 */ /* 0x000fea000b800000 */
[----:B------:R-:W-:-:S09]  /*50a0*/  UISETP.NE.AND UP0, UPT, UR4, 0x2c, UPT ;  /* 0x0000002c0400788c */ /* 0x000fd2000bf05270 */
[----:B------:R-:W-:Y:S05]  /*50b0*/  BRA.U !UP0, `(.L_x_202) ;  /* 0x0000000108447547 */ /* 0x000fea000b800000 */
.L_x_172:
[----:B------:R-:W-:Y:S01]  /*50c0*/  MOV R0, 0x0 ;  /* 0x0000000000007802 */ /* 0x000fe20000000f00 */
[----:B------:R-:W0:Y:S01]  /*50d0*/  LDCU.64 UR6, c[0x4][0x4e8] ;  /* 0x01009d00ff0677ac */ /* 0x000e220008000a00 */
[----:B------:R-:W-:Y:S02]  /*50e0*/  HFMA2 R12, -RZ, RZ, 0, 5.9604644775390625e-08 ;  /* 0x00000001ff0c7431 */ /* 0x000fe400000001ff */
[----:B------:R-:W-:Y:S01]  /*50f0*/  IMAD.MOV.U32 R8, RZ, RZ, 0x65 ;  /* 0x00000065ff087424 */ /* 0x000fe200078e00ff */
[----:B------:R1:W2:Y:S01]  /*5100*/  LDC.64 R2, c[0x4][R0] ;  /* 0x0100000000027b82 */ /* 0x0002a20000000a00 */
[----:B------:R-:W3:Y:S01]  /*5110*/  LDCU.64 UR8, c[0x4][0x4f0] ;  /* 0x01009e00ff0877ac */ /* 0x000ee20008000a00 */
[----:B------:R-:W-:Y:S01]  /*5120*/  IMAD.MOV.U32 R13, RZ, RZ, RZ ;  /* 0x000000ffff0d7224 */ /* 0x000fe200078e00ff */
[----:B------:R-:W4:Y:S01]  /*5130*/  LDCU.64 UR4, c[0x4][0x3d0] ;  /* 0x01007a00ff0477ac */ /* 0x000f220008000a00 */
[----:B0-----:R-:W-:Y:S02]  /*5140*/  IMAD.U32 R4, RZ, RZ, UR6 ;  /* 0x00000006ff047e24 */ /* 0x001fe4000f8e00ff */
[----:B------:R-:W-:Y:S01]  /*5150*/  IMAD.U32 R5, RZ, RZ, UR7 ;  /* 0x00000007ff057e24 */ /* 0x000fe2000f8e00ff */
[----:B---3--:R-:W-:Y:S01]  /*5160*/  MOV R6, UR8 ;  /* 0x0000000800067c02 */ /* 0x008fe20008000f00 */
[----:B------:R-:W-:-:S02]  /*5170*/  IMAD.U32 R7, RZ, RZ, UR9 ;  /* 0x00000009ff077e24 */ /* 0x000fc4000f8e00ff */
[----:B----4-:R-:W-:Y:S02]  /*5180*/  IMAD.U32 R10, RZ, RZ, UR4 ;  /* 0x00000004ff0a7e24 */ /* 0x010fe4000f8e00ff */
[----:B-1----:R-:W-:-:S07]  /*5190*/  IMAD.U32 R11, RZ, RZ, UR5 ;  /* 0x00000005ff0b7e24 */ /* 0x002fce000f8e00ff */
[----:B------:R-:W-:-:S07]  /*51a0*/  LEPC R20, `(.L_x_203) ;  /* 0x000000001014794e */ /* 0x000fce0000000000 */
[----:B--2--5:R-:W-:Y:S05]  /*51b0*/  CALL.ABS.NOINC R2 ;  /* 0x0000000002007343 */ /* 0x024fea0003c00000 */
.L_x_203:
[----:B------:R-:W-:Y:S05]  /*51c0*/  BRA `(.L_x_173) ;  /* 0x00000000005c7947 */ /* 0x000fea0003800000 */
.L_x_202:
[----:B-----5:R-:W-:Y:S02]  /*51d0*/  HADD2.F32 R19, -RZ, R19.H0_H0 ;  /* 0x20000013ff137230 */ /* 0x020fe40000004100 */
[----:B------:R-:W-:-:S03]  /*51e0*/  IMAD.MOV.U32 R5, RZ, RZ, 0xff ;  /* 0x000000ffff057424 */ /* 0x000fc600078e00ff */
[----:B------:R-:W-:-:S04]  /*51f0*/  SHF.R.U32.HI R6, RZ, 0x17, R19 ;  /* 0x00000017ff067819 */ /* 0x000fc80000011613 */
[----:B------:R-:W-:-:S04]  /*5200*/  LOP3.LUT R4, R6, 0xff, RZ, 0xc0, !PT ;  /* 0x000000ff06047812 */ /* 0x000fc800078ec0ff */
[----:B------:R-:W-:-:S13]  /*5210*/  ISETP.NE.AND P1, PT, R4, 0xff, PT ;  /* 0x000000ff0400780c */ /* 0x000fda0003f25270 */
[--C-:B------:R-:W-:Y:S02]  /*5220*/  @P1 SHF.R.U32.HI R0, RZ, 0x16, R19.reuse ;  /* 0x00000016ff001819 */ /* 0x100fe40000011613 */
[----:B------:R-:W-:Y:S02]  /*5230*/  @P1 LOP3.LUT P0, RZ, R4, 0x3fffff, R19, 0xf8, !PT ;  /* 0x003fffff04ff1812 */ /* 0x000fe4000780f813 */
[----:B------:R-:W-:-:S04]  /*5240*/  @P1 LOP3.LUT R0, R0, 0x1, RZ, 0xc0, !PT ;  /* 0x0000000100001812 */ /* 0x000fc800078ec0ff */
[----:B------:R-:W-:Y:S01]  /*5250*/  @P1 ISETP.EQ.U32.AND P2, PT, R0, 0x1, P0 ;  /* 0x000000010000180c */ /* 0x000fe20000742070 */
[----:B------:R-:W-:Y:S01]  /*5260*/  @P1 VIADD R0, R6, 0x1 ;  /* 0x0000000106001836 */ /* 0x000fe20000000000 */
[----:B------:R-:W-:Y:S02]  /*5270*/  PLOP3.LUT P0, PT, PT, PT, PT, 0x80, 0x8 ;  /* 0x000000000008781c */ /* 0x000fe40003f0f070 */
[----:B------:R-:W-:-:S13]  /*5280*/  @P1 PLOP3.LUT P0, PT, P2, PT, PT, 0x80, 0x8 ;  /* 0x000000000008181c */ /* 0x000fda000170f070 */
[----:B------:R-:W-:-:S05]  /*5290*/  @!P0 IMAD.MOV R0, RZ, RZ, R6 ;  /* 0x000000ffff008224 */ /* 0x000fca00078e0206 */
[----:B------:R-:W-:-:S05]  /*52a0*/  @P1 MOV R5, R0 ;  /* 0x0000000000051202 */ /* 0x000fca0000000f00 */
[----:B------:R4:W-:Y:S01]  /*52b0*/  STG.E.U8 desc[UR36][R2.64], R5 ;  /* 0x0000000502007986 */ /* 0x0009e2000c101124 */
[----:B------:R-:W-:Y:S05]  /*52c0*/  BRA `(.L_x_173) ;  /* 0x00000000001c7947 */ /* 0x000fea0003800000 */
.L_x_201:
[----:B-----5:R-:W-:-:S06]  /*52d0*/  HADD2.F32 R4, -RZ, R19.H0_H0 ;  /* 0x20000013ff047230 */ /* 0x020fcc0000004100 */
[----:B------:R-:W0:Y:S02]  /*52e0*/  F2I.U64.TRUNC R4, R4 ;  /* 0x0000000400047311 */ /* 0x000e24000020d800 */
[----:B0-----:R0:W-:Y:S01]  /*52f0*/  STG.E.64 desc[UR36][R2.64], R4 ;  /* 0x0000000402007986 */ /* 0x0011e2000c101b24 */
[----:B------:R-:W-:Y:S05]  /*5300*/  BRA `(.L_x_173) ;  /* 0x00000000000c7947 */ /* 0x000fea0003800000 */
.L_x_200:
[----:B-----5:R-:W-:-:S06]  /*5310*/  HADD2.F32 R19, -RZ, R19.H0_H0 ;  /* 0x20000013ff137230 */ /* 0x020fcc0000004100 */
[----:B------:R-:W0:Y:S02]  /*5320*/  F2I.FTZ.U32.TRUNC.NTZ R19, R19 ;  /* 0x0000001300137305 */ /* 0x000e24000021f000 */
[----:B0-----:R3:W-:Y:S02]  /*5330*/  STG.E desc[UR36][R2.64], R19 ;  /* 0x0000001302007986 */ /* 0x0017e4000c101924 */
.L_x_173:
[----:B------:R-:W-:-:S07]  /*5340*/  VIADD R17, R17, 0x80 ;  /* 0x0000008011117836 */ /* 0x000fce0000000000 */
.L_x_73:
[----:B------:R-:W-:Y:S05]  /*5350*/  BSYNC.RECONVERGENT B7 ;  /* 0x0000000000077941 */ /* 0x000fea0003800200 */
.L_x_72:
[----:B------:R-:W5:Y:S01]  /*5360*/  LDCU UR4, c[0x0][0x380] ;  /* 0x00007000ff0477ac */ /* 0x000f620008000800 */
[----:B------:R-:W-:Y:S01]  /*5370*/  BSSY.RECONVERGENT B7, `(.L_x_204) ;  /* 0x0000524000077945 */ /* 0x000fe20003800200 */
[----:B-----5:R-:W-:-:S13]  /*5380*/  ISETP.GE.AND P0, PT, R17, UR4, PT ;  /* 0x0000000411007c0c */ /* 0x020fda000bf06270 */
[----:B------:R-:W-:Y:S05]  /*5390*/  @P0 BRA `(.L_x_205) ;  /* 0x0000005000840947 */ /* 0x000fea0003800000 */
[----:B------:R-:W5:Y:S01]  /*53a0*/  LDCU UR4, c[0x0][0x388] ;  /* 0x00007100ff0477ac */ /* 0x000f620008000800 */
[----:B------:R-:W-:Y:S02]  /*53b0*/  HFMA2 R16, -RZ, RZ, 0, 0 ;  /* 0x00000000ff107431 */ /* 0x000fe400000001ff */
[----:B------:R-:W-:Y:S02]  /*53c0*/  IMAD.MOV.U32 R18, RZ, RZ, RZ ;  /* 0x000000ffff127224 */ /* 0x000fe400078e00ff */
[----:B------:R-:W-:Y:S02]  /*53d0*/  IMAD.MOV.U32 R22, RZ, RZ, RZ ;  /* 0x000000ffff167224 */ /* 0x000fe400078e00ff */
[----:B0-2---:R-:W-:Y:S01]  /*53e0*/  IMAD.MOV.U32 R0, RZ, RZ, RZ ;  /* 0x000000ffff007224 */ /* 0x005fe200078e00ff */
[----:B-----5:R-:W-:-:S09]  /*53f0*/  UISETP.NE.AND UP0, UPT, UR4, URZ, UPT ;  /* 0x000000ff0400728c */ /* 0x020fd2000bf05270 */
[----:B------:R-:W-:Y:S05]  /*5400*/  BRA.U !UP0, `(.L_x_206) ;  /* 0x0000001508d47547 */ /* 0x000fea000b800000 */
[----:B------:R-:W1:Y:S01]  /*5410*/  LDCU.64 UR4, c[0x0][0x390] ;  /* 0x00007200ff0477ac */ /* 0x000e620008000a00 */
[----:B------:R-:W-:Y:S01]  /*5420*/  IMAD.MOV.U32 R16, RZ, RZ, RZ ;  /* 0x000000ffff107224 */ /* 0x000fe200078e00ff */
[----:B------:R-:W0:Y:S01]  /*5430*/  LDCU UR6, c[0x0][0x38c] ;  /* 0x00007180ff0677ac */ /* 0x000e220008000800 */
[----:B------:R-:W2:Y:S01]  /*5440*/  LDCU.64 UR8, c[0x0][0x4b8] ;  /* 0x00009700ff0877ac */ /* 0x000ea20008000a00 */
[----:B------:R-:W5:Y:S01]  /*5450*/  LDCU.64 UR10, c[0x0][0x4c0] ;  /* 0x00009800ff0a77ac */ /* 0x000f620008000a00 */
[----:B------:R-:W-:Y:S01]  /*5460*/  UISETP.NE.AND UP0, UPT, UR44, URZ, UPT ;  /* 0x000000ff2c00728c */ /* 0x000fe2000bf05270 */
[----:B-1-34-:R-:W-:-:S05]  /*5470*/  IMAD.HI.U32 R2, R17, UR4, R16 ;  /* 0x0000000411027c27 */ /* 0x01afca000f8e0010 */
[----:B------:R-:W-:-:S05]  /*5480*/  SHF.R.U32.HI R3, RZ, UR5, R2 ;  /* 0x00000005ff037c19 */ /* 0x000fca0008011602 */
[----:B------:R-:W-:-:S04]  /*5490*/  IMAD.MOV R18, RZ, RZ, -R3 ;  /* 0x000000ffff127224 */ /* 0x000fc800078e0a03 */
[----:B0-----:R-:W-:-:S04]  /*54a0*/  IMAD R18, R18, UR6, R17 ;  /* 0x0000000612127c24 */ /* 0x001fc8000f8e0211 */
[C---:B--2---:R-:W-:Y:S02]  /*54b0*/  IMAD R16, R18.reuse, UR8, RZ ;  /* 0x0000000812107c24 */ /* 0x044fe4000f8e02ff */
[C---:B------:R-:W-:Y:S02]  /*54c0*/  IMAD R0, R18.reuse, UR9, RZ ;  /* 0x0000000912007c24 */ /* 0x040fe4000f8e02ff */
[C---:B-----5:R-:W-:Y:S02]  /*54d0*/  IMAD R22, R18.reuse, UR10, RZ ;  /* 0x0000000a12167c24 */ /* 0x060fe4000f8e02ff */
        /* <DEDUP_REMOVED lines=18> */
[----:B------:R-:W-:Y:S01]  /*5600*/  MOV R4, RZ ;  /* 0x000000ff00047202 */ /* 0x000fe20000000f00 */
        /* <DEDUP_REMOVED lines=74> */
[----:B------:R-:W-:Y:S01]  /*5ab0*/  HFMA2 R2, -RZ, RZ, 0, 0 ;  /* 0x00000000ff027431 */ /* 0x000fe200000001ff */
        /* <DEDUP_REMOVED lines=266> */
.L_x_206:
[----:B------:R-:W1:Y:S01]  /*6b60*/  LDCU.64 UR6, c[0x0][0x650] ;  /* 0x0000ca00ff0677ac */ /* 0x000e620008000a00 */
[----:B------:R-:W-:-:S04]  /*6b70*/  UPRMT UR4, UR39, 0x7771, URZ ;  /* 0x0000777127047896 */ /* 0x000fc800080000ff */
[----:B------:R-:W-:Y:S01]  /*6b80*/  UISETP.GT.AND UP0, UPT, UR4, 0x9, UPT ;  /* 0x000000090400788c */ /* 0x000fe2000bf04270 */
[----:B-1-34-:R-:W-:-:S05]  /*6b90*/  IADD3 R2, P0, PT, R0, UR6, RZ ;  /* 0x0000000600027c10 */ /* 0x01afca000ff1e0ff */
        /* <DEDUP_REMOVED lines=15> */
.L_x_210:
[----:B------:R-:W2:Y:S02]  /*6c90*/  LDG.E.U8 R2, desc[UR36][R2.64] ;  /* 0x0000002402027981 */ /* 0x000ea4000c1e1100 */
[----:B--2---:R-:W-:-:S04]  /*6ca0*/  I2FP.F32.U32 R0, R2 ;  /* 0x0000000200007245 */ /* 0x004fc80000201000 */
[----:B------:R-:W-:-:S04]  /*6cb0*/  F2FP.F16.F32.PACK_AB R0, RZ, R0 ;  /* 0x00000000ff00723e */ /* 0x000fc800000000ff */
[----:B------:R-:W-:Y:S01]  /*6cc0*/  PRMT R19, R0, 0x7610, R19 ;  /* 0x0000761000137816 */ /* 0x000fe20000000013 */
[----:B------:R-:W-:Y:S06]  /*6cd0*/  BRA `(.L_x_212) ;  /* 0x0000000c00d47947 */ /* 0x000fec0003800000 */
.L_x_209:
        /* <DEDUP_REMOVED lines=11> */
.L_x_214:
[----:B------:R-:W2:Y:S02]  /*6d90*/  LDG.E R2, desc[UR36][R2.64] ;  /* 0x0000002402027981 */ /* 0x000ea4000c1e1900 */
[----:B--2---:R-:W-:-:S04]  /*6da0*/  I2FP.F32.S32 R0, R2 ;  /* 0x0000000200007245 */ /* 0x004fc80000201400 */
[----:B------:R-:W-:-:S04]  /*6db0*/  F2FP.F16.F32.PACK_AB R0, RZ, R0 ;  /* 0x00000000ff00723e */ /* 0x000fc800000000ff */
[----:B------:R-:W-:Y:S01]  /*6dc0*/  PRMT R19, R0, 0x7610, R19 ;  /* 0x0000761000137816 */ /* 0x000fe20000000013 */
[----:B------:R-:W-:Y:S06]  /*6dd0*/  BRA `(.L_x_212) ;  /* 0x0000000c00947947 */ /* 0x000fec0003800000 */
.L_x_213:
[----:B------:R-:W2:Y:S02]  /*6de0*/  LDG.E.U16 R2, desc[UR36][R2.64] ;  /* 0x0000002402027981 */ /* 0x000ea4000c1e1500 */
[----:B--2---:R-:W0:Y:S02]  /*6df0*/  I2F.S16 R0, R2 ;  /* 0x0000000200007306 */ /* 0x004e240000101400 */
[----:B0-----:R-:W-:-:S04]  /*6e00*/  F2FP.F16.F32.PACK_AB R0, RZ, R0 ;  /* 0x00000000ff00723e */ /* 0x001fc800000000ff */
[----:B------:R-:W-:Y:S01]  /*6e10*/  PRMT R19, R0, 0x7610, R19 ;  /* 0x0000761000137816 */ /* 0x000fe20000000013 */
[----:B------:R-:W-:Y:S06]  /*6e20*/  BRA `(.L_x_212) ;  /* 0x0000000c00807947 */ /* 0x000fec0003800000 */
.L_x_208:
        /* <DEDUP_REMOVED lines=9> */
.L_x_216:
[----:B------:R0:W5:Y:S01]  /*6ec0*/  LDG.E.U16 R19, desc[UR36][R2.64] ;  /* 0x0000002402137981 */ /* 0x000162000c1e1500 */
[----:B------:R-:W-:Y:S05]  /*6ed0*/  BRA `(.L_x_212) ;  /* 0x0000000c00547947 */ /* 0x000fea0003800000 */
.L_x_215:
        /* <DEDUP_REMOVED lines=9> */
.L_x_218:
[----:B------:R1:W5:Y:S01]  /*6f70*/  LDG.E.U16 R19, desc[UR36][R2.64] ;  /* 0x0000002402137981 */ /* 0x000362000c1e1500 */
[----:B------:R-:W-:Y:S05]  /*6f80*/  BRA `(.L_x_212) ;  /* 0x0000000c00287947 */ /* 0x000fea0003800000 */
.L_x_217:
        /* <DEDUP_REMOVED lines=13> */
.L_x_207:
        /* <DEDUP_REMOVED lines=14> */
.L_x_221:
        /* <DEDUP_REMOVED lines=13> */
.L_x_220:
        /* <DEDUP_REMOVED lines=13> */
[----:B------:R-:W-:-:S04]  /*72e0*/  VIADDMNMX.U32 R5, R5, R6, 0x4, !PT ;  /* 0x0000000405057446 */ /* 0x000fc80007800006 */
[----:B------:R-:W-:-:S04]  /*72f0*/  IADD3 R5, PT, PT, R5, -0x4, RZ ;  /* 0xfffffffc05057810 */ /* 0x000fc80007ffe0ff */
[C---:B------:R-:W-:Y:S01]  /*7300*/  SHF.L.U32 R6, R4.reuse, R5, RZ ;  /* 0x0000000504067219 */ /* 0x040fe200000006ff */
[----:B------:R-:W-:Y:S02]  /*7310*/  IMAD.SHL.U32 R7, R5, 0x800000, RZ ;  /* 0x0080000005077824 */ /* 0x000fe400078e00ff */
        /* <DEDUP_REMOVED lines=10> */
.L_x_223:
[----:B------:R-:W2:Y:S02]  /*73c0*/  LDG.E.U8 R2, desc[UR36][R2.64] ;  /* 0x0000002402027981 */ /* 0x000ea4000c1e1100 */
[C---:B--2---:R-:W-:Y:S01]  /*73d0*/  IMAD.SHL.U32 R0, R2.reuse, 0x2000000, RZ ;  /* 0x0200000002007824 */ /* 0x044fe200078e00ff */
[----:B------:R-:W-:-:S04]  /*73e0*/  SHF.L.U32 R5, R2, 0x8, RZ ;  /* 0x0000000802057819 */ /* 0x000fc800000006ff */
[----:B------:R-:W-:-:S13]  /*73f0*/  ISETP.GE.U32.AND P0, PT, R0, 0x8000000, PT ;  /* 0x080000000000780c */ /* 0x000fda0003f06070 */
[C---:B------:R-:W-:Y:S02]  /*7400*/  @!P0 LOP3.LUT R4, R5.reuse, 0x7f00, RZ, 0xc0, !PT ;  /* 0x00007f0005048812 */ /* 0x040fe400078ec0ff */
[----:B------:R-:W-:Y:S02]  /*7410*/  @P0 LEA.HI R0, R0, 0x70000000, RZ, 0x1c ;  /* 0x7000000000000811 */ /* 0x000fe400078fe0ff */
[----:B------:R-:W-:Y:S02]  /*7420*/  @!P0 LOP3.LUT R4, R4, 0x3f000000, RZ, 0xfc, !PT ;  /* 0x3f00000004048812 */ /* 0x000fe400078efcff */
[----:B------:R-:W-:Y:S01]  /*7430*/  PRMT R5, R5, 0x9910, RZ ;  /* 0x0000991005057816 */ /* 0x000fe200000000ff */
[----:B------:R-:W-:Y:S02]  /*7440*/  @P0 FMUL.FTZ R0, R0, 1.9259299443872358531e-34 ;  /* 0x0780000000000820 */ /* 0x000fe40000410000 */
[----:B------:R-:W-:-:S05]  /*7450*/  @!P0 FADD.FTZ R0, R4, -0.5 ;  /* 0xbf00000004008421 */ /* 0x000fca0000010000 */
[----:B------:R-:W-:-:S04]  /*7460*/  LOP3.LUT R0, R0, 0x80000000, R5, 0xf8, !PT ;  /* 0x8000000000007812 */ /* 0x000fc800078ef805 */
[----:B------:R-:W-:-:S04]  /*7470*/  F2FP.F16.F32.PACK_AB R0, RZ, R0 ;  /* 0x00000000ff00723e */ /* 0x000fc800000000ff */
[----:B------:R-:W-:Y:S01]  /*7480*/  PRMT R19, R0, 0x7610, R19 ;  /* 0x0000761000137816 */ /* 0x000fe20000000013 */
[----:B------:R-:W-:Y:S06]  /*7490*/  BRA `(.L_x_212) ;  /* 0x0000000400e47947 */ /* 0x000fec0003800000 */
.L_x_222:
[----:B------:R-:W2:Y:S02]  /*74a0*/  LDG.E.U16 R0, desc[UR36][R2.64] ;  /* 0x0000002402007981 */ /* 0x000ea4000c1e1500 */
[----:B--2---:R-:W-:-:S05]  /*74b0*/  IMAD.U32 R0, R0, 0x10000, RZ ;  /* 0x0001000000007824 */ /* 0x004fca00078e00ff */
[----:B------:R-:W-:-:S04]  /*74c0*/  F2FP.F16.F32.PACK_AB R0, RZ, R0 ;  /* 0x00000000ff00723e */ /* 0x000fc800000000ff */
[----:B------:R-:W-:Y:S01]  /*74d0*/  PRMT R19, R0, 0x7610, R19 ;  /* 0x0000761000137816 */ /* 0x000fe20000000013 */
[----:B------:R-:W-:Y:S06]  /*74e0*/  BRA `(.L_x_212) ;  /* 0x0000000400d07947 */ /* 0x000fec0003800000 */
.L_x_219:
        /* <DEDUP_REMOVED lines=13> */
.L_x_226:
[----:B------:R-:W2:Y:S01]  /*75c0*/  LDG.E.U8 R3, desc[UR36][R2.64] ;  /* 0x0000002402037981 */ /* 0x000ea2000c1e1100 */
[----:B------:R-:W-:Y:S01]  /*75d0*/  BSSY.RECONVERGENT B0, `(.L_x_227) ;  /* 0x0000018000007945 */ /* 0x000fe20003800200 */
[----:B------:R-:W-:Y:S01]  /*75e0*/  IMAD.MOV.U32 R0, RZ, RZ, RZ ;  /* 0x000000ffff007224 */ /* 0x000fe200078e00ff */
        /* <DEDUP_REMOVED lines=14> */
[----:B------:R-:W-:Y:S02]  /*76d0*/  IADD3 R5, PT, PT, R3, -0x1c, RZ ;  /* 0xffffffe403057810 */ /* 0x000fe40007ffe0ff */
[----:B------:R-:W-:Y:S02]  /*76e0*/  IADD3 R2, PT, PT, R2, 0x1d, -R3 ;  /* 0x0000001d02027810 */ /* 0x000fe40007ffe803 */
[----:B------:R-:W-:-:S04]  /*76f0*/  SHF.L.U32 R5, R0, R5, RZ ;  /* 0x0000000500057219 */ /* 0x000fc800000006ff */
[----:B------:R-:W-:-:S07]  /*7700*/  LOP3.LUT R0, R5, 0x7, RZ, 0xc0, !PT ;  /* 0x0000000705007812 */ /* 0x000fce00078ec0ff */
.L_x_230:
[----:B------:R-:W-:Y:S05]  /*7710*/  BSYNC.RECONVERGENT B1 ;  /* 0x0000000000017941 */ /* 0x000fea0003800200 */
.L_x_229:
[----:B------:R-:W-:Y:S01]  /*7720*/  IMAD.SHL.U32 R0, R0, 0x100000, RZ ;  /* 0x0010000000007824 */ /* 0x000fe200078e00ff */
[----:B------:R-:W-:-:S04]  /*7730*/  LEA R2, R2, 0x3b800000, 0x17 ;  /* 0x3b80000002027811 */ /* 0x000fc800078eb8ff */
[----:B------:R-:W-:-:S07]  /*7740*/  LOP3.LUT R0, R2, R0, R7, 0xfe, !PT ;  /* 0x0000000002007212 */ /* 0x000fce00078efe07 */
.L_x_228:
[----:B------:R-:W-:Y:S05]  /*7750*/  BSYNC.RECONVERGENT B0 ;  /* 0x0000000000007941 */ /* 0x000fea0003800200 */
.L_x_227:
[----:B------:R-:W-:-:S04]  /*7760*/  F2FP.F16.F32.PACK_AB R0, RZ, R0 ;  /* 0x00000000ff00723e */ /* 0x000fc800000000ff */
[----:B------:R-:W-:Y:S01]  /*7770*/  PRMT R19, R0, 0x7610, R19 ;  /* 0x0000761000137816 */ /* 0x000fe20000000013 */
[----:B------:R-:W-:Y:S06]  /*7780*/  BRA `(.L_x_212) ;  /* 0x0000000400287947 */ /* 0x000fec0003800000 */
.L_x_225:
        /* <DEDUP_REMOVED lines=21> */
.L_x_234:
[----:B------:R-:W-:Y:S05]  /*78e0*/  BSYNC.RECONVERGENT B1 ;  /* 0x0000000000017941 */ /* 0x000fea0003800200 */
.L_x_233:
[----:B------:R-:W-:Y:S01]  /*78f0*/  IMAD.SHL.U32 R0, R0, 0x200000, RZ ;  /* 0x0020000000007824 */ /* 0x000fe200078e00ff */
[----:B------:R-:W-:-:S04]  /*7900*/  LEA R2, R2, 0x37800000, 0x17 ;  /* 0x3780000002027811 */ /* 0x000fc800078eb8ff */
[----:B------:R-:W-:-:S07]  /*7910*/  LOP3.LUT R0, R2, R0, R7, 0xfe, !PT ;  /* 0x0000000002007212 */ /* 0x000fce00078efe07 */
.L_x_232:
[----:B------:R-:W-:Y:S05]  /*7920*/  BSYNC.RECONVERGENT B0 ;  /* 0x0000000000007941 */ /* 0x000fea0003800200 */
.L_x_231:
[----:B------:R-:W-:-:S04]  /*7930*/  F2FP.F16.F32.PACK_AB R0, RZ, R0 ;  /* 0x00000000ff00723e */ /* 0x000fc800000000ff */
[----:B------:R-:W-:Y:S01]  /*7940*/  PRMT R19, R0, 0x7610, R19 ;  /* 0x0000761000137816 */ /* 0x000fe20000000013 */
[----:B------:R-:W-:Y:S06]  /*7950*/  BRA `(.L_x_212) ;  /* 0x0000000000b47947 */ /* 0x000fec0003800000 */
.L_x_224:
[----:B------:R-:W-:-:S09]  /*7960*/  UISETP.NE.AND UP0, UPT, UR4, 0x1c, UPT ;  /* 0x0000001c0400788c */ /* 0x000fd2000bf05270 */
[----:B------:R-:W-:Y:S05]  /*7970*/  BRA.U !UP0, `(.L_x_235) ;  /* 0x00000001089c7547 */ /* 0x000fea000b800000 */
[----:B------:R-:W-:-:S09]  /*7980*/  UISETP.NE.AND UP0, UPT, UR4, 0x1d, UPT ;  /* 0x0000001d0400788c */ /* 0x000fd2000bf05270 */
[----:B------:R-:W-:Y:S05]  /*7990*/  BRA.U !UP0, `(.L_x_236) ;  /* 0x0000000108807547 */ /* 0x000fea000b800000 */
[----:B------:R-:W-:-:S09]  /*79a0*/  UISETP.NE.AND UP0, UPT, UR4, 0x2c, UPT ;  /* 0x0000002c0400788c */ /* 0x000fd2000bf05270 */
[----:B------:R-:W-:Y:S05]  /*79b0*/  BRA.U UP0, `(.L_x_211) ;  /* 0x0000000100307547 */ /* 0x000fea000b800000 */
[----:B------:R-:W2:Y:S01]  /*79c0*/  LDG.E.U8 R2, desc[UR36][R2.64] ;  /* 0x0000002402027981 */ /* 0x000ea2000c1e1100 */
[----:B------:R-:W-:Y:S01]  /*79d0*/  BSSY.RECONVERGENT B0, `(.L_x_237) ;  /* 0x0000007000007945 */ /* 0x000fe20003800200 */
[----:B------:R-:W-:Y:S01]  /*79e0*/  IMAD.MOV.U32 R0, RZ, RZ, 0x400000 ;  /* 0x00400000ff007424 */ /* 0x000fe200078e00ff */
[----:B--2---:R-:W-:-:S13]  /*79f0*/  ISETP.NE.AND P0, PT, R2, RZ, PT ;  /* 0x000000ff0200720c */ /* 0x004fda0003f05270 */
[----:B------:R-:W-:Y:S05]  /*7a00*/  @!P0 BRA `(.L_x_238) ;  /* 0x00000000000c8947 */ /* 0x000fea0003800000 */
[----:B------:R-:W-:-:S13]  /*7a10*/  ISETP.NE.AND P0, PT, R2, 0xff, PT ;  /* 0x000000ff0200780c */ /* 0x000fda0003f05270 */
[----:B------:R-:W-:Y:S02]  /*7a20*/  @!P0 IMAD.MOV.U32 R0, RZ, RZ, 0x7f800001 ;  /* 0x7f800001ff008424 */ /* 0x000fe400078e00ff */
[----:B------:R-:W-:-:S07]  /*7a30*/  @P0 IMAD.SHL.U32 R0, R2, 0x800000, RZ ;  /* 0x0080000002000824 */ /* 0x000fce00078e00ff */
.L_x_238:
[----:B------:R-:W-:Y:S05]  /*7a40*/  BSYNC.RECONVERGENT B0 ;  /* 0x0000000000007941 */ /* 0x000fea0003800200 */
.L_x_237:
[----:B------:R-:W-:-:S04]  /*7a50*/  F2FP.F16.F32.PACK_AB R0, RZ, R0 ;  /* 0x00000000ff00723e */ /* 0x000fc800000000ff */
[----:B------:R-:W-:Y:S01]  /*7a60*/  PRMT R19, R0, 0x7610, R19 ;  /* 0x0000761000137816 */ /* 0x000fe20000000013 */
[----:B------:R-:W-:Y:S06]  /*7a70*/  BRA `(.L_x_212) ;  /* 0x00000000006c7947 */ /* 0x000fec0003800000 */
.L_x_211:
        /* <DEDUP_REMOVED lines=16> */
.L_x_239:
[----:B------:R-:W-:Y:S01]  /*7b80*/  PRMT R19, RZ, 0x7610, R19 ;  /* 0x00007610ff137816 */ /* 0x000fe20000000013 */
[----:B------:R-:W-:Y:S06]  /*7b90*/  BRA `(.L_x_212) ;  /* 0x0000000000247947 */ /* 0x000fec0003800000 */
.L_x_236:
[----:B------:R-:W2:Y:S02]  /*7ba0*/  LDG.E.64 R2, desc[UR36][R2.64] ;  /* 0x0000002402027981 */ /* 0x000ea4000c1e1b00 */
[----:B--2---:R-:W0:Y:S02]  /*7bb0*/  I2F.U64 R0, R2 ;  /* 0x0000000200007312 */ /* 0x004e240000301000 */
[----:B0-----:R-:W-:-:S04]  /*7bc0*/  F2FP.F16.F32.PACK_AB R0, RZ, R0 ;  /* 0x00000000ff00723e */ /* 0x001fc800000000ff */
[----:B------:R-:W-:Y:S01]  /*7bd0*/  PRMT R19, R0, 0x7610, R19 ;  /* 0x0000761000137816 */ /* 0x000fe20000000013 */
[----:B------:R-:W-:Y:S06]  /*7be0*/  BRA `(.L_x_212) ;  /* 0x0000000000107947 */ /* 0x000fec0003800000 */
.L_x_235:
[----:B------:R-:W2:Y:S02]  /*7bf0*/  LDG.E R2, desc[UR36][R2.64] ;  /* 0x0000002402027981 */ /* 0x000ea4000c1e1900 */
[----:B--2---:R-:W-:-:S04]  /*7c00*/  I2FP.F32.U32 R0, R2 ;  /* 0x0000000200007245 */ /* 0x004fc80000201000 */
[----:B------:R-:W-:-:S04]  /*7c10*/  F2FP.F16.F32.PACK_AB R0, RZ, R0 ;  /* 0x00000000ff00723e */ /* 0x000fc800000000ff */
[----:B------:R-:W-:-:S07]  /*7c20*/  PRMT R19, R0, 0x7610, R19 ;  /* 0x0000761000137816 */ /* 0x000fce0000000013 */
.L_x_212:
        /* <DEDUP_REMOVED lines=19> */
.L_x_244:
[----:B------:R-:W2:Y:S02]  /*7d60*/  LDG.E.U8 R2, desc[UR36][R2.64] ;  /* 0x0000002402027981 */ /* 0x000ea4000c1e1100 */
[----:B--2---:R-:W-:-:S04]  /*7d70*/  ISETP.NE.AND P0, PT, R2, RZ, PT ;  /* 0x000000ff0200720c */ /* 0x004fc80003f05270 */
[----:B------:R-:W-:Y:S01]  /*7d80*/  P2R R22, PR, RZ, 0x1 ;  /* 0x00000001ff167803 */ /* 0x000fe20000000000 */
[----:B------:R-:W-:Y:S08]  /*7d90*/  BRA `(.L_x_246) ;  /* 0x0000000800947947 */ /* 0x000ff00003800000 */
.L_x_243:
        /* <DEDUP_REMOVED lines=11> */
.L_x_248:
[----:B------:R-:W2:Y:S02]  /*7e50*/  LDG.E R2, desc[UR36][R2.64] ;  /* 0x0000002402027981 */ /* 0x000ea4000c1e1900 */
[----:B--2---:R-:W-:-:S04]  /*7e60*/  ISETP.NE.AND P0, PT, R2, RZ, PT ;  /* 0x000000ff0200720c */ /* 0x004fc80003f05270 */
[----:B------:R-:W-:Y:S01]  /*7e70*/  P2R R22, PR, RZ, 0x1 ;  /* 0x00000001ff167803 */ /* 0x000fe20000000000 */
[----:B------:R-:W-:Y:S08]  /*7e80*/  BRA `(.L_x_246) ;  /* 0x0000000800587947 */ /* 0x000ff00003800000 */
.L_x_247:
[----:B------:R-:W2:Y:S02]  /*7e90*/  LDG.E.U16 R2, desc[UR36][R2.64] ;  /* 0x0000002402027981 */ /* 0x000ea4000c1e1500 */
[----:B--2---:R-:W-:-:S04]  /*7ea0*/  ISETP.NE.AND P0, PT, R2, RZ, PT ;  /* 0x000000ff0200720c */ /* 0x004fc80003f05270 */
[----:B------:R-:W-:Y:S01]  /*7eb0*/  P2R R22, PR, RZ, 0x1 ;  /* 0x00000001ff167803 */ /* 0x000fe20000000000 */
[----:B------:R-:W-:Y:S08]  /*7ec0*/  BRA `(.L_x_246) ;  /* 0x0000000800487947 */ /* 0x000ff00003800000 */
.L_x_242:
        /* <DEDUP_REMOVED lines=10> */
.L_x_250:
[----:B------:R-:W2:Y:S02]  /*7f70*/  LDG.E.U16 R0, desc[UR36][R2.64] ;  /* 0x0000002402007981 */ /* 0x000ea4000c1e1500 */
[----:B--2---:R-:W-:-:S05]  /*7f80*/  HADD2.F32 R0, -RZ, R0.H0_H0 ;  /* 0x20000000ff007230 */ /* 0x004fca0000004100 */
[----:B------:R-:W-:-:S04]  /*7f90*/  FSETP.NEU.FTZ.AND P0, PT, R0, RZ, PT ;  /* 0x000000ff0000720b */ /* 0x000fc80003f1d000 */
[----:B------:R-:W-:Y:S01]  /*7fa0*/  P2R R22, PR, RZ, 0x1 ;  /* 0x00000001ff167803 */ /* 0x000fe20000000000 */
[----:B------:R-:W-:Y:S08]  /*7fb0*/  BRA `(.L_x_246) ;  /* 0x00000008000c7947 */ /* 0x000ff00003800000 */
.L_x_249:
        /* <DEDUP_REMOVED lines=12> */
.L_x_252:
        /* <DEDUP_REMOVED lines=10> */
.L_x_251:
[----:B------:R-:W2:Y:S02]  /*8120*/  LDG.E.64 R2, desc[UR36][R2.64] ;  /* 0x0000002402027981 */ /* 0x000ea4000c1e1b00 */
[----:B--2---:R-:W0:Y:S02]  /*8130*/  DSETP.NEU.AND P0, PT, R2, RZ, PT ;  /* 0x000000ff0200722a */ /* 0x004e240003f0d000 */
[----:B0-----:R-:W-:Y:S01]  /*8140*/  P2R R22, PR, RZ, 0x1 ;  /* 0x00000001ff167803 */ /* 0x001fe20000000000 */
[----:B------:R-:W-:Y:S06]  /*8150*/  BRA `(.L_x_246) ;  /* 0x0000000400a47947 */ /* 0x000fec0003800000 */
.L_x_241:
        /* <DEDUP_REMOVED lines=12> */
.L_x_255:
        /* <DEDUP_REMOVED lines=9> */
.L_x_254:
        /* <DEDUP_REMOVED lines=10> */
.L_x_257:
[----:B------:R-:W2:Y:S02]  /*8350*/  LDG.E.U8 R2, desc[UR36][R2.64] ;  /* 0x0000002402027981 */ /* 0x000ea4000c1e1100 */
[----:B--2---:R-:W-:-:S04]  /*8360*/  SHF.L.U32 R0, R2, 0x19, RZ ;  /* 0x0000001902007819 */ /* 0x004fc800000006ff */
[----:B------:R-:W-:-:S13]  /*8370*/  ISETP.GE.U32.AND P0, PT, R0, 0x8000000, PT ;  /* 0x080000000000780c */ /* 0x000fda0003f06070 */
[----:B------:R-:W-:Y:S01]  /*8380*/  @!P0 IMAD.SHL.U32 R4, R2, 0x100, RZ ;  /* 0x0000010002048824 */ /* 0x000fe200078e00ff */
[----:B------:R-:W-:-:S04]  /*8390*/  @P0 LEA.HI R0, R0, 0x70000000, RZ, 0x1c ;  /* 0x7000000000000811 */ /* 0x000fc800078fe0ff */
[----:B------:R-:W-:Y:S01]  /*83a0*/  @!P0 LOP3.LUT R4, R4, 0x7f00, RZ, 0xc0, !PT ;  /* 0x00007f0004048812 */ /* 0x000fe200078ec0ff */
[----:B------:R-:W-:-:S03]  /*83b0*/  @P0 FMUL.FTZ R0, R0, 1.9259299443872358531e-34 ;  /* 0x0780000000000820 */ /* 0x000fc60000410000 */
[----:B------:R-:W-:-:S05]  /*83c0*/  @!P0 LOP3.LUT R4, R4, 0x3f000000, RZ, 0xfc, !PT ;  /* 0x3f00000004048812 */ /* 0x000fca00078efcff */
[----:B------:R-:W-:-:S05]  /*83d0*/  @!P0 FADD.FTZ R0, R4, -0.5 ;  /* 0xbf00000004008421 */ /* 0x000fca0000010000 */
[----:B------:R-:W-:-:S04]  /*83e0*/  LOP3.LUT P0, RZ, R0, 0x7fffffff, RZ, 0xc0, !PT ;  /* 0x7fffffff00ff7812 */ /* 0x000fc8000780c0ff */
[----:B------:R-:W-:Y:S01]  /*83f0*/  P2R R22, PR, RZ, 0x1 ;  /* 0x00000001ff167803 */ /* 0x000fe20000000000 */
[----:B------:R-:W-:Y:S08]  /*8400*/  BRA `(.L_x_246) ;  /* 0x0000000000f87947 */ /* 0x000ff00003800000 */
.L_x_256:
[----:B------:R-:W2:Y:S02]  /*8410*/  LDG.E.U16 R0, desc[UR36][R2.64] ;  /* 0x0000002402007981 */ /* 0x000ea4000c1e1500 */
[----:B--2---:R-:W-:-:S05]  /*8420*/  IMAD.U32 R0, R0, 0x10000, RZ ;  /* 0x0001000000007824 */ /* 0x004fca00078e00ff */
[----:B------:R-:W-:-:S04]  /*8430*/  FSETP.NEU.FTZ.AND P0, PT, R0, RZ, PT ;  /* 0x000000ff0000720b */ /* 0x000fc80003f1d000 */
[----:B------:R-:W-:Y:S01]  /*8440*/  P2R R22, PR, RZ, 0x1 ;  /* 0x00000001ff167803 */ /* 0x000fe20000000000 */
[----:B------:R-:W-:Y:S08]  /*8450*/  BRA `(.L_x_246) ;  /* 0x0000000000e47947 */ /* 0x000ff00003800000 */
.L_x_253:
        /* <DEDUP_REMOVED lines=12> */
.L_x_260:
[----:B------:R-:W2:Y:S02]  /*8520*/  LDG.E.U8 R2, desc[UR36][R2.64] ;  /* 0x0000002402027981 */ /* 0x000ea4000c1e1100 */
[----:B--2---:R-:W-:-:S04]  /*8530*/  ISETP.NE.AND P0, PT, R2, RZ, PT ;  /* 0x000000ff0200720c */ /* 0x004fc80003f05270 */
[----:B------:R-:W-:Y:S01]  /*8540*/  P2R R22, PR, RZ, 0x1 ;  /* 0x00000001ff167803 */ /* 0x000fe20000000000 */
[----:B------:R-:W-:Y:S08]  /*8550*/  BRA `(.L_x_246) ;  /* 0x0000000000a47947 */ /* 0x000ff00003800000 */
.L_x_259:
[----:B------:R-:W2:Y:S02]  /*8560*/  LDG.E.U8 R2, desc[UR36][R2.64] ;  /* 0x0000002402027981 */ /* 0x000ea4000c1e1100 */
[----:B--2---:R-:W-:-:S04]  /*8570*/  ISETP.NE.AND P0, PT, R2, RZ, PT ;  /* 0x000000ff0200720c */ /* 0x004fc80003f05270 */
[----:B------:R-:W-:Y:S01]  /*8580*/  P2R R22, PR, RZ, 0x1 ;  /* 0x00000001ff167803 */ /* 0x000fe20000000000 */
[----:B------:R-:W-:Y:S08]  /*8590*/  BRA `(.L_x_246) ;  /* 0x0000000000947947 */ /* 0x000ff00003800000 */
.L_x_258:
[----:B------:R-:W-:-:S09]  /*85a0*/  UISETP.NE.AND UP0, UPT, UR4, 0x1c, UPT ;  /* 0x0000001c0400788c */ /* 0x000fd2000bf05270 */
[----:B------:R-:W-:Y:S05]  /*85b0*/  BRA.U !UP0, `(.L_x_261) ;  /* 0x0000000108807547 */ /* 0x000fea000b800000 */
        /* <DEDUP_REMOVED lines=8> */
.L_x_245:
[----:B------:R-:W-:Y:S01]  /*8640*/  MOV R2, 0x0 ;  /* 0x0000000000027802 */ /* 0x000fe20000000f00 */
[----:B------:R-:W0:Y:S01]  /*8650*/  LDCU.64 UR4, c[0x4][0x4e8] ;  /* 0x01009d00ff0477ac */ /* 0x000e220008000a00 */
[----:B------:R-:W-:Y:S02]  /*8660*/  HFMA2 R12, -RZ, RZ, 0, 5.9604644775390625e-08 ;  /* 0x00000001ff0c7431 */ /* 0x000fe400000001ff */
[----:B------:R-:W-:Y:S01]  /*8670*/  IMAD.MOV.U32 R8, RZ, RZ, 0x4e ;  /* 0x0000004eff087424 */ /* 0x000fe200078e00ff */
[----:B------:R-:W1:Y:S01]  /*8680*/  LDCU.64 UR6, c[0x4][0x4f0] ;  /* 0x01009e00ff0677ac */ /* 0x000e620008000a00 */
[----:B------:R-:W2:Y:S01]  /*8690*/  LDC.64 R2, c[0x4][R2] ;  /* 0x0100000002027b82 */ /* 0x000ea20000000a00 */
[----:B------:R-:W-:Y:S01]  /*86a0*/  IMAD.MOV.U32 R13, RZ, RZ, RZ ;  /* 0x000000ffff0d7224 */ /* 0x000fe200078e00ff */
[----:B------:R-:W3:Y:S01]  /*86b0*/  LDCU.64 UR8, c[0x4][0x320] ;  /* 0x01006400ff0877ac */ /* 0x000ee20008000a00 */
[----:B0-----:R-:W-:Y:S02]  /*86c0*/  IMAD.U32 R4, RZ, RZ, UR4 ;  /* 0x00000004ff047e24 */ /* 0x001fe4000f8e00ff */
[----:B------:R-:W-:Y:S01]  /*86d0*/  IMAD.U32 R5, RZ, RZ, UR5 ;  /* 0x00000005ff057e24 */ /* 0x000fe2000f8e00ff */
[----:B-1----:R-:W-:Y:S01]  /*86e0*/  MOV R6, UR6 ;  /* 0x0000000600067c02 */ /* 0x002fe20008000f00 */
[----:B------:R-:W-:-:S02]  /*86f0*/  IMAD.U32 R7, RZ, RZ, UR7 ;  /* 0x00000007ff077e24 */ /* 0x000fc4000f8e00ff */
[----:B---3--:R-:W-:Y:S02]  /*8700*/  IMAD.U32 R10, RZ, RZ, UR8 ;  /* 0x00000008ff0a7e24 */ /* 0x008fe4000f8e00ff */
[----:B------:R-:W-:-:S07]  /*8710*/  IMAD.U32 R11, RZ, RZ, UR9 ;  /* 0x00000009ff0b7e24 */ /* 0x000fce000f8e00ff */
[----:B------:R-:W-:-:S07]  /*8720*/  LEPC R20, `(.L_x_263) ;  /* 0x000000001014794e */ /* 0x000fce0000000000 */
[----:B--2--5:R-:W-:Y:S05]  /*8730*/  CALL.ABS.NOINC R2 ;  /* 0x0000000002007343 */ /* 0x024fea0003c00000 */
.L_x_263:
[----:B------:R-:W-:-:S04]  /*8740*/  PLOP3.LUT P0, PT, PT, PT, PT, 0x8, 0x80 ;  /* 0x000000000080781c */ /* 0x000fc80003f0e170 */
[----:B------:R-:W-:Y:S01]  /*8750*/  P2R R22, PR, RZ, 0x1 ;  /* 0x00000001ff167803 */ /* 0x000fe20000000000 */
[----:B------:R-:W-:Y:S08]  /*8760*/  BRA `(.L_x_246) ;  /* 0x0000000000207947 */ /* 0x000ff00003800000 */
.L_x_262:
[----:B------:R-:W2:Y:S02]  /*8770*/  LDG.E.64 R2, desc[UR36][R2.64] ;  /* 0x0000002402027981 */ /* 0x000ea4000c1e1b00 */
[----:B--2---:R-:W-:-:S04]  /*8780*/  ISETP.NE.U32.AND P0, PT, R2, RZ, PT ;  /* 0x000000ff0200720c */ /* 0x004fc80003f05070 */
[----:B------:R-:W-:-:S04]  /*8790*/  ISETP.NE.AND.EX P0, PT, R3, RZ, PT, P0 ;  /* 0x000000ff0300720c */ /* 0x000fc80003f05300 */
[----:B------:R-:W-:Y:S01]  /*87a0*/  P2R R22, PR, RZ, 0x1 ;  /* 0x00000001ff167803 */ /* 0x000fe20000000000 */
[----:B------:R-:W-:Y:S08]  /*87b0*/  BRA `(.L_x_246) ;  /* 0x00000000000c7947 */ /* 0x000ff00003800000 */
.L_x_261:
[----:B------:R-:W2:Y:S02]  /*87c0*/  LDG.E R2, desc[UR36][R2.64] ;  /* 0x0000002402027981 */ /* 0x000ea4000c1e1900 */
[----:B--2---:R-:W-:-:S04]  /*87d0*/  ISETP.NE.AND P0, PT, R2, RZ, PT ;  /* 0x000000ff0200720c */ /* 0x004fc80003f05270 */
[----:B------:R-:W-:-:S09]  /*87e0*/  P2R R22, PR, RZ, 0x1 ;  /* 0x00000001ff167803 */ /* 0x000fd20000000000 */
.L_x_246:
[----:B------:R-:W-:Y:S05]  /*87f0*/  BSYNC.RECONVERGENT B6 ;  /* 0x0000000000067941 */ /* 0x000fea0003800200 */
.L_x_240:
        /* <DEDUP_REMOVED lines=17> */
.L_x_267:
[----:B------:R3:W5:Y:S01]  /*8910*/  LDG.E.U8 R2, desc[UR36][R4.64] ;  /* 0x0000002404027981 */ /* 0x000762000c1e1100 */
[----:B------:R-:W-:Y:S01]  /*8920*/  IMAD.MOV.U32 R3, RZ, RZ, RZ ;  /* 0x000000ffff037224 */ /* 0x000fe200078e00ff */
[----:B------:R-:W-:Y:S06]  /*8930*/  BRA `(.L_x_269) ;  /* 0x0000000c00407947 */ /* 0x000fec0003800000 */
.L_x_266:
        /* <DEDUP_REMOVED lines=8> */
.L_x_271:
[----:B------:R-:W2:Y:S02]  /*89c0*/  LDG.E R2, desc[UR36][R4.64] ;  /* 0x0000002404027981 */ /* 0x000ea4000c1e1900 */
[----:B--2---:R-:W-:Y:S01]  /*89d0*/  SHF.R.S32.HI R3, RZ, 0x1f, R2 ;  /* 0x0000001fff037819 */ /* 0x004fe20000011402 */
[----:B------:R-:W-:Y:S06]  /*89e0*/  BRA `(.L_x_269) ;  /* 0x0000000c00147947 */ /* 0x000fec0003800000 */
.L_x_270:
[----:B------:R-:W2:Y:S02]  /*89f0*/  LDG.E.S16 R2, desc[UR36][R4.64] ;  /* 0x0000002404027981 */ /* 0x000ea4000c1e1700 */
[----:B--2---:R-:W-:Y:S01]  /*8a00*/  SHF.R.S32.HI R3, RZ, 0x1f, R2 ;  /* 0x0000001fff037819 */ /* 0x004fe20000011402 */
[----:B------:R-:W-:Y:S06]  /*8a10*/  BRA `(.L_x_269) ;  /* 0x0000000c00087947 */ /* 0x000fec0003800000 */
.L_x_265:
        /* <DEDUP_REMOVED lines=9> */
.L_x_273:
[----:B------:R-:W2:Y:S02]  /*8ab0*/  LDG.E.U16 R4, desc[UR36][R4.64] ;  /* 0x0000002404047981 */ /* 0x000ea4000c1e1500 */
[----:B--2---:R-:W-:-:S06]  /*8ac0*/  HADD2.F32 R2, -RZ, R4.H0_H0 ;  /* 0x20000004ff027230 */ /* 0x004fcc0000004100 */
[----:B------:R-:W0:Y:S02]  /*8ad0*/  F2I.S64.TRUNC R2, R2 ;  /* 0x0000000200027311 */ /* 0x000e24000020d900 */
[----:B0-----:R-:W-:Y:S05]  /*8ae0*/  BRA `(.L_x_269) ;  /* 0x0000000800d47947 */ /* 0x001fea0003800000 */
.L_x_272:
        /* <DEDUP_REMOVED lines=9> */
.L_x_275:
[----:B------:R-:W2:Y:S02]  /*8b80*/  LDG.E.U16 R4, desc[UR36][R4.64] ;  /* 0x0000002404047981 */ /* 0x000ea4000c1e1500 */
[----:B--2---:R-:W-:-:S06]  /*8b90*/  HADD2.F32 R2, -RZ, R4.H0_H0 ;  /* 0x20000004ff027230 */ /* 0x004fcc0000004100 */
[----:B------:R-:W0:Y:S02]  /*8ba0*/  F2I.S64.TRUNC R2, R2 ;  /* 0x0000000200027311 */ /* 0x000e24000020d900 */
[----:B0-----:R-:W-:Y:S05]  /*8bb0*/  BRA `(.L_x_269) ;  /* 0x0000000800a07947 */ /* 0x001fea0003800000 */
.L_x_274:
[----:B------:R-:W2:Y:S02]  /*8bc0*/  LDG.E.64 R2, desc[UR36][R4.64] ;  /* 0x0000002404027981 */ /* 0x000ea4000c1e1b00 */
[----:B--2---:R-:W0:Y:S02]  /*8bd0*/  F2I.S64.F64.TRUNC R2, R2 ;  /* 0x0000000200027311 */ /* 0x004e24000030d900 */
[----:B0-----:R-:W-:Y:S05]  /*8be0*/  BRA `(.L_x_269) ;  /* 0x0000000800947947 */ /* 0x001fea0003800000 */
.L_x_264:
        /* <DEDUP_REMOVED lines=13> */
.L_x_278:
[----:B------:R-:W2:Y:S02]  /*8cc0*/  LDG.E.64 R2, desc[UR36][R4.64] ;  /* 0x0000002404027981 */ /* 0x000ea4000c1e1b00 */
[----:B--2---:R-:W0:Y:S02]  /*8cd0*/  F2I.S64.F64.TRUNC R2, R2 ;  /* 0x0000000200027311 */ /* 0x004e24000030d900 */
[----:B0-----:R-:W-:Y:S05]  /*8ce0*/  BRA `(.L_x_269) ;  /* 0x0000000800547947 */ /* 0x001fea0003800000 */
.L_x_277:
[----:B------:R-:W-:-:S09]  /*8cf0*/  UISETP.NE.AND UP0, UPT, UR4, 0xf, UPT ;  /* 0x0000000f0400788c */ /* 0x000fd2000bf05270 */
[----:B------:R-:W-:Y:S05]  /*8d00*/  BRA.U !UP0, `(.L_x_279) ;  /* 0x0000000108947547 */ /* 0x000fea000b800000 */
[----:B------:R-:W-:-:S09]  /*8d10*/  UISETP.NE.AND UP0, UPT, UR4, 0x17, UPT ;  /* 0x000000170400788c */ /* 0x000fd2000bf05270 */
[----:B------:R-:W-:Y:S05]  /*8d20*/  BRA.U !UP0, `(.L_x_280) ;  /* 0x0000000108587547 */ /* 0x000fea000b800000 */
[----:B------:R-:W-:-:S09]  /*8d30*/  UISETP.NE.AND UP0, UPT, UR4, 0x18, UPT ;  /* 0x000000180400788c */ /* 0x000fd2000bf05270 */
[----:B------:R-:W-:Y:S05]  /*8d40*/  BRA.U UP0, `(.L_x_268) ;  /* 0x0000000500e47547 */ /* 0x000fea000b800000 */
[----:B------:R-:W2:Y:S01]  /*8d50*/  LDG.E.U8 R0, desc[UR36][R4.64] ;  /* 0x0000002404007981 */ /* 0x000ea2000c1e1100 */
[----:B------:R-:W-:Y:S01]  /*8d60*/  IMAD.MOV.U32 R6, RZ, RZ, 0x1f ;  /* 0x0000001fff067424 */ /* 0x000fe200078e00ff */
[----:B--2---:R-:W-:-:S04]  /*8d70*/  SHF.L.U32 R0, R0, 0x18, RZ ;  /* 0x0000001800007819 */ /* 0x004fc800000006ff */
[C---:B------:R-:W-:Y:S02]  /*8d80*/  LOP3.LUT R2, R0.reuse, 0x7f000000, RZ, 0xc0, !PT ;  /* 0x7f00000000027812 */ /* 0x040fe400078ec0ff */
[----:B------:R-:W-:Y:S02]  /*8d90*/  LOP3.LUT P0, RZ, R0, 0x7f000000, RZ, 0xc0, !PT ;  /* 0x7f00000000ff7812 */ /* 0x000fe4000780c0ff */
[----:B------:R-:W0:Y:S02]  /*8da0*/  FLO.U32 R3, R2 ;  /* 0x0000000200037300 */ /* 0x000e2400000e0000 */
[----:B0-----:R-:W-:-:S05]  /*8db0*/  IMAD.MOV R3, RZ, RZ, -R3 ;  /* 0x000000ffff037224 */ /* 0x001fca00078e0a03 */
[----:B------:R-:W-:-:S05]  /*8dc0*/  VIADDMNMX.U32 R3, R3, R6, 0x4, !PT ;  /* 0x0000000403037446 */ /* 0x000fca0007800006 */
[----:B------:R-:W-:-:S04]  /*8dd0*/  VIADD R3, R3, 0xfffffffc ;  /* 0xfffffffc03037836 */ /* 0x000fc80000000000 */
[----:B------:R-:W-:Y:S01]  /*8de0*/  IMAD.SHL.U32 R7, R3, 0x800000, RZ ;  /* 0x0080000003077824 */ /* 0x000fe200078e00ff */
[C---:B------:R-:W-:Y:S02]  /*8df0*/  SHF.L.U32 R6, R2.reuse, R3, RZ ;  /* 0x0000000302067219 */ /* 0x040fe400000006ff */
[----:B------:R-:W-:Y:S02]  /*8e00*/  IADD3 R3, PT, PT, R2, 0x1000000, RZ ;  /* 0x0100000002037810 */ /* 0x000fe40007ffe0ff */
        /* <DEDUP_REMOVED lines=8> */
.L_x_280:
[----:B------:R-:W2:Y:S02]  /*8e90*/  LDG.E.U8 R3, desc[UR36][R4.64] ;  /* 0x0000002404037981 */ /* 0x000ea4000c1e1100 */
[C---:B--2---:R-:W-:Y:S02]  /*8ea0*/  IMAD.SHL.U32 R0, R3.reuse, 0x2000000, RZ ;  /* 0x0200000003007824 */ /* 0x044fe400078e00ff */
[----:B------:R-:W-:-:S03]  /*8eb0*/  IMAD.SHL.U32 R3, R3, 0x100, RZ ;  /* 0x0000010003037824 */ /* 0x000fc600078e00ff */
[----:B------:R-:W-:-:S13]  /*8ec0*/  ISETP.GE.U32.AND P0, PT, R0, 0x8000000, PT ;  /* 0x080000000000780c */ /* 0x000fda0003f06070 */
[C---:B------:R-:W-:Y:S02]  /*8ed0*/  @!P0 LOP3.LUT R2, R3.reuse, 0x7f00, RZ, 0xc0, !PT ;  /* 0x00007f0003028812 */ /* 0x040fe400078ec0ff */
[----:B------:R-:W-:Y:S02]  /*8ee0*/  @P0 LEA.HI R0, R0, 0x70000000, RZ, 0x1c ;  /* 0x7000000000000811 */ /* 0x000fe400078fe0ff */
[----:B------:R-:W-:Y:S02]  /*8ef0*/  @!P0 LOP3.LUT R2, R2, 0x3f000000, RZ, 0xfc, !PT ;  /* 0x3f00000002028812 */ /* 0x000fe400078efcff */
[----:B------:R-:W-:Y:S01]  /*8f00*/  PRMT R3, R3, 0x9910, RZ ;  /* 0x0000991003037816 */ /* 0x000fe200000000ff */
[----:B------:R-:W-:Y:S02]  /*8f10*/  @P0 FMUL.FTZ R0, R0, 1.9259299443872358531e-34 ;  /* 0x0780000000000820 */ /* 0x000fe40000410000 */
[----:B------:R-:W-:-:S05]  /*8f20*/  @!P0 FADD.FTZ R0, R2, -0.5 ;  /* 0xbf00000002008421 */ /* 0x000fca0000010000 */
[----:B------:R-:W-:-:S06]  /*8f30*/  LOP3.LUT R3, R0, 0x80000000, R3, 0xf8, !PT ;  /* 0x8000000000037812 */ /* 0x000fcc00078ef803 */
[----:B------:R-:W0:Y:S02]  /*8f40*/  F2I.S64.TRUNC R2, R3 ;  /* 0x0000000300027311 */ /* 0x000e24000020d900 */
[----:B0-----:R-:W-:Y:S05]  /*8f50*/  BRA `(.L_x_269) ;  /* 0x0000000400b87947 */ /* 0x001fea0003800000 */
.L_x_279:
[----:B------:R-:W2:Y:S02]  /*8f60*/  LDG.E.U16 R2, desc[UR36][R4.64] ;  /* 0x0000002404027981 */ /* 0x000ea4000c1e1500 */
[----:B--2---:R-:W-:-:S06]  /*8f70*/  IMAD.U32 R2, R2, 0x10000, RZ ;  /* 0x0001000002027824 */ /* 0x004fcc00078e00ff */
[----:B------:R-:W0:Y:S02]  /*8f80*/  F2I.S64.TRUNC R2, R2 ;  /* 0x0000000200027311 */ /* 0x000e24000020d900 */
[----:B0-----:R-:W-:Y:S05]  /*8f90*/  BRA `(.L_x_269) ;  /* 0x0000000400a87947 */ /* 0x001fea0003800000 */
.L_x_276:
        /* <DEDUP_REMOVED lines=9> */
[----:B------:R-:W-:Y:S01]  /*9030*/  HFMA2 R3, -RZ, RZ, 0, 0 ;  /* 0x00000000ff037431 */ /* 0x000fe200000001ff */
[----:B------:R-:W-:Y:S06]  /*9040*/  BRA `(.L_x_269) ;  /* 0x00000004007c7947 */ /* 0x000fec0003800000 */
.L_x_283:
        /* <DEDUP_REMOVED lines=21> */
.L_x_287:
[----:B------:R-:W-:Y:S05]  /*91a0*/  BSYNC.RECONVERGENT B1 ;  /* 0x0000000000017941 */ /* 0x000fea0003800200 */
.L_x_286:
[----:B------:R-:W-:Y:S02]  /*91b0*/  SHF.L.U32 R0, R0, 0x14, RZ ;  /* 0x0000001400007819 */ /* 0x000fe400000006ff */
[----:B------:R-:W-:-:S04]  /*91c0*/  LEA R2, R2, 0x3b800000, 0x17 ;  /* 0x3b80000002027811 */ /* 0x000fc800078eb8ff */
[----:B------:R-:W-:-:S07]  /*91d0*/  LOP3.LUT R2, R2, R0, R7, 0xfe, !PT ;  /* 0x0000000002027212 */ /* 0x000fce00078efe07 */
.L_x_285:
[----:B------:R-:W-:Y:S05]  /*91e0*/  BSYNC.RECONVERGENT B0 ;  /* 0x0000000000007941 */ /* 0x000fea0003800200 */
.L_x_284:
[----:B------:R-:W2:Y:S02]  /*91f0*/  F2I.S64.TRUNC R2, R2 ;  /* 0x0000000200027311 */ /* 0x000ea4000020d900 */
[----:B--2---:R-:W-:Y:S05]  /*9200*/  BRA `(.L_x_269) ;  /* 0x00000004000c7947 */ /* 0x004fea0003800000 */
.L_x_282:
        /* <DEDUP_REMOVED lines=21> */
.L_x_291:
[----:B------:R-:W-:Y:S05]  /*9360*/  BSYNC.RECONVERGENT B1 ;  /* 0x0000000000017941 */ /* 0x000fea0003800200 */
.L_x_290:
[----:B------:R-:W-:Y:S02]  /*9370*/  SHF.L.U32 R0, R0, 0x15, RZ ;  /* 0x0000001500007819 */ /* 0x000fe400000006ff */
[----:B------:R-:W-:-:S04]  /*9380*/  LEA R2, R2, 0x37800000, 0x17 ;  /* 0x3780000002027811 */ /* 0x000fc800078eb8ff */
[----:B------:R-:W-:-:S07]  /*9390*/  LOP3.LUT R2, R2, R0, R7, 0xfe, !PT ;  /* 0x0000000002027212 */ /* 0x000fce00078efe07 */
.L_x_289:
[----:B------:R-:W-:Y:S05]  /*93a0*/  BSYNC.RECONVERGENT B0 ;  /* 0x0000000000007941 */ /* 0x000fea0003800200 */
.L_x_288:
[----:B------:R-:W3:Y:S02]  /*93b0*/  F2I.S64.TRUNC R2, R2 ;  /* 0x0000000200027311 */ /* 0x000ee4000020d900 */
[----:B---3--:R-:W-:Y:S05]  /*93c0*/  BRA `(.L_x_269) ;  /* 0x00000000009c7947 */ /* 0x008fea0003800000 */
.L_x_281:
        /* <DEDUP_REMOVED lines=14> */
.L_x_295:
[----:B------:R-:W-:Y:S05]  /*94b0*/  BSYNC.RECONVERGENT B0 ;  /* 0x0000000000007941 */ /* 0x000fea0003800200 */
.L_x_294:
[----:B------:R-:W2:Y:S02]  /*94c0*/  F2I.S64.TRUNC R2, R2 ;  /* 0x0000000200027311 */ /* 0x000ea4000020d900 */
[----:B--2---:R-:W-:Y:S05]  /*94d0*/  BRA `(.L_x_269) ;  /* 0x0000000000587947 */ /* 0x004fea0003800000 */
.L_x_268:
        /* <DEDUP_REMOVED lines=16> */
.L_x_296:
[----:B------:R-:W-:Y:S01]  /*95e0*/  CS2R R2, SRZ ;  /* 0x0000000000027805 */ /* 0x000fe2000001ff00 */
[----:B------:R-:W-:Y:S06]  /*95f0*/  BRA `(.L_x_269) ;  /* 0x0000000000107947 */ /* 0x000fec0003800000 */
.L_x_293:
[----:B------:R1:W5:Y:S01]  /*9600*/  LDG.E.64 R2, desc[UR36][R4.64] ;  /* 0x0000002404027981 */ /* 0x000362000c1e1b00 */
[----:B------:R-:W-:Y:S05]  /*9610*/  BRA `(.L_x_269) ;  /* 0x0000000000087947 */ /* 0x000fea0003800000 */
.L_x_292:
[----:B------:R0:W5:Y:S01]  /*9620*/  LDG.E R2, desc[UR36][R4.64] ;  /* 0x0000002404027981 */ /* 0x000162000c1e1900 */
[----:B------:R-:W-:-:S07]  /*9630*/  IMAD.MOV.U32 R3, RZ, RZ, RZ ;  /* 0x000000ffff037224 */ /* 0x000fce00078e00ff */
.L_x_269:
        /* <DEDUP_REMOVED lines=23> */
.L_x_300:
[----:B-----5:R-:W-:-:S06]  /*97b0*/  HADD2.F32 R5, -RZ, R19.H0_H0 ;  /* 0x20000013ff057230 */ /* 0x020fcc0000004100 */
[----:B------:R-:W0:Y:S02]  /*97c0*/  F2I.S64.TRUNC R4, R5 ;  /* 0x0000000500047311 */ /* 0x000e24000020d900 */
[----:B0-----:R0:W-:Y:S01]  /*97d0*/  STG.E.U8 desc[UR36][R2.64], R4 ;  /* 0x0000000402007986 */ /* 0x0011e2000c101124 */
[----:B------:R-:W-:Y:S05]  /*97e0*/  BRA `(.L_x_302) ;  /* 0x0000000c006c7947 */ /* 0x000fea0003800000 */
.L_x_299:
        /* <DEDUP_REMOVED lines=10> */
.L_x_304:
[----:B-----5:R-:W-:-:S06]  /*9890*/  HADD2.F32 R19, -RZ, R19.H0_H0 ;  /* 0x20000013ff137230 */ /* 0x020fcc0000004100 */
[----:B------:R-:W0:Y:S02]  /*98a0*/  F2I.FTZ.TRUNC.NTZ R19, R19 ;  /* 0x0000001300137305 */ /* 0x000e24000021f100 */
[----:B0-----:R0:W-:Y:S01]  /*98b0*/  STG.E desc[UR36][R2.64], R19 ;  /* 0x0000001302007986 */ /* 0x0011e2000c101924 */
[----:B------:R-:W-:Y:S05]  /*98c0*/  BRA `(.L_x_302) ;  /* 0x0000000c00347947 */ /* 0x000fea0003800000 */
.L_x_303:
[----:B-----5:R-:W-:-:S06]  /*98d0*/  HADD2.F32 R19, -RZ, R19.H0_H0 ;  /* 0x20000013ff137230 */ /* 0x020fcc0000004100 */
[----:B------:R-:W0:Y:S02]  /*98e0*/  F2I.FTZ.TRUNC.NTZ R19, R19 ;  /* 0x0000001300137305 */ /* 0x000e24000021f100 */
[----:B0-----:R0:W-:Y:S01]  /*98f0*/  STG.E.U16 desc[UR36][R2.64], R19 ;  /* 0x0000001302007986 */ /* 0x0011e2000c101524 */
[----:B------:R-:W-:Y:S05]  /*9900*/  BRA `(.L_x_302) ;  /* 0x0000000c00247947 */ /* 0x000fea0003800000 */
.L_x_298:
        /* <DEDUP_REMOVED lines=9> */
.L_x_306:
[----:B-----5:R0:W-:Y:S01]  /*99a0*/  STG.E.U16 desc[UR36][R2.64], R19 ;  /* 0x0000001302007986 */ /* 0x0201e2000c101524 */
[----:B------:R-:W-:Y:S05]  /*99b0*/  BRA `(.L_x_302) ;  /* 0x0000000800f87947 */ /* 0x000fea0003800000 */
.L_x_305:
[----:B------:R-:W-:-:S09]  /*99c0*/  UISETP.NE.AND UP0, UPT, UR6, 0x7, UPT ;  /* 0x000000070600788c */ /* 0x000fd2000bf05270 */
[----:B------:R-:W-:Y:S05]  /*99d0*/  BRA.U !UP0, `(.L_x_307) ;  /* 0x0000000108347547 */ /* 0x000fea000b800000 */
[----:B------:R-:W-:-:S09]  /*99e0*/  UISETP.NE.AND UP0, UPT, UR6, 0x8, UPT ;  /* 0x000000080600788c */ /* 0x000fd2000bf05270 */
[----:B------:R-:W-:Y:S05]  /*99f0*/  BRA.U !UP0, `(.L_x_308) ;  /* 0x0000000108187547 */ /* 0x000fea000b800000 */
[----:B------:R-:W-:-:S09]  /*9a00*/  UISETP.NE.AND UP0, UPT, UR6, 0x9, UPT ;  /* 0x000000090600788c */ /* 0x000fd2000bf05270 */
[----:B------:R-:W-:Y:S05]  /*9a10*/  BRA.U UP0, `(.L_x_301) ;  /* 0x0000000500fc7547 */ /* 0x000fea000b800000 */
[----:B-----5:R-:W-:Y:S01]  /*9a20*/  HADD2.F32 R4, -RZ, R19.H0_H0 ;  /* 0x20000013ff047230 */ /* 0x020fe20000004100 */
[----:B------:R-:W-:-:S05]  /*9a30*/  MOV R5, RZ ;  /* 0x000000ff00057202 */ /* 0x000fca0000000f00 */
[----:B------:R3:W-:Y:S01]  /*9a40*/  STG.E.64 desc[UR36][R2.64], R4 ;  /* 0x0000000402007986 */ /* 0x0007e2000c101b24 */
[----:B------:R-:W-:Y:S05]  /*9a50*/  BRA `(.L_x_302) ;  /* 0x0000000800d07947 */ /* 0x000fea0003800000 */
.L_x_308:
[----:B-----5:R-:W-:-:S05]  /*9a60*/  HADD2.F32 R0, -RZ, R19.H0_H0 ;  /* 0x20000013ff007230 */ /* 0x020fca0000004100 */
[----:B------:R-:W-:-:S04]  /*9a70*/  F2FP.F16.F32.PACK_AB R0, RZ, R0 ;  /* 0x00000000ff00723e */ /* 0x000fc800000000ff */
[----:B------:R-:W-:-:S05]  /*9a80*/  PRMT R0, R0, 0x5410, RZ ;  /* 0x0000541000007816 */ /* 0x000fca00000000ff */
[----:B------:R2:W-:Y:S01]  /*9a90*/  STG.E desc[UR36][R2.64], R0 ;  /* 0x0000000002007986 */ /* 0x0005e2000c101924 */
[----:B------:R-:W-:Y:S05]  /*9aa0*/  BRA `(.L_x_302) ;  /* 0x0000000800bc7947 */ /* 0x000fea0003800000 */
.L_x_307:
[----:B-----5:R-:W-:-:S05]  /*9ab0*/  HADD2.F32 R4, -RZ, R19.H0_H0 ;  /* 0x20000013ff047230 */ /* 0x020fca0000004100 */
[----:B------:R-:W-:-:S06]  /*9ac0*/  FMUL.FTZ R4, R4, 1 ;  /* 0x3f80000004047820 */ /* 0x000fcc0000410000 */
[----:B------:R-:W0:Y:S02]  /*9ad0*/  F2F.F64.F32 R4, R4 ;  /* 0x0000000400047310 */ /* 0x000e240000201800 */
[----:B0-----:R4:W-:Y:S01]  /*9ae0*/  STG.E.64 desc[UR36][R2.64], R4 ;  /* 0x0000000402007986 */ /* 0x0019e2000c101b24 */
[----:B------:R-:W-:Y:S05]  /*9af0*/  BRA `(.L_x_302) ;  /* 0x0000000800a87947 */ /* 0x000fea0003800000 */
.L_x_297:
[----:B------:R-:W-:-:S09]  /*9b00*/  UISETP.GT.AND UP0, UPT, UR6, 0x18, UPT ;  /* 0x000000180600788c */ /* 0x000fd2000bf04270 */
[----:B------:R-:W-:Y:S05]  /*9b10*/  BRA.U !UP0, `(.L_x_309) ;  /* 0x0000000508607547 */ /* 0x000fea000b800000 */
        /* <DEDUP_REMOVED lines=12> */
.L_x_312:
[----:B-----5:R-:W-:Y:S01]  /*9be0*/  HADD2.F32 R5, -RZ, R19.H0_H0 ;  /* 0x20000013ff057230 */ /* 0x020fe20000004100 */
[----:B------:R-:W-:Y:S01]  /*9bf0*/  BSSY.RECONVERGENT B0, `(.L_x_313) ;  /* 0x0000013000007945 */ /* 0x000fe20003800200 */
[----:B------:R-:W-:-:S03]  /*9c00*/  IMAD.MOV.U32 R0, RZ, RZ, 0x80 ;  /* 0x00000080ff007424 */ /* 0x000fc600078e00ff */
[----:B------:R-:W-:-:S04]  /*9c10*/  LOP3.LUT R4, R5, 0x7fffffff, RZ, 0xc0, !PT ;  /* 0x7fffffff05047812 */ /* 0x000fc800078ec0ff */
[----:B------:R-:W-:-:S13]  /*9c20*/  ISETP.GT.U32.AND P0, PT, R4, 0x437fffff, PT ;  /* 0x437fffff0400780c */ /* 0x000fda0003f04070 */
[----:B------:R-:W-:Y:S05]  /*9c30*/  @P0 BRA `(.L_x_314) ;  /* 0x0000000000380947 */ /* 0x000fea0003800000 */
[----:B------:R-:W-:-:S13]  /*9c40*/  ISETP.GE.U32.AND P0, PT, R4, 0x3c000000, PT ;  /* 0x3c0000000400780c */ /* 0x000fda0003f06070 */
[----:B------:R-:W-:-:S04]  /*9c50*/  @P0 SHF.R.U32.HI R0, RZ, 0x14, R5 ;  /* 0x00000014ff000819 */ /* 0x000fc80000011605 */
[----:B------:R-:W-:-:S04]  /*9c60*/  @P0 LOP3.LUT R0, R0, 0x1, RZ, 0xc0, !PT ;  /* 0x0000000100000812 */ /* 0x000fc800078ec0ff */
[----:B------:R-:W-:-:S04]  /*9c70*/  @P0 IADD3 R0, PT, PT, R5, 0x487ffff, R0 ;  /* 0x0487ffff05000810 */ /* 0x000fc80007ffe000 */
[----:B------:R-:W-:-:S04]  /*9c80*/  @P0 SHF.R.U32.HI R0, RZ, 0x14, R0 ;  /* 0x00000014ff000819 */ /* 0x000fc80000011600 */
[----:B------:R-:W-:Y:S01]  /*9c90*/  @P0 LOP3.LUT R0, R0, 0xff, RZ, 0xc0, !PT ;  /* 0x000000ff00000812 */ /* 0x000fe200078ec0ff */
[----:B------:R-:W-:Y:S06]  /*9ca0*/  @P0 BRA `(.L_x_315) ;  /* 0x0000000000140947 */ /* 0x000fec0003800000 */
[----:B------:R-:W-:-:S05]  /*9cb0*/  FADD.FTZ R0, R4, 8192 ;  /* 0x4600000004007421 */ /* 0x000fca0000010000 */
[----:B------:R-:W-:Y:S02]  /*9cc0*/  LOP3.LUT P0, R4, R0, 0xff, RZ, 0xc0, !PT ;  /* 0x000000ff00047812 */ /* 0x000fe4000780c0ff */
[----:B------:R-:W-:-:S11]  /*9cd0*/  PRMT R0, RZ, 0x7610, R0 ;  /* 0x00007610ff007816 */ /* 0x000fd60000000000 */
[----:B------:R-:W-:Y:S05]  /*9ce0*/  @!P0 BRA `(.L_x_314) ;  /* 0x00000000000c8947 */ /* 0x000fea0003800000 */
[----:B------:R-:W-:-:S07]  /*9cf0*/  IMAD.MOV.U32 R0, RZ, RZ, R4 ;  /* 0x000000ffff007224 */ /* 0x000fce00078e0004 */
.L_x_315:
[----:B------:R-:W-:-:S04]  /*9d00*/  SHF.R.U32.HI R5, RZ, 0x18, R5 ;  /* 0x00000018ff057819 */ /* 0x000fc80000011605 */
[----:B------:R-:W-:-:S07]  /*9d10*/  LOP3.LUT R0, R0, 0x80, R5, 0xf8, !PT ;  /* 0x0000008000007812 */ /* 0x000fce00078ef805 */
.L_x_314:
[----:B------:R-:W-:Y:S05]  /*9d20*/  BSYNC.RECONVERGENT B0 ;  /* 0x0000000000007941 */ /* 0x000fea0003800200 */
.L_x_313:
[----:B------:R0:W-:Y:S01]  /*9d30*/  STG.E.U8 desc[UR36][R2.64], R0 ;  /* 0x0000000002007986 */ /* 0x0001e2000c101124 */
[----:B------:R-:W-:Y:S05]  /*9d40*/  BRA `(.L_x_302) ;  /* 0x0000000800147947 */ /* 0x000fea0003800000 */
.L_x_311:
        /* <DEDUP_REMOVED lines=18> */
.L_x_318:
[----:B------:R-:W-:-:S04]  /*9e70*/  SHF.R.U32.HI R5, RZ, 0x18, R5 ;  /* 0x00000018ff057819 */ /* 0x000fc80000011605 */
[----:B------:R-:W-:-:S07]  /*9e80*/  LOP3.LUT R0, R0, 0x80, R5, 0xf8, !PT ;  /* 0x0000008000007812 */ /* 0x000fce00078ef805 */
.L_x_317:
[----:B------:R-:W-:Y:S05]  /*9e90*/  BSYNC.RECONVERGENT B0 ;  /* 0x0000000000007941 */ /* 0x000fea0003800200 */
.L_x_316:
[----:B------:R0:W-:Y:S01]  /*9ea0*/  STG.E.U8 desc[UR36][R2.64], R0 ;  /* 0x0000000002007986 */ /* 0x0001e2000c101124 */
[----:B------:R-:W-:Y:S05]  /*9eb0*/  BRA `(.L_x_302) ;  /* 0x0000000400b87947 */ /* 0x000fea0003800000 */
.L_x_310:
[----:B------:R-:W-:-:S09]  /*9ec0*/  UISETP.NE.AND UP0, UPT, UR6, 0x1c, UPT ;  /* 0x0000001c0600788c */ /* 0x000fd2000bf05270 */
[----:B------:R-:W-:Y:S05]  /*9ed0*/  BRA.U !UP0, `(.L_x_319) ;  /* 0x0000000108607547 */ /* 0x000fea000b800000 */
[----:B------:R-:W-:-:S09]  /*9ee0*/  UISETP.NE.AND UP0, UPT, UR6, 0x1d, UPT ;  /* 0x0000001d0600788c */ /* 0x000fd2000bf05270 */
[----:B------:R-:W-:Y:S05]  /*9ef0*/  BRA.U !UP0, `(.L_x_320) ;  /* 0x0000000108487547 */ /* 0x000fea000b800000 */
[----:B------:R-:W-:-:S09]  /*9f00*/  UISETP.NE.AND UP0, UPT, UR6, 0x2c, UPT ;  /* 0x0000002c0600788c */ /* 0x000fd2000bf05270 */
[----:B------:R-:W-:Y:S05]  /*9f10*/  BRA.U UP0, `(.L_x_301) ;  /* 0x0000000100bc7547 */ /* 0x000fea000b800000 */
[----:B-----5:R-:W-:Y:S02]  /*9f20*/  HADD2.F32 R19, -RZ, R19.H0_H0 ;  /* 0x20000013ff137230 */ /* 0x020fe40000004100 */
[----:B------:R-:W-:-:S03]  /*9f30*/  HFMA2 R5, -RZ, RZ, 0, 1.5199184417724609375e-05 ;  /* 0x000000ffff057431 */ /* 0x000fc600000001ff */
        /* <DEDUP_REMOVED lines=10> */
[----:B------:R-:W-:-:S04]  /*9fe0*/  @!P0 IMAD.MOV R0, RZ, RZ, R6 ;  /* 0x000000ffff008224 */ /* 0x000fc800078e0206 */
[----:B------:R-:W-:-:S05]  /*9ff0*/  @P1 IMAD.MOV.U32 R5, RZ, RZ, R0 ;  /* 0x000000ffff051224 */ /* 0x000fca00078e0000 */
[----:B------:R0:W-:Y:S01]  /*a000*/  STG.E.U8 desc[UR36][R2.64], R5 ;  /* 0x0000000502007986 */ /* 0x0001e2000c101124 */
[----:B------:R-:W-:Y:S05]  /*a010*/  BRA `(.L_x_302) ;  /* 0x0000000400607947 */ /* 0x000fea0003800000 */
.L_x_320:
[----:B-----5:R-:W-:-:S06]  /*a020*/  HADD2.F32 R4, -RZ, R19.H0_H0 ;  /* 0x20000013ff047230 */ /* 0x020fcc0000004100 */
[----:B------:R-:W0:Y:S02]  /*a030*/  F2I.U64.TRUNC R4, R4 ;  /* 0x0000000400047311 */ /* 0x000e24000020d800 */
[----:B0-----:R0:W-:Y:S01]  /*a040*/  STG.E.64 desc[UR36][R2.64], R4 ;  /* 0x0000000402007986 */ /* 0x0011e2000c101b24 */
[----:B------:R-:W-:Y:S05]  /*a050*/  BRA `(.L_x_302) ;  /* 0x0000000400507947 */ /* 0x000fea0003800000 */
.L_x_319:
[----:B-----5:R-:W-:-:S06]  /*a060*/  HADD2.F32 R19, -RZ, R19.H0_H0 ;  /* 0x20000013ff137230 */ /* 0x020fcc0000004100 */
[----:B------:R-:W0:Y:S02]  /*a070*/  F2I.FTZ.U32.TRUNC.NTZ R19, R19 ;  /* 0x0000001300137305 */ /* 0x000e24000021f000 */
[----:B0-----:R0:W-:Y:S01]  /*a080*/  STG.E desc[UR36][R2.64], R19 ;  /* 0x0000001302007986 */ /* 0x0011e2000c101924 */
[----:B------:R-:W-:Y:S05]  /*a090*/  BRA `(.L_x_302) ;  /* 0x0000000400407947 */ /* 0x000fea0003800000 */
.L_x_309:
        /* <DEDUP_REMOVED lines=11> */
.L_x_322:
[----:B-----5:R-:W-:Y:S01]  /*a150*/  HADD2.F32 R19, -RZ, R19.H0_H0 ;  /* 0x20000013ff137230 */ /* 0x020fe20000004100 */
[----:B------:R-:W-:-:S04]  /*a160*/  CS2R R6, SRZ ;  /* 0x0000000000067805 */ /* 0x000fc8000001ff00 */
[----:B------:R-:W-:-:S06]  /*a170*/  FMUL.FTZ R4, R19, 1 ;  /* 0x3f80000013047820 */ /* 0x000fcc0000410000 */
[----:B------:R-:W0:Y:S02]  /*a180*/  F2F.F64.F32 R4, R4 ;  /* 0x0000000400047310 */ /* 0x000e240000201800 */
[----:B0-----:R0:W-:Y:S01]  /*a190*/  STG.E.128 desc[UR36][R2.64], R4 ;  /* 0x0000000402007986 */ /* 0x0011e2000c101d24 */
[----:B------:R-:W-:Y:S05]  /*a1a0*/  BRA `(.L_x_302) ;  /* 0x0000000000fc7947 */ /* 0x000fea0003800000 */
.L_x_321:
[----:B------:R-:W-:-:S09]  /*a1b0*/  UISETP.NE.AND UP0, UPT, UR6, 0xf, UPT ;  /* 0x0000000f0600788c */ /* 0x000fd2000bf05270 */
[----:B------:R-:W-:Y:S05]  /*a1c0*/  BRA.U !UP0, `(.L_x_323) ;  /* 0x0000000108e87547 */ /* 0x000fea000b800000 */
[----:B------:R-:W-:-:S09]  /*a1d0*/  UISETP.NE.AND UP0, UPT, UR6, 0x17, UPT ;  /* 0x000000170600788c */ /* 0x000fd2000bf05270 */
[----:B------:R-:W-:Y:S05]  /*a1e0*/  BRA.U !UP0, `(.L_x_324) ;  /* 0x0000000108907547 */ /* 0x000fea000b800000 */
[----:B------:R-:W-:-:S09]  /*a1f0*/  UISETP.NE.AND UP0, UPT, UR6, 0x18, UPT ;  /* 0x000000180600788c */ /* 0x000fd2000bf05270 */
[----:B------:R-:W-:Y:S05]  /*a200*/  BRA.U !UP0, `(.L_x_325) ;  /* 0x0000000108447547 */ /* 0x000fea000b800000 */
.L_x_301:
[----:B------:R-:W-:Y:S01]  /*a210*/  MOV R0, 0x0 ;  /* 0x0000000000007802 */ /* 0x000fe20000000f00 */
[----:B------:R-:W0:Y:S01]  /*a220*/  LDCU.64 UR4, c[0x4][0x4e8] ;  /* 0x01009d00ff0477ac */ /* 0x000e220008000a00 */
[----:B------:R-:W-:Y:S02]  /*a230*/  HFMA2 R8, -RZ, RZ, 0, 6.020069122314453125e-06 ;  /* 0x00000065ff087431 */ /* 0x000fe400000001ff */
[----:B------:R-:W-:Y:S01]  /*a240*/  IMAD.MOV.U32 R12, RZ, RZ, 0x1 ;  /* 0x00000001ff0c7424 */ /* 0x000fe200078e00ff */
[----:B------:R1:W2:Y:S01]  /*a250*/  LDC.64 R2, c[0x4][R0] ;  /* 0x0100000000027b82 */ /* 0x0002a20000000a00 */
[----:B------:R-:W3:Y:S01]  /*a260*/  LDCU.64 UR6, c[0x4][0x4f0] ;  /* 0x01009e00ff0677ac */ /* 0x000ee20008000a00 */
[----:B------:R-:W-:Y:S01]  /*a270*/  IMAD.MOV.U32 R13, RZ, RZ, RZ ;  /* 0x000000ffff0d7224 */ /* 0x000fe200078e00ff */
[----:B------:R-:W4:Y:S01]  /*a280*/  LDCU.64 UR8, c[0x4][0x3d0] ;  /* 0x01007a00ff0877ac */ /* 0x000f220008000a00 */
[----:B0-----:R-:W-:Y:S01]  /*a290*/  IMAD.U32 R4, RZ, RZ, UR4 ;  /* 0x00000004ff047e24 */ /* 0x001fe2000f8e00ff */
[----:B------:R-:W-:Y:S01]  /*a2a0*/  MOV R5, UR5 ;  /* 0x0000000500057c02 */ /* 0x000fe20008000f00 */
[----:B---3--:R-:W-:-:S02]  /*a2b0*/  IMAD.U32 R6, RZ, RZ, UR6 ;  /* 0x00000006ff067e24 */ /* 0x008fc4000f8e00ff */
[----:B------:R-:W-:Y:S02]  /*a2c0*/  IMAD.U32 R7, RZ, RZ, UR7 ;  /* 0x00000007ff077e24 */ /* 0x000fe4000f8e00ff */
[----:B----4-:R-:W-:Y:S02]  /*a2d0*/  IMAD.U32 R10, RZ, RZ, UR8 ;  /* 0x00000008ff0a7e24 */ /* 0x010fe4000f8e00ff */
[----:B-1----:R-:W-:-:S07]  /*a2e0*/  IMAD.U32 R11, RZ, RZ, UR9 ;  /* 0x00000009ff0b7e24 */ /* 0x002fce000f8e00ff */
[----:B------:R-:W-:-:S07]  /*a2f0*/  LEPC R20, `(.L_x_326) ;  /* 0x000000001014794e */ /* 0x000fce0000000000 */
[----:B--2--5:R-:W-:Y:S05]  /*a300*/  CALL.ABS.NOINC R2 ;  /* 0x0000000002007343 */ /* 0x024fea0003c00000 */
.L_x_326:
[----:B------:R-:W-:Y:S05]  /*a310*/  BRA `(.L_x_302) ;  /* 0x0000000000a07947 */ /* 0x000fea0003800000 */
.L_x_325:
[----:B-----5:R-:W-:Y:S01]  /*a320*/  HADD2.F32 R19, -RZ, R19.H0_H0 ;  /* 0x20000013ff137230 */ /* 0x020fe20000004100 */
[----:B------:R-:W-:Y:S01]  /*a330*/  BSSY.RECONVERGENT B0, `(.L_x_327) ;  /* 0x000000c000007945 */ /* 0x000fe20003800200 */
[----:B------:R-:W-:-:S03]  /*a340*/  IMAD.MOV.U32 R0, RZ, RZ, 0x7f ;  /* 0x0000007fff007424 */ /* 0x000fc600078e00ff */
[----:B------:R-:W-:Y:S02]  /*a350*/  LOP3.LUT R4, R19, 0x7fffffff, RZ, 0xc0, !PT ;  /* 0x7fffffff13047812 */ /* 0x000fe400078ec0ff */
[----:B------:R-:W-:Y:S02]  /*a360*/  SHF.R.U32.HI R5, RZ, 0x18, R19 ;  /* 0x00000018ff057819 */ /* 0x000fe40000011613 */
[----:B------:R-:W-:-:S13]  /*a370*/  ISETP.GT.U32.AND P0, PT, R4, 0x43efffff, PT ;  /* 0x43efffff0400780c */ /* 0x000fda0003f04070 */
[----:B------:R-:W-:Y:S05]  /*a380*/  @P0 BRA `(.L_x_328) ;  /* 0x0000000000180947 */ /* 0x000fea0003800000 */
[----:B------:R-:W-:-:S13]  /*a390*/  ISETP.GE.U32.AND P0, PT, R4, 0x3c800000, PT ;  /* 0x3c8000000400780c */ /* 0x000fda0003f06070 */
[----:B------:R-:W-:-:S04]  /*a3a0*/  @P0 SHF.R.U32.HI R0, RZ, 0x14, R19 ;  /* 0x00000014ff000819 */ /* 0x000fc80000011613 */
[----:B------:R-:W-:-:S04]  /*a3b0*/  @P0 LOP3.LUT R0, R0, 0x1, RZ, 0xc0, !PT ;  /* 0x0000000100000812 */ /* 0x000fc800078ec0ff */
[----:B------:R-:W-:-:S04]  /*a3c0*/  @P0 IADD3 R0, PT, PT, R19, 0x407ffff, R0 ;  /* 0x0407ffff13000810 */ /* 0x000fc80007ffe000 */
[----:B------:R-:W-:Y:S01]  /*a3d0*/  @P0 SHF.R.U32.HI R0, RZ, 0x14, R0 ;  /* 0x00000014ff000819 */ /* 0x000fe20000011600 */
[----:B------:R-:W-:-:S07]  /*a3e0*/  @!P0 FADD.FTZ R0, R4, 16384 ;  /* 0x4680000004008421 */ /* 0x000fce0000010000 */
.L_x_328:
[----:B------:R-:W-:Y:S05]  /*a3f0*/  BSYNC.RECONVERGENT B0 ;  /* 0x0000000000007941 */ /* 0x000fea0003800200 */
.L_x_327:
[----:B------:R-:W-:-:S05]  /*a400*/  LOP3.LUT R5, R0, 0x80, R5, 0xf8, !PT ;  /* 0x0000008000057812 */ /* 0x000fca00078ef805 */
[----:B------:R0:W-:Y:S01]  /*a410*/  STG.E.U8 desc[UR36][R2.64], R5 ;  /* 0x0000000502007986 */ /* 0x0001e2000c101124 */
[----:B------:R-:W-:Y:S05]  /*a420*/  BRA `(.L_x_302) ;  /* 0x00000000005c7947 */ /* 0x000fea0003800000 */
.L_x_324:
[----:B-----5:R-:W-:Y:S01]  /*a430*/  HADD2.F32 R5, -RZ, R19.H0_H0 ;  /* 0x20000013ff057230 */ /* 0x020fe20000004100 */
[----:B------:R-:W-:Y:S04]  /*a440*/  BSSY.RECONVERGENT B0, `(.L_x_329) ;  /* 0x000000e000007945 */ /* 0x000fe80003800200 */
[----:B------:R-:W-:-:S04]  /*a450*/  LOP3.LUT R4, R5, 0x7fffffff, RZ, 0xc0, !PT ;  /* 0x7fffffff05047812 */ /* 0x000fc800078ec0ff */
[----:B------:R-:W-:-:S13]  /*a460*/  ISETP.GT.U32.AND P0, PT, R4, 0x477fffff, PT ;  /* 0x477fffff0400780c */ /* 0x000fda0003f04070 */
[----:B------:R-:W-:Y:S05]  /*a470*/  @P0 BRA `(.L_x_330) ;  /* 0x00000000001c0947 */ /* 0x000fea0003800000 */
[----:B------:R-:W-:-:S13]  /*a480*/  ISETP.GE.U32.AND P0, PT, R4, 0x38800000, PT ;  /* 0x388000000400780c */ /* 0x000fda0003f06070 */
[----:B------:R-:W-:-:S04]  /*a490*/  @P0 SHF.R.U32.HI R0, RZ, 0x15, R5 ;  /* 0x00000015ff000819 */ /* 0x000fc80000011605 */
[----:B------:R-:W-:-:S04]  /*a4a0*/  @P0 LOP3.LUT R0, R0, 0x1, RZ, 0xc0, !PT ;  /* 0x0000000100000812 */ /* 0x000fc800078ec0ff */
[----:B------:R-:W-:-:S04]  /*a4b0*/  @P0 IADD3 R0, PT, PT, R5, 0x80fffff, R0 ;  /* 0x080fffff05000810 */ /* 0x000fc80007ffe000 */
[----:B------:R-:W-:Y:S01]  /*a4c0*/  @P0 SHF.R.U32.HI R0, RZ, 0x15, R0 ;  /* 0x00000015ff000819 */ /* 0x000fe20000011600 */
[----:B------:R-:W-:Y:S01]  /*a4d0*/  @!P0 FADD.FTZ R0, R4, 128 ;  /* 0x4300000004008421 */ /* 0x000fe20000010000 */
[----:B------:R-:W-:Y:S06]  /*a4e0*/  BRA `(.L_x_331) ;  /* 0x00000000000c7947 */ /* 0x000fec0003800000 */
.L_x_330:
[----:B------:R-:W-:Y:S01]  /*a4f0*/  IMAD.MOV.U32 R0, RZ, RZ, 0x7f ;  /* 0x0000007fff007424 */ /* 0x000fe200078e00ff */
[----:B------:R-:W-:-:S04]  /*a500*/  ISETP.GT.U32.AND P0, PT, R4, 0x7f800000, PT ;  /* 0x7f8000000400780c */ /* 0x000fc80003f04070 */
[----:B------:R-:W-:-:S09]  /*a510*/  SEL R0, R0, 0x7c, P0 ;  /* 0x0000007c00007807 */ /* 0x000fd20000000000 */
.L_x_331:
[----:B------:R-:W-:Y:S05]  /*a520*/  BSYNC.RECONVERGENT B0 ;  /* 0x0000000000007941 */ /* 0x000fea0003800200 */
.L_x_329:
[----:B------:R-:W-:-:S04]  /*a530*/  SHF.R.U32.HI R5, RZ, 0x18, R5 ;  /* 0x00000018ff057819 */ /* 0x000fc80000011605 */
[----:B------:R-:W-:-:S05]  /*a540*/  LOP3.LUT R5, R0, 0x80, R5, 0xf8, !PT ;  /* 0x0000008000057812 */ /* 0x000fca00078ef805 */
[----:B------:R0:W-:Y:S01]  /*a550*/  STG.E.U8 desc[UR36][R2.64], R5 ;  /* 0x0000000502007986 */ /* 0x0001e2000c101124 */
[----:B------:R-:W-:Y:S05]  /*a560*/  BRA `(.L_x_302) ;  /* 0x00000000000c7947 */ /* 0x000fea0003800000 */
.L_x_323:
[----:B-----5:R-:W-:-:S05]  /*a570*/  HADD2.F32 R0, -RZ, R19.H0_H0 ;  /* 0x20000013ff007230 */ /* 0x020fca0000004100 */
[----:B------:R-:W-:-:S05]  /*a580*/  F2FP.BF16.F32.PACK_AB R0, RZ, R0 ;  /* 0x00000000ff00723e */ /* 0x000fca00000010ff */
[----:B------:R0:W-:Y:S02]  /*a590*/  STG.E.U16 desc[UR36][R2.64], R0 ;  /* 0x0000000002007986 */ /* 0x0001e4000c101524 */
.L_x_302:
[----:B------:R-:W-:-:S07]  /*a5a0*/  IADD3 R17, PT, PT, R17, 0x80, RZ ;  /* 0x0000008011117810 */ /* 0x000fce0007ffe0ff */
.L_x_205:
[----:B------:R-:W-:Y:S05]  /*a5b0*/  BSYNC.RECONVERGENT B7 ;  /* 0x0000000000077941 */ /* 0x000fea0003800200 */
.L_x_204:
[----:B------:R-:W5:Y:S01]  /*a5c0*/  LDCU UR4, c[0x0][0x380] ;  /* 0x00007000ff0477ac */ /* 0x000f620008000800 */
[----:B------:R-:W-:Y:S01]  /*a5d0*/  BSSY.RECONVERGENT B7, `(.L_x_332) ;  /* 0x0000524000077945 */ /* 0x000fe20003800200 */
[----:B-----5:R-:W-:-:S13]  /*a5e0*/  ISETP.GE.AND P0, PT, R17, UR4, PT ;  /* 0x0000000411007c0c */ /* 0x020fda000bf06270 */
[----:B------:R-:W-:Y:S05]  /*a5f0*/  @P0 BRA `(.L_x_333) ;  /* 0x0000005000840947 */ /* 0x000fea0003800000 */
[----:B------:R-:W5:Y:S01]  /*a600*/  LDCU UR4, c[0x0][0x388] ;  /* 0x00007100ff0477ac */ /* 0x000f620008000800 */
[----:B------:R-:W-:Y:S02]  /*a610*/  IMAD.MOV.U32 R18, RZ, RZ, RZ ;  /* 0x000000ffff127224 */ /* 0x000fe400078e00ff */
[----:B------:R-:W-:Y:S02]  /*a620*/  IMAD.MOV.U32 R22, RZ, RZ, RZ ;  /* 0x000000ffff167224 */ /* 0x000fe400078e00ff */
[----:B0-2---:R-:W-:Y:S02]  /*a630*/  IMAD.MOV.U32 R0, RZ, RZ, RZ ;  /* 0x000000ffff007224 */ /* 0x005fe400078e00ff */
[----:B------:R-:W-:Y:S01]  /*a640*/  IMAD.MOV.U32 R16, RZ, RZ, RZ ;  /* 0x000000ffff107224 */ /* 0x000fe200078e00ff */
[----:B-----5:R-:W-:-:S09]  /*a650*/  UISETP.NE.AND UP0, UPT, UR4, URZ, UPT ;  /* 0x000000ff0400728c */ /* 0x020fd2000bf05270 */
[----:B------:R-:W-:Y:S05]  /*a660*/  BRA.U !UP0, `(.L_x_334) ;  /* 0x0000001508d47547 */ /* 0x000fea000b800000 */
[----:B------:R-:W1:Y:S01]  /*a670*/  LDCU.64 UR4, c[0x0][0x390] ;  /* 0x00007200ff0477ac */ /* 0x000e620008000a00 */
[----:B------:R-:W-:Y:S01]  /*a680*/  MOV R16, RZ ;  /* 0x000000ff00107202 */ /* 0x000fe20000000f00 */
        /* <DEDUP_REMOVED lines=364> */
[----:B------:R-:W-:-:S05]  /*bd50*/  SHF.R.U32.HI R2, RZ, UR5, R2 ;  /* 0x00000005ff027c19 */ /* 0x000fca0008011602 */
[----:B------:R-:W-:-:S04]  /*bd60*/  IMAD.MOV R3, RZ, RZ, -R2 ;  /* 0x000000ffff037224 */ /* 0x000fc800078e0a02 */
[----:B-1----:R-:W-:-:S04]  /*bd70*/  IMAD R5, R3, UR6, R5 ;  /* 0x0000000603057c24 */ /* 0x002fc8000f8e0205 */
[C---:B--2---:R-:W-:Y:S02]  /*bd80*/  IMAD R16, R5.reuse, UR8, R16 ;  /* 0x0000000805107c24 */ /* 0x044fe4000f8e0210 */
[C---:B------:R-:W-:Y:S02]  /*bd90*/  IMAD R0, R5.reuse, UR9, R0 ;  /* 0x0000000905007c24 */ /* 0x040fe4000f8e0200 */
[C---:B---3--:R-:W-:Y:S02]  /*bda0*/  IMAD R22, R5.reuse, UR10, R22 ;  /* 0x0000000a05167c24 */ /* 0x048fe4000f8e0216 */
[----:B------:R-:W-:-:S07]  /*bdb0*/  IMAD R18, R5, UR11, R18 ;  /* 0x0000000b05127c24 */ /* 0x000fce000f8e0212 */
.L_x_334:
[----:B------:R-:W1:Y:S01]  /*bdc0*/  LDCU.64 UR6, c[0x0][0x650] ;  /* 0x0000ca00ff0677ac */ /* 0x000e620008000a00 */
[----:B------:R-:W-:-:S04]  /*bdd0*/  UPRMT UR4, UR39, 0x7771, URZ ;  /* 0x0000777127047896 */ /* 0x000fc800080000ff */
[----:B------:R-:W-:Y:S01]  /*bde0*/  UISETP.GT.AND UP0, UPT, UR4, 0x9, UPT ;  /* 0x000000090400788c */ /* 0x000fe2000bf04270 */
[----:B-1-34-:R-:W-:-:S04]  /*bdf0*/  IADD3 R2, P0, PT, R0, UR6, RZ ;  /* 0x0000000600027c10 */ /* 0x01afc8000ff1e0ff */
        /* <DEDUP_REMOVED lines=15> */
.L_x_338:
[----:B------:R-:W2:Y:S02]  /*bef0*/  LDG.E.U8 R2, desc[UR36][R2.64] ;  /* 0x0000002402027981 */ /* 0x000ea4000c1e1100 */
[----:B--2---:R-:W-:-:S04]  /*bf00*/  I2FP.F32.U32 R0, R2 ;  /* 0x0000000200007245 */ /* 0x004fc80000201000 */
[----:B------:R-:W-:-:S04]  /*bf10*/  F2FP.F16.F32.PACK_AB R0, RZ, R0 ;  /* 0x00000000ff00723e */ /* 0x000fc800000000ff */
[----:B------:R-:W-:Y:S01]  /*bf20*/  PRMT R19, R0, 0x7610, R19 ;  /* 0x0000761000137816 */ /* 0x000fe20000000013 */
[----:B------:R-:W-:Y:S06]  /*bf30*/  BRA `(.L_x_340) ;  /* 0x0000000c00d47947 */ /* 0x000fec0003800000 */
.L_x_337:
        /* <DEDUP_REMOVED lines=11> */
.L_x_342:
[----:B------:R-:W2:Y:S02]  /*bff0*/  LDG.E R2, desc[UR36][R2.64] ;  /* 0x0000002402027981 */ /* 0x000ea4000c1e1900 */
[----:B--2---:R-:W-:-:S04]  /*c000*/  I2FP.F32.S32 R0, R2 ;  /* 0x0000000200007245 */ /* 0x004fc80000201400 */
[----:B------:R-:W-:-:S04]  /*c010*/  F2FP.F16.F32.PACK_AB R0, RZ, R0 ;  /* 0x00000000ff00723e */ /* 0x000fc800000000ff */
[----:B------:R-:W-:Y:S01]  /*c020*/  PRMT R19, R0, 0x7610, R19 ;  /* 0x0000761000137816 */ /* 0x000fe20000000013 */
[----:B------:R-:W-:Y:S06]  /*c030*/  BRA `(.L_x_340) ;  /* 0x0000000c00947947 */ /* 0x000fec0003800000 */
.L_x_341:
[----:B------:R-:W2:Y:S02]  /*c040*/  LDG.E.U16 R2, desc[UR36][R2.64] ;  /* 0x0000002402027981 */ /* 0x000ea4000c1e1500 */
[----:B--2---:R-:W0:Y:S02]  /*c050*/  I2F.S16 R0, R2 ;  /* 0x0000000200007306 */ /* 0x004e240000101400 */
[----:B0-----:R-:W-:-:S04]  /*c060*/  F2FP.F16.F32.PACK_AB R0, RZ, R0 ;  /* 0x00000000ff00723e */ /* 0x001fc800000000ff */
[----:B------:R-:W-:Y:S01]  /*c070*/  PRMT R19, R0, 0x7610, R19 ;  /* 0x0000761000137816 */ /* 0x000fe20000000013 */
[----:B------:R-:W-:Y:S06]  /*c080*/  BRA `(.L_x_340) ;  /* 0x0000000c00807947 */ /* 0x000fec0003800000 */
.L_x_336:
        /* <DEDUP_REMOVED lines=9> */
.L_x_344:
[----:B------:R0:W5:Y:S01]  /*c120*/  LDG.E.U16 R19, desc[UR36][R2.64] ;  /* 0x0000002402137981 */ /* 0x000162000c1e1500 */
[----:B------:R-:W-:Y:S05]  /*c130*/  BRA `(.L_x_340) ;  /* 0x0000000c00547947 */ /* 0x000fea0003800000 */
.L_x_343:
        /* <DEDUP_REMOVED lines=9> */
.L_x_346:
[----:B------:R1:W5:Y:S01]  /*c1d0*/  LDG.E.U16 R19, desc[UR36][R2.64] ;  /* 0x0000002402137981 */ /* 0x000362000c1e1500 */
[----:B------:R-:W-:Y:S05]  /*c1e0*/  BRA `(.L_x_340) ;  /* 0x0000000c00287947 */ /* 0x000fea0003800000 */
.L_x_345:
        /* <DEDUP_REMOVED lines=13> */
.L_x_335:
        /* <DEDUP_REMOVED lines=14> */
.L_x_349:
        /* <DEDUP_REMOVED lines=13> */
.L_x_348:
        /* <DEDUP_REMOVED lines=27> */
.L_x_351:
        /* <DEDUP_REMOVED lines=14> */
.L_x_350:
[----:B------:R-:W2:Y:S02]  /*c700*/  LDG.E.U16 R0, desc[UR36][R2.64] ;  /* 0x0000002402007981 */ /* 0x000ea4000c1e1500 */
[----:B--2---:R-:W-:-:S04]  /*c710*/  SHF.L.U32 R0, R0, 0x10, RZ ;  /* 0x0000001000007819 */ /* 0x004fc800000006ff */
[----:B------:R-:W-:-:S04]  /*c720*/  F2FP.F16.F32.PACK_AB R0, RZ, R0 ;  /* 0x00000000ff00723e */ /* 0x000fc800000000ff */
[----:B------:R-:W-:Y:S01]  /*c730*/  PRMT R19, R0, 0x7610, R19 ;  /* 0x0000761000137816 */ /* 0x000fe20000000013 */
[----:B------:R-:W-:Y:S06]  /*c740*/  BRA `(.L_x_340) ;  /* 0x0000000400d07947 */ /* 0x000fec0003800000 */
.L_x_347:
        /* <DEDUP_REMOVED lines=13> */
.L_x_354:
        /* <DEDUP_REMOVED lines=21> */
.L_x_358:
[----:B------:R-:W-:Y:S05]  /*c970*/  BSYNC.RECONVERGENT B1 ;  /* 0x0000000000017941 */ /* 0x000fea0003800200 */
.L_x_357:
[----:B------:R-:W-:Y:S02]  /*c980*/  SHF.L.U32 R0, R0, 0x14, RZ ;  /* 0x0000001400007819 */ /* 0x000fe400000006ff */
[----:B------:R-:W-:-:S04]  /*c990*/  LEA R2, R2, 0x3b800000, 0x17 ;  /* 0x3b80000002027811 */ /* 0x000fc800078eb8ff */
[----:B------:R-:W-:-:S07]  /*c9a0*/  LOP3.LUT R0, R2, R0, R7, 0xfe, !PT ;  /* 0x0000000002007212 */ /* 0x000fce00078efe07 */
.L_x_356:
[----:B------:R-:W-:Y:S05]  /*c9b0*/  BSYNC.RECONVERGENT B0 ;  /* 0x0000000000007941 */ /* 0x000fea0003800200 */
.L_x_355:
[----:B------:R-:W-:-:S04]  /*c9c0*/  F2FP.F16.F32.PACK_AB R0, RZ, R0 ;  /* 0x00000000ff00723e */ /* 0x000fc800000000ff */
[----:B------:R-:W-:Y:S01]  /*c9d0*/  PRMT R19, R0, 0x7610, R19 ;  /* 0x0000761000137816 */ /* 0x000fe20000000013 */
[----:B------:R-:W-:Y:S06]  /*c9e0*/  BRA `(.L_x_340) ;  /* 0x0000000400287947 */ /* 0x000fec0003800000 */
.L_x_353:
        /* <DEDUP_REMOVED lines=21> */
.L_x_362:
[----:B------:R-:W-:Y:S05]  /*cb40*/  BSYNC.RECONVERGENT B1 ;  /* 0x0000000000017941 */ /* 0x000fea0003800200 */
.L_x_361:
[----:B------:R-:W-:Y:S02]  /*cb50*/  SHF.L.U32 R0, R0, 0x15, RZ ;  /* 0x0000001500007819 */ /* 0x000fe400000006ff */
[----:B------:R-:W-:-:S04]  /*cb60*/  LEA R2, R2, 0x37800000, 0x17 ;  /* 0x3780000002027811 */ /* 0x000fc800078eb8ff */
[----:B------:R-:W-:-:S07]  /*cb70*/  LOP3.LUT R0, R2, R0, R7, 0xfe, !PT ;  /* 0x0000000002007212 */ /* 0x000fce00078efe07 */
.L_x_360:
[----:B------:R-:W-:Y:S05]  /*cb80*/  BSYNC.RECONVERGENT B0 ;  /* 0x0000000000007941 */ /* 0x000fea0003800200 */
.L_x_359:
[----:B------:R-:W-:-:S04]  /*cb90*/  F2FP.F16.F32.PACK_AB R0, RZ, R0 ;  /* 0x00000000ff00723e */ /* 0x000fc800000000ff */
[----:B------:R-:W-:Y:S01]  /*cba0*/  PRMT R19, R0, 0x7610, R19 ;  /* 0x0000761000137816 */ /* 0x000fe20000000013 */
[----:B------:R-:W-:Y:S06]  /*cbb0*/  BRA `(.L_x_340) ;  /* 0x0000000000b47947 */ /* 0x000fec0003800000 */
.L_x_352:
        /* <DEDUP_REMOVED lines=14> */
.L_x_366:
[----:B------:R-:W-:Y:S05]  /*cca0*/  BSYNC.RECONVERGENT B0 ;  /* 0x0000000000007941 */ /* 0x000fea0003800200 */
.L_x_365:
[----:B------:R-:W-:-:S04]  /*ccb0*/  F2FP.F16.F32.PACK_AB R0, RZ, R0 ;  /* 0x00000000ff00723e */ /* 0x000fc800000000ff */
[----:B------:R-:W-:Y:S01]  /*ccc0*/  PRMT R19, R0, 0x7610, R19 ;  /* 0x0000761000137816 */ /* 0x000fe20000000013 */
[----:B------:R-:W-:Y:S06]  /*ccd0*/  BRA `(.L_x_340) ;  /* 0x00000000006c7947 */ /* 0x000fec0003800000 */
.L_x_339:
        /* <DEDUP_REMOVED lines=15> */
[----:B--2---:R-:W-:Y:S05]  /*cdd0*/  CALL.ABS.NOINC R2 ;  /* 0x0000000002007343 */ /* 0x004fea0003c00000 */
.L_x_367:
[----:B------:R-:W-:Y:S01]  /*cde0*/  PRMT R19, RZ, 0x7610, R19 ;  /* 0x00007610ff137816 */ /* 0x000fe20000000013 */
[----:B------:R-:W-:Y:S06]  /*cdf0*/  BRA `(.L_x_340) ;  /* 0x0000000000247947 */ /* 0x000fec0003800000 */
.L_x_364:
[----:B------:R-:W2:Y:S02]  /*ce00*/  LDG.E.64 R2, desc[UR36][R2.64] ;  /* 0x0000002402027981 */ /* 0x000ea4000c1e1b00 */
[----:B--2---:R-:W0:Y:S02]  /*ce10*/  I2F.U64 R0, R2 ;  /* 0x0000000200007312 */ /* 0x004e240000301000 */
[----:B0-----:R-:W-:-:S04]  /*ce20*/  F2FP.F16.F32.PACK_AB R0, RZ, R0 ;  /* 0x00000000ff00723e */ /* 0x001fc800000000ff */
[----:B------:R-:W-:Y:S01]  /*ce30*/  PRMT R19, R0, 0x7610, R19 ;  /* 0x0000761000137816 */ /* 0x000fe20000000013 */
[----:B------:R-:W-:Y:S06]  /*ce40*/  BRA `(.L_x_340) ;  /* 0x0000000000107947 */ /* 0x000fec0003800000 */
.L_x_363:
[----:B------:R-:W2:Y:S02]  /*ce50*/  LDG.E R2, desc[UR36][R2.64] ;  /* 0x0000002402027981 */ /* 0x000ea4000c1e1900 */
[----:B--2---:R-:W-:-:S04]  /*ce60*/  I2FP.F32.U32 R0, R2 ;  /* 0x0000000200007245 */ /* 0x004fc80000201000 */
[----:B------:R-:W-:-:S04]  /*ce70*/  F2FP.F16.F32.PACK_AB R0, RZ, R0 ;  /* 0x00000000ff00723e */ /* 0x000fc800000000ff */
[----:B------:R-:W-:-:S07]  /*ce80*/  PRMT R19, R0, 0x7610, R19 ;  /* 0x0000761000137816 */ /* 0x000fce0000000013 */
.L_x_340:
        /* <DEDUP_REMOVED lines=19> */
.L_x_372:
[----:B------:R-:W2:Y:S02]  /*cfc0*/  LDG.E.U8 R2, desc[UR36][R2.64] ;  /* 0x0000002402027981 */ /* 0x000ea4000c1e1100 */
[----:B--2---:R-:W-:-:S04]  /*cfd0*/  ISETP.NE.AND P0, PT, R2, RZ, PT ;  /* 0x000000ff0200720c */ /* 0x004fc80003f05270 */
[----:B------:R-:W-:Y:S01]  /*cfe0*/  P2R R22, PR, RZ, 0x1 ;  /* 0x00000001ff167803 */ /* 0x000fe20000000000 */
[----:B------:R-:W-:Y:S08]  /*cff0*/  BRA `(.L_x_374) ;  /* 0x0000000800947947 */ /* 0x000ff00003800000 */
.L_x_371:
        /* <DEDUP_REMOVED lines=11> */
.L_x_376:
[----:B------:R-:W2:Y:S02]  /*d0b0*/  LDG.E R2, desc[UR36][R2.64] ;  /* 0x0000002402027981 */ /* 0x000ea4000c1e1900 */
[----:B--2---:R-:W-:-:S04]  /*d0c0*/  ISETP.NE.AND P0, PT, R2, RZ, PT ;  /* 0x000000ff0200720c */ /* 0x004fc80003f05270 */
[----:B------:R-:W-:Y:S01]  /*d0d0*/  P2R R22, PR, RZ, 0x1 ;  /* 0x00000001ff167803 */ /* 0x000fe20000000000 */
[----:B------:R-:W-:Y:S08]  /*d0e0*/  BRA `(.L_x_374) ;  /* 0x0000000800587947 */ /* 0x000ff00003800000 */
.L_x_375:
[----:B------:R-:W2:Y:S02]  /*d0f0*/  LDG.E.U16 R2, desc[UR36][R2.64] ;  /* 0x0000002402027981 */ /* 0x000ea4000c1e1500 */
[----:B--2---:R-:W-:-:S04]  /*d100*/  ISETP.NE.AND P0, PT, R2, RZ, PT ;  /* 0x000000ff0200720c */ /* 0x004fc80003f05270 */
[----:B------:R-:W-:Y:S01]  /*d110*/  P2R R22, PR, RZ, 0x1 ;  /* 0x00000001ff167803 */ /* 0x000fe20000000000 */
[----:B------:R-:W-:Y:S08]  /*d120*/  BRA `(.L_x_374) ;  /* 0x0000000800487947 */ /* 0x000ff00003800000 */
.L_x_370:
        /* <DEDUP_REMOVED lines=10> */
.L_x_378:
[----:B------:R-:W2:Y:S02]  /*d1d0*/  LDG.E.U16 R0, desc[UR36][R2.64] ;  /* 0x0000002402007981 */ /* 0x000ea4000c1e1500 */
[----:B--2---:R-:W-:-:S05]  /*d1e0*/  HADD2.F32 R0, -RZ, R0.H0_H0 ;  /* 0x20000000ff007230 */ /* 0x004fca0000004100 */
[----:B------:R-:W-:-:S04]  /*d1f0*/  FSETP.NEU.FTZ.AND P0, PT, R0, RZ, PT ;  /* 0x000000ff0000720b */ /* 0x000fc80003f1d000 */
[----:B------:R-:W-:Y:S01]  /*d200*/  P2R R22, PR, RZ, 0x1 ;  /* 0x00000001ff167803 */ /* 0x000fe20000000000 */
[----:B------:R-:W-:Y:S08]  /*d210*/  BRA `(.L_x_374) ;  /* 0x00000008000c7947 */ /* 0x000ff00003800000 */
.L_x_377:
        /* <DEDUP_REMOVED lines=12> */
.L_x_380:
        /* <DEDUP_REMOVED lines=10> */
.L_x_379:
[----:B------:R-:W2:Y:S02]  /*d380*/  LDG.E.64 R2, desc[UR36][R2.64] ;  /* 0x0000002402027981 */ /* 0x000ea4000c1e1b00 */
[----:B--2---:R-:W0:Y:S02]  /*d390*/  DSETP.NEU.AND P0, PT, R2, RZ, PT ;  /* 0x000000ff0200722a */ /* 0x004e240003f0d000 */
[----:B0-----:R-:W-:Y:S01]  /*d3a0*/  P2R R22, PR, RZ, 0x1 ;  /* 0x00000001ff167803 */ /* 0x001fe20000000000 */
[----:B------:R-:W-:Y:S06]  /*d3b0*/  BRA `(.L_x_374) ;  /* 0x0000000400a47947 */ /* 0x000fec0003800000 */
.L_x_369:
        /* <DEDUP_REMOVED lines=12> */
.L_x_383:
        /* <DEDUP_REMOVED lines=9> */
.L_x_382:
        /* <DEDUP_REMOVED lines=10> */
.L_x_385:
[----:B------:R-:W2:Y:S02]  /*d5b0*/  LDG.E.U8 R2, desc[UR36][R2.64] ;  /* 0x0000002402027981 */ /* 0x000ea4000c1e1100 */
[----:B--2---:R-:W-:-:S05]  /*d5c0*/  IMAD.SHL.U32 R0, R2, 0x2000000, RZ ;  /* 0x0200000002007824 */ /* 0x004fca00078e00ff */
[----:B------:R-:W-:-:S13]  /*d5d0*/  ISETP.GE.U32.AND P0, PT, R0, 0x8000000, PT ;  /* 0x080000000000780c */ /* 0x000fda0003f06070 */
[----:B------:R-:W-:Y:S02]  /*d5e0*/  @!P0 SHF.L.U32 R4, R2, 0x8, RZ ;  /* 0x0000000802048819 */ /* 0x000fe400000006ff */
[----:B------:R-:W-:Y:S02]  /*d5f0*/  @P0 LEA.HI R0, R0, 0x70000000, RZ, 0x1c ;  /* 0x7000000000000811 */ /* 0x000fe400078fe0ff */
[----:B------:R-:W-:-:S03]  /*d600*/  @!P0 LOP3.LUT R4, R4, 0x7f00, RZ, 0xc0, !PT ;  /* 0x00007f0004048812 */ /* 0x000fc600078ec0ff */
[----:B------:R-:W-:Y:S01]  /*d610*/  @P0 FMUL.FTZ R0, R0, 1.9259299443872358531e-34 ;  /* 0x0780000000000820 */ /* 0x000fe20000410000 */
[----:B------:R-:W-:-:S05]  /*d620*/  @!P0 LOP3.LUT R4, R4, 0x3f000000, RZ, 0xfc, !PT ;  /* 0x3f00000004048812 */ /* 0x000fca00078efcff */
[----:B------:R-:W-:-:S05]  /*d630*/  @!P0 FADD.FTZ R0, R4, -0.5 ;  /* 0xbf00000004008421 */ /* 0x000fca0000010000 */
[----:B------:R-:W-:-:S04]  /*d640*/  LOP3.LUT P0, RZ, R0, 0x7fffffff, RZ, 0xc0, !PT ;  /* 0x7fffffff00ff7812 */ /* 0x000fc8000780c0ff */
[----:B------:R-:W-:Y:S01]  /*d650*/  P2R R22, PR, RZ, 0x1 ;  /* 0x00000001ff167803 */ /* 0x000fe20000000000 */
[----:B------:R-:W-:Y:S08]  /*d660*/  BRA `(.L_x_374) ;  /* 0x0000000000f87947 */ /* 0x000ff00003800000 */
.L_x_384:
[----:B------:R-:W2:Y:S02]  /*d670*/  LDG.E.U16 R0, desc[UR36][R2.64] ;  /* 0x0000002402007981 */ /* 0x000ea4000c1e1500 */
[----:B--2---:R-:W-:-:S05]  /*d680*/  IMAD.U32 R0, R0, 0x10000, RZ ;  /* 0x0001000000007824 */ /* 0x004fca00078e00ff */
[----:B------:R-:W-:-:S04]  /*d690*/  FSETP.NEU.FTZ.AND P0, PT, R0, RZ, PT ;  /* 0x000000ff0000720b */ /* 0x000fc80003f1d000 */
[----:B------:R-:W-:Y:S01]  /*d6a0*/  P2R R22, PR, RZ, 0x1 ;  /* 0x00000001ff167803 */ /* 0x000fe20000000000 */
[----:B------:R-:W-:Y:S08]  /*d6b0*/  BRA `(.L_x_374) ;  /* 0x0000000000e47947 */ /* 0x000ff00003800000 */
.L_x_381:
        /* <DEDUP_REMOVED lines=12> */
.L_x_388:
[----:B------:R-:W2:Y:S02]  /*d780*/  LDG.E.U8 R2, desc[UR36][R2.64] ;  /* 0x0000002402027981 */ /* 0x000ea4000c1e1100 */
[----:B--2---:R-:W-:-:S04]  /*d790*/  ISETP.NE.AND P0, PT, R2, RZ, PT ;  /* 0x000000ff0200720c */ /* 0x004fc80003f05270 */
[----:B------:R-:W-:Y:S01]  /*d7a0*/  P2R R22, PR, RZ, 0x1 ;  /* 0x00000001ff167803 */ /* 0x000fe20000000000 */
[----:B------:R-:W-:Y:S08]  /*d7b0*/  BRA `(.L_x_374) ;  /* 0x0000000000a47947 */ /* 0x000ff00003800000 */
.L_x_387:
[----:B------:R-:W2:Y:S02]  /*d7c0*/  LDG.E.U8 R2, desc[UR36][R2.64] ;  /* 0x0000002402027981 */ /* 0x000ea4000c1e1100 */
[----:B--2---:R-:W-:-:S04]  /*d7d0*/  ISETP.NE.AND P0, PT, R2, RZ, PT ;  /* 0x000000ff0200720c */ /* 0x004fc80003f05270 */
[----:B------:R-:W-:Y:S01]  /*d7e0*/  P2R R22, PR, RZ, 0x1 ;  /* 0x00000001ff167803 */ /* 0x000fe20000000000 */
[----:B------:R-:W-:Y:S08]  /*d7f0*/  BRA `(.L_x_374) ;  /* 0x0000000000947947 */ /* 0x000ff00003800000 */
.L_x_386:
        /* <DEDUP_REMOVED lines=10> */
.L_x_373:
[----:B------:R-:W-:Y:S01]  /*d8a0*/  MOV R2, 0x0 ;  /* 0x0000000000027802 */ /* 0x000fe20000000f00 */
[----:B------:R-:W0:Y:S01]  /*d8b0*/  LDCU.64 UR4, c[0x4][0x4e8] ;  /* 0x01009d00ff0477ac */ /* 0x000e220008000a00 */
[----:B------:R-:W-:Y:S02]  /*d8c0*/  HFMA2 R13, -RZ, RZ, 0, 0 ;  /* 0x00000000ff0d7431 */ /* 0x000fe400000001ff */
[----:B------:R-:W-:Y:S01]  /*d8d0*/  IMAD.MOV.U32 R8, RZ, RZ, 0x4e ;  /* 0x0000004eff087424 */ /* 0x000fe200078e00ff */
[----:B------:R-:W1:Y:S01]  /*d8e0*/  LDCU.64 UR6, c[0x4][0x4f0] ;  /* 0x01009e00ff0677ac */ /* 0x000e620008000a00 */
[----:B------:R-:W2:Y:S01]  /*d8f0*/  LDC.64 R2, c[0x4][R2] ;  /* 0x0100000002027b82 */ /* 0x000ea20000000a00 */
[----:B------:R-:W-:Y:S01]  /*d900*/  IMAD.MOV.U32 R12, RZ, RZ, 0x1 ;  /* 0x00000001ff0c7424 */ /* 0x000fe200078e00ff */
[----:B------:R-:W3:Y:S01]  /*d910*/  LDCU.64 UR8, c[0x4][0x320] ;  /* 0x01006400ff0877ac */ /* 0x000ee20008000a00 */
[----:B0-----:R-:W-:Y:S02]  /*d920*/  IMAD.U32 R4, RZ, RZ, UR4 ;  /* 0x00000004ff047e24 */ /* 0x001fe4000f8e00ff */
[----:B------:R-:W-:-:S02]  /*d930*/  IMAD.U32 R5, RZ, RZ, UR5 ;  /* 0x00000005ff057e24 */ /* 0x000fc4000f8e00ff */
[----:B-1----:R-:W-:Y:S01]  /*d940*/  IMAD.U32 R6, RZ, RZ, UR6 ;  /* 0x00000006ff067e24 */ /* 0x002fe2000f8e00ff */
[----:B------:R-:W-:Y:S01]  /*d950*/  MOV R7, UR7 ;  /* 0x0000000700077c02 */ /* 0x000fe20008000f00 */
[----:B---3--:R-:W-:Y:S02]  /*d960*/  IMAD.U32 R10, RZ, RZ, UR8 ;  /* 0x00000008ff0a7e24 */ /* 0x008fe4000f8e00ff */
[----:B------:R-:W-:-:S07]  /*d970*/  IMAD.U32 R11, RZ, RZ, UR9 ;  /* 0x00000009ff0b7e24 */ /* 0x000fce000f8e00ff */
[----:B------:R-:W-:-:S07]  /*d980*/  LEPC R20, `(.L_x_391) ;  /* 0x000000001014794e */ /* 0x000fce0000000000 */
[----:B--2--5:R-:W-:Y:S05]  /*d990*/  CALL.ABS.NOINC R2 ;  /* 0x0000000002007343 */ /* 0x024fea0003c00000 */
.L_x_391:
[----:B------:R-:W-:-:S04]  /*d9a0*/  PLOP3.LUT P0, PT, PT, PT, PT, 0x8, 0x80 ;  /* 0x000000000080781c */ /* 0x000fc80003f0e170 */
[----:B------:R-:W-:Y:S01]  /*d9b0*/  P2R R22, PR, RZ, 0x1 ;  /* 0x00000001ff167803 */ /* 0x000fe20000000000 */
[----:B------:R-:W-:Y:S08]  /*d9c0*/  BRA `(.L_x_374) ;  /* 0x0000000000207947 */ /* 0x000ff00003800000 */
.L_x_390:
[----:B------:R-:W2:Y:S02]  /*d9d0*/  LDG.E.64 R2, desc[UR36][R2.64] ;  /* 0x0000002402027981 */ /* 0x000ea4000c1e1b00 */
[----:B--2---:R-:W-:-:S04]  /*d9e0*/  ISETP.NE.U32.AND P0, PT, R2, RZ, PT ;  /* 0x000000ff0200720c */ /* 0x004fc80003f05070 */
[----:B------:R-:W-:-:S04]  /*d9f0*/  ISETP.NE.AND.EX P0, PT, R3, RZ, PT, P0 ;  /* 0x000000ff0300720c */ /* 0x000fc80003f05300 */
[----:B------:R-:W-:Y:S01]  /*da00*/  P2R R22, PR, RZ, 0x1 ;  /* 0x00000001ff167803 */ /* 0x000fe20000000000 */
[----:B------:R-:W-:Y:S08]  /*da10*/  BRA `(.L_x_374) ;  /* 0x00000000000c7947 */ /* 0x000ff00003800000 */
.L_x_389:
[----:B------:R-:W2:Y:S02]  /*da20*/  LDG.E R2, desc[UR36][R2.64] ;  /* 0x0000002402027981 */ /* 0x000ea4000c1e1900 */
[----:B--2---:R-:W-:-:S04]  /*da30*/  ISETP.NE.AND P0, PT, R2, RZ, PT ;  /* 0x000000ff0200720c */ /* 0x004fc80003f05270 */
[----:B------:R-:W-:-:S09]  /*da40*/  P2R R22, PR, RZ, 0x1 ;  /* 0x00000001ff167803 */ /* 0x000fd20000000000 */
.L_x_374:
[----:B------:R-:W-:Y:S05]  /*da50*/  BSYNC.RECONVERGENT B6 ;  /* 0x0000000000067941 */ /* 0x000fea0003800200 */
.L_x_368:
        /* <DEDUP_REMOVED lines=17> */
.L_x_395:
[----:B------:R4:W5:Y:S01]  /*db70*/  LDG.E.U8 R2, desc[UR36][R4.64] ;  /* 0x0000002404027981 */ /* 0x000962000c1e1100 */
[----:B------:R-:W-:Y:S01]  /*db80*/  IMAD.MOV.U32 R3, RZ, RZ, RZ ;  /* 0x000000ffff037224 */ /* 0x000fe200078e00ff */
[----:B------:R-:W-:Y:S06]  /*db90*/  BRA `(.L_x_397) ;  /* 0x0000000c00407947 */ /* 0x000fec0003800000 */
.L_x_394:
        /* <DEDUP_REMOVED lines=8> */
.L_x_399:
[----:B------:R-:W2:Y:S02]  /*dc20*/  LDG.E R2, desc[UR36][R4.64] ;  /* 0x0000002404027981 */ /* 0x000ea4000c1e1900 */
[----:B--2---:R-:W-:Y:S01]  /*dc30*/  SHF.R.S32.HI R3, RZ, 0x1f, R2 ;  /* 0x0000001fff037819 */ /* 0x004fe20000011402 */
[----:B------:R-:W-:Y:S06]  /*dc40*/  BRA `(.L_x_397) ;  /* 0x0000000c00147947 */ /* 0x000fec0003800000 */
.L_x_398:
[----:B------:R-:W2:Y:S02]  /*dc50*/  LDG.E.S16 R2, desc[UR36][R4.64] ;  /* 0x0000002404027981 */ /* 0x000ea4000c1e1700 */
[----:B--2---:R-:W-:Y:S01]  /*dc60*/  SHF.R.S32.HI R3, RZ, 0x1f, R2 ;  /* 0x0000001fff037819 */ /* 0x004fe20000011402 */
[----:B------:R-:W-:Y:S06]  /*dc70*/  BRA `(.L_x_397) ;  /* 0x0000000c00087947 */ /* 0x000fec0003800000 */
.L_x_393:
[----:B------:R-:W-:-:S09]  /*dc80*/  UISETP.GT.AND UP0, UPT, UR4, 0x6, UPT ;  /* 0x000000060400788c */ /* 0x000fd2000bf04270 */
[----:B------:R-:W-:Y:S05]  /*dc90*/  BRA.U UP0, `(.L_x_400) ;  /* 0x00000001002c7547 */ /* 0x000fea000b800000 */
[----:B------:R-:W-:-:S09]  /*dca0*/  UISETP.NE.AND UP0, UPT, UR4, 0x5, UPT ;  /* 0x000000050400788c */ /* 0x000fd2000bf05270 */
[----:B------:R-:W-:Y:S05]  /*dcb0*/  BRA.U !UP0, `(.L_x_401) ;  /* 0x0000000108147547 */ /* 0x000fea000b800000 */
[----:B------:R-:W-:-:S09]  /*dcc0*/  UISETP.NE.AND UP0, UPT, UR4, 0x6, UPT ;  /* 0x000000060400788c */ /* 0x000fd2000bf05270 */
[----:B------:R-:W-:Y:S05]  /*dcd0*/  BRA.U UP0, `(.L_x_396) ;  /* 0x0000000900987547 */ /* 0x000fea000b800000 */
[----:B------:R-:W2:Y:S02]  /*dce0*/  LDG.E R2, desc[UR36][R4.64] ;  /* 0x0000002404027981 */ /* 0x000ea4000c1e1900 */
[----:B--2---:R-:W3:Y:S02]  /*dcf0*/  F2I.S64.TRUNC R2, R2 ;  /* 0x0000000200027311 */ /* 0x004ee4000020d900 */
[----:B---3--:R-:W-:Y:S05]  /*dd00*/  BRA `(.L_x_397) ;  /* 0x0000000800e47947 */ /* 0x008fea0003800000 */
.L_x_401:
[----:B------:R-:W2:Y:S02]  /*dd10*/  LDG.E.U16 R4, desc[UR36][R4.64] ;  /* 0x0000002404047981 */ /* 0x000ea4000c1e1500 */
[----:B--2---:R-:W-:-:S06]  /*dd20*/  HADD2.F32 R2, -RZ, R4.H0_H0 ;  /* 0x20000004ff027230 */ /* 0x004fcc0000004100 */
[----:B------:R-:W3:Y:S02]  /*dd30*/  F2I.S64.TRUNC R2, R2 ;  /* 0x0000000200027311 */ /* 0x000ee4000020d900 */
[----:B---3--:R-:W-:Y:S05]  /*dd40*/  BRA `(.L_x_397) ;  /* 0x0000000800d47947 */ /* 0x008fea0003800000 */
.L_x_400:
[----:B------:R-:W-:-:S09]  /*dd50*/  UISETP.NE.AND UP0, UPT, UR4, 0x7, UPT ;  /* 0x000000070400788c */ /* 0x000fd2000bf05270 */
[----:B------:R-:W-:Y:S05]  /*dd60*/  BRA.U !UP0, `(.L_x_402) ;  /* 0x00000001082c7547 */ /* 0x000fea000b800000 */
[----:B------:R-:W-:-:S09]  /*dd70*/  UISETP.NE.AND UP0, UPT, UR4, 0x8, UPT ;  /* 0x000000080400788c */ /* 0x000fd2000bf05270 */
[----:B------:R-:W-:Y:S05]  /*dd80*/  BRA.U !UP0, `(.L_x_403) ;  /* 0x0000000108147547 */ /* 0x000fea000b800000 */
[----:B------:R-:W-:-:S09]  /*dd90*/  UISETP.NE.AND UP0, UPT, UR4, 0x9, UPT ;  /* 0x000000090400788c */ /* 0x000fd2000bf05270 */
[----:B------:R-:W-:Y:S05]  /*dda0*/  BRA.U UP0, `(.L_x_396) ;  /* 0x0000000900647547 */ /* 0x000fea000b800000 */
[----:B------:R-:W2:Y:S02]  /*ddb0*/  LDG.E R2, desc[UR36][R4.64] ;  /* 0x0000002404027981 */ /* 0x000ea4000c1e1900 */
[----:B--2---:R-:W3:Y:S02]  /*ddc0*/  F2I.S64.TRUNC R2, R2 ;  /* 0x0000000200027311 */ /* 0x004ee4000020d900 */
[----:B---3--:R-:W-:Y:S05]  /*ddd0*/  BRA `(.L_x_397) ;  /* 0x0000000800b07947 */ /* 0x008fea0003800000 */
.L_x_403:
[----:B------:R-:W2:Y:S02]  /*dde0*/  LDG.E.U16 R4, desc[UR36][R4.64] ;  /* 0x0000002404047981 */ /* 0x000ea4000c1e1500 */
[----:B--2---:R-:W-:-:S06]  /*ddf0*/  HADD2.F32 R2, -RZ, R4.H0_H0 ;  /* 0x20000004ff027230 */ /* 0x004fcc0000004100 */
[----:B------:R-:W3:Y:S02]  /*de00*/  F2I.S64.TRUNC R2, R2 ;  /* 0x0000000200027311 */ /* 0x000ee4000020d900 */
[----:B---3--:R-:W-:Y:S05]  /*de10*/  BRA `(.L_x_397) ;  /* 0x0000000800a07947 */ /* 0x008fea0003800000 */
.L_x_402:
[----:B------:R-:W2:Y:S02]  /*de20*/  LDG.E.64 R2, desc[UR36][R4.64] ;  /* 0x0000002404027981 */ /* 0x000ea4000c1e1b00 */
[----:B--2---:R-:W3:Y:S02]  /*de30*/  F2I.S64.F64.TRUNC R2, R2 ;  /* 0x0000000200027311 */ /* 0x004ee4000030d900 */
[----:B---3--:R-:W-:Y:S05]  /*de40*/  BRA `(.L_x_397) ;  /* 0x0000000800947947 */ /* 0x008fea0003800000 */
.L_x_392:
        /* <DEDUP_REMOVED lines=13> */
.L_x_406:
[----:B------:R-:W2:Y:S02]  /*df20*/  LDG.E.64 R2, desc[UR36][R4.64] ;  /* 0x0000002404027981 */ /* 0x000ea4000c1e1b00 */
[----:B--2---:R-:W0:Y:S02]  /*df30*/  F2I.S64.F64.TRUNC R2, R2 ;  /* 0x0000000200027311 */ /* 0x004e24000030d900 */
[----:B0-----:R-:W-:Y:S05]  /*df40*/  BRA `(.L_x_397) ;  /* 0x0000000800547947 */ /* 0x001fea0003800000 */
.L_x_405:
[----:B------:R-:W-:-:S09]  /*df50*/  UISETP.NE.AND UP0, UPT, UR4, 0xf, UPT ;  /* 0x0000000f0400788c */ /* 0x000fd2000bf05270 */
[----:B------:R-:W-:Y:S05]  /*df60*/  BRA.U !UP0, `(.L_x_407) ;  /* 0x0000000108947547 */ /* 0x000fea000b800000 */
[----:B------:R-:W-:-:S09]  /*df70*/  UISETP.NE.AND UP0, UPT, UR4, 0x17, UPT ;  /* 0x000000170400788c */ /* 0x000fd2000bf05270 */
[----:B------:R-:W-:Y:S05]  /*df80*/  BRA.U !UP0, `(.L_x_408) ;  /* 0x0000000108587547 */ /* 0x000fea000b800000 */
[----:B------:R-:W-:-:S09]  /*df90*/  UISETP.NE.AND UP0, UPT, UR4, 0x18, UPT ;  /* 0x000000180400788c */ /* 0x000fd2000bf05270 */
[----:B------:R-:W-:Y:S05]  /*dfa0*/  BRA.U UP0, `(.L_x_396) ;  /* 0x0000000500e47547 */ /* 0x000fea000b800000 */
[----:B------:R-:W2:Y:S01]  /*dfb0*/  LDG.E.U8 R0, desc[UR36][R4.64] ;  /* 0x0000002404007981 */ /* 0x000ea2000c1e1100 */
[----:B------:R-:W-:Y:S02]  /*dfc0*/  HFMA2 R6, -RZ, RZ, 0, 1.847743988037109375e-06 ;  /* 0x0000001fff067431 */ /* 0x000fe400000001ff */
[----:B--2---:R-:W-:-:S05]  /*dfd0*/  IMAD.SHL.U32 R0, R0, 0x1000000, RZ ;  /* 0x0100000000007824 */ /* 0x004fca00078e00ff */
[C---:B------:R-:W-:Y:S02]  /*dfe0*/  LOP3.LUT R2, R0.reuse, 0x7f000000, RZ, 0xc0, !PT ;  /* 0x7f00000000027812 */ /* 0x040fe400078ec0ff */
[----:B------:R-:W-:Y:S02]  /*dff0*/  LOP3.LUT P0, RZ, R0, 0x7f000000, RZ, 0xc0, !PT ;  /* 0x7f00000000ff7812 */ /* 0x000fe4000780c0ff */
[----:B------:R-:W0:Y:S02]  /*e000*/  FLO.U32 R3, R2 ;  /* 0x0000000200037300 */ /* 0x000e2400000e0000 */
[----:B0-----:R-:W-:-:S05]  /*e010*/  IMAD.MOV R3, RZ, RZ, -R3 ;  /* 0x000000ffff037224 */ /* 0x001fca00078e0a03 */
[----:B------:R-:W-:-:S05]  /*e020*/  VIADDMNMX.U32 R3, R3, R6, 0x4, !PT ;  /* 0x0000000403037446 */ /* 0x000fca0007800006 */
[----:B------:R-:W-:-:S04]  /*e030*/  VIADD R3, R3, 0xfffffffc ;  /* 0xfffffffc03037836 */ /* 0x000fc80000000000 */
[----:B------:R-:W-:Y:S01]  /*e040*/  IMAD.SHL.U32 R7, R3, 0x800000, RZ ;  /* 0x0080000003077824 */ /* 0x000fe200078e00ff */
[C---:B------:R-:W-:Y:S01]  /*e050*/  SHF.L.U32 R6, R2.reuse, R3, RZ ;  /* 0x0000000302067219 */ /* 0x040fe200000006ff */
[----:B------:R-:W-:-:S03]  /*e060*/  VIADD R3, R2, 0x1000000 ;  /* 0x0100000002037836 */ /* 0x000fc60000000000 */
[----:B------:R-:W-:Y:S02]  /*e070*/  LEA.HI R6, R6, -R7, RZ, 0x1c ;  /* 0x8000000706067211 */ /* 0x000fe400078fe0ff */
[----:B------:R-:W-:Y:S02]  /*e080*/  SHF.R.S32.HI R3, RZ, 0x8, R3 ;  /* 0x00000008ff037819 */ /* 0x000fe40000011403 */
[----:B------:R-:W-:-:S04]  /*e090*/  IADD3 R6, PT, PT, R6, 0x3c000000, RZ ;  /* 0x3c00000006067810 */ /* 0x000fc80007ffe0ff */
[----:B------:R-:W-:-:S04]  /*e0a0*/  LOP3.LUT R3, R6, 0x7f800000, R3, 0xf8, !PT ;  /* 0x7f80000006037812 */ /* 0x000fc800078ef803 */
[----:B------:R-:W-:-:S04]  /*e0b0*/  SEL R3, R3, RZ, P0 ;  /* 0x000000ff03037207 */ /* 0x000fc80000000000 */
[----:B------:R-:W-:-:S06]  /*e0c0*/  LOP3.LUT R3, R3, 0x80000000, R0, 0xf8, !PT ;  /* 0x8000000003037812 */ /* 0x000fcc00078ef800 */
[----:B------:R-:W0:Y:S02]  /*e0d0*/  F2I.S64.TRUNC R2, R3 ;  /* 0x0000000300027311 */ /* 0x000e24000020d900 */
[----:B0-----:R-:W-:Y:S05]  /*e0e0*/  BRA `(.L_x_397) ;  /* 0x0000000400ec7947 */ /* 0x001fea0003800000 */
.L_x_408:
        /* <DEDUP_REMOVED lines=13> */
.L_x_407:
[----:B------:R-:W2:Y:S02]  /*e1c0*/  LDG.E.U16 R2, desc[UR36][R4.64] ;  /* 0x0000002404027981 */ /* 0x000ea4000c1e1500 */
[----:B--2---:R-:W-:-:S06]  /*e1d0*/  IMAD.U32 R2, R2, 0x10000, RZ ;  /* 0x0001000002027824 */ /* 0x004fcc00078e00ff */
[----:B------:R-:W0:Y:S02]  /*e1e0*/  F2I.S64.TRUNC R2, R2 ;  /* 0x0000000200027311 */ /* 0x000e24000020d900 */
[----:B0-----:R-:W-:Y:S05]  /*e1f0*/  BRA `(.L_x_397) ;  /* 0x0000000400a87947 */ /* 0x001fea0003800000 */
.L_x_404:
        /* <DEDUP_REMOVED lines=11> */
.L_x_411:
        /* <DEDUP_REMOVED lines=21> */
.L_x_415:
[----:B------:R-:W-:Y:S05]  /*e400*/  BSYNC.RECONVERGENT B1 ;  /* 0x0000000000017941 */ /* 0x000fea0003800200 */
.L_x_414:
[----:B------:R-:W-:Y:S01]  /*e410*/  IMAD.SHL.U32 R0, R0, 0x100000, RZ ;  /* 0x0010000000007824 */ /* 0x000fe200078e00ff */
[----:B------:R-:W-:-:S04]  /*e420*/  LEA R2, R2, 0x3b800000, 0x17 ;  /* 0x3b80000002027811 */ /* 0x000fc800078eb8ff */
[----:B------:R-:W-:-:S07]  /*e430*/  LOP3.LUT R2, R2, R0, R7, 0xfe, !PT ;  /* 0x0000000002027212 */ /* 0x000fce00078efe07 */
.L_x_413:
[----:B------:R-:W-:Y:S05]  /*e440*/  BSYNC.RECONVERGENT B0 ;  /* 0x0000000000007941 */ /* 0x000fea0003800200 */
.L_x_412:
[----:B------:R-:W1:Y:S02]  /*e450*/  F2I.S64.TRUNC R2, R2 ;  /* 0x0000000200027311 */ /* 0x000e64000020d900 */
[----:B-1----:R-:W-:Y:S05]  /*e460*/  BRA `(.L_x_397) ;  /* 0x00000004000c7947 */ /* 0x002fea0003800000 */
.L_x_410:
        /* <DEDUP_REMOVED lines=21> */
.L_x_419:
[----:B------:R-:W-:Y:S05]  /*e5c0*/  BSYNC.RECONVERGENT B1 ;  /* 0x0000000000017941 */ /* 0x000fea0003800200 */
.L_x_418:
[----:B------:R-:W-:Y:S01]  /*e5d0*/  IMAD.SHL.U32 R0, R0, 0x200000, RZ ;  /* 0x0020000000007824 */ /* 0x000fe200078e00ff */
[----:B------:R-:W-:-:S04]  /*e5e0*/  LEA R2, R2, 0x37800000, 0x17 ;  /* 0x3780000002027811 */ /* 0x000fc800078eb8ff */
[----:B------:R-:W-:-:S07]  /*e5f0*/  LOP3.LUT R2, R2, R0, R7, 0xfe, !PT ;  /* 0x0000000002027212 */ /* 0x000fce00078efe07 */
.L_x_417:
[----:B------:R-:W-:Y:S05]  /*e600*/  BSYNC.RECONVERGENT B0 ;  /* 0x0000000000007941 */ /* 0x000fea0003800200 */
.L_x_416:
[----:B------:R-:W1:Y:S02]  /*e610*/  F2I.S64.TRUNC R2, R2 ;  /* 0x0000000200027311 */ /* 0x000e64000020d900 */
[----:B-1----:R-:W-:Y:S05]  /*e620*/  BRA `(.L_x_397) ;  /* 0x00000000009c7947 */ /* 0x002fea0003800000 */
.L_x_409:
        /* <DEDUP_REMOVED lines=8> */
[----:B------:R-:W-:Y:S02]  /*e6b0*/  MOV R2, 0x400000 ;  /* 0x0040000000027802 */ /* 0x000fe40000000f00 */
[----:B--2---:R-:W-:-:S13]  /*e6c0*/  ISETP.NE.AND P0, PT, R4, RZ, PT ;  /* 0x000000ff0400720c */ /* 0x004fda0003f05270 */
[----:B------:R-:W-:Y:S05]  /*e6d0*/  @!P0 BRA `(.L_x_423) ;  /* 0x00000000000c8947 */ /* 0x000fea0003800000 */
[----:B------:R-:W-:-:S13]  /*e6e0*/  ISETP.NE.AND P0, PT, R4, 0xff, PT ;  /* 0x000000ff0400780c */ /* 0x000fda0003f05270 */
[----:B------:R-:W-:Y:S02]  /*e6f0*/  @!P0 IMAD.MOV.U32 R2, RZ, RZ, 0x7f800001 ;  /* 0x7f800001ff028424 */ /* 0x000fe400078e00ff */
[----:B------:R-:W-:-:S07]  /*e700*/  @P0 IMAD.SHL.U32 R2, R4, 0x800000, RZ ;  /* 0x0080000004020824 */ /* 0x000fce00078e00ff */
.L_x_423:
[----:B------:R-:W-:Y:S05]  /*e710*/  BSYNC.RECONVERGENT B0 ;  /* 0x0000000000007941 */ /* 0x000fea0003800200 */
.L_x_422:
[----:B------:R-:W3:Y:S02]  /*e720*/  F2I.S64.TRUNC R2, R2 ;  /* 0x0000000200027311 */ /* 0x000ee4000020d900 */
[----:B---3--:R-:W-:Y:S05]  /*e730*/  BRA `(.L_x_397) ;  /* 0x0000000000587947 */ /* 0x008fea0003800000 */
.L_x_396:
        /* <DEDUP_REMOVED lines=16> */
.L_x_424:
[----:B------:R-:W-:Y:S01]  /*e840*/  CS2R R2, SRZ ;  /* 0x0000000000027805 */ /* 0x000fe2000001ff00 */
[----:B------:R-:W-:Y:S06]  /*e850*/  BRA `(.L_x_397) ;  /* 0x0000000000107947 */ /* 0x000fec0003800000 */
.L_x_421:
[----:B------:R2:W5:Y:S01]  /*e860*/  LDG.E.64 R2, desc[UR36][R4.64] ;  /* 0x0000002404027981 */ /* 0x000562000c1e1b00 */
[----:B------:R-:W-:Y:S05]  /*e870*/  BRA `(.L_x_397) ;  /* 0x0000000000087947 */ /* 0x000fea0003800000 */
.L_x_420:
[----:B------:R1:W5:Y:S01]  /*e880*/  LDG.E R2, desc[UR36][R4.64] ;  /* 0x0000002404027981 */ /* 0x000362000c1e1900 */
[----:B------:R-:W-:-:S07]  /*e890*/  IMAD.MOV.U32 R3, RZ, RZ, RZ ;  /* 0x000000ffff037224 */ /* 0x000fce00078e00ff */
.L_x_397:
        /* <DEDUP_REMOVED lines=23> */
.L_x_428:
[----:B-----5:R-:W-:-:S06]  /*ea10*/  HADD2.F32 R5, -RZ, R19.H0_H0 ;  /* 0x20000013ff057230 */ /* 0x020fcc0000004100 */
[----:B------:R-:W0:Y:S02]  /*ea20*/  F2I.S64.TRUNC R4, R5 ;  /* 0x0000000500047311 */ /* 0x000e24000020d900 */
[----:B0-----:R0:W-:Y:S01]  /*ea30*/  STG.E.U8 desc[UR36][R2.64], R4 ;  /* 0x0000000402007986 */ /* 0x0011e2000c101124 */
[----:B------:R-:W-:Y:S05]  /*ea40*/  BRA `(.L_x_430) ;  /* 0x0000000c006c7947 */ /* 0x000fea0003800000 */
.L_x_427:
        /* <DEDUP_REMOVED lines=10> */
.L_x_432:
[----:B-----5:R-:W-:-:S06]  /*eaf0*/  HADD2.F32 R19, -RZ, R19.H0_H0 ;  /* 0x20000013ff137230 */ /* 0x020fcc0000004100 */
[----:B------:R-:W0:Y:S02]  /*eb00*/  F2I.FTZ.TRUNC.NTZ R19, R19 ;  /* 0x0000001300137305 */ /* 0x000e24000021f100 */
[----:B0-----:R0:W-:Y:S01]  /*eb10*/  STG.E desc[UR36][R2.64], R19 ;  /* 0x0000001302007986 */ /* 0x0011e2000c101924 */
[----:B------:R-:W-:Y:S05]  /*eb20*/  BRA `(.L_x_430) ;  /* 0x0000000c00347947 */ /* 0x000fea0003800000 */
.L_x_431:
[----:B-----5:R-:W-:-:S06]  /*eb30*/  HADD2.F32 R19, -RZ, R19.H0_H0 ;  /* 0x20000013ff137230 */ /* 0x020fcc0000004100 */
[----:B------:R-:W0:Y:S02]  /*eb40*/  F2I.FTZ.TRUNC.NTZ R19, R19 ;  /* 0x0000001300137305 */ /* 0x000e24000021f100 */
[----:B0-----:R0:W-:Y:S01]  /*eb50*/  STG.E.U16 desc[UR36][R2.64], R19 ;  /* 0x0000001302007986 */ /* 0x0011e2000c101524 */
[----:B------:R-:W-:Y:S05]  /*eb60*/  BRA `(.L_x_430) ;  /* 0x0000000c00247947 */ /* 0x000fea0003800000 */
.L_x_426:
        /* <DEDUP_REMOVED lines=9> */
.L_x_434:
[----:B-----5:R0:W-:Y:S01]  /*ec00*/  STG.E.U16 desc[UR36][R2.64], R19 ;  /* 0x0000001302007986 */ /* 0x0201e2000c101524 */
[----:B------:R-:W-:Y:S05]  /*ec10*/  BRA `(.L_x_430) ;  /* 0x0000000800f87947 */ /* 0x000fea0003800000 */
.L_x_433:
        /* <DEDUP_REMOVED lines=10> */
.L_x_436:
[----:B-----5:R-:W-:-:S05]  /*ecc0*/  HADD2.F32 R0, -RZ, R19.H0_H0 ;  /* 0x20000013ff007230 */ /* 0x020fca0000004100 */
[----:B------:R-:W-:-:S04]  /*ecd0*/  F2FP.F16.F32.PACK_AB R0, RZ, R0 ;  /* 0x00000000ff00723e */ /* 0x000fc800000000ff */
[----:B------:R-:W-:-:S05]  /*ece0*/  PRMT R0, R0, 0x5410, RZ ;  /* 0x0000541000007816 */ /* 0x000fca00000000ff */
[----:B------:R0:W-:Y:S01]  /*ecf0*/  STG.E desc[UR36][R2.64], R0 ;  /* 0x0000000002007986 */ /* 0x0001e2000c101924 */
[----:B------:R-:W-:Y:S05]  /*ed00*/  BRA `(.L_x_430) ;  /* 0x0000000800bc7947 */ /* 0x000fea0003800000 */
.L_x_435:
[----:B-----5:R-:W-:-:S05]  /*ed10*/  HADD2.F32 R4, -RZ, R19.H0_H0 ;  /* 0x20000013ff047230 */ /* 0x020fca0000004100 */
[----:B------:R-:W-:-:S06]  /*ed20*/  FMUL.FTZ R4, R4, 1 ;  /* 0x3f80000004047820 */ /* 0x000fcc0000410000 */
[----:B------:R-:W0:Y:S02]  /*ed30*/  F2F.F64.F32 R4, R4 ;  /* 0x0000000400047310 */ /* 0x000e240000201800 */
[----:B0-----:R0:W-:Y:S01]  /*ed40*/  STG.E.64 desc[UR36][R2.64], R4 ;  /* 0x0000000402007986 */ /* 0x0011e2000c101b24 */
[----:B------:R-:W-:Y:S05]  /*ed50*/  BRA `(.L_x_430) ;  /* 0x0000000800a87947 */ /* 0x000fea0003800000 */
.L_x_425:
        /* <DEDUP_REMOVED lines=14> */
.L_x_440:
[----:B-----5:R-:W-:Y:S01]  /*ee40*/  HADD2.F32 R5, -RZ, R19.H0_H0 ;  /* 0x20000013ff057230 */ /* 0x020fe20000004100 */
[----:B------:R-:W-:Y:S01]  /*ee50*/  BSSY.RECONVERGENT B0, `(.L_x_441) ;  /* 0x0000013000007945 */ /* 0x000fe20003800200 */
[----:B------:R-:W-:-:S03]  /*ee60*/  MOV R0, 0x80 ;  /* 0x0000008000007802 */ /* 0x000fc60000000f00 */
        /* <DEDUP_REMOVED lines=15> */
.L_x_443:
[----:B------:R-:W-:-:S04]  /*ef60*/  SHF.R.U32.HI R5, RZ, 0x18, R5 ;  /* 0x00000018ff057819 */ /* 0x000fc80000011605 */
[----:B------:R-:W-:-:S07]  /*ef70*/  LOP3.LUT R0, R0, 0x80, R5, 0xf8, !PT ;  /* 0x0000008000007812 */ /* 0x000fce00078ef805 */
.L_x_442:
[----:B------:R-:W-:Y:S05]  /*ef80*/  BSYNC.RECONVERGENT B0 ;  /* 0x0000000000007941 */ /* 0x000fea0003800200 */
.L_x_441:
[----:B------:R0:W-:Y:S01]  /*ef90*/  STG.E.U8 desc[UR36][R2.64], R0 ;  /* 0x0000000002007986 */ /* 0x0001e2000c101124 */
[----:B------:R-:W-:Y:S05]  /*efa0*/  BRA `(.L_x_430) ;  /* 0x0000000800147947 */ /* 0x000fea0003800000 */
.L_x_439:
        /* <DEDUP_REMOVED lines=18> */
.L_x_446:
[----:B------:R-:W-:-:S04]  /*f0d0*/  SHF.R.U32.HI R5, RZ, 0x18, R5 ;  /* 0x00000018ff057819 */ /* 0x000fc80000011605 */
[----:B------:R-:W-:-:S07]  /*f0e0*/  LOP3.LUT R0, R0, 0x80, R5, 0xf8, !PT ;  /* 0x0000008000007812 */ /* 0x000fce00078ef805 */
.L_x_445:
[----:B------:R-:W-:Y:S05]  /*f0f0*/  BSYNC.RECONVERGENT B0 ;  /* 0x0000000000007941 */ /* 0x000fea0003800200 */
.L_x_444:
[----:B------:R0:W-:Y:S01]  /*f100*/  STG.E.U8 desc[UR36][R2.64], R0 ;  /* 0x0000000002007986 */ /* 0x0001e2000c101124 */
[----:B------:R-:W-:Y:S05]  /*f110*/  BRA `(.L_x_430) ;  /* 0x0000000400b87947 */ /* 0x000fea0003800000 */
.L_x_438:
[----:B------:R-:W-:-:S09]  /*f120*/  UISETP.NE.AND UP0, UPT, UR6, 0x1c, UPT ;  /* 0x0000001c0600788c */ /* 0x000fd2000bf05270 */
[----:B------:R-:W-:Y:S05]  /*f130*/  BRA.U !UP0, `(.L_x_447) ;  /* 0x0000000108607547 */ /* 0x000fea000b800000 */
[----:B------:R-:W-:-:S09]  /*f140*/  UISETP.NE.AND UP0, UPT, UR6, 0x1d, UPT ;  /* 0x0000001d0600788c */ /* 0x000fd2000bf05270 */
[----:B------:R-:W-:Y:S05]  /*f150*/  BRA.U !UP0, `(.L_x_448) ;  /* 0x0000000108487547 */ /* 0x000fea000b800000 */
[----:B------:R-:W-:-:S09]  /*f160*/  UISETP.NE.AND UP0, UPT, UR6, 0x2c, UPT ;  /* 0x0000002c0600788c */ /* 0x000fd2000bf05270 */
[----:B------:R-:W-:Y:S05]  /*f170*/  BRA.U UP0, `(.L_x_429) ;  /* 0x0000000100bc7547 */ /* 0x000fea000b800000 */
        /* <DEDUP_REMOVED lines=8> */
[----:B------:R-:W-:Y:S02]  /*f200*/  @P1 ISETP.EQ.U32.AND P2, PT, R0, 0x1, P0 ;  /* 0x000000010000180c */ /* 0x000fe40000742070 */
[----:B------:R-:W-:Y:S02]  /*f210*/  PLOP3.LUT P0, PT, PT, PT, PT, 0x80, 0x8 ;  /* 0x000000000008781c */ /* 0x000fe40003f0f070 */
[----:B------:R-:W-:Y:S02]  /*f220*/  @P1 PLOP3.LUT P0, PT, P2, PT, PT, 0x80, 0x8 ;  /* 0x000000000008181c */ /* 0x000fe4000170f070 */
[----:B------:R-:W-:-:S11]  /*f230*/  @P1 IADD3 R0, PT, PT, R6, 0x1, RZ ;  /* 0x0000000106001810 */ /* 0x000fd60007ffe0ff */
[----:B------:R-:W-:-:S04]  /*f240*/  @!P0 IMAD.MOV R0, RZ, RZ, R6 ;  /* 0x000000ffff008224 */ /* 0x000fc800078e0206 */
[----:B------:R-:W-:-:S05]  /*f250*/  @P1 IMAD.MOV.U32 R5, RZ, RZ, R0 ;  /* 0x000000ffff051224 */ /* 0x000fca00078e0000 */
[----:B------:R0:W-:Y:S01]  /*f260*/  STG.E.U8 desc[UR36][R2.64], R5 ;  /* 0x0000000502007986 */ /* 0x0001e2000c101124 */
[----:B------:R-:W-:Y:S05]  /*f270*/  BRA `(.L_x_430) ;  /* 0x0000000400607947 */ /* 0x000fea0003800000 */
.L_x_448:
[----:B-----5:R-:W-:-:S06]  /*f280*/  HADD2.F32 R4, -RZ, R19.H0_H0 ;  /* 0x20000013ff047230 */ /* 0x020fcc0000004100 */
[----:B------:R-:W0:Y:S02]  /*f290*/  F2I.U64.TRUNC R4, R4 ;  /* 0x0000000400047311 */ /* 0x000e24000020d800 */
[----:B0-----:R0:W-:Y:S01]  /*f2a0*/  STG.E.64 desc[UR36][R2.64], R4 ;  /* 0x0000000402007986 */ /* 0x0011e2000c101b24 */
[----:B------:R-:W-:Y:S05]  /*f2b0*/  BRA `(.L_x_430) ;  /* 0x0000000400507947 */ /* 0x000fea0003800000 */
.L_x_447:
[----:B-----5:R-:W-:-:S06]  /*f2c0*/  HADD2.F32 R19, -RZ, R19.H0_H0 ;  /* 0x20000013ff137230 */ /* 0x020fcc0000004100 */
[----:B------:R-:W0:Y:S02]  /*f2d0*/  F2I.FTZ.U32.TRUNC.NTZ R19, R19 ;  /* 0x0000001300137305 */ /* 0x000e24000021f000 */
[----:B0-----:R0:W-:Y:S01]  /*f2e0*/  STG.E desc[UR36][R2.64], R19 ;  /* 0x0000001302007986 */ /* 0x0011e2000c101924 */
[----:B------:R-:W-:Y:S05]  /*f2f0*/  BRA `(.L_x_430) ;  /* 0x0000000400407947 */ /* 0x000fea0003800000 */
.L_x_437:
        /* <DEDUP_REMOVED lines=11> */
.L_x_450:
[----:B-----5:R-:W-:Y:S01]  /*f3b0*/  HADD2.F32 R19, -RZ, R19.H0_H0 ;  /* 0x20000013ff137230 */ /* 0x020fe20000004100 */
[----:B------:R-:W-:-:S04]  /*f3c0*/  CS2R R6, SRZ ;  /* 0x0000000000067805 */ /* 0x000fc8000001ff00 */
[----:B------:R-:W-:-:S06]  /*f3d0*/  FMUL.FTZ R4, R19, 1 ;  /* 0x3f80000013047820 */ /* 0x000fcc0000410000 */
[----:B------:R-:W0:Y:S02]  /*f3e0*/  F2F.F64.F32 R4, R4 ;  /* 0x0000000400047310 */ /* 0x000e240000201800 */
[----:B0-----:R4:W-:Y:S01]  /*f3f0*/  STG.E.128 desc[UR36][R2.64], R4 ;  /* 0x0000000402007986 */ /* 0x0019e2000c101d24 */
[----:B------:R-:W-:Y:S05]  /*f400*/  BRA `(.L_x_430) ;  /* 0x0000000000fc7947 */ /* 0x000fea0003800000 */
.L_x_449:
[----:B------:R-:W-:-:S09]  /*f410*/  UISETP.NE.AND UP0, UPT, UR6, 0xf, UPT ;  /* 0x0000000f0600788c */ /* 0x000fd2000bf05270 */
[----:B------:R-:W-:Y:S05]  /*f420*/  BRA.U !UP0, `(.L_x_451) ;  /* 0x0000000108e87547 */ /* 0x000fea000b800000 */
[----:B------:R-:W-:-:S09]  /*f430*/  UISETP.NE.AND UP0, UPT, UR6, 0x17, UPT ;  /* 0x000000170600788c */ /* 0x000fd2000bf05270 */
[----:B------:R-:W-:Y:S05]  /*f440*/  BRA.U !UP0, `(.L_x_452) ;  /* 0x0000000108907547 */ /* 0x000fea000b800000 */
[----:B------:R-:W-:-:S09]  /*f450*/  UISETP.NE.AND UP0, UPT, UR6, 0x18, UPT ;  /* 0x000000180600788c */ /* 0x000fd2000bf05270 */
[----:B------:R-:W-:Y:S05]  /*f460*/  BRA.U !UP0, `(.L_x_453) ;  /* 0x0000000108447547 */ /* 0x000fea000b800000 */
.L_x_429:
        /* <DEDUP_REMOVED lines=16> */
.L_x_454:
[----:B------:R-:W-:Y:S05]  /*f570*/  BRA `(.L_x_430) ;  /* 0x0000000000a07947 */ /* 0x000fea0003800000 */
.L_x_453:
        /* <DEDUP_REMOVED lines=13> */
.L_x_456:
[----:B------:R-:W-:Y:S05]  /*f650*/  BSYNC.RECONVERGENT B0 ;  /* 0x0000000000007941 */ /* 0x000fea0003800200 */
.L_x_455:
[----:B------:R-:W-:-:S05]  /*f660*/  LOP3.LUT R5, R0, 0x80, R5, 0xf8, !PT ;  /* 0x0000008000057812 */ /* 0x000fca00078ef805 */
[----:B------:R1:W-:Y:S01]  /*f670*/  STG.E.U8 desc[UR36][R2.64], R5 ;  /* 0x0000000502007986 */ /* 0x0003e2000c101124 */
[----:B------:R-:W-:Y:S05]  /*f680*/  BRA `(.L_x_430) ;  /* 0x00000000005c7947 */ /* 0x000fea0003800000 */
.L_x_452:
        /* <DEDUP_REMOVED lines=12> */
.L_x_458:
[----:B------:R-:W-:Y:S01]  /*f750*/  IMAD.MOV.U32 R0, RZ, RZ, 0x7f ;  /* 0x0000007fff007424 */ /* 0x000fe200078e00ff */
[----:B------:R-:W-:-:S04]  /*f760*/  ISETP.GT.U32.AND P0, PT, R4, 0x7f800000, PT ;  /* 0x7f8000000400780c */ /* 0x000fc80003f04070 */
[----:B------:R-:W-:-:S09]  /*f770*/  SEL R0, R0, 0x7c, P0 ;  /* 0x0000007c00007807 */ /* 0x000fd20000000000 */
.L_x_459:
[----:B------:R-:W-:Y:S05]  /*f780*/  BSYNC.RECONVERGENT B0 ;  /* 0x0000000000007941 */ /* 0x000fea0003800200 */
.L_x_457:
[----:B------:R-:W-:-:S04]  /*f790*/  SHF.R.U32.HI R5, RZ, 0x18, R5 ;  /* 0x00000018ff057819 */ /* 0x000fc80000011605 */
[----:B------:R-:W-:-:S05]  /*f7a0*/  LOP3.LUT R5, R0, 0x80, R5, 0xf8, !PT ;  /* 0x0000008000057812 */ /* 0x000fca00078ef805 */
[----:B------:R0:W-:Y:S01]  /*f7b0*/  STG.E.U8 desc[UR36][R2.64], R5 ;  /* 0x0000000502007986 */ /* 0x0001e2000c101124 */
[----:B------:R-:W-:Y:S05]  /*f7c0*/  BRA `(.L_x_430) ;  /* 0x00000000000c7947 */ /* 0x000fea0003800000 */
.L_x_451:
[----:B-----5:R-:W-:-:S05]  /*f7d0*/  HADD2.F32 R0, -RZ, R19.H0_H0 ;  /* 0x20000013ff007230 */ /* 0x020fca0000004100 */
[----:B------:R-:W-:-:S05]  /*f7e0*/  F2FP.BF16.F32.PACK_AB R0, RZ, R0 ;  /* 0x00000000ff00723e */ /* 0x000fca00000010ff */
[----:B------:R2:W-:Y:S02]  /*f7f0*/  STG.E.U16 desc[UR36][R2.64], R0 ;  /* 0x0000000002007986 */ /* 0x0005e4000c101524 */
.L_x_430:
[----:B------:R-:W-:-:S07]  /*f800*/  VIADD R17, R17, 0x80 ;  /* 0x0000008011117836 */ /* 0x000fce0000000000 */
.L_x_333:
[----:B------:R-:W-:Y:S05]  /*f810*/  BSYNC.RECONVERGENT B7 ;  /* 0x0000000000077941 */ /* 0x000fea0003800200 */
.L_x_332:
[----:B------:R-:W5:Y:S02]  /*f820*/  LDCU UR4, c[0x0][0x380] ;  /* 0x00007000ff0477ac */ /* 0x000f640008000800 */
[----:B-----5:R-:W-:-:S13]  /*f830*/  ISETP.GE.AND P0, PT, R17, UR4, PT ;  /* 0x0000000411007c0c */ /* 0x020fda000bf06270 */
[----:B------:R-:W-:Y:S05]  /*f840*/  @P0 EXIT ;  /* 0x000000000000094d */ /* 0x000fea0003800000 */
[----:B------:R-:W5:Y:S01]  /*f850*/  LDCU UR4, c[0x0][0x388] ;  /* 0x00007100ff0477ac */ /* 0x000f620008000800 */
[----:B01-3--:R-:W-:Y:S02]  /*f860*/  CS2R R18, SRZ ;  /* 0x0000000000127805 */ /* 0x00bfe4000001ff00 */
[----:B--2---:R-:W-:Y:S01]  /*f870*/  MOV R0, RZ ;  /* 0x000000ff00007202 */ /* 0x004fe20000000f00 */
[----:B------:R-:W-:Y:S01]  /*f880*/  IMAD.MOV.U32 R16, RZ, RZ, RZ ;  /* 0x000000ffff107224 */ /* 0x000fe200078e00ff */
[----:B-----5:R-:W-:-:S09]  /*f890*/  UISETP.NE.AND UP0, UPT, UR4, URZ, UPT ;  /* 0x000000ff0400728c */ /* 0x020fd2000bf05270 */
[----:B------:R-:W-:Y:S05]  /*f8a0*/  BRA.U !UP0, `(.L_x_460) ;  /* 0x0000001508d47547 */ /* 0x000fea000b800000 */
[----:B------:R-:W4:Y:S01]  /*f8b0*/  LDCU.64 UR4, c[0x0][0x390] ;  /* 0x00007200ff0477ac */ /* 0x000f220008000a00 */
[----:B------:R-:W-:Y:S01]  /*f8c0*/  IMAD.MOV.U32 R16, RZ, RZ, RZ ;  /* 0x000000ffff107224 */ /* 0x000fe200078e00ff */
[----:B------:R-:W0:Y:S01]  /*f8d0*/  LDCU UR6, c[0x0][0x38c] ;  /* 0x00007180ff0677ac */ /* 0x000e220008000800 */
[----:B------:R-:W1:Y:S01]  /*f8e0*/  LDCU.64 UR8, c[0x0][0x4b8] ;  /* 0x00009700ff0877ac */ /* 0x000e620008000a00 */
[----:B------:R-:W2:Y:S01]  /*f8f0*/  LDCU.64 UR10, c[0x0][0x4c0] ;  /* 0x00009800ff0a77ac */ /* 0x000ea20008000a00 */
[----:B------:R-:W-:Y:S01]  /*f900*/  UISETP.NE.AND UP0, UPT, UR44, URZ, UPT ;  /* 0x000000ff2c00728c */ /* 0x000fe2000bf05270 */
[----:B----4-:R-:W-:-:S05]  /*f910*/  IMAD.HI.U32 R2, R17, UR4, R16 ;  /* 0x0000000411027c27 */ /* 0x010fca000f8e0010 */
[----:B------:R-:W-:-:S05]  /*f920*/  SHF.R.U32.HI R3, RZ, UR5, R2 ;  /* 0x00000005ff037c19 */ /* 0x000fca0008011602 */
[----:B------:R-:W-:-:S04]  /*f930*/  IMAD.MOV R0, RZ, RZ, -R3 ;  /* 0x000000ffff007224 */ /* 0x000fc800078e0a03 */
[----:B0-----:R-:W-:-:S04]  /*f940*/  IMAD R17, R0, UR6, R17 ;  /* 0x0000000600117c24 */ /* 0x001fc8000f8e0211 */
[C---:B-1----:R-:W-:Y:S02]  /*f950*/  IMAD R16, R17.reuse, UR8, RZ ;  /* 0x0000000811107c24 */ /* 0x042fe4000f8e02ff */
[C---:B------:R-:W-:Y:S02]  /*f960*/  IMAD R0, R17.reuse, UR9, RZ ;  /* 0x0000000911007c24 */ /* 0x040fe4000f8e02ff */
[C---:B--2---:R-:W-:Y:S02]  /*f970*/  IMAD R19, R17.reuse, UR10, RZ ;  /* 0x0000000a11137c24 */ /* 0x044fe4000f8e02ff */
        /* <DEDUP_REMOVED lines=351> */
[----:B------:R-:W3:Y:S02]  /*10f70*/  LDCU.64 UR10, c[0x0][0x640] ;  /* 0x0000c800ff0a77ac */ /* 0x000ee40008000a00 */
        /* <DEDUP_REMOVED lines=8> */
.L_x_460:
[----:B------:R-:W0:Y:S01]  /*11000*/  LDCU.64 UR6, c[0x0][0x648] ;  /* 0x0000c900ff0677ac */ /* 0x000e220008000a00 */
[----:B------:R-:W4:Y:S01]  /*11010*/  LDCU.64 UR8, c[0x0][0x650] ;  /* 0x0000ca00ff0877ac */ /* 0x000f220008000a00 */
[----:B------:R-:W-:-:S04]  /*11020*/  UPRMT UR4, UR39, 0x7771, URZ ;  /* 0x0000777127047896 */ /* 0x000fc800080000ff */
[----:B------:R-:W-:Y:S01]  /*11030*/  UISETP.GT.AND UP0, UPT, UR4, 0x9, UPT ;  /* 0x000000090400788c */ /* 0x000fe2000bf04270 */
[----:B0-----:R-:W-:Y:S02]  /*11040*/  IADD3 R16, P0, PT, R16, UR6, RZ ;  /* 0x0000000610107c10 */ /* 0x001fe4000ff1e0ff */
[----:B----4-:R-:W-:-:S03]  /*11050*/  IADD3 R2, P1, PT, R0, UR8, RZ ;  /* 0x0000000800027c10 */ /* 0x010fc6000ff3e0ff */
[----:B------:R-:W-:Y:S02]  /*11060*/  IMAD.X R17, RZ, RZ, UR7, P0 ;  /* 0x00000007ff117e24 */ /* 0x000fe400080e06ff */
[----:B------:R-:W-:Y:S01]  /*11070*/  IMAD.X R3, RZ, RZ, UR9, P1 ;  /* 0x00000009ff037e24 */ /* 0x000fe200088e06ff */
[----:B------:R-:W-:Y:S07]  /*11080*/  BRA.U UP0, `(.L_x_461) ;  /* 0x0000000500287547 */ /* 0x000fee000b800000 */
        /* <DEDUP_REMOVED lines=13> */
.L_x_464:
[----:B------:R-:W2:Y:S02]  /*11160*/  LDG.E.U8 R2, desc[UR36][R2.64] ;  /* 0x0000002402027981 */ /* 0x000ea4000c1e1100 */
[----:B--2---:R-:W-:-:S04]  /*11170*/  I2FP.F32.U32 R0, R2 ;  /* 0x0000000200007245 */ /* 0x004fc80000201000 */
[----:B------:R-:W-:-:S04]  /*11180*/  F2FP.F16.F32.PACK_AB R0, RZ, R0 ;  /* 0x00000000ff00723e */ /* 0x000fc800000000ff */
[----:B------:R-:W-:Y:S01]  /*11190*/  PRMT R23, R0, 0x7610, R23 ;  /* 0x0000761000177816 */ /* 0x000fe20000000017 */
[----:B------:R-:W-:Y:S06]  /*111a0*/  BRA `(.L_x_466) ;  /* 0x0000000c00d47947 */ /* 0x000fec0003800000 */
.L_x_463:
        /* <DEDUP_REMOVED lines=11> */
.L_x_468:
[----:B------:R-:W2:Y:S02]  /*11260*/  LDG.E R2, desc[UR36][R2.64] ;  /* 0x0000002402027981 */ /* 0x000ea4000c1e1900 */
[----:B--2---:R-:W-:-:S04]  /*11270*/  I2FP.F32.S32 R0, R2 ;  /* 0x0000000200007245 */ /* 0x004fc80000201400 */
[----:B------:R-:W-:-:S04]  /*11280*/  F2FP.F16.F32.PACK_AB R0, RZ, R0 ;  /* 0x00000000ff00723e */ /* 0x000fc800000000ff */
[----:B------:R-:W-:Y:S01]  /*11290*/  PRMT R23, R0, 0x7610, R23 ;  /* 0x0000761000177816 */ /* 0x000fe20000000017 */
[----:B------:R-:W-:Y:S06]  /*112a0*/  BRA `(.L_x_466) ;  /* 0x0000000c00947947 */ /* 0x000fec0003800000 */
.L_x_467:
[----:B------:R-:W2:Y:S02]  /*112b0*/  LDG.E.U16 R2, desc[UR36][R2.64] ;  /* 0x0000002402027981 */ /* 0x000ea4000c1e1500 */
[----:B--2---:R-:W0:Y:S02]  /*112c0*/  I2F.S16 R0, R2 ;  /* 0x0000000200007306 */ /* 0x004e240000101400 */
[----:B0-----:R-:W-:-:S04]  /*112d0*/  F2FP.F16.F32.PACK_AB R0, RZ, R0 ;  /* 0x00000000ff00723e */ /* 0x001fc800000000ff */
[----:B------:R-:W-:Y:S01]  /*112e0*/  PRMT R23, R0, 0x7610, R23 ;  /* 0x0000761000177816 */ /* 0x000fe20000000017 */
[----:B------:R-:W-:Y:S06]  /*112f0*/  BRA `(.L_x_466) ;  /* 0x0000000c00807947 */ /* 0x000fec0003800000 */
.L_x_462:
        /* <DEDUP_REMOVED lines=9> */
.L_x_470:
[----:B------:R1:W5:Y:S01]  /*11390*/  LDG.E.U16 R23, desc[UR36][R2.64] ;  /* 0x0000002402177981 */ /* 0x000362000c1e1500 */
[----:B------:R-:W-:Y:S05]  /*113a0*/  BRA `(.L_x_466) ;  /* 0x0000000c00547947 */ /* 0x000fea0003800000 */
.L_x_469:
        /* <DEDUP_REMOVED lines=9> */
.L_x_472:
[----:B------:R0:W5:Y:S01]  /*11440*/  LDG.E.U16 R23, desc[UR36][R2.64] ;  /* 0x0000002402177981 */ /* 0x000162000c1e1500 */
[----:B------:R-:W-:Y:S05]  /*11450*/  BRA `(.L_x_466) ;  /* 0x0000000c00287947 */ /* 0x000fea0003800000 */
.L_x_471:
        /* <DEDUP_REMOVED lines=13> */
.L_x_461:
        /* <DEDUP_REMOVED lines=14> */
.L_x_475:
        /* <DEDUP_REMOVED lines=13> */
.L_x_474:
[----:B------:R-:W-:-:S09]  /*116e0*/  UISETP.NE.AND UP0, UPT, UR4, 0xf, UPT ;  /* 0x0000000f0400788c */ /* 0x000fd2000bf05270 */
[----:B------:R-:W-:Y:S05]  /*116f0*/  BRA.U !UP0, `(.L_x_476) ;  /* 0x00000001089c7547 */ /* 0x000fea000b800000 */
[----:B------:R-:W-:-:S09]  /*11700*/  UISETP.NE.AND UP0, UPT, UR4, 0x17, UPT ;  /* 0x000000170400788c */ /* 0x000fd2000bf05270 */
[----:B------:R-:W-:Y:S05]  /*11710*/  BRA.U !UP0, `(.L_x_477) ;  /* 0x00000001085c7547 */ /* 0x000fea000b800000 */
[----:B------:R-:W-:-:S09]  /*11720*/  UISETP.NE.AND UP0, UPT, UR4, 0x18, UPT ;  /* 0x000000180400788c */ /* 0x000fd2000bf05270 */
[----:B------:R-:W-:Y:S05]  /*11730*/  BRA.U UP0, `(.L_x_465) ;  /* 0x0000000900047547 */ /* 0x000fea000b800000 */
[----:B------:R-:W2:Y:S01]  /*11740*/  LDG.E.U8 R0, desc[UR36][R2.64] ;  /* 0x0000002402007981 */ /* 0x000ea2000c1e1100 */
[----:B------:R-:W-:Y:S01]  /*11750*/  MOV R6, 0x1f ;  /* 0x0000001f00067802 */ /* 0x000fe20000000f00 */
        /* <DEDUP_REMOVED lines=15> */
[----:B------:R-:W-:-:S04]  /*11850*/  LOP3.LUT R5, R5, 0x80000000, R0, 0xf8, !PT ;  /* 0x8000000005057812 */ /* 0x000fc800078ef800 */
[----:B------:R-:W-:-:S04]  /*11860*/  F2FP.F16.F32.PACK_AB R5, RZ, R5 ;  /* 0x00000005ff05723e */ /* 0x000fc800000000ff */
[----:B------:R-:W-:Y:S01]  /*11870*/  PRMT R23, R5, 0x7610, R23 ;  /* 0x0000761005177816 */ /* 0x000fe20000000017 */
[----:B------:R-:W-:Y:S06]  /*11880*/  BRA `(.L_x_466) ;  /* 0x00000008001c7947 */ /* 0x000fec0003800000 */
.L_x_477:
        /* <DEDUP_REMOVED lines=14> */
.L_x_476:
[----:B------:R-:W2:Y:S02]  /*11970*/  LDG.E.U16 R0, desc[UR36][R2.64] ;  /* 0x0000002402007981 */ /* 0x000ea4000c1e1500 */
[----:B--2---:R-:W-:-:S05]  /*11980*/  IMAD.U32 R0, R0, 0x10000, RZ ;  /* 0x0001000000007824 */ /* 0x004fca00078e00ff */
[----:B------:R-:W-:-:S04]  /*11990*/  F2FP.F16.F32.PACK_AB R0, RZ, R0 ;  /* 0x00000000ff00723e */ /* 0x000fc800000000ff */
[----:B------:R-:W-:Y:S01]  /*119a0*/  PRMT R23, R0, 0x7610, R23 ;  /* 0x0000761000177816 */ /* 0x000fe20000000017 */
[----:B------:R-:W-:Y:S06]  /*119b0*/  BRA `(.L_x_466) ;  /* 0x0000000400d07947 */ /* 0x000fec0003800000 */
.L_x_473:
        /* <DEDUP_REMOVED lines=13> */
.L_x_480:
        /* <DEDUP_REMOVED lines=21> */
.L_x_484:
[----:B------:R-:W-:Y:S05]  /*11be0*/  BSYNC.RECONVERGENT B1 ;  /* 0x0000000000017941 */ /* 0x000fea0003800200 */
.L_x_483:
[----:B------:R-:W-:Y:S01]  /*11bf0*/  IMAD.SHL.U32 R0, R0, 0x100000, RZ ;  /* 0x0010000000007824 */ /* 0x000fe200078e00ff */
[----:B------:R-:W-:-:S04]  /*11c00*/  LEA R2, R2, 0x3b800000, 0x17 ;  /* 0x3b80000002027811 */ /* 0x000fc800078eb8ff */
[----:B------:R-:W-:-:S07]  /*11c10*/  LOP3.LUT R0, R2, R0, R7, 0xfe, !PT ;  /* 0x0000000002007212 */ /* 0x000fce00078efe07 */
.L_x_482:
[----:B------:R-:W-:Y:S05]  /*11c20*/  BSYNC.RECONVERGENT B0 ;  /* 0x0000000000007941 */ /* 0x000fea0003800200 */
.L_x_481:
[----:B------:R-:W-:-:S04]  /*11c30*/  F2FP.F16.F32.PACK_AB R0, RZ, R0 ;  /* 0x00000000ff00723e */ /* 0x000fc800000000ff */
[----:B------:R-:W-:Y:S01]  /*11c40*/  PRMT R23, R0, 0x7610, R23 ;  /* 0x0000761000177816 */ /* 0x000fe20000000017 */
[----:B------:R-:W-:Y:S06]  /*11c50*/  BRA `(.L_x_466) ;  /* 0x0000000400287947 */ /* 0x000fec0003800000 */
.L_x_479:
        /* <DEDUP_REMOVED lines=21> */
.L_x_488:
[----:B------:R-:W-:Y:S05]  /*11db0*/  BSYNC.RECONVERGENT B1 ;  /* 0x0000000000017941 */ /* 0x000fea0003800200 */
.L_x_487:
[----:B------:R-:W-:Y:S01]  /*11dc0*/  IMAD.SHL.U32 R0, R0, 0x200000, RZ ;  /* 0x0020000000007824 */ /* 0x000fe200078e00ff */
[----:B------:R-:W-:-:S04]  /*11dd0*/  LEA R2, R2, 0x37800000, 0x17 ;  /* 0x3780000002027811 */ /* 0x000fc800078eb8ff */
[----:B------:R-:W-:-:S07]  /*11de0*/  LOP3.LUT R0, R2, R0, R7, 0xfe, !PT ;  /* 0x0000000002007212 */ /* 0x000fce00078efe07 */
.L_x_486:
[----:B------:R-:W-:Y:S05]  /*11df0*/  BSYNC.RECONVERGENT B0 ;  /* 0x0000000000007941 */ /* 0x000fea0003800200 */
.L_x_485:
[----:B------:R-:W-:-:S04]  /*11e00*/  F2FP.F16.F32.PACK_AB R0, RZ, R0 ;  /* 0x00000000ff00723e */ /* 0x000fc800000000ff */
[----:B------:R-:W-:Y:S01]  /*11e10*/  PRMT R23, R0, 0x7610, R23 ;  /* 0x0000761000177816 */ /* 0x000fe20000000017 */
[----:B------:R-:W-:Y:S06]  /*11e20*/  BRA `(.L_x_466) ;  /* 0x0000000000b47947 */ /* 0x000fec0003800000 */
.L_x_478:
        /* <DEDUP_REMOVED lines=14> */
.L_x_492:
[----:B------:R-:W-:Y:S05]  /*11f10*/  BSYNC.RECONVERGENT B0 ;  /* 0x0000000000007941 */ /* 0x000fea0003800200 */
.L_x_491:
[----:B------:R-:W-:-:S04]  /*11f20*/  F2FP.F16.F32.PACK_AB R0, RZ, R0 ;  /* 0x00000000ff00723e */ /* 0x000fc800000000ff */
[----:B------:R-:W-:Y:S01]  /*11f30*/  PRMT R23, R0, 0x7610, R23 ;  /* 0x0000761000177816 */ /* 0x000fe20000000017 */
[----:B------:R-:W-:Y:S06]  /*11f40*/  BRA `(.L_x_466) ;  /* 0x00000000006c7947 */ /* 0x000fec0003800000 */
.L_x_465:
        /* <DEDUP_REMOVED lines=15> */
[----:B--2---:R-:W-:Y:S05]  /*12040*/  CALL.ABS.NOINC R2 ;  /* 0x0000000002007343 */ /* 0x004fea0003c00000 */
.L_x_493:
[----:B------:R-:W-:Y:S01]  /*12050*/  PRMT R23, RZ, 0x7610, R23 ;  /* 0x00007610ff177816 */ /* 0x000fe20000000017 */
[----:B------:R-:W-:Y:S06]  /*12060*/  BRA `(.L_x_466) ;  /* 0x0000000000247947 */ /* 0x000fec0003800000 */
.L_x_490:
[----:B------:R-:W2:Y:S02]  /*12070*/  LDG.E.64 R2, desc[UR36][R2.64] ;  /* 0x0000002402027981 */ /* 0x000ea4000c1e1b00 */
[----:B--2---:R-:W0:Y:S02]  /*12080*/  I2F.U64 R0, R2 ;  /* 0x0000000200007312 */ /* 0x004e240000301000 */
[----:B0-----:R-:W-:-:S04]  /*12090*/  F2FP.F16.F32.PACK_AB R0, RZ, R0 ;  /* 0x00000000ff00723e */ /* 0x001fc800000000ff */
[----:B------:R-:W-:Y:S01]  /*120a0*/  PRMT R23, R0, 0x7610, R23 ;  /* 0x0000761000177816 */ /* 0x000fe20000000017 */
[----:B------:R-:W-:Y:S06]  /*120b0*/  BRA `(.L_x_466) ;  /* 0x0000000000107947 */ /* 0x000fec0003800000 */
.L_x_489:
[----:B------:R-:W2:Y:S02]  /*120c0*/  LDG.E R2, desc[UR36][R2.64] ;  /* 0x0000002402027981 */ /* 0x000ea4000c1e1900 */
[----:B--2---:R-:W-:-:S04]  /*120d0*/  I2FP.F32.U32 R0, R2 ;  /* 0x0000000200007245 */ /* 0x004fc80000201000 */
[----:B------:R-:W-:-:S04]  /*120e0*/  F2FP.F16.F32.PACK_AB R0, RZ, R0 ;  /* 0x00000000ff00723e */ /* 0x000fc800000000ff */
[----:B------:R-:W-:-:S07]  /*120f0*/  PRMT R23, R0, 0x7610, R23 ;  /* 0x0000761000177816 */ /* 0x000fce0000000017 */
.L_x_466:
        /* <DEDUP_REMOVED lines=19> */
.L_x_498:
[----:B------:R-:W2:Y:S02]  /*12230*/  LDG.E.U8 R2, desc[UR36][R2.64] ;  /* 0x0000002402027981 */ /* 0x000ea4000c1e1100 */
[----:B--2---:R-:W-:-:S04]  /*12240*/  ISETP.NE.AND P0, PT, R2, RZ, PT ;  /* 0x000000ff0200720c */ /* 0x004fc80003f05270 */
[----:B------:R-:W-:Y:S01]  /*12250*/  P2R R19, PR, RZ, 0x1 ;  /* 0x00000001ff137803 */ /* 0x000fe20000000000 */
[----:B------:R-:W-:Y:S08]  /*12260*/  BRA `(.L_x_500) ;  /* 0x0000000800947947 */ /* 0x000ff00003800000 */
.L_x_497:
        /* <DEDUP_REMOVED lines=11> */
.L_x_502:
[----:B------:R-:W2:Y:S02]  /*12320*/  LDG.E R2, desc[UR36][R2.64] ;  /* 0x0000002402027981 */ /* 0x000ea4000c1e1900 */
[----:B--2---:R-:W-:-:S04]  /*12330*/  ISETP.NE.AND P0, PT, R2, RZ, PT ;  /* 0x000000ff0200720c */ /* 0x004fc80003f05270 */
[----:B------:R-:W-:Y:S01]  /*12340*/  P2R R19, PR, RZ, 0x1 ;  /* 0x00000001ff137803 */ /* 0x000fe20000000000 */
[----:B------:R-:W-:Y:S08]  /*12350*/  BRA `(.L_x_500) ;  /* 0x0000000800587947 */ /* 0x000ff00003800000 */
.L_x_501:
[----:B------:R-:W2:Y:S02]  /*12360*/  LDG.E.U16 R2, desc[UR36][R2.64] ;  /* 0x0000002402027981 */ /* 0x000ea4000c1e1500 */
[----:B--2---:R-:W-:-:S04]  /*12370*/  ISETP.NE.AND P0, PT, R2, RZ, PT ;  /* 0x000000ff0200720c */ /* 0x004fc80003f05270 */
[----:B------:R-:W-:Y:S01]  /*12380*/  P2R R19, PR, RZ, 0x1 ;  /* 0x00000001ff137803 */ /* 0x000fe20000000000 */
[----:B------:R-:W-:Y:S08]  /*12390*/  BRA `(.L_x_500) ;  /* 0x0000000800487947 */ /* 0x000ff00003800000 */
.L_x_496:
        /* <DEDUP_REMOVED lines=10> */
.L_x_504:
[----:B------:R-:W2:Y:S02]  /*12440*/  LDG.E.U16 R0, desc[UR36][R2.64] ;  /* 0x0000002402007981 */ /* 0x000ea4000c1e1500 */
[----:B--2---:R-:W-:-:S05]  /*12450*/  HADD2.F32 R0, -RZ, R0.H0_H0 ;  /* 0x20000000ff007230 */ /* 0x004fca0000004100 */
[----:B------:R-:W-:-:S04]  /*12460*/  FSETP.NEU.FTZ.AND P0, PT, R0, RZ, PT ;  /* 0x000000ff0000720b */ /* 0x000fc80003f1d000 */
[----:B------:R-:W-:Y:S01]  /*12470*/  P2R R19, PR, RZ, 0x1 ;  /* 0x00000001ff137803 */ /* 0x000fe20000000000 */
[----:B------:R-:W-:Y:S08]  /*12480*/  BRA `(.L_x_500) ;  /* 0x00000008000c7947 */ /* 0x000ff00003800000 */
.L_x_503:
        /* <DEDUP_REMOVED lines=12> */
.L_x_506:
        /* <DEDUP_REMOVED lines=10> */
.L_x_505:
[----:B------:R-:W2:Y:S02]  /*125f0*/  LDG.E.64 R2, desc[UR36][R2.64] ;  /* 0x0000002402027981 */ /* 0x000ea4000c1e1b00 */
[----:B--2---:R-:W0:Y:S02]  /*12600*/  DSETP.NEU.AND P0, PT, R2, RZ, PT ;  /* 0x000000ff0200722a */ /* 0x004e240003f0d000 */
[----:B0-----:R-:W-:Y:S01]  /*12610*/  P2R R19, PR, RZ, 0x1 ;  /* 0x00000001ff137803 */ /* 0x001fe20000000000 */
[----:B------:R-:W-:Y:S06]  /*12620*/  BRA `(.L_x_500) ;  /* 0x0000000400a47947 */ /* 0x000fec0003800000 */
.L_x_495:
        /* <DEDUP_REMOVED lines=12> */
.L_x_509:
        /* <DEDUP_REMOVED lines=9> */
.L_x_508:
        /* <DEDUP_REMOVED lines=10> */
.L_x_511:
[----:B------:R-:W2:Y:S02]  /*12820*/  LDG.E.U8 R2, desc[UR36][R2.64] ;  /* 0x0000002402027981 */ /* 0x000ea4000c1e1100 */
[----:B--2---:R-:W-:-:S05]  /*12830*/  IMAD.SHL.U32 R0, R2, 0x2000000, RZ ;  /* 0x0200000002007824 */ /* 0x004fca00078e00ff */
        /* <DEDUP_REMOVED lines=10> */
.L_x_510:
[----:B------:R-:W2:Y:S02]  /*128e0*/  LDG.E.U16 R0, desc[UR36][R2.64] ;  /* 0x0000002402007981 */ /* 0x000ea4000c1e1500 */
[----:B--2---:R-:W-:-:S05]  /*128f0*/  IMAD.U32 R0, R0, 0x10000, RZ ;  /* 0x0001000000007824 */ /* 0x004fca00078e00ff */
[----:B------:R-:W-:-:S04]  /*12900*/  FSETP.NEU.FTZ.AND P0, PT, R0, RZ, PT ;  /* 0x000000ff0000720b */ /* 0x000fc80003f1d000 */
[----:B------:R-:W-:Y:S01]  /*12910*/  P2R R19, PR, RZ, 0x1 ;  /* 0x00000001ff137803 */ /* 0x000fe20000000000 */
[----:B------:R-:W-:Y:S08]  /*12920*/  BRA `(.L_x_500) ;  /* 0x0000000000e47947 */ /* 0x000ff00003800000 */
.L_x_507:
        /* <DEDUP_REMOVED lines=12> */
.L_x_514:
[----:B------:R-:W2:Y:S02]  /*129f0*/  LDG.E.U8 R2, desc[UR36][R2.64] ;  /* 0x0000002402027981 */ /* 0x000ea4000c1e1100 */
[----:B--2---:R-:W-:-:S04]  /*12a00*/  ISETP.NE.AND P0, PT, R2, RZ, PT ;  /* 0x000000ff0200720c */ /* 0x004fc80003f05270 */
[----:B------:R-:W-:Y:S01]  /*12a10*/  P2R R19, PR, RZ, 0x1 ;  /* 0x00000001ff137803 */ /* 0x000fe20000000000 */
[----:B------:R-:W-:Y:S08]  /*12a20*/  BRA `(.L_x_500) ;  /* 0x0000000000a47947 */ /* 0x000ff00003800000 */
.L_x_513:
[----:B------:R-:W2:Y:S02]  /*12a30*/  LDG.E.U8 R2, desc[UR36][R2.64] ;  /* 0x0000002402027981 */ /* 0x000ea4000c1e1100 */
[----:B--2---:R-:W-:-:S04]  /*12a40*/  ISETP.NE.AND P0, PT, R2, RZ, PT ;  /* 0x000000ff0200720c */ /* 0x004fc80003f05270 */
[----:B------:R-:W-:Y:S01]  /*12a50*/  P2R R19, PR, RZ, 0x1 ;  /* 0x00000001ff137803 */ /* 0x000fe20000000000 */
[----:B------:R-:W-:Y:S08]  /*12a60*/  BRA `(.L_x_500) ;  /* 0x0000000000947947 */ /* 0x000ff00003800000 */
.L_x_512:
        /* <DEDUP_REMOVED lines=10> */
.L_x_499:
        /* <DEDUP_REMOVED lines=15> */
[----:B--2--5:R-:W-:Y:S05]  /*12c00*/  CALL.ABS.NOINC R2 ;  /* 0x0000000002007343 */ /* 0x024fea0003c00000 */
.L_x_517:
[----:B------:R-:W-:-:S04]  /*12c10*/  PLOP3.LUT P0, PT, PT, PT, PT, 0x8, 0x80 ;  /* 0x000000000080781c */ /* 0x000fc80003f0e170 */
[----:B------:R-:W-:Y:S01]  /*12c20*/  P2R R19, PR, RZ, 0x1 ;  /* 0x00000001ff137803 */ /* 0x000fe20000000000 */
[----:B------:R-:W-:Y:S08]  /*12c30*/  BRA `(.L_x_500) ;  /* 0x0000000000207947 */ /* 0x000ff00003800000 */
.L_x_516:
[----:B------:R-:W2:Y:S02]  /*12c40*/  LDG.E.64 R2, desc[UR36][R2.64] ;  /* 0x0000002402027981 */ /* 0x000ea4000c1e1b00 */
[----:B--2---:R-:W-:-:S04]  /*12c50*/  ISETP.NE.U32.AND P0, PT, R2, RZ, PT ;  /* 0x000000ff0200720c */ /* 0x004fc80003f05070 */
[----:B------:R-:W-:-:S04]  /*12c60*/  ISETP.NE.AND.EX P0, PT, R3, RZ, PT, P0 ;  /* 0x000000ff0300720c */ /* 0x000fc80003f05300 */
[----:B------:R-:W-:Y:S01]  /*12c70*/  P2R R19, PR, RZ, 0x1 ;  /* 0x00000001ff137803 */ /* 0x000fe20000000000 */
[----:B------:R-:W-:Y:S08]  /*12c80*/  BRA `(.L_x_500) ;  /* 0x00000000000c7947 */ /* 0x000ff00003800000 */
.L_x_515:
[----:B------:R-:W2:Y:S02]  /*12c90*/  LDG.E R2, desc[UR36][R2.64] ;  /* 0x0000002402027981 */ /* 0x000ea4000c1e1900 */
[----:B--2---:R-:W-:-:S04]  /*12ca0*/  ISETP.NE.AND P0, PT, R2, RZ, PT ;  /* 0x000000ff0200720c */ /* 0x004fc80003f05270 */
[----:B------:R-:W-:-:S09]  /*12cb0*/  P2R R19, PR, RZ, 0x1 ;  /* 0x00000001ff137803 */ /* 0x000fd20000000000 */
.L_x_500:
[----:B------:R-:W-:Y:S05]  /*12cc0*/  BSYNC.RECONVERGENT B6 ;  /* 0x0000000000067941 */ /* 0x000fea0003800200 */
.L_x_494:
        /* <DEDUP_REMOVED lines=17> */
.L_x_521:
[----:B------:R0:W5:Y:S01]  /*12de0*/  LDG.E.U8 R2, desc[UR36][R4.64] ;  /* 0x0000002404027981 */ /* 0x000162000c1e1100 */
[----:B------:R-:W-:Y:S01]  /*12df0*/  HFMA2 R3, -RZ, RZ, 0, 0 ;  /* 0x00000000ff037431 */ /* 0x000fe200000001ff */
[----:B------:R-:W-:Y:S06]  /*12e00*/  BRA `(.L_x_523) ;  /* 0x0000000c00407947 */ /* 0x000fec0003800000 */
.L_x_520:
        /* <DEDUP_REMOVED lines=8> */
.L_x_525:
[----:B------:R-:W2:Y:S02]  /*12e90*/  LDG.E R2, desc[UR36][R4.64] ;  /* 0x0000002404027981 */ /* 0x000ea4000c1e1900 */
[----:B--2---:R-:W-:Y:S01]  /*12ea0*/  SHF.R.S32.HI R3, RZ, 0x1f, R2 ;  /* 0x0000001fff037819 */ /* 0x004fe20000011402 */
[----:B------:R-:W-:Y:S06]  /*12eb0*/  BRA `(.L_x_523) ;  /* 0x0000000c00147947 */ /* 0x000fec0003800000 */
.L_x_524:
[----:B------:R-:W2:Y:S02]  /*12ec0*/  LDG.E.S16 R2, desc[UR36][R4.64] ;  /* 0x0000002404027981 */ /* 0x000ea4000c1e1700 */
[----:B--2---:R-:W-:Y:S01]  /*12ed0*/  SHF.R.S32.HI R3, RZ, 0x1f, R2 ;  /* 0x0000001fff037819 */ /* 0x004fe20000011402 */
[----:B------:R-:W-:Y:S06]  /*12ee0*/  BRA `(.L_x_523) ;  /* 0x0000000c00087947 */ /* 0x000fec0003800000 */
.L_x_519:
        /* <DEDUP_REMOVED lines=9> */
.L_x_527:
[----:B------:R-:W2:Y:S02]  /*12f80*/  LDG.E.U16 R4, desc[UR36][R4.64] ;  /* 0x0000002404047981 */ /* 0x000ea4000c1e1500 */
[----:B--2---:R-:W-:-:S06]  /*12f90*/  HADD2.F32 R2, -RZ, R4.H0_H0 ;  /* 0x20000004ff027230 */ /* 0x004fcc0000004100 */
[----:B------:R-:W0:Y:S02]  /*12fa0*/  F2I.S64.TRUNC R2, R2 ;  /* 0x0000000200027311 */ /* 0x000e24000020d900 */
[----:B0-----:R-:W-:Y:S05]  /*12fb0*/  BRA `(.L_x_523) ;  /* 0x0000000800d47947 */ /* 0x001fea0003800000 */
.L_x_526:
        /* <DEDUP_REMOVED lines=9> */
.L_x_529:
[----:B------:R-:W2:Y:S02]  /*13050*/  LDG.E.U16 R4, desc[UR36][R4.64] ;  /* 0x0000002404047981 */ /* 0x000ea4000c1e1500 */
[----:B--2---:R-:W-:-:S06]  /*13060*/  HADD2.F32 R2, -RZ, R4.H0_H0 ;  /* 0x20000004ff027230 */ /* 0x004fcc0000004100 */
[----:B------:R-:W0:Y:S02]  /*13070*/  F2I.S64.TRUNC R2, R2 ;  /* 0x0000000200027311 */ /* 0x000e24000020d900 */
[----:B0-----:R-:W-:Y:S05]  /*13080*/  BRA `(.L_x_523) ;  /* 0x0000000800a07947 */ /* 0x001fea0003800000 */
.L_x_528:
[----:B------:R-:W2:Y:S02]  /*13090*/  LDG.E.64 R2, desc[UR36][R4.64] ;  /* 0x0000002404027981 */ /* 0x000ea4000c1e1b00 */
[----:B--2---:R-:W0:Y:S02]  /*130a0*/  F2I.S64.F64.TRUNC R2, R2 ;  /* 0x0000000200027311 */ /* 0x004e24000030d900 */
[----:B0-----:R-:W-:Y:S05]  /*130b0*/  BRA `(.L_x_523) ;  /* 0x0000000800947947 */ /* 0x001fea0003800000 */
.L_x_518:
        /* <DEDUP_REMOVED lines=13> */
.L_x_532:
[----:B------:R-:W2:Y:S02]  /*13190*/  LDG.E.64 R2, desc[UR36][R4.64] ;  /* 0x0000002404027981 */ /* 0x000ea4000c1e1b00 */
[----:B--2---:R-:W0:Y:S02]  /*131a0*/  F2I.S64.F64.TRUNC R2, R2 ;  /* 0x0000000200027311 */ /* 0x004e24000030d900 */
[----:B0-----:R-:W-:Y:S05]  /*131b0*/  BRA `(.L_x_523) ;  /* 0x0000000800547947 */ /* 0x001fea0003800000 */
.L_x_531:
        /* <DEDUP_REMOVED lines=26> */
.L_x_534:
        /* <DEDUP_REMOVED lines=13> */
.L_x_533:
[----:B------:R-:W2:Y:S02]  /*13430*/  LDG.E.U16 R2, desc[UR36][R4.64] ;  /* 0x0000002404027981 */ /* 0x000ea4000c1e1500 */
[----:B--2---:R-:W-:-:S06]  /*13440*/  IMAD.U32 R2, R2, 0x10000, RZ ;  /* 0x0001000002027824 */ /* 0x004fcc00078e00ff */
[----:B------:R-:W0:Y:S02]  /*13450*/  F2I.S64.TRUNC R2, R2 ;  /* 0x0000000200027311 */ /* 0x000e24000020d900 */
[----:B0-----:R-:W-:Y:S05]  /*13460*/  BRA `(.L_x_523) ;  /* 0x0000000400a87947 */ /* 0x001fea0003800000 */
.L_x_530:
        /* <DEDUP_REMOVED lines=11> */
.L_x_537:
        /* <DEDUP_REMOVED lines=11> */
[----:B------:R-:W-:-:S04]  /*135d0*/  SHF.R.U32.HI R0, RZ, 0x7, R4 ;  /* 0x00000007ff007819 */ /* 0x000fc80000011604 */
[----:B------:R-:W-:Y:S02]  /*135e0*/  SHF.L.U32 R7, R0, 0x1f, RZ ;  /* 0x0000001f00077819 */ /* 0x000fe400000006ff */
        /* <DEDUP_REMOVED lines=8> */
.L_x_541:
[----:B------:R-:W-:Y:S05]  /*13670*/  BSYNC.RECONVERGENT B1 ;  /* 0x0000000000017941 */ /* 0x000fea0003800200 */
.L_x_540:
[----:B------:R-:W-:Y:S01]  /*13680*/  IMAD.SHL.U32 R0, R0, 0x100000, RZ ;  /* 0x0010000000007824 */ /* 0x000fe200078e00ff */
[----:B------:R-:W-:-:S04]  /*13690*/  LEA R2, R2, 0x3b800000, 0x17 ;  /* 0x3b80000002027811 */ /* 0x000fc800078eb8ff */
[----:B------:R-:W-:-:S07]  /*136a0*/  LOP3.LUT R2, R2, R0, R7, 0xfe, !PT ;  /* 0x0000000002027212 */ /* 0x000fce00078efe07 */
.L_x_539:
[----:B------:R-:W-:Y:S05]  /*136b0*/  BSYNC.RECONVERGENT B0 ;  /* 0x0000000000007941 */ /* 0x000fea0003800200 */
.L_x_538:
[----:B------:R-:W2:Y:S02]  /*136c0*/  F2I.S64.TRUNC R2, R2 ;  /* 0x0000000200027311 */ /* 0x000ea4000020d900 */
[----:B--2---:R-:W-:Y:S05]  /*136d0*/  BRA `(.L_x_523) ;  /* 0x00000004000c7947 */ /* 0x004fea0003800000 */
.L_x_536:
        /* <DEDUP_REMOVED lines=21> */
.L_x_545:
[----:B------:R-:W-:Y:S05]  /*13830*/  BSYNC.RECONVERGENT B1 ;  /* 0x0000000000017941 */ /* 0x000fea0003800200 */
.L_x_544:
[----:B------:R-:W-:Y:S01]  /*13840*/  IMAD.SHL.U32 R0, R0, 0x200000, RZ ;  /* 0x0020000000007824 */ /* 0x000fe200078e00ff */
[----:B------:R-:W-:-:S04]  /*13850*/  LEA R2, R2, 0x37800000, 0x17 ;  /* 0x3780000002027811 */ /* 0x000fc800078eb8ff */
[----:B------:R-:W-:-:S07]  /*13860*/  LOP3.LUT R2, R2, R0, R7, 0xfe, !PT ;  /* 0x0000000002027212 */ /* 0x000fce00078efe07 */
.L_x_543:
[----:B------:R-:W-:Y:S05]  /*13870*/  BSYNC.RECONVERGENT B0 ;  /* 0x0000000000007941 */ /* 0x000fea0003800200 */
.L_x_542:
[----:B------:R-:W3:Y:S02]  /*13880*/  F2I.S64.TRUNC R2, R2 ;  /* 0x0000000200027311 */ /* 0x000ee4000020d900 */
[----:B---3--:R-:W-:Y:S05]  /*13890*/  BRA `(.L_x_523) ;  /* 0x00000000009c7947 */ /* 0x008fea0003800000 */
.L_x_535:
        /* <DEDUP_REMOVED lines=14> */
.L_x_549:
[----:B------:R-:W-:Y:S05]  /*13980*/  BSYNC.RECONVERGENT B0 ;  /* 0x0000000000007941 */ /* 0x000fea0003800200 */
.L_x_548:
[----:B------:R-:W4:Y:S02]  /*13990*/  F2I.S64.TRUNC R2, R2 ;  /* 0x0000000200027311 */ /* 0x000f24000020d900 */
[----:B----4-:R-:W-:Y:S05]  /*139a0*/  BRA `(.L_x_523) ;  /* 0x0000000000587947 */ /* 0x010fea0003800000 */
.L_x_522:
        /* <DEDUP_REMOVED lines=16> */
.L_x_550:
[----:B------:R-:W-:Y:S01]  /*13ab0*/  CS2R R2, SRZ ;  /* 0x0000000000027805 */ /* 0x000fe2000001ff00 */
[----:B------:R-:W-:Y:S06]  /*13ac0*/  BRA `(.L_x_523) ;  /* 0x0000000000107947 */ /* 0x000fec0003800000 */
.L_x_547:
[----:B------:R4:W5:Y:S01]  /*13ad0*/  LDG.E.64 R2, desc[UR36][R4.64] ;  /* 0x0000002404027981 */ /* 0x000962000c1e1b00 */
[----:B------:R-:W-:Y:S05]  /*13ae0*/  BRA `(.L_x_523) ;  /* 0x0000000000087947 */ /* 0x000fea0003800000 */
.L_x_546:
[----:B------:R3:W5:Y:S01]  /*13af0*/  LDG.E R2, desc[UR36][R4.64] ;  /* 0x0000002404027981 */ /* 0x000762000c1e1900 */
[----:B------:R-:W-:-:S07]  /*13b00*/  HFMA2 R3, -RZ, RZ, 0, 0 ;  /* 0x00000000ff037431 */ /* 0x000fce00000001ff */
.L_x_523:
[----:B------:R-:W-:Y:S01]  /*13b10*/  ISETP.NE.AND P0, PT, R19, RZ, PT ;  /* 0x000000ff1300720c */ /* 0x000fe20003f05270 */
[----:B------:R-:W-:-:S12]  /*13b20*/  BSSY.RECONVERGENT B0, `(.L_x_551) ;  /* 0x0000006000007945 */ /* 0x000fd80003800200 */
[----:B------:R-:W-:Y:S05]  /*13b30*/  @!P0 BRA `(.L_x_552) ;  /* 0x0000000000108947 */ /* 0x000fea0003800000 */
[----:B------:R-:W0:Y:S02]  /*13b40*/  LDCU.64 UR4, c[0x0][0x668] ;  /* 0x0000cd00ff0477ac */ /* 0x000e240008000a00 */
[----:B012345:R-:W-:-:S04]  /*13b50*/  LEA R4, P0, R2, UR4, 0x1 ;  /* 0x0000000402047c11 */ /* 0x03ffc8000f8008ff */
[----:B------:R-:W-:-:S05]  /*13b60*/  LEA.HI.X R5, R2, UR5, R3, 0x1, P0 ;  /* 0x0000000502057c11 */ /* 0x000fca00080f0c03 */
[----:B------:R0:W5:Y:S04]  /*13b70*/  LDG.E.U16 R23, desc[UR36][R4.64] ;  /* 0x0000002404177981 */ /* 0x000168000c1e1500 */
.L_x_552:
[----:B------:R-:W-:Y:S05]  /*13b80*/  BSYNC.RECONVERGENT B0 ;  /* 0x0000000000007941 */ /* 0x000fea0003800200 */
.L_x_551:
[----:B------:R-:W-:-:S04]  /*13b90*/  ULOP3.LUT UR4, UR39, 0xff, URZ, 0xc0, !UPT ;  /* 0x000000ff27047892 */ /* 0x000fc8000f8ec0ff */
[----:B------:R-:W-:-:S09]  /*13ba0*/  UISETP.GT.AND UP0, UPT, UR4, 0x9, UPT ;  /* 0x000000090400788c */ /* 0x000fd2000bf04270 */
        /* <DEDUP_REMOVED lines=11> */
[----:B0-----:R-:W-:Y:S01]  /*13c60*/  STG.E.U8 desc[UR36][R16.64], R23 ;  /* 0x0000001710007986 */ /* 0x001fe2000c101124 */
[----:B------:R-:W-:Y:S05]  /*13c70*/  EXIT ;  /* 0x000000000000794d */ /* 0x000fea0003800000 */
.L_x_556:
[----:B-----5:R-:W-:-:S06]  /*13c80*/  HADD2.F32 R3, -RZ, R23.H0_H0 ;  /* 0x20000017ff037230 */ /* 0x020fcc0000004100 */
[----:B------:R-:W0:Y:S02]  /*13c90*/  F2I.S64.TRUNC R2, R3 ;  /* 0x0000000300027311 */ /* 0x000e24000020d900 */
[----:B0-----:R-:W-:Y:S01]  /*13ca0*/  STG.E.U8 desc[UR36][R16.64], R2 ;  /* 0x0000000210007986 */ /* 0x001fe2000c101124 */
[----:B------:R-:W-:Y:S05]  /*13cb0*/  EXIT ;  /* 0x000000000000794d */ /* 0x000fea0003800000 */
.L_x_555:
        /* <DEDUP_REMOVED lines=8> */
[----:B0-----:R-:W-:Y:S01]  /*13d40*/  STG.E.64 desc[UR36][R16.64], R2 ;  /* 0x0000000210007986 */ /* 0x001fe2000c101b24 */
[----:B------:R-:W-:Y:S05]  /*13d50*/  EXIT ;  /* 0x000000000000794d */ /* 0x000fea0003800000 */
.L_x_559:
[----:B-----5:R-:W-:-:S06]  /*13d60*/  HADD2.F32 R23, -RZ, R23.H0_H0 ;  /* 0x20000017ff177230 */ /* 0x020fcc0000004100 */
[----:B------:R-:W0:Y:S02]  /*13d70*/  F2I.FTZ.TRUNC.NTZ R23, R23 ;  /* 0x0000001700177305 */ /* 0x000e24000021f100 */
[----:B0-----:R-:W-:Y:S01]  /*13d80*/  STG.E desc[UR36][R16.64], R23 ;  /* 0x0000001710007986 */ /* 0x001fe2000c101924 */
[----:B------:R-:W-:Y:S05]  /*13d90*/  EXIT ;  /* 0x000000000000794d */ /* 0x000fea0003800000 */
.L_x_558:
[----:B-----5:R-:W-:-:S06]  /*13da0*/  HADD2.F32 R23, -RZ, R23.H0_H0 ;  /* 0x20000017ff177230 */ /* 0x020fcc0000004100 */
[----:B------:R-:W0:Y:S02]  /*13db0*/  F2I.FTZ.TRUNC.NTZ R23, R23 ;  /* 0x0000001700177305 */ /* 0x000e24000021f100 */
[----:B0-----:R-:W-:Y:S01]  /*13dc0*/  STG.E.U16 desc[UR36][R16.64], R23 ;  /* 0x0000001710007986 */ /* 0x001fe2000c101524 */
[----:B------:R-:W-:Y:S05]  /*13dd0*/  EXIT ;  /* 0x000000000000794d */ /* 0x000fea0003800000 */
.L_x_554:
[----:B------:R-:W-:-:S09]  /*13de0*/  UISETP.GT.AND UP0, UPT, UR4, 0x6, UPT ;  /* 0x000000060400788c */ /* 0x000fd2000bf04270 */
[----:B------:R-:W-:Y:S05]  /*13df0*/  BRA.U UP0, `(.L_x_560) ;  /* 0x0000000100247547 */ /* 0x000fea000b800000 */
[----:B------:R-:W-:-:S09]  /*13e00*/  UISETP.NE.AND UP0, UPT, UR4, 0x5, UPT ;  /* 0x000000050400788c */ /* 0x000fd2000bf05270 */
[----:B------:R-:W-:Y:S05]  /*13e10*/  BRA.U !UP0, `(.L_x_561) ;  /* 0x0000000108147547 */ /* 0x000fea000b800000 */
[----:B------:R-:W-:-:S09]  /*13e20*/  UISETP.NE.AND UP0, UPT, UR4, 0x6, UPT ;  /* 0x000000060400788c */ /* 0x000fd2000bf05270 */
[----:B------:R-:W-:Y:S05]  /*13e30*/  BRA.U UP0, `(.L_x_557) ;  /* 0x0000000900287547 */ /* 0x000fea000b800000 */
[----:B-----5:R-:W-:-:S05]  /*13e40*/  HADD2.F32 R23, -RZ, R23.H0_H0 ;  /* 0x20000017ff177230 */ /* 0x020fca0000004100 */
[----:B------:R-:W-:Y:S01]  /*13e50*/  STG.E desc[UR36][R16.64], R23 ;  /* 0x0000001710007986 */ /* 0x000fe2000c101924 */
[----:B------:R-:W-:Y:S05]  /*13e60*/  EXIT ;  /* 0x000000000000794d */ /* 0x000fea0003800000 */
.L_x_561:
[----:B-----5:R-:W-:Y:S01]  /*13e70*/  STG.E.U16 desc[UR36][R16.64], R23 ;  /* 0x0000001710007986 */ /* 0x020fe2000c101524 */
[----:B------:R-:W-:Y:S05]  /*13e80*/  EXIT ;  /* 0x000000000000794d */ /* 0x000fea0003800000 */
.L_x_560:
        /* <DEDUP_REMOVED lines=8> */
[----:B------:R-:W-:Y:S01]  /*13f10*/  STG.E.64 desc[UR36][R16.64], R2 ;  /* 0x0000000210007986 */ /* 0x000fe2000c101b24 */
[----:B------:R-:W-:Y:S05]  /*13f20*/  EXIT ;  /* 0x000000000000794d */ /* 0x000fea0003800000 */
.L_x_563:
[----:B-----5:R-:W-:-:S05]  /*13f30*/  HADD2.F32 R0, -RZ, R23.H0_H0 ;  /* 0x20000017ff007230 */ /* 0x020fca0000004100 */
[----:B------:R-:W-:-:S04]  /*13f40*/  F2FP.F16.F32.PACK_AB R0, RZ, R0 ;  /* 0x00000000ff00723e */ /* 0x000fc800000000ff */
[----:B------:R-:W-:-:S05]  /*13f50*/  PRMT R0, R0, 0x5410, RZ ;  /* 0x0000541000007816 */ /* 0x000fca00000000ff */
[----:B------:R-:W-:Y:S01]  /*13f60*/  STG.E desc[UR36][R16.64], R0 ;  /* 0x0000000010007986 */ /* 0x000fe2000c101924 */
[----:B------:R-:W-:Y:S05]  /*13f70*/  EXIT ;  /* 0x000000000000794d */ /* 0x000fea0003800000 */
.L_x_562:
[----:B-----5:R-:W-:-:S05]  /*13f80*/  HADD2.F32 R2, -RZ, R23.H0_H0 ;  /* 0x20000017ff027230 */ /* 0x020fca0000004100 */
[----:B------:R-:W-:-:S06]  /*13f90*/  FMUL.FTZ R2, R2, 1 ;  /* 0x3f80000002027820 */ /* 0x000fcc0000410000 */
[----:B------:R-:W0:Y:S02]  /*13fa0*/  F2F.F64.F32 R2, R2 ;  /* 0x0000000200027310 */ /* 0x000e240000201800 */
[----:B0-----:R-:W-:Y:S01]  /*13fb0*/  STG.E.64 desc[UR36][R16.64], R2 ;  /* 0x0000000210007986 */ /* 0x001fe2000c101b24 */
[----:B------:R-:W-:Y:S05]  /*13fc0*/  EXIT ;  /* 0x000000000000794d */ /* 0x000fea0003800000 */
.L_x_553:
        /* <DEDUP_REMOVED lines=12> */
[----:B0-----:R-:W-:Y:S01]  /*14090*/  STG.E.U16 desc[UR36][R16.64], R3 ;  /* 0x0000000310007986 */ /* 0x001fe2000c101524 */
[----:B------:R-:W-:Y:S05]  /*140a0*/  EXIT ;  /* 0x000000000000794d */ /* 0x000fea0003800000 */
.L_x_567:
        /* <DEDUP_REMOVED lines=13> */
[----:B------:R-:W-:Y:S01]  /*14180*/  FADD.FTZ R0, R2, 8192 ;  /* 0x4600000002007421 */ /* 0x000fe20000010000 */
[----:B------:R-:W-:-:S04]  /*14190*/  PRMT R8, RZ, 0x7610, R8 ;  /* 0x00007610ff087816 */ /* 0x000fc80000000008 */
[----:B------:R-:W-:-:S13]  /*141a0*/  LOP3.LUT P0, R0, R0, 0xff, RZ, 0xc0, !PT ;  /* 0x000000ff00007812 */ /* 0x000fda000780c0ff */
[----:B------:R-:W-:Y:S05]  /*141b0*/  @!P0 BRA `(.L_x_569) ;  /* 0x00000000000c8947 */ /* 0x000fea0003800000 */
.L_x_570:
[----:B------:R-:W-:-:S04]  /*141c0*/  SHF.R.U32.HI R3, RZ, 0x18, R3 ;  /* 0x00000018ff037819 */ /* 0x000fc80000011603 */
[----:B------:R-:W-:-:S04]  /*141d0*/  LOP3.LUT R0, R0, 0x80, R3, 0xf8, !PT ;  /* 0x0000008000007812 */ /* 0x000fc800078ef803 */
[----:B------:R-:W-:-:S07]  /*141e0*/  PRMT R8, R0, 0x7610, R8 ;  /* 0x0000761000087816 */ /* 0x000fce0000000008 */
.L_x_569:
[----:B------:R-:W-:Y:S05]  /*141f0*/  BSYNC.RECONVERGENT B0 ;  /* 0x0000000000007941 */ /* 0x000fea0003800200 */
.L_x_568:
[----:B------:R-:W-:Y:S01]  /*14200*/  STG.E.U8 desc[UR36][R16.64], R8 ;  /* 0x0000000810007986 */ /* 0x000fe2000c101124 */
[----:B------:R-:W-:Y:S05]  /*14210*/  EXIT ;  /* 0x000000000000794d */ /* 0x000fea0003800000 */
.L_x_566:
        /* <DEDUP_REMOVED lines=17> */
.L_x_573:
[----:B------:R-:W-:-:S04]  /*14330*/  SHF.R.U32.HI R3, RZ, 0x18, R3 ;  /* 0x00000018ff037819 */ /* 0x000fc80000011603 */
[----:B------:R-:W-:-:S04]  /*14340*/  LOP3.LUT R0, R0, 0x80, R3, 0xf8, !PT ;  /* 0x0000008000007812 */ /* 0x000fc800078ef803 */
[----:B------:R-:W-:-:S07]  /*14350*/  PRMT R8, R0, 0x7610, R8 ;  /* 0x0000761000087816 */ /* 0x000fce0000000008 */
.L_x_572:
[----:B------:R-:W-:Y:S05]  /*14360*/  BSYNC.RECONVERGENT B0 ;  /* 0x0000000000007941 */ /* 0x000fea0003800200 */
.L_x_571:
[----:B------:R-:W-:Y:S01]  /*14370*/  STG.E.U8 desc[UR36][R16.64], R8 ;  /* 0x0000000810007986 */ /* 0x000fe2000c101124 */
[----:B------:R-:W-:Y:S05]  /*14380*/  EXIT ;  /* 0x000000000000794d */ /* 0x000fea0003800000 */
.L_x_565:
        /* <DEDUP_REMOVED lines=8> */
[----:B01234-:R-:W-:-:S04]  /*14410*/  SHF.R.U32.HI R4, RZ, 0x17, R23 ;  /* 0x00000017ff047819 */ /* 0x01ffc80000011617 */
        /* <DEDUP_REMOVED lines=11> */
[----:B------:R-:W-:Y:S01]  /*144d0*/  STG.E.U8 desc[UR36][R16.64], R3 ;  /* 0x0000000310007986 */ /* 0x000fe2000c101124 */
[----:B------:R-:W-:Y:S05]  /*144e0*/  EXIT ;  /* 0x000000000000794d */ /* 0x000fea0003800000 */
.L_x_575:
[----:B-----5:R-:W-:-:S06]  /*144f0*/  HADD2.F32 R2, -RZ, R23.H0_H0 ;  /* 0x20000017ff027230 */ /* 0x020fcc0000004100 */
[----:B------:R-:W0:Y:S02]  /*14500*/  F2I.U64.TRUNC R2, R2 ;  /* 0x0000000200027311 */ /* 0x000e24000020d800 */
[----:B0-----:R-:W-:Y:S01]  /*14510*/  STG.E.64 desc[UR36][R16.64], R2 ;  /* 0x0000000210007986 */ /* 0x001fe2000c101b24 */
[----:B------:R-:W-:Y:S05]  /*14520*/  EXIT ;  /* 0x000000000000794d */ /* 0x000fea0003800000 */
.L_x_574:
[----:B-----5:R-:W-:-:S06]  /*14530*/  HADD2.F32 R23, -RZ, R23.H0_H0 ;  /* 0x20000017ff177230 */ /* 0x020fcc0000004100 */
[----:B------:R-:W0:Y:S02]  /*14540*/  F2I.FTZ.U32.TRUNC.NTZ R23, R23 ;  /* 0x0000001700177305 */ /* 0x000e24000021f000 */
[----:B0-----:R-:W-:Y:S01]  /*14550*/  STG.E desc[UR36][R16.64], R23 ;  /* 0x0000001710007986 */ /* 0x001fe2000c101924 */
[----:B------:R-:W-:Y:S05]  /*14560*/  EXIT ;  /* 0x000000000000794d */ /* 0x000fea0003800000 */
.L_x_564:
        /* <DEDUP_REMOVED lines=9> */
[----:B------:R-:W-:Y:S01]  /*14600*/  STG.E.U8 desc[UR36][R16.64], R3 ;  /* 0x0000000310007986 */ /* 0x000fe2000c101124 */
[----:B------:R-:W-:Y:S05]  /*14610*/  EXIT ;  /* 0x000000000000794d */ /* 0x000fea0003800000 */
.L_x_577:
[----:B-----5:R-:W-:Y:S01]  /*14620*/  HADD2.F32 R23, -RZ, R23.H0_H0 ;  /* 0x20000017ff177230 */ /* 0x020fe20000004100 */
[----:B------:R-:W-:-:S04]  /*14630*/  CS2R R6, SRZ ;  /* 0x0000000000067805 */ /* 0x000fc8000001ff00 */
[----:B01234-:R-:W-:-:S06]  /*14640*/  FMUL.FTZ R4, R23, 1 ;  /* 0x3f80000017047820 */ /* 0x01ffcc0000410000 */
[----:B------:R-:W0:Y:S02]  /*14650*/  F2F.F64.F32 R4, R4 ;  /* 0x0000000400047310 */ /* 0x000e240000201800 */
[----:B0-----:R-:W-:Y:S01]  /*14660*/  STG.E.128 desc[UR36][R16.64], R4 ;  /* 0x0000000410007986 */ /* 0x001fe2000c101d24 */
[----:B------:R-:W-:Y:S05]  /*14670*/  EXIT ;  /* 0x000000000000794d */ /* 0x000fea0003800000 */
.L_x_576:
[----:B------:R-:W-:-:S09]  /*14680*/  UISETP.NE.AND UP0, UPT, UR4, 0xf, UPT ;  /* 0x0000000f0400788c */ /* 0x000fd2000bf05270 */
[----:B------:R-:W-:Y:S05]  /*14690*/  BRA.U !UP0, `(.L_x_578) ;  /* 0x0000000108e87547 */ /* 0x000fea000b800000 */
[----:B------:R-:W-:-:S09]  /*146a0*/  UISETP.NE.AND UP0, UPT, UR4, 0x17, UPT ;  /* 0x000000170400788c */ /* 0x000fd2000bf05270 */
[----:B------:R-:W-:Y:S05]  /*146b0*/  BRA.U !UP0, `(.L_x_579) ;  /* 0x0000000108907547 */ /* 0x000fea000b800000 */
[----:B------:R-:W-:-:S09]  /*146c0*/  UISETP.NE.AND UP0, UPT, UR4, 0x18, UPT ;  /* 0x000000180400788c */ /* 0x000fd2000bf05270 */
[----:B------:R-:W-:Y:S05]  /*146d0*/  BRA.U !UP0, `(.L_x_580) ;  /* 0x0000000108447547 */ /* 0x000fea000b800000 */
.L_x_557:
[----:B------:R-:W-:Y:S01]  /*146e0*/  MOV R0, 0x0 ;  /* 0x0000000000007802 */ /* 0x000fe20000000f00 */
[----:B------:R-:W0:Y:S01]  /*146f0*/  LDCU.64 UR4, c[0x4][0x4e8] ;  /* 0x01009d00ff0477ac */ /* 0x000e220008000a00 */
[----:B------:R-:W-:Y:S02]  /*14700*/  HFMA2 R12, -RZ, RZ, 0, 5.9604644775390625e-08 ;  /* 0x00000001ff0c7431 */ /* 0x000fe400000001ff */
[----:B------:R-:W-:Y:S01]  /*14710*/  IMAD.MOV.U32 R8, RZ, RZ, 0x65 ;  /* 0x00000065ff087424 */ /* 0x000fe200078e00ff */
[----:B-----5:R0:W0:Y:S01]  /*14720*/  LDC.64 R2, c[0x4][R0] ;  /* 0x0100000000027b82 */ /* 0x0200220000000a00 */
[----:B------:R-:W0:Y:S01]  /*14730*/  LDCU.64 UR6, c[0x4][0x4f0] ;  /* 0x01009e00ff0677ac */ /* 0x000e220008000a00 */
[----:B------:R-:W-:Y:S01]  /*14740*/  IMAD.MOV.U32 R13, RZ, RZ, RZ ;  /* 0x000000ffff0d7224 */ /* 0x000fe200078e00ff */
[----:B------:R-:W0:Y:S02]  /*14750*/  LDCU.64 UR8, c[0x4][0x3d0] ;  /* 0x01007a00ff0877ac */ /* 0x000e240008000a00 */
[----:B01234-:R-:W-:-:S02]  /*14760*/  IMAD.U32 R4, RZ, RZ, UR4 ;  /* 0x00000004ff047e24 */ /* 0x01ffc4000f8e00ff */
[----:B------:R-:W-:Y:S01]  /*14770*/  IMAD.U32 R5, RZ, RZ, UR5 ;  /* 0x00000005ff057e24 */ /* 0x000fe2000f8e00ff */
[----:B------:R-:W-:Y:S01]  /*14780*/  MOV R6, UR6 ;  /* 0x0000000600067c02 */ /* 0x000fe20008000f00 */
[----:B------:R-:W-:Y:S02]  /*14790*/  IMAD.U32 R7, RZ, RZ, UR7 ;  /* 0x00000007ff077e24 */ /* 0x000fe4000f8e00ff */
[----:B------:R-:W-:Y:S02]  /*147a0*/  IMAD.U32 R10, RZ, RZ, UR8 ;  /* 0x00000008ff0a7e24 */ /* 0x000fe4000f8e00ff */
[----:B------:R-:W-:-:S07]  /*147b0*/  IMAD.U32 R11, RZ, RZ, UR9 ;  /* 0x00000009ff0b7e24 */ /* 0x000fce000f8e00ff */
[----:B------:R-:W-:-:S07]  /*147c0*/  LEPC R20, `(.L_x_581) ;  /* 0x000000001014794e */ /* 0x000fce0000000000 */
[----:B------:R-:W-:Y:S05]  /*147d0*/  CALL.ABS.NOINC R2 ;  /* 0x0000000002007343 */ /* 0x000fea0003c00000 */
.L_x_581:
[----:B------:R-:W-:Y:S05]  /*147e0*/  EXIT ;  /* 0x000000000000794d */ /* 0x000fea0003800000 */
.L_x_580:
        /* <DEDUP_REMOVED lines=13> */
.L_x_583:
[----:B------:R-:W-:Y:S05]  /*148c0*/  BSYNC.RECONVERGENT B0 ;  /* 0x0000000000007941 */ /* 0x000fea0003800200 */
.L_x_582:
[----:B------:R-:W-:-:S05]  /*148d0*/  LOP3.LUT R3, R0, 0x80, R3, 0xf8, !PT ;  /* 0x0000008000037812 */ /* 0x000fca00078ef803 */
[----:B------:R-:W-:Y:S01]  /*148e0*/  STG.E.U8 desc[UR36][R16.64], R3 ;  /* 0x0000000310007986 */ /* 0x000fe2000c101124 */
[----:B------:R-:W-:Y:S05]  /*148f0*/  EXIT ;  /* 0x000000000000794d */ /* 0x000fea0003800000 */
.L_x_579:
        /* <DEDUP_REMOVED lines=12> */
.L_x_585:
[----:B------:R-:W-:Y:S01]  /*149c0*/  IMAD.MOV.U32 R0, RZ, RZ, 0x7f ;  /* 0x0000007fff007424 */ /* 0x000fe200078e00ff */
[----:B------:R-:W-:-:S04]  /*149d0*/  ISETP.GT.U32.AND P0, PT, R2, 0x7f800000, PT ;  /* 0x7f8000000200780c */ /* 0x000fc80003f04070 */
[----:B------:R-:W-:-:S09]  /*149e0*/  SEL R0, R0, 0x7c, P0 ;  /* 0x0000007c00007807 */ /* 0x000fd20000000000 */
.L_x_586:
[----:B------:R-:W-:Y:S05]  /*149f0*/  BSYNC.RECONVERGENT B0 ;  /* 0x0000000000007941 */ /* 0x000fea0003800200 */
.L_x_584:
[----:B------:R-:W-:-:S04]  /*14a00*/  SHF.R.U32.HI R3, RZ, 0x18, R3 ;  /* 0x00000018ff037819 */ /* 0x000fc80000011603 */
[----:B------:R-:W-:-:S05]  /*14a10*/  LOP3.LUT R3, R0, 0x80, R3, 0xf8, !PT ;  /* 0x0000008000037812 */ /* 0x000fca00078ef803 */
[----:B------:R-:W-:Y:S01]  /*14a20*/  STG.E.U8 desc[UR36][R16.64], R3 ;  /* 0x0000000310007986 */ /* 0x000fe2000c101124 */
[----:B------:R-:W-:Y:S05]  /*14a30*/  EXIT ;  /* 0x000000000000794d */ /* 0x000fea0003800000 */
.L_x_578:
[----:B-----5:R-:W-:-:S05]  /*14a40*/  HADD2.F32 R0, -RZ, R23.H0_H0 ;  /* 0x20000017ff007230 */ /* 0x020fca0000004100 */
[----:B------:R-:W-:-:S05]  /*14a50*/  F2FP.BF16.F32.PACK_AB R0, RZ, R0 ;  /* 0x00000000ff00723e */ /* 0x000fca00000010ff */
[----:B------:R-:W-:Y:S01]  /*14a60*/  STG.E.U16 desc[UR36][R16.64], R0 ;  /* 0x0000000010007986 */ /* 0x000fe2000c101524 */
[----:B------:R-:W-:Y:S05]  /*14a70*/  EXIT ;  /* 0x000000000000794d */ /* 0x000fea0003800000 */
.L_x_587:
        /* <DEDUP_REMOVED lines=16> */
.L_x_41750:


//--------------------- .text._ZN2at6native27unrolled_elementwise_kernelIZZZNS0_28launch_masked_scatter_kernelERKNS_10TensorBaseES4_S4_S4_ENKUlvE_clEvENKUlvE10_clEvEUlN3c104HalfEblE_St5arrayIPcLm4EELi4E23TrivialOffsetCalculatorILi3EjESD_ILi1EjENS0_6memory12LoadWithCastILi3EEENSG_13StoreWithCastILi1EEEEEviT_T0_T2_T3_T4_T5_ --------------------------
	.section	.text._ZN2at6native27unrolled_elementwise_kernelIZZZNS0_28launch_masked_scatter_kernelERKNS_10TensorBaseES4_S4_S4_ENKUlvE_clEvENKUlvE10_clEvEUlN3c104HalfEblE_St5arrayIPcLm4EELi4E23TrivialOffsetCalculatorILi3EjESD_ILi1EjENS0_6memory12LoadWithCastILi3EEENSG_13StoreWithCastILi1EEEEEviT_T0_T2_T3_T4_T5_,"ax",@progbits
	.align	128
        .global         _ZN2at6native27unrolled_elementwise_kernelIZZZNS0_28launch_masked_scatter_kernelERKNS_10TensorBaseES4_S4_S4_ENKUlvE_clEvENKUlvE10_clEvEUlN3c104HalfEblE_St5arrayIPcLm4EELi4E23TrivialOffsetCalculatorILi3EjESD_ILi1EjENS0_6memory12LoadWithCastILi3EEENSG_13StoreWithCastILi1EEEEEviT_T0_T2_T3_T4_T5_
        .type           _ZN2at6native27unrolled_elementwise_kernelIZZZNS0_28launch_masked_scatter_kernelERKNS_10TensorBaseES4_S4_S4_ENKUlvE_clEvENKUlvE10_clEvEUlN3c104HalfEblE_St5arrayIPcLm4EELi4E23TrivialOffsetCalculatorILi3EjESD_ILi1EjENS0_6memory12LoadWithCastILi3EEENSG_13StoreWithCastILi1EEEEEviT_T0_T2_T3_T4_T5_,@function
        .size           _ZN2at6native27unrolled_elementwise_kernelIZZZNS0_28launch_masked_scatter_kernelERKNS_10TensorBaseES4_S4_S4_ENKUlvE_clEvENKUlvE10_clEvEUlN3c104HalfEblE_St5arrayIPcLm4EELi4E23TrivialOffsetCalculatorILi3EjESD_ILi1EjENS0_6memory12LoadWithCastILi3EEENSG_13StoreWithCastILi1EEEEEviT_T0_T2_T3_T4_T5_,(.L_x_41751 - _ZN2at6native27unrolled_elementwise_kernelIZZZNS0_28launch_masked_scatter_kernelERKNS_10TensorBaseES4_S4_S4_ENKUlvE_clEvENKUlvE10_clEvEUlN3c104HalfEblE_St5arrayIPcLm4EELi4E23TrivialOffsetCalculatorILi3EjESD_ILi1EjENS0_6memory12LoadWithCastILi3EEENSG_13StoreWithCastILi1EEEEEviT_T0_T2_T3_T4_T5_)
        .other          _ZN2at6native27unrolled_elementwise_kernelIZZZNS0_28launch_masked_scatter_kernelERKNS_10TensorBaseES4_S4_S4_ENKUlvE_clEvENKUlvE10_clEvEUlN3c104HalfEblE_St5arrayIPcLm4EELi4E23TrivialOffsetCalculatorILi3EjESD_ILi1EjENS0_6memory12LoadWithCastILi3EEENSG_13StoreWithCastILi1EEEEEviT_T0_T2_T3_T4_T5_,@"STO_CUDA_ENTRY STV_DEFAULT"
_ZN2at6native27unrolled_elementwise_kernelIZZZNS0_28launch_masked_scatter_kernelERKNS_10TensorBaseES4_S4_S4_ENKUlvE_clEvENKUlvE10_clEvEUlN3c104HalfEblE_St5arrayIPcLm4EELi4E23TrivialOffsetCalculatorILi3EjESD_ILi1EjENS0_6memory12LoadWithCastILi3EEENSG_13StoreWithCastILi1EEEEEviT_T0_T2_T3_T4_T5_:
.text._ZN2at6native27unrolled_elementwise_kernelIZZZNS0_28launch_masked_scatter_kernelERKNS_10TensorBaseES4_S4_S4_ENKUlvE_clEvENKUlvE10_clEvEUlN3c104HalfEblE_St5arrayIPcLm4EELi4E23TrivialOffsetCalculatorILi3EjESD_ILi1EjENS0_6memory12LoadWithCastILi3EEENSG_13StoreWithCastILi1EEEEEviT_T0_T2_T3_T4_T5_:
[----:B------:R-:W0:Y:S01]  /*0000*/  LDC R1, c[0x0][0x37c] ;  /* 0x0000df00ff017b82 */ /* 0x000e220000000800 */
[----:B------:R-:W1:Y:S07]  /*0010*/  S2R R2, SR_CTAID.X ;  /* 0x0000000000027919 */ /* 0x000e6e0000002500 */
[----:B------:R-:W1:Y:S01]  /*0020*/  LDC R3, c[0x0][0x380] ;  /* 0x0000e000ff037b82 */ /* 0x000e620000000800 */
[----:B------:R-:W-:Y:S01]  /*0030*/  PLOP3.LUT P1, PT, PT, PT, PT, 0x80, 0x8 ;  /* 0x000000000008781c */ /* 0x000fe20003f2f070 */
[----:B------:R-:W2:Y:S01]  /*0040*/  LDCU.64 UR36, c[0x0][0x358] ;  /* 0x00006b00ff2477ac */ /* 0x000ea20008000a00 */
[----:B------:R-:W3:Y:S01]  /*0050*/  S2R R25, SR_TID.X ;  /* 0x0000000000197919 */ /* 0x000ee20000002100 */
[----:B------:R-:W-:Y:S01]  /*0060*/  BSSY.RECONVERGENT B7, `(.L_x_588) ;  /* 0x00002c5000077945 */ /* 0x000fe20003800200 */
[----:B------:R-:W-:Y:S01]  /*0070*/  CS2R R16, SRZ ;  /* 0x0000000000107805 */ /* 0x000fe2000001ff00 */
[----:B------:R-:W4:Y:S01]  /*0080*/  LDCU.U8 UR38, c[0x0][0x3bc] ;  /* 0x00007780ff2677ac */ /* 0x000f220008000000 */
[----:B------:R-:W-:Y:S01]  /*0090*/  P2R R24, PR, RZ, 0x2 ;  /* 0x00000002ff187803 */ /* 0x000fe20000000000 */
[----:B------:R-:W0:Y:S01]  /*00a0*/  LDCU.U8 UR39, c[0x0][0x3bd] ;  /* 0x000077a0ff2777ac */ /* 0x000e220008000000 */
[----:B------:R-:W0:Y:S01]  /*00b0*/  LDCU.U8 UR40, c[0x0][0x3be] ;  /* 0x000077c0ff2877ac */ /* 0x000e220008000000 */
[----:B-1----:R-:W-:-:S02]  /*00c0*/  IMAD R18, R2, -0x200, R3 ;  /* 0xfffffe0002127824 */ /* 0x002fc400078e0203 */
[----:B---3--:R-:W-:-:S03]  /*00d0*/  IMAD.MOV.U32 R19, RZ, RZ, R25 ;  /* 0x000000ffff137224 */ /* 0x008fc600078e0019 */
[----:B------:R-:W-:-:S13]  /*00e0*/  ISETP.GE.AND P0, PT, R25, R18, PT ;  /* 0x000000121900720c */ /* 0x000fda0003f06270 */
[----:B0-2-4-:R-:W-:Y:S05]  /*00f0*/  @P0 BRA `(.L_x_589) ;  /* 0x0000002800ec0947 */ /* 0x015fea0003800000 */
[----:B------:R-:W0:Y:S01]  /*0100*/  LDC.64 R4, c[0x0][0x3a0] ;  /* 0x0000e800ff047b82 */ /* 0x000e220000000a00 */
[----:B------:R-:W1:Y:S01]  /*0110*/  LDCU UR5, c[0x0][0x3c0] ;  /* 0x00007800ff0577ac */ /* 0x000e620008000800 */
[----:B------:R-:W-:Y:S01]  /*0120*/  IMAD R16, R2, 0x200, R19 ;  /* 0x0000020002107824 */ /* 0x000fe200078e0213 */
[----:B------:R-:W-:-:S04]  /*0130*/  UPRMT UR4, UR38, 0x9910, URZ ;  /* 0x0000991026047896 */ /* 0x000fc800080000ff */
[----:B------:R-:W-:Y:S01]  /*0140*/  UISETP.GT.AND UP0, UPT, UR4, 0x9, UPT ;  /* 0x000000090400788c */ /* 0x000fe2000bf04270 */
[----:B-1----:R-:W-:-:S05]  /*0150*/  IMAD R3, R16, UR5, RZ ;  /* 0x0000000510037c24 */ /* 0x002fca000f8e02ff */
[----:B0-----:R-:W-:-:S05]  /*0160*/  IADD3 R4, P0, PT, R3, R4, RZ ;  /* 0x0000000403047210 */ /* 0x001fca0007f1e0ff */
[----:B------:R-:W-:Y:S01]  /*0170*/  IMAD.X R5, RZ, RZ, R5, P0 ;  /* 0x000000ffff057224 */ /* 0x000fe200000e0605 */
        /* <DEDUP_REMOVED lines=14> */
.L_x_593:
[----:B------:R-:W2:Y:S02]  /*0260*/  LDG.E.U8 R4, desc[UR36][R4.64] ;  /* 0x0000002404047981 */ /* 0x000ea4000c1e1100 */
[----:B--2---:R-:W-:-:S04]  /*0270*/  I2FP.F32.U32 R0, R4 ;  /* 0x0000000400007245 */ /* 0x004fc80000201000 */
[----:B------:R-:W-:-:S04]  /*0280*/  F2FP.F16.F32.PACK_AB R0, RZ, R0 ;  /* 0x00000000ff00723e */ /* 0x000fc800000000ff */
[----:B------:R-:W-:Y:S01]  /*0290*/  PRMT R22, R0, 0x7610, R22 ;  /* 0x0000761000167816 */ /* 0x000fe20000000016 */
[----:B------:R-:W-:Y:S06]  /*02a0*/  BRA `(.L_x_595) ;  /* 0x0000000c00d87947 */ /* 0x000fec0003800000 */
.L_x_592:
        /* <DEDUP_REMOVED lines=11> */
.L_x_597:
[----:B------:R-:W2:Y:S02]  /*0360*/  LDG.E R4, desc[UR36][R4.64] ;  /* 0x0000002404047981 */ /* 0x000ea4000c1e1900 */
[----:B--2---:R-:W-:-:S04]  /*0370*/  I2FP.F32.S32 R0, R4 ;  /* 0x0000000400007245 */ /* 0x004fc80000201400 */
[----:B------:R-:W-:-:S04]  /*0380*/  F2FP.F16.F32.PACK_AB R0, RZ, R0 ;  /* 0x00000000ff00723e */ /* 0x000fc800000000ff */
[----:B------:R-:W-:Y:S01]  /*0390*/  PRMT R22, R0, 0x7610, R22 ;  /* 0x0000761000167816 */ /* 0x000fe20000000016 */
[----:B------:R-:W-:Y:S06]  /*03a0*/  BRA `(.L_x_595) ;  /* 0x0000000c00987947 */ /* 0x000fec0003800000 */
.L_x_596:
[----:B------:R-:W2:Y:S02]  /*03b0*/  LDG.E.U16 R4, desc[UR36][R4.64] ;  /* 0x0000002404047981 */ /* 0x000ea4000c1e1500 */
[----:B--2---:R-:W0:Y:S02]  /*03c0*/  I2F.S16 R0, R4 ;  /* 0x0000000400007306 */ /* 0x004e240000101400 */
[----:B0-----:R-:W-:-:S04]  /*03d0*/  F2FP.F16.F32.PACK_AB R0, RZ, R0 ;  /* 0x00000000ff00723e */ /* 0x001fc800000000ff */
[----:B------:R-:W-:Y:S01]  /*03e0*/  PRMT R22, R0, 0x7610, R22 ;  /* 0x0000761000167816 */ /* 0x000fe20000000016 */
[----:B------:R-:W-:Y:S06]  /*03f0*/  BRA `(.L_x_595) ;  /* 0x0000000c00847947 */ /* 0x000fec0003800000 */
.L_x_591:
        /* <DEDUP_REMOVED lines=9> */
.L_x_599:
[----:B------:R1:W5:Y:S01]  /*0490*/  LDG.E.U16 R22, desc[UR36][R4.64] ;  /* 0x0000002404167981 */ /* 0x000362000c1e1500 */
[----:B------:R-:W-:Y:S05]  /*04a0*/  BRA `(.L_x_595) ;  /* 0x0000000c00587947 */ /* 0x000fea0003800000 */
.L_x_598:
        /* <DEDUP_REMOVED lines=9> */
.L_x_601:
[----:B------:R0:W5:Y:S01]  /*0540*/  LDG.E.U16 R22, desc[UR36][R4.64] ;  /* 0x0000002404167981 */ /* 0x000162000c1e1500 */
[----:B------:R-:W-:Y:S05]  /*0550*/  BRA `(.L_x_595) ;  /* 0x0000000c002c7947 */ /* 0x000fea0003800000 */
.L_x_600:
        /* <DEDUP_REMOVED lines=13> */
.L_x_590:
        /* <DEDUP_REMOVED lines=14> */
.L_x_604:
        /* <DEDUP_REMOVED lines=13> */
.L_x_603:
        /* <DEDUP_REMOVED lines=27> */
.L_x_606:
[----:B------:R-:W2:Y:S02]  /*0990*/  LDG.E.U8 R4, desc[UR36][R4.64] ;  /* 0x0000002404047981 */ /* 0x000ea4000c1e1100 */
[C---:B--2---:R-:W-:Y:S02]  /*09a0*/  IMAD.SHL.U32 R3, R4.reuse, 0x2000000, RZ ;  /* 0x0200000004037824 */ /* 0x044fe400078e00ff */
[----:B------:R-:W-:-:S03]  /*09b0*/  IMAD.SHL.U32 R6, R4, 0x100, RZ ;  /* 0x0000010004067824 */ /* 0x000fc600078e00ff */
[----:B------:R-:W-:-:S13]  /*09c0*/  ISETP.GT.U32.AND P0, PT, R3, 0x7ffffff, PT ;  /* 0x07ffffff0300780c */ /* 0x000fda0003f04070 */
[----:B------:R-:W-:Y:S02]  /*09d0*/  @!P0 LOP3.LUT R0, R6, 0x7f00, RZ, 0xc0, !PT ;  /* 0x00007f0006008812 */ /* 0x000fe400078ec0ff */
[----:B------:R-:W-:Y:S02]  /*09e0*/  @P0 LEA.HI R3, R3, 0x70000000, RZ, 0x1c ;  /* 0x7000000003030811 */ /* 0x000fe400078fe0ff */
[----:B------:R-:W-:Y:S02]  /*09f0*/  @!P0 LOP3.LUT R0, R0, 0x3f000000, RZ, 0xfc, !PT ;  /* 0x3f00000000008812 */ /* 0x000fe400078efcff */
[----:B------:R-:W-:-:S03]  /*0a00*/  PRMT R6, R6, 0x9910, RZ ;  /* 0x0000991006067816 */ /* 0x000fc600000000ff */
[----:B------:R-:W-:Y:S01]  /*0a10*/  @!P0 FADD.FTZ R0, R0, -0.5 ;  /* 0xbf00000000008421 */ /* 0x000fe20000010000 */
[----:B------:R-:W-:Y:S01]  /*0a20*/  @P0 FMUL.FTZ R0, R3, 1.9259299443872358531e-34 ;  /* 0x0780000003000820 */ /* 0x000fe20000410000 */
[----:B------:R-:W-:-:S05]  /*0a30*/  IMAD.MOV.U32 R3, RZ, RZ, R6 ;  /* 0x000000ffff037224 */ /* 0x000fca00078e0006 */
[----:B------:R-:W-:-:S04]  /*0a40*/  LOP3.LUT R0, R0, 0x80000000, R3, 0xf8, !PT ;  /* 0x8000000000007812 */ /* 0x000fc800078ef803 */
[----:B------:R-:W-:-:S04]  /*0a50*/  F2FP.F16.F32.PACK_AB R0, RZ, R0 ;  /* 0x00000000ff00723e */ /* 0x000fc800000000ff */
[----:B------:R-:W-:Y:S01]  /*0a60*/  PRMT R22, R0, 0x7610, R22 ;  /* 0x0000761000167816 */ /* 0x000fe20000000016 */
[----:B------:R-:W-:Y:S06]  /*0a70*/  BRA `(.L_x_595) ;  /* 0x0000000400e47947 */ /* 0x000fec0003800000 */
.L_x_605:
[----:B------:R-:W2:Y:S02]  /*0a80*/  LDG.E.U16 R0, desc[UR36][R4.64] ;  /* 0x0000002404007981 */ /* 0x000ea4000c1e1500 */
[----:B--2---:R-:W-:-:S05]  /*0a90*/  IMAD.U32 R0, R0, 0x10000, RZ ;  /* 0x0001000000007824 */ /* 0x004fca00078e00ff */
[----:B------:R-:W-:-:S04]  /*0aa0*/  F2FP.F16.F32.PACK_AB R0, RZ, R0 ;  /* 0x00000000ff00723e */ /* 0x000fc800000000ff */
[----:B------:R-:W-:Y:S01]  /*0ab0*/  PRMT R22, R0, 0x7610, R22 ;  /* 0x0000761000167816 */ /* 0x000fe20000000016 */
[----:B------:R-:W-:Y:S06]  /*0ac0*/  BRA `(.L_x_595) ;  /* 0x0000000400d07947 */ /* 0x000fec0003800000 */
.L_x_602:
        /* <DEDUP_REMOVED lines=13> */
.L_x_609:
        /* <DEDUP_REMOVED lines=21> */
.L_x_613:
[----:B------:R-:W-:Y:S05]  /*0cf0*/  BSYNC.RECONVERGENT B1 ;  /* 0x0000000000017941 */ /* 0x000fea0003800200 */
.L_x_612:
[----:B------:R-:W-:Y:S01]  /*0d00*/  IMAD.SHL.U32 R0, R0, 0x100000, RZ ;  /* 0x0010000000007824 */ /* 0x000fe200078e00ff */
[----:B------:R-:W-:-:S04]  /*0d10*/  LEA R3, R3, 0x3b800000, 0x17 ;  /* 0x3b80000003037811 */ /* 0x000fc800078eb8ff */
[----:B------:R-:W-:-:S07]  /*0d20*/  LOP3.LUT R0, R3, R0, R7, 0xfe, !PT ;  /* 0x0000000003007212 */ /* 0x000fce00078efe07 */
.L_x_611:
[----:B------:R-:W-:Y:S05]  /*0d30*/  BSYNC.RECONVERGENT B0 ;  /* 0x0000000000007941 */ /* 0x000fea0003800200 */
.L_x_610:
[----:B------:R-:W-:-:S04]  /*0d40*/  F2FP.F16.F32.PACK_AB R0, RZ, R0 ;  /* 0x00000000ff00723e */ /* 0x000fc800000000ff */
[----:B------:R-:W-:Y:S01]  /*0d50*/  PRMT R22, R0, 0x7610, R22 ;  /* 0x0000761000167816 */ /* 0x000fe20000000016 */
[----:B------:R-:W-:Y:S06]  /*0d60*/  BRA `(.L_x_595) ;  /* 0x0000000400287947 */ /* 0x000fec0003800000 */
.L_x_608:
        /* <DEDUP_REMOVED lines=21> */
.L_x_617:
[----:B------:R-:W-:Y:S05]  /*0ec0*/  BSYNC.RECONVERGENT B1 ;  /* 0x0000000000017941 */ /* 0x000fea0003800200 */
.L_x_616:
[----:B------:R-:W-:Y:S01]  /*0ed0*/  IMAD.SHL.U32 R0, R0, 0x200000, RZ ;  /* 0x0020000000007824 */ /* 0x000fe200078e00ff */
[----:B------:R-:W-:-:S04]  /*0ee0*/  LEA R3, R3, 0x37800000, 0x17 ;  /* 0x3780000003037811 */ /* 0x000fc800078eb8ff */
[----:B------:R-:W-:-:S07]  /*0ef0*/  LOP3.LUT R0, R3, R0, R7, 0xfe, !PT ;  /* 0x0000000003007212 */ /* 0x000fce00078efe07 */
.L_x_615:
[----:B------:R-:W-:Y:S05]  /*0f00*/  BSYNC.RECONVERGENT B0 ;  /* 0x0000000000007941 */ /* 0x000fea0003800200 */
.L_x_614:
[----:B------:R-:W-:-:S04]  /*0f10*/  F2FP.F16.F32.PACK_AB R0, RZ, R0 ;  /* 0x00000000ff00723e */ /* 0x000fc800000000ff */
[----:B------:R-:W-:Y:S01]  /*0f20*/  PRMT R22, R0, 0x7610, R22 ;  /* 0x0000761000167816 */ /* 0x000fe20000000016 */
[----:B------:R-:W-:Y:S06]  /*0f30*/  BRA `(.L_x_595) ;  /* 0x0000000000b47947 */ /* 0x000fec0003800000 */
.L_x_607:
[----:B------:R-:W-:-:S09]  /*0f40*/  UISETP.NE.AND UP0, UPT, UR4, 0x1c, UPT ;  /* 0x0000001c0400788c */ /* 0x000fd2000bf05270 */
[----:B------:R-:W-:Y:S05]  /*0f50*/  BRA.U !UP0, `(.L_x_618) ;  /* 0x00000001089c7547 */ /* 0x000fea000b800000 */
[----:B------:R-:W-:-:S09]  /*0f60*/  UISETP.NE.AND UP0, UPT, UR4, 0x1d, UPT ;  /* 0x0000001d0400788c */ /* 0x000fd2000bf05270 */
[----:B------:R-:W-:Y:S05]  /*0f70*/  BRA.U !UP0, `(.L_x_619) ;  /* 0x0000000108807547 */ /* 0x000fea000b800000 */
[----:B------:R-:W-:-:S09]  /*0f80*/  UISETP.NE.AND UP0, UPT, UR4, 0x2c, UPT ;  /* 0x0000002c0400788c */ /* 0x000fd2000bf05270 */
[----:B------:R-:W-:Y:S05]  /*0f90*/  BRA.U !UP0, `(.L_x_620) ;  /* 0x0000000108487547 */ /* 0x000fea000b800000 */
.L_x_594:
[----:B------:R-:W-:Y:S01]  /*0fa0*/  MOV R0, 0x0 ;  /* 0x0000000000007802 */ /* 0x000fe20000000f00 */
[----:B------:R-:W0:Y:S01]  /*0fb0*/  LDCU.64 UR4, c[0x4][0x4e8] ;  /* 0x01009d00ff0477ac */ /* 0x000e220008000a00 */
[----:B------:R-:W-:Y:S02]  /*0fc0*/  IMAD.MOV.U32 R8, RZ, RZ, 0x4e ;  /* 0x0000004eff087424 */ /* 0x000fe400078e00ff */
[----:B------:R1:W2:Y:S01]  /*0fd0*/  LDC.64 R14, c[0x4][R0] ;  /* 0x01000000000e7b82 */ /* 0x0002a20000000a00 */
[----:B------:R-:W3:Y:S01]  /*0fe0*/  LDCU.64 UR6, c[0x4][0x4f0] ;  /* 0x01009e00ff0677ac */ /* 0x000ee20008000a00 */
[----:B------:R-:W-:Y:S02]  /*0ff0*/  IMAD.MOV.U32 R12, RZ, RZ, 0x1 ;  /* 0x00000001ff0c7424 */ /* 0x000fe400078e00ff */
[----:B------:R-:W-:Y:S01]  /*1000*/  IMAD.MOV.U32 R13, RZ, RZ, RZ ;  /* 0x000000ffff0d7224 */ /* 0x000fe200078e00ff */
[----:B------:R-:W4:Y:S01]  /*1010*/  LDCU.64 UR8, c[0x4][0x3c8] ;  /* 0x01007900ff0877ac */ /* 0x000f220008000a00 */
[----:B0-----:R-:W-:-:S02]  /*1020*/  IMAD.U32 R4, RZ, RZ, UR4 ;  /* 0x00000004ff047e24 */ /* 0x001fc4000f8e00ff */
[----:B------:R-:W-:Y:S02]  /*1030*/  IMAD.U32 R5, RZ, RZ, UR5 ;  /* 0x00000005ff057e24 */ /* 0x000fe4000f8e00ff */
[----:B---3--:R-:W-:Y:S02]  /*1040*/  IMAD.U32 R6, RZ, RZ, UR6 ;  /* 0x00000006ff067e24 */ /* 0x008fe4000f8e00ff */
[----:B------:R-:W-:Y:S02]  /*1050*/  IMAD.U32 R7, RZ, RZ, UR7 ;  /* 0x00000007ff077e24 */ /* 0x000fe4000f8e00ff */
[----:B----4-:R-:W-:Y:S02]  /*1060*/  IMAD.U32 R10, RZ, RZ, UR8 ;  /* 0x00000008ff0a7e24 */ /* 0x010fe4000f8e00ff */
[----:B-1----:R-:W-:-:S07]  /*1070*/  IMAD.U32 R11, RZ, RZ, UR9 ;  /* 0x00000009ff0b7e24 */ /* 0x002fce000f8e00ff */
[----:B------:R-:W-:-:S07]  /*1080*/  LEPC R20, `(.L_x_621) ;  /* 0x000000001014794e */ /* 0x000fce0000000000 */
[----:B--2---:R-:W-:Y:S05]  /*1090*/  CALL.ABS.NOINC R14 ;  /* 0x000000000e007343 */ /* 0x004fea0003c00000 */
.L_x_621:
[----:B------:R-:W-:Y:S01]  /*10a0*/  PRMT R22, RZ, 0x7610, R22 ;  /* 0x00007610ff167816 */ /* 0x000fe20000000016 */
[----:B------:R-:W-:Y:S06]  /*10b0*/  BRA `(.L_x_595) ;  /* 0x0000000000547947 */ /* 0x000fec0003800000 */
.L_x_620:
        /* <DEDUP_REMOVED lines=8> */
.L_x_623:
[----:B------:R-:W-:Y:S05]  /*1140*/  BSYNC.RECONVERGENT B0 ;  /* 0x0000000000007941 */ /* 0x000fea0003800200 */
.L_x_622:
[----:B------:R-:W-:-:S04]  /*1150*/  F2FP.F16.F32.PACK_AB R0, RZ, R0 ;  /* 0x00000000ff00723e */ /* 0x000fc800000000ff */
[----:B------:R-:W-:Y:S01]  /*1160*/  PRMT R22, R0, 0x7610, R22 ;  /* 0x0000761000167816 */ /* 0x000fe20000000016 */
[----:B------:R-:W-:Y:S06]  /*1170*/  BRA `(.L_x_595) ;  /* 0x0000000000247947 */ /* 0x000fec0003800000 */
.L_x_619:
[----:B------:R-:W2:Y:S02]  /*1180*/  LDG.E.64 R4, desc[UR36][R4.64] ;  /* 0x0000002404047981 */ /* 0x000ea4000c1e1b00 */
[----:B--2---:R-:W0:Y:S02]  /*1190*/  I2F.U64 R0, R4 ;  /* 0x0000000400007312 */ /* 0x004e240000301000 */
[----:B0-----:R-:W-:-:S04]  /*11a0*/  F2FP.F16.F32.PACK_AB R0, RZ, R0 ;  /* 0x00000000ff00723e */ /* 0x001fc800000000ff */
[----:B------:R-:W-:Y:S01]  /*11b0*/  PRMT R22, R0, 0x7610, R22 ;  /* 0x0000761000167816 */ /* 0x000fe20000000016 */
[----:B------:R-:W-:Y:S06]  /*11c0*/  BRA `(.L_x_595) ;  /* 0x0000000000107947 */ /* 0x000fec0003800000 */
.L_x_618:
[----:B------:R-:W2:Y:S02]  /*11d0*/  LDG.E R4, desc[UR36][R4.64] ;  /* 0x0000002404047981 */ /* 0x000ea4000c1e1900 */
[----:B--2---:R-:W-:-:S04]  /*11e0*/  I2FP.F32.U32 R0, R4 ;  /* 0x0000000400007245 */ /* 0x004fc80000201000 */
[----:B------:R-:W-:-:S04]  /*11f0*/  F2FP.F16.F32.PACK_AB R0, RZ, R0 ;  /* 0x00000000ff00723e */ /* 0x000fc800000000ff */
[----:B------:R-:W-:-:S07]  /*1200*/  PRMT R22, R0, 0x7610, R22 ;  /* 0x0000761000167816 */ /* 0x000fce0000000016 */
.L_x_595:
[----:B01----:R-:W0:Y:S01]  /*1210*/  LDC.64 R4, c[0x0][0x3a8] ;  /* 0x0000ea00ff047b82 */ /* 0x003e220000000a00 */
[----:B------:R-:W1:Y:S01]  /*1220*/  LDCU UR5, c[0x0][0x3c4] ;  /* 0x00007880ff0577ac */ /* 0x000e620008000800 */
[----:B------:R-:W-:Y:S01]  /*1230*/  BSSY.RECONVERGENT B6, `(.L_x_624) ;  /* 0x00000bc000067945 */ /* 0x000fe20003800200 */
        /* <DEDUP_REMOVED lines=18> */
.L_x_628:
[----:B------:R-:W2:Y:S02]  /*1360*/  LDG.E.U8 R4, desc[UR36][R4.64] ;  /* 0x0000002404047981 */ /* 0x000ea4000c1e1100 */
[----:B--2---:R-:W-:-:S04]  /*1370*/  ISETP.NE.AND P0, PT, R4, RZ, PT ;  /* 0x000000ff0400720c */ /* 0x004fc80003f05270 */
[----:B------:R-:W-:Y:S01]  /*1380*/  P2R R23, PR, RZ, 0x1 ;  /* 0x00000001ff177803 */ /* 0x000fe20000000000 */
[----:B------:R-:W-:Y:S08]  /*1390*/  BRA `(.L_x_630) ;  /* 0x0000000800947947 */ /* 0x000ff00003800000 */
.L_x_627:
        /* <DEDUP_REMOVED lines=11> */
.L_x_632:
[----:B------:R-:W2:Y:S02]  /*1450*/  LDG.E R4, desc[UR36][R4.64] ;  /* 0x0000002404047981 */ /* 0x000ea4000c1e1900 */
[----:B--2---:R-:W-:-:S04]  /*1460*/  ISETP.NE.AND P0, PT, R4, RZ, PT ;  /* 0x000000ff0400720c */ /* 0x004fc80003f05270 */
[----:B------:R-:W-:Y:S01]  /*1470*/  P2R R23, PR, RZ, 0x1 ;  /* 0x00000001ff177803 */ /* 0x000fe20000000000 */
[----:B------:R-:W-:Y:S08]  /*1480*/  BRA `(.L_x_630) ;  /* 0x0000000800587947 */ /* 0x000ff00003800000 */
.L_x_631:
[----:B------:R-:W2:Y:S02]  /*1490*/  LDG.E.U16 R4, desc[UR36][R4.64] ;  /* 0x0000002404047981 */ /* 0x000ea4000c1e1500 */
[----:B--2---:R-:W-:-:S04]  /*14a0*/  ISETP.NE.AND P0, PT, R4, RZ, PT ;  /* 0x000000ff0400720c */ /* 0x004fc80003f05270 */
[----:B------:R-:W-:Y:S01]  /*14b0*/  P2R R23, PR, RZ, 0x1 ;  /* 0x00000001ff177803 */ /* 0x000fe20000000000 */
[----:B------:R-:W-:Y:S08]  /*14c0*/  BRA `(.L_x_630) ;  /* 0x0000000800487947 */ /* 0x000ff00003800000 */
.L_x_626:
        /* <DEDUP_REMOVED lines=10> */
.L_x_634:
[----:B------:R-:W2:Y:S02]  /*1570*/  LDG.E.U16 R0, desc[UR36][R4.64] ;  /* 0x0000002404007981 */ /* 0x000ea4000c1e1500 */
[----:B--2---:R-:W-:-:S05]  /*1580*/  HADD2.F32 R0, -RZ, R0.H0_H0 ;  /* 0x20000000ff007230 */ /* 0x004fca0000004100 */
[----:B------:R-:W-:-:S04]  /*1590*/  FSETP.NEU.FTZ.AND P0, PT, R0, RZ, PT ;  /* 0x000000ff0000720b */ /* 0x000fc80003f1d000 */
[----:B------:R-:W-:Y:S01]  /*15a0*/  P2R R23, PR, RZ, 0x1 ;  /* 0x00000001ff177803 */ /* 0x000fe20000000000 */
[----:B------:R-:W-:Y:S08]  /*15b0*/  BRA `(.L_x_630) ;  /* 0x00000008000c7947 */ /* 0x000ff00003800000 */
.L_x_633:
        /* <DEDUP_REMOVED lines=12> */
.L_x_636:
        /* <DEDUP_REMOVED lines=10> */
.L_x_635:
[----:B------:R-:W2:Y:S02]  /*1720*/  LDG.E.64 R4, desc[UR36][R4.64] ;  /* 0x0000002404047981 */ /* 0x000ea4000c1e1b00 */
[----:B--2---:R-:W0:Y:S02]  /*1730*/  DSETP.NEU.AND P0, PT, R4, RZ, PT ;  /* 0x000000ff0400722a */ /* 0x004e240003f0d000 */
[----:B0-----:R-:W-:Y:S01]  /*1740*/  P2R R23, PR, RZ, 0x1 ;  /* 0x00000001ff177803 */ /* 0x001fe20000000000 */
[----:B------:R-:W-:Y:S06]  /*1750*/  BRA `(.L_x_630) ;  /* 0x0000000400a47947 */ /* 0x000fec0003800000 */
.L_x_625:
        /* <DEDUP_REMOVED lines=12> */
.L_x_639:
        /* <DEDUP_REMOVED lines=9> */
.L_x_638:
        /* <DEDUP_REMOVED lines=10> */
.L_x_641:
        /* <DEDUP_REMOVED lines=12> */
.L_x_640:
[----:B------:R-:W2:Y:S02]  /*1a10*/  LDG.E.U16 R0, desc[UR36][R4.64] ;  /* 0x0000002404007981 */ /* 0x000ea4000c1e1500 */
[----:B--2---:R-:W-:-:S05]  /*1a20*/  IMAD.U32 R0, R0, 0x10000, RZ ;  /* 0x0001000000007824 */ /* 0x004fca00078e00ff */
[----:B------:R-:W-:-:S04]  /*1a30*/  FSETP.NEU.FTZ.AND P0, PT, R0, RZ, PT ;  /* 0x000000ff0000720b */ /* 0x000fc80003f1d000 */
[----:B------:R-:W-:Y:S01]  /*1a40*/  P2R R23, PR, RZ, 0x1 ;  /* 0x00000001ff177803 */ /* 0x000fe20000000000 */
[----:B------:R-:W-:Y:S08]  /*1a50*/  BRA `(.L_x_630) ;  /* 0x0000000000e47947 */ /* 0x000ff00003800000 */
.L_x_637:
        /* <DEDUP_REMOVED lines=12> */
.L_x_644:
[----:B------:R-:W2:Y:S02]  /*1b20*/  LDG.E.U8 R4, desc[UR36][R4.64] ;  /* 0x0000002404047981 */ /* 0x000ea4000c1e1100 */
[----:B--2---:R-:W-:-:S04]  /*1b30*/  ISETP.NE.AND P0, PT, R4, RZ, PT ;  /* 0x000000ff0400720c */ /* 0x004fc80003f05270 */
[----:B------:R-:W-:Y:S01]  /*1b40*/  P2R R23, PR, RZ, 0x1 ;  /* 0x00000001ff177803 */ /* 0x000fe20000000000 */
[----:B------:R-:W-:Y:S08]  /*1b50*/  BRA `(.L_x_630) ;  /* 0x0000000000a47947 */ /* 0x000ff00003800000 */
.L_x_643:
[----:B------:R-:W2:Y:S02]  /*1b60*/  LDG.E.U8 R4, desc[UR36][R4.64] ;  /* 0x0000002404047981 */ /* 0x000ea4000c1e1100 */
[----:B--2---:R-:W-:-:S04]  /*1b70*/  ISETP.NE.AND P0, PT, R4, RZ, PT ;  /* 0x000000ff0400720c */ /* 0x004fc80003f05270 */
[----:B------:R-:W-:Y:S01]  /*1b80*/  P2R R23, PR, RZ, 0x1 ;  /* 0x00000001ff177803 */ /* 0x000fe20000000000 */
[----:B------:R-:W-:Y:S08]  /*1b90*/  BRA `(.L_x_630) ;  /* 0x0000000000947947 */ /* 0x000ff00003800000 */
.L_x_642:
[----:B------:R-:W-:-:S09]  /*1ba0*/  UISETP.NE.AND UP0, UPT, UR4, 0x1c, UPT ;  /* 0x0000001c0400788c */ /* 0x000fd2000bf05270 */
[----:B------:R-:W-:Y:S05]  /*1bb0*/  BRA.U !UP0, `(.L_x_645) ;  /* 0x0000000108807547 */ /* 0x000fea000b800000 */
[----:B------:R-:W-:-:S09]  /*1bc0*/  UISETP.NE.AND UP0, UPT, UR4, 0x1d, UPT ;  /* 0x0000001d0400788c */ /* 0x000fd2000bf05270 */
[----:B------:R-:W-:Y:S05]  /*1bd0*/  BRA.U !UP0, `(.L_x_646) ;  /* 0x0000000108647547 */ /* 0x000fea000b800000 */
[----:B------:R-:W-:-:S09]  /*1be0*/  UISETP.NE.AND UP0, UPT, UR4, 0x2c, UPT ;  /* 0x0000002c0400788c */ /* 0x000fd2000bf05270 */
[----:B------:R-:W-:Y:S05]  /*1bf0*/  BRA.U !UP0, `(.L_x_647) ;  /* 0x00000001084c7547 */ /* 0x000fea000b800000 */
.L_x_629:
        /* <DEDUP_REMOVED lines=15> */
[----:B--2--5:R-:W-:Y:S05]  /*1cf0*/  CALL.ABS.NOINC R14 ;  /* 0x000000000e007343 */ /* 0x024fea0003c00000 */
.L_x_648:
[----:B------:R-:W-:-:S04]  /*1d00*/  PLOP3.LUT P0, PT, PT, PT, PT, 0x8, 0x80 ;  /* 0x000000000080781c */ /* 0x000fc80003f0e170 */
[----:B------:R-:W-:Y:S01]  /*1d10*/  P2R R23, PR, RZ, 0x1 ;  /* 0x00000001ff177803 */ /* 0x000fe20000000000 */
[----:B------:R-:W-:Y:S08]  /*1d20*/  BRA `(.L_x_630) ;  /* 0x0000000000307947 */ /* 0x000ff00003800000 */
.L_x_647:
[----:B------:R-:W2:Y:S02]  /*1d30*/  LDG.E.U8 R4, desc[UR36][R4.64] ;  /* 0x0000002404047981 */ /* 0x000ea4000c1e1100 */
[----:B--2---:R-:W-:-:S04]  /*1d40*/  ISETP.NE.AND P0, PT, R4, RZ, PT ;  /* 0x000000ff0400720c */ /* 0x004fc80003f05270 */
[----:B------:R-:W-:Y:S01]  /*1d50*/  P2R R23, PR, RZ, 0x1 ;  /* 0x00000001ff177803 */ /* 0x000fe20000000000 */
[----:B------:R-:W-:Y:S08]  /*1d60*/  BRA `(.L_x_630) ;  /* 0x0000000000207947 */ /* 0x000ff00003800000 */
.L_x_646:
[----:B------:R-:W2:Y:S02]  /*1d70*/  LDG.E.64 R4, desc[UR36][R4.64] ;  /* 0x0000002404047981 */ /* 0x000ea4000c1e1b00 */
[----:B--2---:R-:W-:-:S04]  /*1d80*/  ISETP.NE.U32.AND P0, PT, R4, RZ, PT ;  /* 0x000000ff0400720c */ /* 0x004fc80003f05070 */
[----:B------:R-:W-:-:S04]  /*1d90*/  ISETP.NE.AND.EX P0, PT, R5, RZ, PT, P0 ;  /* 0x000000ff0500720c */ /* 0x000fc80003f05300 */
[----:B------:R-:W-:Y:S01]  /*1da0*/  P2R R23, PR, RZ, 0x1 ;  /* 0x00000001ff177803 */ /* 0x000fe20000000000 */
[----:B------:R-:W-:Y:S08]  /*1db0*/  BRA `(.L_x_630) ;  /* 0x00000000000c7947 */ /* 0x000ff00003800000 */
.L_x_645:
[----:B------:R-:W2:Y:S02]  /*1dc0*/  LDG.E R4, desc[UR36][R4.64] ;  /* 0x0000002404047981 */ /* 0x000ea4000c1e1900 */
[----:B--2---:R-:W-:-:S04]  /*1dd0*/  ISETP.NE.AND P0, PT, R4, RZ, PT ;  /* 0x000000ff0400720c */ /* 0x004fc80003f05270 */
[----:B------:R-:W-:-:S09]  /*1de0*/  P2R R23, PR, RZ, 0x1 ;  /* 0x00000001ff177803 */ /* 0x000fd20000000000 */
.L_x_630:
[----:B------:R-:W-:Y:S05]  /*1df0*/  BSYNC.RECONVERGENT B6 ;  /* 0x0000000000067941 */ /* 0x000fea0003800200 */
.L_x_624:
[----:B------:R-:W0:Y:S01]  /*1e00*/  LDC.64 R4, c[0x0][0x3b0] ;  /* 0x0000ec00ff047b82 */ /* 0x000e220000000a00 */
[----:B------:R-:W1:Y:S01]  /*1e10*/  LDCU UR5, c[0x0][0x3c8] ;  /* 0x00007900ff0577ac */ /* 0x000e620008000800 */
        /* <DEDUP_REMOVED lines=17> */
.L_x_652:
[----:B------:R3:W5:Y:S01]  /*1f30*/  LDG.E.U8 R16, desc[UR36][R4.64] ;  /* 0x0000002404107981 */ /* 0x000762000c1e1100 */
[----:B------:R-:W-:Y:S01]  /*1f40*/  IMAD.MOV.U32 R17, RZ, RZ, RZ ;  /* 0x000000ffff117224 */ /* 0x000fe200078e00ff */
[----:B------:R-:W-:Y:S06]  /*1f50*/  BRA `(.L_x_654) ;  /* 0x0000000c00447947 */ /* 0x000fec0003800000 */
.L_x_651:
        /* <DEDUP_REMOVED lines=8> */
.L_x_656:
[----:B------:R-:W2:Y:S02]  /*1fe0*/  LDG.E R16, desc[UR36][R4.64] ;  /* 0x0000002404107981 */ /* 0x000ea4000c1e1900 */
[----:B--2---:R-:W-:Y:S01]  /*1ff0*/  SHF.R.S32.HI R17, RZ, 0x1f, R16 ;  /* 0x0000001fff117819 */ /* 0x004fe20000011410 */
[----:B------:R-:W-:Y:S06]  /*2000*/  BRA `(.L_x_654) ;  /* 0x0000000c00187947 */ /* 0x000fec0003800000 */
.L_x_655:
[----:B------:R-:W2:Y:S02]  /*2010*/  LDG.E.S16 R16, desc[UR36][R4.64] ;  /* 0x0000002404107981 */ /* 0x000ea4000c1e1700 */
[----:B--2---:R-:W-:Y:S01]  /*2020*/  SHF.R.S32.HI R17, RZ, 0x1f, R16 ;  /* 0x0000001fff117819 */ /* 0x004fe20000011410 */
[----:B------:R-:W-:Y:S06]  /*2030*/  BRA `(.L_x_654) ;  /* 0x0000000c000c7947 */ /* 0x000fec0003800000 */
.L_x_650:
[----:B------:R-:W-:-:S09]  /*2040*/  UISETP.GT.AND UP0, UPT, UR4, 0x6, UPT ;  /* 0x000000060400788c */ /* 0x000fd2000bf04270 */
[----:B------:R-:W-:Y:S05]  /*2050*/  BRA.U UP0, `(.L_x_657) ;  /* 0x00000001002c7547 */ /* 0x000fea000b800000 */
[----:B------:R-:W-:-:S09]  /*2060*/  UISETP.NE.AND UP0, UPT, UR4, 0x5, UPT ;  /* 0x000000050400788c */ /* 0x000fd2000bf05270 */
[----:B------:R-:W-:Y:S05]  /*2070*/  BRA.U !UP0, `(.L_x_658) ;  /* 0x0000000108147547 */ /* 0x000fea000b800000 */
[----:B------:R-:W-:-:S09]  /*2080*/  UISETP.NE.AND UP0, UPT, UR4, 0x6, UPT ;  /* 0x000000060400788c */ /* 0x000fd2000bf05270 */
[----:B------:R-:W-:Y:S05]  /*2090*/  BRA.U UP0, `(.L_x_653) ;  /* 0x0000000900707547 */ /* 0x000fea000b800000 */
[----:B------:R-:W2:Y:S02]  /*20a0*/  LDG.E R4, desc[UR36][R4.64] ;  /* 0x0000002404047981 */ /* 0x000ea4000c1e1900 */
[----:B--2---:R3:W4:Y:S02]  /*20b0*/  F2I.S64.TRUNC R16, R4 ;  /* 0x0000000400107311 */ /* 0x004724000020d900 */
[----:B---34-:R-:W-:Y:S05]  /*20c0*/  BRA `(.L_x_654) ;  /* 0x0000000800e87947 */ /* 0x018fea0003800000 */
.L_x_658:
[----:B------:R-:W2:Y:S02]  /*20d0*/  LDG.E.U16 R4, desc[UR36][R4.64] ;  /* 0x0000002404047981 */ /* 0x000ea4000c1e1500 */
[----:B--2---:R-:W-:-:S06]  /*20e0*/  HADD2.F32 R16, -RZ, R4.H0_H0 ;  /* 0x20000004ff107230 */ /* 0x004fcc0000004100 */
[----:B------:R-:W3:Y:S02]  /*20f0*/  F2I.S64.TRUNC R16, R16 ;  /* 0x0000001000107311 */ /* 0x000ee4000020d900 */
[----:B---3--:R-:W-:Y:S05]  /*2100*/  BRA `(.L_x_654) ;  /* 0x0000000800d87947 */ /* 0x008fea0003800000 */
.L_x_657:
[----:B------:R-:W-:-:S09]  /*2110*/  UISETP.NE.AND UP0, UPT, UR4, 0x7, UPT ;  /* 0x000000070400788c */ /* 0x000fd2000bf05270 */
[----:B------:R-:W-:Y:S05]  /*2120*/  BRA.U !UP0, `(.L_x_659) ;  /* 0x00000001082c7547 */ /* 0x000fea000b800000 */
[----:B------:R-:W-:-:S09]  /*2130*/  UISETP.NE.AND UP0, UPT, UR4, 0x8, UPT ;  /* 0x000000080400788c */ /* 0x000fd2000bf05270 */
[----:B------:R-:W-:Y:S05]  /*2140*/  BRA.U !UP0, `(.L_x_660) ;  /* 0x0000000108147547 */ /* 0x000fea000b800000 */
[----:B------:R-:W-:-:S09]  /*2150*/  UISETP.NE.AND UP0, UPT, UR4, 0x9, UPT ;  /* 0x000000090400788c */ /* 0x000fd2000bf05270 */
[----:B------:R-:W-:Y:S05]  /*2160*/  BRA.U UP0, `(.L_x_653) ;  /* 0x00000009003c7547 */ /* 0x000fea000b800000 */
[----:B------:R-:W2:Y:S02]  /*2170*/  LDG.E R4, desc[UR36][R4.64] ;  /* 0x0000002404047981 */ /* 0x000ea4000c1e1900 */
[----:B--2---:R3:W4:Y:S02]  /*2180*/  F2I.S64.TRUNC R16, R4 ;  /* 0x0000000400107311 */ /* 0x004724000020d900 */
[----:B---34-:R-:W-:Y:S05]  /*2190*/  BRA `(.L_x_654) ;  /* 0x0000000800b47947 */ /* 0x018fea0003800000 */
.L_x_660:
[----:B------:R-:W2:Y:S02]  /*21a0*/  LDG.E.U16 R4, desc[UR36][R4.64] ;  /* 0x0000002404047981 */ /* 0x000ea4000c1e1500 */
[----:B--2---:R-:W-:-:S06]  /*21b0*/  HADD2.F32 R16, -RZ, R4.H0_H0 ;  /* 0x20000004ff107230 */ /* 0x004fcc0000004100 */
[----:B------:R-:W3:Y:S02]  /*21c0*/  F2I.S64.TRUNC R16, R16 ;  /* 0x0000001000107311 */ /* 0x000ee4000020d900 */
[----:B---3--:R-:W-:Y:S05]  /*21d0*/  BRA `(.L_x_654) ;  /* 0x0000000800a47947 */ /* 0x008fea0003800000 */
.L_x_659:
[----:B------:R-:W2:Y:S02]  /*21e0*/  LDG.E.64 R4, desc[UR36][R4.64] ;  /* 0x0000002404047981 */ /* 0x000ea4000c1e1b00 */
[----:B--2---:R3:W4:Y:S02]  /*21f0*/  F2I.S64.F64.TRUNC R16, R4 ;  /* 0x0000000400107311 */ /* 0x004724000030d900 */
[----:B---34-:R-:W-:Y:S05]  /*2200*/  BRA `(.L_x_654) ;  /* 0x0000000800987947 */ /* 0x018fea0003800000 */
.L_x_649:
        /* <DEDUP_REMOVED lines=13> */
.L_x_663:
[----:B------:R-:W2:Y:S02]  /*22e0*/  LDG.E.64 R4, desc[UR36][R4.64] ;  /* 0x0000002404047981 */ /* 0x000ea4000c1e1b00 */
[----:B--2---:R3:W4:Y:S02]  /*22f0*/  F2I.S64.F64.TRUNC R16, R4 ;  /* 0x0000000400107311 */ /* 0x004724000030d900 */
[----:B---34-:R-:W-:Y:S05]  /*2300*/  BRA `(.L_x_654) ;  /* 0x0000000800587947 */ /* 0x018fea0003800000 */
.L_x_662:
        /* <DEDUP_REMOVED lines=24> */
[----:B------:R3:W4:Y:S02]  /*2490*/  F2I.S64.TRUNC R16, R3 ;  /* 0x0000000300107311 */ /* 0x000724000020d900 */
[----:B---34-:R-:W-:Y:S05]  /*24a0*/  BRA `(.L_x_654) ;  /* 0x0000000400f07947 */ /* 0x018fea0003800000 */
.L_x_665:
        /* <DEDUP_REMOVED lines=12> */
[----:B------:R3:W4:Y:S02]  /*2570*/  F2I.S64.TRUNC R16, R0 ;  /* 0x0000000000107311 */ /* 0x000724000020d900 */
[----:B---34-:R-:W-:Y:S05]  /*2580*/  BRA `(.L_x_654) ;  /* 0x0000000400b87947 */ /* 0x018fea0003800000 */
.L_x_664:
[----:B------:R-:W2:Y:S02]  /*2590*/  LDG.E.U16 R16, desc[UR36][R4.64] ;  /* 0x0000002404107981 */ /* 0x000ea4000c1e1500 */
[----:B--2---:R-:W-:-:S06]  /*25a0*/  IMAD.U32 R16, R16, 0x10000, RZ ;  /* 0x0001000010107824 */ /* 0x004fcc00078e00ff */
[----:B------:R-:W3:Y:S02]  /*25b0*/  F2I.S64.TRUNC R16, R16 ;  /* 0x0000001000107311 */ /* 0x000ee4000020d900 */
[----:B---3--:R-:W-:Y:S05]  /*25c0*/  BRA `(.L_x_654) ;  /* 0x0000000400a87947 */ /* 0x008fea0003800000 */
.L_x_661:
        /* <DEDUP_REMOVED lines=11> */
.L_x_668:
        /* <DEDUP_REMOVED lines=21> */
.L_x_672:
[----:B------:R-:W-:Y:S05]  /*27d0*/  BSYNC.RECONVERGENT B1 ;  /* 0x0000000000017941 */ /* 0x000fea0003800200 */
.L_x_671:
[----:B------:R-:W-:Y:S01]  /*27e0*/  IMAD.SHL.U32 R0, R0, 0x100000, RZ ;  /* 0x0010000000007824 */ /* 0x000fe200078e00ff */
[----:B------:R-:W-:-:S04]  /*27f0*/  LEA R3, R3, 0x3b800000, 0x17 ;  /* 0x3b80000003037811 */ /* 0x000fc800078eb8ff */
[----:B------:R-:W-:-:S07]  /*2800*/  LOP3.LUT R16, R3, R0, R7, 0xfe, !PT ;  /* 0x0000000003107212 */ /* 0x000fce00078efe07 */
.L_x_670:
[----:B------:R-:W-:Y:S05]  /*2810*/  BSYNC.RECONVERGENT B0 ;  /* 0x0000000000007941 */ /* 0x000fea0003800200 */
.L_x_669:
[----:B------:R-:W0:Y:S02]  /*2820*/  F2I.S64.TRUNC R16, R16 ;  /* 0x0000001000107311 */ /* 0x000e24000020d900 */
[----:B0-----:R-:W-:Y:S05]  /*2830*/  BRA `(.L_x_654) ;  /* 0x00000004000c7947 */ /* 0x001fea0003800000 */
.L_x_667:
        /* <DEDUP_REMOVED lines=21> */
.L_x_676:
[----:B------:R-:W-:Y:S05]  /*2990*/  BSYNC.RECONVERGENT B1 ;  /* 0x0000000000017941 */ /* 0x000fea0003800200 */
.L_x_675:
[----:B------:R-:W-:Y:S01]  /*29a0*/  IMAD.SHL.U32 R0, R0, 0x200000, RZ ;  /* 0x0020000000007824 */ /* 0x000fe200078e00ff */
[----:B------:R-:W-:-:S04]  /*29b0*/  LEA R3, R3, 0x37800000, 0x17 ;  /* 0x3780000003037811 */ /* 0x000fc800078eb8ff */
[----:B------:R-:W-:-:S07]  /*29c0*/  LOP3.LUT R16, R3, R0, R7, 0xfe, !PT ;  /* 0x0000000003107212 */ /* 0x000fce00078efe07 */
.L_x_674:
[----:B------:R-:W-:Y:S05]  /*29d0*/  BSYNC.RECONVERGENT B0 ;  /* 0x0000000000007941 */ /* 0x000fea0003800200 */
.L_x_673:
[----:B------:R-:W0:Y:S02]  /*29e0*/  F2I.S64.TRUNC R16, R16 ;  /* 0x0000001000107311 */ /* 0x000e24000020d900 */
[----:B0-----:R-:W-:Y:S05]  /*29f0*/  BRA `(.L_x_654) ;  /* 0x00000000009c7947 */ /* 0x001fea0003800000 */
.L_x_666:
[----:B------:R-:W-:-:S09]  /*2a00*/  UISETP.NE.AND UP0, UPT, UR4, 0x1c, UPT ;  /* 0x0000001c0400788c */ /* 0x000fd2000bf05270 */
[----:B------:R-:W-:Y:S05]  /*2a10*/  BRA.U !UP0, `(.L_x_677) ;  /* 0x00000001088c7547 */ /* 0x000fea000b800000 */
[----:B------:R-:W-:-:S09]  /*2a20*/  UISETP.NE.AND UP0, UPT, UR4, 0x1d, UPT ;  /* 0x0000001d0400788c */ /* 0x000fd2000bf05270 */
[----:B------:R-:W-:Y:S05]  /*2a30*/  BRA.U !UP0, `(.L_x_678) ;  /* 0x00000001087c7547 */ /* 0x000fea000b800000 */
[----:B------:R-:W-:-:S09]  /*2a40*/  UISETP.NE.AND UP0, UPT, UR4, 0x2c, UPT ;  /* 0x0000002c0400788c */ /* 0x000fd2000bf05270 */
[----:B------:R-:W-:Y:S05]  /*2a50*/  BRA.U !UP0, `(.L_x_679) ;  /* 0x0000000108487547 */ /* 0x000fea000b800000 */
.L_x_653:
        /* <DEDUP_REMOVED lines=16> */
.L_x_680:
[----:B------:R-:W-:Y:S01]  /*2b60*/  CS2R R16, SRZ ;  /* 0x0000000000107805 */ /* 0x000fe2000001ff00 */
[----:B------:R-:W-:Y:S06]  /*2b70*/  BRA `(.L_x_654) ;  /* 0x00000000003c7947 */ /* 0x000fec0003800000 */
.L_x_679:
        /* <DEDUP_REMOVED lines=8> */
.L_x_682:
[----:B------:R-:W-:Y:S05]  /*2c00*/  BSYNC.RECONVERGENT B0 ;  /* 0x0000000000007941 */ /* 0x000fea0003800200 */
.L_x_681:
[----:B------:R-:W3:Y:S02]  /*2c10*/  F2I.S64.TRUNC R16, R16 ;  /* 0x0000001000107311 */ /* 0x000ee4000020d900 */
[----:B---3--:R-:W-:Y:S05]  /*2c20*/  BRA `(.L_x_654) ;  /* 0x0000000000107947 */ /* 0x008fea0003800000 */
.L_x_678:
[----:B------:R2:W5:Y:S01]  /*2c30*/  LDG.E.64 R16, desc[UR36][R4.64] ;  /* 0x0000002404107981 */ /* 0x000562000c1e1b00 */
[----:B------:R-:W-:Y:S05]  /*2c40*/  BRA `(.L_x_654) ;  /* 0x0000000000087947 */ /* 0x000fea0003800000 */
.L_x_677:
[----:B------:R1:W5:Y:S01]  /*2c50*/  LDG.E R16, desc[UR36][R4.64] ;  /* 0x0000002404107981 */ /* 0x000362000c1e1900 */
[----:B------:R-:W-:-:S07]  /*2c60*/  IMAD.MOV.U32 R17, RZ, RZ, RZ ;  /* 0x000000ffff117224 */ /* 0x000fce00078e00ff */
.L_x_654:
[----:B------:R-:W-:Y:S01]  /*2c70*/  ISETP.NE.AND P0, PT, R23, RZ, PT ;  /* 0x000000ff1700720c */ /* 0x000fe20003f05270 */
[----:B------:R-:W-:-:S03]  /*2c80*/  VIADD R25, R19, 0x80 ;  /* 0x0000008013197836 */ /* 0x000fc60000000000 */
[----:B------:R-:W-:-:S04]  /*2c90*/  PLOP3.LUT P0, PT, P0, PT, PT, 0x8, 0x80 ;  /* 0x000000000080781c */ /* 0x000fc8000070e170 */
[----:B------:R-:W-:-:S09]  /*2ca0*/  P2R R24, PR, RZ, 0x1 ;  /* 0x00000001ff187803 */ /* 0x000fd20000000000 */
.L_x_589:
[----:B------:R-:W-:Y:S05]  /*2cb0*/  BSYNC.RECONVERGENT B7 ;  /* 0x0000000000077941 */ /* 0x000fea0003800200 */
.L_x_588:
[----:B------:R-:W-:Y:S01]  /*2cc0*/  ISETP.GE.AND P0, PT, R25, R18, PT ;  /* 0x000000121900720c */ /* 0x000fe20003f06270 */
[----:B------:R-:W-:Y:S01]  /*2cd0*/  BSSY.RECONVERGENT B7, `(.L_x_683) ;  /* 0x00002c1000077945 */ /* 0x000fe20003800200 */
[----:B------:R-:W-:Y:S02]  /*2ce0*/  PLOP3.LUT P1, PT, PT, PT, PT, 0x80, 0x8 ;  /* 0x000000000008781c */ /* 0x000fe40003f2f070 */
[----:B------:R-:W-:Y:S02]  /*2cf0*/  CS2R R28, SRZ ;  /* 0x00000000001c7805 */ /* 0x000fe4000001ff00 */
[----:B------:R-:W-:Y:S02]  /*2d00*/  PRMT R23, RZ, 0x7610, R23 ;  /* 0x00007610ff177816 */ /* 0x000fe40000000017 */
[----:B------:R-:W-:-:S05]  /*2d10*/  P2R R27, PR, RZ, 0x2 ;  /* 0x00000002ff1b7803 */ /* 0x000fca0000000000 */
[----:B------:R-:W-:Y:S05]  /*2d20*/  @P0 BRA `(.L_x_684) ;  /* 0x0000002800ec0947 */ /* 0x000fea0003800000 */
[----:B01234-:R-:W0:Y:S01]  /*2d30*/  LDC.64 R4, c[0x0][0x3a0] ;  /* 0x0000e800ff047b82 */ /* 0x01fe220000000a00 */
        /* <DEDUP_REMOVED lines=21> */
.L_x_688:
[----:B------:R-:W2:Y:S02]  /*2e90*/  LDG.E.U8 R4, desc[UR36][R4.64] ;  /* 0x0000002404047981 */ /* 0x000ea4000c1e1100 */
[----:B--2---:R-:W-:-:S04]  /*2ea0*/  I2FP.F32.U32 R0, R4 ;  /* 0x0000000400007245 */ /* 0x004fc80000201000 */
[----:B------:R-:W-:-:S04]  /*2eb0*/  F2FP.F16.F32.PACK_AB R0, RZ, R0 ;  /* 0x00000000ff00723e */ /* 0x000fc800000000ff */
[----:B------:R-:W-:Y:S01]  /*2ec0*/  PRMT R23, R0, 0x7610, R23 ;  /* 0x0000761000177816 */ /* 0x000fe20000000017 */
[----:B------:R-:W-:Y:S06]  /*2ed0*/  BRA `(.L_x_690) ;  /* 0x0000000c00d87947 */ /* 0x000fec0003800000 */
.L_x_687:
        /* <DEDUP_REMOVED lines=11> */
.L_x_692:
[----:B------:R-:W2:Y:S02]  /*2f90*/  LDG.E R4, desc[UR36][R4.64] ;  /* 0x0000002404047981 */ /* 0x000ea4000c1e1900 */
[----:B--2---:R-:W-:-:S04]  /*2fa0*/  I2FP.F32.S32 R0, R4 ;  /* 0x0000000400007245 */ /* 0x004fc80000201400 */
[----:B------:R-:W-:-:S04]  /*2fb0*/  F2FP.F16.F32.PACK_AB R0, RZ, R0 ;  /* 0x00000000ff00723e */ /* 0x000fc800000000ff */
[----:B------:R-:W-:Y:S01]  /*2fc0*/  PRMT R23, R0, 0x7610, R23 ;  /* 0x0000761000177816 */ /* 0x000fe20000000017 */
[----:B------:R-:W-:Y:S06]  /*2fd0*/  BRA `(.L_x_690) ;  /* 0x0000000c00987947 */ /* 0x000fec0003800000 */
.L_x_691:
[----:B------:R-:W2:Y:S02]  /*2fe0*/  LDG.E.U16 R4, desc[UR36][R4.64] ;  /* 0x0000002404047981 */ /* 0x000ea4000c1e1500 */
[----:B--2---:R-:W0:Y:S02]  /*2ff0*/  I2F.S16 R0, R4 ;  /* 0x0000000400007306 */ /* 0x004e240000101400 */
[----:B0-----:R-:W-:-:S04]  /*3000*/  F2FP.F16.F32.PACK_AB R0, RZ, R0 ;  /* 0x00000000ff00723e */ /* 0x001fc800000000ff */
[----:B------:R-:W-:Y:S01]  /*3010*/  PRMT R23, R0, 0x7610, R23 ;  /* 0x0000761000177816 */ /* 0x000fe20000000017 */
[----:B------:R-:W-:Y:S06]  /*3020*/  BRA `(.L_x_690) ;  /* 0x0000000c00847947 */ /* 0x000fec0003800000 */
.L_x_686:
        /* <DEDUP_REMOVED lines=9> */
.L_x_694:
[----:B------:R1:W5:Y:S01]  /*30c0*/  LDG.E.U16 R23, desc[UR36][R4.64] ;  /* 0x0000002404177981 */ /* 0x000362000c1e1500 */
[----:B------:R-:W-:Y:S05]  /*30d0*/  BRA `(.L_x_690) ;  /* 0x0000000c00587947 */ /* 0x000fea0003800000 */
.L_x_693:
        /* <DEDUP_REMOVED lines=9> */
.L_x_696:
[----:B------:R0:W5:Y:S01]  /*3170*/  LDG.E.U16 R23, desc[UR36][R4.64] ;  /* 0x0000002404177981 */ /* 0x000162000c1e1500 */
[----:B------:R-:W-:Y:S05]  /*3180*/  BRA `(.L_x_690) ;  /* 0x0000000c002c7947 */ /* 0x000fea0003800000 */
.L_x_695:
        /* <DEDUP_REMOVED lines=13> */
.L_x_685:
        /* <DEDUP_REMOVED lines=14> */
.L_x_699:
        /* <DEDUP_REMOVED lines=13> */
.L_x_698:
        /* <DEDUP_REMOVED lines=27> */
.L_x_701:
[----:B------:R-:W2:Y:S02]  /*35c0*/  LDG.E.U8 R4, desc[UR36][R4.64] ;  /* 0x0000002404047981 */ /* 0x000ea4000c1e1100 */
[C---:B--2---:R-:W-:Y:S02]  /*35d0*/  IMAD.SHL.U32 R0, R4.reuse, 0x2000000, RZ ;  /* 0x0200000004007824 */ /* 0x044fe400078e00ff */
[----:B------:R-:W-:-:S03]  /*35e0*/  IMAD.SHL.U32 R6, R4, 0x100, RZ ;  /* 0x0000010004067824 */ /* 0x000fc600078e00ff */
[----:B------:R-:W-:-:S13]  /*35f0*/  ISETP.GE.U32.AND P0, PT, R0, 0x8000000, PT ;  /* 0x080000000000780c */ /* 0x000fda0003f06070 */
[----:B------:R-:W-:Y:S02]  /*3600*/  @!P0 LOP3.LUT R3, R6, 0x7f00, RZ, 0xc0, !PT ;  /* 0x00007f0006038812 */ /* 0x000fe400078ec0ff */
[----:B------:R-:W-:Y:S02]  /*3610*/  @P0 LEA.HI R0, R0, 0x70000000, RZ, 0x1c ;  /* 0x7000000000000811 */ /* 0x000fe400078fe0ff */
[----:B------:R-:W-:Y:S02]  /*3620*/  @!P0 LOP3.LUT R3, R3, 0x3f000000, RZ, 0xfc, !PT ;  /* 0x3f00000003038812 */ /* 0x000fe400078efcff */
[----:B------:R-:W-:Y:S01]  /*3630*/  PRMT R6, R6, 0x9910, RZ ;  /* 0x0000991006067816 */ /* 0x000fe200000000ff */
[----:B------:R-:W-:Y:S02]  /*3640*/  @P0 FMUL.FTZ R0, R0, 1.9259299443872358531e-34 ;  /* 0x0780000000000820 */ /* 0x000fe40000410000 */
[----:B------:R-:W-:Y:S02]  /*3650*/  @!P0 FADD.FTZ R0, R3, -0.5 ;  /* 0xbf00000003008421 */ /* 0x000fe40000010000 */
[----:B------:R-:W-:-:S05]  /*3660*/  IMAD.MOV.U32 R3, RZ, RZ, R6 ;  /* 0x000000ffff037224 */ /* 0x000fca00078e0006 */
[----:B------:R-:W-:-:S04]  /*3670*/  LOP3.LUT R0, R0, 0x80000000, R3, 0xf8, !PT ;  /* 0x8000000000007812 */ /* 0x000fc800078ef803 */
[----:B------:R-:W-:-:S04]  /*3680*/  F2FP.F16.F32.PACK_AB R0, RZ, R0 ;  /* 0x00000000ff00723e */ /* 0x000fc800000000ff */
[----:B------:R-:W-:Y:S01]  /*3690*/  PRMT R23, R0, 0x7610, R23 ;  /* 0x0000761000177816 */ /* 0x000fe20000000017 */
[----:B------:R-:W-:Y:S06]  /*36a0*/  BRA `(.L_x_690) ;  /* 0x0000000400e47947 */ /* 0x000fec0003800000 */
.L_x_700:
[----:B------:R-:W2:Y:S02]  /*36b0*/  LDG.E.U16 R0, desc[UR36][R4.64] ;  /* 0x0000002404007981 */ /* 0x000ea4000c1e1500 */
[----:B--2---:R-:W-:-:S05]  /*36c0*/  IMAD.U32 R0, R0, 0x10000, RZ ;  /* 0x0001000000007824 */ /* 0x004fca00078e00ff */
[----:B------:R-:W-:-:S04]  /*36d0*/  F2FP.F16.F32.PACK_AB R0, RZ, R0 ;  /* 0x00000000ff00723e */ /* 0x000fc800000000ff */
[----:B------:R-:W-:Y:S01]  /*36e0*/  PRMT R23, R0, 0x7610, R23 ;  /* 0x0000761000177816 */ /* 0x000fe20000000017 */
[----:B------:R-:W-:Y:S06]  /*36f0*/  BRA `(.L_x_690) ;  /* 0x0000000400d07947 */ /* 0x000fec0003800000 */
.L_x_697:
        /* <DEDUP_REMOVED lines=13> */
.L_x_704:
        /* <DEDUP_REMOVED lines=21> */
.L_x_708:
[----:B------:R-:W-:Y:S05]  /*3920*/  BSYNC.RECONVERGENT B1 ;  /* 0x0000000000017941 */ /* 0x000fea0003800200 */
.L_x_707:
[----:B------:R-:W-:Y:S01]  /*3930*/  IMAD.SHL.U32 R0, R0, 0x100000, RZ ;  /* 0x0010000000007824 */ /* 0x000fe200078e00ff */
[----:B------:R-:W-:-:S04]  /*3940*/  LEA R3, R3, 0x3b800000, 0x17 ;  /* 0x3b80000003037811 */ /* 0x000fc800078eb8ff */
[----:B------:R-:W-:-:S07]  /*3950*/  LOP3.LUT R0, R3, R0, R7, 0xfe, !PT ;  /* 0x0000000003007212 */ /* 0x000fce00078efe07 */
.L_x_706:
[----:B------:R-:W-:Y:S05]  /*3960*/  BSYNC.RECONVERGENT B0 ;  /* 0x0000000000007941 */ /* 0x000fea0003800200 */
.L_x_705:
[----:B------:R-:W-:-:S04]  /*3970*/  F2FP.F16.F32.PACK_AB R0, RZ, R0 ;  /* 0x00000000ff00723e */ /* 0x000fc800000000ff */
[----:B------:R-:W-:Y:S01]  /*3980*/  PRMT R23, R0, 0x7610, R23 ;  /* 0x0000761000177816 */ /* 0x000fe20000000017 */
[----:B------:R-:W-:Y:S06]  /*3990*/  BRA `(.L_x_690) ;  /* 0x0000000400287947 */ /* 0x000fec0003800000 */
.L_x_703:
        /* <DEDUP_REMOVED lines=21> */
.L_x_712:
[----:B------:R-:W-:Y:S05]  /*3af0*/  BSYNC.RECONVERGENT B1 ;  /* 0x0000000000017941 */ /* 0x000fea0003800200 */
.L_x_711:
[----:B------:R-:W-:Y:S01]  /*3b00*/  IMAD.SHL.U32 R0, R0, 0x200000, RZ ;  /* 0x0020000000007824 */ /* 0x000fe200078e00ff */
[----:B------:R-:W-:-:S04]  /*3b10*/  LEA R3, R3, 0x37800000, 0x17 ;  /* 0x3780000003037811 */ /* 0x000fc800078eb8ff */
[----:B------:R-:W-:-:S07]  /*3b20*/  LOP3.LUT R0, R3, R0, R7, 0xfe, !PT ;  /* 0x0000000003007212 */ /* 0x000fce00078efe07 */
.L_x_710:
[----:B------:R-:W-:Y:S05]  /*3b30*/  BSYNC.RECONVERGENT B0 ;  /* 0x0000000000007941 */ /* 0x000fea0003800200 */
.L_x_709:
[----:B------:R-:W-:-:S04]  /*3b40*/  F2FP.F16.F32.PACK_AB R0, RZ, R0 ;  /* 0x00000000ff00723e */ /* 0x000fc800000000ff */
[----:B------:R-:W-:Y:S01]  /*3b50*/  PRMT R23, R0, 0x7610, R23 ;  /* 0x0000761000177816 */ /* 0x000fe20000000017 */
[----:B------:R-:W-:Y:S06]  /*3b60*/  BRA `(.L_x_690) ;  /* 0x0000000000b47947 */ /* 0x000fec0003800000 */
.L_x_702:
        /* <DEDUP_REMOVED lines=14> */
.L_x_716:
[----:B------:R-:W-:Y:S05]  /*3c50*/  BSYNC.RECONVERGENT B0 ;  /* 0x0000000000007941 */ /* 0x000fea0003800200 */
.L_x_715:
[----:B------:R-:W-:-:S04]  /*3c60*/  F2FP.F16.F32.PACK_AB R0, RZ, R0 ;  /* 0x00000000ff00723e */ /* 0x000fc800000000ff */
[----:B------:R-:W-:Y:S01]  /*3c70*/  PRMT R23, R0, 0x7610, R23 ;  /* 0x0000761000177816 */ /* 0x000fe20000000017 */
[----:B------:R-:W-:Y:S06]  /*3c80*/  BRA `(.L_x_690) ;  /* 0x00000000006c7947 */ /* 0x000fec0003800000 */
.L_x_689:
        /* <DEDUP_REMOVED lines=11> */
[----:B------:R-:W-:Y:S02]  /*3d40*/  IMAD.U32 R7, RZ, RZ, UR7 ;  /* 0x00000007ff077e24 */ /* 0x000fe4000f8e00ff */
[----:B---3--:R-:W-:Y:S02]  /*3d50*/  IMAD.U32 R10, RZ, RZ, UR8 ;  /* 0x00000008ff0a7e24 */ /* 0x008fe4000f8e00ff */
[----:B------:R-:W-:-:S07]  /*3d60*/  IMAD.U32 R11, RZ, RZ, UR9 ;  /* 0x00000009ff0b7e24 */ /* 0x000fce000f8e00ff */
[----:B------:R-:W-:-:S07]  /*3d70*/  LEPC R20, `(.L_x_717) ;  /* 0x000000001014794e */ /* 0x000fce0000000000 */
[----:B--2--5:R-:W-:Y:S05]  /*3d80*/  CALL.ABS.NOINC R14 ;  /* 0x000000000e007343 */ /* 0x024fea0003c00000 */
.L_x_717:
[----:B------:R-:W-:Y:S01]  /*3d90*/  PRMT R23, RZ, 0x7610, R23 ;  /* 0x00007610ff177816 */ /* 0x000fe20000000017 */
[----:B------:R-:W-:Y:S06]  /*3da0*/  BRA `(.L_x_690) ;  /* 0x0000000000247947 */ /* 0x000fec0003800000 */
.L_x_714:
[----:B------:R-:W2:Y:S02]  /*3db0*/  LDG.E.64 R4, desc[UR36][R4.64] ;  /* 0x0000002404047981 */ /* 0x000ea4000c1e1b00 */
[----:B--2---:R-:W0:Y:S02]  /*3dc0*/  I2F.U64 R0, R4 ;  /* 0x0000000400007312 */ /* 0x004e240000301000 */
[----:B0-----:R-:W-:-:S04]  /*3dd0*/  F2FP.F16.F32.PACK_AB R0, RZ, R0 ;  /* 0x00000000ff00723e */ /* 0x001fc800000000ff */
[----:B------:R-:W-:Y:S01]  /*3de0*/  PRMT R23, R0, 0x7610, R23 ;  /* 0x0000761000177816 */ /* 0x000fe20000000017 */
[----:B------:R-:W-:Y:S06]  /*3df0*/  BRA `(.L_x_690) ;  /* 0x0000000000107947 */ /* 0x000fec0003800000 */
.L_x_713:
[----:B------:R-:W2:Y:S02]  /*3e00*/  LDG.E R4, desc[UR36][R4.64] ;  /* 0x0000002404047981 */ /* 0x000ea4000c1e1900 */
[----:B--2---:R-:W-:-:S04]  /*3e10*/  I2FP.F32.U32 R0, R4 ;  /* 0x0000000400007245 */ /* 0x004fc80000201000 */
[----:B------:R-:W-:-:S04]  /*3e20*/  F2FP.F16.F32.PACK_AB R0, RZ, R0 ;  /* 0x00000000ff00723e */ /* 0x000fc800000000ff */
[----:B------:R-:W-:-:S07]  /*3e30*/  PRMT R23, R0, 0x7610, R23 ;  /* 0x0000761000177816 */ /* 0x000fce0000000017 */
.L_x_690:
        /* <DEDUP_REMOVED lines=21> */
.L_x_722:
[----:B------:R-:W2:Y:S02]  /*3f90*/  LDG.E.U8 R4, desc[UR36][R4.64] ;  /* 0x0000002404047981 */ /* 0x000ea4000c1e1100 */
[----:B--2---:R-:W-:-:S04]  /*3fa0*/  ISETP.NE.AND P0, PT, R4, RZ, PT ;  /* 0x000000ff0400720c */ /* 0x004fc80003f05270 */
[----:B------:R-:W-:Y:S01]  /*3fb0*/  P2R R27, PR, RZ, 0x1 ;  /* 0x00000001ff1b7803 */ /* 0x000fe20000000000 */
[----:B------:R-:W-:Y:S08]  /*3fc0*/  BRA `(.L_x_724) ;  /* 0x0000000800947947 */ /* 0x000ff00003800000 */
.L_x_721:
        /* <DEDUP_REMOVED lines=11> */
.L_x_726:
[----:B------:R-:W2:Y:S02]  /*4080*/  LDG.E R4, desc[UR36][R4.64] ;  /* 0x0000002404047981 */ /* 0x000ea4000c1e1900 */
[----:B--2---:R-:W-:-:S04]  /*4090*/  ISETP.NE.AND P0, PT, R4, RZ, PT ;  /* 0x000000ff0400720c */ /* 0x004fc80003f05270 */
[----:B------:R-:W-:Y:S01]  /*40a0*/  P2R R27, PR, RZ, 0x1 ;  /* 0x00000001ff1b7803 */ /* 0x000fe20000000000 */
[----:B------:R-:W-:Y:S08]  /*40b0*/  BRA `(.L_x_724) ;  /* 0x0000000800587947 */ /* 0x000ff00003800000 */
.L_x_725:
[----:B------:R-:W2:Y:S02]  /*40c0*/  LDG.E.U16 R4, desc[UR36][R4.64] ;  /* 0x0000002404047981 */ /* 0x000ea4000c1e1500 */
[----:B--2---:R-:W-:-:S04]  /*40d0*/  ISETP.NE.AND P0, PT, R4, RZ, PT ;  /* 0x000000ff0400720c */ /* 0x004fc80003f05270 */
[----:B------:R-:W-:Y:S01]  /*40e0*/  P2R R27, PR, RZ, 0x1 ;  /* 0x00000001ff1b7803 */ /* 0x000fe20000000000 */
[----:B------:R-:W-:Y:S08]  /*40f0*/  BRA `(.L_x_724) ;  /* 0x0000000800487947 */ /* 0x000ff00003800000 */
.L_x_720:
        /* <DEDUP_REMOVED lines=10> */
.L_x_728:
[----:B------:R-:W2:Y:S02]  /*41a0*/  LDG.E.U16 R0, desc[UR36][R4.64] ;  /* 0x0000002404007981 */ /* 0x000ea4000c1e1500 */
[----:B--2---:R-:W-:-:S05]  /*41b0*/  HADD2.F32 R0, -RZ, R0.H0_H0 ;  /* 0x20000000ff007230 */ /* 0x004fca0000004100 */
[----:B------:R-:W-:-:S04]  /*41c0*/  FSETP.NEU.FTZ.AND P0, PT, R0, RZ, PT ;  /* 0x000000ff0000720b */ /* 0x000fc80003f1d000 */
[----:B------:R-:W-:Y:S01]  /*41d0*/  P2R R27, PR, RZ, 0x1 ;  /* 0x00000001ff1b7803 */ /* 0x000fe20000000000 */
[----:B------:R-:W-:Y:S08]  /*41e0*/  BRA `(.L_x_724) ;  /* 0x00000008000c7947 */ /* 0x000ff00003800000 */
.L_x_727:
        /* <DEDUP_REMOVED lines=12> */
.L_x_730:
        /* <DEDUP_REMOVED lines=10> */
.L_x_729:
[----:B------:R-:W2:Y:S02]  /*4350*/  LDG.E.64 R4, desc[UR36][R4.64] ;  /* 0x0000002404047981 */ /* 0x000ea4000c1e1b00 */
[----:B--2---:R-:W0:Y:S02]  /*4360*/  DSETP.NEU.AND P0, PT, R4, RZ, PT ;  /* 0x000000ff0400722a */ /* 0x004e240003f0d000 */
[----:B0-----:R-:W-:Y:S01]  /*4370*/  P2R R27, PR, RZ, 0x1 ;  /* 0x00000001ff1b7803 */ /* 0x001fe20000000000 */
[----:B------:R-:W-:Y:S06]  /*4380*/  BRA `(.L_x_724) ;  /* 0x0000000400a47947 */ /* 0x000fec0003800000 */
.L_x_719:
        /* <DEDUP_REMOVED lines=12> */
.L_x_733:
        /* <DEDUP_REMOVED lines=9> */
.L_x_732:
        /* <DEDUP_REMOVED lines=10> */
.L_x_735:
        /* <DEDUP_REMOVED lines=12> */
.L_x_734:
[----:B------:R-:W2:Y:S02]  /*4640*/  LDG.E.U16 R0, desc[UR36][R4.64] ;  /* 0x0000002404007981 */ /* 0x000ea4000c1e1500 */
[----:B--2---:R-:W-:-:S05]  /*4650*/  IMAD.U32 R0, R0, 0x10000, RZ ;  /* 0x0001000000007824 */ /* 0x004fca00078e00ff */
[----:B------:R-:W-:-:S04]  /*4660*/  FSETP.NEU.FTZ.AND P0, PT, R0, RZ, PT ;  /* 0x000000ff0000720b */ /* 0x000fc80003f1d000 */
[----:B------:R-:W-:Y:S01]  /*4670*/  P2R R27, PR, RZ, 0x1 ;  /* 0x00000001ff1b7803 */ /* 0x000fe20000000000 */
[----:B------:R-:W-:Y:S08]  /*4680*/  BRA `(.L_x_724) ;  /* 0x0000000000e47947 */ /* 0x000ff00003800000 */
.L_x_731:
        /* <DEDUP_REMOVED lines=12> */
.L_x_738:
[----:B------:R-:W2:Y:S02]  /*4750*/  LDG.E.U8 R4, desc[UR36][R4.64] ;  /* 0x0000002404047981 */ /* 0x000ea4000c1e1100 */
[----:B--2---:R-:W-:-:S04]  /*4760*/  ISETP.NE.AND P0, PT, R4, RZ, PT ;  /* 0x000000ff0400720c */ /* 0x004fc80003f05270 */
[----:B------:R-:W-:Y:S01]  /*4770*/  P2R R27, PR, RZ, 0x1 ;  /* 0x00000001ff1b7803 */ /* 0x000fe20000000000 */
[----:B------:R-:W-:Y:S08]  /*4780*/  BRA `(.L_x_724) ;  /* 0x0000000000a47947 */ /* 0x000ff00003800000 */
.L_x_737:
[----:B------:R-:W2:Y:S02]  /*4790*/  LDG.E.U8 R4, desc[UR36][R4.64] ;  /* 0x0000002404047981 */ /* 0x000ea4000c1e1100 */
[----:B--2---:R-:W-:-:S04]  /*47a0*/  ISETP.NE.AND P0, PT, R4, RZ, PT ;  /* 0x000000ff0400720c */ /* 0x004fc80003f05270 */
[----:B------:R-:W-:Y:S01]  /*47b0*/  P2R R27, PR, RZ, 0x1 ;  /* 0x00000001ff1b7803 */ /* 0x000fe20000000000 */
[----:B------:R-:W-:Y:S08]  /*47c0*/  BRA `(.L_x_724) ;  /* 0x0000000000947947 */ /* 0x000ff00003800000 */
.L_x_736:
        /* <DEDUP_REMOVED lines=10> */
.L_x_723:
        /* <DEDUP_REMOVED lines=16> */
.L_x_741:
[----:B------:R-:W-:-:S04]  /*4970*/  PLOP3.LUT P0, PT, PT, PT, PT, 0x8, 0x80 ;  /* 0x000000000080781c */ /* 0x000fc80003f0e170 */
[----:B------:R-:W-:Y:S01]  /*4980*/  P2R R27, PR, RZ, 0x1 ;  /* 0x00000001ff1b7803 */ /* 0x000fe20000000000 */
[----:B------:R-:W-:Y:S08]  /*4990*/  BRA `(.L_x_724) ;  /* 0x0000000000207947 */ /* 0x000ff00003800000 */
.L_x_740:
[----:B------:R-:W2:Y:S02]  /*49a0*/  LDG.E.64 R4, desc[UR36][R4.64] ;  /* 0x0000002404047981 */ /* 0x000ea4000c1e1b00 */
[----:B--2---:R-:W-:-:S04]  /*49b0*/  ISETP.NE.U32.AND P0, PT, R4, RZ, PT ;  /* 0x000000ff0400720c */ /* 0x004fc80003f05070 */
[----:B------:R-:W-:-:S04]  /*49c0*/  ISETP.NE.AND.EX P0, PT, R5, RZ, PT, P0 ;  /* 0x000000ff0500720c */ /* 0x000fc80003f05300 */
[----:B------:R-:W-:Y:S01]  /*49d0*/  P2R R27, PR, RZ, 0x1 ;  /* 0x00000001ff1b7803 */ /* 0x000fe20000000000 */
[----:B------:R-:W-:Y:S08]  /*49e0*/  BRA `(.L_x_724) ;  /* 0x00000000000c7947 */ /* 0x000ff00003800000 */
.L_x_739:
[----:B------:R-:W2:Y:S02]  /*49f0*/  LDG.E R4, desc[UR36][R4.64] ;  /* 0x0000002404047981 */ /* 0x000ea4000c1e1900 */
[----:B--2---:R-:W-:-:S04]  /*4a00*/  ISETP.NE.AND P0, PT, R4, RZ, PT ;  /* 0x000000ff0400720c */ /* 0x004fc80003f05270 */
[----:B------:R-:W-:-:S09]  /*4a10*/  P2R R27, PR, RZ, 0x1 ;  /* 0x00000001ff1b7803 */ /* 0x000fd20000000000 */
.L_x_724:
[----:B------:R-:W-:Y:S05]  /*4a20*/  BSYNC.RECONVERGENT B6 ;  /* 0x0000000000067941 */ /* 0x000fea0003800200 */
.L_x_718:
        /* <DEDUP_REMOVED lines=19> */
.L_x_745:
[----:B------:R3:W5:Y:S01]  /*4b60*/  LDG.E.U8 R28, desc[UR36][R4.64] ;  /* 0x00000024041c7981 */ /* 0x000762000c1e1100 */
[----:B------:R-:W-:Y:S01]  /*4b70*/  IMAD.MOV.U32 R29, RZ, RZ, RZ ;  /* 0x000000ffff1d7224 */ /* 0x000fe200078e00ff */
[----:B------:R-:W-:Y:S06]  /*4b80*/  BRA `(.L_x_747) ;  /* 0x0000000c00447947 */ /* 0x000fec0003800000 */
.L_x_744:
        /* <DEDUP_REMOVED lines=8> */
.L_x_749:
[----:B------:R-:W2:Y:S02]  /*4c10*/  LDG.E R28, desc[UR36][R4.64] ;  /* 0x00000024041c7981 */ /* 0x000ea4000c1e1900 */
[----:B--2---:R-:W-:Y:S01]  /*4c20*/  SHF.R.S32.HI R29, RZ, 0x1f, R28 ;  /* 0x0000001fff1d7819 */ /* 0x004fe2000001141c */
[----:B------:R-:W-:Y:S06]  /*4c30*/  BRA `(.L_x_747) ;  /* 0x0000000c00187947 */ /* 0x000fec0003800000 */
.L_x_748:
[----:B------:R-:W2:Y:S02]  /*4c40*/  LDG.E.S16 R28, desc[UR36][R4.64] ;  /* 0x00000024041c7981 */ /* 0x000ea4000c1e1700 */
[----:B--2---:R-:W-:Y:S01]  /*4c50*/  SHF.R.S32.HI R29, RZ, 0x1f, R28 ;  /* 0x0000001fff1d7819 */ /* 0x004fe2000001141c */
[----:B------:R-:W-:Y:S06]  /*4c60*/  BRA `(.L_x_747) ;  /* 0x0000000c000c7947 */ /* 0x000fec0003800000 */
.L_x_743:
        /* <DEDUP_REMOVED lines=9> */
.L_x_751:
[----:B------:R-:W2:Y:S02]  /*4d00*/  LDG.E.U16 R4, desc[UR36][R4.64] ;  /* 0x0000002404047981 */ /* 0x000ea4000c1e1500 */
[----:B--2---:R-:W-:-:S06]  /*4d10*/  HADD2.F32 R28, -RZ, R4.H0_H0 ;  /* 0x20000004ff1c7230 */ /* 0x004fcc0000004100 */
[----:B------:R-:W3:Y:S02]  /*4d20*/  F2I.S64.TRUNC R28, R28 ;  /* 0x0000001c001c7311 */ /* 0x000ee4000020d900 */
[----:B---3--:R-:W-:Y:S05]  /*4d30*/  BRA `(.L_x_747) ;  /* 0x0000000800d87947 */ /* 0x008fea0003800000 */
.L_x_750:
        /* <DEDUP_REMOVED lines=9> */
.L_x_753:
[----:B------:R-:W2:Y:S02]  /*4dd0*/  LDG.E.U16 R4, desc[UR36][R4.64] ;  /* 0x0000002404047981 */ /* 0x000ea4000c1e1500 */
[----:B--2---:R-:W-:-:S06]  /*4de0*/  HADD2.F32 R28, -RZ, R4.H0_H0 ;  /* 0x20000004ff1c7230 */ /* 0x004fcc0000004100 */
[----:B------:R-:W3:Y:S02]  /*4df0*/  F2I.S64.TRUNC R28, R28 ;  /* 0x0000001c001c7311 */ /* 0x000ee4000020d900 */
[----:B---3--:R-:W-:Y:S05]  /*4e00*/  BRA `(.L_x_747) ;  /* 0x0000000800a47947 */ /* 0x008fea0003800000 */
.L_x_752:
[----:B------:R-:W2:Y:S02]  /*4e10*/  LDG.E.64 R4, desc[UR36][R4.64] ;  /* 0x0000002404047981 */ /* 0x000ea4000c1e1b00 */
[----:B--2---:R3:W4:Y:S02]  /*4e20*/  F2I.S64.F64.TRUNC R28, R4 ;  /* 0x00000004001c7311 */ /* 0x004724000030d900 */
[----:B---34-:R-:W-:Y:S05]  /*4e30*/  BRA `(.L_x_747) ;  /* 0x0000000800987947 */ /* 0x018fea0003800000 */
.L_x_742:
        /* <DEDUP_REMOVED lines=13> */
.L_x_756:
[----:B------:R-:W2:Y:S02]  /*4f10*/  LDG.E.64 R4, desc[UR36][R4.64] ;  /* 0x0000002404047981 */ /* 0x000ea4000c1e1b00 */
[----:B--2---:R0:W1:Y:S02]  /*4f20*/  F2I.S64.F64.TRUNC R28, R4 ;  /* 0x00000004001c7311 */ /* 0x004064000030d900 */
[----:B01----:R-:W-:Y:S05]  /*4f30*/  BRA `(.L_x_747) ;  /* 0x0000000800587947 */ /* 0x003fea0003800000 */
.L_x_755:
        /* <DEDUP_REMOVED lines=24> */
[----:B------:R0:W1:Y:S02]  /*50c0*/  F2I.S64.TRUNC R28, R3 ;  /* 0x00000003001c7311 */ /* 0x000064000020d900 */
[----:B01----:R-:W-:Y:S05]  /*50d0*/  BRA `(.L_x_747) ;  /* 0x0000000400f07947 */ /* 0x003fea0003800000 */
.L_x_758:
        /* <DEDUP_REMOVED lines=12> */
[----:B------:R0:W1:Y:S02]  /*51a0*/  F2I.S64.TRUNC R28, R0 ;  /* 0x00000000001c7311 */ /* 0x000064000020d900 */
[----:B01----:R-:W-:Y:S05]  /*51b0*/  BRA `(.L_x_747) ;  /* 0x0000000400b87947 */ /* 0x003fea0003800000 */
.L_x_757:
[----:B------:R-:W2:Y:S02]  /*51c0*/  LDG.E.U16 R28, desc[UR36][R4.64] ;  /* 0x00000024041c7981 */ /* 0x000ea4000c1e1500 */
[----:B--2---:R-:W-:-:S06]  /*51d0*/  IMAD.U32 R28, R28, 0x10000, RZ ;  /* 0x000100001c1c7824 */ /* 0x004fcc00078e00ff */
[----:B------:R-:W0:Y:S02]  /*51e0*/  F2I.S64.TRUNC R28, R28 ;  /* 0x0000001c001c7311 */ /* 0x000e24000020d900 */
[----:B0-----:R-:W-:Y:S05]  /*51f0*/  BRA `(.L_x_747) ;  /* 0x0000000400a87947 */ /* 0x001fea0003800000 */
.L_x_754:
        /* <DEDUP_REMOVED lines=11> */
.L_x_761:
        /* <DEDUP_REMOVED lines=21> */
.L_x_765:
[----:B------:R-:W-:Y:S05]  /*5400*/  BSYNC.RECONVERGENT B1 ;  /* 0x0000000000017941 */ /* 0x000fea0003800200 */
.L_x_764:
[----:B------:R-:W-:Y:S01]  /*5410*/  IMAD.SHL.U32 R0, R0, 0x100000, RZ ;  /* 0x0010000000007824 */ /* 0x000fe200078e00ff */
[----:B------:R-:W-:-:S04]  /*5420*/  LEA R3, R3, 0x3b800000, 0x17 ;  /* 0x3b80000003037811 */ /* 0x000fc800078eb8ff */
[----:B------:R-:W-:-:S07]  /*5430*/  LOP3.LUT R28, R3, R0, R7, 0xfe, !PT ;  /* 0x00000000031c7212 */ /* 0x000fce00078efe07 */
.L_x_763:
[----:B------:R-:W-:Y:S05]  /*5440*/  BSYNC.RECONVERGENT B0 ;  /* 0x0000000000007941 */ /* 0x000fea0003800200 */
.L_x_762:
[----:B------:R-:W0:Y:S02]  /*5450*/  F2I.S64.TRUNC R28, R28 ;  /* 0x0000001c001c7311 */ /* 0x000e24000020d900 */
[----:B0-----:R-:W-:Y:S05]  /*5460*/  BRA `(.L_x_747) ;  /* 0x00000004000c7947 */ /* 0x001fea0003800000 */
.L_x_760:
        /* <DEDUP_REMOVED lines=21> */
.L_x_769:
[----:B------:R-:W-:Y:S05]  /*55c0*/  BSYNC.RECONVERGENT B1 ;  /* 0x0000000000017941 */ /* 0x000fea0003800200 */
.L_x_768:
[----:B------:R-:W-:Y:S01]  /*55d0*/  IMAD.SHL.U32 R0, R0, 0x200000, RZ ;  /* 0x0020000000007824 */ /* 0x000fe200078e00ff */
[----:B------:R-:W-:-:S04]  /*55e0*/  LEA R3, R3, 0x37800000, 0x17 ;  /* 0x3780000003037811 */ /* 0x000fc800078eb8ff */
[----:B------:R-:W-:-:S07]  /*55f0*/  LOP3.LUT R28, R3, R0, R7, 0xfe, !PT ;  /* 0x00000000031c7212 */ /* 0x000fce00078efe07 */
.L_x_767:
[----:B------:R-:W-:Y:S05]  /*5600*/  BSYNC.RECONVERGENT B0 ;  /* 0x0000000000007941 */ /* 0x000fea0003800200 */
.L_x_766:
[----:B------:R-:W1:Y:S02]  /*5610*/  F2I.S64.TRUNC R28, R28 ;  /* 0x0000001c001c7311 */ /* 0x000e64000020d900 */
[----:B-1----:R-:W-:Y:S05]  /*5620*/  BRA `(.L_x_747) ;  /* 0x00000000009c7947 */ /* 0x002fea0003800000 */
.L_x_759:
        /* <DEDUP_REMOVED lines=14> */
.L_x_773:
[----:B------:R-:W-:Y:S05]  /*5710*/  BSYNC.RECONVERGENT B0 ;  /* 0x0000000000007941 */ /* 0x000fea0003800200 */
.L_x_772:
[----:B------:R-:W2:Y:S02]  /*5720*/  F2I.S64.TRUNC R28, R28 ;  /* 0x0000001c001c7311 */ /* 0x000ea4000020d900 */
[----:B--2---:R-:W-:Y:S05]  /*5730*/  BRA `(.L_x_747) ;  /* 0x0000000000587947 */ /* 0x004fea0003800000 */
.L_x_746:
        /* <DEDUP_REMOVED lines=16> */
.L_x_774:
[----:B------:R-:W-:Y:S01]  /*5840*/  CS2R R28, SRZ ;  /* 0x00000000001c7805 */ /* 0x000fe2000001ff00 */
[----:B------:R-:W-:Y:S06]  /*5850*/  BRA `(.L_x_747) ;  /* 0x0000000000107947 */ /* 0x000fec0003800000 */
.L_x_771:
[----:B------:R2:W5:Y:S01]  /*5860*/  LDG.E.64 R28, desc[UR36][R4.64] ;  /* 0x00000024041c7981 */ /* 0x000562000c1e1b00 */
[----:B------:R-:W-:Y:S05]  /*5870*/  BRA `(.L_x_747) ;  /* 0x0000000000087947 */ /* 0x000fea0003800000 */
.L_x_770:
[----:B------:R1:W5:Y:S01]  /*5880*/  LDG.E R28, desc[UR36][R4.64] ;  /* 0x00000024041c7981 */ /* 0x000362000c1e1900 */
[----:B------:R-:W-:-:S07]  /*5890*/  IMAD.MOV.U32 R29, RZ, RZ, RZ ;  /* 0x000000ffff1d7224 */ /* 0x000fce00078e00ff */
.L_x_747:
[----:B------:R-:W-:Y:S01]  /*58a0*/  ISETP.NE.AND P0, PT, R27, RZ, PT ;  /* 0x000000ff1b00720c */ /* 0x000fe20003f05270 */
[----:B------:R-:W-:-:S03]  /*58b0*/  VIADD R25, R25, 0x80 ;  /* 0x0000008019197836 */ /* 0x000fc60000000000 */
[----:B------:R-:W-:-:S04]  /*58c0*/  PLOP3.LUT P0, PT, P0, PT, PT, 0x8, 0x80 ;  /* 0x000000000080781c */ /* 0x000fc8000070e170 */
[----:B------:R-:W-:-:S09]  /*58d0*/  P2R R27, PR, RZ, 0x1 ;  /* 0x00000001ff1b7803 */ /* 0x000fd20000000000 */
.L_x_684:
[----:B------:R-:W-:Y:S05]  /*58e0*/  BSYNC.RECONVERGENT B7 ;  /* 0x0000000000077941 */ /* 0x000fea0003800200 */
.L_x_683:
        /* <DEDUP_REMOVED lines=29> */
.L_x_780:
[----:B------:R-:W2:Y:S02]  /*5ac0*/  LDG.E.U8 R4, desc[UR36][R4.64] ;  /* 0x0000002404047981 */ /* 0x000ea4000c1e1100 */
[----:B--2---:R-:W-:-:S04]  /*5ad0*/  I2FP.F32.U32 R0, R4 ;  /* 0x0000000400007245 */ /* 0x004fc80000201000 */
[----:B------:R-:W-:-:S04]  /*5ae0*/  F2FP.F16.F32.PACK_AB R0, RZ, R0 ;  /* 0x00000000ff00723e */ /* 0x000fc800000000ff */
[----:B------:R-:W-:Y:S01]  /*5af0*/  PRMT R26, R0, 0x7610, R26 ;  /* 0x00007610001a7816 */ /* 0x000fe2000000001a */
[----:B------:R-:W-:Y:S06]  /*5b00*/  BRA `(.L_x_782) ;  /* 0x0000000c00d87947 */ /* 0x000fec0003800000 */
.L_x_779:
        /* <DEDUP_REMOVED lines=11> */
.L_x_784:
[----:B------:R-:W2:Y:S02]  /*5bc0*/  LDG.E R4, desc[UR36][R4.64] ;  /* 0x0000002404047981 */ /* 0x000ea4000c1e1900 */
[----:B--2---:R-:W-:-:S04]  /*5bd0*/  I2FP.F32.S32 R0, R4 ;  /* 0x0000000400007245 */ /* 0x004fc80000201400 */
[----:B------:R-:W-:-:S04]  /*5be0*/  F2FP.F16.F32.PACK_AB R0, RZ, R0 ;  /* 0x00000000ff00723e */ /* 0x000fc800000000ff */
[----:B------:R-:W-:Y:S01]  /*5bf0*/  PRMT R26, R0, 0x7610, R26 ;  /* 0x00007610001a7816 */ /* 0x000fe2000000001a */
[----:B------:R-:W-:Y:S06]  /*5c00*/  BRA `(.L_x_782) ;  /* 0x0000000c00987947 */ /* 0x000fec0003800000 */
.L_x_783:
[----:B------:R-:W2:Y:S02]  /*5c10*/  LDG.E.U16 R4, desc[UR36][R4.64] ;  /* 0x0000002404047981 */ /* 0x000ea4000c1e1500 */
[----:B--2---:R-:W0:Y:S02]  /*5c20*/  I2F.S16 R0, R4 ;  /* 0x0000000400007306 */ /* 0x004e240000101400 */
[----:B0-----:R-:W-:-:S04]  /*5c30*/  F2FP.F16.F32.PACK_AB R0, RZ, R0 ;  /* 0x00000000ff00723e */ /* 0x001fc800000000ff */
[----:B------:R-:W-:Y:S01]  /*5c40*/  PRMT R26, R0, 0x7610, R26 ;  /* 0x00007610001a7816 */ /* 0x000fe2000000001a */
[----:B------:R-:W-:Y:S06]  /*5c50*/  BRA `(.L_x_782) ;  /* 0x0000000c00847947 */ /* 0x000fec0003800000 */
.L_x_778:
        /* <DEDUP_REMOVED lines=9> */
.L_x_786:
[----:B------:R1:W5:Y:S01]  /*5cf0*/  LDG.E.U16 R26, desc[UR36][R4.64] ;  /* 0x00000024041a7981 */ /* 0x000362000c1e1500 */
[----:B------:R-:W-:Y:S05]  /*5d00*/  BRA `(.L_x_782) ;  /* 0x0000000c00587947 */ /* 0x000fea0003800000 */
.L_x_785:
        /* <DEDUP_REMOVED lines=9> */
.L_x_788:
[----:B------:R0:W5:Y:S01]  /*5da0*/  LDG.E.U16 R26, desc[UR36][R4.64] ;  /* 0x00000024041a7981 */ /* 0x000162000c1e1500 */
[----:B------:R-:W-:Y:S05]  /*5db0*/  BRA `(.L_x_782) ;  /* 0x0000000c002c7947 */ /* 0x000fea0003800000 */
.L_x_787:
        /* <DEDUP_REMOVED lines=13> */
.L_x_777:
        /* <DEDUP_REMOVED lines=14> */
.L_x_791:
        /* <DEDUP_REMOVED lines=13> */
.L_x_790:
        /* <DEDUP_REMOVED lines=27> */
.L_x_793:
        /* <DEDUP_REMOVED lines=15> */
.L_x_792:
[----:B------:R-:W2:Y:S02]  /*62e0*/  LDG.E.U16 R0, desc[UR36][R4.64] ;  /* 0x0000002404007981 */ /* 0x000ea4000c1e1500 */
[----:B--2---:R-:W-:-:S05]  /*62f0*/  IMAD.U32 R0, R0, 0x10000, RZ ;  /* 0x0001000000007824 */ /* 0x004fca00078e00ff */
[----:B------:R-:W-:-:S04]  /*6300*/  F2FP.F16.F32.PACK_AB R0, RZ, R0 ;  /* 0x00000000ff00723e */ /* 0x000fc800000000ff */
[----:B------:R-:W-:Y:S01]  /*6310*/  PRMT R26, R0, 0x7610, R26 ;  /* 0x00007610001a7816 */ /* 0x000fe2000000001a */
[----:B------:R-:W-:Y:S06]  /*6320*/  BRA `(.L_x_782) ;  /* 0x0000000400d07947 */ /* 0x000fec0003800000 */
.L_x_789:
        /* <DEDUP_REMOVED lines=13> */
.L_x_796:
        /* <DEDUP_REMOVED lines=21> */
.L_x_800:
[----:B------:R-:W-:Y:S05]  /*6550*/  BSYNC.RECONVERGENT B1 ;  /* 0x0000000000017941 */ /* 0x000fea0003800200 */
.L_x_799:
[----:B------:R-:W-:Y:S01]  /*6560*/  IMAD.SHL.U32 R0, R0, 0x100000, RZ ;  /* 0x0010000000007824 */ /* 0x000fe200078e00ff */
[----:B------:R-:W-:-:S04]  /*6570*/  LEA R3, R3, 0x3b800000, 0x17 ;  /* 0x3b80000003037811 */ /* 0x000fc800078eb8ff */
[----:B------:R-:W-:-:S07]  /*6580*/  LOP3.LUT R0, R3, R0, R7, 0xfe, !PT ;  /* 0x0000000003007212 */ /* 0x000fce00078efe07 */
.L_x_798:
[----:B------:R-:W-:Y:S05]  /*6590*/  BSYNC.RECONVERGENT B0 ;  /* 0x0000000000007941 */ /* 0x000fea0003800200 */
.L_x_797:
[----:B------:R-:W-:-:S04]  /*65a0*/  F2FP.F16.F32.PACK_AB R0, RZ, R0 ;  /* 0x00000000ff00723e */ /* 0x000fc800000000ff */
[----:B------:R-:W-:Y:S01]  /*65b0*/  PRMT R26, R0, 0x7610, R26 ;  /* 0x00007610001a7816 */ /* 0x000fe2000000001a */
[----:B------:R-:W-:Y:S06]  /*65c0*/  BRA `(.L_x_782) ;  /* 0x0000000400287947 */ /* 0x000fec0003800000 */
.L_x_795:
        /* <DEDUP_REMOVED lines=21> */
.L_x_804:
[----:B------:R-:W-:Y:S05]  /*6720*/  BSYNC.RECONVERGENT B1 ;  /* 0x0000000000017941 */ /* 0x000fea0003800200 */
.L_x_803:
[----:B------:R-:W-:Y:S01]  /*6730*/  IMAD.SHL.U32 R0, R0, 0x200000, RZ ;  /* 0x0020000000007824 */ /* 0x000fe200078e00ff */
[----:B------:R-:W-:-:S04]  /*6740*/  LEA R3, R3, 0x37800000, 0x17 ;  /* 0x3780000003037811 */ /* 0x000fc800078eb8ff */
[----:B------:R-:W-:-:S07]  /*6750*/  LOP3.LUT R0, R3, R0, R7, 0xfe, !PT ;  /* 0x0000000003007212 */ /* 0x000fce00078efe07 */
.L_x_802:
[----:B------:R-:W-:Y:S05]  /*6760*/  BSYNC.RECONVERGENT B0 ;  /* 0x0000000000007941 */ /* 0x000fea0003800200 */
.L_x_801:
[----:B------:R-:W-:-:S04]  /*6770*/  F2FP.F16.F32.PACK_AB R0, RZ, R0 ;  /* 0x00000000ff00723e */ /* 0x000fc800000000ff */
[----:B------:R-:W-:Y:S01]  /*6780*/  PRMT R26, R0, 0x7610, R26 ;  /* 0x00007610001a7816 */ /* 0x000fe2000000001a */
[----:B------:R-:W-:Y:S06]  /*6790*/  BRA `(.L_x_782) ;  /* 0x0000000000b47947 */ /* 0x000fec0003800000 */
.L_x_794:
        /* <DEDUP_REMOVED lines=14> */
.L_x_808:
[----:B------:R-:W-:Y:S05]  /*6880*/  BSYNC.RECONVERGENT B0 ;  /* 0x0000000000007941 */ /* 0x000fea0003800200 */
.L_x_807:
[----:B------:R-:W-:-:S04]  /*6890*/  F2FP.F16.F32.PACK_AB R0, RZ, R0 ;  /* 0x00000000ff00723e */ /* 0x000fc800000000ff */
[----:B------:R-:W-:Y:S01]  /*68a0*/  PRMT R26, R0, 0x7610, R26 ;  /* 0x00007610001a7816 */ /* 0x000fe2000000001a */
[----:B------:R-:W-:Y:S06]  /*68b0*/  BRA `(.L_x_782) ;  /* 0x00000000006c7947 */ /* 0x000fec0003800000 */
.L_x_781:
        /* <DEDUP_REMOVED lines=16> */
.L_x_809:
[----:B------:R-:W-:Y:S01]  /*69c0*/  PRMT R26, RZ, 0x7610, R26 ;  /* 0x00007610ff1a7816 */ /* 0x000fe2000000001a */
[----:B------:R-:W-:Y:S06]  /*69d0*/  BRA `(.L_x_782) ;  /* 0x0000000000247947 */ /* 0x000fec0003800000 */
.L_x_806:
[----:B------:R-:W2:Y:S02]  /*69e0*/  LDG.E.64 R4, desc[UR36][R4.64] ;  /* 0x0000002404047981 */ /* 0x000ea4000c1e1b00 */
[----:B--2---:R-:W0:Y:S02]  /*69f0*/  I2F.U64 R0, R4 ;  /* 0x0000000400007312 */ /* 0x004e240000301000 */
[----:B0-----:R-:W-:-:S04]  /*6a00*/  F2FP.F16.F32.PACK_AB R0, RZ, R0 ;  /* 0x00000000ff00723e */ /* 0x001fc800000000ff */
[----:B------:R-:W-:Y:S01]  /*6a10*/  PRMT R26, R0, 0x7610, R26 ;  /* 0x00007610001a7816 */ /* 0x000fe2000000001a */
[----:B------:R-:W-:Y:S06]  /*6a20*/  BRA `(.L_x_782) ;  /* 0x0000000000107947 */ /* 0x000fec0003800000 */
.L_x_805:
[----:B------:R-:W2:Y:S02]  /*6a30*/  LDG.E R4, desc[UR36][R4.64] ;  /* 0x0000002404047981 */ /* 0x000ea4000c1e1900 */
[----:B--2---:R-:W-:-:S04]  /*6a40*/  I2FP.F32.U32 R0, R4 ;  /* 0x0000000400007245 */ /* 0x004fc80000201000 */
[----:B------:R-:W-:-:S04]  /*6a50*/  F2FP.F16.F32.PACK_AB R0, RZ, R0 ;  /* 0x00000000ff00723e */ /* 0x000fc800000000ff */
[----:B------:R-:W-:-:S07]  /*6a60*/  PRMT R26, R0, 0x7610, R26 ;  /* 0x00007610001a7816 */ /* 0x000fce000000001a */
.L_x_782:
        /* <DEDUP_REMOVED lines=21> */
.L_x_814:
[----:B------:R-:W2:Y:S02]  /*6bc0*/  LDG.E.U8 R4, desc[UR36][R4.64] ;  /* 0x0000002404047981 */ /* 0x000ea4000c1e1100 */
[----:B--2---:R-:W-:-:S04]  /*6bd0*/  ISETP.NE.AND P0, PT, R4, RZ, PT ;  /* 0x000000ff0400720c */ /* 0x004fc80003f05270 */
[----:B------:R-:W-:Y:S01]  /*6be0*/  P2R R31, PR, RZ, 0x1 ;  /* 0x00000001ff1f7803 */ /* 0x000fe20000000000 */
[----:B------:R-:W-:Y:S08]  /*6bf0*/  BRA `(.L_x_816) ;  /* 0x0000000800947947 */ /* 0x000ff00003800000 */
.L_x_813:
        /* <DEDUP_REMOVED lines=11> */
.L_x_818:
[----:B------:R-:W2:Y:S02]  /*6cb0*/  LDG.E R4, desc[UR36][R4.64] ;  /* 0x0000002404047981 */ /* 0x000ea4000c1e1900 */
[----:B--2---:R-:W-:-:S04]  /*6cc0*/  ISETP.NE.AND P0, PT, R4, RZ, PT ;  /* 0x000000ff0400720c */ /* 0x004fc80003f05270 */
[----:B------:R-:W-:Y:S01]  /*6cd0*/  P2R R31, PR, RZ, 0x1 ;  /* 0x00000001ff1f7803 */ /* 0x000fe20000000000 */
[----:B------:R-:W-:Y:S08]  /*6ce0*/  BRA `(.L_x_816) ;  /* 0x0000000800587947 */ /* 0x000ff00003800000 */
.L_x_817:
[----:B------:R-:W2:Y:S02]  /*6cf0*/  LDG.E.U16 R4, desc[UR36][R4.64] ;  /* 0x0000002404047981 */ /* 0x000ea4000c1e1500 */
[----:B--2---:R-:W-:-:S04]  /*6d00*/  ISETP.NE.AND P0, PT, R4, RZ, PT ;  /* 0x000000ff0400720c */ /* 0x004fc80003f05270 */
[----:B------:R-:W-:Y:S01]  /*6d10*/  P2R R31, PR, RZ, 0x1 ;  /* 0x00000001ff1f7803 */ /* 0x000fe20000000000 */
[----:B------:R-:W-:Y:S08]  /*6d20*/  BRA `(.L_x_816) ;  /* 0x0000000800487947 */ /* 0x000ff00003800000 */
.L_x_812:
        /* <DEDUP_REMOVED lines=10> */
.L_x_820:
[----:B------:R-:W2:Y:S02]  /*6dd0*/  LDG.E.U16 R0, desc[UR36][R4.64] ;  /* 0x0000002404007981 */ /* 0x000ea4000c1e1500 */
[----:B--2---:R-:W-:-:S05]  /*6de0*/  HADD2.F32 R0, -RZ, R0.H0_H0 ;  /* 0x20000000ff007230 */ /* 0x004fca0000004100 */
[----:B------:R-:W-:-:S04]  /*6df0*/  FSETP.NEU.FTZ.AND P0, PT, R0, RZ, PT ;  /* 0x000000ff0000720b */ /* 0x000fc80003f1d000 */
[----:B------:R-:W-:Y:S01]  /*6e00*/  P2R R31, PR, RZ, 0x1 ;  /* 0x00000001ff1f7803 */ /* 0x000fe20000000000 */
[----:B------:R-:W-:Y:S08]  /*6e10*/  BRA `(.L_x_816) ;  /* 0x00000008000c7947 */ /* 0x000ff00003800000 */
.L_x_819:
        /* <DEDUP_REMOVED lines=12> */
.L_x_822:
        /* <DEDUP_REMOVED lines=10> */
.L_x_821:
[----:B------:R-:W2:Y:S02]  /*6f80*/  LDG.E.64 R4, desc[UR36][R4.64] ;  /* 0x0000002404047981 */ /* 0x000ea4000c1e1b00 */
[----:B--2---:R-:W0:Y:S02]  /*6f90*/  DSETP.NEU.AND P0, PT, R4, RZ, PT ;  /* 0x000000ff0400722a */ /* 0x004e240003f0d000 */
[----:B0-----:R-:W-:Y:S01]  /*6fa0*/  P2R R31, PR, RZ, 0x1 ;  /* 0x00000001ff1f7803 */ /* 0x001fe20000000000 */
[----:B------:R-:W-:Y:S06]  /*6fb0*/  BRA `(.L_x_816) ;  /* 0x0000000400a47947 */ /* 0x000fec0003800000 */
.L_x_811:
        /* <DEDUP_REMOVED lines=12> */
.L_x_825:
        /* <DEDUP_REMOVED lines=9> */
.L_x_824:
        /* <DEDUP_REMOVED lines=10> */
.L_x_827:
        /* <DEDUP_REMOVED lines=12> */
.L_x_826:
[----:B------:R-:W2:Y:S02]  /*7270*/  LDG.E.U16 R0, desc[UR36][R4.64] ;  /* 0x0000002404007981 */ /* 0x000ea4000c1e1500 */
[----:B--2---:R-:W-:-:S05]  /*7280*/  IMAD.U32 R0, R0, 0x10000, RZ ;  /* 0x0001000000007824 */ /* 0x004fca00078e00ff */
[----:B------:R-:W-:-:S04]  /*7290*/  FSETP.NEU.FTZ.AND P0, PT, R0, RZ, PT ;  /* 0x000000ff0000720b */ /* 0x000fc80003f1d000 */
[----:B------:R-:W-:Y:S01]  /*72a0*/  P2R R31, PR, RZ, 0x1 ;  /* 0x00000001ff1f7803 */ /* 0x000fe20000000000 */
[----:B------:R-:W-:Y:S08]  /*72b0*/  BRA `(.L_x_816) ;  /* 0x0000000000e47947 */ /* 0x000ff00003800000 */
.L_x_823:
        /* <DEDUP_REMOVED lines=12> */
.L_x_830:
[----:B------:R-:W2:Y:S02]  /*7380*/  LDG.E.U8 R4, desc[UR36][R4.64] ;  /* 0x0000002404047981 */ /* 0x000ea4000c1e1100 */
[----:B--2---:R-:W-:-:S04]  /*7390*/  ISETP.NE.AND P0, PT, R4, RZ, PT ;  /* 0x000000ff0400720c */ /* 0x004fc80003f05270 */
[----:B------:R-:W-:Y:S01]  /*73a0*/  P2R R31, PR, RZ, 0x1 ;  /* 0x00000001ff1f7803 */ /* 0x000fe20000000000 */
[----:B------:R-:W-:Y:S08]  /*73b0*/  BRA `(.L_x_816) ;  /* 0x0000000000a47947 */ /* 0x000ff00003800000 */
.L_x_829:
[----:B------:R-:W2:Y:S02]  /*73c0*/  LDG.E.U8 R4, desc[UR36][R4.64] ;  /* 0x0000002404047981 */ /* 0x000ea4000c1e1100 */
[----:B--2---:R-:W-:-:S04]  /*73d0*/  ISETP.NE.AND P0, PT, R4, RZ, PT ;  /* 0x000000ff0400720c */ /* 0x004fc80003f05270 */
[----:B------:R-:W-:Y:S01]  /*73e0*/  P2R R31, PR, RZ, 0x1 ;  /* 0x00000001ff1f7803 */ /* 0x000fe20000000000 */
[----:B------:R-:W-:Y:S08]  /*73f0*/  BRA `(.L_x_816) ;  /* 0x0000000000947947 */ /* 0x000ff00003800000 */
.L_x_828:
        /* <DEDUP_REMOVED lines=10> */
.L_x_815:
        /* <DEDUP_REMOVED lines=16> */
.L_x_833:
[----:B------:R-:W-:-:S04]  /*75a0*/  PLOP3.LUT P0, PT, PT, PT, PT, 0x8, 0x80 ;  /* 0x000000000080781c */ /* 0x000fc80003f0e170 */
[----:B------:R-:W-:Y:S01]  /*75b0*/  P2R R31, PR, RZ, 0x1 ;  /* 0x00000001ff1f7803 */ /* 0x000fe20000000000 */
[----:B------:R-:W-:Y:S08]  /*75c0*/  BRA `(.L_x_816) ;  /* 0x0000000000207947 */ /* 0x000ff00003800000 */
.L_x_832:
[----:B------:R-:W2:Y:S02]  /*75d0*/  LDG.E.64 R4, desc[UR36][R4.64] ;  /* 0x0000002404047981 */ /* 0x000ea4000c1e1b00 */
[----:B--2---:R-:W-:-:S04]  /*75e0*/  ISETP.NE.U32.AND P0, PT, R4, RZ, PT ;  /* 0x000000ff0400720c */ /* 0x004fc80003f05070 */
[----:B------:R-:W-:-:S04]  /*75f0*/  ISETP.NE.AND.EX P0, PT, R5, RZ, PT, P0 ;  /* 0x000000ff0500720c */ /* 0x000fc80003f05300 */
[----:B------:R-:W-:Y:S01]  /*7600*/  P2R R31, PR, RZ, 0x1 ;  /* 0x00000001ff1f7803 */ /* 0x000fe20000000000 */
[----:B------:R-:W-:Y:S08]  /*7610*/  BRA `(.L_x_816) ;  /* 0x00000000000c7947 */ /* 0x000ff00003800000 */
.L_x_831:
[----:B------:R-:W2:Y:S02]  /*7620*/  LDG.E R4, desc[UR36][R4.64] ;  /* 0x0000002404047981 */ /* 0x000ea4000c1e1900 */
[----:B--2---:R-:W-:-:S04]  /*7630*/  ISETP.NE.AND P0, PT, R4, RZ, PT ;  /* 0x000000ff0400720c */ /* 0x004fc80003f05270 */
[----:B------:R-:W-:-:S09]  /*7640*/  P2R R31, PR, RZ, 0x1 ;  /* 0x00000001ff1f7803 */ /* 0x000fd20000000000 */
.L_x_816:
[----:B------:R-:W-:Y:S05]  /*7650*/  BSYNC.RECONVERGENT B6 ;  /* 0x0000000000067941 */ /* 0x000fea0003800200 */
.L_x_810:
        /* <DEDUP_REMOVED lines=19> */
.L_x_837:
[----:B------:R3:W5:Y:S01]  /*7790*/  LDG.E.U8 R32, desc[UR36][R4.64] ;  /* 0x0000002404207981 */ /* 0x000762000c1e1100 */
[----:B------:R-:W-:Y:S01]  /*77a0*/  IMAD.MOV.U32 R33, RZ, RZ, RZ ;  /* 0x000000ffff217224 */ /* 0x000fe200078e00ff */
[----:B------:R-:W-:Y:S06]  /*77b0*/  BRA `(.L_x_839) ;  /* 0x0000000c00447947 */ /* 0x000fec0003800000 */
.L_x_836:
        /* <DEDUP_REMOVED lines=8> */
.L_x_841:
[----:B------:R-:W2:Y:S02]  /*7840*/  LDG.E R32, desc[UR36][R4.64] ;  /* 0x0000002404207981 */ /* 0x000ea4000c1e1900 */
[----:B--2---:R-:W-:Y:S01]  /*7850*/  SHF.R.S32.HI R33, RZ, 0x1f, R32 ;  /* 0x0000001fff217819 */ /* 0x004fe20000011420 */
[----:B------:R-:W-:Y:S06]  /*7860*/  BRA `(.L_x_839) ;  /* 0x0000000c00187947 */ /* 0x000fec0003800000 */
.L_x_840:
[----:B------:R-:W2:Y:S02]  /*7870*/  LDG.E.S16 R32, desc[UR36][R4.64] ;  /* 0x0000002404207981 */ /* 0x000ea4000c1e1700 */
[----:B--2---:R-:W-:Y:S01]  /*7880*/  SHF.R.S32.HI R33, RZ, 0x1f, R32 ;  /* 0x0000001fff217819 */ /* 0x004fe20000011420 */
[----:B------:R-:W-:Y:S06]  /*7890*/  BRA `(.L_x_839) ;  /* 0x0000000c000c7947 */ /* 0x000fec0003800000 */
.L_x_835:
        /* <DEDUP_REMOVED lines=9> */
.L_x_843:
[----:B------:R-:W2:Y:S02]  /*7930*/  LDG.E.U16 R4, desc[UR36][R4.64] ;  /* 0x0000002404047981 */ /* 0x000ea4000c1e1500 */
[----:B--2---:R-:W-:-:S06]  /*7940*/  HADD2.F32 R32, -RZ, R4.H0_H0 ;  /* 0x20000004ff207230 */ /* 0x004fcc0000004100 */
[----:B------:R-:W3:Y:S02]  /*7950*/  F2I.S64.TRUNC R32, R32 ;  /* 0x0000002000207311 */ /* 0x000ee4000020d900 */
[----:B---3--:R-:W-:Y:S05]  /*7960*/  BRA `(.L_x_839) ;  /* 0x0000000800d87947 */ /* 0x008fea0003800000 */
.L_x_842:
        /* <DEDUP_REMOVED lines=9> */
.L_x_845:
[----:B------:R-:W2:Y:S02]  /*7a00*/  LDG.E.U16 R4, desc[UR36][R4.64] ;  /* 0x0000002404047981 */ /* 0x000ea4000c1e1500 */
[----:B--2---:R-:W-:-:S06]  /*7a10*/  HADD2.F32 R32, -RZ, R4.H0_H0 ;  /* 0x20000004ff207230 */ /* 0x004fcc0000004100 */
[----:B------:R-:W3:Y:S02]  /*7a20*/  F2I.S64.TRUNC R32, R32 ;  /* 0x0000002000207311 */ /* 0x000ee4000020d900 */
[----:B---3--:R-:W-:Y:S05]  /*7a30*/  BRA `(.L_x_839) ;  /* 0x0000000800a47947 */ /* 0x008fea0003800000 */
.L_x_844:
[----:B------:R-:W2:Y:S02]  /*7a40*/  LDG.E.64 R4, desc[UR36][R4.64] ;  /* 0x0000002404047981 */ /* 0x000ea4000c1e1b00 */
[----:B--2---:R3:W4:Y:S02]  /*7a50*/  F2I.S64.F64.TRUNC R32, R4 ;  /* 0x0000000400207311 */ /* 0x004724000030d900 */
[----:B---34-:R-:W-:Y:S05]  /*7a60*/  BRA `(.L_x_839) ;  /* 0x0000000800987947 */ /* 0x018fea0003800000 */
.L_x_834:
        /* <DEDUP_REMOVED lines=13> */
.L_x_848:
[----:B------:R-:W2:Y:S02]  /*7b40*/  LDG.E.64 R4, desc[UR36][R4.64] ;  /* 0x0000002404047981 */ /* 0x000ea4000c1e1b00 */
[----:B--2---:R3:W4:Y:S02]  /*7b50*/  F2I.S64.F64.TRUNC R32, R4 ;  /* 0x0000000400207311 */ /* 0x004724000030d900 */
[----:B---34-:R-:W-:Y:S05]  /*7b60*/  BRA `(.L_x_839) ;  /* 0x0000000800587947 */ /* 0x018fea0003800000 */
.L_x_847:
        /* <DEDUP_REMOVED lines=26> */
.L_x_850:
        /* <DEDUP_REMOVED lines=12> */
[----:B------:R3:W4:Y:S02]  /*7dd0*/  F2I.S64.TRUNC R32, R0 ;  /* 0x0000000000207311 */ /* 0x000724000020d900 */
[----:B---34-:R-:W-:Y:S05]  /*7de0*/  BRA `(.L_x_839) ;  /* 0x0000000400b87947 */ /* 0x018fea0003800000 */
.L_x_849:
[----:B------:R-:W2:Y:S02]  /*7df0*/  LDG.E.U16 R32, desc[UR36][R4.64] ;  /* 0x0000002404207981 */ /* 0x000ea4000c1e1500 */
[----:B--2---:R-:W-:-:S06]  /*7e00*/  IMAD.U32 R32, R32, 0x10000, RZ ;  /* 0x0001000020207824 */ /* 0x004fcc00078e00ff */
[----:B------:R-:W3:Y:S02]  /*7e10*/  F2I.S64.TRUNC R32, R32 ;  /* 0x0000002000207311 */ /* 0x000ee4000020d900 */
[----:B---3--:R-:W-:Y:S05]  /*7e20*/  BRA `(.L_x_839) ;  /* 0x0000000400a87947 */ /* 0x008fea0003800000 */
.L_x_846:
        /* <DEDUP_REMOVED lines=11> */
.L_x_853:
        /* <DEDUP_REMOVED lines=21> */
.L_x_857:
[----:B------:R-:W-:Y:S05]  /*8030*/  BSYNC.RECONVERGENT B1 ;  /* 0x0000000000017941 */ /* 0x000fea0003800200 */
.L_x_856:
[----:B------:R-:W-:Y:S01]  /*8040*/  IMAD.SHL.U32 R0, R0, 0x100000, RZ ;  /* 0x0010000000007824 */ /* 0x000fe200078e00ff */
[----:B------:R-:W-:-:S04]  /*8050*/  LEA R3, R3, 0x3b800000, 0x17 ;  /* 0x3b80000003037811 */ /* 0x000fc800078eb8ff */
[----:B------:R-:W-:-:S07]  /*8060*/  LOP3.LUT R32, R3, R0, R7, 0xfe, !PT ;  /* 0x0000000003207212 */ /* 0x000fce00078efe07 */
.L_x_855:
[----:B------:R-:W-:Y:S05]  /*8070*/  BSYNC.RECONVERGENT B0 ;  /* 0x0000000000007941 */ /* 0x000fea0003800200 */
.L_x_854:
[----:B------:R-:W1:Y:S02]  /*8080*/  F2I.S64.TRUNC R32, R32 ;  /* 0x0000002000207311 */ /* 0x000e64000020d900 */
[----:B-1----:R-:W-:Y:S05]  /*8090*/  BRA `(.L_x_839) ;  /* 0x00000004000c7947 */ /* 0x002fea0003800000 */
.L_x_852:
        /* <DEDUP_REMOVED lines=21> */
.L_x_861:
[----:B------:R-:W-:Y:S05]  /*81f0*/  BSYNC.RECONVERGENT B1 ;  /* 0x0000000000017941 */ /* 0x000fea0003800200 */
.L_x_860:
[----:B------:R-:W-:Y:S01]  /*8200*/  IMAD.SHL.U32 R0, R0, 0x200000, RZ ;  /* 0x0020000000007824 */ /* 0x000fe200078e00ff */
[----:B------:R-:W-:-:S04]  /*8210*/  LEA R3, R3, 0x37800000, 0x17 ;  /* 0x3780000003037811 */ /* 0x000fc800078eb8ff */
[----:B------:R-:W-:-:S07]  /*8220*/  LOP3.LUT R32, R3, R0, R7, 0xfe, !PT ;  /* 0x0000000003207212 */ /* 0x000fce00078efe07 */
.L_x_859:
[----:B------:R-:W-:Y:S05]  /*8230*/  BSYNC.RECONVERGENT B0 ;  /* 0x0000000000007941 */ /* 0x000fea0003800200 */
.L_x_858:
[----:B------:R-:W1:Y:S02]  /*8240*/  F2I.S64.TRUNC R32, R32 ;  /* 0x0000002000207311 */ /* 0x000e64000020d900 */
[----:B-1----:R-:W-:Y:S05]  /*8250*/  BRA `(.L_x_839) ;  /* 0x00000000009c7947 */ /* 0x002fea0003800000 */
.L_x_851:
        /* <DEDUP_REMOVED lines=14> */
.L_x_865:
[----:B------:R-:W-:Y:S05]  /*8340*/  BSYNC.RECONVERGENT B0 ;  /* 0x0000000000007941 */ /* 0x000fea0003800200 */
.L_x_864:
[----:B------:R-:W2:Y:S02]  /*8350*/  F2I.S64.TRUNC R32, R32 ;  /* 0x0000002000207311 */ /* 0x000ea4000020d900 */
[----:B--2---:R-:W-:Y:S05]  /*8360*/  BRA `(.L_x_839) ;  /* 0x0000000000587947 */ /* 0x004fea0003800000 */
.L_x_838:
        /* <DEDUP_REMOVED lines=16> */
.L_x_866:
[----:B------:R-:W-:Y:S01]  /*8470*/  CS2R R32, SRZ ;  /* 0x0000000000207805 */ /* 0x000fe2000001ff00 */
[----:B------:R-:W-:Y:S06]  /*8480*/  BRA `(.L_x_839) ;  /* 0x0000000000107947 */ /* 0x000fec0003800000 */
.L_x_863:
[----:B------:R2:W5:Y:S01]  /*8490*/  LDG.E.64 R32, desc[UR36][R4.64] ;  /* 0x0000002404207981 */ /* 0x000562000c1e1b00 */
[----:B------:R-:W-:Y:S05]  /*84a0*/  BRA `(.L_x_839) ;  /* 0x0000000000087947 */ /* 0x000fea0003800000 */
.L_x_862:
[----:B------:R1:W5:Y:S01]  /*84b0*/  LDG.E R32, desc[UR36][R4.64] ;  /* 0x0000002404207981 */ /* 0x000362000c1e1900 */
[----:B------:R-:W-:-:S07]  /*84c0*/  IMAD.MOV.U32 R33, RZ, RZ, RZ ;  /* 0x000000ffff217224 */ /* 0x000fce00078e00ff */
.L_x_839:
[----:B------:R-:W-:Y:S01]  /*84d0*/  ISETP.NE.AND P0, PT, R31, RZ, PT ;  /* 0x000000ff1f00720c */ /* 0x000fe20003f05270 */
[----:B------:R-:W-:-:S03]  /*84e0*/  VIADD R25, R25, 0x80 ;  /* 0x0000008019197836 */ /* 0x000fc60000000000 */
[----:B------:R-:W-:-:S04]  /*84f0*/  PLOP3.LUT P0, PT, P0, PT, PT, 0x8, 0x80 ;  /* 0x000000000080781c */ /* 0x000fc8000070e170 */
[----:B------:R-:W-:-:S09]  /*8500*/  P2R R31, PR, RZ, 0x1 ;  /* 0x00000001ff1f7803 */ /* 0x000fd20000000000 */
.L_x_776:
[----:B------:R-:W-:Y:S05]  /*8510*/  BSYNC.RECONVERGENT B7 ;  /* 0x0000000000077941 */ /* 0x000fea0003800200 */
.L_x_775:
[----:B------:R-:W-:Y:S01]  /*8520*/  ISETP.GE.AND P1, PT, R25, R18, PT ;  /* 0x000000121900720c */ /* 0x000fe20003f26270 */
[----:B------:R-:W-:Y:S01]  /*8530*/  BSSY.RECONVERGENT B7, `(.L_x_867) ;  /* 0x00002c0000077945 */ /* 0x000fe20003800200 */
[----:B------:R-:W-:Y:S02]  /*8540*/  PLOP3.LUT P0, PT, PT, PT, PT, 0x80, 0x8 ;  /* 0x000000000008781c */ /* 0x000fe40003f0f070 */
[----:B01234-:R-:W-:Y:S02]  /*8550*/  CS2R R4, SRZ ;  /* 0x0000000000047805 */ /* 0x01ffe4000001ff00 */
[----:B------:R-:W-:-:S07]  /*8560*/  PRMT R30, RZ, 0x7610, R30 ;  /* 0x00007610ff1e7816 */ /* 0x000fce000000001e */
[----:B------:R-:W-:Y:S05]  /*8570*/  @P1 BRA `(.L_x_868) ;  /* 0x0000002800ec1947 */ /* 0x000fea0003800000 */
        /* <DEDUP_REMOVED lines=22> */
.L_x_872:
[----:B------:R-:W2:Y:S02]  /*86e0*/  LDG.E.U8 R4, desc[UR36][R4.64] ;  /* 0x0000002404047981 */ /* 0x000ea4000c1e1100 */
[----:B--2---:R-:W-:-:S04]  /*86f0*/  I2FP.F32.U32 R0, R4 ;  /* 0x0000000400007245 */ /* 0x004fc80000201000 */
[----:B------:R-:W-:-:S04]  /*8700*/  F2FP.F16.F32.PACK_AB R0, RZ, R0 ;  /* 0x00000000ff00723e */ /* 0x000fc800000000ff */
[----:B------:R-:W-:Y:S01]  /*8710*/  PRMT R30, R0, 0x7610, R30 ;  /* 0x00007610001e7816 */ /* 0x000fe2000000001e */
[----:B------:R-:W-:Y:S06]  /*8720*/  BRA `(.L_x_874) ;  /* 0x0000000c00d87947 */ /* 0x000fec0003800000 */
.L_x_871:
        /* <DEDUP_REMOVED lines=11> */
.L_x_876:
[----:B------:R-:W2:Y:S02]  /*87e0*/  LDG.E R4, desc[UR36][R4.64] ;  /* 0x0000002404047981 */ /* 0x000ea4000c1e1900 */
[----:B--2---:R-:W-:-:S04]  /*87f0*/  I2FP.F32.S32 R0, R4 ;  /* 0x0000000400007245 */ /* 0x004fc80000201400 */
[----:B------:R-:W-:-:S04]  /*8800*/  F2FP.F16.F32.PACK_AB R0, RZ, R0 ;  /* 0x00000000ff00723e */ /* 0x000fc800000000ff */
[----:B------:R-:W-:Y:S01]  /*8810*/  PRMT R30, R0, 0x7610, R30 ;  /* 0x00007610001e7816 */ /* 0x000fe2000000001e */
[----:B------:R-:W-:Y:S06]  /*8820*/  BRA `(.L_x_874) ;  /* 0x0000000c00987947 */ /* 0x000fec0003800000 */
.L_x_875:
[----:B------:R-:W2:Y:S02]  /*8830*/  LDG.E.U16 R4, desc[UR36][R4.64] ;  /* 0x0000002404047981 */ /* 0x000ea4000c1e1500 */
[----:B--2---:R-:W0:Y:S02]  /*8840*/  I2F.S16 R0, R4 ;  /* 0x0000000400007306 */ /* 0x004e240000101400 */
[----:B0-----:R-:W-:-:S04]  /*8850*/  F2FP.F16.F32.PACK_AB R0, RZ, R0 ;  /* 0x00000000ff00723e */ /* 0x001fc800000000ff */
[----:B------:R-:W-:Y:S01]  /*8860*/  PRMT R30, R0, 0x7610, R30 ;  /* 0x00007610001e7816 */ /* 0x000fe2000000001e */
[----:B------:R-:W-:Y:S06]  /*8870*/  BRA `(.L_x_874) ;  /* 0x0000000c00847947 */ /* 0x000fec0003800000 */
.L_x_870:
        /* <DEDUP_REMOVED lines=9> */
.L_x_878:
[----:B------:R1:W5:Y:S01]  /*8910*/  LDG.E.U16 R30, desc[UR36][R4.64] ;  /* 0x00000024041e7981 */ /* 0x000362000c1e1500 */
[----:B------:R-:W-:Y:S05]  /*8920*/  BRA `(.L_x_874) ;  /* 0x0000000c00587947 */ /* 0x000fea0003800000 */
.L_x_877:
        /* <DEDUP_REMOVED lines=9> */
.L_x_880:
[----:B------:R0:W5:Y:S01]  /*89c0*/  LDG.E.U16 R30, desc[UR36][R4.64] ;  /* 0x00000024041e7981 */ /* 0x000162000c1e1500 */
[----:B------:R-:W-:Y:S05]  /*89d0*/  BRA `(.L_x_874) ;  /* 0x0000000c002c7947 */ /* 0x000fea0003800000 */
.L_x_879:
        /* <DEDUP_REMOVED lines=13> */
.L_x_869:
        /* <DEDUP_REMOVED lines=14> */
.L_x_883:
        /* <DEDUP_REMOVED lines=13> */
.L_x_882:
        /* <DEDUP_REMOVED lines=27> */
.L_x_885:
        /* <DEDUP_REMOVED lines=15> */
.L_x_884:
[----:B------:R-:W2:Y:S02]  /*8f00*/  LDG.E.U16 R0, desc[UR36][R4.64] ;  /* 0x0000002404007981 */ /* 0x000ea4000c1e1500 */
[----:B--2---:R-:W-:-:S05]  /*8f10*/  IMAD.U32 R0, R0, 0x10000, RZ ;  /* 0x0001000000007824 */ /* 0x004fca00078e00ff */
[----:B------:R-:W-:-:S04]  /*8f20*/  F2FP.F16.F32.PACK_AB R0, RZ, R0 ;  /* 0x00000000ff00723e */ /* 0x000fc800000000ff */
[----:B------:R-:W-:Y:S01]  /*8f30*/  PRMT R30, R0, 0x7610, R30 ;  /* 0x00007610001e7816 */ /* 0x000fe2000000001e */
[----:B------:R-:W-:Y:S06]  /*8f40*/  BRA `(.L_x_874) ;  /* 0x0000000400d07947 */ /* 0x000fec0003800000 */
.L_x_881:
        /* <DEDUP_REMOVED lines=13> */
.L_x_888:
        /* <DEDUP_REMOVED lines=21> */
.L_x_892:
[----:B------:R-:W-:Y:S05]  /*9170*/  BSYNC.RECONVERGENT B1 ;  /* 0x0000000000017941 */ /* 0x000fea0003800200 */
.L_x_891:
[----:B------:R-:W-:Y:S01]  /*9180*/  IMAD.SHL.U32 R0, R0, 0x100000, RZ ;  /* 0x0010000000007824 */ /* 0x000fe200078e00ff */
[----:B------:R-:W-:-:S04]  /*9190*/  LEA R3, R3, 0x3b800000, 0x17 ;  /* 0x3b80000003037811 */ /* 0x000fc800078eb8ff */
[----:B------:R-:W-:-:S07]  /*91a0*/  LOP3.LUT R0, R3, R0, R7, 0xfe, !PT ;  /* 0x0000000003007212 */ /* 0x000fce00078efe07 */
.L_x_890:
[----:B------:R-:W-:Y:S05]  /*91b0*/  BSYNC.RECONVERGENT B0 ;  /* 0x0000000000007941 */ /* 0x000fea0003800200 */
.L_x_889:
[----:B------:R-:W-:-:S04]  /*91c0*/  F2FP.F16.F32.PACK_AB R0, RZ, R0 ;  /* 0x00000000ff00723e */ /* 0x000fc800000000ff */
[----:B------:R-:W-:Y:S01]  /*91d0*/  PRMT R30, R0, 0x7610, R30 ;  /* 0x00007610001e7816 */ /* 0x000fe2000000001e */
[----:B------:R-:W-:Y:S06]  /*91e0*/  BRA `(.L_x_874) ;  /* 0x0000000400287947 */ /* 0x000fec0003800000 */
.L_x_887:
        /* <DEDUP_REMOVED lines=21> */
.L_x_896:
[----:B------:R-:W-:Y:S05]  /*9340*/  BSYNC.RECONVERGENT B1 ;  /* 0x0000000000017941 */ /* 0x000fea0003800200 */
.L_x_895:
[----:B------:R-:W-:Y:S01]  /*9350*/  IMAD.SHL.U32 R0, R0, 0x200000, RZ ;  /* 0x0020000000007824 */ /* 0x000fe200078e00ff */
[----:B------:R-:W-:-:S04]  /*9360*/  LEA R3, R3, 0x37800000, 0x17 ;  /* 0x3780000003037811 */ /* 0x000fc800078eb8ff */
[----:B------:R-:W-:-:S07]  /*9370*/  LOP3.LUT R0, R3, R0, R7, 0xfe, !PT ;  /* 0x0000000003007212 */ /* 0x000fce00078efe07 */
.L_x_894:
[----:B------:R-:W-:Y:S05]  /*9380*/  BSYNC.RECONVERGENT B0 ;  /* 0x0000000000007941 */ /* 0x000fea0003800200 */
.L_x_893:
[----:B------:R-:W-:-:S04]  /*9390*/  F2FP.F16.F32.PACK_AB R0, RZ, R0 ;  /* 0x00000000ff00723e */ /* 0x000fc800000000ff */
[----:B------:R-:W-:Y:S01]  /*93a0*/  PRMT R30, R0, 0x7610, R30 ;  /* 0x00007610001e7816 */ /* 0x000fe2000000001e */
[----:B------:R-:W-:Y:S06]  /*93b0*/  BRA `(.L_x_874) ;  /* 0x0000000000b47947 */ /* 0x000fec0003800000 */
.L_x_886:
        /* <DEDUP_REMOVED lines=14> */
.L_x_900:
[----:B------:R-:W-:Y:S05]  /*94a0*/  BSYNC.RECONVERGENT B0 ;  /* 0x0000000000007941 */ /* 0x000fea0003800200 */
.L_x_899:
[----:B------:R-:W-:-:S04]  /*94b0*/  F2FP.F16.F32.PACK_AB R0, RZ, R0 ;  /* 0x00000000ff00723e */ /* 0x000fc800000000ff */
[----:B------:R-:W-:Y:S01]  /*94c0*/  PRMT R30, R0, 0x7610, R30 ;  /* 0x00007610001e7816 */ /* 0x000fe2000000001e */
[----:B------:R-:W-:Y:S06]  /*94d0*/  BRA `(.L_x_874) ;  /* 0x00000000006c7947 */ /* 0x000fec0003800000 */
.L_x_873:
        /* <DEDUP_REMOVED lines=16> */
.L_x_901:
[----:B------:R-:W-:Y:S01]  /*95e0*/  PRMT R30, RZ, 0x7610, R30 ;  /* 0x00007610ff1e7816 */ /* 0x000fe2000000001e */
[----:B------:R-:W-:Y:S06]  /*95f0*/  BRA `(.L_x_874) ;  /* 0x0000000000247947 */ /* 0x000fec0003800000 */
.L_x_898:
[----:B------:R-:W2:Y:S02]  /*9600*/  LDG.E.64 R4, desc[UR36][R4.64] ;  /* 0x0000002404047981 */ /* 0x000ea4000c1e1b00 */
[----:B--2---:R-:W0:Y:S02]  /*9610*/  I2F.U64 R0, R4 ;  /* 0x0000000400007312 */ /* 0x004e240000301000 */
[----:B0-----:R-:W-:-:S04]  /*9620*/  F2FP.F16.F32.PACK_AB R0, RZ, R0 ;  /* 0x00000000ff00723e */ /* 0x001fc800000000ff */
[----:B------:R-:W-:Y:S01]  /*9630*/  PRMT R30, R0, 0x7610, R30 ;  /* 0x00007610001e7816 */ /* 0x000fe2000000001e */
[----:B------:R-:W-:Y:S06]  /*9640*/  BRA `(.L_x_874) ;  /* 0x0000000000107947 */ /* 0x000fec0003800000 */
.L_x_897:
[----:B------:R-:W2:Y:S02]  /*9650*/  LDG.E R4, desc[UR36][R4.64] ;  /* 0x0000002404047981 */ /* 0x000ea4000c1e1900 */
[----:B--2---:R-:W-:-:S04]  /*9660*/  I2FP.F32.U32 R0, R4 ;  /* 0x0000000400007245 */ /* 0x004fc80000201000 */
[----:B------:R-:W-:-:S04]  /*9670*/  F2FP.F16.F32.PACK_AB R0, RZ, R0 ;  /* 0x00000000ff00723e */ /* 0x000fc800000000ff */
[----:B------:R-:W-:-:S07]  /*9680*/  PRMT R30, R0, 0x7610, R30 ;  /* 0x00007610001e7816 */ /* 0x000fce000000001e */
.L_x_874:
[----:B------:R-:W2:Y:S01]  /*9690*/  LDCU.U8 UR6, c[0x0][0x3bd] ;  /* 0x000077a0ff0677ac */ /* 0x000ea20008000000 */
[----:B01----:R-:W0:Y:S01]  /*96a0*/  LDC.64 R4, c[0x0][0x3a8] ;  /* 0x0000ea00ff047b82 */ /* 0x003e220000000a00 */
[----:B------:R-:W-:Y:S01]  /*96b0*/  BSSY.RECONVERGENT B6, `(.L_x_902) ;  /* 0x00000bd000067945 */ /* 0x000fe20003800200 */
[----:B------:R-:W1:Y:S01]  /*96c0*/  LDCU UR5, c[0x0][0x3c4] ;  /* 0x00007880ff0577ac */ /* 0x000e620008000800 */
[----:B--2---:R-:W-:-:S04]  /*96d0*/  UPRMT UR4, UR6, 0x9910, URZ ;  /* 0x0000991006047896 */ /* 0x004fc800080000ff */
        /* <DEDUP_REMOVED lines=17> */
.L_x_906:
[----:B------:R-:W2:Y:S02]  /*97f0*/  LDG.E.U8 R4, desc[UR36][R4.64] ;  /* 0x0000002404047981 */ /* 0x000ea4000c1e1100 */
[----:B--2---:R-:W-:-:S04]  /*9800*/  ISETP.NE.AND P0, PT, R4, RZ, PT ;  /* 0x000000ff0400720c */ /* 0x004fc80003f05270 */
[----:B------:R-:W-:Y:S01]  /*9810*/  P2R R34, PR, RZ, 0x1 ;  /* 0x00000001ff227803 */ /* 0x000fe20000000000 */
[----:B------:R-:W-:Y:S08]  /*9820*/  BRA `(.L_x_908) ;  /* 0x0000000800947947 */ /* 0x000ff00003800000 */
.L_x_905:
        /* <DEDUP_REMOVED lines=11> */
.L_x_910:
[----:B------:R-:W2:Y:S02]  /*98e0*/  LDG.E R4, desc[UR36][R4.64] ;  /* 0x0000002404047981 */ /* 0x000ea4000c1e1900 */
[----:B--2---:R-:W-:-:S04]  /*98f0*/  ISETP.NE.AND P0, PT, R4, RZ, PT ;  /* 0x000000ff0400720c */ /* 0x004fc80003f05270 */
[----:B------:R-:W-:Y:S01]  /*9900*/  P2R R34, PR, RZ, 0x1 ;  /* 0x00000001ff227803 */ /* 0x000fe20000000000 */
[----:B------:R-:W-:Y:S08]  /*9910*/  BRA `(.L_x_908) ;  /* 0x0000000800587947 */ /* 0x000ff00003800000 */
.L_x_909:
[----:B------:R-:W2:Y:S02]  /*9920*/  LDG.E.U16 R4, desc[UR36][R4.64] ;  /* 0x0000002404047981 */ /* 0x000ea4000c1e1500 */
[----:B--2---:R-:W-:-:S04]  /*9930*/  ISETP.NE.AND P0, PT, R4, RZ, PT ;  /* 0x000000ff0400720c */ /* 0x004fc80003f05270 */
[----:B------:R-:W-:Y:S01]  /*9940*/  P2R R34, PR, RZ, 0x1 ;  /* 0x00000001ff227803 */ /* 0x000fe20000000000 */
[----:B------:R-:W-:Y:S08]  /*9950*/  BRA `(.L_x_908) ;  /* 0x0000000800487947 */ /* 0x000ff00003800000 */
.L_x_904:
        /* <DEDUP_REMOVED lines=10> */
.L_x_912:
[----:B------:R-:W2:Y:S02]  /*9a00*/  LDG.E.U16 R0, desc[UR36][R4.64] ;  /* 0x0000002404007981 */ /* 0x000ea4000c1e1500 */
[----:B--2---:R-:W-:-:S05]  /*9a10*/  HADD2.F32 R0, -RZ, R0.H0_H0 ;  /* 0x20000000ff007230 */ /* 0x004fca0000004100 */
[----:B------:R-:W-:-:S04]  /*9a20*/  FSETP.NEU.FTZ.AND P0, PT, R0, RZ, PT ;  /* 0x000000ff0000720b */ /* 0x000fc80003f1d000 */
[----:B------:R-:W-:Y:S01]  /*9a30*/  P2R R34, PR, RZ, 0x1 ;  /* 0x00000001ff227803 */ /* 0x000fe20000000000 */
[----:B------:R-:W-:Y:S08]  /*9a40*/  BRA `(.L_x_908) ;  /* 0x00000008000c7947 */ /* 0x000ff00003800000 */
.L_x_911:
        /* <DEDUP_REMOVED lines=12> */
.L_x_914:
        /* <DEDUP_REMOVED lines=10> */
.L_x_913:
[----:B------:R-:W2:Y:S02]  /*9bb0*/  LDG.E.64 R4, desc[UR36][R4.64] ;  /* 0x0000002404047981 */ /* 0x000ea4000c1e1b00 */
[----:B--2---:R-:W0:Y:S02]  /*9bc0*/  DSETP.NEU.AND P0, PT, R4, RZ, PT ;  /* 0x000000ff0400722a */ /* 0x004e240003f0d000 */
[----:B0-----:R-:W-:Y:S01]  /*9bd0*/  P2R R34, PR, RZ, 0x1 ;  /* 0x00000001ff227803 */ /* 0x001fe20000000000 */
[----:B------:R-:W-:Y:S06]  /*9be0*/  BRA `(.L_x_908) ;  /* 0x0000000400a47947 */ /* 0x000fec0003800000 */
.L_x_903:
        /* <DEDUP_REMOVED lines=12> */
.L_x_917:
        /* <DEDUP_REMOVED lines=9> */
.L_x_916:
        /* <DEDUP_REMOVED lines=10> */
.L_x_919:
        /* <DEDUP_REMOVED lines=12> */
.L_x_918:
[----:B------:R-:W2:Y:S02]  /*9ea0*/  LDG.E.U16 R0, desc[UR36][R4.64] ;  /* 0x0000002404007981 */ /* 0x000ea4000c1e1500 */
[----:B--2---:R-:W-:-:S05]  /*9eb0*/  IMAD.U32 R0, R0, 0x10000, RZ ;  /* 0x0001000000007824 */ /* 0x004fca00078e00ff */
[----:B------:R-:W-:-:S04]  /*9ec0*/  FSETP.NEU.FTZ.AND P0, PT, R0, RZ, PT ;  /* 0x000000ff0000720b */ /* 0x000fc80003f1d000 */
[----:B------:R-:W-:Y:S01]  /*9ed0*/  P2R R34, PR, RZ, 0x1 ;  /* 0x00000001ff227803 */ /* 0x000fe20000000000 */
[----:B------:R-:W-:Y:S08]  /*9ee0*/  BRA `(.L_x_908) ;  /* 0x0000000000e47947 */ /* 0x000ff00003800000 */
.L_x_915:
        /* <DEDUP_REMOVED lines=12> */
.L_x_922:
[----:B------:R-:W2:Y:S02]  /*9fb0*/  LDG.E.U8 R4, desc[UR36][R4.64] ;  /* 0x0000002404047981 */ /* 0x000ea4000c1e1100 */
[----:B--2---:R-:W-:-:S04]  /*9fc0*/  ISETP.NE.AND P0, PT, R4, RZ, PT ;  /* 0x000000ff0400720c */ /* 0x004fc80003f05270 */
[----:B------:R-:W-:Y:S01]  /*9fd0*/  P2R R34, PR, RZ, 0x1 ;  /* 0x00000001ff227803 */ /* 0x000fe20000000000 */
[----:B------:R-:W-:Y:S08]  /*9fe0*/  BRA `(.L_x_908) ;  /* 0x0000000000a47947 */ /* 0x000ff00003800000 */
.L_x_921:
[----:B------:R-:W2:Y:S02]  /*9ff0*/  LDG.E.U8 R4, desc[UR36][R4.64] ;  /* 0x0000002404047981 */ /* 0x000ea4000c1e1100 */
[----:B--2---:R-:W-:-:S04]  /*a000*/  ISETP.NE.AND P0, PT, R4, RZ, PT ;  /* 0x000000ff0400720c */ /* 0x004fc80003f05270 */
[----:B------:R-:W-:Y:S01]  /*a010*/  P2R R34, PR, RZ, 0x1 ;  /* 0x00000001ff227803 */ /* 0x000fe20000000000 */
[----:B------:R-:W-:Y:S08]  /*a020*/  BRA `(.L_x_908) ;  /* 0x0000000000947947 */ /* 0x000ff00003800000 */
.L_x_920:
        /* <DEDUP_REMOVED lines=10> */
.L_x_907:
        /* <DEDUP_REMOVED lines=16> */
.L_x_925:
[----:B------:R-:W-:-:S04]  /*a1d0*/  PLOP3.LUT P0, PT, PT, PT, PT, 0x8, 0x80 ;  /* 0x000000000080781c */ /* 0x000fc80003f0e170 */
[----:B------:R-:W-:Y:S01]  /*a1e0*/  P2R R34, PR, RZ, 0x1 ;  /* 0x00000001ff227803 */ /* 0x000fe20000000000 */
[----:B------:R-:W-:Y:S08]  /*a1f0*/  BRA `(.L_x_908) ;  /* 0x0000000000207947 */ /* 0x000ff00003800000 */
.L_x_924:
[----:B------:R-:W2:Y:S02]  /*a200*/  LDG.E.64 R4, desc[UR36][R4.64] ;  /* 0x0000002404047981 */ /* 0x000ea4000c1e1b00 */
[----:B--2---:R-:W-:-:S04]  /*a210*/  ISETP.NE.U32.AND P0, PT, R4, RZ, PT ;  /* 0x000000ff0400720c */ /* 0x004fc80003f05070 */
[----:B------:R-:W-:-:S04]  /*a220*/  ISETP.NE.AND.EX P0, PT, R5, RZ, PT, P0 ;  /* 0x000000ff0500720c */ /* 0x000fc80003f05300 */
[----:B------:R-:W-:Y:S01]  /*a230*/  P2R R34, PR, RZ, 0x1 ;  /* 0x00000001ff227803 */ /* 0x000fe20000000000 */
[----:B------:R-:W-:Y:S08]  /*a240*/  BRA `(.L_x_908) ;  /* 0x00000000000c7947 */ /* 0x000ff00003800000 */
.L_x_923:
[----:B------:R-:W2:Y:S02]  /*a250*/  LDG.E R4, desc[UR36][R4.64] ;  /* 0x0000002404047981 */ /* 0x000ea4000c1e1900 */
[----:B--2---:R-:W-:-:S04]  /*a260*/  ISETP.NE.AND P0, PT, R4, RZ, PT ;  /* 0x000000ff0400720c */ /* 0x004fc80003f05270 */
[----:B------:R-:W-:-:S09]  /*a270*/  P2R R34, PR, RZ, 0x1 ;  /* 0x00000001ff227803 */ /* 0x000fd20000000000 */
.L_x_908:
[----:B------:R-:W-:Y:S05]  /*a280*/  BSYNC.RECONVERGENT B6 ;  /* 0x0000000000067941 */ /* 0x000fea0003800200 */
.L_x_902:
[----:B------:R-:W0:Y:S01]  /*a290*/  LDCU.U8 UR6, c[0x0][0x3be] ;  /* 0x000077c0ff0677ac */ /* 0x000e220008000000 */
[----:B------:R-:W1:Y:S01]  /*a2a0*/  LDC.64 R6, c[0x0][0x3b0] ;  /* 0x0000ec00ff067b82 */ /* 0x000e620000000a00 */
[----:B------:R-:W2:Y:S01]  /*a2b0*/  LDCU UR5, c[0x0][0x3c8] ;  /* 0x00007900ff0577ac */ /* 0x000ea20008000800 */
[----:B0-----:R-:W-:-:S04]  /*a2c0*/  UPRMT UR4, UR6, 0x9910, URZ ;  /* 0x0000991006047896 */ /* 0x001fc800080000ff */
[----:B------:R-:W-:Y:S01]  /*a2d0*/  UISETP.GT.AND UP0, UPT, UR4, 0x9, UPT ;  /* 0x000000090400788c */ /* 0x000fe2000bf04270 */
[----:B--2---:R-:W-:-:S05]  /*a2e0*/  IMAD R25, R25, UR5, RZ ;  /* 0x0000000519197c24 */ /* 0x004fca000f8e02ff */
[----:B-1----:R-:W-:-:S05]  /*a2f0*/  IADD3 R6, P0, PT, R25, R6, RZ ;  /* 0x0000000619067210 */ /* 0x002fca0007f1e0ff */
        /* <DEDUP_REMOVED lines=13> */
.L_x_929:
[----:B------:R4:W5:Y:S01]  /*a3d0*/  LDG.E.U8 R4, desc[UR36][R6.64] ;  /* 0x0000002406047981 */ /* 0x000962000c1e1100 */
[----:B------:R-:W-:Y:S01]  /*a3e0*/  IMAD.MOV.U32 R5, RZ, RZ, RZ ;  /* 0x000000ffff057224 */ /* 0x000fe200078e00ff */
[----:B------:R-:W-:Y:S06]  /*a3f0*/  BRA `(.L_x_931) ;  /* 0x0000000c00447947 */ /* 0x000fec0003800000 */
.L_x_928:
        /* <DEDUP_REMOVED lines=8> */
.L_x_933:
[----:B------:R-:W2:Y:S02]  /*a480*/  LDG.E R4, desc[UR36][R6.64] ;  /* 0x0000002406047981 */ /* 0x000ea4000c1e1900 */
[----:B--2---:R-:W-:Y:S01]  /*a490*/  SHF.R.S32.HI R5, RZ, 0x1f, R4 ;  /* 0x0000001fff057819 */ /* 0x004fe20000011404 */
[----:B------:R-:W-:Y:S06]  /*a4a0*/  BRA `(.L_x_931) ;  /* 0x0000000c00187947 */ /* 0x000fec0003800000 */
.L_x_932:
[----:B------:R-:W2:Y:S02]  /*a4b0*/  LDG.E.S16 R4, desc[UR36][R6.64] ;  /* 0x0000002406047981 */ /* 0x000ea4000c1e1700 */
[----:B--2---:R-:W-:Y:S01]  /*a4c0*/  SHF.R.S32.HI R5, RZ, 0x1f, R4 ;  /* 0x0000001fff057819 */ /* 0x004fe20000011404 */
[----:B------:R-:W-:Y:S06]  /*a4d0*/  BRA `(.L_x_931) ;  /* 0x0000000c000c7947 */ /* 0x000fec0003800000 */
.L_x_927:
        /* <DEDUP_REMOVED lines=9> */
.L_x_935:
[----:B------:R-:W2:Y:S02]  /*a570*/  LDG.E.U16 R6, desc[UR36][R6.64] ;  /* 0x0000002406067981 */ /* 0x000ea4000c1e1500 */
[----:B--2---:R-:W-:-:S06]  /*a580*/  HADD2.F32 R4, -RZ, R6.H0_H0 ;  /* 0x20000006ff047230 */ /* 0x004fcc0000004100 */
[----:B------:R-:W3:Y:S02]  /*a590*/  F2I.S64.TRUNC R4, R4 ;  /* 0x0000000400047311 */ /* 0x000ee4000020d900 */
[----:B---3--:R-:W-:Y:S05]  /*a5a0*/  BRA `(.L_x_931) ;  /* 0x0000000800d87947 */ /* 0x008fea0003800000 */
.L_x_934:
        /* <DEDUP_REMOVED lines=9> */
.L_x_937:
[----:B------:R-:W2:Y:S02]  /*a640*/  LDG.E.U16 R6, desc[UR36][R6.64] ;  /* 0x0000002406067981 */ /* 0x000ea4000c1e1500 */
[----:B--2---:R-:W-:-:S06]  /*a650*/  HADD2.F32 R4, -RZ, R6.H0_H0 ;  /* 0x20000006ff047230 */ /* 0x004fcc0000004100 */
[----:B------:R-:W3:Y:S02]  /*a660*/  F2I.S64.TRUNC R4, R4 ;  /* 0x0000000400047311 */ /* 0x000ee4000020d900 */
[----:B---3--:R-:W-:Y:S05]  /*a670*/  BRA `(.L_x_931) ;  /* 0x0000000800a47947 */ /* 0x008fea0003800000 */
.L_x_936:
[----:B------:R-:W2:Y:S02]  /*a680*/  LDG.E.64 R4, desc[UR36][R6.64] ;  /* 0x0000002406047981 */ /* 0x000ea4000c1e1b00 */
[----:B--2---:R-:W3:Y:S02]  /*a690*/  F2I.S64.F64.TRUNC R4, R4 ;  /* 0x0000000400047311 */ /* 0x004ee4000030d900 */
[----:B---3--:R-:W-:Y:S05]  /*a6a0*/  BRA `(.L_x_931) ;  /* 0x0000000800987947 */ /* 0x008fea0003800000 */
.L_x_926:
        /* <DEDUP_REMOVED lines=13> */
.L_x_940:
[----:B------:R-:W2:Y:S02]  /*a780*/  LDG.E.64 R4, desc[UR36][R6.64] ;  /* 0x0000002406047981 */ /* 0x000ea4000c1e1b00 */
[----:B--2---:R-:W3:Y:S02]  /*a790*/  F2I.S64.F64.TRUNC R4, R4 ;  /* 0x0000000400047311 */ /* 0x004ee4000030d900 */
[----:B---3--:R-:W-:Y:S05]  /*a7a0*/  BRA `(.L_x_931) ;  /* 0x0000000800587947 */ /* 0x008fea0003800000 */
.L_x_939:
        /* <DEDUP_REMOVED lines=26> */
.L_x_942:
        /* <DEDUP_REMOVED lines=14> */
.L_x_941:
[----:B------:R-:W2:Y:S02]  /*aa30*/  LDG.E.U16 R4, desc[UR36][R6.64] ;  /* 0x0000002406047981 */ /* 0x000ea4000c1e1500 */
[----:B--2---:R-:W-:-:S06]  /*aa40*/  IMAD.U32 R4, R4, 0x10000, RZ ;  /* 0x0001000004047824 */ /* 0x004fcc00078e00ff */
[----:B------:R-:W3:Y:S02]  /*aa50*/  F2I.S64.TRUNC R4, R4 ;  /* 0x0000000400047311 */ /* 0x000ee4000020d900 */
[----:B---3--:R-:W-:Y:S05]  /*aa60*/  BRA `(.L_x_931) ;  /* 0x0000000400a87947 */ /* 0x008fea0003800000 */
.L_x_938:
        /* <DEDUP_REMOVED lines=11> */
.L_x_945:
        /* <DEDUP_REMOVED lines=21> */
.L_x_949:
[----:B------:R-:W-:Y:S05]  /*ac70*/  BSYNC.RECONVERGENT B1 ;  /* 0x0000000000017941 */ /* 0x000fea0003800200 */
.L_x_948:
[----:B------:R-:W-:Y:S01]  /*ac80*/  IMAD.SHL.U32 R0, R0, 0x100000, RZ ;  /* 0x0010000000007824 */ /* 0x000fe200078e00ff */
[----:B------:R-:W-:-:S04]  /*ac90*/  LEA R3, R3, 0x3b800000, 0x17 ;  /* 0x3b80000003037811 */ /* 0x000fc800078eb8ff */
[----:B------:R-:W-:-:S07]  /*aca0*/  LOP3.LUT R4, R3, R0, R7, 0xfe, !PT ;  /* 0x0000000003047212 */ /* 0x000fce00078efe07 */
.L_x_947:
[----:B------:R-:W-:Y:S05]  /*acb0*/  BSYNC.RECONVERGENT B0 ;  /* 0x0000000000007941 */ /* 0x000fea0003800200 */
.L_x_946:
[----:B------:R-:W1:Y:S02]  /*acc0*/  F2I.S64.TRUNC R4, R4 ;  /* 0x0000000400047311 */ /* 0x000e64000020d900 */
[----:B-1----:R-:W-:Y:S05]  /*acd0*/  BRA `(.L_x_931) ;  /* 0x00000004000c7947 */ /* 0x002fea0003800000 */
.L_x_944:
        /* <DEDUP_REMOVED lines=21> */
.L_x_953:
[----:B------:R-:W-:Y:S05]  /*ae30*/  BSYNC.RECONVERGENT B1 ;  /* 0x0000000000017941 */ /* 0x000fea0003800200 */
.L_x_952:
[----:B------:R-:W-:Y:S01]  /*ae40*/  IMAD.SHL.U32 R0, R0, 0x200000, RZ ;  /* 0x0020000000007824 */ /* 0x000fe200078e00ff */
[----:B------:R-:W-:-:S04]  /*ae50*/  LEA R3, R3, 0x37800000, 0x17 ;  /* 0x3780000003037811 */ /* 0x000fc800078eb8ff */
[----:B------:R-:W-:-:S07]  /*ae60*/  LOP3.LUT R4, R3, R0, R7, 0xfe, !PT ;  /* 0x0000000003047212 */ /* 0x000fce00078efe07 */
.L_x_951:
[----:B------:R-:W-:Y:S05]  /*ae70*/  BSYNC.RECONVERGENT B0 ;  /* 0x0000000000007941 */ /* 0x000fea0003800200 */
.L_x_950:
[----:B------:R-:W0:Y:S02]  /*ae80*/  F2I.S64.TRUNC R4, R4 ;  /* 0x0000000400047311 */ /* 0x000e24000020d900 */
[----:B0-----:R-:W-:Y:S05]  /*ae90*/  BRA `(.L_x_931) ;  /* 0x00000000009c7947 */ /* 0x001fea0003800000 */
.L_x_943:
        /* <DEDUP_REMOVED lines=14> */
.L_x_957:
[----:B------:R-:W-:Y:S05]  /*af80*/  BSYNC.RECONVERGENT B0 ;  /* 0x0000000000007941 */ /* 0x000fea0003800200 */
.L_x_956:
[----:B------:R-:W1:Y:S02]  /*af90*/  F2I.S64.TRUNC R4, R4 ;  /* 0x0000000400047311 */ /* 0x000e64000020d900 */
[----:B-1----:R-:W-:Y:S05]  /*afa0*/  BRA `(.L_x_931) ;  /* 0x0000000000587947 */ /* 0x002fea0003800000 */
.L_x_930:
        /* <DEDUP_REMOVED lines=16> */
.L_x_958:
[----:B------:R-:W-:Y:S01]  /*b0b0*/  CS2R R4, SRZ ;  /* 0x0000000000047805 */ /* 0x000fe2000001ff00 */
[----:B------:R-:W-:Y:S06]  /*b0c0*/  BRA `(.L_x_931) ;  /* 0x0000000000107947 */ /* 0x000fec0003800000 */
.L_x_955:
[----:B------:R1:W5:Y:S01]  /*b0d0*/  LDG.E.64 R4, desc[UR36][R6.64] ;  /* 0x0000002406047981 */ /* 0x000362000c1e1b00 */
[----:B------:R-:W-:Y:S05]  /*b0e0*/  BRA `(.L_x_931) ;  /* 0x0000000000087947 */ /* 0x000fea0003800000 */
.L_x_954:
[----:B------:R2:W5:Y:S01]  /*b0f0*/  LDG.E R4, desc[UR36][R6.64] ;  /* 0x0000002406047981 */ /* 0x000562000c1e1900 */
[----:B------:R-:W-:-:S07]  /*b100*/  IMAD.MOV.U32 R5, RZ, RZ, RZ ;  /* 0x000000ffff057224 */ /* 0x000fce00078e00ff */
.L_x_931:
[----:B------:R-:W-:-:S04]  /*b110*/  ISETP.NE.AND P0, PT, R34, RZ, PT ;  /* 0x000000ff2200720c */ /* 0x000fc80003f05270 */
[----:B------:R-:W-:-:S13]  /*b120*/  PLOP3.LUT P0, PT, P0, PT, PT, 0x8, 0x80 ;  /* 0x000000000080781c */ /* 0x000fda000070e170 */
.L_x_868:
[----:B------:R-:W-:Y:S05]  /*b130*/  BSYNC.RECONVERGENT B7 ;  /* 0x0000000000077941 */ /* 0x000fea0003800200 */
.L_x_867:
[----:B------:R-:W-:Y:S01]  /*b140*/  VIADD R25, R19, 0x80 ;  /* 0x0000008013197836 */ /* 0x000fe20000000000 */
[----:B------:R-:W-:Y:S01]  /*b150*/  ISETP.NE.AND P1, PT, R27, RZ, PT ;  /* 0x000000ff1b00720c */ /* 0x000fe20003f25270 */
[----:B------:R-:W-:Y:S01]  /*b160*/  VIADD R3, R19, 0x100 ;  /* 0x0000010013037836 */ /* 0x000fe20000000000 */
[----:B------:R-:W-:Y:S01]  /*b170*/  ISETP.NE.AND P2, PT, R31, RZ, PT ;  /* 0x000000ff1f00720c */ /* 0x000fe20003f45270 */
[----:B01234-:R-:W-:Y:S01]  /*b180*/  VIADD R7, R19, 0x180 ;  /* 0x0000018013077836 */ /* 0x01ffe20000000000 */
[-C--:B------:R-:W-:Y:S02]  /*b190*/  ISETP.GE.OR P1, PT, R25, R18.reuse, P1 ;  /* 0x000000121900720c */ /* 0x080fe40000f26670 */
[-C--:B------:R-:W-:Y:S02]  /*b1a0*/  ISETP.GE.OR P2, PT, R3, R18.reuse, P2 ;  /* 0x000000120300720c */ /* 0x080fe40001746670 */
[----:B------:R-:W-:Y:S02]  /*b1b0*/  ISETP.NE.AND P5, PT, R24, RZ, PT ;  /* 0x000000ff1800720c */ /* 0x000fe40003fa5270 */
[----:B------:R-:W-:-:S07]  /*b1c0*/  ISETP.GE.OR P0, PT, R7, R18, P0 ;  /* 0x000000120700720c */ /* 0x000fce0000706670 */
[----:B------:R-:W0:Y:S08]  /*b1d0*/  @!P1 LDC.64 R10, c[0x0][0x388] ;  /* 0x0000e200ff0a9b82 */ /* 0x000e300000000a00 */
[----:B------:R-:W1:Y:S08]  /*b1e0*/  @!P2 LDC.64 R6, c[0x0][0x388] ;  /* 0x0000e200ff06ab82 */ /* 0x000e700000000a00 */
[----:B------:R-:W2:Y:S08]  /*b1f0*/  @!P0 LDC.64 R12, c[0x0][0x388] ;  /* 0x0000e200ff0c8b82 */ /* 0x000eb00000000a00 */
[----:B------:R-:W3:Y:S01]  /*b200*/  @!P5 LDC.64 R8, c[0x0][0x388] ;  /* 0x0000e200ff08db82 */ /* 0x000ee20000000a00 */
[----:B0----5:R-:W-:-:S04]  /*b210*/  @!P1 LEA R10, P3, R28, R10, 0x1 ;  /* 0x0000000a1c0a9211 */ /* 0x021fc800078608ff */
[----:B------:R-:W-:Y:S02]  /*b220*/  @!P1 LEA.HI.X R11, R28, R11, R29, 0x1, P3 ;  /* 0x0000000b1c0b9211 */ /* 0x000fe400018f0c1d */
[----:B-1----:R-:W-:-:S03]  /*b230*/  @!P2 LEA R6, P4, R32, R6, 0x1 ;  /* 0x000000062006a211 */ /* 0x002fc600078808ff */
[----:B------:R0:W5:Y:S01]  /*b240*/  @!P1 LDG.E.U16 R23, desc[UR36][R10.64] ;  /* 0x000000240a179981 */ /* 0x000162000c1e1500 */
[----:B------:R-:W-:Y:S02]  /*b250*/  @!P2 LEA.HI.X R7, R32, R7, R33, 0x1, P4 ;  /* 0x000000072007a211 */ /* 0x000fe400020f0c21 */
[----:B--2---:R-:W-:-:S03]  /*b260*/  @!P0 LEA R12, P3, R4, R12, 0x1 ;  /* 0x0000000c040c8211 */ /* 0x004fc600078608ff */
[----:B------:R0:W5:Y:S01]  /*b270*/  @!P2 LDG.E.U16 R26, desc[UR36][R6.64] ;  /* 0x00000024061aa981 */ /* 0x000162000c1e1500 */
[----:B------:R-:W-:Y:S02]  /*b280*/  @!P0 LEA.HI.X R13, R4, R13, R5, 0x1, P3 ;  /* 0x0000000d040d8211 */ /* 0x000fe400018f0c05 */
[----:B---3--:R-:W-:-:S03]  /*b290*/  @!P5 LEA R8, P4, R16, R8, 0x1 ;  /* 0x000000081008d211 */ /* 0x008fc600078808ff */
[----:B------:R0:W5:Y:S01]  /*b2a0*/  @!P0 LDG.E.U16 R30, desc[UR36][R12.64] ;  /* 0x000000240c1e8981 */ /* 0x000162000c1e1500 */
[----:B------:R-:W-:Y:S01]  /*b2b0*/  @!P5 LEA.HI.X R5, R16, R9, R17, 0x1, P4 ;  /* 0x000000091005d211 */ /* 0x000fe200020f0c11 */
[----:B------:R-:W-:Y:S01]  /*b2c0*/  @!P5 IMAD.MOV.U32 R4, RZ, RZ, R8 ;  /* 0x000000ffff04d224 */ /* 0x000fe200078e0008 */
[----:B------:R-:W1:Y:S04]  /*b2d0*/  LDC.U8 R16, c[0x0][0x3cc] ;  /* 0x0000f300ff107b82 */ /* 0x000e680000000000 */
[----:B------:R0:W5:Y:S01]  /*b2e0*/  @!P5 LDG.E.U16 R22, desc[UR36][R4.64] ;  /* 0x000000240416d981 */ /* 0x000162000c1e1500 */
[----:B------:R-:W-:Y:S01]  /*b2f0*/  ISETP.GE.AND P0, PT, R19, R18, PT ;  /* 0x000000121300720c */ /* 0x000fe20003f06270 */
[----:B------:R-:W-:Y:S04]  /*b300*/  BSSY.RECONVERGENT B7, `(.L_x_959) ;  /* 0x0000302000077945 */ /* 0x000fe80003800200 */
[----:B------:R-:W-:Y:S08]  /*b310*/  BSSY.RELIABLE B6, `(.L_x_960) ;  /* 0x000020a000067945 */ /* 0x000ff00003800100 */
[----:B0-----:R-:W-:Y:S05]  /*b320*/  @P0 BRA `(.L_x_961) ;  /* 0x0000002000140947 */ /* 0x001fea0003800000 */
[----:B------:R-:W0:Y:S01]  /*b330*/  LDCU UR4, c[0x0][0x3d0] ;  /* 0x00007a00ff0477ac */ /* 0x000e220008000800 */
[----:B------:R-:W2:Y:S01]  /*b340*/  LDC.64 R8, c[0x0][0x398] ;  /* 0x0000e600ff087b82 */ /* 0x000ea20000000a00 */
[----:B------:R-:W-:Y:S01]  /*b350*/  IMAD R0, R2, 0x200, R19 ;  /* 0x0000020002007824 */ /* 0x000fe200078e0213 */
[----:B-1----:R-:W-:-:S03]  /*b360*/  PRMT R4, R16, 0x9910, RZ ;  /* 0x0000991010047816 */ /* 0x002fc600000000ff */
[----:B0-----:R-:W-:Y:S02]  /*b370*/  IMAD R3, R0, UR4, RZ ;  /* 0x0000000400037c24 */ /* 0x001fe4000f8e02ff */
[----:B------:R-:W-:-:S05]  /*b380*/  IMAD.MOV.U32 R0, RZ, RZ, R4 ;  /* 0x000000ffff007224 */ /* 0x000fca00078e0004 */
[----:B------:R-:W-:Y:S02]  /*b390*/  ISETP.GT.AND P0, PT, R0, 0x9, PT ;  /* 0x000000090000780c */ /* 0x000fe40003f04270 */
[----:B--2---:R-:W-:-:S05]  /*b3a0*/  IADD3 R8, P1, PT, R3, R8, RZ ;  /* 0x0000000803087210 */ /* 0x004fca0007f3e0ff */
[----:B------:R-:W-:-:S06]  /*b3b0*/  IMAD.X R9, RZ, RZ, R9, P1 ;  /* 0x000000ffff097224 */ /* 0x000fcc00008e0609 */
[----:B------:R-:W-:Y:S05]  /*b3c0*/  @P0 BRA `(.L_x_962) ;  /* 0x00000004002c0947 */ /* 0x000fea0003800000 */
[----:B------:R-:W-:-:S13]  /*b3d0*/  ISETP.GT.AND P0, PT, R0, 0x4, PT ;  /* 0x000000040000780c */ /* 0x000fda0003f04270 */
[----:B------:R-:W-:Y:S05]  /*b3e0*/  @P0 BRA `(.L_x_963) ;  /* 0x0000000000940947 */ /* 0x000fea0003800000 */
[----:B------:R-:W-:-:S13]  /*b3f0*/  ISETP.GT.AND P0, PT, R0, 0x1, PT ;  /* 0x000000010000780c */ /* 0x000fda0003f04270 */
[----:B------:R-:W-:Y:S05]  /*b400*/  @P0 BRA `(.L_x_964) ;  /* 0x0000000000380947 */ /* 0x000fea0003800000 */
[----:B------:R-:W-:-:S13]  /*b410*/  ISETP.NE.AND P0, PT, R16, RZ, PT ;  /* 0x000000ff1000720c */ /* 0x000fda0003f05270 */
[----:B------:R-:W-:Y:S05]  /*b420*/  @!P0 BRA `(.L_x_965) ;  /* 0x00000000001c8947 */ /* 0x000fea0003800000 */
[----:B------:R-:W-:-:S13]  /*b430*/  ISETP.NE.AND P0, PT, R0, 0x1, PT ;  /* 0x000000010000780c */ /* 0x000fda0003f05270 */
[----:B------:R-:W-:Y:S05]  /*b440*/  @P0 BRA `(.L_x_966) ;  /* 0x0000000c00380947 */ /* 0x000fea0003800000 */
[----:B-----5:R-:W-:Y:S02]  /*b450*/  HADD2.F32 R22, -RZ, R22.H0_H0 ;  /* 0x20000016ff167230 */ /* 0x020fe40000004100 */
[----:B------:R-:W-:Y:S02]  /*b460*/  IMAD.MOV.U32 R19, RZ, RZ, R25 ;  /* 0x000000ffff137224 */ /* 0x000fe400078e0019 */
[----:B------:R-:W0:Y:S02]  /*b470*/  F2I.FTZ.TRUNC.NTZ R3, R22 ;  /* 0x0000001600037305 */ /* 0x000e24000021f100 */
[----:B0-----:R0:W-:Y:S01]  /*b480*/  STG.E.U8 desc[UR36][R8.64], R3 ;  /* 0x0000000308007986 */ /* 0x0011e2000c101124 */
[----:B------:R-:W-:Y:S05]  /*b490*/  BRA `(.L_x_967) ;  /* 0x0000000c00d47947 */ /* 0x000fea0003800000 */
.L_x_965:
[----:B-----5:R-:W-:Y:S02]  /*b4a0*/  HADD2.F32 R5, -RZ, R22.H0_H0 ;  /* 0x20000016ff057230 */ /* 0x020fe40000004100 */
[----:B------:R-:W-:-:S04]  /*b4b0*/  IMAD.MOV.U32 R19, RZ, RZ, R25 ;  /* 0x000000ffff137224 */ /* 0x000fc800078e0019 */
[----:B------:R-:W0:Y:S02]  /*b4c0*/  F2I.S64.TRUNC R4, R5 ;  /* 0x0000000500047311 */ /* 0x000e24000020d900 */
[----:B0-----:R0:W-:Y:S01]  /*b4d0*/  STG.E.U8 desc[UR36][R8.64], R4 ;  /* 0x0000000408007986 */ /* 0x0011e2000c101124 */
[----:B------:R-:W-:Y:S05]  /*b4e0*/  BRA `(.L_x_967) ;  /* 0x0000000c00c07947 */ /* 0x000fea0003800000 */
.L_x_964:
[----:B------:R-:W-:-:S13]  /*b4f0*/  ISETP.NE.AND P0, PT, R0, 0x2, PT ;  /* 0x000000020000780c */ /* 0x000fda0003f05270 */
[----:B------:R-:W-:Y:S05]  /*b500*/  @!P0 BRA `(.L_x_968) ;  /* 0x0000000000388947 */ /* 0x000fea0003800000 */
[----:B------:R-:W-:-:S13]  /*b510*/  ISETP.NE.AND P0, PT, R0, 0x3, PT ;  /* 0x000000030000780c */ /* 0x000fda0003f05270 */
[----:B------:R-:W-:Y:S05]  /*b520*/  @!P0 BRA `(.L_x_969) ;  /* 0x00000000001c8947 */ /* 0x000fea0003800000 */
[----:B------:R-:W-:-:S13]  /*b530*/  ISETP.NE.AND P0, PT, R0, 0x4, PT ;  /* 0x000000040000780c */ /* 0x000fda0003f05270 */
[----:B------:R-:W-:Y:S05]  /*b540*/  @P0 BRA `(.L_x_966) ;  /* 0x0000000800f80947 */ /* 0x000fea0003800000 */
[----:B-----5:R-:W-:Y:S02]  /*b550*/  HADD2.F32 R4, -RZ, R22.H0_H0 ;  /* 0x20000016ff047230 */ /* 0x020fe40000004100 */
[----:B------:R-:W-:-:S04]  /*b560*/  IMAD.MOV.U32 R19, RZ, RZ, R25 ;  /* 0x000000ffff137224 */ /* 0x000fc800078e0019 */
[----:B------:R-:W0:Y:S02]  /*b570*/  F2I.S64.TRUNC R4, R4 ;  /* 0x0000000400047311 */ /* 0x000e24000020d900 */
[----:B0-----:R0:W-:Y:S01]  /*b580*/  STG.E.64 desc[UR36][R8.64], R4 ;  /* 0x0000000408007986 */ /* 0x0011e2000c101b24 */
[----:B------:R-:W-:Y:S05]  /*b590*/  BRA `(.L_x_967) ;  /* 0x0000000c00947947 */ /* 0x000fea0003800000 */
.L_x_969:
[----:B-----5:R-:W-:Y:S02]  /*b5a0*/  HADD2.F32 R22, -RZ, R22.H0_H0 ;  /* 0x20000016ff167230 */ /* 0x020fe40000004100 */
[----:B------:R-:W-:Y:S02]  /*b5b0*/  IMAD.MOV.U32 R19, RZ, RZ, R25 ;  /* 0x000000ffff137224 */ /* 0x000fe400078e0019 */
[----:B------:R-:W0:Y:S02]  /*b5c0*/  F2I.FTZ.TRUNC.NTZ R3, R22 ;  /* 0x0000001600037305 */ /* 0x000e24000021f100 */
[----:B0-----:R0:W-:Y:S01]  /*b5d0*/  STG.E desc[UR36][R8.64], R3 ;  /* 0x0000000308007986 */ /* 0x0011e2000c101924 */
[----:B------:R-:W-:Y:S05]  /*b5e0*/  BRA `(.L_x_967) ;  /* 0x0000000c00807947 */ /* 0x000fea0003800000 */
.L_x_968:
[----:B-----5:R-:W-:Y:S02]  /*b5f0*/  HADD2.F32 R22, -RZ, R22.H0_H0 ;  /* 0x20000016ff167230 */ /* 0x020fe40000004100 */
[----:B------:R-:W-:Y:S02]  /*b600*/  IMAD.MOV.U32 R19, RZ, RZ, R25 ;  /* 0x000000ffff137224 */ /* 0x000fe400078e0019 */
[----:B------:R-:W0:Y:S02]  /*b610*/  F2I.FTZ.TRUNC.NTZ R3, R22 ;  /* 0x0000001600037305 */ /* 0x000e24000021f100 */
[----:B0-----:R0:W-:Y:S01]  /*b620*/  STG.E.U16 desc[UR36][R8.64], R3 ;  /* 0x0000000308007986 */ /* 0x0011e2000c101524 */
[----:B------:R-:W-:Y:S05]  /*b630*/  BRA `(.L_x_967) ;  /* 0x0000000c006c7947 */ /* 0x000fea0003800000 */
.L_x_963:
[----:B------:R-:W-:-:S13]  /*b640*/  ISETP.GT.AND P0, PT, R0, 0x6, PT ;  /* 0x000000060000780c */ /* 0x000fda0003f04270 */
[----:B------:R-:W-:Y:S05]  /*b650*/  @P0 BRA `(.L_x_970) ;  /* 0x00000000002c0947 */ /* 0x000fea0003800000 */
[----:B------:R-:W-:-:S13]  /*b660*/  ISETP.NE.AND P0, PT, R0, 0x5, PT ;  /* 0x000000050000780c */ /* 0x000fda0003f05270 */
[----:B------:R-:W-:Y:S05]  /*b670*/  @!P0 BRA `(.L_x_971) ;  /* 0x0000000000188947 */ /* 0x000fea0003800000 */
[----:B------:R-:W-:-:S13]  /*b680*/  ISETP.NE.AND P0, PT, R0, 0x6, PT ;  /* 0x000000060000780c */ /* 0x000fda0003f05270 */
[----:B------:R-:W-:Y:S05]  /*b690*/  @P0 BRA `(.L_x_966) ;  /* 0x0000000800a40947 */ /* 0x000fea0003800000 */
[----:B-----5:R-:W-:Y:S02]  /*b6a0*/  HADD2.F32 R3, -RZ, R22.H0_H0 ;  /* 0x20000016ff037230 */ /* 0x020fe40000004100 */
[----:B------:R-:W-:-:S03]  /*b6b0*/  IMAD.MOV.U32 R19, RZ, RZ, R25 ;  /* 0x000000ffff137224 */ /* 0x000fc600078e0019 */
[----:B------:R0:W-:Y:S01]  /*b6c0*/  STG.E desc[UR36][R8.64], R3 ;  /* 0x0000000308007986 */ /* 0x0001e2000c101924 */
[----:B------:R-:W-:Y:S05]  /*b6d0*/  BRA `(.L_x_967) ;  /* 0x0000000c00447947 */ /* 0x000fea0003800000 */
.L_x_971:
[----:B-----5:R0:W-:Y:S01]  /*b6e0*/  STG.E.U16 desc[UR36][R8.64], R22 ;  /* 0x0000001608007986 */ /* 0x0201e2000c101524 */
[----:B------:R-:W-:Y:S01]  /*b6f0*/  IMAD.MOV.U32 R19, RZ, RZ, R25 ;  /* 0x000000ffff137224 */ /* 0x000fe200078e0019 */
[----:B------:R-:W-:Y:S06]  /*b700*/  BRA `(.L_x_967) ;  /* 0x0000000c00387947 */ /* 0x000fec0003800000 */
.L_x_970:
[----:B------:R-:W-:-:S13]  /*b710*/  ISETP.NE.AND P0, PT, R0, 0x7, PT ;  /* 0x000000070000780c */ /* 0x000fda0003f05270 */
[----:B------:R-:W-:Y:S05]  /*b720*/  @!P0 BRA `(.L_x_972) ;  /* 0x00000000003c8947 */ /* 0x000fea0003800000 */
[----:B------:R-:W-:-:S13]  /*b730*/  ISETP.NE.AND P0, PT, R0, 0x8, PT ;  /* 0x000000080000780c */ /* 0x000fda0003f05270 */
[----:B------:R-:W-:Y:S05]  /*b740*/  @!P0 BRA `(.L_x_973) ;  /* 0x00000000001c8947 */ /* 0x000fea0003800000 */
[----:B------:R-:W-:-:S13]  /*b750*/  ISETP.NE.AND P0, PT, R0, 0x9, PT ;  /* 0x000000090000780c */ /* 0x000fda0003f05270 */
[----:B------:R-:W-:Y:S05]  /*b760*/  @P0 BRA `(.L_x_966) ;  /* 0x0000000800700947 */ /* 0x000fea0003800000 */
[----:B-----5:R-:W-:Y:S02]  /*b770*/  HADD2.F32 R4, -RZ, R22.H0_H0 ;  /* 0x20000016ff047230 */ /* 0x020fe40000004100 */
[----:B------:R-:W-:Y:S02]  /*b780*/  IMAD.MOV.U32 R5, RZ, RZ, RZ ;  /* 0x000000ffff057224 */ /* 0x000fe400078e00ff */
[----:B------:R-:W-:-:S03]  /*b790*/  IMAD.MOV.U32 R19, RZ, RZ, R25 ;  /* 0x000000ffff137224 */ /* 0x000fc600078e0019 */
[----:B------:R0:W-:Y:S01]  /*b7a0*/  STG.E.64 desc[UR36][R8.64], R4 ;  /* 0x0000000408007986 */ /* 0x0001e2000c101b24 */
[----:B------:R-:W-:Y:S05]  /*b7b0*/  BRA `(.L_x_967) ;  /* 0x0000000c000c7947 */ /* 0x000fea0003800000 */
.L_x_973:
[----:B-----5:R-:W-:Y:S02]  /*b7c0*/  HADD2.F32 R0, -RZ, R22.H0_H0 ;  /* 0x20000016ff007230 */ /* 0x020fe40000004100 */
[----:B------:R-:W-:-:S03]  /*b7d0*/  IMAD.MOV.U32 R19, RZ, RZ, R25 ;  /* 0x000000ffff137224 */ /* 0x000fc600078e0019 */
[----:B------:R-:W-:-:S04]  /*b7e0*/  F2FP.F16.F32.PACK_AB R0, RZ, R0 ;  /* 0x00000000ff00723e */ /* 0x000fc800000000ff */
[----:B------:R-:W-:-:S05]  /*b7f0*/  PRMT R0, R0, 0x5410, RZ ;  /* 0x0000541000007816 */ /* 0x000fca00000000ff */
[----:B------:R0:W-:Y:S01]  /*b800*/  STG.E desc[UR36][R8.64], R0 ;  /* 0x0000000008007986 */ /* 0x0001e2000c101924 */
[----:B------:R-:W-:Y:S05]  /*b810*/  BRA `(.L_x_967) ;  /* 0x0000000800f47947 */ /* 0x000fea0003800000 */
.L_x_972:
[----:B-----5:R-:W-:Y:S02]  /*b820*/  HADD2.F32 R4, -RZ, R22.H0_H0 ;  /* 0x20000016ff047230 */ /* 0x020fe40000004100 */
[----:B------:R-:W-:-:S03]  /*b830*/  IMAD.MOV.U32 R19, RZ, RZ, R25 ;  /* 0x000000ffff137224 */ /* 0x000fc600078e0019 */
[----:B------:R-:W-:-:S06]  /*b840*/  FMUL.FTZ R4, R4, 1 ;  /* 0x3f80000004047820 */ /* 0x000fcc0000410000 */
[----:B------:R-:W0:Y:S02]  /*b850*/  F2F.F64.F32 R4, R4 ;  /* 0x0000000400047310 */ /* 0x000e240000201800 */
[----:B0-----:R0:W-:Y:S01]  /*b860*/  STG.E.64 desc[UR36][R8.64], R4 ;  /* 0x0000000408007986 */ /* 0x0011e2000c101b24 */
[----:B------:R-:W-:Y:S05]  /*b870*/  BRA `(.L_x_967) ;  /* 0x0000000800dc7947 */ /* 0x000fea0003800000 */
.L_x_962:
[----:B------:R-:W-:-:S13]  /*b880*/  ISETP.GT.AND P0, PT, R0, 0x18, PT ;  /* 0x000000180000780c */ /* 0x000fda0003f04270 */
[----:B------:R-:W-:Y:S05]  /*b890*/  @P0 BRA `(.L_x_974) ;  /* 0x0000000400100947 */ /* 0x000fea0003800000 */
        /* <DEDUP_REMOVED lines=8> */
[----:B------:R-:W-:-:S04]  /*b920*/  FSETP.NEU.FTZ.AND P0, PT, R22, RZ, PT ;  /* 0x000000ff1600720b */ /* 0x000fc80003f1d000 */
[----:B------:R-:W-:-:S05]  /*b930*/  SEL R3, RZ, 0x1, !P0 ;  /* 0x00000001ff037807 */ /* 0x000fca0004000000 */
[----:B------:R0:W-:Y:S01]  /*b940*/  STG.E.U8 desc[UR36][R8.64], R3 ;  /* 0x0000000308007986 */ /* 0x0001e2000c101124 */
[----:B------:R-:W-:Y:S05]  /*b950*/  BRA `(.L_x_967) ;  /* 0x0000000800a47947 */ /* 0x000fea0003800000 */
.L_x_976:
[----:B-----5:R-:W-:Y:S01]  /*b960*/  HADD2.F32 R22, -RZ, R22.H0_H0 ;  /* 0x20000016ff167230 */ /* 0x020fe20000004100 */
[----:B------:R-:W-:Y:S01]  /*b970*/  CS2R R6, SRZ ;  /* 0x0000000000067805 */ /* 0x000fe2000001ff00 */
[----:B------:R-:W-:-:S03]  /*b980*/  IMAD.MOV.U32 R19, RZ, RZ, R25 ;  /* 0x000000ffff137224 */ /* 0x000fc600078e0019 */
[----:B------:R-:W-:-:S06]  /*b990*/  FMUL.FTZ R4, R22, 1 ;  /* 0x3f80000016047820 */ /* 0x000fcc0000410000 */
[----:B------:R-:W0:Y:S02]  /*b9a0*/  F2F.F64.F32 R4, R4 ;  /* 0x0000000400047310 */ /* 0x000e240000201800 */
[----:B0-----:R0:W-:Y:S01]  /*b9b0*/  STG.E.128 desc[UR36][R8.64], R4 ;  /* 0x0000000408007986 */ /* 0x0011e2000c101d24 */
[----:B------:R-:W-:Y:S05]  /*b9c0*/  BRA `(.L_x_967) ;  /* 0x0000000800887947 */ /* 0x000fea0003800000 */
.L_x_975:
[----:B------:R-:W-:-:S13]  /*b9d0*/  ISETP.NE.AND P0, PT, R0, 0xf, PT ;  /* 0x0000000f0000780c */ /* 0x000fda0003f05270 */
[----:B------:R-:W-:Y:S05]  /*b9e0*/  @!P0 BRA `(.L_x_977) ;  /* 0x0000000000a88947 */ /* 0x000fea0003800000 */
[----:B------:R-:W-:-:S13]  /*b9f0*/  ISETP.NE.AND P0, PT, R0, 0x17, PT ;  /* 0x000000170000780c */ /* 0x000fda0003f05270 */
[----:B------:R-:W-:Y:S05]  /*ba00*/  @!P0 BRA `(.L_x_978) ;  /* 0x0000000000508947 */ /* 0x000fea0003800000 */
[----:B------:R-:W-:-:S13]  /*ba10*/  ISETP.NE.AND P0, PT, R0, 0x18, PT ;  /* 0x000000180000780c */ /* 0x000fda0003f05270 */
[----:B------:R-:W-:Y:S05]  /*ba20*/  @P0 BRA `(.L_x_966) ;  /* 0x0000000400c00947 */ /* 0x000fea0003800000 */
        /* <DEDUP_REMOVED lines=13> */
.L_x_980:
[----:B------:R-:W-:Y:S05]  /*bb00*/  BSYNC.RECONVERGENT B0 ;  /* 0x0000000000007941 */ /* 0x000fea0003800200 */
.L_x_979:
[----:B------:R-:W-:Y:S01]  /*bb10*/  LOP3.LUT R5, R0, 0x80, R5, 0xf8, !PT ;  /* 0x0000008000057812 */ /* 0x000fe200078ef805 */
[----:B------:R-:W-:-:S04]  /*bb20*/  IMAD.MOV.U32 R19, RZ, RZ, R25 ;  /* 0x000000ffff137224 */ /* 0x000fc800078e0019 */
[----:B------:R0:W-:Y:S01]  /*bb30*/  STG.E.U8 desc[UR36][R8.64], R5 ;  /* 0x0000000508007986 */ /* 0x0001e2000c101124 */
[----:B------:R-:W-:Y:S05]  /*bb40*/  BRA `(.L_x_967) ;  /* 0x0000000800287947 */ /* 0x000fea0003800000 */
.L_x_978:
[----:B-----5:R-:W-:Y:S01]  /*bb50*/  HADD2.F32 R22, -RZ, R22.H0_H0 ;  /* 0x20000016ff167230 */ /* 0x020fe20000004100 */
[----:B------:R-:W-:Y:S04]  /*bb60*/  BSSY.RECONVERGENT B0, `(.L_x_981) ;  /* 0x000000e000007945 */ /* 0x000fe80003800200 */
[----:B------:R-:W-:Y:S02]  /*bb70*/  LOP3.LUT R4, R22, 0x7fffffff, RZ, 0xc0, !PT ;  /* 0x7fffffff16047812 */ /* 0x000fe400078ec0ff */
[----:B------:R-:W-:Y:S02]  /*bb80*/  SHF.R.U32.HI R5, RZ, 0x18, R22 ;  /* 0x00000018ff057819 */ /* 0x000fe40000011616 */
[----:B------:R-:W-:-:S13]  /*bb90*/  ISETP.GE.U32.AND P1, PT, R4, 0x47800000, PT ;  /* 0x478000000400780c */ /* 0x000fda0003f26070 */
[----:B------:R-:W-:Y:S01]  /*bba0*/  @P1 IMAD.MOV.U32 R0, RZ, RZ, 0x7f ;  /* 0x0000007fff001424 */ /* 0x000fe200078e00ff */
[----:B------:R-:W-:-:S04]  /*bbb0*/  @P1 ISETP.GT.U32.AND P0, PT, R4, 0x7f800000, PT ;  /* 0x7f8000000400180c */ /* 0x000fc80003f04070 */
[----:B------:R-:W-:Y:S01]  /*bbc0*/  @P1 SEL R0, R0, 0x7c, P0 ;  /* 0x0000007c00001807 */ /* 0x000fe20000000000 */
[----:B------:R-:W-:Y:S08]  /*bbd0*/  @P1 BRA `(.L_x_982) ;  /* 0x0000000000181947 */ /* 0x000ff00003800000 */
[----:B------:R-:W-:-:S13]  /*bbe0*/  ISETP.GT.U32.AND P0, PT, R4, 0x387fffff, PT ;  /* 0x387fffff0400780c */ /* 0x000fda0003f04070 */
[----:B------:R-:W-:-:S04]  /*bbf0*/  @P0 SHF.R.U32.HI R0, RZ, 0x15, R22 ;  /* 0x00000015ff000819 */ /* 0x000fc80000011616 */
[----:B------:R-:W-:Y:S01]  /*bc00*/  @P0 LOP3.LUT R3, R0, 0x1, RZ, 0xc0, !PT ;  /* 0x0000000100030812 */ /* 0x000fe200078ec0ff */
[----:B------:R-:W-:-:S03]  /*bc10*/  @!P0 FADD.FTZ R0, R4, 128 ;  /* 0x4300000004008421 */ /* 0x000fc60000010000 */
[----:B------:R-:W-:-:S04]  /*bc20*/  @P0 IADD3 R3, PT, PT, R22, 0x80fffff, R3 ;  /* 0x080fffff16030810 */ /* 0x000fc80007ffe003 */
[----:B------:R-:W-:-:S07]  /*bc30*/  @P0 SHF.R.U32.HI R0, RZ, 0x15, R3 ;  /* 0x00000015ff000819 */ /* 0x000fce0000011603 */
.L_x_982:
[----:B------:R-:W-:Y:S05]  /*bc40*/  BSYNC.RECONVERGENT B0 ;  /* 0x0000000000007941 */ /* 0x000fea0003800200 */
.L_x_981:
[----:B------:R-:W-:Y:S01]  /*bc50*/  LOP3.LUT R5, R0, 0x80, R5, 0xf8, !PT ;  /* 0x0000008000057812 */ /* 0x000fe200078ef805 */
[----:B------:R-:W-:-:S04]  /*bc60*/  IMAD.MOV.U32 R19, RZ, RZ, R25 ;  /* 0x000000ffff137224 */ /* 0x000fc800078e0019 */
[----:B------:R0:W-:Y:S01]  /*bc70*/  STG.E.U8 desc[UR36][R8.64], R5 ;  /* 0x0000000508007986 */ /* 0x0001e2000c101124 */
[----:B------:R-:W-:Y:S05]  /*bc80*/  BRA `(.L_x_967) ;  /* 0x0000000400d87947 */ /* 0x000fea0003800000 */
.L_x_977:
[----:B-----5:R-:W-:Y:S02]  /*bc90*/  HADD2.F32 R0, -RZ, R22.H0_H0 ;  /* 0x20000016ff007230 */ /* 0x020fe40000004100 */
[----:B------:R-:W-:-:S03]  /*bca0*/  IMAD.MOV.U32 R19, RZ, RZ, R25 ;  /* 0x000000ffff137224 */ /* 0x000fc600078e0019 */
[----:B------:R-:W-:-:S05]  /*bcb0*/  F2FP.BF16.F32.PACK_AB R0, RZ, R0 ;  /* 0x00000000ff00723e */ /* 0x000fca00000010ff */
[----:B------:R0:W-:Y:S01]  /*bcc0*/  STG.E.U16 desc[UR36][R8.64], R0 ;  /* 0x0000000008007986 */ /* 0x0001e2000c101524 */
[----:B------:R-:W-:Y:S05]  /*bcd0*/  BRA `(.L_x_967) ;  /* 0x0000000400c47947 */ /* 0x000fea0003800000 */
.L_x_974:
[----:B------:R-:W-:-:S13]  /*bce0*/  ISETP.GT.AND P0, PT, R0, 0x1b, PT ;  /* 0x0000001b0000780c */ /* 0x000fda0003f04270 */
[----:B------:R-:W-:Y:S05]  /*bcf0*/  @P0 BRA `(.L_x_983) ;  /* 0x0000000000f40947 */ /* 0x000fea0003800000 */
        /* <DEDUP_REMOVED lines=8> */
[----:B------:R-:W0:Y:S02]  /*bd80*/  F2I.FTZ.U32.TRUNC.NTZ R3, R3 ;  /* 0x0000000300037305 */ /* 0x000e24000021f000 */
[----:B0-----:R4:W-:Y:S01]  /*bd90*/  STG.E.U16 desc[UR36][R8.64], R3 ;  /* 0x0000000308007986 */ /* 0x0019e2000c101524 */
[----:B------:R-:W-:Y:S05]  /*bda0*/  BRA `(.L_x_967) ;  /* 0x0000000400907947 */ /* 0x000fea0003800000 */
.L_x_985:
        /* <DEDUP_REMOVED lines=8> */
[----:B------:R-:W-:Y:S01]  /*be30*/  FADD.FTZ R0, R0, 8192 ;  /* 0x4600000000007421 */ /* 0x000fe20000010000 */
[----:B------:R-:W-:-:S04]  /*be40*/  PRMT R4, RZ, 0x7610, R4 ;  /* 0x00007610ff047816 */ /* 0x000fc80000000004 */
[----:B------:R-:W-:-:S13]  /*be50*/  LOP3.LUT P0, R0, R0, 0xff, RZ, 0xc0, !PT ;  /* 0x000000ff00007812 */ /* 0x000fda000780c0ff */
[----:B------:R-:W-:Y:S05]  /*be60*/  @!P0 BRA `(.L_x_987) ;  /* 0x0000000000248947 */ /* 0x000fea0003800000 */
[----:B------:R-:W-:Y:S05]  /*be70*/  BRA `(.L_x_989) ;  /* 0x0000000000147947 */ /* 0x000fea0003800000 */
.L_x_988:
[----:B------:R-:W-:-:S04]  /*be80*/  SHF.R.U32.HI R0, RZ, 0x14, R3 ;  /* 0x00000014ff007819 */ /* 0x000fc80000011603 */
[----:B------:R-:W-:-:S04]  /*be90*/  LOP3.LUT R0, R0, 0x1, RZ, 0xc0, !PT ;  /* 0x0000000100007812 */ /* 0x000fc800078ec0ff */
[----:B------:R-:W-:-:S04]  /*bea0*/  IADD3 R0, PT, PT, R3, 0x487ffff, R0 ;  /* 0x0487ffff03007810 */ /* 0x000fc80007ffe000 */
[----:B------:R-:W-:-:S04]  /*beb0*/  SHF.R.U32.HI R0, RZ, 0x14, R0 ;  /* 0x00000014ff007819 */ /* 0x000fc80000011600 */
[----:B------:R-:W-:-:S07]  /*bec0*/  LOP3.LUT R0, R0, 0xff, RZ, 0xc0, !PT ;  /* 0x000000ff00007812 */ /* 0x000fce00078ec0ff */
.L_x_989:
[----:B------:R-:W-:-:S04]  /*bed0*/  SHF.R.U32.HI R3, RZ, 0x18, R3 ;  /* 0x00000018ff037819 */ /* 0x000fc80000011603 */
[----:B------:R-:W-:-:S04]  /*bee0*/  LOP3.LUT R0, R0, 0x80, R3, 0xf8, !PT ;  /* 0x0000008000007812 */ /* 0x000fc800078ef803 */
[----:B------:R-:W-:-:S07]  /*bef0*/  PRMT R4, R0, 0x7610, R4 ;  /* 0x0000761000047816 */ /* 0x000fce0000000004 */
.L_x_987:
[----:B------:R-:W-:Y:S05]  /*bf00*/  BSYNC.RECONVERGENT B0 ;  /* 0x0000000000007941 */ /* 0x000fea0003800200 */
.L_x_986:
[----:B------:R0:W-:Y:S01]  /*bf10*/  STG.E.U8 desc[UR36][R8.64], R4 ;  /* 0x0000000408007986 */ /* 0x0001e2000c101124 */
[----:B------:R-:W-:Y:S01]  /*bf20*/  IMAD.MOV.U32 R19, RZ, RZ, R25 ;  /* 0x000000ffff137224 */ /* 0x000fe200078e0019 */
[----:B------:R-:W-:Y:S06]  /*bf30*/  BRA `(.L_x_967) ;  /* 0x00000004002c7947 */ /* 0x000fec0003800000 */
.L_x_984:
        /* <DEDUP_REMOVED lines=13> */
.L_x_992:
[----:B------:R-:W-:-:S04]  /*c010*/  SHF.R.U32.HI R0, RZ, 0x15, R3 ;  /* 0x00000015ff007819 */ /* 0x000fc80000011603 */
[----:B------:R-:W-:-:S04]  /*c020*/  LOP3.LUT R0, R0, 0x1, RZ, 0xc0, !PT ;  /* 0x0000000100007812 */ /* 0x000fc800078ec0ff */
[----:B------:R-:W-:-:S04]  /*c030*/  IADD3 R0, PT, PT, R3, 0x88fffff, R0 ;  /* 0x088fffff03007810 */ /* 0x000fc80007ffe000 */
[----:B------:R-:W-:-:S04]  /*c040*/  SHF.R.U32.HI R0, RZ, 0x15, R0 ;  /* 0x00000015ff007819 */ /* 0x000fc80000011600 */
[----:B------:R-:W-:-:S07]  /*c050*/  LOP3.LUT R0, R0, 0xff, RZ, 0xc0, !PT ;  /* 0x000000ff00007812 */ /* 0x000fce00078ec0ff */
.L_x_993:
[----:B------:R-:W-:-:S04]  /*c060*/  SHF.R.U32.HI R3, RZ, 0x18, R3 ;  /* 0x00000018ff037819 */ /* 0x000fc80000011603 */
[----:B------:R-:W-:-:S04]  /*c070*/  LOP3.LUT R0, R0, 0x80, R3, 0xf8, !PT ;  /* 0x0000008000007812 */ /* 0x000fc800078ef803 */
[----:B------:R-:W-:-:S07]  /*c080*/  PRMT R4, R0, 0x7610, R4 ;  /* 0x0000761000047816 */ /* 0x000fce0000000004 */
.L_x_991:
[----:B------:R-:W-:Y:S05]  /*c090*/  BSYNC.RECONVERGENT B0 ;  /* 0x0000000000007941 */ /* 0x000fea0003800200 */
.L_x_990:
[----:B------:R3:W-:Y:S01]  /*c0a0*/  STG.E.U8 desc[UR36][R8.64], R4 ;  /* 0x0000000408007986 */ /* 0x0007e2000c101124 */
[----:B------:R-:W-:Y:S01]  /*c0b0*/  IMAD.MOV.U32 R19, RZ, RZ, R25 ;  /* 0x000000ffff137224 */ /* 0x000fe200078e0019 */
[----:B------:R-:W-:Y:S06]  /*c0c0*/  BRA `(.L_x_967) ;  /* 0x0000000000c87947 */ /* 0x000fec0003800000 */
.L_x_983:
[----:B------:R-:W-:-:S13]  /*c0d0*/  ISETP.NE.AND P0, PT, R0, 0x1c, PT ;  /* 0x0000001c0000780c */ /* 0x000fda0003f05270 */
[----:B------:R-:W-:Y:S05]  /*c0e0*/  @!P0 BRA `(.L_x_994) ;  /* 0x0000000000b08947 */ /* 0x000fea0003800000 */
[----:B------:R-:W-:-:S13]  /*c0f0*/  ISETP.NE.AND P0, PT, R0, 0x1d, PT ;  /* 0x0000001d0000780c */ /* 0x000fda0003f05270 */
[----:B------:R-:W-:Y:S05]  /*c100*/  @!P0 BRA `(.L_x_995) ;  /* 0x0000000000948947 */ /* 0x000fea0003800000 */
[----:B------:R-:W-:-:S13]  /*c110*/  ISETP.NE.AND P0, PT, R0, 0x2c, PT ;  /* 0x0000002c0000780c */ /* 0x000fda0003f05270 */
[----:B------:R-:W-:Y:S05]  /*c120*/  @!P0 BRA `(.L_x_996) ;  /* 0x0000000000488947 */ /* 0x000fea0003800000 */
.L_x_966:
        /* <DEDUP_REMOVED lines=16> */
.L_x_997:
[----:B------:R-:W-:Y:S01]  /*c230*/  IMAD.MOV.U32 R19, RZ, RZ, R25 ;  /* 0x000000ffff137224 */ /* 0x000fe200078e0019 */
[----:B------:R-:W-:Y:S06]  /*c240*/  BRA `(.L_x_967) ;  /* 0x0000000000687947 */ /* 0x000fec0003800000 */
.L_x_996:
[----:B-----5:R-:W-:Y:S02]  /*c250*/  HADD2.F32 R22, -RZ, R22.H0_H0 ;  /* 0x20000016ff167230 */ /* 0x020fe40000004100 */
[----:B------:R-:W-:-:S03]  /*c260*/  IMAD.MOV.U32 R19, RZ, RZ, R25 ;  /* 0x000000ffff137224 */ /* 0x000fc600078e0019 */
[----:B------:R-:W-:-:S04]  /*c270*/  SHF.R.U32.HI R4, RZ, 0x17, R22 ;  /* 0x00000017ff047819 */ /* 0x000fc80000011616 */
[----:B------:R-:W-:-:S04]  /*c280*/  LOP3.LUT R3, R4, 0xff, RZ, 0xc0, !PT ;  /* 0x000000ff04037812 */ /* 0x000fc800078ec0ff */
[----:B------:R-:W-:-:S13]  /*c290*/  ISETP.NE.AND P2, PT, R3, 0xff, PT ;  /* 0x000000ff0300780c */ /* 0x000fda0003f45270 */
[--C-:B------:R-:W-:Y:S02]  /*c2a0*/  @P2 SHF.R.U32.HI R0, RZ, 0x16, R22.reuse ;  /* 0x00000016ff002819 */ /* 0x100fe40000011616 */
[----:B------:R-:W-:Y:S01]  /*c2b0*/  @P2 LOP3.LUT P0, RZ, R3, 0x3fffff, R22, 0xf8, !PT ;  /* 0x003fffff03ff2812 */ /* 0x000fe2000780f816 */
[----:B------:R-:W-:Y:S01]  /*c2c0*/  IMAD.MOV.U32 R3, RZ, RZ, 0xff ;  /* 0x000000ffff037424 */ /* 0x000fe200078e00ff */
        /* <DEDUP_REMOVED lines=9> */
.L_x_995:
[----:B-----5:R-:W-:Y:S02]  /*c360*/  HADD2.F32 R4, -RZ, R22.H0_H0 ;  /* 0x20000016ff047230 */ /* 0x020fe40000004100 */
[----:B------:R-:W-:-:S04]  /*c370*/  IMAD.MOV.U32 R19, RZ, RZ, R25 ;  /* 0x000000ffff137224 */ /* 0x000fc800078e0019 */
[----:B------:R-:W0:Y:S02]  /*c380*/  F2I.U64.TRUNC R4, R4 ;  /* 0x0000000400047311 */ /* 0x000e24000020d800 */
[----:B0-----:R1:W-:Y:S01]  /*c390*/  STG.E.64 desc[UR36][R8.64], R4 ;  /* 0x0000000408007986 */ /* 0x0013e2000c101b24 */
[----:B------:R-:W-:Y:S05]  /*c3a0*/  BRA `(.L_x_967) ;  /* 0x0000000000107947 */ /* 0x000fea0003800000 */
.L_x_994:
[----:B-----5:R-:W-:Y:S02]  /*c3b0*/  HADD2.F32 R22, -RZ, R22.H0_H0 ;  /* 0x20000016ff167230 */ /* 0x020fe40000004100 */
[----:B------:R-:W-:Y:S02]  /*c3c0*/  IMAD.MOV.U32 R19, RZ, RZ, R25 ;  /* 0x000000ffff137224 */ /* 0x000fe400078e0019 */
[----:B------:R-:W0:Y:S02]  /*c3d0*/  F2I.FTZ.U32.TRUNC.NTZ R3, R22 ;  /* 0x0000001600037305 */ /* 0x000e24000021f000 */
[----:B0-----:R0:W-:Y:S03]  /*c3e0*/  STG.E desc[UR36][R8.64], R3 ;  /* 0x0000000308007986 */ /* 0x0011e6000c101924 */
.L_x_967:
[----:B------:R-:W-:-:S13]  /*c3f0*/  ISETP.GE.AND P0, PT, R19, R18, PT ;  /* 0x000000121300720c */ /* 0x000fda0003f06270 */
[----:B------:R-:W-:Y:S05]  /*c400*/  @P0 BREAK.RELIABLE B6 ;  /* 0x0000000000060942 */ /* 0x000fea0003800100 */
[----:B------:R-:W-:Y:S05]  /*c410*/  @P0 BRA `(.L_x_998) ;  /* 0x0000001c00c00947 */ /* 0x000fea0003800000 */
[----:B------:R-:W2:Y:S01]  /*c420*/  LDCU UR4, c[0x0][0x3d0] ;  /* 0x00007a00ff0477ac */ /* 0x000ea20008000800 */
[----:B01-3--:R-:W0:Y:S01]  /*c430*/  LDC.64 R4, c[0x0][0x398] ;  /* 0x0000e600ff047b82 */ /* 0x00be220000000a00 */
[----:B------:R-:W-:Y:S01]  /*c440*/  IMAD R0, R2, 0x200, R19 ;  /* 0x0000020002007824 */ /* 0x000fe200078e0213 */
[----:B------:R-:W-:-:S03]  /*c450*/  PRMT R6, R16, 0x9910, RZ ;  /* 0x0000991010067816 */ /* 0x000fc600000000ff */
[----:B--2-4-:R-:W-:Y:S02]  /*c460*/  IMAD R3, R0, UR4, RZ ;  /* 0x0000000400037c24 */ /* 0x014fe4000f8e02ff */
[----:B------:R-:W-:-:S05]  /*c470*/  IMAD.MOV.U32 R0, RZ, RZ, R6 ;  /* 0x000000ffff007224 */ /* 0x000fca00078e0006 */
[----:B------:R-:W-:Y:S02]  /*c480*/  ISETP.GT.AND P1, PT, R0, 0x9, PT ;  /* 0x000000090000780c */ /* 0x000fe40003f24270 */
[----:B0-----:R-:W-:-:S05]  /*c490*/  IADD3 R4, P0, PT, R3, R4, RZ ;  /* 0x0000000403047210 */ /* 0x001fca0007f1e0ff */
        /* <DEDUP_REMOVED lines=10> */
[----:B------:R-:W-:-:S06]  /*c540*/  HADD2.F32 R23, -RZ, R23.H0_H0 ;  /* 0x20000017ff177230 */ /* 0x000fcc0000004100 */
[----:B------:R-:W0:Y:S02]  /*c550*/  F2I.FTZ.TRUNC.NTZ R23, R23 ;  /* 0x0000001700177305 */ /* 0x000e24000021f100 */
[----:B0-----:R0:W-:Y:S01]  /*c560*/  STG.E.U8 desc[UR36][R4.64], R23 ;  /* 0x0000001704007986 */ /* 0x0011e2000c101124 */
[----:B------:R-:W-:Y:S05]  /*c570*/  BRA `(.L_x_1004) ;  /* 0x0000000c007c7947 */ /* 0x000fea0003800000 */
.L_x_1002:
[----:B------:R-:W-:-:S06]  /*c580*/  HADD2.F32 R7, -RZ, R23.H0_H0 ;  /* 0x20000017ff077230 */ /* 0x000fcc0000004100 */
[----:B------:R-:W0:Y:S02]  /*c590*/  F2I.S64.TRUNC R6, R7 ;  /* 0x0000000700067311 */ /* 0x000e24000020d900 */
[----:B0-----:R0:W-:Y:S01]  /*c5a0*/  STG.E.U8 desc[UR36][R4.64], R6 ;  /* 0x0000000604007986 */ /* 0x0011e2000c101124 */
[----:B------:R-:W-:Y:S05]  /*c5b0*/  BRA `(.L_x_1004) ;  /* 0x0000000c006c7947 */ /* 0x000fea0003800000 */
.L_x_1001:
[----:B------:R-:W-:-:S13]  /*c5c0*/  ISETP.NE.AND P0, PT, R0, 0x2, PT ;  /* 0x000000020000780c */ /* 0x000fda0003f05270 */
[----:B------:R-:W-:Y:S05]  /*c5d0*/  @!P0 BRA `(.L_x_1005) ;  /* 0x0000000000308947 */ /* 0x000fea0003800000 */
[----:B------:R-:W-:-:S13]  /*c5e0*/  ISETP.NE.AND P0, PT, R0, 0x3, PT ;  /* 0x000000030000780c */ /* 0x000fda0003f05270 */
[----:B------:R-:W-:Y:S05]  /*c5f0*/  @!P0 BRA `(.L_x_1006) ;  /* 0x0000000000188947 */ /* 0x000fea0003800000 */
[----:B------:R-:W-:-:S13]  /*c600*/  ISETP.NE.AND P0, PT, R0, 0x4, PT ;  /* 0x000000040000780c */ /* 0x000fda0003f05270 */
[----:B------:R-:W-:Y:S05]  /*c610*/  @P0 BRA `(.L_x_1003) ;  /* 0x0000000800700947 */ /* 0x000fea0003800000 */
[----:B------:R-:W-:-:S06]  /*c620*/  HADD2.F32 R6, -RZ, R23.H0_H0 ;  /* 0x20000017ff067230 */ /* 0x000fcc0000004100 */
[----:B------:R-:W0:Y:S02]  /*c630*/  F2I.S64.TRUNC R6, R6 ;  /* 0x0000000600067311 */ /* 0x000e24000020d900 */
[----:B0-----:R0:W-:Y:S01]  /*c640*/  STG.E.64 desc[UR36][R4.64], R6 ;  /* 0x0000000604007986 */ /* 0x0011e2000c101b24 */
[----:B------:R-:W-:Y:S05]  /*c650*/  BRA `(.L_x_1004) ;  /* 0x0000000c00447947 */ /* 0x000fea0003800000 */
.L_x_1006:
[----:B------:R-:W-:-:S06]  /*c660*/  HADD2.F32 R23, -RZ, R23.H0_H0 ;  /* 0x20000017ff177230 */ /* 0x000fcc0000004100 */
[----:B------:R-:W0:Y:S02]  /*c670*/  F2I.FTZ.TRUNC.NTZ R23, R23 ;  /* 0x0000001700177305 */ /* 0x000e24000021f100 */
[----:B0-----:R0:W-:Y:S01]  /*c680*/  STG.E desc[UR36][R4.64], R23 ;  /* 0x0000001704007986 */ /* 0x0011e2000c101924 */
[----:B------:R-:W-:Y:S05]  /*c690*/  BRA `(.L_x_1004) ;  /* 0x0000000c00347947 */ /* 0x000fea0003800000 */
.L_x_1005:
[----:B------:R-:W-:-:S06]  /*c6a0*/  HADD2.F32 R23, -RZ, R23.H0_H0 ;  /* 0x20000017ff177230 */ /* 0x000fcc0000004100 */
[----:B------:R-:W0:Y:S02]  /*c6b0*/  F2I.FTZ.TRUNC.NTZ R23, R23 ;  /* 0x0000001700177305 */ /* 0x000e24000021f100 */
[----:B0-----:R0:W-:Y:S01]  /*c6c0*/  STG.E.U16 desc[UR36][R4.64], R23 ;  /* 0x0000001704007986 */ /* 0x0011e2000c101524 */
[----:B------:R-:W-:Y:S05]  /*c6d0*/  BRA `(.L_x_1004) ;  /* 0x0000000c00247947 */ /* 0x000fea0003800000 */
.L_x_1000:
[----:B------:R-:W-:-:S13]  /*c6e0*/  ISETP.GT.AND P0, PT, R0, 0x6, PT ;  /* 0x000000060000780c */ /* 0x000fda0003f04270 */
[----:B------:R-:W-:Y:S05]  /*c6f0*/  @P0 BRA `(.L_x_1007) ;  /* 0x0000000000240947 */ /* 0x000fea0003800000 */
[----:B------:R-:W-:-:S13]  /*c700*/  ISETP.NE.AND P0, PT, R0, 0x5, PT ;  /* 0x000000050000780c */ /* 0x000fda0003f05270 */
[----:B------:R-:W-:Y:S05]  /*c710*/  @!P0 BRA `(.L_x_1008) ;  /* 0x0000000000148947 */ /* 0x000fea0003800000 */
[----:B------:R-:W-:-:S13]  /*c720*/  ISETP.NE.AND P0, PT, R0, 0x6, PT ;  /* 0x000000060000780c */ /* 0x000fda0003f05270 */
[----:B------:R-:W-:Y:S05]  /*c730*/  @P0 BRA `(.L_x_1003) ;  /* 0x0000000800280947 */ /* 0x000fea0003800000 */
[----:B------:R-:W-:-:S05]  /*c740*/  HADD2.F32 R23, -RZ, R23.H0_H0 ;  /* 0x20000017ff177230 */ /* 0x000fca0000004100 */
[----:B------:R0:W-:Y:S01]  /*c750*/  STG.E desc[UR36][R4.64], R23 ;  /* 0x0000001704007986 */ /* 0x0001e2000c101924 */
[----:B------:R-:W-:Y:S05]  /*c760*/  BRA `(.L_x_1004) ;  /* 0x0000000c00007947 */ /* 0x000fea0003800000 */
.L_x_1008:
[----:B------:R0:W-:Y:S01]  /*c770*/  STG.E.U16 desc[UR36][R4.64], R23 ;  /* 0x0000001704007986 */ /* 0x0001e2000c101524 */
[----:B------:R-:W-:Y:S05]  /*c780*/  BRA `(.L_x_1004) ;  /* 0x0000000800f87947 */ /* 0x000fea0003800000 */
.L_x_1007:
[----:B------:R-:W-:-:S13]  /*c790*/  ISETP.NE.AND P0, PT, R0, 0x7, PT ;  /* 0x000000070000780c */ /* 0x000fda0003f05270 */
[----:B------:R-:W-:Y:S05]  /*c7a0*/  @!P0 BRA `(.L_x_1009) ;  /* 0x0000000000348947 */ /* 0x000fea0003800000 */
[----:B------:R-:W-:-:S13]  /*c7b0*/  ISETP.NE.AND P0, PT, R0, 0x8, PT ;  /* 0x000000080000780c */ /* 0x000fda0003f05270 */
[----:B------:R-:W-:Y:S05]  /*c7c0*/  @!P0 BRA `(.L_x_1010) ;  /* 0x0000000000188947 */ /* 0x000fea0003800000 */
[----:B------:R-:W-:-:S13]  /*c7d0*/  ISETP.NE.AND P0, PT, R0, 0x9, PT ;  /* 0x000000090000780c */ /* 0x000fda0003f05270 */
[----:B------:R-:W-:Y:S05]  /*c7e0*/  @P0 BRA `(.L_x_1003) ;  /* 0x0000000400fc0947 */ /* 0x000fea0003800000 */
[----:B------:R-:W-:Y:S02]  /*c7f0*/  HADD2.F32 R6, -RZ, R23.H0_H0 ;  /* 0x20000017ff067230 */ /* 0x000fe40000004100 */
[----:B------:R-:W-:-:S05]  /*c800*/  IMAD.MOV.U32 R7, RZ, RZ, RZ ;  /* 0x000000ffff077224 */ /* 0x000fca00078e00ff */
[----:B------:R0:W-:Y:S01]  /*c810*/  STG.E.64 desc[UR36][R4.64], R6 ;  /* 0x0000000604007986 */ /* 0x0001e2000c101b24 */
[----:B------:R-:W-:Y:S05]  /*c820*/  BRA `(.L_x_1004) ;  /* 0x0000000800d07947 */ /* 0x000fea0003800000 */
.L_x_1010:
[----:B------:R-:W-:-:S05]  /*c830*/  HADD2.F32 R0, -RZ, R23.H0_H0 ;  /* 0x20000017ff007230 */ /* 0x000fca0000004100 */
[----:B------:R-:W-:-:S04]  /*c840*/  F2FP.F16.F32.PACK_AB R0, RZ, R0 ;  /* 0x00000000ff00723e */ /* 0x000fc800000000ff */
[----:B------:R-:W-:-:S05]  /*c850*/  PRMT R0, R0, 0x5410, RZ ;  /* 0x0000541000007816 */ /* 0x000fca00000000ff */
[----:B------:R0:W-:Y:S01]  /*c860*/  STG.E desc[UR36][R4.64], R0 ;  /* 0x0000000004007986 */ /* 0x0001e2000c101924 */
[----:B------:R-:W-:Y:S05]  /*c870*/  BRA `(.L_x_1004) ;  /* 0x0000000800bc7947 */ /* 0x000fea0003800000 */
.L_x_1009:
[----:B------:R-:W-:-:S05]  /*c880*/  HADD2.F32 R6, -RZ, R23.H0_H0 ;  /* 0x20000017ff067230 */ /* 0x000fca0000004100 */
[----:B------:R-:W-:-:S06]  /*c890*/  FMUL.FTZ R6, R6, 1 ;  /* 0x3f80000006067820 */ /* 0x000fcc0000410000 */
[----:B------:R-:W0:Y:S02]  /*c8a0*/  F2F.F64.F32 R6, R6 ;  /* 0x0000000600067310 */ /* 0x000e240000201800 */
[----:B0-----:R0:W-:Y:S01]  /*c8b0*/  STG.E.64 desc[UR36][R4.64], R6 ;  /* 0x0000000604007986 */ /* 0x0011e2000c101b24 */
[----:B------:R-:W-:Y:S05]  /*c8c0*/  BRA `(.L_x_1004) ;  /* 0x0000000800a87947 */ /* 0x000fea0003800000 */
.L_x_999:
[----:B------:R-:W-:-:S13]  /*c8d0*/  ISETP.GT.AND P0, PT, R0, 0x18, PT ;  /* 0x000000180000780c */ /* 0x000fda0003f04270 */
[----:B------:R-:W-:Y:S05]  /*c8e0*/  @!P0 BRA `(.L_x_1011) ;  /* 0x0000000400608947 */ /* 0x000fea0003800000 */
        /* <DEDUP_REMOVED lines=8> */
[----:B------:R-:W-:-:S06]  /*c970*/  HADD2.F32 R3, -RZ, R23.H0_H0 ;  /* 0x20000017ff037230 */ /* 0x000fcc0000004100 */
[----:B------:R-:W0:Y:S02]  /*c980*/  F2I.FTZ.U32.TRUNC.NTZ R3, R3 ;  /* 0x0000000300037305 */ /* 0x000e24000021f000 */
[----:B0-----:R0:W-:Y:S01]  /*c990*/  STG.E.U16 desc[UR36][R4.64], R3 ;  /* 0x0000000304007986 */ /* 0x0011e2000c101524 */
[----:B------:R-:W-:Y:S05]  /*c9a0*/  BRA `(.L_x_1004) ;  /* 0x0000000800707947 */ /* 0x000fea0003800000 */
.L_x_1014:
[----:B------:R-:W-:Y:S01]  /*c9b0*/  HADD2.F32 R23, -RZ, R23.H0_H0 ;  /* 0x20000017ff177230 */ /* 0x000fe20000004100 */
        /* <DEDUP_REMOVED lines=17> */
.L_x_1017:
[----:B------:R-:W-:-:S04]  /*cad0*/  SHF.R.U32.HI R3, RZ, 0x18, R23 ;  /* 0x00000018ff037819 */ /* 0x000fc80000011617 */
[----:B------:R-:W-:-:S07]  /*cae0*/  LOP3.LUT R0, R0, 0x80, R3, 0xf8, !PT ;  /* 0x0000008000007812 */ /* 0x000fce00078ef803 */
.L_x_1016:
[----:B------:R-:W-:Y:S05]  /*caf0*/  BSYNC.RECONVERGENT B0 ;  /* 0x0000000000007941 */ /* 0x000fea0003800200 */
.L_x_1015:
[----:B------:R0:W-:Y:S01]  /*cb00*/  STG.E.U8 desc[UR36][R4.64], R0 ;  /* 0x0000000004007986 */ /* 0x0001e2000c101124 */
[----:B------:R-:W-:Y:S05]  /*cb10*/  BRA `(.L_x_1004) ;  /* 0x0000000800147947 */ /* 0x000fea0003800000 */
.L_x_1013:
        /* <DEDUP_REMOVED lines=18> */
.L_x_1020:
[----:B------:R-:W-:-:S04]  /*cc40*/  SHF.R.U32.HI R3, RZ, 0x18, R23 ;  /* 0x00000018ff037819 */ /* 0x000fc80000011617 */
[----:B------:R-:W-:-:S07]  /*cc50*/  LOP3.LUT R0, R0, 0x80, R3, 0xf8, !PT ;  /* 0x0000008000007812 */ /* 0x000fce00078ef803 */
.L_x_1019:
[----:B------:R-:W-:Y:S05]  /*cc60*/  BSYNC.RECONVERGENT B0 ;  /* 0x0000000000007941 */ /* 0x000fea0003800200 */
.L_x_1018:
[----:B------:R0:W-:Y:S01]  /*cc70*/  STG.E.U8 desc[UR36][R4.64], R0 ;  /* 0x0000000004007986 */ /* 0x0001e2000c101124 */
[----:B------:R-:W-:Y:S05]  /*cc80*/  BRA `(.L_x_1004) ;  /* 0x0000000400b87947 */ /* 0x000fea0003800000 */
.L_x_1012:
[----:B------:R-:W-:-:S13]  /*cc90*/  ISETP.NE.AND P0, PT, R0, 0x1c, PT ;  /* 0x0000001c0000780c */ /* 0x000fda0003f05270 */
[----:B------:R-:W-:Y:S05]  /*cca0*/  @!P0 BRA `(.L_x_1021) ;  /* 0x0000000000608947 */ /* 0x000fea0003800000 */
[----:B------:R-:W-:-:S13]  /*ccb0*/  ISETP.NE.AND P0, PT, R0, 0x1d, PT ;  /* 0x0000001d0000780c */ /* 0x000fda0003f05270 */
[----:B------:R-:W-:Y:S05]  /*ccc0*/  @!P0 BRA `(.L_x_1022) ;  /* 0x0000000000488947 */ /* 0x000fea0003800000 */
[----:B------:R-:W-:-:S13]  /*ccd0*/  ISETP.NE.AND P0, PT, R0, 0x2c, PT ;  /* 0x0000002c0000780c */ /* 0x000fda0003f05270 */
[----:B------:R-:W-:Y:S05]  /*cce0*/  @P0 BRA `(.L_x_1003) ;  /* 0x0000000000bc0947 */ /* 0x000fea0003800000 */
[----:B------:R-:W-:-:S05]  /*ccf0*/  HADD2.F32 R6, -RZ, R23.H0_H0 ;  /* 0x20000017ff067230 */ /* 0x000fca0000004100 */
        /* <DEDUP_REMOVED lines=15> */
.L_x_1022:
[----:B------:R-:W-:-:S06]  /*cdf0*/  HADD2.F32 R6, -RZ, R23.H0_H0 ;  /* 0x20000017ff067230 */ /* 0x000fcc0000004100 */
[----:B------:R-:W0:Y:S02]  /*ce00*/  F2I.U64.TRUNC R6, R6 ;  /* 0x0000000600067311 */ /* 0x000e24000020d800 */
[----:B0-----:R0:W-:Y:S01]  /*ce10*/  STG.E.64 desc[UR36][R4.64], R6 ;  /* 0x0000000604007986 */ /* 0x0011e2000c101b24 */
[----:B------:R-:W-:Y:S05]  /*ce20*/  BRA `(.L_x_1004) ;  /* 0x0000000400507947 */ /* 0x000fea0003800000 */
.L_x_1021:
[----:B------:R-:W-:-:S06]  /*ce30*/  HADD2.F32 R23, -RZ, R23.H0_H0 ;  /* 0x20000017ff177230 */ /* 0x000fcc0000004100 */
[----:B------:R-:W0:Y:S02]  /*ce40*/  F2I.FTZ.U32.TRUNC.NTZ R23, R23 ;  /* 0x0000001700177305 */ /* 0x000e24000021f000 */
[----:B0-----:R0:W-:Y:S01]  /*ce50*/  STG.E desc[UR36][R4.64], R23 ;  /* 0x0000001704007986 */ /* 0x0011e2000c101924 */
[----:B------:R-:W-:Y:S05]  /*ce60*/  BRA `(.L_x_1004) ;  /* 0x0000000400407947 */ /* 0x000fea0003800000 */
.L_x_1011:
[----:B------:R-:W-:-:S13]  /*ce70*/  ISETP.GT.AND P0, PT, R0, 0xe, PT ;  /* 0x0000000e0000780c */ /* 0x000fda0003f04270 */
[----:B------:R-:W-:Y:S05]  /*ce80*/  @P0 BRA `(.L_x_1023) ;  /* 0x00000000003c0947 */ /* 0x000fea0003800000 */
[----:B------:R-:W-:-:S13]  /*ce90*/  ISETP.NE.AND P0, PT, R0, 0xa, PT ;  /* 0x0000000a0000780c */ /* 0x000fda0003f05270 */
[----:B------:R-:W-:Y:S05]  /*cea0*/  @!P0 BRA `(.L_x_1024) ;  /* 0x00000000001c8947 */ /* 0x000fea0003800000 */
[----:B------:R-:W-:-:S13]  /*ceb0*/  ISETP.NE.AND P0, PT, R0, 0xb, PT ;  /* 0x0000000b0000780c */ /* 0x000fda0003f05270 */
[----:B------:R-:W-:Y:S05]  /*cec0*/  @P0 BRA `(.L_x_1003) ;  /* 0x0000000000440947 */ /* 0x000fea0003800000 */
[----:B------:R-:W-:-:S05]  /*ced0*/  HADD2.F32 R23, -RZ, R23.H0_H0 ;  /* 0x20000017ff177230 */ /* 0x000fca0000004100 */
[----:B------:R-:W-:-:S04]  /*cee0*/  FSETP.NEU.FTZ.AND P0, PT, R23, RZ, PT ;  /* 0x000000ff1700720b */ /* 0x000fc80003f1d000 */
[----:B------:R-:W-:-:S05]  /*cef0*/  SEL R3, RZ, 0x1, !P0 ;  /* 0x00000001ff037807 */ /* 0x000fca0004000000 */
[----:B------:R0:W-:Y:S01]  /*cf00*/  STG.E.U8 desc[UR36][R4.64], R3 ;  /* 0x0000000304007986 */ /* 0x0001e2000c101124 */
[----:B------:R-:W-:Y:S05]  /*cf10*/  BRA `(.L_x_1004) ;  /* 0x0000000400147947 */ /* 0x000fea0003800000 */
.L_x_1024:
[----:B------:R-:W-:Y:S01]  /*cf20*/  HADD2.F32 R23, -RZ, R23.H0_H0 ;  /* 0x20000017ff177230 */ /* 0x000fe20000004100 */
[----:B------:R-:W-:-:S04]  /*cf30*/  CS2R R10, SRZ ;  /* 0x00000000000a7805 */ /* 0x000fc8000001ff00 */
[----:B------:R-:W-:-:S06]  /*cf40*/  FMUL.FTZ R8, R23, 1 ;  /* 0x3f80000017087820 */ /* 0x000fcc0000410000 */
[----:B------:R-:W0:Y:S02]  /*cf50*/  F2F.F64.F32 R8, R8 ;  /* 0x0000000800087310 */ /* 0x000e240000201800 */
[----:B0-----:R1:W-:Y:S01]  /*cf60*/  STG.E.128 desc[UR36][R4.64], R8 ;  /* 0x0000000804007986 */ /* 0x0013e2000c101d24 */
[----:B------:R-:W-:Y:S05]  /*cf70*/  BRA `(.L_x_1004) ;  /* 0x0000000000fc7947 */ /* 0x000fea0003800000 */
.L_x_1023:
[----:B------:R-:W-:-:S13]  /*cf80*/  ISETP.NE.AND P0, PT, R0, 0xf, PT ;  /* 0x0000000f0000780c */ /* 0x000fda0003f05270 */
[----:B------:R-:W-:Y:S05]  /*cf90*/  @!P0 BRA `(.L_x_1025) ;  /* 0x0000000000e88947 */ /* 0x000fea0003800000 */
[----:B------:R-:W-:-:S13]  /*cfa0*/  ISETP.NE.AND P0, PT, R0, 0x17, PT ;  /* 0x000000170000780c */ /* 0x000fda0003f05270 */
[----:B------:R-:W-:Y:S05]  /*cfb0*/  @!P0 BRA `(.L_x_1026) ;  /* 0x0000000000908947 */ /* 0x000fea0003800000 */
[----:B------:R-:W-:-:S13]  /*cfc0*/  ISETP.NE.AND P0, PT, R0, 0x18, PT ;  /* 0x000000180000780c */ /* 0x000fda0003f05270 */
[----:B------:R-:W-:Y:S05]  /*cfd0*/  @!P0 BRA `(.L_x_1027) ;  /* 0x0000000000448947 */ /* 0x000fea0003800000 */
.L_x_1003:
        /* <DEDUP_REMOVED lines=15> */
[----:B--2---:R-:W-:Y:S05]  /*d0d0*/  CALL.ABS.NOINC R14 ;  /* 0x000000000e007343 */ /* 0x004fea0003c00000 */
.L_x_1028:
[----:B------:R-:W-:Y:S05]  /*d0e0*/  BRA `(.L_x_1004) ;  /* 0x0000000000a07947 */ /* 0x000fea0003800000 */
.L_x_1027:
[----:B------:R-:W-:Y:S01]  /*d0f0*/  HADD2.F32 R23, -RZ, R23.H0_H0 ;  /* 0x20000017ff177230 */ /* 0x000fe20000004100 */
        /* <DEDUP_REMOVED lines=12> */
.L_x_1030:
[----:B------:R-:W-:Y:S05]  /*d1c0*/  BSYNC.RECONVERGENT B0 ;  /* 0x0000000000007941 */ /* 0x000fea0003800200 */
.L_x_1029:
[----:B------:R-:W-:-:S05]  /*d1d0*/  LOP3.LUT R3, R0, 0x80, R3, 0xf8, !PT ;  /* 0x0000008000037812 */ /* 0x000fca00078ef803 */
[----:B------:R3:W-:Y:S01]  /*d1e0*/  STG.E.U8 desc[UR36][R4.64], R3 ;  /* 0x0000000304007986 */ /* 0x0007e2000c101124 */
[----:B------:R-:W-:Y:S05]  /*d1f0*/  BRA `(.L_x_1004) ;  /* 0x00000000005c7947 */ /* 0x000fea0003800000 */
.L_x_1026:
[----:B------:R-:W-:Y:S01]  /*d200*/  HADD2.F32 R3, -RZ, R23.H0_H0 ;  /* 0x20000017ff037230 */ /* 0x000fe20000004100 */
        /* <DEDUP_REMOVED lines=11> */
.L_x_1032:
[----:B------:R-:W-:Y:S01]  /*d2c0*/  IMAD.MOV.U32 R0, RZ, RZ, 0x7f ;  /* 0x0000007fff007424 */ /* 0x000fe200078e00ff */
[----:B------:R-:W-:-:S04]  /*d2d0*/  ISETP.GT.U32.AND P0, PT, R6, 0x7f800000, PT ;  /* 0x7f8000000600780c */ /* 0x000fc80003f04070 */
[----:B------:R-:W-:-:S09]  /*d2e0*/  SEL R0, R0, 0x7c, P0 ;  /* 0x0000007c00007807 */ /* 0x000fd20000000000 */
.L_x_1033:
[----:B------:R-:W-:Y:S05]  /*d2f0*/  BSYNC.RECONVERGENT B0 ;  /* 0x0000000000007941 */ /* 0x000fea0003800200 */
.L_x_1031:
[----:B------:R-:W-:-:S04]  /*d300*/  SHF.R.U32.HI R3, RZ, 0x18, R3 ;  /* 0x00000018ff037819 */ /* 0x000fc80000011603 */
[----:B------:R-:W-:-:S05]  /*d310*/  LOP3.LUT R3, R0, 0x80, R3, 0xf8, !PT ;  /* 0x0000008000037812 */ /* 0x000fca00078ef803 */
[----:B------:R2:W-:Y:S01]  /*d320*/  STG.E.U8 desc[UR36][R4.64], R3 ;  /* 0x0000000304007986 */ /* 0x0005e2000c101124 */
[----:B------:R-:W-:Y:S05]  /*d330*/  BRA `(.L_x_1004) ;  /* 0x00000000000c7947 */ /* 0x000fea0003800000 */
.L_x_1025:
[----:B------:R-:W-:-:S05]  /*d340*/  HADD2.F32 R0, -RZ, R23.H0_H0 ;  /* 0x20000017ff007230 */ /* 0x000fca0000004100 */
[----:B------:R-:W-:-:S05]  /*d350*/  F2FP.BF16.F32.PACK_AB R0, RZ, R0 ;  /* 0x00000000ff00723e */ /* 0x000fca00000010ff */
[----:B------:R4:W-:Y:S02]  /*d360*/  STG.E.U16 desc[UR36][R4.64], R0 ;  /* 0x0000000004007986 */ /* 0x0009e4000c101524 */
.L_x_1004:
[----:B------:R-:W-:-:S07]  /*d370*/  VIADD R19, R19, 0x80 ;  /* 0x0000008013137836 */ /* 0x000fce0000000000 */
.L_x_961:
[----:B------:R-:W-:-:S13]  /*d380*/  ISETP.GE.AND P0, PT, R19, R18, PT ;  /* 0x000000121300720c */ /* 0x000fda0003f06270 */
[----:B------:R-:W-:Y:S05]  /*d390*/  @P0 BREAK.RELIABLE B6 ;  /* 0x0000000000060942 */ /* 0x000fea0003800100 */
[----:B------:R-:W-:Y:S05]  /*d3a0*/  @P0 BRA `(.L_x_998) ;  /* 0x0000000c00dc0947 */ /* 0x000fea0003800000 */
[----:B------:R-:W-:Y:S05]  /*d3b0*/  BSYNC.RELIABLE B6 ;  /* 0x0000000000067941 */ /* 0x000fea0003800100 */
.L_x_960:
[----:B------:R-:W0:Y:S02]  /*d3c0*/  LDCU UR4, c[0x0][0x3d0] ;  /* 0x00007a00ff0477ac */ /* 0x000e240008000800 */
[----:B01234-:R-:W0:Y:S01]  /*d3d0*/  LDC.64 R4, c[0x0][0x398] ;  /* 0x0000e600ff047b82 */ /* 0x01fe220000000a00 */
[----:B------:R-:W-:Y:S01]  /*d3e0*/  IMAD R0, R2, 0x200, R19 ;  /* 0x0000020002007824 */ /* 0x000fe200078e0213 */
[----:B------:R-:W-:-:S03]  /*d3f0*/  PRMT R6, R16, 0x9910, RZ ;  /* 0x0000991010067816 */ /* 0x000fc600000000ff */
[----:B------:R-:W-:Y:S02]  /*d400*/  IMAD R3, R0, UR4, RZ ;  /* 0x0000000400037c24 */ /* 0x000fe4000f8e02ff */
        /* <DEDUP_REMOVED lines=13> */
[----:B-----5:R-:W-:-:S04]  /*d4e0*/  HADD2.F32 R26, -RZ, R26.H0_H0 ;  /* 0x2000001aff1a7230 */ /* 0x020fc80000004100 */
[----:B------:R-:W0:Y:S02]  /*d4f0*/  F2I.FTZ.TRUNC.NTZ R3, R26 ;  /* 0x0000001a00037305 */ /* 0x000e24000021f100 */
[----:B0-----:R0:W-:Y:S01]  /*d500*/  STG.E.U8 desc[UR36][R4.64], R3 ;  /* 0x0000000304007986 */ /* 0x0011e2000c101124 */
[----:B------:R-:W-:Y:S05]  /*d510*/  BRA `(.L_x_1039) ;  /* 0x0000000c007c7947 */ /* 0x000fea0003800000 */
.L_x_1037:
[----:B-----5:R-:W-:-:S06]  /*d520*/  HADD2.F32 R7, -RZ, R26.H0_H0 ;  /* 0x2000001aff077230 */ /* 0x020fcc0000004100 */
[----:B------:R-:W0:Y:S02]  /*d530*/  F2I.S64.TRUNC R6, R7 ;  /* 0x0000000700067311 */ /* 0x000e24000020d900 */
[----:B0-----:R1:W-:Y:S01]  /*d540*/  STG.E.U8 desc[UR36][R4.64], R6 ;  /* 0x0000000604007986 */ /* 0x0013e2000c101124 */
[----:B------:R-:W-:Y:S05]  /*d550*/  BRA `(.L_x_1039) ;  /* 0x0000000c006c7947 */ /* 0x000fea0003800000 */
.L_x_1036:
[----:B------:R-:W-:-:S13]  /*d560*/  ISETP.NE.AND P0, PT, R0, 0x2, PT ;  /* 0x000000020000780c */ /* 0x000fda0003f05270 */
[----:B------:R-:W-:Y:S05]  /*d570*/  @!P0 BRA `(.L_x_1040) ;  /* 0x0000000000308947 */ /* 0x000fea0003800000 */
[----:B------:R-:W-:-:S13]  /*d580*/  ISETP.NE.AND P0, PT, R0, 0x3, PT ;  /* 0x000000030000780c */ /* 0x000fda0003f05270 */
[----:B------:R-:W-:Y:S05]  /*d590*/  @!P0 BRA `(.L_x_1041) ;  /* 0x0000000000188947 */ /* 0x000fea0003800000 */
[----:B------:R-:W-:-:S13]  /*d5a0*/  ISETP.NE.AND P0, PT, R0, 0x4, PT ;  /* 0x000000040000780c */ /* 0x000fda0003f05270 */
[----:B------:R-:W-:Y:S05]  /*d5b0*/  @P0 BRA `(.L_x_1038) ;  /* 0x0000000800700947 */ /* 0x000fea0003800000 */
[----:B-----5:R-:W-:-:S06]  /*d5c0*/  HADD2.F32 R6, -RZ, R26.H0_H0 ;  /* 0x2000001aff067230 */ /* 0x020fcc0000004100 */
[----:B------:R-:W0:Y:S02]  /*d5d0*/  F2I.S64.TRUNC R6, R6 ;  /* 0x0000000600067311 */ /* 0x000e24000020d900 */
[----:B0-----:R2:W-:Y:S01]  /*d5e0*/  STG.E.64 desc[UR36][R4.64], R6 ;  /* 0x0000000604007986 */ /* 0x0015e2000c101b24 */
[----:B------:R-:W-:Y:S05]  /*d5f0*/  BRA `(.L_x_1039) ;  /* 0x0000000c00447947 */ /* 0x000fea0003800000 */
.L_x_1041:
[----:B-----5:R-:W-:-:S04]  /*d600*/  HADD2.F32 R26, -RZ, R26.H0_H0 ;  /* 0x2000001aff1a7230 */ /* 0x020fc80000004100 */
[----:B------:R-:W0:Y:S02]  /*d610*/  F2I.FTZ.TRUNC.NTZ R3, R26 ;  /* 0x0000001a00037305 */ /* 0x000e24000021f100 */
[----:B0-----:R3:W-:Y:S01]  /*d620*/  STG.E desc[UR36][R4.64], R3 ;  /* 0x0000000304007986 */ /* 0x0017e2000c101924 */
[----:B------:R-:W-:Y:S05]  /*d630*/  BRA `(.L_x_1039) ;  /* 0x0000000c00347947 */ /* 0x000fea0003800000 */
.L_x_1040:
[----:B-----5:R-:W-:-:S04]  /*d640*/  HADD2.F32 R26, -RZ, R26.H0_H0 ;  /* 0x2000001aff1a7230 */ /* 0x020fc80000004100 */
[----:B------:R-:W0:Y:S02]  /*d650*/  F2I.FTZ.TRUNC.NTZ R3, R26 ;  /* 0x0000001a00037305 */ /* 0x000e24000021f100 */
[----:B0-----:R4:W-:Y:S01]  /*d660*/  STG.E.U16 desc[UR36][R4.64], R3 ;  /* 0x0000000304007986 */ /* 0x0019e2000c101524 */
[----:B------:R-:W-:Y:S05]  /*d670*/  BRA `(.L_x_1039) ;  /* 0x0000000c00247947 */ /* 0x000fea0003800000 */
.L_x_1035:
[----:B------:R-:W-:-:S13]  /*d680*/  ISETP.GT.AND P0, PT, R0, 0x6, PT ;  /* 0x000000060000780c */ /* 0x000fda0003f04270 */
[----:B------:R-:W-:Y:S05]  /*d690*/  @P0 BRA `(.L_x_1042) ;  /* 0x0000000000240947 */ /* 0x000fea0003800000 */
[----:B------:R-:W-:-:S13]  /*d6a0*/  ISETP.NE.AND P0, PT, R0, 0x5, PT ;  /* 0x000000050000780c */ /* 0x000fda0003f05270 */
[----:B------:R-:W-:Y:S05]  /*d6b0*/  @!P0 BRA `(.L_x_1043) ;  /* 0x0000000000148947 */ /* 0x000fea0003800000 */
[----:B------:R-:W-:-:S13]  /*d6c0*/  ISETP.NE.AND P0, PT, R0, 0x6, PT ;  /* 0x000000060000780c */ /* 0x000fda0003f05270 */
[----:B------:R-:W-:Y:S05]  /*d6d0*/  @P0 BRA `(.L_x_1038) ;  /* 0x0000000800280947 */ /* 0x000fea0003800000 */
[----:B-----5:R-:W-:-:S05]  /*d6e0*/  HADD2.F32 R3, -RZ, R26.H0_H0 ;  /* 0x2000001aff037230 */ /* 0x020fca0000004100 */
[----:B------:R0:W-:Y:S01]  /*d6f0*/  STG.E desc[UR36][R4.64], R3 ;  /* 0x0000000304007986 */ /* 0x0001e2000c101924 */
[----:B------:R-:W-:Y:S05]  /*d700*/  BRA `(.L_x_1039) ;  /* 0x0000000c00007947 */ /* 0x000fea0003800000 */
.L_x_1043:
[----:B-----5:R0:W-:Y:S01]  /*d710*/  STG.E.U16 desc[UR36][R4.64], R26 ;  /* 0x0000001a04007986 */ /* 0x0201e2000c101524 */
[----:B------:R-:W-:Y:S05]  /*d720*/  BRA `(.L_x_1039) ;  /* 0x0000000800f87947 */ /* 0x000fea0003800000 */
.L_x_1042:
[----:B------:R-:W-:-:S13]  /*d730*/  ISETP.NE.AND P0, PT, R0, 0x7, PT ;  /* 0x000000070000780c */ /* 0x000fda0003f05270 */
[----:B------:R-:W-:Y:S05]  /*d740*/  @!P0 BRA `(.L_x_1044) ;  /* 0x0000000000348947 */ /* 0x000fea0003800000 */
[----:B------:R-:W-:-:S13]  /*d750*/  ISETP.NE.AND P0, PT, R0, 0x8, PT ;  /* 0x000000080000780c */ /* 0x000fda0003f05270 */
[----:B------:R-:W-:Y:S05]  /*d760*/  @!P0 BRA `(.L_x_1045) ;  /* 0x0000000000188947 */ /* 0x000fea0003800000 */
[----:B------:R-:W-:-:S13]  /*d770*/  ISETP.NE.AND P0, PT, R0, 0x9, PT ;  /* 0x000000090000780c */ /* 0x000fda0003f05270 */
[----:B------:R-:W-:Y:S05]  /*d780*/  @P0 BRA `(.L_x_1038) ;  /* 0x0000000400fc0947 */ /* 0x000fea0003800000 */
[----:B-----5:R-:W-:Y:S02]  /*d790*/  HADD2.F32 R26, -RZ, R26.H0_H0 ;  /* 0x2000001aff1a7230 */ /* 0x020fe40000004100 */
[----:B------:R-:W-:-:S05]  /*d7a0*/  IMAD.MOV.U32 R27, RZ, RZ, RZ ;  /* 0x000000ffff1b7224 */ /* 0x000fca00078e00ff */
[----:B------:R0:W-:Y:S01]  /*d7b0*/  STG.E.64 desc[UR36][R4.64], R26 ;  /* 0x0000001a04007986 */ /* 0x0001e2000c101b24 */
[----:B------:R-:W-:Y:S05]  /*d7c0*/  BRA `(.L_x_1039) ;  /* 0x0000000800d07947 */ /* 0x000fea0003800000 */
.L_x_1045:
[----:B-----5:R-:W-:-:S05]  /*d7d0*/  HADD2.F32 R0, -RZ, R26.H0_H0 ;  /* 0x2000001aff007230 */ /* 0x020fca0000004100 */
[----:B------:R-:W-:-:S04]  /*d7e0*/  F2FP.F16.F32.PACK_AB R0, RZ, R0 ;  /* 0x00000000ff00723e */ /* 0x000fc800000000ff */
[----:B------:R-:W-:-:S05]  /*d7f0*/  PRMT R0, R0, 0x5410, RZ ;  /* 0x0000541000007816 */ /* 0x000fca00000000ff */
[----:B------:R0:W-:Y:S01]  /*d800*/  STG.E desc[UR36][R4.64], R0 ;  /* 0x0000000004007986 */ /* 0x0001e2000c101924 */
[----:B------:R-:W-:Y:S05]  /*d810*/  BRA `(.L_x_1039) ;  /* 0x0000000800bc7947 */ /* 0x000fea0003800000 */
.L_x_1044:
[----:B-----5:R-:W-:-:S05]  /*d820*/  HADD2.F32 R6, -RZ, R26.H0_H0 ;  /* 0x2000001aff067230 */ /* 0x020fca0000004100 */
[----:B------:R-:W-:-:S06]  /*d830*/  FMUL.FTZ R6, R6, 1 ;  /* 0x3f80000006067820 */ /* 0x000fcc0000410000 */
[----:B------:R-:W0:Y:S02]  /*d840*/  F2F.F64.F32 R6, R6 ;  /* 0x0000000600067310 */ /* 0x000e240000201800 */
[----:B0-----:R0:W-:Y:S01]  /*d850*/  STG.E.64 desc[UR36][R4.64], R6 ;  /* 0x0000000604007986 */ /* 0x0011e2000c101b24 */
[----:B------:R-:W-:Y:S05]  /*d860*/  BRA `(.L_x_1039) ;  /* 0x0000000800a87947 */ /* 0x000fea0003800000 */
.L_x_1034:
        /* <DEDUP_REMOVED lines=10> */
[----:B-----5:R-:W-:-:S06]  /*d910*/  HADD2.F32 R3, -RZ, R26.H0_H0 ;  /* 0x2000001aff037230 */ /* 0x020fcc0000004100 */
[----:B------:R-:W0:Y:S02]  /*d920*/  F2I.FTZ.U32.TRUNC.NTZ R3, R3 ;  /* 0x0000000300037305 */ /* 0x000e24000021f000 */
[----:B0-----:R0:W-:Y:S01]  /*d930*/  STG.E.U16 desc[UR36][R4.64], R3 ;  /* 0x0000000304007986 */ /* 0x0011e2000c101524 */
[----:B------:R-:W-:Y:S05]  /*d940*/  BRA `(.L_x_1039) ;  /* 0x0000000800707947 */ /* 0x000fea0003800000 */
.L_x_1049:
        /* <DEDUP_REMOVED lines=18> */
.L_x_1052:
[----:B------:R-:W-:-:S04]  /*da70*/  SHF.R.U32.HI R3, RZ, 0x18, R7 ;  /* 0x00000018ff037819 */ /* 0x000fc80000011607 */
[----:B------:R-:W-:-:S07]  /*da80*/  LOP3.LUT R0, R0, 0x80, R3, 0xf8, !PT ;  /* 0x0000008000007812 */ /* 0x000fce00078ef803 */
.L_x_1051:
[----:B------:R-:W-:Y:S05]  /*da90*/  BSYNC.RECONVERGENT B0 ;  /* 0x0000000000007941 */ /* 0x000fea0003800200 */
.L_x_1050:
[----:B------:R0:W-:Y:S01]  /*daa0*/  STG.E.U8 desc[UR36][R4.64], R0 ;  /* 0x0000000004007986 */ /* 0x0001e2000c101124 */
[----:B------:R-:W-:Y:S05]  /*dab0*/  BRA `(.L_x_1039) ;  /* 0x0000000800147947 */ /* 0x000fea0003800000 */
.L_x_1048:
        /* <DEDUP_REMOVED lines=18> */
.L_x_1055:
[----:B------:R-:W-:-:S04]  /*dbe0*/  SHF.R.U32.HI R3, RZ, 0x18, R7 ;  /* 0x00000018ff037819 */ /* 0x000fc80000011607 */
[----:B------:R-:W-:-:S07]  /*dbf0*/  LOP3.LUT R0, R0, 0x80, R3, 0xf8, !PT ;  /* 0x0000008000007812 */ /* 0x000fce00078ef803 */
.L_x_1054:
[----:B------:R-:W-:Y:S05]  /*dc00*/  BSYNC.RECONVERGENT B0 ;  /* 0x0000000000007941 */ /* 0x000fea0003800200 */
.L_x_1053:
[----:B------:R0:W-:Y:S01]  /*dc10*/  STG.E.U8 desc[UR36][R4.64], R0 ;  /* 0x0000000004007986 */ /* 0x0001e2000c101124 */
[----:B------:R-:W-:Y:S05]  /*dc20*/  BRA `(.L_x_1039) ;  /* 0x0000000400b87947 */ /* 0x000fea0003800000 */
.L_x_1047:
[----:B------:R-:W-:-:S13]  /*dc30*/  ISETP.NE.AND P0, PT, R0, 0x1c, PT ;  /* 0x0000001c0000780c */ /* 0x000fda0003f05270 */
[----:B------:R-:W-:Y:S05]  /*dc40*/  @!P0 BRA `(.L_x_1056) ;  /* 0x0000000000608947 */ /* 0x000fea0003800000 */
[----:B------:R-:W-:-:S13]  /*dc50*/  ISETP.NE.AND P0, PT, R0, 0x1d, PT ;  /* 0x0000001d0000780c */ /* 0x000fda0003f05270 */
[----:B------:R-:W-:Y:S05]  /*dc60*/  @!P0 BRA `(.L_x_1057) ;  /* 0x0000000000488947 */ /* 0x000fea0003800000 */
[----:B------:R-:W-:-:S13]  /*dc70*/  ISETP.NE.AND P0, PT, R0, 0x2c, PT ;  /* 0x0000002c0000780c */ /* 0x000fda0003f05270 */
[----:B------:R-:W-:Y:S05]  /*dc80*/  @P0 BRA `(.L_x_1038) ;  /* 0x0000000000bc0947 */ /* 0x000fea0003800000 */
[----:B-----5:R-:W-:-:S05]  /*dc90*/  HADD2.F32 R26, -RZ, R26.H0_H0 ;  /* 0x2000001aff1a7230 */ /* 0x020fca0000004100 */
        /* <DEDUP_REMOVED lines=15> */
.L_x_1057:
[----:B-----5:R-:W-:-:S06]  /*dd90*/  HADD2.F32 R6, -RZ, R26.H0_H0 ;  /* 0x2000001aff067230 */ /* 0x020fcc0000004100 */
[----:B------:R-:W0:Y:S02]  /*dda0*/  F2I.U64.TRUNC R6, R6 ;  /* 0x0000000600067311 */ /* 0x000e24000020d800 */
[----:B0-----:R0:W-:Y:S01]  /*ddb0*/  STG.E.64 desc[UR36][R4.64], R6 ;  /* 0x0000000604007986 */ /* 0x0011e2000c101b24 */
[----:B------:R-:W-:Y:S05]  /*ddc0*/  BRA `(.L_x_1039) ;  /* 0x0000000400507947 */ /* 0x000fea0003800000 */
.L_x_1056:
[----:B-----5:R-:W-:-:S04]  /*ddd0*/  HADD2.F32 R26, -RZ, R26.H0_H0 ;  /* 0x2000001aff1a7230 */ /* 0x020fc80000004100 */
[----:B------:R-:W0:Y:S02]  /*dde0*/  F2I.FTZ.U32.TRUNC.NTZ R3, R26 ;  /* 0x0000001a00037305 */ /* 0x000e24000021f000 */
[----:B0-----:R0:W-:Y:S01]  /*ddf0*/  STG.E desc[UR36][R4.64], R3 ;  /* 0x0000000304007986 */ /* 0x0011e2000c101924 */
[----:B------:R-:W-:Y:S05]  /*de00*/  BRA `(.L_x_1039) ;  /* 0x0000000400407947 */ /* 0x000fea0003800000 */
.L_x_1046:
[----:B------:R-:W-:-:S13]  /*de10*/  ISETP.GT.AND P0, PT, R0, 0xe, PT ;  /* 0x0000000e0000780c */ /* 0x000fda0003f04270 */
[----:B------:R-:W-:Y:S05]  /*de20*/  @P0 BRA `(.L_x_1058) ;  /* 0x00000000003c0947 */ /* 0x000fea0003800000 */
[----:B------:R-:W-:-:S13]  /*de30*/  ISETP.NE.AND P0, PT, R0, 0xa, PT ;  /* 0x0000000a0000780c */ /* 0x000fda0003f05270 */
[----:B------:R-:W-:Y:S05]  /*de40*/  @!P0 BRA `(.L_x_1059) ;  /* 0x00000000001c8947 */ /* 0x000fea0003800000 */
[----:B------:R-:W-:-:S13]  /*de50*/  ISETP.NE.AND P0, PT, R0, 0xb, PT ;  /* 0x0000000b0000780c */ /* 0x000fda0003f05270 */
[----:B------:R-:W-:Y:S05]  /*de60*/  @P0 BRA `(.L_x_1038) ;  /* 0x0000000000440947 */ /* 0x000fea0003800000 */
[----:B-----5:R-:W-:-:S05]  /*de70*/  HADD2.F32 R26, -RZ, R26.H0_H0 ;  /* 0x2000001aff1a7230 */ /* 0x020fca0000004100 */
[----:B------:R-:W-:-:S04]  /*de80*/  FSETP.NEU.FTZ.AND P0, PT, R26, RZ, PT ;  /* 0x000000ff1a00720b */ /* 0x000fc80003f1d000 */
[----:B------:R-:W-:-:S05]  /*de90*/  SEL R3, RZ, 0x1, !P0 ;  /* 0x00000001ff037807 */ /* 0x000fca0004000000 */
[----:B------:R0:W-:Y:S01]  /*dea0*/  STG.E.U8 desc[UR36][R4.64], R3 ;  /* 0x0000000304007986 */ /* 0x0001e2000c101124 */
[----:B------:R-:W-:Y:S05]  /*deb0*/  BRA `(.L_x_1039) ;  /* 0x0000000400147947 */ /* 0x000fea0003800000 */
.L_x_1059:
[----:B-----5:R-:W-:Y:S01]  /*dec0*/  HADD2.F32 R26, -RZ, R26.H0_H0 ;  /* 0x2000001aff1a7230 */ /* 0x020fe20000004100 */
[----:B------:R-:W-:-:S04]  /*ded0*/  CS2R R10, SRZ ;  /* 0x00000000000a7805 */ /* 0x000fc8000001ff00 */
[----:B------:R-:W-:-:S06]  /*dee0*/  FMUL.FTZ R8, R26, 1 ;  /* 0x3f8000001a087820 */ /* 0x000fcc0000410000 */
[----:B------:R-:W0:Y:S02]  /*def0*/  F2F.F64.F32 R8, R8 ;  /* 0x0000000800087310 */ /* 0x000e240000201800 */
[----:B0-----:R0:W-:Y:S01]  /*df00*/  STG.E.128 desc[UR36][R4.64], R8 ;  /* 0x0000000804007986 */ /* 0x0011e2000c101d24 */
[----:B------:R-:W-:Y:S05]  /*df10*/  BRA `(.L_x_1039) ;  /* 0x0000000000fc7947 */ /* 0x000fea0003800000 */
.L_x_1058:
[----:B------:R-:W-:-:S13]  /*df20*/  ISETP.NE.AND P0, PT, R0, 0xf, PT ;  /* 0x0000000f0000780c */ /* 0x000fda0003f05270 */
[----:B------:R-:W-:Y:S05]  /*df30*/  @!P0 BRA `(.L_x_1060) ;  /* 0x0000000000e88947 */ /* 0x000fea0003800000 */
[----:B------:R-:W-:-:S13]  /*df40*/  ISETP.NE.AND P0, PT, R0, 0x17, PT ;  /* 0x000000170000780c */ /* 0x000fda0003f05270 */
[----:B------:R-:W-:Y:S05]  /*df50*/  @!P0 BRA `(.L_x_1061) ;  /* 0x0000000000908947 */ /* 0x000fea0003800000 */
[----:B------:R-:W-:-:S13]  /*df60*/  ISETP.NE.AND P0, PT, R0, 0x18, PT ;  /* 0x000000180000780c */ /* 0x000fda0003f05270 */
[----:B------:R-:W-:Y:S05]  /*df70*/  @!P0 BRA `(.L_x_1062) ;  /* 0x0000000000448947 */ /* 0x000fea0003800000 */
.L_x_1038:
        /* <DEDUP_REMOVED lines=16> */
.L_x_1063:
[----:B------:R-:W-:Y:S05]  /*e080*/  BRA `(.L_x_1039) ;  /* 0x0000000000a07947 */ /* 0x000fea0003800000 */
.L_x_1062:
        /* <DEDUP_REMOVED lines=13> */
.L_x_1065:
[----:B------:R-:W-:Y:S05]  /*e160*/  BSYNC.RECONVERGENT B0 ;  /* 0x0000000000007941 */ /* 0x000fea0003800200 */
.L_x_1064:
[----:B------:R-:W-:-:S05]  /*e170*/  LOP3.LUT R3, R0, 0x80, R3, 0xf8, !PT ;  /* 0x0000008000037812 */ /* 0x000fca00078ef803 */
[----:B------:R0:W-:Y:S01]  /*e180*/  STG.E.U8 desc[UR36][R4.64], R3 ;  /* 0x0000000304007986 */ /* 0x0001e2000c101124 */
[----:B------:R-:W-:Y:S05]  /*e190*/  BRA `(.L_x_1039) ;  /* 0x00000000005c7947 */ /* 0x000fea0003800000 */
.L_x_1061:
        /* <DEDUP_REMOVED lines=12> */
.L_x_1067:
[----:B------:R-:W-:Y:S01]  /*e260*/  IMAD.MOV.U32 R0, RZ, RZ, 0x7f ;  /* 0x0000007fff007424 */ /* 0x000fe200078e00ff */
[----:B------:R-:W-:-:S04]  /*e270*/  ISETP.GT.U32.AND P0, PT, R6, 0x7f800000, PT ;  /* 0x7f8000000600780c */ /* 0x000fc80003f04070 */
[----:B------:R-:W-:-:S09]  /*e280*/  SEL R0, R0, 0x7c, P0 ;  /* 0x0000007c00007807 */ /* 0x000fd20000000000 */
.L_x_1068:
[----:B------:R-:W-:Y:S05]  /*e290*/  BSYNC.RECONVERGENT B0 ;  /* 0x0000000000007941 */ /* 0x000fea0003800200 */
.L_x_1066:
[----:B------:R-:W-:-:S04]  /*e2a0*/  SHF.R.U32.HI R3, RZ, 0x18, R3 ;  /* 0x00000018ff037819 */ /* 0x000fc80000011603 */
[----:B------:R-:W-:-:S05]  /*e2b0*/  LOP3.LUT R3, R0, 0x80, R3, 0xf8, !PT ;  /* 0x0000008000037812 */ /* 0x000fca00078ef803 */
[----:B------:R0:W-:Y:S01]  /*e2c0*/  STG.E.U8 desc[UR36][R4.64], R3 ;  /* 0x0000000304007986 */ /* 0x0001e2000c101124 */
[----:B------:R-:W-:Y:S05]  /*e2d0*/  BRA `(.L_x_1039) ;  /* 0x00000000000c7947 */ /* 0x000fea0003800000 */
.L_x_1060:
[----:B-----5:R-:W-:-:S05]  /*e2e0*/  HADD2.F32 R0, -RZ, R26.H0_H0 ;  /* 0x2000001aff007230 */ /* 0x020fca0000004100 */
[----:B------:R-:W-:-:S05]  /*e2f0*/  F2FP.BF16.F32.PACK_AB R0, RZ, R0 ;  /* 0x00000000ff00723e */ /* 0x000fca00000010ff */
[----:B------:R0:W-:Y:S02]  /*e300*/  STG.E.U16 desc[UR36][R4.64], R0 ;  /* 0x0000000004007986 */ /* 0x0001e4000c101524 */
.L_x_1039:
[----:B------:R-:W-:-:S07]  /*e310*/  VIADD R19, R19, 0x80 ;  /* 0x0000008013137836 */ /* 0x000fce0000000000 */
.L_x_998:
[----:B------:R-:W-:Y:S05]  /*e320*/  BSYNC.RECONVERGENT B7 ;  /* 0x0000000000077941 */ /* 0x000fea0003800200 */
.L_x_959:
[----:B------:R-:W-:-:S13]  /*e330*/  ISETP.GE.AND P0, PT, R19, R18, PT ;  /* 0x000000121300720c */ /* 0x000fda0003f06270 */
[----:B------:R-:W-:Y:S05]  /*e340*/  @P0 EXIT ;  /* 0x000000000000094d */ /* 0x000fea0003800000 */
[----:B01234-:R-:W0:Y:S01]  /*e350*/  LDC.64 R4, c[0x0][0x398] ;  /* 0x0000e600ff047b82 */ /* 0x01fe220000000a00 */
[----:B------:R-:W1:Y:S01]  /*e360*/  LDCU UR4, c[0x0][0x3d0] ;  /* 0x00007a00ff0477ac */ /* 0x000e620008000800 */
[----:B------:R-:W-:Y:S01]  /*e370*/  PRMT R0, R16, 0x9910, RZ ;  /* 0x0000991010007816 */ /* 0x000fe200000000ff */
[----:B------:R-:W-:-:S03]  /*e380*/  IMAD R2, R2, 0x200, R19 ;  /* 0x0000020002027824 */ /* 0x000fc600078e0213 */
[----:B------:R-:W-:Y:S01]  /*e390*/  ISETP.GT.AND P1, PT, R0, 0x9, PT ;  /* 0x000000090000780c */ /* 0x000fe20003f24270 */
[----:B-1----:R-:W-:-:S05]  /*e3a0*/  IMAD R3, R2, UR4, RZ ;  /* 0x0000000402037c24 */ /* 0x002fca000f8e02ff */
[----:B0-----:R-:W-:-:S05]  /*e3b0*/  IADD3 R2, P0, PT, R3, R4, RZ ;  /* 0x0000000403027210 */ /* 0x001fca0007f1e0ff */
[----:B------:R-:W-:Y:S02]  /*e3c0*/  IMAD.X R3, RZ, RZ, R5, P0 ;  /* 0x000000ffff037224 */ /* 0x000fe400000e0605 */
[----:B------:R-:W-:Y:S06]  /*e3d0*/  @P1 BRA `(.L_x_1069) ;  /* 0x0000000400041947 */ /* 0x000fec0003800000 */
        /* <DEDUP_REMOVED lines=10> */
[----:B0-----:R-:W-:Y:S01]  /*e480*/  STG.E.U8 desc[UR36][R2.64], R5 ;  /* 0x0000000502007986 */ /* 0x001fe2000c101124 */
[----:B------:R-:W-:Y:S05]  /*e490*/  EXIT ;  /* 0x000000000000794d */ /* 0x000fea0003800000 */
.L_x_1072:
[----:B-----5:R-:W-:-:S06]  /*e4a0*/  HADD2.F32 R5, -RZ, R30.H0_H0 ;  /* 0x2000001eff057230 */ /* 0x020fcc0000004100 */
[----:B------:R-:W0:Y:S02]  /*e4b0*/  F2I.S64.TRUNC R4, R5 ;  /* 0x0000000500047311 */ /* 0x000e24000020d900 */
[----:B0-----:R-:W-:Y:S01]  /*e4c0*/  STG.E.U8 desc[UR36][R2.64], R4 ;  /* 0x0000000402007986 */ /* 0x001fe2000c101124 */
[----:B------:R-:W-:Y:S05]  /*e4d0*/  EXIT ;  /* 0x000000000000794d */ /* 0x000fea0003800000 */
.L_x_1071:
        /* <DEDUP_REMOVED lines=8> */
[----:B0-----:R-:W-:Y:S01]  /*e560*/  STG.E.64 desc[UR36][R2.64], R4 ;  /* 0x0000000402007986 */ /* 0x001fe2000c101b24 */
[----:B------:R-:W-:Y:S05]  /*e570*/  EXIT ;  /* 0x000000000000794d */ /* 0x000fea0003800000 */
.L_x_1075:
[----:B-----5:R-:W-:-:S04]  /*e580*/  HADD2.F32 R30, -RZ, R30.H0_H0 ;  /* 0x2000001eff1e7230 */ /* 0x020fc80000004100 */
[----:B------:R-:W0:Y:S02]  /*e590*/  F2I.FTZ.TRUNC.NTZ R5, R30 ;  /* 0x0000001e00057305 */ /* 0x000e24000021f100 */
[----:B0-----:R-:W-:Y:S01]  /*e5a0*/  STG.E desc[UR36][R2.64], R5 ;  /* 0x0000000502007986 */ /* 0x001fe2000c101924 */
[----:B------:R-:W-:Y:S05]  /*e5b0*/  EXIT ;  /* 0x000000000000794d */ /* 0x000fea0003800000 */
.L_x_1074:
[----:B-----5:R-:W-:-:S04]  /*e5c0*/  HADD2.F32 R30, -RZ, R30.H0_H0 ;  /* 0x2000001eff1e7230 */ /* 0x020fc80000004100 */
[----:B------:R-:W0:Y:S02]  /*e5d0*/  F2I.FTZ.TRUNC.NTZ R5, R30 ;  /* 0x0000001e00057305 */ /* 0x000e24000021f100 */
[----:B0-----:R-:W-:Y:S01]  /*e5e0*/  STG.E.U16 desc[UR36][R2.64], R5 ;  /* 0x0000000502007986 */ /* 0x001fe2000c101524 */
[----:B------:R-:W-:Y:S05]  /*e5f0*/  EXIT ;  /* 0x000000000000794d */ /* 0x000fea0003800000 */
.L_x_1070:
[----:B------:R-:W-:-:S13]  /*e600*/  ISETP.GT.AND P0, PT, R0, 0x6, PT ;  /* 0x000000060000780c */ /* 0x000fda0003f04270 */
[----:B------:R-:W-:Y:S05]  /*e610*/  @P0 BRA `(.L_x_1076) ;  /* 0x0000000000240947 */ /* 0x000fea0003800000 */
[----:B------:R-:W-:-:S13]  /*e620*/  ISETP.NE.AND P0, PT, R0, 0x5, PT ;  /* 0x000000050000780c */ /* 0x000fda0003f05270 */
[----:B------:R-:W-:Y:S05]  /*e630*/  @!P0 BRA `(.L_x_1077) ;  /* 0x0000000000148947 */ /* 0x000fea0003800000 */
[----:B------:R-:W-:-:S13]  /*e640*/  ISETP.NE.AND P0, PT, R0, 0x6, PT ;  /* 0x000000060000780c */ /* 0x000fda0003f05270 */
[----:B------:R-:W-:Y:S05]  /*e650*/  @P0 BRA `(.L_x_1073) ;  /* 0x0000000800280947 */ /* 0x000fea0003800000 */
[----:B-----5:R-:W-:-:S05]  /*e660*/  HADD2.F32 R5, -RZ, R30.H0_H0 ;  /* 0x2000001eff057230 */ /* 0x020fca0000004100 */
[----:B------:R-:W-:Y:S01]  /*e670*/  STG.E desc[UR36][R2.64], R5 ;  /* 0x0000000502007986 */ /* 0x000fe2000c101924 */
[----:B------:R-:W-:Y:S05]  /*e680*/  EXIT ;  /* 0x000000000000794d */ /* 0x000fea0003800000 */
.L_x_1077:
[----:B-----5:R-:W-:Y:S01]  /*e690*/  STG.E.U16 desc[UR36][R2.64], R30 ;  /* 0x0000001e02007986 */ /* 0x020fe2000c101524 */
[----:B------:R-:W-:Y:S05]  /*e6a0*/  EXIT ;  /* 0x000000000000794d */ /* 0x000fea0003800000 */
.L_x_1076:
        /* <DEDUP_REMOVED lines=8> */
[----:B------:R-:W-:Y:S01]  /*e730*/  STG.E.64 desc[UR36][R2.64], R30 ;  /* 0x0000001e02007986 */ /* 0x000fe2000c101b24 */
[----:B------:R-:W-:Y:S05]  /*e740*/  EXIT ;  /* 0x000000000000794d */ /* 0x000fea0003800000 */
.L_x_1079:
[----:B-----5:R-:W-:-:S05]  /*e750*/  HADD2.F32 R0, -RZ, R30.H0_H0 ;  /* 0x2000001eff007230 */ /* 0x020fca0000004100 */
[----:B------:R-:W-:-:S04]  /*e760*/  F2FP.F16.F32.PACK_AB R0, RZ, R0 ;  /* 0x00000000ff00723e */ /* 0x000fc800000000ff */
[----:B------:R-:W-:-:S05]  /*e770*/  PRMT R0, R0, 0x5410, RZ ;  /* 0x0000541000007816 */ /* 0x000fca00000000ff */
[----:B------:R-:W-:Y:S01]  /*e780*/  STG.E desc[UR36][R2.64], R0 ;  /* 0x0000000002007986 */ /* 0x000fe2000c101924 */
[----:B------:R-:W-:Y:S05]  /*e790*/  EXIT ;  /* 0x000000000000794d */ /* 0x000fea0003800000 */
.L_x_1078:
[----:B-----5:R-:W-:-:S05]  /*e7a0*/  HADD2.F32 R4, -RZ, R30.H0_H0 ;  /* 0x2000001eff047230 */ /* 0x020fca0000004100 */
[----:B------:R-:W-:-:S06]  /*e7b0*/  FMUL.FTZ R4, R4, 1 ;  /* 0x3f80000004047820 */ /* 0x000fcc0000410000 */
[----:B------:R-:W0:Y:S02]  /*e7c0*/  F2F.F64.F32 R4, R4 ;  /* 0x0000000400047310 */ /* 0x000e240000201800 */
[----:B0-----:R-:W-:Y:S01]  /*e7d0*/  STG.E.64 desc[UR36][R2.64], R4 ;  /* 0x0000000402007986 */ /* 0x001fe2000c101b24 */
[----:B------:R-:W-:Y:S05]  /*e7e0*/  EXIT ;  /* 0x000000000000794d */ /* 0x000fea0003800000 */
.L_x_1069:
        /* <DEDUP_REMOVED lines=12> */
[----:B0-----:R-:W-:Y:S01]  /*e8b0*/  STG.E.U16 desc[UR36][R2.64], R5 ;  /* 0x0000000502007986 */ /* 0x001fe2000c101524 */
[----:B------:R-:W-:Y:S05]  /*e8c0*/  EXIT ;  /* 0x000000000000794d */ /* 0x000fea0003800000 */
.L_x_1083:
        /* <DEDUP_REMOVED lines=18> */
.L_x_1086:
[----:B------:R-:W-:-:S04]  /*e9f0*/  SHF.R.U32.HI R5, RZ, 0x18, R5 ;  /* 0x00000018ff057819 */ /* 0x000fc80000011605 */
[----:B------:R-:W-:-:S07]  /*ea00*/  LOP3.LUT R0, R0, 0x80, R5, 0xf8, !PT ;  /* 0x0000008000007812 */ /* 0x000fce00078ef805 */
.L_x_1085:
[----:B------:R-:W-:Y:S05]  /*ea10*/  BSYNC.RECONVERGENT B0 ;  /* 0x0000000000007941 */ /* 0x000fea0003800200 */
.L_x_1084:
[----:B------:R-:W-:Y:S01]  /*ea20*/  STG.E.U8 desc[UR36][R2.64], R0 ;  /* 0x0000000002007986 */ /* 0x000fe2000c101124 */
[----:B------:R-:W-:Y:S05]  /*ea30*/  EXIT ;  /* 0x000000000000794d */ /* 0x000fea0003800000 */
.L_x_1082:
        /* <DEDUP_REMOVED lines=18> */
.L_x_1089:
[----:B------:R-:W-:-:S04]  /*eb60*/  SHF.R.U32.HI R5, RZ, 0x18, R5 ;  /* 0x00000018ff057819 */ /* 0x000fc80000011605 */
[----:B------:R-:W-:-:S07]  /*eb70*/  LOP3.LUT R0, R0, 0x80, R5, 0xf8, !PT ;  /* 0x0000008000007812 */ /* 0x000fce00078ef805 */
.L_x_1088:
[----:B------:R-:W-:Y:S05]  /*eb80*/  BSYNC.RECONVERGENT B0 ;  /* 0x0000000000007941 */ /* 0x000fea0003800200 */
.L_x_1087:
[----:B------:R-:W-:Y:S01]  /*eb90*/  STG.E.U8 desc[UR36][R2.64], R0 ;  /* 0x0000000002007986 */ /* 0x000fe2000c101124 */
[----:B------:R-:W-:Y:S05]  /*eba0*/  EXIT ;  /* 0x000000000000794d */ /* 0x000fea0003800000 */
.L_x_1081:
        /* <DEDUP_REMOVED lines=20> */
[----:B------:R-:W-:Y:S01]  /*ecf0*/  STG.E.U8 desc[UR36][R2.64], R5 ;  /* 0x0000000502007986 */ /* 0x000fe2000c101124 */
[----:B------:R-:W-:Y:S05]  /*ed00*/  EXIT ;  /* 0x000000000000794d */ /* 0x000fea0003800000 */
.L_x_1091:
[----:B-----5:R-:W-:-:S06]  /*ed10*/  HADD2.F32 R4, -RZ, R30.H0_H0 ;  /* 0x2000001eff047230 */ /* 0x020fcc0000004100 */
[----:B------:R-:W0:Y:S02]  /*ed20*/  F2I.U64.TRUNC R4, R4 ;  /* 0x0000000400047311 */ /* 0x000e24000020d800 */
[----:B0-----:R-:W-:Y:S01]  /*ed30*/  STG.E.64 desc[UR36][R2.64], R4 ;  /* 0x0000000402007986 */ /* 0x001fe2000c101b24 */
[----:B------:R-:W-:Y:S05]  /*ed40*/  EXIT ;  /* 0x000000000000794d */ /* 0x000fea0003800000 */
.L_x_1090:
[----:B-----5:R-:W-:-:S04]  /*ed50*/  HADD2.F32 R30, -RZ, R30.H0_H0 ;  /* 0x2000001eff1e7230 */ /* 0x020fc80000004100 */
[----:B------:R-:W0:Y:S02]  /*ed60*/  F2I.FTZ.U32.TRUNC.NTZ R5, R30 ;  /* 0x0000001e00057305 */ /* 0x000e24000021f000 */
[----:B0-----:R-:W-:Y:S01]  /*ed70*/  STG.E desc[UR36][R2.64], R5 ;  /* 0x0000000502007986 */ /* 0x001fe2000c101924 */
[----:B------:R-:W-:Y:S05]  /*ed80*/  EXIT ;  /* 0x000000000000794d */ /* 0x000fea0003800000 */
.L_x_1080:
        /* <DEDUP_REMOVED lines=9> */
[----:B------:R-:W-:Y:S01]  /*ee20*/  STG.E.U8 desc[UR36][R2.64], R5 ;  /* 0x0000000502007986 */ /* 0x000fe2000c101124 */
[----:B------:R-:W-:Y:S05]  /*ee30*/  EXIT ;  /* 0x000000000000794d */ /* 0x000fea0003800000 */
.L_x_1093:
[----:B-----5:R-:W-:Y:S01]  /*ee40*/  HADD2.F32 R30, -RZ, R30.H0_H0 ;  /* 0x2000001eff1e7230 */ /* 0x020fe20000004100 */
[----:B------:R-:W-:-:S04]  /*ee50*/  CS2R R6, SRZ ;  /* 0x0000000000067805 */ /* 0x000fc8000001ff00 */
[----:B------:R-:W-:-:S06]  /*ee60*/  FMUL.FTZ R4, R30, 1 ;  /* 0x3f8000001e047820 */ /* 0x000fcc0000410000 */
[----:B------:R-:W0:Y:S02]  /*ee70*/  F2F.F64.F32 R4, R4 ;  /* 0x0000000400047310 */ /* 0x000e240000201800 */
[----:B0-----:R-:W-:Y:S01]  /*ee80*/  STG.E.128 desc[UR36][R2.64], R4 ;  /* 0x0000000402007986 */ /* 0x001fe2000c101d24 */
[----:B------:R-:W-:Y:S05]  /*ee90*/  EXIT ;  /* 0x000000000000794d */ /* 0x000fea0003800000 */
.L_x_1092:
[----:B------:R-:W-:-:S13]  /*eea0*/  ISETP.NE.AND P0, PT, R0, 0xf, PT ;  /* 0x0000000f0000780c */ /* 0x000fda0003f05270 */
[----:B------:R-:W-:Y:S05]  /*eeb0*/  @!P0 BRA `(.L_x_1094) ;  /* 0x0000000000e88947 */ /* 0x000fea0003800000 */
[----:B------:R-:W-:-:S13]  /*eec0*/  ISETP.NE.AND P0, PT, R0, 0x17, PT ;  /* 0x000000170000780c */ /* 0x000fda0003f05270 */
[----:B------:R-:W-:Y:S05]  /*eed0*/  @!P0 BRA `(.L_x_1095) ;  /* 0x0000000000908947 */ /* 0x000fea0003800000 */
[----:B------:R-:W-:-:S13]  /*eee0*/  ISETP.NE.AND P0, PT, R0, 0x18, PT ;  /* 0x000000180000780c */ /* 0x000fda0003f05270 */
[----:B------:R-:W-:Y:S05]  /*eef0*/  @!P0 BRA `(.L_x_1096) ;  /* 0x0000000000448947 */ /* 0x000fea0003800000 */
.L_x_1073:
        /* <DEDUP_REMOVED lines=16> */
.L_x_1097:
[----:B------:R-:W-:Y:S05]  /*f000*/  EXIT ;  /* 0x000000000000794d */ /* 0x000fea0003800000 */
.L_x_1096:
        /* <DEDUP_REMOVED lines=13> */
.L_x_1099:
[----:B------:R-:W-:Y:S05]  /*f0e0*/  BSYNC.RECONVERGENT B0 ;  /* 0x0000000000007941 */ /* 0x000fea0003800200 */
.L_x_1098:
[----:B------:R-:W-:-:S05]  /*f0f0*/  LOP3.LUT R5, R0, 0x80, R5, 0xf8, !PT ;  /* 0x0000008000057812 */ /* 0x000fca00078ef805 */
[----:B------:R-:W-:Y:S01]  /*f100*/  STG.E.U8 desc[UR36][R2.64], R5 ;  /* 0x0000000502007986 */ /* 0x000fe2000c101124 */
[----:B------:R-:W-:Y:S05]  /*f110*/  EXIT ;  /* 0x000000000000794d */ /* 0x000fea0003800000 */
.L_x_1095:
        /* <DEDUP_REMOVED lines=12> */
.L_x_1101:
[----:B------:R-:W-:Y:S01]  /*f1e0*/  IMAD.MOV.U32 R0, RZ, RZ, 0x7f ;  /* 0x0000007fff007424 */ /* 0x000fe200078e00ff */
[----:B------:R-:W-:-:S04]  /*f1f0*/  ISETP.GT.U32.AND P0, PT, R4, 0x7f800000, PT ;  /* 0x7f8000000400780c */ /* 0x000fc80003f04070 */
[----:B------:R-:W-:-:S09]  /*f200*/  SEL R0, R0, 0x7c, P0 ;  /* 0x0000007c00007807 */ /* 0x000fd20000000000 */
.L_x_1102:
[----:B------:R-:W-:Y:S05]  /*f210*/  BSYNC.RECONVERGENT B0 ;  /* 0x0000000000007941 */ /* 0x000fea0003800200 */
.L_x_1100:
[----:B------:R-:W-:-:S04]  /*f220*/  SHF.R.U32.HI R5, RZ, 0x18, R5 ;  /* 0x00000018ff057819 */ /* 0x000fc80000011605 */
[----:B------:R-:W-:-:S05]  /*f230*/  LOP3.LUT R5, R0, 0x80, R5, 0xf8, !PT ;  /* 0x0000008000057812 */ /* 0x000fca00078ef805 */
[----:B------:R-:W-:Y:S01]  /*f240*/  STG.E.U8 desc[UR36][R2.64], R5 ;  /* 0x0000000502007986 */ /* 0x000fe2000c101124 */
[----:B------:R-:W-:Y:S05]  /*f250*/  EXIT ;  /* 0x000000000000794d */ /* 0x000fea0003800000 */
.L_x_1094:
[----:B-----5:R-:W-:-:S05]  /*f260*/  HADD2.F32 R0, -RZ, R30.H0_H0 ;  /* 0x2000001eff007230 */ /* 0x020fca0000004100 */
[----:B------:R-:W-:-:S05]  /*f270*/  F2FP.BF16.F32.PACK_AB R0, RZ, R0 ;  /* 0x00000000ff00723e */ /* 0x000fca00000010ff */
[----:B------:R-:W-:Y:S01]  /*f280*/  STG.E.U16 desc[UR36][R2.64], R0 ;  /* 0x0000000002007986 */ /* 0x000fe2000c101524 */
[----:B------:R-:W-:Y:S05]  /*f290*/  EXIT ;  /* 0x000000000000794d */ /* 0x000fea0003800000 */
.L_x_1103:
        /* <DEDUP_REMOVED lines=14> */
.L_x_41751:


//--------------------- .text._ZN2at6native18elementwise_kernelILi128ELi4EZNS0_22gpu_kernel_impl_nocastIZZZNS0_28launch_masked_scatter_kernelERKNS_10TensorBaseES5_S5_S5_ENKUlvE_clEvENKUlvE10_clEvEUlN3c104HalfEblE_EEvRNS_18TensorIteratorBaseERKT_EUliE_EEviT1_ --------------------------
	.section	.text._ZN2at6native18elementwise_kernelILi128ELi4EZNS0_22gpu_kernel_impl_nocastIZZZNS0_28launch_masked_scatter_kernelERKNS_10TensorBaseES5_S5_S5_ENKUlvE_clEvENKUlvE10_clEvEUlN3c104HalfEblE_EEvRNS_18TensorIteratorBaseERKT_EUliE_EEviT1_,"ax",@progbits
	.align	128
        .global         _ZN2at6native18elementwise_kernelILi128ELi4EZNS0_22gpu_kernel_impl_nocastIZZZNS0_28launch_masked_scatter_kernelERKNS_10TensorBaseES5_S5_S5_ENKUlvE_clEvENKUlvE10_clEvEUlN3c104HalfEblE_EEvRNS_18TensorIteratorBaseERKT_EUliE_EEviT1_
        .type           _ZN2at6native18elementwise_kernelILi128ELi4EZNS0_22gpu_kernel_impl_nocastIZZZNS0_28launch_masked_scatter_kernelERKNS_10TensorBaseES5_S5_S5_ENKUlvE_clEvENKUlvE10_clEvEUlN3c104HalfEblE_EEvRNS_18TensorIteratorBaseERKT_EUliE_EEviT1_,@function
        .size           _ZN2at6native18elementwise_kernelILi128ELi4EZNS0_22gpu_kernel_impl_nocastIZZZNS0_28launch_masked_scatter_kernelERKNS_10TensorBaseES5_S5_S5_ENKUlvE_clEvENKUlvE10_clEvEUlN3c104HalfEblE_EEvRNS_18TensorIteratorBaseERKT_EUliE_EEviT1_,(.L_x_41752 - _ZN2at6native18elementwise_kernelILi128ELi4EZNS0_22gpu_kernel_impl_nocastIZZZNS0_28launch_masked_scatter_kernelERKNS_10TensorBaseES5_S5_S5_ENKUlvE_clEvENKUlvE10_clEvEUlN3c104HalfEblE_EEvRNS_18TensorIteratorBaseERKT_EUliE_EEviT1_)
        .other          _ZN2at6native18elementwise_kernelILi128ELi4EZNS0_22gpu_kernel_impl_nocastIZZZNS0_28launch_masked_scatter_kernelERKNS_10TensorBaseES5_S5_S5_ENKUlvE_clEvENKUlvE10_clEvEUlN3c104HalfEblE_EEvRNS_18TensorIteratorBaseERKT_EUliE_EEviT1_,@"STO_CUDA_ENTRY STV_DEFAULT"
_ZN2at6native18elementwise_kernelILi128ELi4EZNS0_22gpu_kernel_impl_nocastIZZZNS0_28launch_masked_scatter_kernelERKNS_10TensorBaseES5_S5_S5_ENKUlvE_clEvENKUlvE10_clEvEUlN3c104HalfEblE_EEvRNS_18TensorIteratorBaseERKT_EUliE_EEviT1_:
.text._ZN2at6native18elementwise_kernelILi128ELi4EZNS0_22gpu_kernel_impl_nocastIZZZNS0_28launch_masked_scatter_kernelERKNS_10TensorBaseES5_S5_S5_ENKUlvE_clEvENKUlvE10_clEvEUlN3c104HalfEblE_EEvRNS_18TensorIteratorBaseERKT_EUliE_EEviT1_:
        /* <DEDUP_REMOVED lines=9> */
[----:B------:R-:W0:Y:S01]  /*0090*/  LDCU UR4, c[0x0][0x380] ;  /* 0x00007000ff0477ac */ /* 0x000e220008000800 */
[----:B------:R-:W-:Y:S04]  /*00a0*/  BSSY.RECONVERGENT B0, `(.L_x_1105) ;  /* 0x0000035000007945 */ /* 0x000fe80003800200 */
[----:B------:R-:W-:Y:S01]  /*00b0*/  BSSY.RELIABLE B1, `(.L_x_1106) ;  /* 0x0000025000017945 */ /* 0x000fe20003800100 */
[----:B0-----:R-:W-:-:S13]  /*00c0*/  ISETP.GE.AND P0, PT, R3, UR4, PT ;  /* 0x0000000403007c0c */ /* 0x001fda000bf06270 */
[----:B------:R-:W-:Y:S05]  /*00d0*/  @P0 BRA `(.L_x_1107) ;  /* 0x00000000007c0947 */ /* 0x000fea0003800000 */
[----:B------:R-:W0:Y:S02]  /*00e0*/  LDC.64 R4, c[0x0][0x658] ;  /* 0x00019600ff047b82 */ /* 0x000e240000000a00 */
[----:B0-----:R-:W2:Y:S02]  /*00f0*/  LDG.E.U8 R4, desc[UR6][R4.64] ;  /* 0x0000000604047981 */ /* 0x001ea4000c1e1100 */
[----:B--2---:R-:W-:-:S13]  /*0100*/  ISETP.NE.AND P0, PT, R4, RZ, PT ;  /* 0x000000ff0400720c */ /* 0x004fda0003f05270 */
[----:B------:R-:W0:Y:S08]  /*0110*/  @P0 LDC.64 R6, c[0x0][0x660] ;  /* 0x00019800ff060b82 */ /* 0x000e300000000a00 */
[----:B------:R-:W1:Y:S01]  /*0120*/  @P0 LDC.64 R12, c[0x0][0x668] ;  /* 0x00019a00ff0c0b82 */ /* 0x000e620000000a00 */
[----:B0-----:R-:W1:Y:S07]  /*0130*/  @P0 LDG.E.64 R6, desc[UR6][R6.64] ;  /* 0x0000000606060981 */ /* 0x001e6e000c1e1b00 */
[----:B------:R-:W0:Y:S01]  /*0140*/  @!P0 LDC.64 R8, c[0x0][0x650] ;  /* 0x00019400ff088b82 */ /* 0x000e220000000a00 */
[----:B-1----:R-:W-:-:S04]  /*0150*/  @P0 LEA R12, P1, R6, R12, 0x1 ;  /* 0x0000000c060c0211 */ /* 0x002fc800078208ff */
[----:B------:R-:W-:-:S05]  /*0160*/  @P0 LEA.HI.X R13, R6, R13, R7, 0x1, P1 ;  /* 0x0000000d060d0211 */ /* 0x000fca00008f0c07 */
[----:B------:R-:W2:Y:S01]  /*0170*/  @P0 LDG.E.U16 R15, desc[UR6][R12.64] ;  /* 0x000000060c0f0981 */ /* 0x000ea2000c1e1500 */
[----:B------:R-:W2:Y:S03]  /*0180*/  LDC.64 R10, c[0x0][0x648] ;  /* 0x00019200ff0a7b82 */ /* 0x000ea60000000a00 */
[----:B0-----:R-:W2:Y:S01]  /*0190*/  @!P0 LDG.E.U16 R15, desc[UR6][R8.64] ;  /* 0x00000006080f8981 */ /* 0x001ea2000c1e1500 */
[----:B------:R-:W-:-:S04]  /*01a0*/  IADD3 R3, PT, PT, R3, 0x80, RZ ;  /* 0x0000008003037810 */ /* 0x000fc80007ffe0ff */
[----:B------:R-:W-:-:S13]  /*01b0*/  ISETP.GE.AND P0, PT, R3, UR4, PT ;  /* 0x0000000403007c0c */ /* 0x000fda000bf06270 */
[----:B------:R-:W-:Y:S05]  /*01c0*/  @P0 BREAK.RELIABLE B1 ;  /* 0x0000000000010942 */ /* 0x000fea0003800100 */
[----:B--2---:R0:W-:Y:S01]  /*01d0*/  STG.E.U16 desc[UR6][R10.64], R15 ;  /* 0x0000000f0a007986 */ /* 0x0041e2000c101506 */
[----:B------:R-:W-:Y:S05]  /*01e0*/  @P0 BRA `(.L_x_1108) ;  /* 0x0000000000800947 */ /* 0x000fea0003800000 */
[----:B------:R-:W1:Y:S02]  /*01f0*/  LDC.64 R8, c[0x0][0x658] ;  /* 0x00019600ff087b82 */ /* 0x000e640000000a00 */
[----:B-1----:R-:W2:Y:S02]  /*0200*/  LDG.E.U8 R8, desc[UR6][R8.64] ;  /* 0x0000000608087981 */ /* 0x002ea4000c1e1100 */
[----:B--2---:R-:W-:-:S13]  /*0210*/  ISETP.NE.AND P0, PT, R8, RZ, PT ;  /* 0x000000ff0800720c */ /* 0x004fda0003f05270 */
[----:B------:R-:W1:Y:S08]  /*0220*/  @P0 LDC.64 R4, c[0x0][0x660] ;  /* 0x00019800ff040b82 */ /* 0x000e700000000a00 */
[----:B------:R-:W2:Y:S01]  /*0230*/  @P0 LDC.64 R6, c[0x0][0x668] ;  /* 0x00019a00ff060b82 */ /* 0x000ea20000000a00 */
[----:B-1----:R-:W2:Y:S07]  /*0240*/  @P0 LDG.E.64 R4, desc[UR6][R4.64] ;  /* 0x0000000604040981 */ /* 0x002eae000c1e1b00 */
[----:B0-----:R-:W0:Y:S01]  /*0250*/  @!P0 LDC.64 R10, c[0x0][0x650] ;  /* 0x00019400ff0a8b82 */ /* 0x001e220000000a00 */
[----:B--2---:R-:W-:-:S04]  /*0260*/  @P0 LEA R6, P1, R4, R6, 0x1 ;  /* 0x0000000604060211 */ /* 0x004fc800078208ff */
[----:B------:R-:W-:-:S05]  /*0270*/  @P0 LEA.HI.X R7, R4, R7, R5, 0x1, P1 ;  /* 0x0000000704070211 */ /* 0x000fca00008f0c05 */
[----:B------:R-:W2:Y:S01]  /*0280*/  @P0 LDG.E.U16 R15, desc[UR6][R6.64] ;  /* 0x00000006060f0981 */ /* 0x000ea2000c1e1500 */
[----:B------:R-:W2:Y:S03]  /*0290*/  LDC.64 R12, c[0x0][0x648] ;  /* 0x00019200ff0c7b82 */ /* 0x000ea60000000a00 */
[----:B0-----:R-:W2:Y:S01]  /*02a0*/  @!P0 LDG.E.U16 R15, desc[UR6][R10.64] ;  /* 0x000000060a0f8981 */ /* 0x001ea2000c1e1500 */
[----:B------:R-:W-:-:S03]  /*02b0*/  IADD3 R3, PT, PT, R3, 0x80, RZ ;  /* 0x0000008003037810 */ /* 0x000fc60007ffe0ff */
[----:B--2---:R0:W-:Y:S04]  /*02c0*/  STG.E.U16 desc[UR6][R12.64], R15 ;  /* 0x0000000f0c007986 */ /* 0x0041e8000c101506 */
.L_x_1107:
[----:B------:R-:W-:-:S13]  /*02d0*/  ISETP.GE.AND P0, PT, R3, UR4, PT ;  /* 0x0000000403007c0c */ /* 0x000fda000bf06270 */
[----:B------:R-:W-:Y:S05]  /*02e0*/  @P0 BREAK.RELIABLE B1 ;  /* 0x0000000000010942 */ /* 0x000fea0003800100 */
[----:B------:R-:W-:Y:S05]  /*02f0*/  @P0 BRA `(.L_x_1108) ;  /* 0x00000000003c0947 */ /* 0x000fea0003800000 */
[----:B------:R-:W-:Y:S05]  /*0300*/  BSYNC.RELIABLE B1 ;  /* 0x0000000000017941 */ /* 0x000fea0003800100 */
.L_x_1106:
[----:B------:R-:W1:Y:S02]  /*0310*/  LDC.64 R8, c[0x0][0x658] ;  /* 0x00019600ff087b82 */ /* 0x000e640000000a00 */
[----:B-1----:R-:W2:Y:S02]  /*0320*/  LDG.E.U8 R8, desc[UR6][R8.64] ;  /* 0x0000000608087981 */ /* 0x002ea4000c1e1100 */
[----:B--2---:R-:W-:-:S13]  /*0330*/  ISETP.NE.AND P0, PT, R8, RZ, PT ;  /* 0x000000ff0800720c */ /* 0x004fda0003f05270 */
[----:B------:R-:W1:Y:S08]  /*0340*/  @P0 LDC.64 R4, c[0x0][0x660] ;  /* 0x00019800ff040b82 */ /* 0x000e700000000a00 */
[----:B------:R-:W2:Y:S01]  /*0350*/  @P0 LDC.64 R6, c[0x0][0x668] ;  /* 0x00019a00ff060b82 */ /* 0x000ea20000000a00 */
[----:B-1----:R-:W2:Y:S07]  /*0360*/  @P0 LDG.E.64 R4, desc[UR6][R4.64] ;  /* 0x0000000604040981 */ /* 0x002eae000c1e1b00 */
[----:B------:R-:W1:Y:S01]  /*0370*/  @!P0 LDC.64 R10, c[0x0][0x650] ;  /* 0x00019400ff0a8b82 */ /* 0x000e620000000a00 */
[----:B--2---:R-:W-:-:S04]  /*0380*/  @P0 LEA R6, P1, R4, R6, 0x1 ;  /* 0x0000000604060211 */ /* 0x004fc800078208ff */
[----:B------:R-:W-:-:S05]  /*0390*/  @P0 LEA.HI.X R7, R4, R7, R5, 0x1, P1 ;  /* 0x0000000704070211 */ /* 0x000fca00008f0c05 */
[----:B0-----:R-:W2:Y:S01]  /*03a0*/  @P0 LDG.E.U16 R15, desc[UR6][R6.64] ;  /* 0x00000006060f0981 */ /* 0x001ea2000c1e1500 */
[----:B------:R-:W2:Y:S03]  /*03b0*/  LDC.64 R12, c[0x0][0x648] ;  /* 0x00019200ff0c7b82 */ /* 0x000ea60000000a00 */
[----:B-1----:R-:W2:Y:S01]  /*03c0*/  @!P0 LDG.E.U16 R15, desc[UR6][R10.64] ;  /* 0x000000060a0f8981 */ /* 0x002ea2000c1e1500 */
[----:B------:R-:W-:-:S03]  /*03d0*/  IADD3 R3, PT, PT, R3, 0x80, RZ ;  /* 0x0000008003037810 */ /* 0x000fc60007ffe0ff */
[----:B--2---:R1:W-:Y:S04]  /*03e0*/  STG.E.U16 desc[UR6][R12.64], R15 ;  /* 0x0000000f0c007986 */ /* 0x0043e8000c101506 */
.L_x_1108:
[----:B------:R-:W-:Y:S05]  /*03f0*/  BSYNC.RECONVERGENT B0 ;  /* 0x0000000000007941 */ /* 0x000fea0003800200 */
.L_x_1105:
[----:B------:R-:W-:Y:S05]  /*0400*/  WARPSYNC.ALL ;  /* 0x0000000000007948 */ /* 0x000fea0003800000 */
[----:B------:R-:W-:-:S13]  /*0410*/  ISETP.GE.AND P0, PT, R3, UR4, PT ;  /* 0x0000000403007c0c */ /* 0x000fda000bf06270 */
[----:B------:R-:W-:Y:S05]  /*0420*/  @P0 EXIT ;  /* 0x000000000000094d */ /* 0x000fea0003800000 */
[----:B------:R-:W2:Y:S02]  /*0430*/  LDC.64 R2, c[0x0][0x658] ;  /* 0x00019600ff027b82 */ /* 0x000ea40000000a00 */
[----:B--2---:R-:W2:Y:S02]  /*0440*/  LDG.E.U8 R2, desc[UR6][R2.64] ;  /* 0x0000000602027981 */ /* 0x004ea4000c1e1100 */
[----:B--2---:R-:W-:-:S13]  /*0450*/  ISETP.NE.AND P0, PT, R2, RZ, PT ;  /* 0x000000ff0200720c */ /* 0x004fda0003f05270 */
[----:B------:R-:W-:Y:S05]  /*0460*/  @!P0 BRA `(.L_x_1109) ;  /* 0x0000000000248947 */ /* 0x000fea0003800000 */
[----:B------:R-:W2:Y:S08]  /*0470*/  LDC.64 R2, c[0x0][0x660] ;  /* 0x00019800ff027b82 */ /* 0x000eb00000000a00 */
[----:B------:R-:W3:Y:S01]  /*0480*/  LDC.64 R4, c[0x0][0x668] ;  /* 0x00019a00ff047b82 */ /* 0x000ee20000000a00 */
[----:B--2---:R-:W3:Y:S07]  /*0490*/  LDG.E.64 R2, desc[UR6][R2.64] ;  /* 0x0000000602027981 */ /* 0x004eee000c1e1b00 */
[----:B------:R-:W2:Y:S01]  /*04a0*/  LDC.64 R6, c[0x0][0x648] ;  /* 0x00019200ff067b82 */ /* 0x000ea20000000a00 */
[----:B---3--:R-:W-:-:S04]  /*04b0*/  LEA R4, P0, R2, R4, 0x1 ;  /* 0x0000000402047211 */ /* 0x008fc800078008ff */
[----:B------:R-:W-:-:S06]  /*04c0*/  LEA.HI.X R5, R2, R5, R3, 0x1, P0 ;  /* 0x0000000502057211 */ /* 0x000fcc00000f0c03 */
[----:B------:R-:W2:Y:S04]  /*04d0*/  LDG.E.U16 R5, desc[UR6][R4.64] ;  /* 0x0000000604057981 */ /* 0x000ea8000c1e1500 */
[----:B--2---:R-:W-:Y:S01]  /*04e0*/  STG.E.U16 desc[UR6][R6.64], R5 ;  /* 0x0000000506007986 */ /* 0x004fe2000c101506 */
[----:B------:R-:W-:Y:S05]  /*04f0*/  EXIT ;  /* 0x000000000000794d */ /* 0x000fea0003800000 */
.L_x_1109:
[----:B------:R-:W2:Y:S02]  /*0500*/  LDC.64 R2, c[0x0][0x650] ;  /* 0x00019400ff027b82 */ /* 0x000ea40000000a00 */
[----:B--2---:R-:W2:Y:S06]  /*0510*/  LDG.E.U16 R3, desc[UR6][R2.64] ;  /* 0x0000000602037981 */ /* 0x004eac000c1e1500 */
[----:B------:R-:W2:Y:S02]  /*0520*/  LDC.64 R4, c[0x0][0x648] ;  /* 0x00019200ff047b82 */ /* 0x000ea40000000a00 */
[----:B--2---:R-:W-:Y:S01]  /*0530*/  STG.E.U16 desc[UR6][R4.64], R3 ;  /* 0x0000000304007986 */ /* 0x004fe2000c101506 */
[----:B------:R-:W-:Y:S05]  /*0540*/  EXIT ;  /* 0x000000000000794d */ /* 0x000fea0003800000 */
.L_x_1104:
[----:B------:R-:W0:Y:S01]  /*0550*/  LDCU UR4, c[0x0][0x380] ;  /* 0x00007000ff0477ac */ /* 0x000e220008000800 */
[----:B------:R-:W-:Y:S01]  /*0560*/  IADD3 R2, PT, PT, R2, -0x1, RZ ;  /* 0xffffffff02027810 */ /* 0x000fe20007ffe0ff */
[----:B------:R-:W-:Y:S04]  /*0570*/  BSSY.RECONVERGENT B0, `(.L_x_1110) ;  /* 0x00004ab000007945 */ /* 0x000fe80003800200 */
[----:B------:R-:W-:Y:S01]  /*0580*/  BSSY.RELIABLE B1, `(.L_x_1111) ;  /* 0x000031f000017945 */ /* 0x000fe20003800100 */
[----:B------:R-:W-:-:S04]  /*0590*/  VIMNMX.U32 R0, PT, PT, R2, 0x18, PT ;  /* 0x0000001802007848 */ /* 0x000fc80003fe0000 */
[----:B------:R-:W-:Y:S02]  /*05a0*/  IADD3 R0, PT, PT, R0, 0x1, RZ ;  /* 0x0000000100007810 */ /* 0x000fe40007ffe0ff */
[----:B0-----:R-:W-:-:S13]  /*05b0*/  ISETP.GE.AND P0, PT, R3, UR4, PT ;  /* 0x0000000403007c0c */ /* 0x001fda000bf06270 */
[----:B------:R-:W-:Y:S05]  /*05c0*/  @P0 BRA `(.L_x_1112) ;  /* 0x00000030005c0947 */ /* 0x000fea0003800000 */
[----:B------:R-:W0:Y:S01]  /*05d0*/  LDCU.64 UR8, c[0x0][0x390] ;  /* 0x00007200ff0877ac */ /* 0x000e220008000a00 */
[----:B------:R-:W-:Y:S01]  /*05e0*/  HFMA2 R4, -RZ, RZ, 0, 0 ;  /* 0x00000000ff047431 */ /* 0x000fe200000001ff */
[----:B------:R-:W-:Y:S01]  /*05f0*/  MOV R5, R3 ;  /* 0x0000000300057202 */ /* 0x000fe20000000f00 */
[----:B------:R-:W1:Y:S01]  /*0600*/  LDCU UR5, c[0x0][0x38c] ;  /* 0x00007180ff0577ac */ /* 0x000e620008000800 */
[----:B------:R-:W-:Y:S01]  /*0610*/  ISETP.NE.AND P0, PT, R2, RZ, PT ;  /* 0x000000ff0200720c */ /* 0x000fe20003f05270 */
[----:B------:R-:W2:Y:S01]  /*0620*/  LDCU.64 UR10, c[0x0][0x4b8] ;  /* 0x00009700ff0a77ac */ /* 0x000ea20008000a00 */
[----:B------:R-:W3:Y:S01]  /*0630*/  LDCU.64 UR12, c[0x0][0x4c0] ;  /* 0x00009800ff0c77ac */ /* 0x000ee20008000a00 */
        /* <DEDUP_REMOVED lines=8> */
[----:B------:R-:W-:Y:S06]  /*06c0*/  @!P0 BRA `(.L_x_1113) ;  /* 0x0000001400948947 */ /* 0x000fec0003800000 */
[----:B------:R-:W0:Y:S01]  /*06d0*/  LDCU.64 UR8, c[0x0][0x398] ;  /* 0x00007300ff0877ac */ /* 0x000e220008000a00 */
[----:B------:R-:W-:Y:S02]  /*06e0*/  MOV R8, RZ ;  /* 0x000000ff00087202 */ /* 0x000fe40000000f00 */
[----:B------:R-:W-:Y:S01]  /*06f0*/  ISETP.NE.AND P0, PT, R0, 0x2, PT ;  /* 0x000000020000780c */ /* 0x000fe20003f05270 */
[----:B------:R-:W1:Y:S01]  /*0700*/  LDCU UR5, c[0x0][0x3a0] ;  /* 0x00007400ff0577ac */ /* 0x000e620008000800 */
[----:B------:R-:W2:Y:S01]  /*0710*/  LDCU.64 UR10, c[0x0][0x4c8] ;  /* 0x00009900ff0a77ac */ /* 0x000ea20008000a00 */
[----:B------:R-:W3:Y:S01]  /*0720*/  LDCU.64 UR12, c[0x0][0x4d0] ;  /* 0x00009a00ff0c77ac */ /* 0x000ee20008000a00 */
        /* <DEDUP_REMOVED lines=8> */
[----:B------:R-:W-:Y:S06]  /*07b0*/  @!P0 BRA `(.L_x_1113) ;  /* 0x0000001400588947 */ /* 0x000fec0003800000 */
[----:B------:R-:W0:Y:S01]  /*07c0*/  LDCU.64 UR8, c[0x0][0x3a8] ;  /* 0x00007500ff0877ac */ /* 0x000e220008000a00 */
[----:B------:R-:W-:Y:S01]  /*07d0*/  HFMA2 R10, -RZ, RZ, 0, 0 ;  /* 0x00000000ff0a7431 */ /* 0x000fe200000001ff */
[----:B------:R-:W-:Y:S01]  /*07e0*/  ISETP.NE.AND P0, PT, R0, 0x3, PT ;  /* 0x000000030000780c */ /* 0x000fe20003f05270 */
        /* <DEDUP_REMOVED lines=312> */
[----:B------:R-:W-:Y:S01]  /*1b70*/  ISETP.NE.AND P0, PT, R0, 0x18, PT ;  /* 0x000000180000780c */ /* 0x000fe20003f05270 */
[----:B------:R-:W0:Y:S01]  /*1b80*/  LDCU.64 UR8, c[0x0][0x4a0] ;  /* 0x00009400ff0877ac */ /* 0x000e220008000a00 */
[----:B------:R-:W-:Y:S01]  /*1b90*/  HFMA2 R8, -RZ, RZ, 0, 0 ;  /* 0x00000000ff087431 */ /* 0x000fe200000001ff */
[----:B------:R-:W1:Y:S01]  /*1ba0*/  LDCU UR5, c[0x0][0x4a8] ;  /* 0x00009500ff0577ac */ /* 0x000e620008000800 */
[----:B------:R-:W2:Y:S09]  /*1bb0*/  LDCU.64 UR10, c[0x0][0x628] ;  /* 0x0000c500ff0a77ac */ /* 0x000eb20008000a00 */
[----:B------:R-:W3:Y:S01]  /*1bc0*/  @P0 LDC.64 R16, c[0x0][0x4b0] ;  /* 0x00012c00ff100b82 */ /* 0x000ee20000000a00 */
[----:B------:R-:W4:Y:S01]  /*1bd0*/  LDCU.64 UR12, c[0x0][0x630] ;  /* 0x0000c600ff0c77ac */ /* 0x000f220008000a00 */
[----:B0-----:R-:W-:-:S06]  /*1be0*/  IMAD.HI.U32 R14, R9, UR9, R8 ;  /* 0x00000009090e7c27 */ /* 0x001fcc000f8e0008 */
[----:B------:R-:W0:Y:S01]  /*1bf0*/  @P0 LDC R19, c[0x0][0x4ac] ;  /* 0x00012b00ff130b82 */ /* 0x000e220000000800 */
[----:B-1----:R-:W-:Y:S02]  /*1c00*/  SHF.R.U32.HI R15, RZ, UR5, R14 ;  /* 0x00000005ff0f7c19 */ /* 0x002fe4000801160e */
[----:B------:R-:W-:Y:S02]  /*1c10*/  @P0 MOV R14, RZ ;  /* 0x000000ff000e0202 */ /* 0x000fe40000000f00 */
[----:B------:R-:W-:-:S03]  /*1c20*/  IADD3 R8, PT, PT, -R15, RZ, RZ ;  /* 0x000000ff0f087210 */ /* 0x000fc60007ffe1ff */
[----:B------:R-:W1:Y:S02]  /*1c30*/  @P0 LDC.64 R12, c[0x0][0x638] ;  /* 0x00018e00ff0c0b82 */ /* 0x000e640000000a00 */
[----:B------:R-:W-:-:S06]  /*1c40*/  IMAD R8, R8, UR8, R9 ;  /* 0x0000000808087c24 */ /* 0x000fcc000f8e0209 */
[----:B------:R-:W5:Y:S01]  /*1c50*/  @P0 LDC.64 R10, c[0x0][0x640] ;  /* 0x00019000ff0a0b82 */ /* 0x000f620000000a00 */
[----:B---3--:R-:W-:-:S04]  /*1c60*/  @P0 IMAD.HI.U32 R16, R15, R16, R14 ;  /* 0x000000100f100227 */ /* 0x008fc800078e000e */
[C---:B--2---:R-:W-:Y:S01]  /*1c70*/  IMAD R5, R8.reuse, UR10, R5 ;  /* 0x0000000a08057c24 */ /* 0x044fe2000f8e0205 */
[----:B------:R-:W-:Y:S01]  /*1c80*/  @P0 SHF.R.U32.HI R16, RZ, R17, R16 ;  /* 0x00000011ff100219 */ /* 0x000fe20000011610 */
[C---:B------:R-:W-:Y:S02]  /*1c90*/  IMAD R4, R8.reuse, UR11, R4 ;  /* 0x0000000b08047c24 */ /* 0x040fe4000f8e0204 */
[----:B----4-:R-:W-:Y:S01]  /*1ca0*/  IMAD R7, R8, UR12, R7 ;  /* 0x0000000c08077c24 */ /* 0x010fe2000f8e0207 */
[----:B------:R-:W-:Y:S01]  /*1cb0*/  @P0 IADD3 R14, PT, PT, -R16, RZ, RZ ;  /* 0x000000ff100e0210 */ /* 0x000fe20007ffe1ff */
[----:B------:R-:W-:-:S04]  /*1cc0*/  IMAD R6, R8, UR13, R6 ;  /* 0x0000000d08067c24 */ /* 0x000fc8000f8e0206 */
[----:B0-----:R-:W-:-:S04]  /*1cd0*/  @P0 IMAD R14, R14, R19, R15 ;  /* 0x000000130e0e0224 */ /* 0x001fc800078e020f */
[C---:B-1----:R-:W-:Y:S02]  /*1ce0*/  @P0 IMAD R5, R14.reuse, R12, R5 ;  /* 0x0000000c0e050224 */ /* 0x042fe400078e0205 */
[C---:B------:R-:W-:Y:S02]  /*1cf0*/  @P0 IMAD R4, R14.reuse, R13, R4 ;  /* 0x0000000d0e040224 */ /* 0x040fe400078e0204 */
[C---:B-----5:R-:W-:Y:S02]  /*1d00*/  @P0 IMAD R7, R14.reuse, R10, R7 ;  /* 0x0000000a0e070224 */ /* 0x060fe400078e0207 */
[----:B------:R-:W-:-:S07]  /*1d10*/  @P0 IMAD R6, R14, R11, R6 ;  /* 0x0000000b0e060224 */ /* 0x000fce00078e0206 */
.L_x_1113:
[----:B------:R-:W0:Y:S01]  /*1d20*/  LDCU.128 UR8, c[0x0][0x650] ;  /* 0x0000ca00ff0877ac */ /* 0x000e220008000c00 */
[----:B------:R-:W1:Y:S01]  /*1d30*/  LDC.64 R10, c[0x0][0x660] ;  /* 0x00019800ff0a7b82 */ /* 0x000e620000000a00 */
[----:B0-----:R-:W-:-:S04]  /*1d40*/  IADD3 R8, P0, PT, R7, UR10, RZ ;  /* 0x0000000a07087c10 */ /* 0x001fc8000ff1e0ff */
[----:B------:R-:W-:-:S05]  /*1d50*/  IADD3.X R9, PT, PT, RZ, UR11, RZ, P0, !PT ;  /* 0x0000000bff097c10 */ /* 0x000fca00087fe4ff */
[----:B------:R-:W2:Y:S02]  /*1d60*/  LDG.E.U8 R8, desc[UR6][R8.64] ;  /* 0x0000000608087981 */ /* 0x000ea4000c1e1100 */
[----:B--2---:R-:W-:-:S13]  /*1d70*/  ISETP.NE.AND P0, PT, R8, RZ, PT ;  /* 0x000000ff0800720c */ /* 0x004fda0003f05270 */
[----:B-1----:R-:W-:-:S04]  /*1d80*/  @P0 IADD3 R6, P1, PT, R6, R10, RZ ;  /* 0x0000000a06060210 */ /* 0x002fc80007f3e0ff */
[----:B------:R-:W-:Y:S02]  /*1d90*/  @P0 IADD3.X R7, PT, PT, RZ, R11, RZ, P1, !PT ;  /* 0x0000000bff070210 */ /* 0x000fe40000ffe4ff */
[----:B------:R-:W0:Y:S04]  /*1da0*/  LDC.64 R10, c[0x0][0x668] ;  /* 0x00019a00ff0a7b82 */ /* 0x000e280000000a00 */
[----:B------:R-:W0:Y:S02]  /*1db0*/  @P0 LDG.E.64 R6, desc[UR6][R6.64] ;  /* 0x0000000606060981 */ /* 0x000e24000c1e1b00 */
[----:B0-----:R-:W-:-:S04]  /*1dc0*/  @P0 LEA R10, P1, R6, R10, 0x1 ;  /* 0x0000000a060a0211 */ /* 0x001fc800078208ff */
[----:B------:R-:W-:-:S05]  /*1dd0*/  @P0 LEA.HI.X R11, R6, R11, R7, 0x1, P1 ;  /* 0x0000000b060b0211 */ /* 0x000fca00008f0c07 */
[----:B------:R-:W2:Y:S01]  /*1de0*/  @P0 LDG.E.U16 R15, desc[UR6][R10.64] ;  /* 0x000000060a0f0981 */ /* 0x000ea2000c1e1500 */
[----:B------:R-:W-:-:S04]  /*1df0*/  IADD3 R12, P1, PT, R4, UR8, RZ ;  /* 0x00000008040c7c10 */ /* 0x000fc8000ff3e0ff */
[----:B------:R-:W-:Y:S01]  /*1e00*/  IADD3.X R13, PT, PT, RZ, UR9, RZ, P1, !PT ;  /* 0x00000009ff0d7c10 */ /* 0x000fe20008ffe4ff */
[----:B------:R-:W0:Y:S04]  /*1e10*/  LDCU.64 UR8, c[0x0][0x648] ;  /* 0x0000c900ff0877ac */ /* 0x000e280008000a00 */
[----:B------:R-:W2:Y:S01]  /*1e20*/  @!P0 LDG.E.U16 R15, desc[UR6][R12.64] ;  /* 0x000000060c0f8981 */ /* 0x000ea2000c1e1500 */
[----:B0-----:R-:W-:Y:S02]  /*1e30*/  IADD3 R4, P0, PT, R5, UR8, RZ ;  /* 0x0000000805047c10 */ /* 0x001fe4000ff1e0ff */
[----:B------:R-:W-:Y:S02]  /*1e40*/  IADD3 R3, PT, PT, R3, 0x80, RZ ;  /* 0x0000008003037810 */ /* 0x000fe40007ffe0ff */
[----:B------:R-:W-:-:S02]  /*1e50*/  IADD3.X R5, PT, PT, RZ, UR9, RZ, P0, !PT ;  /* 0x00000009ff057c10 */ /* 0x000fc400087fe4ff */
[----:B------:R-:W-:-:S13]  /*1e60*/  ISETP.GE.AND P0, PT, R3, UR4, PT ;  /* 0x0000000403007c0c */ /* 0x000fda000bf06270 */
[----:B------:R-:W-:Y:S05]  /*1e70*/  @P0 BREAK.RELIABLE B1 ;  /* 0x0000000000010942 */ /* 0x000fea0003800100 */
[----:B--2---:R0:W-:Y:S01]  /*1e80*/  STG.E.U16 desc[UR6][R4.64], R15 ;  /* 0x0000000f04007986 */ /* 0x0041e2000c101506 */
[----:B------:R-:W-:Y:S05]  /*1e90*/  @P0 BRA `(.L_x_1114) ;  /* 0x0000003000600947 */ /* 0x000fea0003800000 */
[----:B------:R-:W1:Y:S01]  /*1ea0*/  LDCU.64 UR8, c[0x0][0x390] ;  /* 0x00007200ff0877ac */ /* 0x000e620008000a00 */
[----:B0-----:R-:W-:Y:S01]  /*1eb0*/  HFMA2 R4, -RZ, RZ, 0, 0 ;  /* 0x00000000ff047431 */ /* 0x001fe200000001ff */
[----:B------:R-:W-:Y:S01]  /*1ec0*/  MOV R5, R3 ;  /* 0x0000000300057202 */ /* 0x000fe20000000f00 */
[----:B------:R-:W0:Y:S01]  /*1ed0*/  LDCU UR5, c[0x0][0x38c] ;  /* 0x00007180ff0577ac */ /* 0x000e220008000800 */
[----:B------:R-:W-:Y:S01]  /*1ee0*/  ISETP.NE.AND P0, PT, R2, RZ, PT ;  /* 0x000000ff0200720c */ /* 0x000fe20003f05270 */
[----:B------:R-:W2:Y:S01]  /*1ef0*/  LDCU.64 UR10, c[0x0][0x4b8] ;  /* 0x00009700ff0a77ac */ /* 0x000ea20008000a00 */
[----:B------:R-:W3:Y:S01]  /*1f00*/  LDCU.64 UR12, c[0x0][0x4c0] ;  /* 0x00009800ff0c77ac */ /* 0x000ee20008000a00 */
[----:B-1----:R-:W-:-:S05]  /*1f10*/  IMAD.HI.U32 R8, R3, UR8, R4 ;  /* 0x0000000803087c27 */ /* 0x002fca000f8e0004 */
[----:B------:R-:W-:-:S04]  /*1f20*/  SHF.R.U32.HI R9, RZ, UR9, R8 ;  /* 0x00000009ff097c19 */ /* 0x000fc80008011608 */
[----:B------:R-:W-:-:S05]  /*1f30*/  IADD3 R6, PT, PT, -R9, RZ, RZ ;  /* 0x000000ff09067210 */ /* 0x000fca0007ffe1ff */
[----:B0-----:R-:W-:-:S04]  /*1f40*/  IMAD R6, R6, UR5, R3 ;  /* 0x0000000506067c24 */ /* 0x001fc8000f8e0203 */
        /* <DEDUP_REMOVED lines=362> */
.L_x_1115:
        /* <DEDUP_REMOVED lines=19> */
[----:B------:R-:W-:-:S05]  /*3720*/  IADD3.X R5, PT, PT, RZ, UR9, RZ, P0, !PT ;  /* 0x00000009ff057c10 */ /* 0x000fca00087fe4ff */
[----:B--2---:R0:W-:Y:S04]  /*3730*/  STG.E.U16 desc[UR6][R4.64], R15 ;  /* 0x0000000f04007986 */ /* 0x0041e8000c101506 */
.L_x_1112:
[----:B------:R-:W-:-:S13]  /*3740*/  ISETP.GE.AND P0, PT, R3, UR4, PT ;  /* 0x0000000403007c0c */ /* 0x000fda000bf06270 */
[----:B------:R-:W-:Y:S05]  /*3750*/  @P0 BREAK.RELIABLE B1 ;  /* 0x0000000000010942 */ /* 0x000fea0003800100 */
[----:B------:R-:W-:Y:S05]  /*3760*/  @P0 BRA `(.L_x_1114) ;  /* 0x00000018002c0947 */ /* 0x000fea0003800000 */
[----:B------:R-:W-:Y:S05]  /*3770*/  BSYNC.RELIABLE B1 ;  /* 0x0000000000017941 */ /* 0x000fea0003800100 */
.L_x_1111:
        /* <DEDUP_REMOVED lines=373> */
.L_x_1116:
        /* <DEDUP_REMOVED lines=21> */
.L_x_1114:
[----:B------:R-:W-:Y:S05]  /*5020*/  BSYNC.RECONVERGENT B0 ;  /* 0x0000000000007941 */ /* 0x000fea0003800200 */
.L_x_1110:
[----:B------:R-:W-:Y:S05]  /*5030*/  WARPSYNC.ALL ;  /* 0x0000000000007948 */ /* 0x000fea0003800000 */
[----:B------:R-:W-:-:S13]  /*5040*/  ISETP.GE.AND P0, PT, R3, UR4, PT ;  /* 0x0000000403007c0c */ /* 0x000fda000bf06270 */
[----:B------:R-:W-:Y:S05]  /*5050*/  @P0 EXIT ;  /* 0x000000000000094d */ /* 0x000fea0003800000 */
[----:B------:R-:W2:Y:S01]  /*5060*/  LDCU.64 UR4, c[0x0][0x390] ;  /* 0x00007200ff0477ac */ /* 0x000ea20008000a00 */
[----:B01----:R-:W-:Y:S01]  /*5070*/  HFMA2 R4, -RZ, RZ, 0, 0 ;  /* 0x00000000ff047431 */ /* 0x003fe200000001ff */
[----:B------:R-:W-:Y:S01]  /*5080*/  MOV R5, R3 ;  /* 0x0000000300057202 */ /* 0x000fe20000000f00 */
[----:B------:R-:W0:Y:S01]  /*5090*/  LDCU UR8, c[0x0][0x38c] ;  /* 0x00007180ff0877ac */ /* 0x000e220008000800 */
[----:B------:R-:W-:Y:S01]  /*50a0*/  ISETP.NE.AND P0, PT, R2, RZ, PT ;  /* 0x000000ff0200720c */ /* 0x000fe20003f05270 */
[----:B------:R-:W1:Y:S01]  /*50b0*/  LDCU.64 UR10, c[0x0][0x4b8] ;  /* 0x00009700ff0a77ac */ /* 0x000e620008000a00 */
[----:B------:R-:W3:Y:S01]  /*50c0*/  LDCU.64 UR12, c[0x0][0x4c0] ;  /* 0x00009800ff0c77ac */ /* 0x000ee20008000a00 */
[----:B--2---:R-:W-:-:S05]  /*50d0*/  IMAD.HI.U32 R6, R3, UR4, R4 ;  /* 0x0000000403067c27 */ /* 0x004fca000f8e0004 */
[----:B------:R-:W-:-:S04]  /*50e0*/  SHF.R.U32.HI R7, RZ, UR5, R6 ;  /* 0x00000005ff077c19 */ /* 0x000fc80008011606 */
[----:B------:R-:W-:-:S05]  /*50f0*/  IADD3 R4, PT, PT, -R7, RZ, RZ ;  /* 0x000000ff07047210 */ /* 0x000fca0007ffe1ff */
[----:B0-----:R-:W-:-:S04]  /*5100*/  IMAD R4, R4, UR8, R3 ;  /* 0x0000000804047c24 */ /* 0x001fc8000f8e0203 */
[C---:B-1----:R-:W-:Y:S02]  /*5110*/  IMAD R3, R4.reuse, UR10, RZ ;  /* 0x0000000a04037c24 */ /* 0x042fe4000f8e02ff */
        /* <DEDUP_REMOVED lines=340> */
[----:B0-----:R-:W-:-:S07]  /*6660*/  IMAD.HI.U32 R12, R7, UR9, R6 ;  /* 0x00000009070c7c27 */ /* 0x001fce000f8e0006 */
[----:B------:R-:W0:Y:S01]  /*6670*/  @P0 LDC R17, c[0x0][0x4ac] ;  /* 0x00012b00ff110b82 */ /* 0x000e220000000800 */
[----:B-1----:R-:W-:Y:S01]  /*6680*/  SHF.R.U32.HI R13, RZ, UR4, R12 ;  /* 0x00000004ff0d7c19 */ /* 0x002fe2000801160c */
[----:B------:R-:W1:Y:S01]  /*6690*/  LDCU.64 UR4, c[0x0][0x630] ;  /* 0x0000c600ff0477ac */ /* 0x000e620008000a00 */
[----:B------:R-:W-:Y:S02]  /*66a0*/  @P0 MOV R12, RZ ;  /* 0x000000ff000c0202 */ /* 0x000fe40000000f00 */
[----:B------:R-:W-:-:S03]  /*66b0*/  IADD3 R6, PT, PT, -R13, RZ, RZ ;  /* 0x000000ff0d067210 */ /* 0x000fc60007ffe1ff */
[----:B------:R-:W4:Y:S02]  /*66c0*/  @P0 LDC.64 R8, c[0x0][0x638] ;  /* 0x00018e00ff080b82 */ /* 0x000f240000000a00 */
[----:B------:R-:W-:-:S06]  /*66d0*/  IMAD R6, R6, UR8, R7 ;  /* 0x0000000806067c24 */ /* 0x000fcc000f8e0207 */
[----:B------:R-:W5:Y:S01]  /*66e0*/  @P0 LDC.64 R10, c[0x0][0x640] ;  /* 0x00019000ff0a0b82 */ /* 0x000f620000000a00 */
[----:B---3--:R-:W-:-:S04]  /*66f0*/  @P0 IMAD.HI.U32 R0, R13, R14, R12 ;  /* 0x0000000e0d000227 */ /* 0x008fc800078e000c */
[C---:B--2---:R-:W-:Y:S01]  /*6700*/  IMAD R3, R6.reuse, UR10, R3 ;  /* 0x0000000a06037c24 */ /* 0x044fe2000f8e0203 */
[----:B------:R-:W-:Y:S01]  /*6710*/  @P0 SHF.R.U32.HI R0, RZ, R15, R0 ;  /* 0x0000000fff000219 */ /* 0x000fe20000011600 */
[C---:B------:R-:W-:Y:S02]  /*6720*/  IMAD R2, R6.reuse, UR11, R2 ;  /* 0x0000000b06027c24 */ /* 0x040fe4000f8e0202 */
[----:B-1----:R-:W-:Y:S01]  /*6730*/  IMAD R5, R6, UR4, R5 ;  /* 0x0000000406057c24 */ /* 0x002fe2000f8e0205 */
[----:B------:R-:W-:Y:S01]  /*6740*/  @P0 IADD3 R12, PT, PT, -R0, RZ, RZ ;  /* 0x000000ff000c0210 */ /* 0x000fe20007ffe1ff */
[----:B------:R-:W-:-:S04]  /*6750*/  IMAD R4, R6, UR5, R4 ;  /* 0x0000000506047c24 */ /* 0x000fc8000f8e0204 */
[----:B0-----:R-:W-:-:S04]  /*6760*/  @P0 IMAD R12, R17, R12, R13 ;  /* 0x0000000c110c0224 */ /* 0x001fc800078e020d */
[C---:B----4-:R-:W-:Y:S02]  /*6770*/  @P0 IMAD R3, R12.reuse, R8, R3 ;  /* 0x000000080c030224 */ /* 0x050fe400078e0203 */
[C---:B------:R-:W-:Y:S02]  /*6780*/  @P0 IMAD R2, R12.reuse, R9, R2 ;  /* 0x000000090c020224 */ /* 0x040fe400078e0202 */
[C---:B-----5:R-:W-:Y:S02]  /*6790*/  @P0 IMAD R5, R12.reuse, R10, R5 ;  /* 0x0000000a0c050224 */ /* 0x060fe400078e0205 */
[----:B------:R-:W-:-:S07]  /*67a0*/  @P0 IMAD R4, R12, R11, R4 ;  /* 0x0000000b0c040224 */ /* 0x000fce00078e0204 */
.L_x_1117:
[----:B------:R-:W0:Y:S01]  /*67b0*/  LDCU.128 UR8, c[0x0][0x650] ;  /* 0x0000ca00ff0877ac */ /* 0x000e220008000c00 */
[----:B------:R-:W1:Y:S01]  /*67c0*/  LDCU.64 UR4, c[0x0][0x660] ;  /* 0x0000cc00ff0477ac */ /* 0x000e620008000a00 */
[----:B0-----:R-:W-:-:S04]  /*67d0*/  IADD3 R6, P0, PT, R5, UR10, RZ ;  /* 0x0000000a05067c10 */ /* 0x001fc8000ff1e0ff */
[----:B------:R-:W-:-:S05]  /*67e0*/  IADD3.X R7, PT, PT, RZ, UR11, RZ, P0, !PT ;  /* 0x0000000bff077c10 */ /* 0x000fca00087fe4ff */
[----:B------:R-:W2:Y:S01]  /*67f0*/  LDG.E.U8 R6, desc[UR6][R6.64] ;  /* 0x0000000606067981 */ /* 0x000ea2000c1e1100 */
[----:B-1----:R-:W-:-:S04]  /*6800*/  IADD3 R4, P1, PT, R4, UR4, RZ ;  /* 0x0000000404047c10 */ /* 0x002fc8000ff3e0ff */
[----:B------:R-:W-:Y:S01]  /*6810*/  IADD3.X R5, PT, PT, RZ, UR5, RZ, P1, !PT ;  /* 0x00000005ff057c10 */ /* 0x000fe20008ffe4ff */
[----:B------:R-:W0:Y:S01]  /*6820*/  LDCU.64 UR4, c[0x0][0x648] ;  /* 0x0000c900ff0477ac */ /* 0x000e220008000a00 */
[----:B--2---:R-:W-:-:S13]  /*6830*/  ISETP.NE.AND P0, PT, R6, RZ, PT ;  /* 0x000000ff0600720c */ /* 0x004fda0003f05270 */
[----:B------:R-:W2:Y:S01]  /*6840*/  @P0 LDG.E.64 R4, desc[UR6][R4.64] ;  /* 0x0000000604040981 */ /* 0x000ea2000c1e1b00 */
[----:B------:R-:W2:Y:S02]  /*6850*/  @P0 LDC.64 R8, c[0x0][0x668] ;  /* 0x00019a00ff080b82 */ /* 0x000ea40000000a00 */
[----:B--2---:R-:W-:-:S04]  /*6860*/  @P0 LEA R8, P1, R4, R8, 0x1 ;  /* 0x0000000804080211 */ /* 0x004fc800078208ff */
[----:B------:R-:W-:-:S05]  /*6870*/  @P0 LEA.HI.X R9, R4, R9, R5, 0x1, P1 ;  /* 0x0000000904090211 */ /* 0x000fca00008f0c05 */
[----:B------:R-:W2:Y:S01]  /*6880*/  @P0 LDG.E.U16 R13, desc[UR6][R8.64] ;  /* 0x00000006080d0981 */ /* 0x000ea2000c1e1500 */
[----:B------:R-:W-:-:S04]  /*6890*/  IADD3 R10, P1, PT, R2, UR8, RZ ;  /* 0x00000008020a7c10 */ /* 0x000fc8000ff3e0ff */
[----:B------:R-:W-:-:S05]  /*68a0*/  IADD3.X R11, PT, PT, RZ, UR9, RZ, P1, !PT ;  /* 0x00000009ff0b7c10 */ /* 0x000fca0008ffe4ff */
[----:B------:R-:W2:Y:S01]  /*68b0*/  @!P0 LDG.E.U16 R13, desc[UR6][R10.64] ;  /* 0x000000060a0d8981 */ /* 0x000ea2000c1e1500 */
[----:B0-----:R-:W-:-:S04]  /*68c0*/  IADD3 R2, P0, PT, R3, UR4, RZ ;  /* 0x0000000403027c10 */ /* 0x001fc8000ff1e0ff */
[----:B------:R-:W-:-:S05]  /*68d0*/  IADD3.X R3, PT, PT, RZ, UR5, RZ, P0, !PT ;  /* 0x00000005ff037c10 */ /* 0x000fca00087fe4ff */
[----:B--2---:R-:W-:Y:S01]  /*68e0*/  STG.E.U16 desc[UR6][R2.64], R13 ;  /* 0x0000000d02007986 */ /* 0x004fe2000c101506 */
[----:B------:R-:W-:Y:S05]  /*68f0*/  EXIT ;  /* 0x000000000000794d */ /* 0x000fea0003800000 */
.L_x_1118:
        /* <DEDUP_REMOVED lines=16> */
.L_x_41752:


//--------------------- .text._ZN2at6native27unrolled_elementwise_kernelIZZZNS0_28launch_masked_scatter_kernelERKNS_10TensorBaseES4_S4_S4_ENKUlvE_clEvENKUlvE10_clEvEUlN3c104HalfEblE_St5arrayIPcLm4EELi4E23TrivialOffsetCalculatorILi3EjESD_ILi1EjENS0_6memory15LoadWithoutCastENSG_16StoreWithoutCastEEEviT_T0_T2_T3_T4_T5_ --------------------------
	.section	.text._ZN2at6native27unrolled_elementwise_kernelIZZZNS0_28launch_masked_scatter_kernelERKNS_10TensorBaseES4_S4_S4_ENKUlvE_clEvENKUlvE10_clEvEUlN3c104HalfEblE_St5arrayIPcLm4EELi4E23TrivialOffsetCalculatorILi3EjESD_ILi1EjENS0_6memory15LoadWithoutCastENSG_16StoreWithoutCastEEEviT_T0_T2_T3_T4_T5_,"ax",@progbits
	.align	128
        .global         _ZN2at6native27unrolled_elementwise_kernelIZZZNS0_28launch_masked_scatter_kernelERKNS_10TensorBaseES4_S4_S4_ENKUlvE_clEvENKUlvE10_clEvEUlN3c104HalfEblE_St5arrayIPcLm4EELi4E23TrivialOffsetCalculatorILi3EjESD_ILi1EjENS0_6memory15LoadWithoutCastENSG_16StoreWithoutCastEEEviT_T0_T2_T3_T4_T5_
        .type           _ZN2at6native27unrolled_elementwise_kernelIZZZNS0_28launch_masked_scatter_kernelERKNS_10TensorBaseES4_S4_S4_ENKUlvE_clEvENKUlvE10_clEvEUlN3c104HalfEblE_St5arrayIPcLm4EELi4E23TrivialOffsetCalculatorILi3EjESD_ILi1EjENS0_6memory15LoadWithoutCastENSG_16StoreWithoutCastEEEviT_T0_T2_T3_T4_T5_,@function
        .size           _ZN2at6native27unrolled_elementwise_kernelIZZZNS0_28launch_masked_scatter_kernelERKNS_10TensorBaseES4_S4_S4_ENKUlvE_clEvENKUlvE10_clEvEUlN3c104HalfEblE_St5arrayIPcLm4EELi4E23TrivialOffsetCalculatorILi3EjESD_ILi1EjENS0_6memory15LoadWithoutCastENSG_16StoreWithoutCastEEEviT_T0_T2_T3_T4_T5_,(.L_x_41753 - _ZN2at6native27unrolled_elementwise_kernelIZZZNS0_28launch_masked_scatter_kernelERKNS_10TensorBaseES4_S4_S4_ENKUlvE_clEvENKUlvE10_clEvEUlN3c104HalfEblE_St5arrayIPcLm4EELi4E23TrivialOffsetCalculatorILi3EjESD_ILi1EjENS0_6memory15LoadWithoutCastENSG_16StoreWithoutCastEEEviT_T0_T2_T3_T4_T5_)
        .other          _ZN2at6native27unrolled_elementwise_kernelIZZZNS0_28launch_masked_scatter_kernelERKNS_10TensorBaseES4_S4_S4_ENKUlvE_clEvENKUlvE10_clEvEUlN3c104HalfEblE_St5arrayIPcLm4EELi4E23TrivialOffsetCalculatorILi3EjESD_ILi1EjENS0_6memory15LoadWithoutCastENSG_16StoreWithoutCastEEEviT_T0_T2_T3_T4_T5_,@"STO_CUDA_ENTRY STV_DEFAULT"
_ZN2at6native27unrolled_elementwise_kernelIZZZNS0_28launch_masked_scatter_kernelERKNS_10TensorBaseES4_S4_S4_ENKUlvE_clEvENKUlvE10_clEvEUlN3c104HalfEblE_St5arrayIPcLm4EELi4E23TrivialOffsetCalculatorILi3EjESD_ILi1EjENS0_6memory15LoadWithoutCastENSG_16StoreWithoutCastEEEviT_T0_T2_T3_T4_T5_:
.text._ZN2at6native27unrolled_elementwise_kernelIZZZNS0_28launch_masked_scatter_kernelERKNS_10TensorBaseES4_S4_S4_ENKUlvE_clEvENKUlvE10_clEvEUlN3c104HalfEblE_St5arrayIPcLm4EELi4E23TrivialOffsetCalculatorILi3EjESD_ILi1EjENS0_6memory15LoadWithoutCastENSG_16StoreWithoutCastEEEviT_T0_T2_T3_T4_T5_:
[----:B------:R-:W-:Y:S01]  /*0000*/  LDC R1, c[0x0][0x37c] ;  /* 0x0000df00ff017b82 */ /* 0x000fe20000000800 */
[----:B------:R-:W0:Y:S07]  /*0010*/  S2R R22, SR_CTAID.X ;  /* 0x0000000000167919 */ /* 0x000e2e0000002500 */
[----:B------:R-:W0:Y:S01]  /*0020*/  LDC R23, c[0x0][0x380] ;  /* 0x0000e000ff177b82 */ /* 0x000e220000000800 */
[----:B------:R-:W1:Y:S01]  /*0030*/  LDCU.64 UR4, c[0x0][0x358] ;  /* 0x00006b00ff0477ac */ /* 0x000e620008000a00 */
[----:B------:R-:W2:Y:S01]  /*0040*/  S2R R0, SR_TID.X ;  /* 0x0000000000007919 */ /* 0x000ea20000002100 */
[----:B0-----:R-:W-:-:S02]  /*0050*/  IMAD R23, R22, -0x200, R23 ;  /* 0xfffffe0016177824 */ /* 0x001fc400078e0217 */
[----:B--2---:R-:W-:-:S03]  /*0060*/  IMAD.MOV.U32 R25, RZ, RZ, R0 ;  /* 0x000000ffff197224 */ /* 0x004fc600078e0000 */
[----:B------:R-:W-:-:S13]  /*0070*/  ISETP.GE.AND P0, PT, R0, R23, PT ;  /* 0x000000170000720c */ /* 0x000fda0003f06270 */
[----:B------:R-:W-:Y:S01]  /*0080*/  @!P0 VIADD R0, R25, 0x80 ;  /* 0x0000008019008836 */ /* 0x000fe20000000000 */
[----:B------:R-:W0:Y:S01]  /*0090*/  @!P0 LDC.64 R20, c[0x0][0x3a8] ;  /* 0x0000ea00ff148b82 */ /* 0x000e220000000a00 */
[----:B------:R-:W-:-:S03]  /*00a0*/  @!P0 IMAD R4, R22, 0x200, R25 ;  /* 0x0000020016048824 */ /* 0x000fc600078e0219 */
[----:B------:R-:W-:-:S04]  /*00b0*/  ISETP.GE.AND P3, PT, R0, R23, PT ;  /* 0x000000170000720c */ /* 0x000fc80003f66270 */
[----:B------:R-:W2:Y:S08]  /*00c0*/  @!P0 LDC.64 R6, c[0x0][0x3a0] ;  /* 0x0000e800ff068b82 */ /* 0x000eb00000000a00 */
[----:B------:R-:W3:Y:S01]  /*00d0*/  @!P0 LDC.64 R2, c[0x0][0x3b0] ;  /* 0x0000ec00ff028b82 */ /* 0x000ee20000000a00 */
[----:B------:R-:W-:Y:S02]  /*00e0*/  @!P3 IMAD R13, R22, 0x200, R0 ;  /* 0x00000200160db824 */ /* 0x000fe400078e0200 */
[----:B------:R-:W-:-:S05]  /*00f0*/  @!P3 VIADD R0, R0, 0x80 ;  /* 0x000000800000b836 */ /* 0x000fca0000000000 */
[----:B------:R-:W-:Y:S01]  /*0100*/  ISETP.GE.AND P2, PT, R0, R23, PT ;  /* 0x000000170000720c */ /* 0x000fe20003f46270 */
[----:B------:R-:W4:Y:S01]  /*0110*/  @!P3 LDC.64 R8, c[0x0][0x3a8] ;  /* 0x0000ea00ff08bb82 */ /* 0x000f220000000a00 */
[----:B0-----:R-:W-:-:S05]  /*0120*/  @!P0 IADD3 R20, P5, PT, R4, R20, RZ ;  /* 0x0000001404148210 */ /* 0x001fca0007fbe0ff */
[----:B------:R-:W-:Y:S02]  /*0130*/  @!P0 IMAD.X R21, RZ, RZ, R21, P5 ;  /* 0x000000ffff158224 */ /* 0x000fe400028e0615 */
[----:B------:R-:W0:Y:S04]  /*0140*/  @!P3 LDC.64 R10, c[0x0][0x3a0] ;  /* 0x0000e800ff0abb82 */ /* 0x000e280000000a00 */
[----:B------:R-:W-:Y:S02]  /*0150*/  @!P2 IMAD R29, R22, 0x200, R0 ;  /* 0x00000200161da824 */ /* 0x000fe400078e0200 */
[----:B------:R-:W-:Y:S02]  /*0160*/  @!P2 VIADD R0, R0, 0x80 ;  /* 0x000000800000a836 */ /* 0x000fe40000000000 */
[----:B------:R-:W2:Y:S03]  /*0170*/  @!P2 LDC.64 R18, c[0x0][0x3a8] ;  /* 0x0000ea00ff12ab82 */ /* 0x000ea60000000a00 */
[----:B------:R-:W-:-:S02]  /*0180*/  ISETP.GE.AND P1, PT, R0, R23, PT ;  /* 0x000000170000720c */ /* 0x000fc40003f26270 */
[----:B----4-:R-:W-:-:S05]  /*0190*/  @!P3 IADD3 R8, P4, PT, R13, R8, RZ ;  /* 0x000000080d08b210 */ /* 0x010fca0007f9e0ff */
[----:B------:R-:W-:-:S06]  /*01a0*/  @!P3 IMAD.X R9, RZ, RZ, R9, P4 ;  /* 0x000000ffff09b224 */ /* 0x000fcc00020e0609 */
[----:B------:R-:W4:Y:S01]  /*01b0*/  @!P1 LDC.64 R16, c[0x0][0x3a8] ;  /* 0x0000ea00ff109b82 */ /* 0x000f220000000a00 */
[----:B------:R-:W-:Y:S01]  /*01c0*/  @!P1 IMAD R27, R22, 0x200, R0 ;  /* 0x00000200161b9824 */ /* 0x000fe200078e0200 */
[----:B-1----:R1:W3:Y:S04]  /*01d0*/  @!P3 LDG.E.U8 R24, desc[UR4][R8.64] ;  /* 0x000000040818b981 */ /* 0x0022e8000c1e1100 */
[----:B------:R0:W3:Y:S01]  /*01e0*/  @!P0 LDG.E.U8 R0, desc[UR4][R20.64] ;  /* 0x0000000414008981 */ /* 0x0000e2000c1e1100 */
[----:B--2---:R-:W-:Y:S01]  /*01f0*/  @!P2 IADD3 R18, P5, PT, R29, R18, RZ ;  /* 0x000000121d12a210 */ /* 0x004fe20007fbe0ff */
[----:B-1----:R-:W1:Y:S04]  /*0200*/  @!P3 LDC.64 R8, c[0x0][0x3b0] ;  /* 0x0000ec00ff08bb82 */ /* 0x002e680000000a00 */
[----:B------:R-:W-:-:S05]  /*0210*/  @!P2 IMAD.X R19, RZ, RZ, R19, P5 ;  /* 0x000000ffff13a224 */ /* 0x000fca00028e0613 */
[----:B------:R-:W2:Y:S01]  /*0220*/  @!P2 LDG.E.U8 R14, desc[UR4][R18.64] ;  /* 0x00000004120ea981 */ /* 0x000ea2000c1e1100 */
[----:B0-----:R-:W0:Y:S01]  /*0230*/  @!P2 LDC.64 R20, c[0x0][0x3b0] ;  /* 0x0000ec00ff14ab82 */ /* 0x001e220000000a00 */
[----:B----4-:R-:W-:-:S04]  /*0240*/  @!P1 IADD3 R16, P4, PT, R27, R16, RZ ;  /* 0x000000101b109210 */ /* 0x010fc80007f9e0ff */
[----:B------:R-:W-:-:S05]  /*0250*/  @!P1 IADD3.X R17, PT, PT, RZ, R17, RZ, P4, !PT ;  /* 0x00000011ff119210 */ /* 0x000fca00027fe4ff */
[----:B------:R3:W4:Y:S01]  /*0260*/  @!P1 LDG.E.U8 R15, desc[UR4][R16.64] ;  /* 0x00000004100f9981 */ /* 0x000722000c1e1100 */
[----:B------:R-:W-:-:S05]  /*0270*/  @!P0 IMAD.WIDE.U32 R6, R4, 0x2, R6 ;  /* 0x0000000204068825 */ /* 0x000fca00078e0006 */
[----:B------:R1:W4:Y:S01]  /*0280*/  @!P0 LDG.E.U16 R5, desc[UR4][R6.64] ;  /* 0x0000000406058981 */ /* 0x000322000c1e1500 */
[----:B---3--:R-:W-:Y:S02]  /*0290*/  @!P0 IMAD.WIDE.U32 R16, R4, 0x8, R2 ;  /* 0x0000000804108825 */ /* 0x008fe400078e0002 */
[----:B------:R-:W3:Y:S01]  /*02a0*/  @!P1 LDC.64 R2, c[0x0][0x3b0] ;  /* 0x0000ec00ff029b82 */ /* 0x000ee20000000a00 */
[----:B------:R-:W-:Y:S01]  /*02b0*/  PRMT R4, RZ, 0x7610, R4 ;  /* 0x00007610ff047816 */ /* 0x000fe20000000004 */
[----:B------:R-:W-:Y:S01]  /*02c0*/  @!P3 IMAD.WIDE.U32 R18, R13, 0x2, R10 ;  /* 0x000000020d12b825 */ /* 0x000fe200078e000a */
[----:B-1----:R-:W-:-:S03]  /*02d0*/  CS2R R6, SRZ ;  /* 0x0000000000067805 */ /* 0x002fc6000001ff00 */
[----:B------:R-:W-:Y:S01]  /*02e0*/  @!P3 IMAD.WIDE.U32 R10, R13, 0x8, R8 ;  /* 0x000000080d0ab825 */ /* 0x000fe200078e0008 */
[----:B------:R1:W4:Y:S01]  /*02f0*/  @!P3 LDG.E.U16 R4, desc[UR4][R18.64] ;  /* 0x000000041204b981 */ /* 0x000322000c1e1500 */
[----:B------:R-:W-:-:S03]  /*0300*/  CS2R R8, SRZ ;  /* 0x0000000000087805 */ /* 0x000fc6000001ff00 */
[----:B------:R1:W4:Y:S01]  /*0310*/  @!P0 LDG.E.64 R6, desc[UR4][R16.64] ;  /* 0x0000000410068981 */ /* 0x000322000c1e1b00 */
[----:B0-----:R-:W-:-:S03]  /*0320*/  @!P2 IMAD.WIDE.U32 R20, R29, 0x8, R20 ;  /* 0x000000081d14a825 */ /* 0x001fc600078e0014 */
[----:B------:R0:W4:Y:S01]  /*0330*/  @!P3 LDG.E.64 R8, desc[UR4][R10.64] ;  /* 0x000000040a08b981 */ /* 0x000122000c1e1b00 */
[----:B-1----:R-:W1:Y:S08]  /*0340*/  @!P1 LDC.64 R18, c[0x0][0x3a0] ;  /* 0x0000e800ff129b82 */ /* 0x002e700000000a00 */
[----:B------:R-:W1:Y:S01]  /*0350*/  @!P2 LDC.64 R16, c[0x0][0x3a0] ;  /* 0x0000e800ff10ab82 */ /* 0x000e620000000a00 */
[----:B0-----:R-:W-:-:S02]  /*0360*/  CS2R R10, SRZ ;  /* 0x00000000000a7805 */ /* 0x001fc4000001ff00 */
[----:B------:R-:W-:-:S04]  /*0370*/  CS2R R12, SRZ ;  /* 0x00000000000c7805 */ /* 0x000fc8000001ff00 */
[----:B------:R3:W4:Y:S02]  /*0380*/  @!P2 LDG.E.64 R10, desc[UR4][R20.64] ;  /* 0x00000004140aa981 */ /* 0x000724000c1e1b00 */
[----:B---3--:R-:W-:Y:S01]  /*0390*/  @!P1 IMAD.WIDE.U32 R20, R27, 0x8, R2 ;  /* 0x000000081b149825 */ /* 0x008fe200078e0002 */
[----:B------:R-:W-:-:S04]  /*03a0*/  PRMT R3, RZ, 0x7610, R3 ;  /* 0x00007610ff037816 */ /* 0x000fc80000000003 */
[----:B------:R0:W3:Y:S01]  /*03b0*/  @!P1 LDG.E.64 R12, desc[UR4][R20.64] ;  /* 0x00000004140c9981 */ /* 0x0000e2000c1e1b00 */
[----:B------:R-:W-:Y:S01]  /*03c0*/  PRMT R2, RZ, 0x7610, R2 ;  /* 0x00007610ff027816 */ /* 0x000fe20000000002 */
[----:B-1----:R-:W-:-:S04]  /*03d0*/  @!P2 IMAD.WIDE.U32 R16, R29, 0x2, R16 ;  /* 0x000000021d10a825 */ /* 0x002fc800078e0010 */
[----:B------:R-:W-:Y:S01]  /*03e0*/  @!P1 IMAD.WIDE.U32 R18, R27, 0x2, R18 ;  /* 0x000000021b129825 */ /* 0x000fe200078e0012 */
[----:B------:R-:W3:Y:S04]  /*03f0*/  @!P2 LDG.E.U16 R3, desc[UR4][R16.64] ;  /* 0x000000041003a981 */ /* 0x000ee8000c1e1500 */
[----:B------:R1:W3:Y:S01]  /*0400*/  @!P1 LDG.E.U16 R2, desc[UR4][R18.64] ;  /* 0x0000000412029981 */ /* 0x0002e2000c1e1500 */
[C---:B0-----:R-:W-:Y:S01]  /*0410*/  VIADD R20, R25.reuse, 0x180 ;  /* 0x0000018019147836 */ /* 0x041fe20000000000 */
[----:B------:R-:W-:Y:S02]  /*0420*/  ISETP.EQ.OR P3, PT, R24, RZ, P3 ;  /* 0x000000ff1800720c */ /* 0x000fe40001f62670 */
[----:B------:R-:W-:Y:S01]  /*0430*/  ISETP.EQ.OR P0, PT, R0, RZ, P0 ;  /* 0x000000ff0000720c */ /* 0x000fe20000702670 */
[C---:B------:R-:W-:Y:S01]  /*0440*/  VIADD R0, R25.reuse, 0x80 ;  /* 0x0000008019007836 */ /* 0x040fe20000000000 */
[----:B--2---:R-:W-:Y:S01]  /*0450*/  ISETP.EQ.OR P2, PT, R14, RZ, P2 ;  /* 0x000000ff0e00720c */ /* 0x004fe20001742670 */
[----:B------:R-:W-:-:S05]  /*0460*/  VIADD R14, R25, 0x100 ;  /* 0x00000100190e7836 */ /* 0x000fca0000000000 */
[-C--:B------:R-:W-:Y:S02]  /*0470*/  ISETP.GE.OR P2, PT, R14, R23.reuse, P2 ;  /* 0x000000170e00720c */ /* 0x080fe40001746670 */
[----:B----4-:R-:W-:Y:S02]  /*0480*/  ISETP.EQ.OR P4, PT, R15, RZ, P1 ;  /* 0x000000ff0f00720c */ /* 0x010fe40000f82670 */
[-C--:B------:R-:W-:Y:S01]  /*0490*/  ISETP.GE.OR P1, PT, R0, R23.reuse, P3 ;  /* 0x000000170000720c */ /* 0x080fe20001f26670 */
[----:B------:R-:W0:Y:S01]  /*04a0*/  @!P0 LDC.64 R14, c[0x0][0x388] ;  /* 0x0000e200ff0e8b82 */ /* 0x000e220000000a00 */
[----:B------:R-:W-:-:S07]  /*04b0*/  ISETP.GE.OR P3, PT, R20, R23, P4 ;  /* 0x000000171400720c */ /* 0x000fce0002766670 */
[----:B-1----:R-:W1:Y:S08]  /*04c0*/  @!P2 LDC.64 R18, c[0x0][0x388] ;  /* 0x0000e200ff12ab82 */ /* 0x002e700000000a00 */
[----:B------:R-:W2:Y:S08]  /*04d0*/  @!P1 LDC.64 R16, c[0x0][0x388] ;  /* 0x0000e200ff109b82 */ /* 0x000eb00000000a00 */
[----:B------:R-:W3:Y:S01]  /*04e0*/  @!P3 LDC.64 R20, c[0x0][0x388] ;  /* 0x0000e200ff14bb82 */ /* 0x000ee20000000a00 */
[----:B0-----:R-:W-:-:S04]  /*04f0*/  @!P0 LEA R14, P5, R6, R14, 0x1 ;  /* 0x0000000e060e8211 */ /* 0x001fc800078a08ff */
[----:B------:R-:W-:-:S05]  /*0500*/  @!P0 LEA.HI.X R15, R6, R15, R7, 0x1, P5 ;  /* 0x0000000f060f8211 */ /* 0x000fca00028f0c07 */
[----:B------:R0:W5:Y:S01]  /*0510*/  @!P0 LDG.E.U16 R5, desc[UR4][R14.64] ;  /* 0x000000040e058981 */ /* 0x000162000c1e1500 */
[----:B--2---:R-:W-:Y:S02]  /*0520*/  @!P1 LEA R16, P4, R8, R16, 0x1 ;  /* 0x0000001008109211 */ /* 0x004fe400078808ff */
[----:B-1----:R-:W-:Y:S02]  /*0530*/  @!P2 LEA R18, P5, R10, R18, 0x1 ;  /* 0x000000120a12a211 */ /* 0x002fe400078a08ff */
[----:B------:R-:W-:Y:S02]  /*0540*/  @!P1 LEA.HI.X R17, R8, R17, R9, 0x1, P4 ;  /* 0x0000001108119211 */ /* 0x000fe400020f0c09 */
[----:B------:R-:W-:-:S03]  /*0550*/  @!P2 LEA.HI.X R19, R10, R19, R11, 0x1, P5 ;  /* 0x000000130a13a211 */ /* 0x000fc600028f0c0b */
[----:B------:R0:W5:Y:S01]  /*0560*/  @!P1 LDG.E.U16 R4, desc[UR4][R16.64] ;  /* 0x0000000410049981 */ /* 0x000162000c1e1500 */
[----:B---3--:R-:W-:-:S04]  /*0570*/  @!P3 LEA R20, P4, R12, R20, 0x1 ;  /* 0x000000140c14b211 */ /* 0x008fc800078808ff */
[----:B------:R-:W-:Y:S01]  /*0580*/  @!P3 LEA.HI.X R21, R12, R21, R13, 0x1, P4 ;  /* 0x000000150c15b211 */ /* 0x000fe200020f0c0d */
[----:B------:R0:W5:Y:S04]  /*0590*/  @!P2 LDG.E.U16 R3, desc[UR4][R18.64] ;  /* 0x000000041203a981 */ /* 0x000168000c1e1500 */
[----:B------:R0:W5:Y:S01]  /*05a0*/  @!P3 LDG.E.U16 R2, desc[UR4][R20.64] ;  /* 0x000000041402b981 */ /* 0x000162000c1e1500 */
[----:B------:R-:W-:Y:S01]  /*05b0*/  ISETP.GE.AND P0, PT, R25, R23, PT ;  /* 0x000000171900720c */ /* 0x000fe20003f06270 */
[----:B------:R-:W-:Y:S04]  /*05c0*/  BSSY.RECONVERGENT B0, `(.L_x_1119) ;  /* 0x0000017000007945 */ /* 0x000fe80003800200 */
[----:B------:R-:W-:Y:S08]  /*05d0*/  BSSY.RELIABLE B1, `(.L_x_1120) ;  /* 0x000000f000017945 */ /* 0x000ff00003800100 */
[----:B0-----:R-:W-:Y:S05]  /*05e0*/  @P0 BRA `(.L_x_1121) ;  /* 0x0000000000340947 */ /* 0x001fea0003800000 */
[----:B------:R-:W0:Y:S01]  /*05f0*/  LDC.64 R6, c[0x0][0x398] ;  /* 0x0000e600ff067b82 */ /* 0x000e220000000a00 */
[----:B------:R-:W-:Y:S02]  /*0600*/  IMAD R9, R22, 0x200, R25 ;  /* 0x0000020016097824 */ /* 0x000fe400078e0219 */
[----:B------:R-:W-:-:S05]  /*0610*/  IMAD.MOV.U32 R25, RZ, RZ, R0 ;  /* 0x000000ffff197224 */ /* 0x000fca00078e0000 */
[----:B------:R-:W-:-:S13]  /*0620*/  ISETP.GE.AND P0, PT, R25, R23, PT ;  /* 0x000000171900720c */ /* 0x000fda0003f06270 */
[----:B------:R-:W-:Y:S05]  /*0630*/  @P0 BREAK.RELIABLE B1 ;  /* 0x0000000000010942 */ /* 0x000fea0003800100 */
[----:B0-----:R-:W-:-:S05]  /*0640*/  IMAD.WIDE.U32 R6, R9, 0x2, R6 ;  /* 0x0000000209067825 */ /* 0x001fca00078e0006 */
[----:B-----5:R0:W-:Y:S01]  /*0650*/  STG.E.U16 desc[UR4][R6.64], R5 ;  /* 0x0000000506007986 */ /* 0x0201e2000c101504 */
[----:B------:R-:W-:Y:S05]  /*0660*/  @P0 BRA `(.L_x_1122) ;  /* 0x0000000000300947 */ /* 0x000fea0003800000 */
[----:B0-----:R-:W0:Y:S01]  /*0670*/  LDC.64 R6, c[0x0][0x398] ;  /* 0x0000e600ff067b82 */ /* 0x001e220000000a00 */
[----:B------:R-:W-:Y:S01]  /*0680*/  LEA R5, R22, R25, 0x9 ;  /* 0x0000001916057211 */ /* 0x000fe200078e48ff */
[----:B------:R-:W-:-:S04]  /*0690*/  VIADD R25, R25, 0x80 ;  /* 0x0000008019197836 */ /* 0x000fc80000000000 */
[----:B0-----:R-:W-:-:S05]  /*06a0*/  IMAD.WIDE.U32 R6, R5, 0x2, R6 ;  /* 0x0000000205067825 */ /* 0x001fca00078e0006 */
[----:B------:R0:W-:Y:S02]  /*06b0*/  STG.E.U16 desc[UR4][R6.64], R4 ;  /* 0x0000000406007986 */ /* 0x0001e4000c101504 */
.L_x_1121:
[----:B------:R-:W-:Y:S05]  /*06c0*/  BSYNC.RELIABLE B1 ;  /* 0x0000000000017941 */ /* 0x000fea0003800100 */
.L_x_1120:
[----:B------:R-:W-:-:S13]  /*06d0*/  ISETP.GE.AND P0, PT, R25, R23, PT ;  /* 0x000000171900720c */ /* 0x000fda0003f06270 */
[----:B0----5:R-:W0:Y:S01]  /*06e0*/  @!P0 LDC.64 R4, c[0x0][0x398] ;  /* 0x0000e600ff048b82 */ /* 0x021e220000000a00 */
[----:B------:R-:W-:Y:S02]  /*06f0*/  @!P0 IMAD R7, R22, 0x200, R25 ;  /* 0x0000020016078824 */ /* 0x000fe400078e0219 */
[----:B------:R-:W-:Y:S02]  /*0700*/  @!P0 VIADD R25, R25, 0x80 ;  /* 0x0000008019198836 */ /* 0x000fe40000000000 */
[----:B0-----:R-:W-:-:S05]  /*0710*/  @!P0 IMAD.WIDE.U32 R4, R7, 0x2, R4 ;  /* 0x0000000207048825 */ /* 0x001fca00078e0004 */
[----:B------:R1:W-:Y:S02]  /*0720*/  @!P0 STG.E.U16 desc[UR4][R4.64], R3 ;  /* 0x0000000304008986 */ /* 0x0003e4000c101504 */
.L_x_1122:
[----:B------:R-:W-:Y:S05]  /*0730*/  BSYNC.RECONVERGENT B0 ;  /* 0x0000000000007941 */ /* 0x000fea0003800200 */
.L_x_1119:
[----:B------:R-:W-:Y:S05]  /*0740*/  WARPSYNC.ALL ;  /* 0x0000000000007948 */ /* 0x000fea0003800000 */
[----:B------:R-:W-:-:S13]  /*0750*/  ISETP.GE.AND P0, PT, R25, R23, PT ;  /* 0x000000171900720c */ /* 0x000fda0003f06270 */
[----:B------:R-:W-:Y:S05]  /*0760*/  @P0 EXIT ;  /* 0x000000000000094d */ /* 0x000fea0003800000 */
[----:B01----:R-:W0:Y:S01]  /*0770*/  LDC.64 R4, c[0x0][0x398] ;  /* 0x0000e600ff047b82 */ /* 0x003e220000000a00 */
[----:B------:R-:W-:-:S04]  /*0780*/  IMAD R25, R22, 0x200, R25 ;  /* 0x0000020016197824 */ /* 0x000fc800078e0219 */
[----:B0-----:R-:W-:-:S05]  /*0790*/  IMAD.WIDE.U32 R4, R25, 0x2, R4 ;  /* 0x0000000219047825 */ /* 0x001fca00078e0004 */
[----:B------:R-:W-:Y:S01]  /*07a0*/  STG.E.U16 desc[UR4][R4.64], R2 ;  /* 0x0000000204007986 */ /* 0x000fe2000c101504 */
[----:B------:R-:W-:Y:S05]  /*07b0*/  EXIT ;  /* 0x000000000000794d */ /* 0x000fea0003800000 */
.L_x_1123:
        /* <DEDUP_REMOVED lines=12> */
.L_x_41753:


//--------------------- .text._ZN2at6native29vectorized_elementwise_kernelILi2EZZZNS0_28launch_masked_scatter_kernelERKNS_10TensorBaseES4_S4_S4_ENKUlvE_clEvENKUlvE10_clEvEUlN3c104HalfEblE_St5arrayIPcLm4EEEEviT0_T1_ --------------------------
	.section	.text._ZN2at6native29vectorized_elementwise_kernelILi2EZZZNS0_28launch_masked_scatter_kernelERKNS_10TensorBaseES4_S4_S4_ENKUlvE_clEvENKUlvE10_clEvEUlN3c104HalfEblE_St5arrayIPcLm4EEEEviT0_T1_,"ax",@progbits
	.align	128
        .global         _ZN2at6native29vectorized_elementwise_kernelILi2EZZZNS0_28launch_masked_scatter_kernelERKNS_10TensorBaseES4_S4_S4_ENKUlvE_clEvENKUlvE10_clEvEUlN3c104HalfEblE_St5arrayIPcLm4EEEEviT0_T1_
        .type           _ZN2at6native29vectorized_elementwise_kernelILi2EZZZNS0_28launch_masked_scatter_kernelERKNS_10TensorBaseES4_S4_S4_ENKUlvE_clEvENKUlvE10_clEvEUlN3c104HalfEblE_St5arrayIPcLm4EEEEviT0_T1_,@function
        .size           _ZN2at6native29vectorized_elementwise_kernelILi2EZZZNS0_28launch_masked_scatter_kernelERKNS_10TensorBaseES4_S4_S4_ENKUlvE_clEvENKUlvE10_clEvEUlN3c104HalfEblE_St5arrayIPcLm4EEEEviT0_T1_,(.L_x_41754 - _ZN2at6native29vectorized_elementwise_kernelILi2EZZZNS0_28launch_masked_scatter_kernelERKNS_10TensorBaseES4_S4_S4_ENKUlvE_clEvENKUlvE10_clEvEUlN3c104HalfEblE_St5arrayIPcLm4EEEEviT0_T1_)
        .other          _ZN2at6native29vectorized_elementwise_kernelILi2EZZZNS0_28launch_masked_scatter_kernelERKNS_10TensorBaseES4_S4_S4_ENKUlvE_clEvENKUlvE10_clEvEUlN3c104HalfEblE_St5arrayIPcLm4EEEEviT0_T1_,@"STO_CUDA_ENTRY STV_DEFAULT"
_ZN2at6native29vectorized_elementwise_kernelILi2EZZZNS0_28launch_masked_scatter_kernelERKNS_10TensorBaseES4_S4_S4_ENKUlvE_clEvENKUlvE10_clEvEUlN3c104HalfEblE_St5arrayIPcLm4EEEEviT0_T1_:
.text._ZN2at6native29vectorized_elementwise_kernelILi2EZZZNS0_28launch_masked_scatter_kernelERKNS_10TensorBaseES4_S4_S4_ENKUlvE_clEvENKUlvE10_clEvEUlN3c104HalfEblE_St5arrayIPcLm4EEEEviT0_T1_:
[----:B------:R-:W-:Y:S01]  /*0000*/  LDC R1, c[0x0][0x37c] ;  /* 0x0000df00ff017b82 */ /* 0x000fe20000000800 */
[----:B------:R-:W0:Y:S01]  /*0010*/  S2R R2, SR_CTAID.X ;  /* 0x0000000000027919 */ /* 0x000e220000002500 */
[----:B------:R-:W1:Y:S01]  /*0020*/  LDCU UR6, c[0x0][0x380] ;  /* 0x00007000ff0677ac */ /* 0x000e620008000800 */
[----:B------:R-:W2:Y:S01]  /*0030*/  LDCU.64 UR4, c[0x0][0x358] ;  /* 0x00006b00ff0477ac */ /* 0x000ea20008000a00 */
[----:B0-----:R-:W-:-:S05]  /*0040*/  IMAD.SHL.U32 R2, R2, 0x400, RZ ;  /* 0x0000040002027824 */ /* 0x001fca00078e00ff */
[----:B-1----:R-:W-:-:S04]  /*0050*/  IADD3 R3, PT, PT, -R2, UR6, RZ ;  /* 0x0000000602037c10 */ /* 0x002fc8000fffe1ff */
[----:B------:R-:W-:-:S13]  /*0060*/  ISETP.GT.U32.AND P0, PT, R3, 0x3ff, PT ;  /* 0x000003ff0300780c */ /* 0x000fda0003f04070 */
[----:B--2---:R-:W-:Y:S05]  /*0070*/  @P0 BRA `(.L_x_1124) ;  /* 0x0000000c00ac0947 */ /* 0x004fea0003800000 */
[----:B------:R-:W0:Y:S02]  /*0080*/  S2R R23, SR_TID.X ;  /* 0x0000000000177919 */ /* 0x000e240000002100 */
[----:B0-----:R-:W-:Y:S01]  /*0090*/  ISETP.GE.U32.AND P2, PT, R23, R3, PT ;  /* 0x000000031700720c */ /* 0x001fe20003f46070 */
[----:B------:R-:W-:-:S12]  /*00a0*/  IMAD.MOV.U32 R4, RZ, RZ, R23 ;  /* 0x000000ffff047224 */ /* 0x000fd800078e0017 */
[----:B------:R-:W-:Y:S01]  /*00b0*/  @!P2 VIADD R23, R4, 0x80 ;  /* 0x000000800417a836 */ /* 0x000fe20000000000 */
[----:B------:R-:W0:Y:S01]  /*00c0*/  @!P2 LDC.64 R18, c[0x0][0x3a8] ;  /* 0x0000ea00ff12ab82 */ /* 0x000e220000000a00 */
[----:B------:R-:W-:-:S03]  /*00d0*/  @!P2 IMAD.IADD R0, R2, 0x1, R4 ;  /* 0x000000010200a824 */ /* 0x000fc600078e0204 */
[----:B------:R-:W-:-:S04]  /*00e0*/  ISETP.GE.U32.AND P1, PT, R23, R3, PT ;  /* 0x000000031700720c */ /* 0x000fc80003f26070 */
[----:B------:R-:W1:Y:S08]  /*00f0*/  @!P2 LDC.64 R12, c[0x0][0x3a0] ;  /* 0x0000e800ff0cab82 */ /* 0x000e700000000a00 */
[----:B------:R-:W2:Y:S01]  /*0100*/  @!P2 LDC.64 R16, c[0x0][0x3b0] ;  /* 0x0000ec00ff10ab82 */ /* 0x000ea20000000a00 */
[----:B------:R-:W-:Y:S02]  /*0110*/  @!P1 IMAD.IADD R26, R2, 0x1, R23 ;  /* 0x00000001021a9824 */ /* 0x000fe400078e0217 */
[----:B------:R-:W-:-:S05]  /*0120*/  @!P1 VIADD R23, R23, 0x80 ;  /* 0x0000008017179836 */ /* 0x000fca0000000000 */
[----:B------:R-:W-:Y:S01]  /*0130*/  ISETP.GE.U32.AND P3, PT, R23, R3, PT ;  /* 0x000000031700720c */ /* 0x000fe20003f66070 */
[----:B------:R-:W3:Y:S01]  /*0140*/  @!P1 LDC.64 R8, c[0x0][0x3a8] ;  /* 0x0000ea00ff089b82 */ /* 0x000ee20000000a00 */
[----:B0-----:R-:W-:-:S05]  /*0150*/  @!P2 IADD3 R18, P4, PT, R0, R18, RZ ;  /* 0x000000120012a210 */ /* 0x001fca0007f9e0ff */
[----:B------:R-:W-:-:S05]  /*0160*/  @!P2 IMAD.X R19, RZ, RZ, R19, P4 ;  /* 0x000000ffff13a224 */ /* 0x000fca00020e0613 */
[----:B------:R-:W4:Y:S01]  /*0170*/  @!P2 LDG.E.U8 R21, desc[UR4][R18.64] ;  /* 0x000000041215a981 */ /* 0x000f22000c1e1100 */
[----:B------:R-:W-:Y:S01]  /*0180*/  @!P3 IMAD.IADD R25, R2, 0x1, R23 ;  /* 0x000000010219b824 */ /* 0x000fe200078e0217 */
[----:B------:R-:W0:Y:S01]  /*0190*/  @!P3 LDC.64 R6, c[0x0][0x3a8] ;  /* 0x0000ea00ff06bb82 */ /* 0x000e220000000a00 */
[----:B------:R-:W-:-:S05]  /*01a0*/  @!P3 VIADD R23, R23, 0x80 ;  /* 0x000000801717b836 */ /* 0x000fca0000000000 */
[----:B------:R-:W-:Y:S02]  /*01b0*/  ISETP.GE.U32.AND P0, PT, R23, R3, PT ;  /* 0x000000031700720c */ /* 0x000fe40003f06070 */
[----:B---3--:R-:W-:-:S05]  /*01c0*/  @!P1 IADD3 R8, P5, PT, R26, R8, RZ ;  /* 0x000000081a089210 */ /* 0x008fca0007fbe0ff */
[----:B------:R-:W-:-:S06]  /*01d0*/  @!P1 IMAD.X R9, RZ, RZ, R9, P5 ;  /* 0x000000ffff099224 */ /* 0x000fcc00028e0609 */
[----:B------:R-:W3:Y:S01]  /*01e0*/  @!P0 LDC.64 R10, c[0x0][0x3a8] ;  /* 0x0000ea00ff0a8b82 */ /* 0x000ee20000000a00 */
[----:B------:R1:W4:Y:S01]  /*01f0*/  @!P1 LDG.E.U8 R22, desc[UR4][R8.64] ;  /* 0x0000000408169981 */ /* 0x000322000c1e1100 */
[----:B0-----:R-:W-:Y:S01]  /*0200*/  @!P3 IADD3 R6, P4, PT, R25, R6, RZ ;  /* 0x000000061906b210 */ /* 0x001fe20007f9e0ff */
[----:B------:R-:W-:-:S05]  /*0210*/  @!P0 IMAD.IADD R24, R2, 0x1, R23 ;  /* 0x0000000102188824 */ /* 0x000fca00078e0217 */
[----:B-1----:R-:W0:Y:S01]  /*0220*/  @!P1 LDC.64 R8, c[0x0][0x3b0] ;  /* 0x0000ec00ff089b82 */ /* 0x002e220000000a00 */
[----:B------:R-:W-:-:S05]  /*0230*/  @!P3 IMAD.X R7, RZ, RZ, R7, P4 ;  /* 0x000000ffff07b224 */ /* 0x000fca00020e0607 */
[----:B------:R1:W4:Y:S01]  /*0240*/  @!P3 LDG.E.U8 R20, desc[UR4][R6.64] ;  /* 0x000000040614b981 */ /* 0x000322000c1e1100 */
[----:B---3--:R-:W-:Y:S01]  /*0250*/  @!P0 IADD3 R14, P4, PT, R24, R10, RZ ;  /* 0x0000000a180e8210 */ /* 0x008fe20007f9e0ff */
[C---:B------:R-:W-:Y:S01]  /*0260*/  @!P2 IMAD.WIDE.U32 R12, R0.reuse, 0x2, R12 ;  /* 0x00000002000ca825 */ /* 0x040fe200078e000c */
[----:B-1----:R-:W1:Y:S03]  /*0270*/  @!P3 LDC.64 R6, c[0x0][0x3b0] ;  /* 0x0000ec00ff06bb82 */ /* 0x002e660000000a00 */
[----:B------:R-:W-:Y:S01]  /*0280*/  @!P0 IMAD.X R15, RZ, RZ, R11, P4 ;  /* 0x000000ffff0f8224 */ /* 0x000fe200020e060b */
[----:B------:R-:W-:Y:S01]  /*0290*/  CS2R R18, SRZ ;  /* 0x0000000000127805 */ /* 0x000fe2000001ff00 */
[----:B--2---:R-:W-:Y:S01]  /*02a0*/  @!P2 IMAD.WIDE.U32 R10, R0, 0x8, R16 ;  /* 0x00000008000aa825 */ /* 0x004fe200078e0010 */
[----:B------:R-:W-:Y:S01]  /*02b0*/  CS2R R28, SRZ ;  /* 0x00000000001c7805 */ /* 0x000fe2000001ff00 */
[----:B------:R2:W3:Y:S04]  /*02c0*/  @!P2 LDG.E.U16 R5, desc[UR4][R12.64] ;  /* 0x000000040c05a981 */ /* 0x0004e8000c1e1500 */
[----:B------:R2:W3:Y:S01]  /*02d0*/  @!P0 LDG.E.U8 R0, desc[UR4][R14.64] ;  /* 0x000000040e008981 */ /* 0x0004e2000c1e1100 */
[----:B0-----:R-:W-:-:S03]  /*02e0*/  @!P1 IMAD.WIDE.U32 R8, R26, 0x8, R8 ;  /* 0x000000081a089825 */ /* 0x001fc600078e0008 */
[----:B------:R-:W3:Y:S01]  /*02f0*/  @!P2 LDG.E.64 R18, desc[UR4][R10.64] ;  /* 0x000000040a12a981 */ /* 0x000ee2000c1e1b00 */
[----:B--2---:R-:W0:Y:S03]  /*0300*/  @!P3 LDC.64 R12, c[0x0][0x3a0] ;  /* 0x0000e800ff0cbb82 */ /* 0x004e260000000a00 */
[----:B------:R2:W3:Y:S05]  /*0310*/  @!P1 LDG.E.64 R28, desc[UR4][R8.64] ;  /* 0x00000004081c9981 */ /* 0x0004ea000c1e1b00 */
[----:B------:R-:W0:Y:S08]  /*0320*/  @!P1 LDC.64 R14, c[0x0][0x3a0] ;  /* 0x0000e800ff0e9b82 */ /* 0x000e300000000a00 */
[----:B--2---:R-:W2:Y:S01]  /*0330*/  @!P0 LDC.64 R8, c[0x0][0x3b0] ;  /* 0x0000ec00ff088b82 */ /* 0x004ea20000000a00 */
[----:B------:R-:W-:Y:S01]  /*0340*/  CS2R R16, SRZ ;  /* 0x0000000000107805 */ /* 0x000fe2000001ff00 */
[----:B-1----:R-:W-:-:S05]  /*0350*/  @!P3 IMAD.WIDE.U32 R6, R25, 0x8, R6 ;  /* 0x000000081906b825 */ /* 0x002fca00078e0006 */
[----:B------:R1:W3:Y:S01]  /*0360*/  @!P3 LDG.E.64 R16, desc[UR4][R6.64] ;  /* 0x000000040610b981 */ /* 0x0002e2000c1e1b00 */
[----:B------:R-:W2:Y:S01]  /*0370*/  @!P0 LDC.64 R10, c[0x0][0x3a0] ;  /* 0x0000e800ff0a8b82 */ /* 0x000ea20000000a00 */
[----:B0-----:R-:W-:-:S04]  /*0380*/  @!P3 IMAD.WIDE.U32 R12, R25, 0x2, R12 ;  /* 0x00000002190cb825 */ /* 0x001fc800078e000c */
[----:B------:R-:W-:Y:S01]  /*0390*/  @!P1 IMAD.WIDE.U32 R14, R26, 0x2, R14 ;  /* 0x000000021a0e9825 */ /* 0x000fe200078e000e */
[----:B-1----:R-:W-:Y:S02]  /*03a0*/  PRMT R6, RZ, 0x7610, R6 ;  /* 0x00007610ff067816 */ /* 0x002fe40000000006 */
[----:B------:R-:W-:Y:S02]  /*03b0*/  CS2R R26, SRZ ;  /* 0x00000000001a7805 */ /* 0x000fe4000001ff00 */
[----:B------:R-:W-:Y:S02]  /*03c0*/  PRMT R7, RZ, 0x7610, R7 ;  /* 0x00007610ff077816 */ /* 0x000fe40000000007 */
[----:B------:R-:W3:Y:S01]  /*03d0*/  @!P1 LDG.E.U16 R6, desc[UR4][R14.64] ;  /* 0x000000040e069981 */ /* 0x000ee2000c1e1500 */
[----:B--2---:R-:W-:-:S03]  /*03e0*/  @!P0 IMAD.WIDE.U32 R8, R24, 0x8, R8 ;  /* 0x0000000818088825 */ /* 0x004fc600078e0008 */
[----:B------:R-:W2:Y:S04]  /*03f0*/  @!P3 LDG.E.U16 R7, desc[UR4][R12.64] ;  /* 0x000000040c07b981 */ /* 0x000ea8000c1e1500 */
[----:B------:R0:W2:Y:S01]  /*0400*/  @!P0 LDG.E.64 R26, desc[UR4][R8.64] ;  /* 0x00000004081a8981 */ /* 0x0000a2000c1e1b00 */
[----:B------:R-:W-:Y:S01]  /*0410*/  @!P0 IMAD.WIDE.U32 R10, R24, 0x2, R10 ;  /* 0x00000002180a8825 */ /* 0x000fe200078e000a */
[----:B0-----:R-:W-:-:S06]  /*0420*/  PRMT R8, RZ, 0x7610, R8 ;  /* 0x00007610ff087816 */ /* 0x001fcc0000000008 */
[----:B------:R0:W2:Y:S01]  /*0430*/  @!P0 LDG.E.U16 R8, desc[UR4][R10.64] ;  /* 0x000000040a088981 */ /* 0x0000a2000c1e1500 */
[C---:B------:R-:W-:Y:S02]  /*0440*/  VIADD R9, R4.reuse, 0x80 ;  /* 0x0000008004097836 */ /* 0x040fe40000000000 */
[----:B------:R-:W-:Y:S02]  /*0450*/  VIADD R14, R4, 0x100 ;  /* 0x00000100040e7836 */ /* 0x000fe40000000000 */
[----:B------:R-:W-:Y:S01]  /*0460*/  @!P0 VIADD R23, R23, 0x80 ;  /* 0x0000008017178836 */ /* 0x000fe20000000000 */
[----:B----4-:R-:W-:-:S13]  /*0470*/  ISETP.EQ.OR P2, PT, R21, RZ, P2 ;  /* 0x000000ff1500720c */ /* 0x010fda0001742670 */
[----:B------:R-:W1:Y:S01]  /*0480*/  @!P2 LDC.64 R12, c[0x0][0x388] ;  /* 0x0000e200ff0cab82 */ /* 0x000e620000000a00 */
[----:B------:R-:W-:-:S04]  /*0490*/  ISETP.EQ.OR P1, PT, R22, RZ, P1 ;  /* 0x000000ff1600720c */ /* 0x000fc80000f22670 */
[----:B------:R-:W-:Y:S02]  /*04a0*/  ISETP.GE.U32.OR P1, PT, R9, R3, P1 ;  /* 0x000000030900720c */ /* 0x000fe40000f26470 */
[----:B------:R-:W-:-:S04]  /*04b0*/  ISETP.EQ.OR P3, PT, R20, RZ, P3 ;  /* 0x000000ff1400720c */ /* 0x000fc80001f62670 */
[----:B------:R-:W-:-:S07]  /*04c0*/  ISETP.GE.U32.OR P3, PT, R14, R3, P3 ;  /* 0x000000030e00720c */ /* 0x000fce0001f66470 */
[----:B------:R-:W4:Y:S08]  /*04d0*/  @!P1 LDC.64 R14, c[0x0][0x388] ;  /* 0x0000e200ff0e9b82 */ /* 0x000f300000000a00 */
[----:B0-----:R-:W0:Y:S01]  /*04e0*/  @!P3 LDC.64 R10, c[0x0][0x388] ;  /* 0x0000e200ff0abb82 */ /* 0x001e220000000a00 */
[----:B---3--:R-:W-:Y:S01]  /*04f0*/  ISETP.EQ.OR P4, PT, R0, RZ, P0 ;  /* 0x000000ff0000720c */ /* 0x008fe20000782670 */
[----:B------:R-:W-:Y:S01]  /*0500*/  VIADD R0, R4, 0x180 ;  /* 0x0000018004007836 */ /* 0x000fe20000000000 */
[----:B------:R-:W-:-:S04]  /*0510*/  ISETP.GE.U32.AND P0, PT, R23, R3, PT ;  /* 0x000000031700720c */ /* 0x000fc80003f06070 */
[----:B------:R-:W-:Y:S02]  /*0520*/  ISETP.GE.U32.OR P4, PT, R0, R3, P4 ;  /* 0x000000030000720c */ /* 0x000fe40002786470 */
[----:B-1----:R-:W-:-:S04]  /*0530*/  @!P2 LEA R24, P5, R18, R12, 0x1 ;  /* 0x0000000c1218a211 */ /* 0x002fc800078a08ff */
[----:B------:R-:W-:-:S03]  /*0540*/  @!P2 LEA.HI.X R25, R18, R13, R19, 0x1, P5 ;  /* 0x0000000d1219a211 */ /* 0x000fc600028f0c13 */
[----:B------:R-:W-:Y:S02]  /*0550*/  @!P0 IMAD.IADD R21, R2, 0x1, R23 ;  /* 0x0000000102158824 */ /* 0x000fe400078e0217 */
[----:B------:R-:W-:Y:S02]  /*0560*/  @!P0 VIADD R23, R23, 0x80 ;  /* 0x0000008017178836 */ /* 0x000fe40000000000 */
[----:B------:R-:W1:Y:S01]  /*0570*/  @!P4 LDC.64 R12, c[0x0][0x388] ;  /* 0x0000e200ff0ccb82 */ /* 0x000e620000000a00 */
[C---:B----4-:R-:W-:Y:S01]  /*0580*/  @!P1 LEA R18, P5, R28.reuse, R14, 0x1 ;  /* 0x0000000e1c129211 */ /* 0x050fe200078a08ff */
[----:B------:R3:W5:Y:S01]  /*0590*/  @!P2 LDG.E.U16 R5, desc[UR4][R24.64] ;  /* 0x000000041805a981 */ /* 0x000762000c1e1500 */
[----:B------:R-:W-:Y:S02]  /*05a0*/  ISETP.GE.U32.AND P2, PT, R23, R3, PT ;  /* 0x000000031700720c */ /* 0x000fe40003f46070 */
[----:B------:R-:W-:-:S03]  /*05b0*/  @!P1 LEA.HI.X R19, R28, R15, R29, 0x1, P5 ;  /* 0x0000000f1c139211 */ /* 0x000fc600028f0c1d */
[----:B------:R-:W4:Y:S01]  /*05c0*/  @!P0 LDC.64 R14, c[0x0][0x3a8] ;  /* 0x0000ea00ff0e8b82 */ /* 0x000f220000000a00 */
[----:B0-----:R-:W-:-:S07]  /*05d0*/  @!P3 LEA R10, P5, R16, R10, 0x1 ;  /* 0x0000000a100ab211 */ /* 0x001fce00078a08ff */
[----:B---3--:R-:W0:Y:S01]  /*05e0*/  @!P0 LDC.64 R24, c[0x0][0x3a0] ;  /* 0x0000e800ff188b82 */ /* 0x008e220000000a00 */
[----:B------:R-:W-:Y:S01]  /*05f0*/  @!P2 IMAD.IADD R0, R2, 0x1, R23 ;  /* 0x000000010200a824 */ /* 0x000fe200078e0217 */
[----:B------:R-:W-:Y:S01]  /*0600*/  @!P3 LEA.HI.X R11, R16, R11, R17, 0x1, P5 ;  /* 0x0000000b100bb211 */ /* 0x000fe200028f0c11 */
[----:B------:R-:W-:-:S05]  /*0610*/  @!P2 VIADD R23, R23, 0x80 ;  /* 0x000000801717a836 */ /* 0x000fca0000000000 */
[----:B------:R-:W3:Y:S01]  /*0620*/  @!P0 LDC.64 R16, c[0x0][0x3b0] ;  /* 0x0000ec00ff108b82 */ /* 0x000ee20000000a00 */
[----:B------:R4:W5:Y:S01]  /*0630*/  @!P1 LDG.E.U16 R6, desc[UR4][R18.64] ;  /* 0x0000000412069981 */ /* 0x000962000c1e1500 */
[----:B------:R-:W-:-:S03]  /*0640*/  ISETP.GE.U32.AND P1, PT, R23, R3, PT ;  /* 0x000000031700720c */ /* 0x000fc60003f26070 */
[----:B--2---:R2:W5:Y:S01]  /*0650*/  @!P3 LDG.E.U16 R7, desc[UR4][R10.64] ;  /* 0x000000040a07b981 */ /* 0x004562000c1e1500 */
[C---:B-1----:R-:W-:Y:S02]  /*0660*/  @!P4 LEA R12, P3, R26.reuse, R12, 0x1 ;  /* 0x0000000c1a0cc211 */ /* 0x042fe400078608ff */
[----:B----4-:R-:W1:Y:S02]  /*0670*/  @!P2 LDC.64 R18, c[0x0][0x3a0] ;  /* 0x0000e800ff12ab82 */ /* 0x010e640000000a00 */
[----:B------:R-:W-:Y:S02]  /*0680*/  @!P4 LEA.HI.X R13, R26, R13, R27, 0x1, P3 ;  /* 0x0000000d1a0dc211 */ /* 0x000fe400018f0c1b */
[----:B------:R-:W-:-:S04]  /*0690*/  @!P0 IADD3 R14, P3, PT, R21, R14, RZ ;  /* 0x0000000e150e8210 */ /* 0x000fc80007f7e0ff */
[----:B--2---:R-:W2:Y:S01]  /*06a0*/  @!P2 LDC.64 R10, c[0x0][0x3a8] ;  /* 0x0000ea00ff0aab82 */ /* 0x004ea20000000a00 */
[----:B------:R-:W-:Y:S01]  /*06b0*/  PRMT R20, RZ, 0x7610, R20 ;  /* 0x00007610ff147816 */ /* 0x000fe20000000014 */
[C---:B0-----:R-:W-:Y:S01]  /*06c0*/  @!P0 IMAD.WIDE.U32 R24, R21.reuse, 0x2, R24 ;  /* 0x0000000215188825 */ /* 0x041fe200078e0018 */
[----:B------:R0:W5:Y:S03]  /*06d0*/  @!P4 LDG.E.U16 R8, desc[UR4][R12.64] ;  /* 0x000000040c08c981 */ /* 0x000166000c1e1500 */
[----:B------:R-:W-:Y:S02]  /*06e0*/  @!P0 IMAD.X R15, RZ, RZ, R15, P3 ;  /* 0x000000ffff0f8224 */ /* 0x000fe400018e060f */
[----:B------:R-:W4:Y:S01]  /*06f0*/  @!P1 LDC.64 R28, c[0x0][0x3a0] ;  /* 0x0000e800ff1c9b82 */ /* 0x000f220000000a00 */
[----:B------:R-:W4:Y:S07]  /*0700*/  @!P0 LDG.E.U16 R20, desc[UR4][R24.64] ;  /* 0x0000000418148981 */ /* 0x000f2e000c1e1500 */
[----:B0-----:R-:W0:Y:S01]  /*0710*/  @!P2 LDC.64 R12, c[0x0][0x3b0] ;  /* 0x0000ec00ff0cab82 */ /* 0x001e220000000a00 */
[----:B------:R1:W4:Y:S01]  /*0720*/  @!P0 LDG.E.U8 R25, desc[UR4][R14.64] ;  /* 0x000000040e198981 */ /* 0x000322000c1e1100 */
[----:B---3--:R-:W-:Y:S01]  /*0730*/  @!P0 IMAD.WIDE.U32 R26, R21, 0x8, R16 ;  /* 0x00000008151a8825 */ /* 0x008fe200078e0010 */
[----:B------:R-:W-:-:S05]  /*0740*/  CS2R R16, SRZ ;  /* 0x0000000000107805 */ /* 0x000fca000001ff00 */
[----:B-1----:R-:W1:Y:S01]  /*0750*/  @!P1 LDC.64 R14, c[0x0][0x3b0] ;  /* 0x0000ec00ff0e9b82 */ /* 0x002e620000000a00 */
[----:B------:R2:W3:Y:S01]  /*0760*/  @!P0 LDG.E.64 R16, desc[UR4][R26.64] ;  /* 0x000000041a108981 */ /* 0x0004e2000c1e1b00 */
[----:B------:R-:W-:Y:S01]  /*0770*/  PRMT R21, RZ, 0x7610, R21 ;  /* 0x00007610ff157816 */ /* 0x000fe20000000015 */
[----:B------:R-:W-:-:S04]  /*0780*/  @!P2 IMAD.WIDE.U32 R18, R0, 0x2, R18 ;  /* 0x000000020012a825 */ /* 0x000fc800078e0012 */
[----:B------:R-:W-:Y:S01]  /*0790*/  @!P1 IMAD.IADD R22, R2, 0x1, R23 ;  /* 0x0000000102169824 */ /* 0x000fe200078e0217 */
[----:B------:R0:W3:Y:S01]  /*07a0*/  @!P2 LDG.E.U16 R21, desc[UR4][R18.64] ;  /* 0x000000041215a981 */ /* 0x0000e2000c1e1500 */
[----:B------:R-:W-:Y:S01]  /*07b0*/  @!P1 VIADD R23, R23, 0x80 ;  /* 0x0000008017179836 */ /* 0x000fe20000000000 */
[C---:B--2---:R-:W-:Y:S01]  /*07c0*/  @!P2 IADD3 R26, P3, PT, R0.reuse, R10, RZ ;  /* 0x0000000a001aa210 */ /* 0x044fe20007f7e0ff */
[----:B0-----:R-:W-:Y:S01]  /*07d0*/  @!P2 IMAD.WIDE.U32 R12, R0, 0x8, R12 ;  /* 0x00000008000ca825 */ /* 0x001fe200078e000c */
[----:B------:R-:W-:-:S03]  /*07e0*/  PRMT R0, RZ, 0x7610, R0 ;  /* 0x00007610ff007816 */ /* 0x000fc60000000000 */
[----:B------:R-:W-:Y:S01]  /*07f0*/  @!P2 IMAD.X R27, RZ, RZ, R11, P3 ;  /* 0x000000ffff1ba224 */ /* 0x000fe200018e060b */
[----:B------:R-:W-:Y:S02]  /*0800*/  ISETP.GE.U32.AND P3, PT, R23, R3, PT ;  /* 0x000000031700720c */ /* 0x000fe40003f66070 */
[----:B------:R-:W-:Y:S01]  /*0810*/  CS2R R18, SRZ ;  /* 0x0000000000127805 */ /* 0x000fe2000001ff00 */
[C---:B----4-:R-:W-:Y:S01]  /*0820*/  @!P1 IMAD.WIDE.U32 R10, R22.reuse, 0x2, R28 ;  /* 0x00000002160a9825 */ /* 0x050fe200078e001c */
[----:B------:R-:W2:Y:S04]  /*0830*/  @!P2 LDG.E.U8 R26, desc[UR4][R26.64] ;  /* 0x000000041a1aa981 */ /* 0x000ea8000c1e1100 */
[----:B------:R0:W4:Y:S01]  /*0840*/  @!P1 LDG.E.U16 R0, desc[UR4][R10.64] ;  /* 0x000000040a009981 */ /* 0x000122000c1e1500 */
[----:B-1----:R-:W-:-:S03]  /*0850*/  @!P1 IMAD.WIDE.U32 R14, R22, 0x8, R14 ;  /* 0x00000008160e9825 */ /* 0x002fc600078e000e */
[----:B------:R1:W4:Y:S01]  /*0860*/  @!P2 LDG.E.64 R18, desc[UR4][R12.64] ;  /* 0x000000040c12a981 */ /* 0x000322000c1e1b00 */
[----:B------:R-:W1:Y:S01]  /*0870*/  @!P3 LDC.64 R28, c[0x0][0x3a0] ;  /* 0x0000e800ff1cbb82 */ /* 0x000e620000000a00 */
[----:B0-----:R-:W-:-:S07]  /*0880*/  CS2R R10, SRZ ;  /* 0x00000000000a7805 */ /* 0x001fce000001ff00 */
[----:B-1----:R-:W0:Y:S01]  /*0890*/  @!P1 LDC.64 R12, c[0x0][0x3a8] ;  /* 0x0000ea00ff0c9b82 */ /* 0x002e220000000a00 */
[----:B------:R1:W4:Y:S07]  /*08a0*/  @!P1 LDG.E.64 R10, desc[UR4][R14.64] ;  /* 0x000000040e0a9981 */ /* 0x00032e000c1e1b00 */
[----:B-1----:R-:W1:Y:S01]  /*08b0*/  @!P3 LDC.64 R14, c[0x0][0x3a8] ;  /* 0x0000ea00ff0ebb82 */ /* 0x002e620000000a00 */
[----:B0-----:R-:W-:Y:S01]  /*08c0*/  @!P1 IADD3 R22, P5, PT, R22, R12, RZ ;  /* 0x0000000c16169210 */ /* 0x001fe20007fbe0ff */
[----:B------:R-:W-:-:S04]  /*08d0*/  @!P3 IMAD.IADD R12, R2, 0x1, R23 ;  /* 0x00000001020cb824 */ /* 0x000fc800078e0217 */
[----:B------:R-:W-:-:S06]  /*08e0*/  @!P1 IMAD.X R23, RZ, RZ, R13, P5 ;  /* 0x000000ffff179224 */ /* 0x000fcc00028e060d */
[----:B------:R-:W4:Y:S01]  /*08f0*/  @!P1 LDG.E.U8 R23, desc[UR4][R22.64] ;  /* 0x0000000416179981 */ /* 0x000f22000c1e1100 */
[----:B-1----:R-:W-:-:S05]  /*0900*/  @!P3 IADD3 R14, P4, PT, R12, R14, RZ ;  /* 0x0000000e0c0eb210 */ /* 0x002fca0007f9e0ff */
[----:B------:R-:W-:-:S05]  /*0910*/  @!P3 IMAD.X R15, RZ, RZ, R15, P4 ;  /* 0x000000ffff0fb224 */ /* 0x000fca00020e060f */
[----:B------:R0:W4:Y:S02]  /*0920*/  @!P3 LDG.E.U8 R24, desc[UR4][R14.64] ;  /* 0x000000040e18b981 */ /* 0x000124000c1e1100 */
[----:B0-----:R-:W0:Y:S01]  /*0930*/  @!P3 LDC.64 R14, c[0x0][0x3b0] ;  /* 0x0000ec00ff0ebb82 */ /* 0x001e220000000a00 */
[----:B------:R-:W-:Y:S01]  /*0940*/  @!P3 IMAD.WIDE.U32 R28, R12, 0x2, R28 ;  /* 0x000000020c1cb825 */ /* 0x000fe200078e001c */
[----:B------:R-:W-:-:S06]  /*0950*/  PRMT R22, RZ, 0x7610, R22 ;  /* 0x00007610ff167816 */ /* 0x000fcc0000000016 */
[----:B------:R-:W4:Y:S01]  /*0960*/  @!P3 LDG.E.U16 R22, desc[UR4][R28.64] ;  /* 0x000000041c16b981 */ /* 0x000f22000c1e1500 */
[----:B0-----:R-:W-:Y:S01]  /*0970*/  @!P3 IMAD.WIDE.U32 R14, R12, 0x8, R14 ;  /* 0x000000080c0eb825 */ /* 0x001fe200078e000e */
[----:B------:R-:W-:-:S06]  /*0980*/  CS2R R12, SRZ ;  /* 0x00000000000c7805 */ /* 0x000fcc000001ff00 */
[----:B------:R0:W4:Y:S01]  /*0990*/  @!P3 LDG.E.64 R12, desc[UR4][R14.64] ;  /* 0x000000040e0cb981 */ /* 0x000122000c1e1b00 */
[----:B------:R-:W-:Y:S01]  /*09a0*/  ISETP.EQ.OR P0, PT, R25, RZ, P0 ;  /* 0x000000ff1900720c */ /* 0x000fe20000702670 */
[----:B------:R-:W-:-:S05]  /*09b0*/  VIADD R25, R4, 0x200 ;  /* 0x0000020004197836 */ /* 0x000fca0000000000 */
[----:B------:R-:W-:-:S13]  /*09c0*/  ISETP.GE.U32.OR P0, PT, R25, R3, P0 ;  /* 0x000000031900720c */ /* 0x000fda0000706470 */
[----:B0-----:R-:W3:Y:S01]  /*09d0*/  @!P0 LDC.64 R14, c[0x0][0x388] ;  /* 0x0000e200ff0e8b82 */ /* 0x001ee20000000a00 */
[----:B--2---:R-:W-:Y:S01]  /*09e0*/  ISETP.EQ.OR P2, PT, R26, RZ, P2 ;  /* 0x000000ff1a00720c */ /* 0x004fe20001742670 */
[----:B------:R-:W-:-:S05]  /*09f0*/  VIADD R26, R4, 0x280 ;  /* 0x00000280041a7836 */ /* 0x000fca0000000000 */
[----:B------:R-:W-:Y:S02]  /*0a00*/  ISETP.GE.U32.OR P2, PT, R26, R3, P2 ;  /* 0x000000031a00720c */ /* 0x000fe40001746470 */
[----:B---3--:R-:W-:-:S04]  /*0a10*/  @!P0 LEA R14, P4, R16, R14, 0x1 ;  /* 0x0000000e100e8211 */ /* 0x008fc800078808ff */
[----:B------:R-:W-:-:S07]  /*0a20*/  @!P0 LEA.HI.X R15, R16, R15, R17, 0x1, P4 ;  /* 0x0000000f100f8211 */ /* 0x000fce00020f0c11 */
[----:B------:R-:W0:Y:S01]  /*0a30*/  @!P2 LDC.64 R16, c[0x0][0x388] ;  /* 0x0000e200ff10ab82 */ /* 0x000e220000000a00 */
[----:B------:R-:W-:Y:S01]  /*0a40*/  VIADD R26, R4, 0x300 ;  /* 0x00000300041a7836 */ /* 0x000fe20000000000 */
[----:B------:R1:W5:Y:S01]  /*0a50*/  @!P0 LDG.E.U16 R20, desc[UR4][R14.64] ;  /* 0x000000040e148981 */ /* 0x000362000c1e1500 */
[----:B----4-:R-:W-:-:S04]  /*0a60*/  ISETP.EQ.OR P1, PT, R23, RZ, P1 ;  /* 0x000000ff1700720c */ /* 0x010fc80000f22670 */
[----:B------:R-:W-:Y:S02]  /*0a70*/  ISETP.GE.U32.OR P1, PT, R26, R3, P1 ;  /* 0x000000031a00720c */ /* 0x000fe40000f26470 */
[----:B------:R-:W-:Y:S01]  /*0a80*/  ISETP.EQ.OR P3, PT, R24, RZ, P3 ;  /* 0x000000ff1800720c */ /* 0x000fe20001f62670 */
[----:B------:R-:W-:-:S05]  /*0a90*/  VIADD R24, R4, 0x380 ;  /* 0x0000038004187836 */ /* 0x000fca0000000000 */
[----:B------:R-:W-:Y:S02]  /*0aa0*/  ISETP.GE.U32.OR P3, PT, R24, R3, P3 ;  /* 0x000000031800720c */ /* 0x000fe40001f66470 */
[----:B0-----:R-:W-:-:S04]  /*0ab0*/  @!P2 LEA R24, P4, R18, R16, 0x1 ;  /* 0x000000101218a211 */ /* 0x001fc800078808ff */
[----:B------:R-:W-:Y:S02]  /*0ac0*/  @!P2 LEA.HI.X R25, R18, R17, R19, 0x1, P4 ;  /* 0x000000111219a211 */ /* 0x000fe400020f0c13 */
[----:B------:R-:W0:Y:S03]  /*0ad0*/  @!P1 LDC.64 R16, c[0x0][0x388] ;  /* 0x0000e200ff109b82 */ /* 0x000e260000000a00 */
[----:B------:R1:W5:Y:S05]  /*0ae0*/  @!P2 LDG.E.U16 R21, desc[UR4][R24.64] ;  /* 0x000000041815a981 */ /* 0x00036a000c1e1500 */
[----:B------:R-:W2:Y:S01]  /*0af0*/  @!P3 LDC.64 R18, c[0x0][0x388] ;  /* 0x0000e200ff12bb82 */ /* 0x000ea20000000a00 */
[----:B0-----:R-:W-:-:S04]  /*0b00*/  @!P1 LEA R16, P4, R10, R16, 0x1 ;  /* 0x000000100a109211 */ /* 0x001fc800078808ff */
[----:B------:R-:W-:Y:S02]  /*0b10*/  @!P1 LEA.HI.X R17, R10, R17, R11, 0x1, P4 ;  /* 0x000000110a119211 */ /* 0x000fe400020f0c0b */
[----:B--2---:R-:W-:-:S03]  /*0b20*/  @!P3 LEA R18, P5, R12, R18, 0x1 ;  /* 0x000000120c12b211 */ /* 0x004fc600078a08ff */
[----:B------:R1:W5:Y:S01]  /*0b30*/  @!P1 LDG.E.U16 R0, desc[UR4][R16.64] ;  /* 0x0000000410009981 */ /* 0x000362000c1e1500 */
[----:B------:R-:W-:-:S05]  /*0b40*/  @!P3 LEA.HI.X R19, R12, R19, R13, 0x1, P5 ;  /* 0x000000130c13b211 */ /* 0x000fca00028f0c0d */
[----:B------:R1:W5:Y:S01]  /*0b50*/  @!P3 LDG.E.U16 R22, desc[UR4][R18.64] ;  /* 0x000000041216b981 */ /* 0x000362000c1e1500 */
[----:B------:R-:W-:Y:S01]  /*0b60*/  ISETP.GE.U32.AND P0, PT, R4, R3, PT ;  /* 0x000000030400720c */ /* 0x000fe20003f06070 */
[----:B------:R-:W-:Y:S04]  /*0b70*/  BSSY.RECONVERGENT B0, `(.L_x_1125) ;  /* 0x0000033000007945 */ /* 0x000fe80003800200 */
[----:B------:R-:W-:Y:S08]  /*0b80*/  BSSY.RELIABLE B1, `(.L_x_1126) ;  /* 0x000002b000017945 */ /* 0x000ff00003800100 */
[----:B-1----:R-:W-:Y:S05]  /*0b90*/  @P0 BRA `(.L_x_1127) ;  /* 0x0000000000300947 */ /* 0x002fea0003800000 */
[----:B------:R-:W0:Y:S01]  /*0ba0*/  LDC.64 R10, c[0x0][0x398] ;  /* 0x0000e600ff0a7b82 */ /* 0x000e220000000a00 */
[----:B------:R-:W-:Y:S02]  /*0bb0*/  IMAD.IADD R13, R2, 0x1, R4 ;  /* 0x00000001020d7824 */ /* 0x000fe400078e0204 */
[----:B------:R-:W-:-:S05]  /*0bc0*/  IMAD.MOV.U32 R4, RZ, RZ, R9 ;  /* 0x000000ffff047224 */ /* 0x000fca00078e0009 */
[----:B------:R-:W-:Y:S01]  /*0bd0*/  ISETP.GE.U32.AND P0, PT, R4, R3, PT ;  /* 0x000000030400720c */ /* 0x000fe20003f06070 */
[----:B0-----:R-:W-:-:S05]  /*0be0*/  IMAD.WIDE.U32 R10, R13, 0x2, R10 ;  /* 0x000000020d0a7825 */ /* 0x001fca00078e000a */
[----:B-----5:R0:W-:Y:S07]  /*0bf0*/  STG.E.U16 desc[UR4][R10.64], R5 ;  /* 0x000000050a007986 */ /* 0x0201ee000c101504 */
[----:B------:R-:W-:Y:S05]  /*0c00*/  @P0 BRA `(.L_x_1128) ;  /* 0x0000000000300947 */ /* 0x000fea0003800000 */
[----:B0-----:R-:W0:Y:S01]  /*0c10*/  LDC.64 R10, c[0x0][0x398] ;  /* 0x0000e600ff0a7b82 */ /* 0x001e220000000a00 */
[----:B------:R-:W-:Y:S02]  /*0c20*/  IMAD.IADD R5, R2, 0x1, R4 ;  /* 0x0000000102057824 */ /* 0x000fe400078e0204 */
[----:B------:R-:W-:Y:S02]  /*0c30*/  VIADD R4, R4, 0x80 ;  /* 0x0000008004047836 */ /* 0x000fe40000000000 */
[----:B0-----:R-:W-:-:S05]  /*0c40*/  IMAD.WIDE.U32 R10, R5, 0x2, R10 ;  /* 0x00000002050a7825 */ /* 0x001fca00078e000a */
[----:B------:R0:W-:Y:S02]  /*0c50*/  STG.E.U16 desc[UR4][R10.64], R6 ;  /* 0x000000060a007986 */ /* 0x0001e4000c101504 */
.L_x_1127:
[----:B------:R-:W-:-:S13]  /*0c60*/  ISETP.GE.U32.AND P0, PT, R4, R3, PT ;  /* 0x000000030400720c */ /* 0x000fda0003f06070 */
[----:B------:R-:W-:Y:S05]  /*0c70*/  @P0 BRA `(.L_x_1129) ;  /* 0x0000000000300947 */ /* 0x000fea0003800000 */
[----:B0-----:R-:W0:Y:S01]  /*0c80*/  LDC.64 R10, c[0x0][0x398] ;  /* 0x0000e600ff0a7b82 */ /* 0x001e220000000a00 */
[----:B-----5:R-:W-:Y:S02]  /*0c90*/  IMAD.IADD R5, R2, 0x1, R4 ;  /* 0x0000000102057824 */ /* 0x020fe400078e0204 */
[----:B------:R-:W-:Y:S02]  /*0ca0*/  VIADD R4, R4, 0x80 ;  /* 0x0000008004047836 */ /* 0x000fe40000000000 */
[----:B0-----:R-:W-:-:S05]  /*0cb0*/  IMAD.WIDE.U32 R10, R5, 0x2, R10 ;  /* 0x00000002050a7825 */ /* 0x001fca00078e000a */
[----:B------:R1:W-:Y:S02]  /*0cc0*/  STG.E.U16 desc[UR4][R10.64], R7 ;  /* 0x000000070a007986 */ /* 0x0003e4000c101504 */
.L_x_1128:
[----:B------:R-:W-:-:S13]  /*0cd0*/  ISETP.GE.U32.AND P0, PT, R4, R3, PT ;  /* 0x000000030400720c */ /* 0x000fda0003f06070 */
[----:B------:R-:W-:Y:S05]  /*0ce0*/  @P0 BRA `(.L_x_1130) ;  /* 0x0000000000300947 */ /* 0x000fea0003800000 */
[----:B-1----:R-:W1:Y:S01]  /*0cf0*/  LDC.64 R6, c[0x0][0x398] ;  /* 0x0000e600ff067b82 */ /* 0x002e620000000a00 */
[----:B0-----:R-:W-:Y:S02]  /*0d00*/  IMAD.IADD R5, R2, 0x1, R4 ;  /* 0x0000000102057824 */ /* 0x001fe400078e0204 */
[----:B------:R-:W-:Y:S02]  /*0d10*/  VIADD R4, R4, 0x80 ;  /* 0x0000008004047836 */ /* 0x000fe40000000000 */
[----:B-1----:R-:W-:-:S05]  /*0d20*/  IMAD.WIDE.U32 R6, R5, 0x2, R6 ;  /* 0x0000000205067825 */ /* 0x002fca00078e0006 */
[----:B------:R1:W-:Y:S02]  /*0d30*/  STG.E.U16 desc[UR4][R6.64], R8 ;  /* 0x0000000806007986 */ /* 0x0003e4000c101504 */
.L_x_1129:
[----:B------:R-:W-:-:S13]  /*0d40*/  ISETP.GE.U32.AND P0, PT, R4, R3, PT ;  /* 0x000000030400720c */ /* 0x000fda0003f06070 */
[----:B------:R-:W-:Y:S05]  /*0d50*/  @P0 BRA `(.L_x_1131) ;  /* 0x0000000000340947 */ /* 0x000fea0003800000 */
[----:B01---5:R-:W0:Y:S01]  /*0d60*/  LDC.64 R6, c[0x0][0x398] ;  /* 0x0000e600ff067b82 */ /* 0x023e220000000a00 */
[----:B------:R-:W-:Y:S02]  /*0d70*/  IMAD.IADD R5, R2, 0x1, R4 ;  /* 0x0000000102057824 */ /* 0x000fe400078e0204 */
[----:B------:R-:W-:Y:S02]  /*0d80*/  VIADD R4, R4, 0x80 ;  /* 0x0000008004047836 */ /* 0x000fe40000000000 */
[----:B0-----:R-:W-:-:S05]  /*0d90*/  IMAD.WIDE.U32 R6, R5, 0x2, R6 ;  /* 0x0000000205067825 */ /* 0x001fca00078e0006 */
[----:B------:R2:W-:Y:S02]  /*0da0*/  STG.E.U16 desc[UR4][R6.64], R20 ;  /* 0x0000001406007986 */ /* 0x0005e4000c101504 */
.L_x_1130:
[----:B------:R-:W-:-:S13]  /*0db0*/  ISETP.GE.U32.AND P0, PT, R4, R3, PT ;  /* 0x000000030400720c */ /* 0x000fda0003f06070 */
[----:B------:R-:W-:Y:S05]  /*0dc0*/  @P0 BREAK.RELIABLE B1 ;  /* 0x0000000000010942 */ /* 0x000fea0003800100 */
[----:B------:R-:W-:Y:S05]  /*0dd0*/  @P0 BRA `(.L_x_1132) ;  /* 0x0000000000300947 */ /* 0x000fea0003800000 */
[----:B-12---:R-:W1:Y:S01]  /*0de0*/  LDC.64 R6, c[0x0][0x398] ;  /* 0x0000e600ff067b82 */ /* 0x006e620000000a00 */
[----:B0-----:R-:W-:Y:S02]  /*0df0*/  IMAD.IADD R5, R2, 0x1, R4 ;  /* 0x0000000102057824 */ /* 0x001fe400078e0204 */
[----:B------:R-:W-:Y:S02]  /*0e00*/  VIADD R4, R4, 0x80 ;  /* 0x0000008004047836 */ /* 0x000fe40000000000 */
[----:B-1----:R-:W-:-:S05]  /*0e10*/  IMAD.WIDE.U32 R6, R5, 0x2, R6 ;  /* 0x0000000205067825 */ /* 0x002fca00078e0006 */
[----:B------:R2:W-:Y:S02]  /*0e20*/  STG.E.U16 desc[UR4][R6.64], R21 ;  /* 0x0000001506007986 */ /* 0x0005e4000c101504 */
.L_x_1131:
[----:B------:R-:W-:Y:S05]  /*0e30*/  BSYNC.RELIABLE B1 ;  /* 0x0000000000017941 */ /* 0x000fea0003800100 */
.L_x_1126:
[----:B------:R-:W-:-:S13]  /*0e40*/  ISETP.GE.U32.AND P0, PT, R4, R3, PT ;  /* 0x000000030400720c */ /* 0x000fda0003f06070 */
[----:B012--5:R-:W0:Y:S01]  /*0e50*/  @!P0 LDC.64 R6, c[0x0][0x398] ;  /* 0x0000e600ff068b82 */ /* 0x027e220000000a00 */
[----:B------:R-:W-:Y:S02]  /*0e60*/  @!P0 IMAD.IADD R5, R2, 0x1, R4 ;  /* 0x0000000102058824 */ /* 0x000fe400078e0204 */
[----:B------:R-:W-:Y:S02]  /*0e70*/  @!P0 VIADD R4, R4, 0x80 ;  /* 0x0000008004048836 */ /* 0x000fe40000000000 */
[----:B0-----:R-:W-:-:S05]  /*0e80*/  @!P0 IMAD.WIDE.U32 R6, R5, 0x2, R6 ;  /* 0x0000000205068825 */ /* 0x001fca00078e0006 */
[----:B------:R3:W-:Y:S02]  /*0e90*/  @!P0 STG.E.U16 desc[UR4][R6.64], R0 ;  /* 0x0000000006008986 */ /* 0x0007e4000c101504 */
.L_x_1132:
[----:B------:R-:W-:Y:S05]  /*0ea0*/  BSYNC.RECONVERGENT B0 ;  /* 0x0000000000007941 */ /* 0x000fea0003800200 */
.L_x_1125:
[----:B------:R-:W-:Y:S05]  /*0eb0*/  WARPSYNC.ALL ;  /* 0x0000000000007948 */ /* 0x000fea0003800000 */
[----:B------:R-:W-:-:S13]  /*0ec0*/  ISETP.GE.U32.AND P0, PT, R4, R3, PT ;  /* 0x000000030400720c */ /* 0x000fda0003f06070 */
[----:B------:R-:W-:Y:S05]  /*0ed0*/  @P0 EXIT ;  /* 0x000000000000094d */ /* 0x000fea0003800000 */
[----:B-123--:R-:W1:Y:S01]  /*0ee0*/  LDC.64 R6, c[0x0][0x398] ;  /* 0x0000e600ff067b82 */ /* 0x00ee620000000a00 */
[----:B------:R-:W-:-:S04]  /*0ef0*/  IMAD.IADD R3, R2, 0x1, R4 ;  /* 0x0000000102037824 */ /* 0x000fc800078e0204 */
[----:B-1----:R-:W-:-:S05]  /*0f00*/  IMAD.WIDE.U32 R2, R3, 0x2, R6 ;  /* 0x0000000203027825 */ /* 0x002fca00078e0006 */
[----:B------:R-:W-:Y:S01]  /*0f10*/  STG.E.U16 desc[UR4][R2.64], R22 ;  /* 0x0000001602007986 */ /* 0x000fe2000c101504 */
[----:B------:R-:W-:Y:S05]  /*0f20*/  EXIT ;  /* 0x000000000000794d */ /* 0x000fea0003800000 */
.L_x_1124:
[----:B------:R-:W0:Y:S01]  /*0f30*/  S2R R0, SR_TID.X ;  /* 0x0000000000007919 */ /* 0x000e220000002100 */
[----:B------:R-:W1:Y:S01]  /*0f40*/  LDCU.64 UR6, c[0x0][0x3a8] ;  /* 0x00007500ff0677ac */ /* 0x000e620008000a00 */
[----:B------:R-:W2:Y:S08]  /*0f50*/  LDC.64 R16, c[0x0][0x3b0] ;  /* 0x0000ec00ff107b82 */ /* 0x000eb00000000a00 */
[----:B------:R-:W3:Y:S01]  /*0f60*/  LDC.64 R28, c[0x0][0x3a0] ;  /* 0x0000e800ff1c7b82 */ /* 0x000ee20000000a00 */
[----:B-1----:R-:W-:-:S05]  /*0f70*/  IADD3 R18, P0, PT, R2, UR6, RZ ;  /* 0x0000000602127c10 */ /* 0x002fca000ff1e0ff */
[----:B------:R-:W-:Y:S02]  /*0f80*/  IMAD.X R19, RZ, RZ, UR7, P0 ;  /* 0x00000007ff137e24 */ /* 0x000fe400080e06ff */
[----:B0-----:R-:W-:-:S05]  /*0f90*/  IMAD.WIDE.U32 R18, R0, 0x2, R18 ;  /* 0x0000000200127825 */ /* 0x001fca00078e0012 */
[----:B------:R-:W4:Y:S01]  /*0fa0*/  LDG.E.U16 R22, desc[UR4][R18.64] ;  /* 0x0000000412167981 */ /* 0x000f22000c1e1500 */
[----:B--2---:R-:W-:-:S03]  /*0fb0*/  IMAD.WIDE.U32 R16, R2, 0x8, R16 ;  /* 0x0000000802107825 */ /* 0x004fc600078e0010 */
[----:B------:R-:W2:Y:S01]  /*0fc0*/  LDG.E.U16 R26, desc[UR4][R18.64+0x100] ;  /* 0x00010004121a7981 */ /* 0x000ea2000c1e1500 */
[----:B------:R-:W-:-:S03]  /*0fd0*/  IMAD.WIDE.U32 R16, R0, 0x10, R16 ;  /* 0x0000001000107825 */ /* 0x000fc600078e0010 */
[----:B------:R-:W5:Y:S04]  /*0fe0*/  LDG.E.U16 R25, desc[UR4][R18.64+0x200] ;  /* 0x0002000412197981 */ /* 0x000f68000c1e1500 */
[----:B------:R-:W2:Y:S01]  /*0ff0*/  LDG.E.128 R4, desc[UR4][R16.64] ;  /* 0x0000000410047981 */ /* 0x000ea2000c1e1d00 */
[----:B---3--:R-:W-:-:S03]  /*1000*/  IMAD.WIDE.U32 R28, R2, 0x2, R28 ;  /* 0x00000002021c7825 */ /* 0x008fc600078e001c */
[----:B------:R-:W3:Y:S01]  /*1010*/  LDG.E.U16 R24, desc[UR4][R18.64+0x300] ;  /* 0x0003000412187981 */ /* 0x000ee2000c1e1500 */
[----:B------:R-:W-:-:S03]  /*1020*/  IMAD.WIDE.U32 R28, R0, 0x4, R28 ;  /* 0x00000004001c7825 */ /* 0x000fc600078e001c */
[----:B------:R-:W3:Y:S04]  /*1030*/  LDG.E.128 R12, desc[UR4][R16.64+0x1000] ;  /* 0x00100004100c7981 */ /* 0x000ee8000c1e1d00 */
[----:B------:R-:W3:Y:S04]  /*1040*/  LDG.E R21, desc[UR4][R28.64+0x200] ;  /* 0x000200041c157981 */ /* 0x000ee8000c1e1900 */
[----:B------:R-:W3:Y:S01]  /*1050*/  LDG.E R20, desc[UR4][R28.64+0x400] ;  /* 0x000400041c147981 */ /* 0x000ee2000c1e1900 */
[----:B----4-:R-:W-:-:S04]  /*1060*/  PRMT R3, R22, 0x7770, RZ ;  /* 0x0000777016037816 */ /* 0x010fc800000000ff */
[----:B------:R-:W-:Y:S02]  /*1070*/  ISETP.NE.AND P0, PT, R3, RZ, PT ;  /* 0x000000ff0300720c */ /* 0x000fe40003f05270 */
[----:B------:R-:W4:Y:S11]  /*1080*/  LDG.E.U16 R3, desc[UR4][R28.64+0x2] ;  /* 0x000002041c037981 */ /* 0x000f36000c1e1500 */
[----:B------:R-:W2:Y:S02]  /*1090*/  @P0 LDC.64 R8, c[0x0][0x388] ;  /* 0x0000e200ff080b82 */ /* 0x000ea40000000a00 */
[----:B--2---:R-:W-:-:S04]  /*10a0*/  @P0 LEA R8, P1, R4, R8, 0x1 ;  /* 0x0000000804080211 */ /* 0x004fc800078208ff */
[----:B------:R-:W-:Y:S02]  /*10b0*/  @P0 LEA.HI.X R9, R4, R9, R5, 0x1, P1 ;  /* 0x0000000904090211 */ /* 0x000fe400008f0c05 */
[----:B------:R-:W2:Y:S04]  /*10c0*/  LDG.E R4, desc[UR4][R28.64+0x600] ;  /* 0x000600041c047981 */ /* 0x000ea8000c1e1900 */
[----:B------:R-:W2:Y:S04]  /*10d0*/  @P0 LDG.E.U16 R5, desc[UR4][R8.64] ;  /* 0x0000000408050981 */ /* 0x000ea8000c1e1500 */
[----:B------:R-:W2:Y:S04]  /*10e0*/  LDG.E.128 R8, desc[UR4][R16.64+0x800] ;  /* 0x0008000410087981 */ /* 0x000ea8000c1e1d00 */
[----:B------:R-:W2:Y:S01]  /*10f0*/  LDG.E.128 R16, desc[UR4][R16.64+0x1800] ;  /* 0x0018000410107981 */ /* 0x000ea2000c1e1d00 */
[----:B------:R-:W-:-:S04]  /*1100*/  PRMT R22, R22, 0x7771, RZ ;  /* 0x0000777116167816 */ /* 0x000fc800000000ff */
[----:B------:R-:W-:Y:S02]  /*1110*/  ISETP.NE.AND P2, PT, R22, RZ, PT ;  /* 0x000000ff1600720c */ /* 0x000fe40003f45270 */
[C---:B------:R-:W-:Y:S02]  /*1120*/  PRMT R22, R26.reuse, 0x7770, RZ ;  /* 0x000077701a167816 */ /* 0x040fe400000000ff */
[----:B------:R-:W-:-:S04]  /*1130*/  PRMT R26, R26, 0x7771, RZ ;  /* 0x000077711a1a7816 */ /* 0x000fc800000000ff */
[----:B------:R-:W-:Y:S01]  /*1140*/  ISETP.NE.AND P1, PT, R26, RZ, PT ;  /* 0x000000ff1a00720c */ /* 0x000fe20003f25270 */
[----:B------:R5:W2:Y:S01]  /*1150*/  @!P0 LDG.E.U16 R5, desc[UR4][R28.64] ;  /* 0x000000041c058981 */ /* 0x000aa2000c1e1500 */
[----:B------:R-:W-:-:S03]  /*1160*/  ISETP.NE.AND P0, PT, R22, RZ, PT ;  /* 0x000000ff1600720c */ /* 0x000fc60003f05270 */
[----:B------:R-:W0:Y:S02]  /*1170*/  @P2 LDC.64 R22, c[0x0][0x388] ;  /* 0x0000e200ff162b82 */ /* 0x000e240000000a00 */
[----:B0-----:R-:W-:-:S04]  /*1180*/  @P2 LEA R26, P3, R6, R22, 0x1 ;  /* 0x00000016061a2211 */ /* 0x001fc800078608ff */
[----:B------:R-:W-:-:S04]  /*1190*/  @P2 LEA.HI.X R27, R6, R23, R7, 0x1, P3 ;  /* 0x00000017061b2211 */ /* 0x000fc800018f0c07 */
[----:B------:R-:W2:Y:S01]  /*11a0*/  @P0 LDC.64 R22, c[0x0][0x388] ;  /* 0x0000e200ff160b82 */ /* 0x000ea20000000a00 */
[----:B-----5:R-:W-:-:S07]  /*11b0*/  PRMT R28, R25, 0x7770, RZ ;  /* 0x00007770191c7816 */ /* 0x020fce00000000ff */
[----:B------:R-:W0:Y:S01]  /*11c0*/  @P1 LDC.64 R6, c[0x0][0x388] ;  /* 0x0000e200ff061b82 */ /* 0x000e220000000a00 */
[----:B------:R-:W-:Y:S01]  /*11d0*/  ISETP.NE.AND P4, PT, R28, RZ, PT ;  /* 0x000000ff1c00720c */ /* 0x000fe20003f85270 */
[----:B----4-:R0:W4:Y:S01]  /*11e0*/  @P2 LDG.E.U16 R3, desc[UR4][R26.64] ;  /* 0x000000041a032981 */ /* 0x010122000c1e1500 */
[----:B------:R-:W-:-:S04]  /*11f0*/  PRMT R25, R25, 0x7771, RZ ;  /* 0x0000777119197816 */ /* 0x000fc800000000ff */
[----:B------:R-:W-:Y:S02]  /*1200*/  ISETP.NE.AND P3, PT, R25, RZ, PT ;  /* 0x000000ff1900720c */ /* 0x000fe40003f65270 */
[C---:B---3--:R-:W-:Y:S02]  /*1210*/  PRMT R25, R24.reuse, 0x7770, RZ ;  /* 0x0000777018197816 */ /* 0x048fe400000000ff */
[----:B------:R-:W-:Y:S02]  /*1220*/  PRMT R24, R24, 0x7771, RZ ;  /* 0x0000777118187816 */ /* 0x000fe400000000ff */
[C---:B--2---:R-:W-:Y:S02]  /*1230*/  @P0 LEA R22, P5, R8.reuse, R22, 0x1 ;  /* 0x0000001608160211 */ /* 0x044fe400078a08ff */
[----:B------:R-:W-:Y:S02]  /*1240*/  ISETP.NE.AND P2, PT, R25, RZ, PT ;  /* 0x000000ff1900720c */ /* 0x000fe40003f45270 */
[----:B------:R-:W-:-:S02]  /*1250*/  @P0 LEA.HI.X R23, R8, R23, R9, 0x1, P5 ;  /* 0x0000001708170211 */ /* 0x000fc400028f0c09 */
[----:B------:R-:W-:Y:S01]  /*1260*/  ISETP.NE.AND P5, PT, R24, RZ, PT ;  /* 0x000000ff1800720c */ /* 0x000fe20003fa5270 */
[----:B------:R-:W1:Y:S01]  /*1270*/  @P4 LDC.64 R8, c[0x0][0x388] ;  /* 0x0000e200ff084b82 */ /* 0x000e620000000a00 */
[----:B------:R-:W-:Y:S02]  /*1280*/  PRMT R24, R21, 0x7610, R24 ;  /* 0x0000761015187816 */ /* 0x000fe40000000018 */
[----:B0-----:R-:W-:-:S04]  /*1290*/  @P1 LEA R26, P6, R10, R6, 0x1 ;  /* 0x000000060a1a1211 */ /* 0x001fc800078c08ff */
[----:B------:R-:W-:Y:S01]  /*12a0*/  @P1 LEA.HI.X R27, R10, R7, R11, 0x1, P6 ;  /* 0x000000070a1b1211 */ /* 0x000fe200030f0c0b */
[----:B------:R0:W2:Y:S01]  /*12b0*/  @P0 LDG.E.U16 R24, desc[UR4][R22.64] ;  /* 0x0000000416180981 */ /* 0x0000a2000c1e1500 */
[----:B------:R-:W3:Y:S08]  /*12c0*/  @P3 LDC.64 R6, c[0x0][0x388] ;  /* 0x0000e200ff063b82 */ /* 0x000ef00000000a00 */
[----:B------:R-:W5:Y:S08]  /*12d0*/  @P2 LDC.64 R10, c[0x0][0x388] ;  /* 0x0000e200ff0a2b82 */ /* 0x000f700000000a00 */
[----:B0-----:R-:W0:Y:S01]  /*12e0*/  @P5 LDC.64 R22, c[0x0][0x388] ;  /* 0x0000e200ff165b82 */ /* 0x001e220000000a00 */
[----:B-1----:R-:W-:-:S02]  /*12f0*/  @P4 LEA R8, P0, R12, R8, 0x1 ;  /* 0x000000080c084211 */ /* 0x002fc400078008ff */
[----:B------:R-:W-:Y:S02]  /*1300*/  PRMT R21, R21, 0x7632, R21 ;  /* 0x0000763215157816 */ /* 0x000fe40000000015 */
[----:B------:R-:W-:Y:S02]  /*1310*/  @P4 LEA.HI.X R9, R12, R9, R13, 0x1, P0 ;  /* 0x000000090c094211 */ /* 0x000fe400000f0c0d */
[----:B------:R-:W-:Y:S02]  /*1320*/  PRMT R12, R20, 0x7610, R12 ;  /* 0x00007610140c7816 */ /* 0x000fe4000000000c */
[----:B---3--:R-:W-:Y:S01]  /*1330*/  @P3 LEA R6, P0, R14, R6, 0x1 ;  /* 0x000000060e063211 */ /* 0x008fe200078008ff */
[----:B------:R-:W2:Y:S04]  /*1340*/  @P1 LDG.E.U16 R21, desc[UR4][R26.64] ;  /* 0x000000041a151981 */ /* 0x000ea8000c1e1500 */
[----:B------:R1:W3:Y:S01]  /*1350*/  @P4 LDG.E.U16 R12, desc[UR4][R8.64] ;  /* 0x00000004080c4981 */ /* 0x0002e2000c1e1500 */
[----:B-----5:R-:W-:-:S02]  /*1360*/  @P2 LEA R10, P1, R16, R10, 0x1 ;  /* 0x0000000a100a2211 */ /* 0x020fc400078208ff */
[----:B------:R-:W-:Y:S02]  /*1370*/  @P3 LEA.HI.X R7, R14, R7, R15, 0x1, P0 ;  /* 0x000000070e073211 */ /* 0x000fe400000f0c0f */
[----:B------:R-:W-:Y:S02]  /*1380*/  PRMT R13, R20, 0x7632, R13 ;  /* 0x00007632140d7816 */ /* 0x000fe4000000000d */
[----:B0-----:R-:W-:Y:S01]  /*1390*/  @P5 LEA R22, P4, R18, R22, 0x1 ;  /* 0x0000001612165211 */ /* 0x001fe200078808ff */
[----:B-1----:R-:W0:Y:S01]  /*13a0*/  LDC.64 R8, c[0x0][0x398] ;  /* 0x0000e600ff087b82 */ /* 0x002e220000000a00 */
[----:B------:R-:W-:Y:S02]  /*13b0*/  PRMT R15, R4, 0x7632, R15 ;  /* 0x00007632040f7816 */ /* 0x000fe4000000000f */
[----:B------:R-:W3:Y:S01]  /*13c0*/  @P3 LDG.E.U16 R13, desc[UR4][R6.64] ;  /* 0x00000004060d3981 */ /* 0x000ee2000c1e1500 */
[----:B------:R-:W-:Y:S02]  /*13d0*/  @P2 LEA.HI.X R11, R16, R11, R17, 0x1, P1 ;  /* 0x0000000b100b2211 */ /* 0x000fe400008f0c11 */
[----:B------:R-:W-:-:S03]  /*13e0*/  @P5 LEA.HI.X R23, R18, R23, R19, 0x1, P4 ;  /* 0x0000001712175211 */ /* 0x000fc600020f0c13 */
[----:B------:R-:W5:Y:S04]  /*13f0*/  @P2 LDG.E.U16 R4, desc[UR4][R10.64] ;  /* 0x000000040a042981 */ /* 0x000f68000c1e1500 */
[----:B------:R-:W5:Y:S01]  /*1400*/  @P5 LDG.E.U16 R15, desc[UR4][R22.64] ;  /* 0x00000004160f5981 */ /* 0x000f62000c1e1500 */
[----:B0-----:R-:W-:-:S04]  /*1410*/  IMAD.WIDE.U32 R8, R2, 0x2, R8 ;  /* 0x0000000202087825 */ /* 0x001fc800078e0008 */
[----:B------:R-:W-:Y:S01]  /*1420*/  IMAD.WIDE.U32 R8, R0, 0x4, R8 ;  /* 0x0000000400087825 */ /* 0x000fe200078e0008 */
[----:B----4-:R-:W-:-:S05]  /*1430*/  PRMT R3, R5, 0x5410, R3 ;  /* 0x0000541005037816 */ /* 0x010fca0000000003 */
[----:B------:R-:W-:Y:S01]  /*1440*/  STG.E desc[UR4][R8.64], R3 ;  /* 0x0000000308007986 */ /* 0x000fe2000c101904 */
[----:B--2---:R-:W-:-:S05]  /*1450*/  PRMT R21, R24, 0x5410, R21 ;  /* 0x0000541018157816 */ /* 0x004fca0000000015 */
[----:B------:R-:W-:Y:S01]  /*1460*/  STG.E desc[UR4][R8.64+0x200], R21 ;  /* 0x0002001508007986 */ /* 0x000fe2000c101904 */
[----:B---3--:R-:W-:-:S05]  /*1470*/  PRMT R13, R12, 0x5410, R13 ;  /* 0x000054100c0d7816 */ /* 0x008fca000000000d */
[----:B------:R-:W-:Y:S01]  /*1480*/  STG.E desc[UR4][R8.64+0x400], R13 ;  /* 0x0004000d08007986 */ /* 0x000fe2000c101904 */
[----:B-----5:R-:W-:-:S05]  /*1490*/  PRMT R15, R4, 0x5410, R15 ;  /* 0x00005410040f7816 */ /* 0x020fca000000000f */
[----:B------:R-:W-:Y:S01]  /*14a0*/  STG.E desc[UR4][R8.64+0x600], R15 ;  /* 0x0006000f08007986 */ /* 0x000fe2000c101904 */
[----:B------:R-:W-:Y:S05]  /*14b0*/  EXIT ;  /* 0x000000000000794d */ /* 0x000fea0003800000 */
.L_x_1133:
        /* <DEDUP_REMOVED lines=12> */
.L_x_41754:


//--------------------- .text._ZN2at6native29vectorized_elementwise_kernelILi4EZZZNS0_28launch_masked_scatter_kernelERKNS_10TensorBaseES4_S4_S4_ENKUlvE_clEvENKUlvE10_clEvEUlN3c104HalfEblE_St5arrayIPcLm4EEEEviT0_T1_ --------------------------
	.section	.text._ZN2at6native29vectorized_elementwise_kernelILi4EZZZNS0_28launch_masked_scatter_kernelERKNS_10TensorBaseES4_S4_S4_ENKUlvE_clEvENKUlvE10_clEvEUlN3c104HalfEblE_St5arrayIPcLm4EEEEviT0_T1_,"ax",@progbits
	.align	128
        .global         _ZN2at6native29vectorized_elementwise_kernelILi4EZZZNS0_28launch_masked_scatter_kernelERKNS_10TensorBaseES4_S4_S4_ENKUlvE_clEvENKUlvE10_clEvEUlN3c104HalfEblE_St5arrayIPcLm4EEEEviT0_T1_
        .type           _ZN2at6native29vectorized_elementwise_kernelILi4EZZZNS0_28launch_masked_scatter_kernelERKNS_10TensorBaseES4_S4_S4_ENKUlvE_clEvENKUlvE10_clEvEUlN3c104HalfEblE_St5arrayIPcLm4EEEEviT0_T1_,@function
        .size           _ZN2at6native29vectorized_elementwise_kernelILi4EZZZNS0_28launch_masked_scatter_kernelERKNS_10TensorBaseES4_S4_S4_ENKUlvE_clEvENKUlvE10_clEvEUlN3c104HalfEblE_St5arrayIPcLm4EEEEviT0_T1_,(.L_x_41755 - _ZN2at6native29vectorized_elementwise_kernelILi4EZZZNS0_28launch_masked_scatter_kernelERKNS_10TensorBaseES4_S4_S4_ENKUlvE_clEvENKUlvE10_clEvEUlN3c104HalfEblE_St5arrayIPcLm4EEEEviT0_T1_)
        .other          _ZN2at6native29vectorized_elementwise_kernelILi4EZZZNS0_28launch_masked_scatter_kernelERKNS_10TensorBaseES4_S4_S4_ENKUlvE_clEvENKUlvE10_clEvEUlN3c104HalfEblE_St5arrayIPcLm4EEEEviT0_T1_,@"STO_CUDA_ENTRY STV_DEFAULT"
_ZN2at6native29vectorized_elementwise_kernelILi4EZZZNS0_28launch_masked_scatter_kernelERKNS_10TensorBaseES4_S4_S4_ENKUlvE_clEvENKUlvE10_clEvEUlN3c104HalfEblE_St5arrayIPcLm4EEEEviT0_T1_:
.text._ZN2at6native29vectorized_elementwise_kernelILi4EZZZNS0_28launch_masked_scatter_kernelERKNS_10TensorBaseES4_S4_S4_ENKUlvE_clEvENKUlvE10_clEvEUlN3c104HalfEblE_St5arrayIPcLm4EEEEviT0_T1_:
        /* <DEDUP_REMOVED lines=198> */
.L_x_1137:
[----:B------:R-:W-:-:S13]  /*0c60*/  ISETP.GE.U32.AND P0, PT, R4, R3, PT ;  /* 0x000000030400720c */ /* 0x000fda0003f06070 */
[----:B------:R-:W-:Y:S05]  /*0c70*/  @P0 BRA `(.L_x_1139) ;  /* 0x0000000000300947 */ /* 0x000fea0003800000 */
[----:B0-----:R-:W0:Y:S01]  /*0c80*/  LDC.64 R10, c[0x0][0x398] ;  /* 0x0000e600ff0a7b82 */ /* 0x001e220000000a00 */
[----:B-----5:R-:W-:Y:S02]  /*0c90*/  IMAD.IADD R5, R0, 0x1, R4 ;  /* 0x0000000100057824 */ /* 0x020fe400078e0204 */
[----:B------:R-:W-:Y:S02]  /*0ca0*/  VIADD R4, R4, 0x80 ;  /* 0x0000008004047836 */ /* 0x000fe40000000000 */
[----:B0-----:R-:W-:-:S05]  /*0cb0*/  IMAD.WIDE.U32 R10, R5, 0x2, R10 ;  /* 0x00000002050a7825 */ /* 0x001fca00078e000a */
[----:B------:R1:W-:Y:S02]  /*0cc0*/  STG.E.U16 desc[UR4][R10.64], R7 ;  /* 0x000000070a007986 */ /* 0x0003e4000c101504 */
.L_x_1138:
[----:B------:R-:W-:-:S13]  /*0cd0*/  ISETP.GE.U32.AND P0, PT, R4, R3, PT ;  /* 0x000000030400720c */ /* 0x000fda0003f06070 */
[----:B------:R-:W-:Y:S05]  /*0ce0*/  @P0 BRA `(.L_x_1140) ;  /* 0x0000000000300947 */ /* 0x000fea0003800000 */
[----:B-1----:R-:W1:Y:S01]  /*0cf0*/  LDC.64 R6, c[0x0][0x398] ;  /* 0x0000e600ff067b82 */ /* 0x002e620000000a00 */
[----:B0-----:R-:W-:Y:S02]  /*0d00*/  IMAD.IADD R5, R0, 0x1, R4 ;  /* 0x0000000100057824 */ /* 0x001fe400078e0204 */
[----:B------:R-:W-:Y:S02]  /*0d10*/  VIADD R4, R4, 0x80 ;  /* 0x0000008004047836 */ /* 0x000fe40000000000 */
[----:B-1----:R-:W-:-:S05]  /*0d20*/  IMAD.WIDE.U32 R6, R5, 0x2, R6 ;  /* 0x0000000205067825 */ /* 0x002fca00078e0006 */
[----:B------:R1:W-:Y:S02]  /*0d30*/  STG.E.U16 desc[UR4][R6.64], R8 ;  /* 0x0000000806007986 */ /* 0x0003e4000c101504 */
.L_x_1139:
[----:B------:R-:W-:-:S13]  /*0d40*/  ISETP.GE.U32.AND P0, PT, R4, R3, PT ;  /* 0x000000030400720c */ /* 0x000fda0003f06070 */
[----:B------:R-:W-:Y:S05]  /*0d50*/  @P0 BRA `(.L_x_1141) ;  /* 0x0000000000340947 */ /* 0x000fea0003800000 */
[----:B01---5:R-:W0:Y:S01]  /*0d60*/  LDC.64 R6, c[0x0][0x398] ;  /* 0x0000e600ff067b82 */ /* 0x023e220000000a00 */
[----:B------:R-:W-:Y:S02]  /*0d70*/  IMAD.IADD R5, R0, 0x1, R4 ;  /* 0x0000000100057824 */ /* 0x000fe400078e0204 */
[----:B------:R-:W-:Y:S02]  /*0d80*/  VIADD R4, R4, 0x80 ;  /* 0x0000008004047836 */ /* 0x000fe40000000000 */
[----:B0-----:R-:W-:-:S05]  /*0d90*/  IMAD.WIDE.U32 R6, R5, 0x2, R6 ;  /* 0x0000000205067825 */ /* 0x001fca00078e0006 */
[----:B------:R2:W-:Y:S02]  /*0da0*/  STG.E.U16 desc[UR4][R6.64], R20 ;  /* 0x0000001406007986 */ /* 0x0005e4000c101504 */
.L_x_1140:
        /* <DEDUP_REMOVED lines=8> */
.L_x_1141:
[----:B------:R-:W-:Y:S05]  /*0e30*/  BSYNC.RELIABLE B1 ;  /* 0x0000000000017941 */ /* 0x000fea0003800100 */
.L_x_1136:
[----:B------:R-:W-:-:S13]  /*0e40*/  ISETP.GE.U32.AND P0, PT, R4, R3, PT ;  /* 0x000000030400720c */ /* 0x000fda0003f06070 */
[----:B012--5:R-:W0:Y:S01]  /*0e50*/  @!P0 LDC.64 R6, c[0x0][0x398] ;  /* 0x0000e600ff068b82 */ /* 0x027e220000000a00 */
[----:B------:R-:W-:Y:S02]  /*0e60*/  @!P0 IMAD.IADD R5, R0, 0x1, R4 ;  /* 0x0000000100058824 */ /* 0x000fe400078e0204 */
[----:B------:R-:W-:Y:S02]  /*0e70*/  @!P0 VIADD R4, R4, 0x80 ;  /* 0x0000008004048836 */ /* 0x000fe40000000000 */
[----:B0-----:R-:W-:-:S05]  /*0e80*/  @!P0 IMAD.WIDE.U32 R6, R5, 0x2, R6 ;  /* 0x0000000205068825 */ /* 0x001fca00078e0006 */
[----:B------:R3:W-:Y:S02]  /*0e90*/  @!P0 STG.E.U16 desc[UR4][R6.64], R2 ;  /* 0x0000000206008986 */ /* 0x0007e4000c101504 */
.L_x_1142:
[----:B------:R-:W-:Y:S05]  /*0ea0*/  BSYNC.RECONVERGENT B0 ;  /* 0x0000000000007941 */ /* 0x000fea0003800200 */
.L_x_1135:
[----:B------:R-:W-:Y:S05]  /*0eb0*/  WARPSYNC.ALL ;  /* 0x0000000000007948 */ /* 0x000fea0003800000 */
[----:B------:R-:W-:-:S13]  /*0ec0*/  ISETP.GE.U32.AND P0, PT, R4, R3, PT ;  /* 0x000000030400720c */ /* 0x000fda0003f06070 */
[----:B------:R-:W-:Y:S05]  /*0ed0*/  @P0 EXIT ;  /* 0x000000000000094d */ /* 0x000fea0003800000 */
[----:B---3--:R-:W3:Y:S01]  /*0ee0*/  LDC.64 R2, c[0x0][0x398] ;  /* 0x0000e600ff027b82 */ /* 0x008ee20000000a00 */
[----:B0-----:R-:W-:-:S04]  /*0ef0*/  IMAD.IADD R5, R0, 0x1, R4 ;  /* 0x0000000100057824 */ /* 0x001fc800078e0204 */
[----:B---3--:R-:W-:-:S05]  /*0f00*/  IMAD.WIDE.U32 R2, R5, 0x2, R2 ;  /* 0x0000000205027825 */ /* 0x008fca00078e0002 */
[----:B------:R-:W-:Y:S01]  /*0f10*/  STG.E.U16 desc[UR4][R2.64], R22 ;  /* 0x0000001602007986 */ /* 0x000fe2000c101504 */
[----:B------:R-:W-:Y:S05]  /*0f20*/  EXIT ;  /* 0x000000000000794d */ /* 0x000fea0003800000 */
.L_x_1134:
[----:B------:R-:W0:Y:S01]  /*0f30*/  S2R R2, SR_TID.X ;  /* 0x0000000000027919 */ /* 0x000e220000002100 */
[----:B------:R-:W1:Y:S01]  /*0f40*/  LDCU.64 UR6, c[0x0][0x3a8] ;  /* 0x00007500ff0677ac */ /* 0x000e620008000a00 */
[----:B------:R-:W2:Y:S08]  /*0f50*/  LDC.64 R24, c[0x0][0x3b0] ;  /* 0x0000ec00ff187b82 */ /* 0x000eb00000000a00 */
[----:B------:R-:W3:Y:S01]  /*0f60*/  LDC.64 R28, c[0x0][0x3a0] ;  /* 0x0000e800ff1c7b82 */ /* 0x000ee20000000a00 */
[----:B-1----:R-:W-:-:S05]  /*0f70*/  IADD3 R26, P0, PT, R0, UR6, RZ ;  /* 0x00000006001a7c10 */ /* 0x002fca000ff1e0ff */
[----:B------:R-:W-:Y:S02]  /*0f80*/  IMAD.X R27, RZ, RZ, UR7, P0 ;  /* 0x00000007ff1b7e24 */ /* 0x000fe400080e06ff */
[----:B0-----:R-:W-:-:S05]  /*0f90*/  IMAD.WIDE.U32 R26, R2, 0x4, R26 ;  /* 0x00000004021a7825 */ /* 0x001fca00078e001a */
[----:B------:R-:W4:Y:S01]  /*0fa0*/  LDG.E R22, desc[UR4][R26.64] ;  /* 0x000000041a167981 */ /* 0x000f22000c1e1900 */
[----:B--2---:R-:W-:-:S04]  /*0fb0*/  IMAD.WIDE.U32 R24, R0, 0x8, R24 ;  /* 0x0000000800187825 */ /* 0x004fc800078e0018 */
[----:B------:R-:W-:Y:S01]  /*0fc0*/  IMAD.WIDE.U32 R24, R2, 0x20, R24 ;  /* 0x0000002002187825 */ /* 0x000fe200078e0018 */
[----:B------:R0:W2:Y:S04]  /*0fd0*/  LDG.E R26, desc[UR4][R26.64+0x200] ;  /* 0x000200041a1a7981 */ /* 0x0000a8000c1e1900 */
[----:B------:R-:W5:Y:S01]  /*0fe0*/  LDG.E.128 R4, desc[UR4][R24.64] ;  /* 0x0000000418047981 */ /* 0x000f62000c1e1d00 */
[----:B---3--:R-:W-:-:S03]  /*0ff0*/  IMAD.WIDE.U32 R28, R0, 0x2, R28 ;  /* 0x00000002001c7825 */ /* 0x008fc600078e001c */
[----:B------:R-:W3:Y:S01]  /*1000*/  LDG.E.ENL2.256 R16, R12, desc[UR4][R24.64+0x1000] ;  /* 0xfe008004180c797e */ /* 0x000ee20008121910 */
[----:B------:R-:W-:-:S05]  /*1010*/  IMAD.WIDE.U32 R28, R2, 0x8, R28 ;  /* 0x00000008021c7825 */ /* 0x000fca00078e001c */
[----:B------:R-:W3:Y:S01]  /*1020*/  LDG.E.64 R20, desc[UR4][R28.64+0x400] ;  /* 0x000400041c147981 */ /* 0x000ee2000c1e1b00 */
[----:B----4-:R-:W-:-:S04]  /*1030*/  PRMT R3, R22, 0x7770, RZ ;  /* 0x0000777016037816 */ /* 0x010fc800000000ff */
[----:B------:R-:W-:-:S13]  /*1040*/  ISETP.NE.AND P2, PT, R3, RZ, PT ;  /* 0x000000ff0300720c */ /* 0x000fda0003f45270 */
[----:B------:R-:W5:Y:S02]  /*1050*/  @P2 LDC.64 R8, c[0x0][0x388] ;  /* 0x0000e200ff082b82 */ /* 0x000f640000000a00 */
[----:B-----5:R-:W-:-:S04]  /*1060*/  @P2 LEA R8, P0, R4, R8, 0x1 ;  /* 0x0000000804082211 */ /* 0x020fc800078008ff */
[----:B------:R-:W-:Y:S02]  /*1070*/  @P2 LEA.HI.X R9, R4, R9, R5, 0x1, P0 ;  /* 0x0000000904092211 */ /* 0x000fe400000f0c05 */
[----:B------:R-:W4:Y:S04]  /*1080*/  LDG.E R5, desc[UR4][R28.64+0x4] ;  /* 0x000004041c057981 */ /* 0x000f28000c1e1900 */
[----:B------:R-:W5:Y:S04]  /*1090*/  @P2 LDG.E.U16 R3, desc[UR4][R8.64] ;  /* 0x0000000408032981 */ /* 0x000f68000c1e1500 */
[----:B------:R-:W2:Y:S04]  /*10a0*/  LDG.E.U16 R4, desc[UR4][R28.64+0x2] ;  /* 0x000002041c047981 */ /* 0x000ea8000c1e1500 */
[----:B------:R1:W3:Y:S01]  /*10b0*/  LDG.E.128 R8, desc[UR4][R24.64+0x10] ;  /* 0x0000100418087981 */ /* 0x0002e2000c1e1d00 */
[----:B------:R-:W-:-:S04]  /*10c0*/  PRMT R23, R22, 0x7771, RZ ;  /* 0x0000777116177816 */ /* 0x000fc800000000ff */
[----:B------:R-:W-:Y:S02]  /*10d0*/  ISETP.NE.AND P0, PT, R23, RZ, PT ;  /* 0x000000ff1700720c */ /* 0x000fe40003f05270 */
[----:B------:R-:W-:-:S04]  /*10e0*/  PRMT R23, R22, 0x7772, RZ ;  /* 0x0000777216177816 */ /* 0x000fc800000000ff */
[----:B------:R-:W-:Y:S02]  /*10f0*/  ISETP.NE.AND P1, PT, R23, RZ, PT ;  /* 0x000000ff1700720c */ /* 0x000fe40003f25270 */
[----:B0-----:R-:W-:-:S05]  /*1100*/  PRMT R27, R22, 0x7773, RZ ;  /* 0x00007773161b7816 */ /* 0x001fca00000000ff */
[----:B------:R-:W0:Y:S08]  /*1110*/  @P0 LDC.64 R22, c[0x0][0x388] ;  /* 0x0000e200ff160b82 */ /* 0x000e300000000a00 */
[----:B-1----:R-:W3:Y:S01]  /*1120*/  @P1 LDC.64 R24, c[0x0][0x388] ;  /* 0x0000e200ff181b82 */ /* 0x002ee20000000a00 */
[----:B------:R0:W5:Y:S01]  /*1130*/  @!P2 LDG.E.U16 R3, desc[UR4][R28.64] ;  /* 0x000000041c03a981 */ /* 0x000162000c1e1500 */
[----:B------:R-:W-:-:S02]  /*1140*/  ISETP.NE.AND P2, PT, R27, RZ, PT ;  /* 0x000000ff1b00720c */ /* 0x000fc40003f45270 */
[----:B0-----:R-:W-:-:S04]  /*1150*/  @P0 LEA R28, P3, R6, R22, 0x1 ;  /* 0x00000016061c0211 */ /* 0x001fc800078608ff */
[----:B------:R-:W-:-:S07]  /*1160*/  @P0 LEA.HI.X R29, R6, R23, R7, 0x1, P3 ;  /* 0x00000017061d0211 */ /* 0x000fce00018f0c07 */
[----:B------:R-:W0:Y:S01]  /*1170*/  @P2 LDC.64 R6, c[0x0][0x388] ;  /* 0x0000e200ff062b82 */ /* 0x000e220000000a00 */
[C---:B---3--:R-:W-:Y:S01]  /*1180*/  @P1 LEA R24, P3, R8.reuse, R24, 0x1 ;  /* 0x0000001808181211 */ /* 0x048fe200078608ff */
[----:B--2---:R-:W5:Y:S03]  /*1190*/  @P0 LDG.E.U16 R4, desc[UR4][R28.64] ;  /* 0x000000041c040981 */ /* 0x004f66000c1e1500 */
[----:B------:R-:W-:Y:S02]  /*11a0*/  @P1 LEA.HI.X R25, R8, R25, R9, 0x1, P3 ;  /* 0x0000001908191211 */ /* 0x000fe400018f0c09 */
[----:B------:R-:W-:-:S04]  /*11b0*/  PRMT R8, R26, 0x7773, RZ ;  /* 0x000077731a087816 */ /* 0x000fc800000000ff */
[----:B------:R-:W-:Y:S02]  /*11c0*/  ISETP.NE.AND P6, PT, R8, RZ, PT ;  /* 0x000000ff0800720c */ /* 0x000fe40003fc5270 */
[C---:B------:R-:W-:Y:S02]  /*11d0*/  PRMT R8, R26.reuse, 0x7772, RZ ;  /* 0x000077721a087816 */ /* 0x040fe400000000ff */
[C---:B------:R-:W-:Y:S02]  /*11e0*/  PRMT R9, R26.reuse, 0x7770, RZ ;  /* 0x000077701a097816 */ /* 0x040fe400000000ff */
[----:B------:R-:W-:Y:S02]  /*11f0*/  PRMT R26, R26, 0x7771, RZ ;  /* 0x000077711a1a7816 */ /* 0x000fe400000000ff */
[----:B------:R-:W-:Y:S02]  /*1200*/  ISETP.NE.AND P5, PT, R8, RZ, PT ;  /* 0x000000ff0800720c */ /* 0x000fe40003fa5270 */
[----:B----4-:R-:W-:-:S02]  /*1210*/  PRMT R8, R5, 0x7610, R8 ;  /* 0x0000761005087816 */ /* 0x010fc40000000008 */
[----:B------:R-:W-:Y:S01]  /*1220*/  ISETP.NE.AND P4, PT, R26, RZ, PT ;  /* 0x000000ff1a00720c */ /* 0x000fe20003f85270 */
[----:B------:R-:W1:Y:S01]  /*1230*/  @P6 LDC.64 R22, c[0x0][0x388] ;  /* 0x0000e200ff166b82 */ /* 0x000e620000000a00 */
[----:B------:R-:W-:Y:S02]  /*1240*/  ISETP.NE.AND P3, PT, R9, RZ, PT ;  /* 0x000000ff0900720c */ /* 0x000fe40003f65270 */
[----:B------:R2:W3:Y:S01]  /*1250*/  @P1 LDG.E.U16 R8, desc[UR4][R24.64] ;  /* 0x0000000418081981 */ /* 0x0004e2000c1e1500 */
[C---:B0-----:R-:W-:Y:S02]  /*1260*/  @P2 LEA R6, P1, R10.reuse, R6, 0x1 ;  /* 0x000000060a062211 */ /* 0x041fe400078208ff */
[----:B------:R-:W-:Y:S02]  /*1270*/  PRMT R5, R5, 0x7632, R5 ;  /* 0x0000763205057816 */ /* 0x000fe40000000005 */
[----:B------:R-:W-:-:S04]  /*1280*/  @P2 LEA.HI.X R7, R10, R7, R11, 0x1, P1 ;  /* 0x000000070a072211 */ /* 0x000fc800008f0c0b */
[----:B------:R-:W0:Y:S01]  /*1290*/  @P4 LDC.64 R10, c[0x0][0x388] ;  /* 0x0000e200ff0a4b82 */ /* 0x000e220000000a00 */
[----:B------:R4:W3:Y:S07]  /*12a0*/  @P2 LDG.E.U16 R5, desc[UR4][R6.64] ;  /* 0x0000000406052981 */ /* 0x0008ee000c1e1500 */
[----:B--2---:R-:W2:Y:S08]  /*12b0*/  @P3 LDC.64 R24, c[0x0][0x388] ;  /* 0x0000e200ff183b82 */ /* 0x004eb00000000a00 */
[----:B----4-:R-:W4:Y:S01]  /*12c0*/  @P5 LDC.64 R6, c[0x0][0x388] ;  /* 0x0000e200ff065b82 */ /* 0x010f220000000a00 */
[----:B-1----:R-:W-:-:S02]  /*12d0*/  @P6 LEA R22, P1, R18, R22, 0x1 ;  /* 0x0000001612166211 */ /* 0x002fc400078208ff */
[----:B------:R-:W-:Y:S02]  /*12e0*/  PRMT R9, R21, 0x7632, R9 ;  /* 0x0000763215097816 */ /* 0x000fe40000000009 */
[----:B------:R-:W-:Y:S02]  /*12f0*/  @P6 LEA.HI.X R23, R18, R23, R19, 0x1, P1 ;  /* 0x0000001712176211 */ /* 0x000fe400008f0c13 */
[----:B0-----:R-:W-:-:S03]  /*1300*/  @P4 LEA R10, P2, R14, R10, 0x1 ;  /* 0x0000000a0e0a4211 */ /* 0x001fc600078408ff */
[----:B------:R-:W3:Y:S01]  /*1310*/  @P6 LDG.E.U16 R9, desc[UR4][R22.64] ;  /* 0x0000000416096981 */ /* 0x000ee2000c1e1500 */
[--C-:B------:R-:W-:Y:S02]  /*1320*/  @P4 LEA.HI.X R11, R14, R11, R15.reuse, 0x1, P2 ;  /* 0x0000000b0e0b4211 */ /* 0x100fe400010f0c0f */
[----:B--2---:R-:W-:Y:S02]  /*1330*/  @P3 LEA R24, P1, R12, R24, 0x1 ;  /* 0x000000180c183211 */ /* 0x004fe400078208ff */
[----:B------:R-:W-:Y:S02]  /*1340*/  PRMT R14, R21, 0x7610, R14 ;  /* 0x00007610150e7816 */ /* 0x000fe4000000000e */
[----:B------:R-:W-:Y:S02]  /*1350*/  PRMT R15, R20, 0x7632, R15 ;  /* 0x00007632140f7816 */ /* 0x000fe4000000000f */
[----:B----4-:R-:W-:Y:S02]  /*1360*/  @P5 LEA R6, P6, R16, R6, 0x1 ;  /* 0x0000000610065211 */ /* 0x010fe400078c08ff */
[----:B------:R-:W-:-:S02]  /*1370*/  @P3 LEA.HI.X R25, R12, R25, R13, 0x1, P1 ;  /* 0x000000190c193211 */ /* 0x000fc400008f0c0d */
[----:B------:R-:W2:Y:S01]  /*1380*/  @P4 LDG.E.U16 R15, desc[UR4][R10.64] ;  /* 0x000000040a0f4981 */ /* 0x000ea2000c1e1500 */
[----:B------:R-:W-:Y:S01]  /*1390*/  @P5 LEA.HI.X R7, R16, R7, R17, 0x1, P6 ;  /* 0x0000000710075211 */ /* 0x000fe200030f0c11 */
[----:B------:R-:W0:Y:S02]  /*13a0*/  LDC.64 R12, c[0x0][0x398] ;  /* 0x0000e600ff0c7b82 */ /* 0x000e240000000a00 */
[----:B------:R-:W2:Y:S04]  /*13b0*/  @P3 LDG.E.U16 R20, desc[UR4][R24.64] ;  /* 0x0000000418143981 */ /* 0x000ea8000c1e1500 */
[----:B------:R-:W4:Y:S01]  /*13c0*/  @P5 LDG.E.U16 R14, desc[UR4][R6.64] ;  /* 0x00000004060e5981 */ /* 0x000f22000c1e1500 */
[----:B0-----:R-:W-:-:S04]  /*13d0*/  IMAD.WIDE.U32 R12, R0, 0x2, R12 ;  /* 0x00000002000c7825 */ /* 0x001fc800078e000c */
[----:B------:R-:W-:Y:S01]  /*13e0*/  IMAD.WIDE.U32 R12, R2, 0x8, R12 ;  /* 0x00000008020c7825 */ /* 0x000fe200078e000c */
[----:B-----5:R-:W-:Y:S02]  /*13f0*/  PRMT R4, R3, 0x5410, R4 ;  /* 0x0000541003047816 */ /* 0x020fe40000000004 */
[----:B---3--:R-:W-:-:S05]  /*1400*/  PRMT R5, R8, 0x5410, R5 ;  /* 0x0000541008057816 */ /* 0x008fca0000000005 */
[----:B------:R-:W-:Y:S01]  /*1410*/  STG.E.64 desc[UR4][R12.64], R4 ;  /* 0x000000040c007986 */ /* 0x000fe2000c101b04 */
[----:B--2---:R-:W-:Y:S02]  /*1420*/  PRMT R8, R20, 0x5410, R15 ;  /* 0x0000541014087816 */ /* 0x004fe4000000000f */
[----:B----4-:R-:W-:-:S05]  /*1430*/  PRMT R9, R14, 0x5410, R9 ;  /* 0x000054100e097816 */ /* 0x010fca0000000009 */
[----:B------:R-:W-:Y:S01]  /*1440*/  STG.E.64 desc[UR4][R12.64+0x400], R8 ;  /* 0x000400080c007986 */ /* 0x000fe2000c101b04 */
[----:B------:R-:W-:Y:S05]  /*1450*/  EXIT ;  /* 0x000000000000794d */ /* 0x000fea0003800000 */
.L_x_1143:
        /* <DEDUP_REMOVED lines=10> */
.L_x_41755:


//--------------------- .text._ZN2at6native29vectorized_elementwise_kernelILi8EZZZNS0_28launch_masked_scatter_kernelERKNS_10TensorBaseES4_S4_S4_ENKUlvE_clEvENKUlvE10_clEvEUlN3c104HalfEblE_St5arrayIPcLm4EEEEviT0_T1_ --------------------------
	.section	.text._ZN2at6native29vectorized_elementwise_kernelILi8EZZZNS0_28launch_masked_scatter_kernelERKNS_10TensorBaseES4_S4_S4_ENKUlvE_clEvENKUlvE10_clEvEUlN3c104HalfEblE_St5arrayIPcLm4EEEEviT0_T1_,"ax",@progbits
	.align	128
        .global         _ZN2at6native29vectorized_elementwise_kernelILi8EZZZNS0_28launch_masked_scatter_kernelERKNS_10TensorBaseES4_S4_S4_ENKUlvE_clEvENKUlvE10_clEvEUlN3c104HalfEblE_St5arrayIPcLm4EEEEviT0_T1_
        .type           _ZN2at6native29vectorized_elementwise_kernelILi8EZZZNS0_28launch_masked_scatter_kernelERKNS_10TensorBaseES4_S4_S4_ENKUlvE_clEvENKUlvE10_clEvEUlN3c104HalfEblE_St5arrayIPcLm4EEEEviT0_T1_,@function
        .size           _ZN2at6native29vectorized_elementwise_kernelILi8EZZZNS0_28launch_masked_scatter_kernelERKNS_10TensorBaseES4_S4_S4_ENKUlvE_clEvENKUlvE10_clEvEUlN3c104HalfEblE_St5arrayIPcLm4EEEEviT0_T1_,(.L_x_41756 - _ZN2at6native29vectorized_elementwise_kernelILi8EZZZNS0_28launch_masked_scatter_kernelERKNS_10TensorBaseES4_S4_S4_ENKUlvE_clEvENKUlvE10_clEvEUlN3c104HalfEblE_St5arrayIPcLm4EEEEviT0_T1_)
        .other          _ZN2at6native29vectorized_elementwise_kernelILi8EZZZNS0_28launch_masked_scatter_kernelERKNS_10TensorBaseES4_S4_S4_ENKUlvE_clEvENKUlvE10_clEvEUlN3c104HalfEblE_St5arrayIPcLm4EEEEviT0_T1_,@"STO_CUDA_ENTRY STV_DEFAULT"
_ZN2at6native29vectorized_elementwise_kernelILi8EZZZNS0_28launch_masked_scatter_kernelERKNS_10TensorBaseES4_S4_S4_ENKUlvE_clEvENKUlvE10_clEvEUlN3c104HalfEblE_St5arrayIPcLm4EEEEviT0_T1_:
.text._ZN2at6native29vectorized_elementwise_kernelILi8EZZZNS0_28launch_masked_scatter_kernelERKNS_10TensorBaseES4_S4_S4_ENKUlvE_clEvENKUlvE10_clEvEUlN3c104HalfEblE_St5arrayIPcLm4EEEEviT0_T1_:
[----:B------:R-:W-:Y:S01]  /*0000*/  LDC R1, c[0x0][0x37c] ;  /* 0x0000df00ff017b82 */ /* 0x000fe20000000800 */
[----:B------:R-:W-:Y:S05]  /*0010*/  EXIT ;  /* 0x000000000000794d */ /* 0x000fea0003800000 */
.L_x_1144:
        /* <DEDUP_REMOVED lines=14> */
.L_x_41756:


//--------------------- .text._ZN2at6native18elementwise_kernelILi128ELi4EZNS0_15gpu_kernel_implIZZZNS0_28launch_masked_scatter_kernelERKNS_10TensorBaseES5_S5_S5_ENKUlvE_clEvENKUlvE9_clEvEUlN3c108BFloat16EblE_EEvRNS_18TensorIteratorBaseERKT_EUliE_EEviT1_ --------------------------
	.section	.text._ZN2at6native18elementwise_kernelILi128ELi4EZNS0_15gpu_kernel_implIZZZNS0_28launch_masked_scatter_kernelERKNS_10TensorBaseES5_S5_S5_ENKUlvE_clEvENKUlvE9_clEvEUlN3c108BFloat16EblE_EEvRNS_18TensorIteratorBaseERKT_EUliE_EEviT1_,"ax",@progbits
	.align	128
        .global         _ZN2at6native18elementwise_kernelILi128ELi4EZNS0_15gpu_kernel_implIZZZNS0_28launch_masked_scatter_kernelERKNS_10TensorBaseES5_S5_S5_ENKUlvE_clEvENKUlvE9_clEvEUlN3c108BFloat16EblE_EEvRNS_18TensorIteratorBaseERKT_EUliE_EEviT1_
        .type           _ZN2at6native18elementwise_kernelILi128ELi4EZNS0_15gpu_kernel_implIZZZNS0_28launch_masked_scatter_kernelERKNS_10TensorBaseES5_S5_S5_ENKUlvE_clEvENKUlvE9_clEvEUlN3c108BFloat16EblE_EEvRNS_18TensorIteratorBaseERKT_EUliE_EEviT1_,@function
        .size           _ZN2at6native18elementwise_kernelILi128ELi4EZNS0_15gpu_kernel_implIZZZNS0_28launch_masked_scatter_kernelERKNS_10TensorBaseES5_S5_S5_ENKUlvE_clEvENKUlvE9_clEvEUlN3c108BFloat16EblE_EEvRNS_18TensorIteratorBaseERKT_EUliE_EEviT1_,(.L_x_41757 - _ZN2at6native18elementwise_kernelILi128ELi4EZNS0_15gpu_kernel_implIZZZNS0_28launch_masked_scatter_kernelERKNS_10TensorBaseES5_S5_S5_ENKUlvE_clEvENKUlvE9_clEvEUlN3c108BFloat16EblE_EEvRNS_18TensorIteratorBaseERKT_EUliE_EEviT1_)
        .other          _ZN2at6native18elementwise_kernelILi128ELi4EZNS0_15gpu_kernel_implIZZZNS0_28launch_masked_scatter_kernelERKNS_10TensorBaseES5_S5_S5_ENKUlvE_clEvENKUlvE9_clEvEUlN3c108BFloat16EblE_EEvRNS_18TensorIteratorBaseERKT_EUliE_EEviT1_,@"STO_CUDA_ENTRY STV_DEFAULT"
_ZN2at6native18elementwise_kernelILi128ELi4EZNS0_15gpu_kernel_implIZZZNS0_28launch_masked_scatter_kernelERKNS_10TensorBaseES5_S5_S5_ENKUlvE_clEvENKUlvE9_clEvEUlN3c108BFloat16EblE_EEvRNS_18TensorIteratorBaseERKT_EUliE_EEviT1_:
.text._ZN2at6native18elementwise_kernelILi128ELi4EZNS0_15gpu_kernel_implIZZZNS0_28launch_masked_scatter_kernelERKNS_10TensorBaseES5_S5_S5_ENKUlvE_clEvENKUlvE9_clEvEUlN3c108BFloat16EblE_EEvRNS_18TensorIteratorBaseERKT_EUliE_EEviT1_:
        /* <DEDUP_REMOVED lines=399> */
.L_x_1147:
        /* <DEDUP_REMOVED lines=16> */
[----:B0-----:R-:W-:-:S04]  /*19f0*/  F2FP.BF16.F32.PACK_AB R0, RZ, R0 ;  /* 0x00000000ff00723e */ /* 0x001fc800000010ff */
[----:B------:R-:W-:Y:S01]  /*1a00*/  PRMT R19, R0, 0x7610, R19 ;  /* 0x0000761000137816 */ /* 0x000fe20000000013 */
[----:B------:R-:W-:Y:S06]  /*1a10*/  BRA `(.L_x_1153) ;  /* 0x0000000c00f47947 */ /* 0x000fec0003800000 */
.L_x_1151:
[----:B------:R-:W2:Y:S02]  /*1a20*/  LDG.E.U8 R2, desc[UR36][R2.64] ;  /* 0x0000002402027981 */ /* 0x000ea4000c1e1100 */
[----:B--2---:R-:W-:-:S04]  /*1a30*/  I2FP.F32.U32 R0, R2 ;  /* 0x0000000200007245 */ /* 0x004fc80000201000 */
[----:B------:R-:W-:-:S04]  /*1a40*/  F2FP.BF16.F32.PACK_AB R0, RZ, R0 ;  /* 0x00000000ff00723e */ /* 0x000fc800000010ff */
[----:B------:R-:W-:Y:S01]  /*1a50*/  PRMT R19, R0, 0x7610, R19 ;  /* 0x0000761000137816 */ /* 0x000fe20000000013 */
[----:B------:R-:W-:Y:S06]  /*1a60*/  BRA `(.L_x_1153) ;  /* 0x0000000c00e07947 */ /* 0x000fec0003800000 */
.L_x_1150:
        /* <DEDUP_REMOVED lines=8> */
[----:B0-----:R-:W-:-:S04]  /*1af0*/  F2FP.BF16.F32.PACK_AB R0, RZ, R0 ;  /* 0x00000000ff00723e */ /* 0x001fc800000010ff */
[----:B------:R-:W-:Y:S01]  /*1b00*/  PRMT R19, R0, 0x7610, R19 ;  /* 0x0000761000137816 */ /* 0x000fe20000000013 */
[----:B------:R-:W-:Y:S06]  /*1b10*/  BRA `(.L_x_1153) ;  /* 0x0000000c00b47947 */ /* 0x000fec0003800000 */
.L_x_1155:
[----:B------:R-:W2:Y:S02]  /*1b20*/  LDG.E R2, desc[UR36][R2.64] ;  /* 0x0000002402027981 */ /* 0x000ea4000c1e1900 */
[----:B--2---:R-:W-:-:S04]  /*1b30*/  I2FP.F32.S32 R0, R2 ;  /* 0x0000000200007245 */ /* 0x004fc80000201400 */
[----:B------:R-:W-:-:S04]  /*1b40*/  F2FP.BF16.F32.PACK_AB R0, RZ, R0 ;  /* 0x00000000ff00723e */ /* 0x000fc800000010ff */
[----:B------:R-:W-:Y:S01]  /*1b50*/  PRMT R19, R0, 0x7610, R19 ;  /* 0x0000761000137816 */ /* 0x000fe20000000013 */
[----:B------:R-:W-:Y:S06]  /*1b60*/  BRA `(.L_x_1153) ;  /* 0x0000000c00a07947 */ /* 0x000fec0003800000 */
.L_x_1154:
[----:B------:R-:W2:Y:S02]  /*1b70*/  LDG.E.U16 R2, desc[UR36][R2.64] ;  /* 0x0000002402027981 */ /* 0x000ea4000c1e1500 */
[----:B--2---:R-:W0:Y:S02]  /*1b80*/  I2F.S16 R0, R2 ;  /* 0x0000000200007306 */ /* 0x004e240000101400 */
[----:B0-----:R-:W-:-:S04]  /*1b90*/  F2FP.BF16.F32.PACK_AB R0, RZ, R0 ;  /* 0x00000000ff00723e */ /* 0x001fc800000010ff */
[----:B------:R-:W-:Y:S01]  /*1ba0*/  PRMT R19, R0, 0x7610, R19 ;  /* 0x0000761000137816 */ /* 0x000fe20000000013 */
[----:B------:R-:W-:Y:S06]  /*1bb0*/  BRA `(.L_x_1153) ;  /* 0x0000000c008c7947 */ /* 0x000fec0003800000 */
.L_x_1149:
[----:B------:R-:W-:-:S09]  /*1bc0*/  UISETP.GT.AND UP0, UPT, UR4, 0x6, UPT ;  /* 0x000000060400788c */ /* 0x000fd2000bf04270 */
[----:B------:R-:W-:Y:S05]  /*1bd0*/  BRA.U UP0, `(.L_x_1156) ;  /* 0x0000000100307547 */ /* 0x000fea000b800000 */
[----:B------:R-:W-:-:S09]  /*1be0*/  UISETP.NE.AND UP0, UPT, UR4, 0x5, UPT ;  /* 0x000000050400788c */ /* 0x000fd2000bf05270 */
[----:B------:R-:W-:Y:S05]  /*1bf0*/  BRA.U !UP0, `(.L_x_1157) ;  /* 0x0000000108147547 */ /* 0x000fea000b800000 */
[----:B------:R-:W-:-:S09]  /*1c00*/  UISETP.NE.AND UP0, UPT, UR4, 0x6, UPT ;  /* 0x000000060400788c */ /* 0x000fd2000bf05270 */
[----:B------:R-:W-:Y:S05]  /*1c10*/  BRA.U UP0, `(.L_x_1152) ;  /* 0x0000000900d87547 */ /* 0x000fea000b800000 */
[----:B------:R-:W2:Y:S02]  /*1c20*/  LDG.E R2, desc[UR36][R2.64] ;  /* 0x0000002402027981 */ /* 0x000ea4000c1e1900 */
[----:B--2---:R-:W-:Y:S01]  /*1c30*/  F2FP.BF16.F32.PACK_AB R19, RZ, R2 ;  /* 0x00000002ff13723e */ /* 0x004fe200000010ff */
[----:B------:R-:W-:Y:S06]  /*1c40*/  BRA `(.L_x_1153) ;  /* 0x0000000c00687947 */ /* 0x000fec0003800000 */
.L_x_1157:
[----:B------:R-:W2:Y:S02]  /*1c50*/  LDG.E.U16 R0, desc[UR36][R2.64] ;  /* 0x0000002402007981 */ /* 0x000ea4000c1e1500 */
[----:B--2---:R-:W-:-:S05]  /*1c60*/  HADD2.F32 R0, -RZ, R0.H0_H0 ;  /* 0x20000000ff007230 */ /* 0x004fca0000004100 */
[----:B------:R-:W-:-:S04]  /*1c70*/  F2FP.BF16.F32.PACK_AB R0, RZ, R0 ;  /* 0x00000000ff00723e */ /* 0x000fc800000010ff */
[----:B------:R-:W-:Y:S01]  /*1c80*/  PRMT R19, R0, 0x7610, R19 ;  /* 0x0000761000137816 */ /* 0x000fe20000000013 */
[----:B------:R-:W-:Y:S06]  /*1c90*/  BRA `(.L_x_1153) ;  /* 0x0000000c00547947 */ /* 0x000fec0003800000 */
.L_x_1156:
[----:B------:R-:W-:-:S09]  /*1ca0*/  UISETP.NE.AND UP0, UPT, UR4, 0x7, UPT ;  /* 0x000000070400788c */ /* 0x000fd2000bf05270 */
[----:B------:R-:W-:Y:S05]  /*1cb0*/  BRA.U !UP0, `(.L_x_1158) ;  /* 0x0000000108307547 */ /* 0x000fea000b800000 */
[----:B------:R-:W-:-:S09]  /*1cc0*/  UISETP.NE.AND UP0, UPT, UR4, 0x8, UPT ;  /* 0x000000080400788c */ /* 0x000fd2000bf05270 */
[----:B------:R-:W-:Y:S05]  /*1cd0*/  BRA.U !UP0, `(.L_x_1159) ;  /* 0x0000000108147547 */ /* 0x000fea000b800000 */
[----:B------:R-:W-:-:S09]  /*1ce0*/  UISETP.NE.AND UP0, UPT, UR4, 0x9, UPT ;  /* 0x000000090400788c */ /* 0x000fd2000bf05270 */
[----:B------:R-:W-:Y:S05]  /*1cf0*/  BRA.U UP0, `(.L_x_1152) ;  /* 0x0000000900a07547 */ /* 0x000fea000b800000 */
[----:B------:R-:W2:Y:S02]  /*1d00*/  LDG.E R2, desc[UR36][R2.64] ;  /* 0x0000002402027981 */ /* 0x000ea4000c1e1900 */
[----:B--2---:R-:W-:Y:S01]  /*1d10*/  F2FP.BF16.F32.PACK_AB R19, RZ, R2 ;  /* 0x00000002ff13723e */ /* 0x004fe200000010ff */
[----:B------:R-:W-:Y:S06]  /*1d20*/  BRA `(.L_x_1153) ;  /* 0x0000000c00307947 */ /* 0x000fec0003800000 */
.L_x_1159:
[----:B------:R-:W2:Y:S02]  /*1d30*/  LDG.E.U16 R2, desc[UR36][R2.64] ;  /* 0x0000002402027981 */ /* 0x000ea4000c1e1500 */
[----:B--2---:R-:W-:-:S05]  /*1d40*/  HADD2.F32 R0, -RZ, R2.H0_H0 ;  /* 0x20000002ff007230 */ /* 0x004fca0000004100 */
[----:B------:R-:W-:-:S04]  /*1d50*/  F2FP.BF16.F32.PACK_AB R0, RZ, R0 ;  /* 0x00000000ff00723e */ /* 0x000fc800000010ff */
[----:B------:R-:W-:Y:S01]  /*1d60*/  PRMT R19, R0, 0x7610, R19 ;  /* 0x0000761000137816 */ /* 0x000fe20000000013 */
[----:B------:R-:W-:Y:S06]  /*1d70*/  BRA `(.L_x_1153) ;  /* 0x0000000c001c7947 */ /* 0x000fec0003800000 */
.L_x_1158:
        /* <DEDUP_REMOVED lines=10> */
[----:B------:R-:W-:-:S04]  /*1e20*/  F2FP.BF16.F32.PACK_AB R0, RZ, R0 ;  /* 0x00000000ff00723e */ /* 0x000fc800000010ff */
[----:B------:R-:W-:Y:S01]  /*1e30*/  PRMT R19, R0, 0x7610, R19 ;  /* 0x0000761000137816 */ /* 0x000fe20000000013 */
[----:B------:R-:W-:Y:S06]  /*1e40*/  BRA `(.L_x_1153) ;  /* 0x0000000800e87947 */ /* 0x000fec0003800000 */
.L_x_1148:
        /* <DEDUP_REMOVED lines=11> */
[----:B------:R-:W-:-:S04]  /*1f00*/  F2FP.BF16.F32.PACK_AB R0, RZ, R0 ;  /* 0x00000000ff00723e */ /* 0x000fc800000010ff */
[----:B------:R-:W-:Y:S01]  /*1f10*/  PRMT R19, R0, 0x7610, R19 ;  /* 0x0000761000137816 */ /* 0x000fe20000000013 */
[----:B------:R-:W-:Y:S06]  /*1f20*/  BRA `(.L_x_1153) ;  /* 0x0000000800b07947 */ /* 0x000fec0003800000 */
.L_x_1162:
        /* <DEDUP_REMOVED lines=13> */
.L_x_1161:
        /* <DEDUP_REMOVED lines=24> */
[----:B------:R-:W-:-:S04]  /*2180*/  F2FP.BF16.F32.PACK_AB R5, RZ, R5 ;  /* 0x00000005ff05723e */ /* 0x000fc800000010ff */
[----:B------:R-:W-:Y:S01]  /*2190*/  PRMT R19, R5, 0x7610, R19 ;  /* 0x0000761005137816 */ /* 0x000fe20000000013 */
[----:B------:R-:W-:Y:S06]  /*21a0*/  BRA `(.L_x_1153) ;  /* 0x0000000800107947 */ /* 0x000fec0003800000 */
.L_x_1164:
        /* <DEDUP_REMOVED lines=11> */
[----:B------:R-:W-:-:S04]  /*2260*/  F2FP.BF16.F32.PACK_AB R0, RZ, R0 ;  /* 0x00000000ff00723e */ /* 0x000fc800000010ff */
[----:B------:R-:W-:Y:S01]  /*2270*/  PRMT R19, R0, 0x7610, R19 ;  /* 0x0000761000137816 */ /* 0x000fe20000000013 */
[----:B------:R-:W-:Y:S06]  /*2280*/  BRA `(.L_x_1153) ;  /* 0x0000000400d87947 */ /* 0x000fec0003800000 */
.L_x_1163:
[----:B------:R0:W5:Y:S01]  /*2290*/  LDG.E.U16 R19, desc[UR36][R2.64] ;  /* 0x0000002402137981 */ /* 0x000162000c1e1500 */
[----:B------:R-:W-:Y:S05]  /*22a0*/  BRA `(.L_x_1153) ;  /* 0x0000000400d07947 */ /* 0x000fea0003800000 */
.L_x_1160:
        /* <DEDUP_REMOVED lines=10> */
[----:B------:R-:W-:-:S04]  /*2350*/  F2FP.BF16.F32.PACK_AB R0, RZ, R0 ;  /* 0x00000000ff00723e */ /* 0x000fc800000010ff */
[----:B------:R-:W-:Y:S01]  /*2360*/  PRMT R19, R0, 0x7610, R19 ;  /* 0x0000761000137816 */ /* 0x000fe20000000013 */
[----:B------:R-:W-:Y:S06]  /*2370*/  BRA `(.L_x_1153) ;  /* 0x00000004009c7947 */ /* 0x000fec0003800000 */
.L_x_1167:
        /* <DEDUP_REMOVED lines=21> */
.L_x_1171:
[----:B------:R-:W-:Y:S05]  /*24d0*/  BSYNC.RECONVERGENT B1 ;  /* 0x0000000000017941 */ /* 0x000fea0003800200 */
.L_x_1170:
[----:B------:R-:W-:Y:S01]  /*24e0*/  IMAD.SHL.U32 R0, R0, 0x100000, RZ ;  /* 0x0010000000007824 */ /* 0x000fe200078e00ff */
[----:B------:R-:W-:-:S04]  /*24f0*/  LEA R2, R2, 0x3b800000, 0x17 ;  /* 0x3b80000002027811 */ /* 0x000fc800078eb8ff */
[----:B------:R-:W-:-:S07]  /*2500*/  LOP3.LUT R0, R2, R0, R7, 0xfe, !PT ;  /* 0x0000000002007212 */ /* 0x000fce00078efe07 */
.L_x_1169:
[----:B------:R-:W-:Y:S05]  /*2510*/  BSYNC.RECONVERGENT B0 ;  /* 0x0000000000007941 */ /* 0x000fea0003800200 */
.L_x_1168:
[----:B------:R-:W-:-:S04]  /*2520*/  F2FP.BF16.F32.PACK_AB R0, RZ, R0 ;  /* 0x00000000ff00723e */ /* 0x000fc800000010ff */
[----:B------:R-:W-:Y:S01]  /*2530*/  PRMT R19, R0, 0x7610, R19 ;  /* 0x0000761000137816 */ /* 0x000fe20000000013 */
[----:B------:R-:W-:Y:S06]  /*2540*/  BRA `(.L_x_1153) ;  /* 0x0000000400287947 */ /* 0x000fec0003800000 */
.L_x_1166:
        /* <DEDUP_REMOVED lines=21> */
.L_x_1175:
[----:B------:R-:W-:Y:S05]  /*26a0*/  BSYNC.RECONVERGENT B1 ;  /* 0x0000000000017941 */ /* 0x000fea0003800200 */
.L_x_1174:
[----:B------:R-:W-:Y:S01]  /*26b0*/  IMAD.SHL.U32 R0, R0, 0x200000, RZ ;  /* 0x0020000000007824 */ /* 0x000fe200078e00ff */
[----:B------:R-:W-:-:S04]  /*26c0*/  LEA R2, R2, 0x37800000, 0x17 ;  /* 0x3780000002027811 */ /* 0x000fc800078eb8ff */
[----:B------:R-:W-:-:S07]  /*26d0*/  LOP3.LUT R0, R2, R0, R7, 0xfe, !PT ;  /* 0x0000000002007212 */ /* 0x000fce00078efe07 */
.L_x_1173:
[----:B------:R-:W-:Y:S05]  /*26e0*/  BSYNC.RECONVERGENT B0 ;  /* 0x0000000000007941 */ /* 0x000fea0003800200 */
.L_x_1172:
[----:B------:R-:W-:-:S04]  /*26f0*/  F2FP.BF16.F32.PACK_AB R0, RZ, R0 ;  /* 0x00000000ff00723e */ /* 0x000fc800000010ff */
[----:B------:R-:W-:Y:S01]  /*2700*/  PRMT R19, R0, 0x7610, R19 ;  /* 0x0000761000137816 */ /* 0x000fe20000000013 */
[----:B------:R-:W-:Y:S06]  /*2710*/  BRA `(.L_x_1153) ;  /* 0x0000000000b47947 */ /* 0x000fec0003800000 */
.L_x_1165:
[----:B------:R-:W-:-:S09]  /*2720*/  UISETP.NE.AND UP0, UPT, UR4, 0x1c, UPT ;  /* 0x0000001c0400788c */ /* 0x000fd2000bf05270 */
[----:B------:R-:W-:Y:S05]  /*2730*/  BRA.U !UP0, `(.L_x_1176) ;  /* 0x00000001089c7547 */ /* 0x000fea000b800000 */
[----:B------:R-:W-:-:S09]  /*2740*/  UISETP.NE.AND UP0, UPT, UR4, 0x1d, UPT ;  /* 0x0000001d0400788c */ /* 0x000fd2000bf05270 */
[----:B------:R-:W-:Y:S05]  /*2750*/  BRA.U !UP0, `(.L_x_1177) ;  /* 0x0000000108807547 */ /* 0x000fea000b800000 */
[----:B------:R-:W-:-:S09]  /*2760*/  UISETP.NE.AND UP0, UPT, UR4, 0x2c, UPT ;  /* 0x0000002c0400788c */ /* 0x000fd2000bf05270 */
[----:B------:R-:W-:Y:S05]  /*2770*/  BRA.U !UP0, `(.L_x_1178) ;  /* 0x0000000108487547 */ /* 0x000fea000b800000 */
.L_x_1152:
        /* <DEDUP_REMOVED lines=16> */
.L_x_1179:
[----:B------:R-:W-:Y:S01]  /*2880*/  PRMT R19, RZ, 0x7610, R19 ;  /* 0x00007610ff137816 */ /* 0x000fe20000000013 */
[----:B------:R-:W-:Y:S06]  /*2890*/  BRA `(.L_x_1153) ;  /* 0x0000000000547947 */ /* 0x000fec0003800000 */
.L_x_1178:
[----:B------:R-:W2:Y:S01]  /*28a0*/  LDG.E.U8 R2, desc[UR36][R2.64] ;  /* 0x0000002402027981 */ /* 0x000ea2000c1e1100 */
[----:B------:R-:W-:Y:S01]  /*28b0*/  BSSY.RECONVERGENT B0, `(.L_x_1180) ;  /* 0x0000007000007945 */ /* 0x000fe20003800200 */
[----:B------:R-:W-:Y:S01]  /*28c0*/  HFMA2 R0, -RZ, RZ, 3.814697265625e-06, 0 ;  /* 0x00400000ff007431 */ /* 0x000fe200000001ff */
[----:B--2---:R-:W-:-:S13]  /*28d0*/  ISETP.NE.AND P0, PT, R2, RZ, PT ;  /* 0x000000ff0200720c */ /* 0x004fda0003f05270 */
[----:B------:R-:W-:Y:S05]  /*28e0*/  @!P0 BRA `(.L_x_1181) ;  /* 0x00000000000c8947 */ /* 0x000fea0003800000 */
[----:B------:R-:W-:-:S13]  /*28f0*/  ISETP.NE.AND P0, PT, R2, 0xff, PT ;  /* 0x000000ff0200780c */ /* 0x000fda0003f05270 */
[----:B------:R-:W-:Y:S02]  /*2900*/  @!P0 IMAD.MOV.U32 R0, RZ, RZ, 0x7f800001 ;  /* 0x7f800001ff008424 */ /* 0x000fe400078e00ff */
[----:B------:R-:W-:-:S07]  /*2910*/  @P0 IMAD.SHL.U32 R0, R2, 0x800000, RZ ;  /* 0x0080000002000824 */ /* 0x000fce00078e00ff */
.L_x_1181:
[----:B------:R-:W-:Y:S05]  /*2920*/  BSYNC.RECONVERGENT B0 ;  /* 0x0000000000007941 */ /* 0x000fea0003800200 */
.L_x_1180:
[----:B------:R-:W-:-:S04]  /*2930*/  F2FP.BF16.F32.PACK_AB R0, RZ, R0 ;  /* 0x00000000ff00723e */ /* 0x000fc800000010ff */
[----:B------:R-:W-:Y:S01]  /*2940*/  PRMT R19, R0, 0x7610, R19 ;  /* 0x0000761000137816 */ /* 0x000fe20000000013 */
[----:B------:R-:W-:Y:S06]  /*2950*/  BRA `(.L_x_1153) ;  /* 0x0000000000247947 */ /* 0x000fec0003800000 */
.L_x_1177:
[----:B------:R-:W2:Y:S02]  /*2960*/  LDG.E.64 R2, desc[UR36][R2.64] ;  /* 0x0000002402027981 */ /* 0x000ea4000c1e1b00 */
[----:B--2---:R-:W0:Y:S02]  /*2970*/  I2F.U64 R0, R2 ;  /* 0x0000000200007312 */ /* 0x004e240000301000 */
[----:B0-----:R-:W-:-:S04]  /*2980*/  F2FP.BF16.F32.PACK_AB R0, RZ, R0 ;  /* 0x00000000ff00723e */ /* 0x001fc800000010ff */
[----:B------:R-:W-:Y:S01]  /*2990*/  PRMT R19, R0, 0x7610, R19 ;  /* 0x0000761000137816 */ /* 0x000fe20000000013 */
[----:B------:R-:W-:Y:S06]  /*29a0*/  BRA `(.L_x_1153) ;  /* 0x0000000000107947 */ /* 0x000fec0003800000 */
.L_x_1176:
[----:B------:R-:W2:Y:S02]  /*29b0*/  LDG.E R2, desc[UR36][R2.64] ;  /* 0x0000002402027981 */ /* 0x000ea4000c1e1900 */
[----:B--2---:R-:W-:-:S04]  /*29c0*/  I2FP.F32.U32 R0, R2 ;  /* 0x0000000200007245 */ /* 0x004fc80000201000 */
[----:B------:R-:W-:-:S04]  /*29d0*/  F2FP.BF16.F32.PACK_AB R0, RZ, R0 ;  /* 0x00000000ff00723e */ /* 0x000fc800000010ff */
[----:B------:R-:W-:-:S07]  /*29e0*/  PRMT R19, R0, 0x7610, R19 ;  /* 0x0000761000137816 */ /* 0x000fce0000000013 */
.L_x_1153:
[----:B------:R-:W0:Y:S01]  /*29f0*/  LDCU.64 UR6, c[0x0][0x658] ;  /* 0x0000cb00ff0677ac */ /* 0x000e220008000a00 */
[----:B------:R-:W-:Y:S01]  /*2a00*/  BSSY.RECONVERGENT B6, `(.L_x_1182) ;  /* 0x00000bb000067945 */ /* 0x000fe20003800200 */
        /* <DEDUP_REMOVED lines=17> */
.L_x_1186:
[----:B------:R-:W2:Y:S02]  /*2b20*/  LDG.E.U8 R2, desc[UR36][R2.64] ;  /* 0x0000002402027981 */ /* 0x000ea4000c1e1100 */
[----:B--2---:R-:W-:-:S04]  /*2b30*/  ISETP.NE.AND P0, PT, R2, RZ, PT ;  /* 0x000000ff0200720c */ /* 0x004fc80003f05270 */
[----:B------:R-:W-:Y:S01]  /*2b40*/  P2R R22, PR, RZ, 0x1 ;  /* 0x00000001ff167803 */ /* 0x000fe20000000000 */
[----:B------:R-:W-:Y:S08]  /*2b50*/  BRA `(.L_x_1188) ;  /* 0x0000000800947947 */ /* 0x000ff00003800000 */
.L_x_1185:
        /* <DEDUP_REMOVED lines=11> */
.L_x_1190:
[----:B------:R-:W2:Y:S02]  /*2c10*/  LDG.E R2, desc[UR36][R2.64] ;  /* 0x0000002402027981 */ /* 0x000ea4000c1e1900 */
[----:B--2---:R-:W-:-:S04]  /*2c20*/  ISETP.NE.AND P0, PT, R2, RZ, PT ;  /* 0x000000ff0200720c */ /* 0x004fc80003f05270 */
[----:B------:R-:W-:Y:S01]  /*2c30*/  P2R R22, PR, RZ, 0x1 ;  /* 0x00000001ff167803 */ /* 0x000fe20000000000 */
[----:B------:R-:W-:Y:S08]  /*2c40*/  BRA `(.L_x_1188) ;  /* 0x0000000800587947 */ /* 0x000ff00003800000 */
.L_x_1189:
[----:B------:R-:W2:Y:S02]  /*2c50*/  LDG.E.U16 R2, desc[UR36][R2.64] ;  /* 0x0000002402027981 */ /* 0x000ea4000c1e1500 */
[----:B--2---:R-:W-:-:S04]  /*2c60*/  ISETP.NE.AND P0, PT, R2, RZ, PT ;  /* 0x000000ff0200720c */ /* 0x004fc80003f05270 */
[----:B------:R-:W-:Y:S01]  /*2c70*/  P2R R22, PR, RZ, 0x1 ;  /* 0x00000001ff167803 */ /* 0x000fe20000000000 */
[----:B------:R-:W-:Y:S08]  /*2c80*/  BRA `(.L_x_1188) ;  /* 0x0000000800487947 */ /* 0x000ff00003800000 */
.L_x_1184:
        /* <DEDUP_REMOVED lines=10> */
.L_x_1192:
[----:B------:R-:W2:Y:S02]  /*2d30*/  LDG.E.U16 R0, desc[UR36][R2.64] ;  /* 0x0000002402007981 */ /* 0x000ea4000c1e1500 */
[----:B--2---:R-:W-:-:S05]  /*2d40*/  HADD2.F32 R0, -RZ, R0.H0_H0 ;  /* 0x20000000ff007230 */ /* 0x004fca0000004100 */
[----:B------:R-:W-:-:S04]  /*2d50*/  FSETP.NEU.FTZ.AND P0, PT, R0, RZ, PT ;  /* 0x000000ff0000720b */ /* 0x000fc80003f1d000 */
[----:B------:R-:W-:Y:S01]  /*2d60*/  P2R R22, PR, RZ, 0x1 ;  /* 0x00000001ff167803 */ /* 0x000fe20000000000 */
[----:B------:R-:W-:Y:S08]  /*2d70*/  BRA `(.L_x_1188) ;  /* 0x00000008000c7947 */ /* 0x000ff00003800000 */
.L_x_1191:
        /* <DEDUP_REMOVED lines=12> */
.L_x_1194:
        /* <DEDUP_REMOVED lines=10> */
.L_x_1193:
[----:B------:R-:W2:Y:S02]  /*2ee0*/  LDG.E.64 R2, desc[UR36][R2.64] ;  /* 0x0000002402027981 */ /* 0x000ea4000c1e1b00 */
[----:B--2---:R-:W0:Y:S02]  /*2ef0*/  DSETP.NEU.AND P0, PT, R2, RZ, PT ;  /* 0x000000ff0200722a */ /* 0x004e240003f0d000 */
[----:B0-----:R-:W-:Y:S01]  /*2f00*/  P2R R22, PR, RZ, 0x1 ;  /* 0x00000001ff167803 */ /* 0x001fe20000000000 */
[----:B------:R-:W-:Y:S06]  /*2f10*/  BRA `(.L_x_1188) ;  /* 0x0000000400a47947 */ /* 0x000fec0003800000 */
.L_x_1183:
        /* <DEDUP_REMOVED lines=12> */
.L_x_1197:
        /* <DEDUP_REMOVED lines=9> */
.L_x_1196:
        /* <DEDUP_REMOVED lines=10> */
.L_x_1199:
        /* <DEDUP_REMOVED lines=12> */
.L_x_1198:
[----:B------:R-:W2:Y:S02]  /*31d0*/  LDG.E.U16 R0, desc[UR36][R2.64] ;  /* 0x0000002402007981 */ /* 0x000ea4000c1e1500 */
[----:B--2---:R-:W-:-:S04]  /*31e0*/  SHF.L.U32 R0, R0, 0x10, RZ ;  /* 0x0000001000007819 */ /* 0x004fc800000006ff */
[----:B------:R-:W-:-:S04]  /*31f0*/  FSETP.NEU.FTZ.AND P0, PT, R0, RZ, PT ;  /* 0x000000ff0000720b */ /* 0x000fc80003f1d000 */
[----:B------:R-:W-:Y:S01]  /*3200*/  P2R R22, PR, RZ, 0x1 ;  /* 0x00000001ff167803 */ /* 0x000fe20000000000 */
[----:B------:R-:W-:Y:S08]  /*3210*/  BRA `(.L_x_1188) ;  /* 0x0000000000e47947 */ /* 0x000ff00003800000 */
.L_x_1195:
        /* <DEDUP_REMOVED lines=12> */
.L_x_1202:
[----:B------:R-:W2:Y:S02]  /*32e0*/  LDG.E.U8 R2, desc[UR36][R2.64] ;  /* 0x0000002402027981 */ /* 0x000ea4000c1e1100 */
[----:B--2---:R-:W-:-:S04]  /*32f0*/  ISETP.NE.AND P0, PT, R2, RZ, PT ;  /* 0x000000ff0200720c */ /* 0x004fc80003f05270 */
[----:B------:R-:W-:Y:S01]  /*3300*/  P2R R22, PR, RZ, 0x1 ;  /* 0x00000001ff167803 */ /* 0x000fe20000000000 */
[----:B------:R-:W-:Y:S08]  /*3310*/  BRA `(.L_x_1188) ;  /* 0x0000000000a47947 */ /* 0x000ff00003800000 */
.L_x_1201:
[----:B------:R-:W2:Y:S02]  /*3320*/  LDG.E.U8 R2, desc[UR36][R2.64] ;  /* 0x0000002402027981 */ /* 0x000ea4000c1e1100 */
[----:B--2---:R-:W-:-:S04]  /*3330*/  ISETP.NE.AND P0, PT, R2, RZ, PT ;  /* 0x000000ff0200720c */ /* 0x004fc80003f05270 */
[----:B------:R-:W-:Y:S01]  /*3340*/  P2R R22, PR, RZ, 0x1 ;  /* 0x00000001ff167803 */ /* 0x000fe20000000000 */
[----:B------:R-:W-:Y:S08]  /*3350*/  BRA `(.L_x_1188) ;  /* 0x0000000000947947 */ /* 0x000ff00003800000 */
.L_x_1200:
[----:B------:R-:W-:-:S09]  /*3360*/  UISETP.NE.AND UP0, UPT, UR4, 0x1c, UPT ;  /* 0x0000001c0400788c */ /* 0x000fd2000bf05270 */
[----:B------:R-:W-:Y:S05]  /*3370*/  BRA.U !UP0, `(.L_x_1203) ;  /* 0x0000000108807547 */ /* 0x000fea000b800000 */
[----:B------:R-:W-:-:S09]  /*3380*/  UISETP.NE.AND UP0, UPT, UR4, 0x1d, UPT ;  /* 0x0000001d0400788c */ /* 0x000fd2000bf05270 */
[----:B------:R-:W-:Y:S05]  /*3390*/  BRA.U !UP0, `(.L_x_1204) ;  /* 0x0000000108647547 */ /* 0x000fea000b800000 */
[----:B------:R-:W-:-:S09]  /*33a0*/  UISETP.NE.AND UP0, UPT, UR4, 0x2c, UPT ;  /* 0x0000002c0400788c */ /* 0x000fd2000bf05270 */
[----:B------:R-:W-:Y:S05]  /*33b0*/  BRA.U !UP0, `(.L_x_1205) ;  /* 0x00000001084c7547 */ /* 0x000fea000b800000 */
.L_x_1187:
        /* <DEDUP_REMOVED lines=12> */
[----:B---3--:R-:W-:Y:S01]  /*3480*/  IMAD.U32 R10, RZ, RZ, UR4 ;  /* 0x00000004ff0a7e24 */ /* 0x008fe2000f8e00ff */
[----:B------:R-:W-:-:S07]  /*3490*/  MOV R11, UR5 ;  /* 0x00000005000b7c02 */ /* 0x000fce0008000f00 */
[----:B------:R-:W-:-:S07]  /*34a0*/  LEPC R20, `(.L_x_1206) ;  /* 0x000000001014794e */ /* 0x000fce0000000000 */
[----:B--2--5:R-:W-:Y:S05]  /*34b0*/  CALL.ABS.NOINC R2 ;  /* 0x0000000002007343 */ /* 0x024fea0003c00000 */
.L_x_1206:
[----:B------:R-:W-:-:S04]  /*34c0*/  PLOP3.LUT P0, PT, PT, PT, PT, 0x8, 0x80 ;  /* 0x000000000080781c */ /* 0x000fc80003f0e170 */
[----:B------:R-:W-:Y:S01]  /*34d0*/  P2R R22, PR, RZ, 0x1 ;  /* 0x00000001ff167803 */ /* 0x000fe20000000000 */
[----:B------:R-:W-:Y:S08]  /*34e0*/  BRA `(.L_x_1188) ;  /* 0x0000000000307947 */ /* 0x000ff00003800000 */
.L_x_1205:
[----:B------:R-:W2:Y:S02]  /*34f0*/  LDG.E.U8 R2, desc[UR36][R2.64] ;  /* 0x0000002402027981 */ /* 0x000ea4000c1e1100 */
[----:B--2---:R-:W-:-:S04]  /*3500*/  ISETP.NE.AND P0, PT, R2, RZ, PT ;  /* 0x000000ff0200720c */ /* 0x004fc80003f05270 */
[----:B------:R-:W-:Y:S01]  /*3510*/  P2R R22, PR, RZ, 0x1 ;  /* 0x00000001ff167803 */ /* 0x000fe20000000000 */
[----:B------:R-:W-:Y:S08]  /*3520*/  BRA `(.L_x_1188) ;  /* 0x0000000000207947 */ /* 0x000ff00003800000 */
.L_x_1204:
[----:B------:R-:W2:Y:S02]  /*3530*/  LDG.E.64 R2, desc[UR36][R2.64] ;  /* 0x0000002402027981 */ /* 0x000ea4000c1e1b00 */
[----:B--2---:R-:W-:-:S04]  /*3540*/  ISETP.NE.U32.AND P0, PT, R2, RZ, PT ;  /* 0x000000ff0200720c */ /* 0x004fc80003f05070 */
[----:B------:R-:W-:-:S04]  /*3550*/  ISETP.NE.AND.EX P0, PT, R3, RZ, PT, P0 ;  /* 0x000000ff0300720c */ /* 0x000fc80003f05300 */
[----:B------:R-:W-:Y:S01]  /*3560*/  P2R R22, PR, RZ, 0x1 ;  /* 0x00000001ff167803 */ /* 0x000fe20000000000 */
[----:B------:R-:W-:Y:S08]  /*3570*/  BRA `(.L_x_1188) ;  /* 0x00000000000c7947 */ /* 0x000ff00003800000 */
.L_x_1203:
[----:B------:R-:W2:Y:S02]  /*3580*/  LDG.E R2, desc[UR36][R2.64] ;  /* 0x0000002402027981 */ /* 0x000ea4000c1e1900 */
[----:B--2---:R-:W-:-:S04]  /*3590*/  ISETP.NE.AND P0, PT, R2, RZ, PT ;  /* 0x000000ff0200720c */ /* 0x004fc80003f05270 */
[----:B------:R-:W-:-:S09]  /*35a0*/  P2R R22, PR, RZ, 0x1 ;  /* 0x00000001ff167803 */ /* 0x000fd20000000000 */
.L_x_1188:
[----:B------:R-:W-:Y:S05]  /*35b0*/  BSYNC.RECONVERGENT B6 ;  /* 0x0000000000067941 */ /* 0x000fea0003800200 */
.L_x_1182:
        /* <DEDUP_REMOVED lines=17> */
.L_x_1210:
[----:B------:R3:W5:Y:S01]  /*36d0*/  LDG.E.U8 R2, desc[UR36][R4.64] ;  /* 0x0000002404027981 */ /* 0x000762000c1e1100 */
[----:B------:R-:W-:Y:S01]  /*36e0*/  IMAD.MOV.U32 R3, RZ, RZ, RZ ;  /* 0x000000ffff037224 */ /* 0x000fe200078e00ff */
[----:B------:R-:W-:Y:S06]  /*36f0*/  BRA `(.L_x_1212) ;  /* 0x0000000c00407947 */ /* 0x000fec0003800000 */
.L_x_1209:
        /* <DEDUP_REMOVED lines=8> */
.L_x_1214:
[----:B------:R-:W2:Y:S02]  /*3780*/  LDG.E R2, desc[UR36][R4.64] ;  /* 0x0000002404027981 */ /* 0x000ea4000c1e1900 */
[----:B--2---:R-:W-:Y:S01]  /*3790*/  SHF.R.S32.HI R3, RZ, 0x1f, R2 ;  /* 0x0000001fff037819 */ /* 0x004fe20000011402 */
[----:B------:R-:W-:Y:S06]  /*37a0*/  BRA `(.L_x_1212) ;  /* 0x0000000c00147947 */ /* 0x000fec0003800000 */
.L_x_1213:
[----:B------:R-:W2:Y:S02]  /*37b0*/  LDG.E.S16 R2, desc[UR36][R4.64] ;  /* 0x0000002404027981 */ /* 0x000ea4000c1e1700 */
[----:B--2---:R-:W-:Y:S01]  /*37c0*/  SHF.R.S32.HI R3, RZ, 0x1f, R2 ;  /* 0x0000001fff037819 */ /* 0x004fe20000011402 */
[----:B------:R-:W-:Y:S06]  /*37d0*/  BRA `(.L_x_1212) ;  /* 0x0000000c00087947 */ /* 0x000fec0003800000 */
.L_x_1208:
        /* <DEDUP_REMOVED lines=9> */
.L_x_1216:
[----:B------:R-:W2:Y:S02]  /*3870*/  LDG.E.U16 R4, desc[UR36][R4.64] ;  /* 0x0000002404047981 */ /* 0x000ea4000c1e1500 */
[----:B--2---:R-:W-:-:S06]  /*3880*/  HADD2.F32 R2, -RZ, R4.H0_H0 ;  /* 0x20000004ff027230 */ /* 0x004fcc0000004100 */
[----:B------:R-:W0:Y:S02]  /*3890*/  F2I.S64.TRUNC R2, R2 ;  /* 0x0000000200027311 */ /* 0x000e24000020d900 */
[----:B0-----:R-:W-:Y:S05]  /*38a0*/  BRA `(.L_x_1212) ;  /* 0x0000000800d47947 */ /* 0x001fea0003800000 */
.L_x_1215:
        /* <DEDUP_REMOVED lines=9> */
.L_x_1218:
[----:B------:R-:W2:Y:S02]  /*3940*/  LDG.E.U16 R4, desc[UR36][R4.64] ;  /* 0x0000002404047981 */ /* 0x000ea4000c1e1500 */
[----:B--2---:R-:W-:-:S06]  /*3950*/  HADD2.F32 R2, -RZ, R4.H0_H0 ;  /* 0x20000004ff027230 */ /* 0x004fcc0000004100 */
[----:B------:R-:W0:Y:S02]  /*3960*/  F2I.S64.TRUNC R2, R2 ;  /* 0x0000000200027311 */ /* 0x000e24000020d900 */
[----:B0-----:R-:W-:Y:S05]  /*3970*/  BRA `(.L_x_1212) ;  /* 0x0000000800a07947 */ /* 0x001fea0003800000 */
.L_x_1217:
[----:B------:R-:W2:Y:S02]  /*3980*/  LDG.E.64 R2, desc[UR36][R4.64] ;  /* 0x0000002404027981 */ /* 0x000ea4000c1e1b00 */
[----:B--2---:R-:W0:Y:S02]  /*3990*/  F2I.S64.F64.TRUNC R2, R2 ;  /* 0x0000000200027311 */ /* 0x004e24000030d900 */
[----:B0-----:R-:W-:Y:S05]  /*39a0*/  BRA `(.L_x_1212) ;  /* 0x0000000800947947 */ /* 0x001fea0003800000 */
.L_x_1207:
        /* <DEDUP_REMOVED lines=9> */
[----:B------:R-:W-:Y:S01]  /*3a40*/  HFMA2 R3, -RZ, RZ, 0, 0 ;  /* 0x00000000ff037431 */ /* 0x000fe200000001ff */
[----:B--2---:R-:W-:-:S04]  /*3a50*/  ISETP.NE.AND P0, PT, R4, RZ, PT ;  /* 0x000000ff0400720c */ /* 0x004fc80003f05270 */
[----:B------:R-:W-:Y:S01]  /*3a60*/  SEL R2, RZ, 0x1, !P0 ;  /* 0x00000001ff027807 */ /* 0x000fe20004000000 */
[----:B------:R-:W-:Y:S08]  /*3a70*/  BRA `(.L_x_1212) ;  /* 0x0000000800607947 */ /* 0x000ff00003800000 */
.L_x_1221:
[----:B------:R-:W2:Y:S02]  /*3a80*/  LDG.E.64 R2, desc[UR36][R4.64] ;  /* 0x0000002404027981 */ /* 0x000ea4000c1e1b00 */
[----:B--2---:R-:W0:Y:S02]  /*3a90*/  F2I.S64.F64.TRUNC R2, R2 ;  /* 0x0000000200027311 */ /* 0x004e24000030d900 */
[----:B0-----:R-:W-:Y:S05]  /*3aa0*/  BRA `(.L_x_1212) ;  /* 0x0000000800547947 */ /* 0x001fea0003800000 */
.L_x_1220:
        /* <DEDUP_REMOVED lines=26> */
.L_x_1223:
        /* <DEDUP_REMOVED lines=13> */
.L_x_1222:
[----:B------:R-:W2:Y:S02]  /*3d20*/  LDG.E.U16 R2, desc[UR36][R4.64] ;  /* 0x0000002404027981 */ /* 0x000ea4000c1e1500 */
[----:B--2---:R-:W-:-:S06]  /*3d30*/  IMAD.U32 R2, R2, 0x10000, RZ ;  /* 0x0001000002027824 */ /* 0x004fcc00078e00ff */
[----:B------:R-:W0:Y:S02]  /*3d40*/  F2I.S64.TRUNC R2, R2 ;  /* 0x0000000200027311 */ /* 0x000e24000020d900 */
[----:B0-----:R-:W-:Y:S05]  /*3d50*/  BRA `(.L_x_1212) ;  /* 0x0000000400a87947 */ /* 0x001fea0003800000 */
.L_x_1219:
        /* <DEDUP_REMOVED lines=11> */
.L_x_1226:
        /* <DEDUP_REMOVED lines=21> */
.L_x_1230:
[----:B------:R-:W-:Y:S05]  /*3f60*/  BSYNC.RECONVERGENT B1 ;  /* 0x0000000000017941 */ /* 0x000fea0003800200 */
.L_x_1229:
[----:B------:R-:W-:Y:S01]  /*3f70*/  IMAD.SHL.U32 R0, R0, 0x100000, RZ ;  /* 0x0010000000007824 */ /* 0x000fe200078e00ff */
[----:B------:R-:W-:-:S04]  /*3f80*/  LEA R2, R2, 0x3b800000, 0x17 ;  /* 0x3b80000002027811 */ /* 0x000fc800078eb8ff */
[----:B------:R-:W-:-:S07]  /*3f90*/  LOP3.LUT R2, R2, R0, R7, 0xfe, !PT ;  /* 0x0000000002027212 */ /* 0x000fce00078efe07 */
.L_x_1228:
[----:B------:R-:W-:Y:S05]  /*3fa0*/  BSYNC.RECONVERGENT B0 ;  /* 0x0000000000007941 */ /* 0x000fea0003800200 */
.L_x_1227:
[----:B------:R-:W2:Y:S02]  /*3fb0*/  F2I.S64.TRUNC R2, R2 ;  /* 0x0000000200027311 */ /* 0x000ea4000020d900 */
[----:B--2---:R-:W-:Y:S05]  /*3fc0*/  BRA `(.L_x_1212) ;  /* 0x00000004000c7947 */ /* 0x004fea0003800000 */
.L_x_1225:
        /* <DEDUP_REMOVED lines=21> */
.L_x_1234:
[----:B------:R-:W-:Y:S05]  /*4120*/  BSYNC.RECONVERGENT B1 ;  /* 0x0000000000017941 */ /* 0x000fea0003800200 */
.L_x_1233:
[----:B------:R-:W-:Y:S01]  /*4130*/  IMAD.SHL.U32 R0, R0, 0x200000, RZ ;  /* 0x0020000000007824 */ /* 0x000fe200078e00ff */
[----:B------:R-:W-:-:S04]  /*4140*/  LEA R2, R2, 0x37800000, 0x17 ;  /* 0x3780000002027811 */ /* 0x000fc800078eb8ff */
[----:B------:R-:W-:-:S07]  /*4150*/  LOP3.LUT R2, R2, R0, R7, 0xfe, !PT ;  /* 0x0000000002027212 */ /* 0x000fce00078efe07 */
.L_x_1232:
[----:B------:R-:W-:Y:S05]  /*4160*/  BSYNC.RECONVERGENT B0 ;  /* 0x0000000000007941 */ /* 0x000fea0003800200 */
.L_x_1231:
[----:B------:R-:W2:Y:S02]  /*4170*/  F2I.S64.TRUNC R2, R2 ;  /* 0x0000000200027311 */ /* 0x000ea4000020d900 */
[----:B--2---:R-:W-:Y:S05]  /*4180*/  BRA `(.L_x_1212) ;  /* 0x00000000009c7947 */ /* 0x004fea0003800000 */
.L_x_1224:
[----:B------:R-:W-:-:S09]  /*4190*/  UISETP.NE.AND UP0, UPT, UR4, 0x1c, UPT ;  /* 0x0000001c0400788c */ /* 0x000fd2000bf05270 */
[----:B------:R-:W-:Y:S05]  /*41a0*/  BRA.U !UP0, `(.L_x_1235) ;  /* 0x00000001088c7547 */ /* 0x000fea000b800000 */
[----:B------:R-:W-:-:S09]  /*41b0*/  UISETP.NE.AND UP0, UPT, UR4, 0x1d, UPT ;  /* 0x0000001d0400788c */ /* 0x000fd2000bf05270 */
[----:B------:R-:W-:Y:S05]  /*41c0*/  BRA.U !UP0, `(.L_x_1236) ;  /* 0x00000001087c7547 */ /* 0x000fea000b800000 */
[----:B------:R-:W-:-:S09]  /*41d0*/  UISETP.NE.AND UP0, UPT, UR4, 0x2c, UPT ;  /* 0x0000002c0400788c */ /* 0x000fd2000bf05270 */
[----:B------:R-:W-:Y:S05]  /*41e0*/  BRA.U !UP0, `(.L_x_1237) ;  /* 0x0000000108487547 */ /* 0x000fea000b800000 */
.L_x_1211:
        /* <DEDUP_REMOVED lines=16> */
.L_x_1238:
[----:B------:R-:W-:Y:S01]  /*42f0*/  CS2R R2, SRZ ;  /* 0x0000000000027805 */ /* 0x000fe2000001ff00 */
[----:B------:R-:W-:Y:S06]  /*4300*/  BRA `(.L_x_1212) ;  /* 0x00000000003c7947 */ /* 0x000fec0003800000 */
.L_x_1237:
        /* <DEDUP_REMOVED lines=8> */
.L_x_1240:
[----:B------:R-:W-:Y:S05]  /*4390*/  BSYNC.RECONVERGENT B0 ;  /* 0x0000000000007941 */ /* 0x000fea0003800200 */
.L_x_1239:
[----:B------:R-:W0:Y:S02]  /*43a0*/  F2I.S64.TRUNC R2, R2 ;  /* 0x0000000200027311 */ /* 0x000e24000020d900 */
[----:B0-----:R-:W-:Y:S05]  /*43b0*/  BRA `(.L_x_1212) ;  /* 0x0000000000107947 */ /* 0x001fea0003800000 */
.L_x_1236:
[----:B------:R0:W5:Y:S01]  /*43c0*/  LDG.E.64 R2, desc[UR36][R4.64] ;  /* 0x0000002404027981 */ /* 0x000162000c1e1b00 */
[----:B------:R-:W-:Y:S05]  /*43d0*/  BRA `(.L_x_1212) ;  /* 0x0000000000087947 */ /* 0x000fea0003800000 */
.L_x_1235:
[----:B------:R1:W5:Y:S01]  /*43e0*/  LDG.E R2, desc[UR36][R4.64] ;  /* 0x0000002404027981 */ /* 0x000362000c1e1900 */
[----:B------:R-:W-:-:S07]  /*43f0*/  IMAD.MOV.U32 R3, RZ, RZ, RZ ;  /* 0x000000ffff037224 */ /* 0x000fce00078e00ff */
.L_x_1212:
        /* <DEDUP_REMOVED lines=19> */
[----:B-----5:R-:W-:-:S06]  /*4530*/  SHF.L.U32 R19, R19, 0x10, RZ ;  /* 0x0000001013137819 */ /* 0x020fcc00000006ff */
[----:B------:R-:W0:Y:S02]  /*4540*/  F2I.FTZ.TRUNC.NTZ R19, R19 ;  /* 0x0000001300137305 */ /* 0x000e24000021f100 */
[----:B0-----:R0:W-:Y:S01]  /*4550*/  STG.E.U8 desc[UR36][R2.64], R19 ;  /* 0x0000001302007986 */ /* 0x0011e2000c101124 */
[----:B------:R-:W-:Y:S05]  /*4560*/  BRA `(.L_x_1246) ;  /* 0x0000000c00807947 */ /* 0x000fea0003800000 */
.L_x_1244:
[----:B-----5:R-:W-:-:S06]  /*4570*/  IMAD.U32 R5, R19, 0x10000, RZ ;  /* 0x0001000013057824 */ /* 0x020fcc00078e00ff */
[----:B------:R-:W0:Y:S02]  /*4580*/  F2I.S64.TRUNC R4, R5 ;  /* 0x0000000500047311 */ /* 0x000e24000020d900 */
[----:B0-----:R0:W-:Y:S01]  /*4590*/  STG.E.U8 desc[UR36][R2.64], R4 ;  /* 0x0000000402007986 */ /* 0x0011e2000c101124 */
[----:B------:R-:W-:Y:S05]  /*45a0*/  BRA `(.L_x_1246) ;  /* 0x0000000c00707947 */ /* 0x000fea0003800000 */
.L_x_1243:
[----:B------:R-:W-:-:S09]  /*45b0*/  UISETP.NE.AND UP0, UPT, UR4, 0x2, UPT ;  /* 0x000000020400788c */ /* 0x000fd2000bf05270 */
[----:B------:R-:W-:Y:S05]  /*45c0*/  BRA.U !UP0, `(.L_x_1247) ;  /* 0x0000000108307547 */ /* 0x000fea000b800000 */
[----:B------:R-:W-:-:S09]  /*45d0*/  UISETP.NE.AND UP0, UPT, UR4, 0x3, UPT ;  /* 0x000000030400788c */ /* 0x000fd2000bf05270 */
[----:B------:R-:W-:Y:S05]  /*45e0*/  BRA.U !UP0, `(.L_x_1248) ;  /* 0x0000000108187547 */ /* 0x000fea000b800000 */
[----:B------:R-:W-:-:S09]  /*45f0*/  UISETP.NE.AND UP0, UPT, UR4, 0x4, UPT ;  /* 0x000000040400788c */ /* 0x000fd2000bf05270 */
[----:B------:R-:W-:Y:S05]  /*4600*/  BRA.U UP0, `(.L_x_1245) ;  /* 0x0000000900b87547 */ /* 0x000fea000b800000 */
[----:B-----5:R-:W-:-:S06]  /*4610*/  IMAD.U32 R4, R19, 0x10000, RZ ;  /* 0x0001000013047824 */ /* 0x020fcc00078e00ff */
[----:B------:R-:W0:Y:S02]  /*4620*/  F2I.S64.TRUNC R4, R4 ;  /* 0x0000000400047311 */ /* 0x000e24000020d900 */
[----:B0-----:R0:W-:Y:S01]  /*4630*/  STG.E.64 desc[UR36][R2.64], R4 ;  /* 0x0000000402007986 */ /* 0x0011e2000c101b24 */
[----:B------:R-:W-:Y:S05]  /*4640*/  BRA `(.L_x_1246) ;  /* 0x0000000c00487947 */ /* 0x000fea0003800000 */
.L_x_1248:
[----:B-----5:R-:W-:-:S06]  /*4650*/  IMAD.U32 R19, R19, 0x10000, RZ ;  /* 0x0001000013137824 */ /* 0x020fcc00078e00ff */
[----:B------:R-:W0:Y:S02]  /*4660*/  F2I.FTZ.TRUNC.NTZ R19, R19 ;  /* 0x0000001300137305 */ /* 0x000e24000021f100 */
[----:B0-----:R0:W-:Y:S01]  /*4670*/  STG.E desc[UR36][R2.64], R19 ;  /* 0x0000001302007986 */ /* 0x0011e2000c101924 */
[----:B------:R-:W-:Y:S05]  /*4680*/  BRA `(.L_x_1246) ;  /* 0x0000000c00387947 */ /* 0x000fea0003800000 */
.L_x_1247:
[----:B-----5:R-:W-:-:S06]  /*4690*/  IMAD.U32 R19, R19, 0x10000, RZ ;  /* 0x0001000013137824 */ /* 0x020fcc00078e00ff */
[----:B------:R-:W0:Y:S02]  /*46a0*/  F2I.FTZ.TRUNC.NTZ R19, R19 ;  /* 0x0000001300137305 */ /* 0x000e24000021f100 */
[----:B0-----:R0:W-:Y:S01]  /*46b0*/  STG.E.U16 desc[UR36][R2.64], R19 ;  /* 0x0000001302007986 */ /* 0x0011e2000c101524 */
[----:B------:R-:W-:Y:S05]  /*46c0*/  BRA `(.L_x_1246) ;  /* 0x0000000c00287947 */ /* 0x000fea0003800000 */
.L_x_1242:
[----:B------:R-:W-:-:S09]  /*46d0*/  UISETP.GT.AND UP0, UPT, UR4, 0x6, UPT ;  /* 0x000000060400788c */ /* 0x000fd2000bf04270 */
[----:B------:R-:W-:Y:S05]  /*46e0*/  BRA.U UP0, `(.L_x_1249) ;  /* 0x00000001002c7547 */ /* 0x000fea000b800000 */
[----:B------:R-:W-:-:S09]  /*46f0*/  UISETP.NE.AND UP0, UPT, UR4, 0x5, UPT ;  /* 0x000000050400788c */ /* 0x000fd2000bf05270 */
[----:B------:R-:W-:Y:S05]  /*4700*/  BRA.U !UP0, `(.L_x_1250) ;  /* 0x0000000108147547 */ /* 0x000fea000b800000 */
[----:B------:R-:W-:-:S09]  /*4710*/  UISETP.NE.AND UP0, UPT, UR4, 0x6, UPT ;  /* 0x000000060400788c */ /* 0x000fd2000bf05270 */
[----:B------:R-:W-:Y:S05]  /*4720*/  BRA.U UP0, `(.L_x_1245) ;  /* 0x0000000900707547 */ /* 0x000fea000b800000 */
[----:B-----5:R-:W-:-:S05]  /*4730*/  IMAD.U32 R19, R19, 0x10000, RZ ;  /* 0x0001000013137824 */ /* 0x020fca00078e00ff */
[----:B------:R0:W-:Y:S01]  /*4740*/  STG.E desc[UR36][R2.64], R19 ;  /* 0x0000001302007986 */ /* 0x0001e2000c101924 */
[----:B------:R-:W-:Y:S05]  /*4750*/  BRA `(.L_x_1246) ;  /* 0x0000000c00047947 */ /* 0x000fea0003800000 */
.L_x_1250:
[----:B-----5:R-:W-:-:S04]  /*4760*/  SHF.L.U32 R0, R19, 0x10, RZ ;  /* 0x0000001013007819 */ /* 0x020fc800000006ff */
[----:B------:R-:W-:-:S05]  /*4770*/  F2FP.F16.F32.PACK_AB R0, RZ, R0 ;  /* 0x00000000ff00723e */ /* 0x000fca00000000ff */
[----:B------:R0:W-:Y:S01]  /*4780*/  STG.E.U16 desc[UR36][R2.64], R0 ;  /* 0x0000000002007986 */ /* 0x0001e2000c101524 */
[----:B------:R-:W-:Y:S05]  /*4790*/  BRA `(.L_x_1246) ;  /* 0x0000000800f47947 */ /* 0x000fea0003800000 */
.L_x_1249:
[----:B------:R-:W-:-:S09]  /*47a0*/  UISETP.NE.AND UP0, UPT, UR4, 0x7, UPT ;  /* 0x000000070400788c */ /* 0x000fd2000bf05270 */
[----:B------:R-:W-:Y:S05]  /*47b0*/  BRA.U !UP0, `(.L_x_1251) ;  /* 0x0000000108347547 */ /* 0x000fea000b800000 */
[----:B------:R-:W-:-:S09]  /*47c0*/  UISETP.NE.AND UP0, UPT, UR4, 0x8, UPT ;  /* 0x000000080400788c */ /* 0x000fd2000bf05270 */
[----:B------:R-:W-:Y:S05]  /*47d0*/  BRA.U !UP0, `(.L_x_1252) ;  /* 0x0000000108187547 */ /* 0x000fea000b800000 */
[----:B------:R-:W-:-:S09]  /*47e0*/  UISETP.NE.AND UP0, UPT, UR4, 0x9, UPT ;  /* 0x000000090400788c */ /* 0x000fd2000bf05270 */
[----:B------:R-:W-:Y:S05]  /*47f0*/  BRA.U UP0, `(.L_x_1245) ;  /* 0x00000009003c7547 */ /* 0x000fea000b800000 */
[----:B-----5:R-:W-:Y:S02]  /*4800*/  IMAD.U32 R4, R19, 0x10000, RZ ;  /* 0x0001000013047824 */ /* 0x020fe400078e00ff */
[----:B------:R-:W-:-:S05]  /*4810*/  IMAD.MOV.U32 R5, RZ, RZ, RZ ;  /* 0x000000ffff057224 */ /* 0x000fca00078e00ff */
[----:B------:R0:W-:Y:S01]  /*4820*/  STG.E.64 desc[UR36][R2.64], R4 ;  /* 0x0000000402007986 */ /* 0x0001e2000c101b24 */
[----:B------:R-:W-:Y:S05]  /*4830*/  BRA `(.L_x_1246) ;  /* 0x0000000800cc7947 */ /* 0x000fea0003800000 */
.L_x_1252:
[----:B-----5:R-:W-:-:S05]  /*4840*/  IMAD.U32 R19, R19, 0x10000, RZ ;  /* 0x0001000013137824 */ /* 0x020fca00078e00ff */
[----:B------:R-:W-:-:S04]  /*4850*/  F2FP.F16.F32.PACK_AB R5, RZ, R19 ;  /* 0x00000013ff05723e */ /* 0x000fc800000000ff */
[----:B------:R-:W-:-:S05]  /*4860*/  PRMT R5, R5, 0x5410, RZ ;  /* 0x0000541005057816 */ /* 0x000fca00000000ff */
[----:B------:R0:W-:Y:S01]  /*4870*/  STG.E desc[UR36][R2.64], R5 ;  /* 0x0000000502007986 */ /* 0x0001e2000c101924 */
[----:B------:R-:W-:Y:S05]  /*4880*/  BRA `(.L_x_1246) ;  /* 0x0000000800b87947 */ /* 0x000fea0003800000 */
.L_x_1251:
[----:B-----5:R-:W-:-:S04]  /*4890*/  IMAD.U32 R4, R19, 0x10000, RZ ;  /* 0x0001000013047824 */ /* 0x020fc800078e00ff */
[----:B------:R-:W-:-:S06]  /*48a0*/  FMUL.FTZ R4, R4, 1 ;  /* 0x3f80000004047820 */ /* 0x000fcc0000410000 */
[----:B------:R-:W0:Y:S02]  /*48b0*/  F2F.F64.F32 R4, R4 ;  /* 0x0000000400047310 */ /* 0x000e240000201800 */
[----:B0-----:R0:W-:Y:S01]  /*48c0*/  STG.E.64 desc[UR36][R2.64], R4 ;  /* 0x0000000402007986 */ /* 0x0011e2000c101b24 */
[----:B------:R-:W-:Y:S05]  /*48d0*/  BRA `(.L_x_1246) ;  /* 0x0000000800a47947 */ /* 0x000fea0003800000 */
.L_x_1241:
        /* <DEDUP_REMOVED lines=8> */
[----:B-----5:R-:W-:-:S05]  /*4960*/  IMAD.U32 R19, R19, 0x10000, RZ ;  /* 0x0001000013137824 */ /* 0x020fca00078e00ff */
[----:B------:R-:W-:-:S04]  /*4970*/  FSETP.NEU.FTZ.AND P0, PT, R19, RZ, PT ;  /* 0x000000ff1300720b */ /* 0x000fc80003f1d000 */
[----:B------:R-:W-:-:S05]  /*4980*/  SEL R5, RZ, 0x1, !P0 ;  /* 0x00000001ff057807 */ /* 0x000fca0004000000 */
[----:B------:R0:W-:Y:S01]  /*4990*/  STG.E.U8 desc[UR36][R2.64], R5 ;  /* 0x0000000502007986 */ /* 0x0001e2000c101124 */
[----:B------:R-:W-:Y:S05]  /*49a0*/  BRA `(.L_x_1246) ;  /* 0x0000000800707947 */ /* 0x000fea0003800000 */
.L_x_1255:
[----:B-----5:R-:W-:Y:S02]  /*49b0*/  SHF.L.U32 R19, R19, 0x10, RZ ;  /* 0x0000001013137819 */ /* 0x020fe400000006ff */
[----:B------:R-:W-:-:S03]  /*49c0*/  CS2R R6, SRZ ;  /* 0x0000000000067805 */ /* 0x000fc6000001ff00 */
[----:B------:R-:W-:-:S06]  /*49d0*/  FMUL.FTZ R4, R19, 1 ;  /* 0x3f80000013047820 */ /* 0x000fcc0000410000 */
[----:B------:R-:W0:Y:S02]  /*49e0*/  F2F.F64.F32 R4, R4 ;  /* 0x0000000400047310 */ /* 0x000e240000201800 */
[----:B0-----:R0:W-:Y:S01]  /*49f0*/  STG.E.128 desc[UR36][R2.64], R4 ;  /* 0x0000000402007986 */ /* 0x0011e2000c101d24 */
[----:B------:R-:W-:Y:S05]  /*4a00*/  BRA `(.L_x_1246) ;  /* 0x0000000800587947 */ /* 0x000fea0003800000 */
.L_x_1254:
[----:B------:R-:W-:-:S09]  /*4a10*/  UISETP.NE.AND UP0, UPT, UR4, 0xf, UPT ;  /* 0x0000000f0400788c */ /* 0x000fd2000bf05270 */
[----:B------:R-:W-:Y:S05]  /*4a20*/  BRA.U !UP0, `(.L_x_1256) ;  /* 0x0000000108a07547 */ /* 0x000fea000b800000 */
[----:B------:R-:W-:-:S09]  /*4a30*/  UISETP.NE.AND UP0, UPT, UR4, 0x17, UPT ;  /* 0x000000170400788c */ /* 0x000fd2000bf05270 */
[----:B------:R-:W-:Y:S05]  /*4a40*/  BRA.U !UP0, `(.L_x_1257) ;  /* 0x00000001084c7547 */ /* 0x000fea000b800000 */
[----:B------:R-:W-:-:S09]  /*4a50*/  UISETP.NE.AND UP0, UPT, UR4, 0x18, UPT ;  /* 0x000000180400788c */ /* 0x000fd2000bf05270 */
[----:B------:R-:W-:Y:S05]  /*4a60*/  BRA.U UP0, `(.L_x_1245) ;  /* 0x0000000500a07547 */ /* 0x000fea000b800000 */
[----:B-----5:R-:W-:Y:S01]  /*4a70*/  IMAD.U32 R19, R19, 0x10000, RZ ;  /* 0x0001000013137824 */ /* 0x020fe200078e00ff */
        /* <DEDUP_REMOVED lines=12> */
.L_x_1259:
[----:B------:R-:W-:Y:S05]  /*4b40*/  BSYNC.RECONVERGENT B0 ;  /* 0x0000000000007941 */ /* 0x000fea0003800200 */
.L_x_1258:
[----:B------:R-:W-:-:S05]  /*4b50*/  LOP3.LUT R5, R0, 0x80, R5, 0xf8, !PT ;  /* 0x0000008000057812 */ /* 0x000fca00078ef805 */
[----:B------:R0:W-:Y:S01]  /*4b60*/  STG.E.U8 desc[UR36][R2.64], R5 ;  /* 0x0000000502007986 */ /* 0x0001e2000c101124 */
[----:B------:R-:W-:Y:S05]  /*4b70*/  BRA `(.L_x_1246) ;  /* 0x0000000400fc7947 */ /* 0x000fea0003800000 */
.L_x_1257:
[----:B-----5:R-:W-:Y:S01]  /*4b80*/  IMAD.U32 R19, R19, 0x10000, RZ ;  /* 0x0001000013137824 */ /* 0x020fe200078e00ff */
        /* <DEDUP_REMOVED lines=14> */
.L_x_1261:
[----:B------:R-:W-:Y:S05]  /*4c70*/  BSYNC.RECONVERGENT B0 ;  /* 0x0000000000007941 */ /* 0x000fea0003800200 */
.L_x_1260:
[----:B------:R-:W-:-:S05]  /*4c80*/  LOP3.LUT R5, R0, 0x80, R5, 0xf8, !PT ;  /* 0x0000008000057812 */ /* 0x000fca00078ef805 */
[----:B------:R0:W-:Y:S01]  /*4c90*/  STG.E.U8 desc[UR36][R2.64], R5 ;  /* 0x0000000502007986 */ /* 0x0001e2000c101124 */
[----:B------:R-:W-:Y:S05]  /*4ca0*/  BRA `(.L_x_1246) ;  /* 0x0000000400b07947 */ /* 0x000fea0003800000 */
.L_x_1256:
[----:B-----5:R0:W-:Y:S01]  /*4cb0*/  STG.E.U16 desc[UR36][R2.64], R19 ;  /* 0x0000001302007986 */ /* 0x0201e2000c101524 */
[----:B------:R-:W-:Y:S05]  /*4cc0*/  BRA `(.L_x_1246) ;  /* 0x0000000400a87947 */ /* 0x000fea0003800000 */
.L_x_1253:
        /* <DEDUP_REMOVED lines=8> */
[----:B-----5:R-:W-:-:S06]  /*4d50*/  IMAD.U32 R5, R19, 0x10000, RZ ;  /* 0x0001000013057824 */ /* 0x020fcc00078e00ff */
[----:B------:R-:W0:Y:S02]  /*4d60*/  F2I.FTZ.U32.TRUNC.NTZ R5, R5 ;  /* 0x0000000500057305 */ /* 0x000e24000021f000 */
[----:B0-----:R1:W-:Y:S01]  /*4d70*/  STG.E.U16 desc[UR36][R2.64], R5 ;  /* 0x0000000502007986 */ /* 0x0013e2000c101524 */
[----:B------:R-:W-:Y:S05]  /*4d80*/  BRA `(.L_x_1246) ;  /* 0x0000000400787947 */ /* 0x000fea0003800000 */
.L_x_1264:
[----:B-----5:R-:W-:Y:S01]  /*4d90*/  SHF.L.U32 R5, R19, 0x10, RZ ;  /* 0x0000001013057819 */ /* 0x020fe200000006ff */
[----:B------:R-:W-:Y:S01]  /*4da0*/  BSSY.RECONVERGENT B0, `(.L_x_1265) ;  /* 0x0000014000007945 */ /* 0x000fe20003800200 */
[----:B------:R-:W-:Y:S02]  /*4db0*/  IMAD.MOV.U32 R0, RZ, RZ, 0x80 ;  /* 0x00000080ff007424 */ /* 0x000fe400078e00ff */
        /* <DEDUP_REMOVED lines=10> */
.L_x_1267:
[----:B------:R-:W-:-:S04]  /*4e60*/  SHF.R.U32.HI R0, RZ, 0x14, R5 ;  /* 0x00000014ff007819 */ /* 0x000fc80000011605 */
[----:B------:R-:W-:-:S04]  /*4e70*/  LOP3.LUT R0, R0, 0x1, RZ, 0xc0, !PT ;  /* 0x0000000100007812 */ /* 0x000fc800078ec0ff */
[----:B------:R-:W-:-:S04]  /*4e80*/  IADD3 R0, PT, PT, R5, 0x487ffff, R0 ;  /* 0x0487ffff05007810 */ /* 0x000fc80007ffe000 */
[----:B------:R-:W-:-:S04]  /*4e90*/  SHF.R.U32.HI R0, RZ, 0x14, R0 ;  /* 0x00000014ff007819 */ /* 0x000fc80000011600 */
[----:B------:R-:W-:-:S07]  /*4ea0*/  LOP3.LUT R4, R0, 0xff, RZ, 0xc0, !PT ;  /* 0x000000ff00047812 */ /* 0x000fce00078ec0ff */
.L_x_1268:
[----:B------:R-:W-:-:S04]  /*4eb0*/  SHF.R.U32.HI R5, RZ, 0x18, R5 ;  /* 0x00000018ff057819 */ /* 0x000fc80000011605 */
[----:B------:R-:W-:-:S04]  /*4ec0*/  LOP3.LUT R4, R4, 0x80, R5, 0xf8, !PT ;  /* 0x0000008004047812 */ /* 0x000fc800078ef805 */
[----:B------:R-:W-:-:S07]  /*4ed0*/  PRMT R0, R4, 0x7610, R0 ;  /* 0x0000761004007816 */ /* 0x000fce0000000000 */
.L_x_1266:
[----:B------:R-:W-:Y:S05]  /*4ee0*/  BSYNC.RECONVERGENT B0 ;  /* 0x0000000000007941 */ /* 0x000fea0003800200 */
.L_x_1265:
[----:B------:R0:W-:Y:S01]  /*4ef0*/  STG.E.U8 desc[UR36][R2.64], R0 ;  /* 0x0000000002007986 */ /* 0x0001e2000c101124 */
[----:B------:R-:W-:Y:S05]  /*4f00*/  BRA `(.L_x_1246) ;  /* 0x0000000400187947 */ /* 0x000fea0003800000 */
.L_x_1263:
[----:B-----5:R-:W-:Y:S01]  /*4f10*/  IMAD.U32 R5, R19, 0x10000, RZ ;  /* 0x0001000013057824 */ /* 0x020fe200078e00ff */
        /* <DEDUP_REMOVED lines=12> */
.L_x_1271:
[----:B------:R-:W-:-:S04]  /*4fe0*/  SHF.R.U32.HI R0, RZ, 0x15, R5 ;  /* 0x00000015ff007819 */ /* 0x000fc80000011605 */
[----:B------:R-:W-:-:S04]  /*4ff0*/  LOP3.LUT R0, R0, 0x1, RZ, 0xc0, !PT ;  /* 0x0000000100007812 */ /* 0x000fc800078ec0ff */
[----:B------:R-:W-:-:S04]  /*5000*/  IADD3 R0, PT, PT, R5, 0x88fffff, R0 ;  /* 0x088fffff05007810 */ /* 0x000fc80007ffe000 */
[----:B------:R-:W-:-:S04]  /*5010*/  SHF.R.U32.HI R0, RZ, 0x15, R0 ;  /* 0x00000015ff007819 */ /* 0x000fc80000011600 */
[----:B------:R-:W-:-:S07]  /*5020*/  LOP3.LUT R4, R0, 0xff, RZ, 0xc0, !PT ;  /* 0x000000ff00047812 */ /* 0x000fce00078ec0ff */
.L_x_1272:
[----:B------:R-:W-:-:S04]  /*5030*/  SHF.R.U32.HI R5, RZ, 0x18, R5 ;  /* 0x00000018ff057819 */ /* 0x000fc80000011605 */
[----:B------:R-:W-:-:S04]  /*5040*/  LOP3.LUT R4, R4, 0x80, R5, 0xf8, !PT ;  /* 0x0000008004047812 */ /* 0x000fc800078ef805 */
[----:B------:R-:W-:-:S07]  /*5050*/  PRMT R0, R4, 0x7610, R0 ;  /* 0x0000761004007816 */ /* 0x000fce0000000000 */
.L_x_1270:
[----:B------:R-:W-:Y:S05]  /*5060*/  BSYNC.RECONVERGENT B0 ;  /* 0x0000000000007941 */ /* 0x000fea0003800200 */
.L_x_1269:
[----:B------:R2:W-:Y:S01]  /*5070*/  STG.E.U8 desc[UR36][R2.64], R0 ;  /* 0x0000000002007986 */ /* 0x0005e2000c101124 */
[----:B------:R-:W-:Y:S05]  /*5080*/  BRA `(.L_x_1246) ;  /* 0x0000000000b87947 */ /* 0x000fea0003800000 */
.L_x_1262:
[----:B------:R-:W-:-:S09]  /*5090*/  UISETP.NE.AND UP0, UPT, UR4, 0x1c, UPT ;  /* 0x0000001c0400788c */ /* 0x000fd2000bf05270 */
[----:B------:R-:W-:Y:S05]  /*50a0*/  BRA.U !UP0, `(.L_x_1273) ;  /* 0x0000000108a47547 */ /* 0x000fea000b800000 */
[----:B------:R-:W-:-:S09]  /*50b0*/  UISETP.NE.AND UP0, UPT, UR4, 0x1d, UPT ;  /* 0x0000001d0400788c */ /* 0x000fd2000bf05270 */
[----:B------:R-:W-:Y:S05]  /*50c0*/  BRA.U !UP0, `(.L_x_1274) ;  /* 0x00000001088c7547 */ /* 0x000fea000b800000 */
[----:B------:R-:W-:-:S09]  /*50d0*/  UISETP.NE.AND UP0, UPT, UR4, 0x2c, UPT ;  /* 0x0000002c0400788c */ /* 0x000fd2000bf05270 */
[----:B------:R-:W-:Y:S05]  /*50e0*/  BRA.U !UP0, `(.L_x_1275) ;  /* 0x0000000108447547 */ /* 0x000fea000b800000 */
.L_x_1245:
[----:B------:R-:W-:Y:S01]  /*50f0*/  MOV R0, 0x0 ;  /* 0x0000000000007802 */ /* 0x000fe20000000f00 */
[----:B------:R-:W0:Y:S01]  /*5100*/  LDCU.64 UR6, c[0x4][0x4e8] ;  /* 0x01009d00ff0677ac */ /* 0x000e220008000a00 */
[----:B------:R-:W-:Y:S02]  /*5110*/  HFMA2 R13, -RZ, RZ, 0, 0 ;  /* 0x00000000ff0d7431 */ /* 0x000fe400000001ff */
[----:B------:R-:W-:Y:S01]  /*5120*/  IMAD.MOV.U32 R8, RZ, RZ, 0x65 ;  /* 0x00000065ff087424 */ /* 0x000fe200078e00ff */
[----:B------:R1:W2:Y:S01]  /*5130*/  LDC.64 R2, c[0x4][R0] ;  /* 0x0100000000027b82 */ /* 0x0002a20000000a00 */
[----:B------:R-:W3:Y:S01]  /*5140*/  LDCU.64 UR8, c[0x4][0x4f0] ;  /* 0x01009e00ff0877ac */ /* 0x000ee20008000a00 */
[----:B------:R-:W-:Y:S01]  /*5150*/  IMAD.MOV.U32 R12, RZ, RZ, 0x1 ;  /* 0x00000001ff0c7424 */ /* 0x000fe200078e00ff */
        /* <DEDUP_REMOVED lines=9> */
.L_x_1276:
[----:B------:R-:W-:Y:S05]  /*51f0*/  BRA `(.L_x_1246) ;  /* 0x00000000005c7947 */ /* 0x000fea0003800000 */
.L_x_1275:
[----:B-----5:R-:W-:Y:S02]  /*5200*/  IMAD.U32 R19, R19, 0x10000, RZ ;  /* 0x0001000013137824 */ /* 0x020fe400078e00ff */
        /* <DEDUP_REMOVED lines=15> */
.L_x_1274:
[----:B-----5:R-:W-:-:S06]  /*5300*/  SHF.L.U32 R4, R19, 0x10, RZ ;  /* 0x0000001013047819 */ /* 0x020fcc00000006ff */
[----:B------:R-:W0:Y:S02]  /*5310*/  F2I.U64.TRUNC R4, R4 ;  /* 0x0000000400047311 */ /* 0x000e24000020d800 */
[----:B0-----:R0:W-:Y:S01]  /*5320*/  STG.E.64 desc[UR36][R2.64], R4 ;  /* 0x0000000402007986 */ /* 0x0011e2000c101b24 */
[----:B------:R-:W-:Y:S05]  /*5330*/  BRA `(.L_x_1246) ;  /* 0x00000000000c7947 */ /* 0x000fea0003800000 */
.L_x_1273:
[----:B-----5:R-:W-:-:S06]  /*5340*/  IMAD.U32 R19, R19, 0x10000, RZ ;  /* 0x0001000013137824 */ /* 0x020fcc00078e00ff */
[----:B------:R-:W0:Y:S02]  /*5350*/  F2I.FTZ.U32.TRUNC.NTZ R19, R19 ;  /* 0x0000001300137305 */ /* 0x000e24000021f000 */
[----:B0-----:R3:W-:Y:S02]  /*5360*/  STG.E desc[UR36][R2.64], R19 ;  /* 0x0000001302007986 */ /* 0x0017e4000c101924 */
.L_x_1246:
[----:B------:R-:W-:-:S07]  /*5370*/  VIADD R17, R17, 0x80 ;  /* 0x0000008011117836 */ /* 0x000fce0000000000 */
.L_x_1146:
[----:B------:R-:W-:Y:S05]  /*5380*/  BSYNC.RECONVERGENT B7 ;  /* 0x0000000000077941 */ /* 0x000fea0003800200 */
.L_x_1145:
        /* <DEDUP_REMOVED lines=384> */
.L_x_1279:
        /* <DEDUP_REMOVED lines=19> */
.L_x_1283:
[----:B------:R-:W2:Y:S02]  /*6cc0*/  LDG.E.U8 R2, desc[UR36][R2.64] ;  /* 0x0000002402027981 */ /* 0x000ea4000c1e1100 */
[----:B--2---:R-:W-:-:S04]  /*6cd0*/  I2FP.F32.U32 R0, R2 ;  /* 0x0000000200007245 */ /* 0x004fc80000201000 */
[----:B------:R-:W-:-:S04]  /*6ce0*/  F2FP.BF16.F32.PACK_AB R0, RZ, R0 ;  /* 0x00000000ff00723e */ /* 0x000fc800000010ff */
[----:B------:R-:W-:Y:S01]  /*6cf0*/  PRMT R19, R0, 0x7610, R19 ;  /* 0x0000761000137816 */ /* 0x000fe20000000013 */
[----:B------:R-:W-:Y:S06]  /*6d00*/  BRA `(.L_x_1285) ;  /* 0x0000000c00e07947 */ /* 0x000fec0003800000 */
.L_x_1282:
        /* <DEDUP_REMOVED lines=11> */
.L_x_1287:
[----:B------:R-:W2:Y:S02]  /*6dc0*/  LDG.E R2, desc[UR36][R2.64] ;  /* 0x0000002402027981 */ /* 0x000ea4000c1e1900 */
[----:B--2---:R-:W-:-:S04]  /*6dd0*/  I2FP.F32.S32 R0, R2 ;  /* 0x0000000200007245 */ /* 0x004fc80000201400 */
[----:B------:R-:W-:-:S04]  /*6de0*/  F2FP.BF16.F32.PACK_AB R0, RZ, R0 ;  /* 0x00000000ff00723e */ /* 0x000fc800000010ff */
[----:B------:R-:W-:Y:S01]  /*6df0*/  PRMT R19, R0, 0x7610, R19 ;  /* 0x0000761000137816 */ /* 0x000fe20000000013 */
[----:B------:R-:W-:Y:S06]  /*6e00*/  BRA `(.L_x_1285) ;  /* 0x0000000c00a07947 */ /* 0x000fec0003800000 */
.L_x_1286:
[----:B------:R-:W2:Y:S02]  /*6e10*/  LDG.E.U16 R2, desc[UR36][R2.64] ;  /* 0x0000002402027981 */ /* 0x000ea4000c1e1500 */
[----:B--2---:R-:W0:Y:S02]  /*6e20*/  I2F.S16 R0, R2 ;  /* 0x0000000200007306 */ /* 0x004e240000101400 */
[----:B0-----:R-:W-:-:S04]  /*6e30*/  F2FP.BF16.F32.PACK_AB R0, RZ, R0 ;  /* 0x00000000ff00723e */ /* 0x001fc800000010ff */
[----:B------:R-:W-:Y:S01]  /*6e40*/  PRMT R19, R0, 0x7610, R19 ;  /* 0x0000761000137816 */ /* 0x000fe20000000013 */
[----:B------:R-:W-:Y:S06]  /*6e50*/  BRA `(.L_x_1285) ;  /* 0x0000000c008c7947 */ /* 0x000fec0003800000 */
.L_x_1281:
        /* <DEDUP_REMOVED lines=9> */
.L_x_1289:
[----:B------:R-:W2:Y:S02]  /*6ef0*/  LDG.E.U16 R0, desc[UR36][R2.64] ;  /* 0x0000002402007981 */ /* 0x000ea4000c1e1500 */
[----:B--2---:R-:W-:-:S05]  /*6f00*/  HADD2.F32 R0, -RZ, R0.H0_H0 ;  /* 0x20000000ff007230 */ /* 0x004fca0000004100 */
[----:B------:R-:W-:-:S04]  /*6f10*/  F2FP.BF16.F32.PACK_AB R0, RZ, R0 ;  /* 0x00000000ff00723e */ /* 0x000fc800000010ff */
[----:B------:R-:W-:Y:S01]  /*6f20*/  PRMT R19, R0, 0x7610, R19 ;  /* 0x0000761000137816 */ /* 0x000fe20000000013 */
[----:B------:R-:W-:Y:S06]  /*6f30*/  BRA `(.L_x_1285) ;  /* 0x0000000c00547947 */ /* 0x000fec0003800000 */
.L_x_1288:
        /* <DEDUP_REMOVED lines=9> */
.L_x_1291:
[----:B------:R-:W2:Y:S02]  /*6fd0*/  LDG.E.U16 R2, desc[UR36][R2.64] ;  /* 0x0000002402027981 */ /* 0x000ea4000c1e1500 */
[----:B--2---:R-:W-:-:S05]  /*6fe0*/  HADD2.F32 R0, -RZ, R2.H0_H0 ;  /* 0x20000002ff007230 */ /* 0x004fca0000004100 */
[----:B------:R-:W-:-:S04]  /*6ff0*/  F2FP.BF16.F32.PACK_AB R0, RZ, R0 ;  /* 0x00000000ff00723e */ /* 0x000fc800000010ff */
[----:B------:R-:W-:Y:S01]  /*7000*/  PRMT R19, R0, 0x7610, R19 ;  /* 0x0000761000137816 */ /* 0x000fe20000000013 */
[----:B------:R-:W-:Y:S06]  /*7010*/  BRA `(.L_x_1285) ;  /* 0x0000000c001c7947 */ /* 0x000fec0003800000 */
.L_x_1290:
        /* <DEDUP_REMOVED lines=13> */
.L_x_1280:
        /* <DEDUP_REMOVED lines=14> */
.L_x_1294:
        /* <DEDUP_REMOVED lines=13> */
.L_x_1293:
        /* <DEDUP_REMOVED lines=27> */
.L_x_1296:
        /* <DEDUP_REMOVED lines=11> */
[----:B------:R-:W-:-:S04]  /*7500*/  F2FP.BF16.F32.PACK_AB R0, RZ, R0 ;  /* 0x00000000ff00723e */ /* 0x000fc800000010ff */
[----:B------:R-:W-:Y:S01]  /*7510*/  PRMT R19, R0, 0x7610, R19 ;  /* 0x0000761000137816 */ /* 0x000fe20000000013 */
[----:B------:R-:W-:Y:S06]  /*7520*/  BRA `(.L_x_1285) ;  /* 0x0000000400d87947 */ /* 0x000fec0003800000 */
.L_x_1295:
[----:B------:R0:W5:Y:S01]  /*7530*/  LDG.E.U16 R19, desc[UR36][R2.64] ;  /* 0x0000002402137981 */ /* 0x000162000c1e1500 */
[----:B------:R-:W-:Y:S05]  /*7540*/  BRA `(.L_x_1285) ;  /* 0x0000000400d07947 */ /* 0x000fea0003800000 */
.L_x_1292:
        /* <DEDUP_REMOVED lines=13> */
.L_x_1299:
        /* <DEDUP_REMOVED lines=21> */
.L_x_1303:
[----:B------:R-:W-:Y:S05]  /*7770*/  BSYNC.RECONVERGENT B1 ;  /* 0x0000000000017941 */ /* 0x000fea0003800200 */
.L_x_1302:
[----:B------:R-:W-:Y:S01]  /*7780*/  IMAD.SHL.U32 R0, R0, 0x100000, RZ ;  /* 0x0010000000007824 */ /* 0x000fe200078e00ff */
[----:B------:R-:W-:-:S04]  /*7790*/  LEA R2, R2, 0x3b800000, 0x17 ;  /* 0x3b80000002027811 */ /* 0x000fc800078eb8ff */
[----:B------:R-:W-:-:S07]  /*77a0*/  LOP3.LUT R0, R2, R0, R7, 0xfe, !PT ;  /* 0x0000000002007212 */ /* 0x000fce00078efe07 */
.L_x_1301:
[----:B------:R-:W-:Y:S05]  /*77b0*/  BSYNC.RECONVERGENT B0 ;  /* 0x0000000000007941 */ /* 0x000fea0003800200 */
.L_x_1300:
[----:B------:R-:W-:-:S04]  /*77c0*/  F2FP.BF16.F32.PACK_AB R0, RZ, R0 ;  /* 0x00000000ff00723e */ /* 0x000fc800000010ff */
[----:B------:R-:W-:Y:S01]  /*77d0*/  PRMT R19, R0, 0x7610, R19 ;  /* 0x0000761000137816 */ /* 0x000fe20000000013 */
[----:B------:R-:W-:Y:S06]  /*77e0*/  BRA `(.L_x_1285) ;  /* 0x0000000400287947 */ /* 0x000fec0003800000 */
.L_x_1298:
        /* <DEDUP_REMOVED lines=21> */
.L_x_1307:
[----:B------:R-:W-:Y:S05]  /*7940*/  BSYNC.RECONVERGENT B1 ;  /* 0x0000000000017941 */ /* 0x000fea0003800200 */
.L_x_1306:
[----:B------:R-:W-:Y:S01]  /*7950*/  IMAD.SHL.U32 R0, R0, 0x200000, RZ ;  /* 0x0020000000007824 */ /* 0x000fe200078e00ff */
[----:B------:R-:W-:-:S04]  /*7960*/  LEA R2, R2, 0x37800000, 0x17 ;  /* 0x3780000002027811 */ /* 0x000fc800078eb8ff */
[----:B------:R-:W-:-:S07]  /*7970*/  LOP3.LUT R0, R2, R0, R7, 0xfe, !PT ;  /* 0x0000000002007212 */ /* 0x000fce00078efe07 */
.L_x_1305:
[----:B------:R-:W-:Y:S05]  /*7980*/  BSYNC.RECONVERGENT B0 ;  /* 0x0000000000007941 */ /* 0x000fea0003800200 */
.L_x_1304:
[----:B------:R-:W-:-:S04]  /*7990*/  F2FP.BF16.F32.PACK_AB R0, RZ, R0 ;  /* 0x00000000ff00723e */ /* 0x000fc800000010ff */
[----:B------:R-:W-:Y:S01]  /*79a0*/  PRMT R19, R0, 0x7610, R19 ;  /* 0x0000761000137816 */ /* 0x000fe20000000013 */
[----:B------:R-:W-:Y:S06]  /*79b0*/  BRA `(.L_x_1285) ;  /* 0x0000000000b47947 */ /* 0x000fec0003800000 */
.L_x_1297:
        /* <DEDUP_REMOVED lines=14> */
.L_x_1311:
[----:B------:R-:W-:Y:S05]  /*7aa0*/  BSYNC.RECONVERGENT B0 ;  /* 0x0000000000007941 */ /* 0x000fea0003800200 */
.L_x_1310:
[----:B------:R-:W-:-:S04]  /*7ab0*/  F2FP.BF16.F32.PACK_AB R0, RZ, R0 ;  /* 0x00000000ff00723e */ /* 0x000fc800000010ff */
[----:B------:R-:W-:Y:S01]  /*7ac0*/  PRMT R19, R0, 0x7610, R19 ;  /* 0x0000761000137816 */ /* 0x000fe20000000013 */
[----:B------:R-:W-:Y:S06]  /*7ad0*/  BRA `(.L_x_1285) ;  /* 0x00000000006c7947 */ /* 0x000fec0003800000 */
.L_x_1284:
        /* <DEDUP_REMOVED lines=15> */
[----:B--2---:R-:W-:Y:S05]  /*7bd0*/  CALL.ABS.NOINC R2 ;  /* 0x0000000002007343 */ /* 0x004fea0003c00000 */
.L_x_1312:
[----:B------:R-:W-:Y:S01]  /*7be0*/  PRMT R19, RZ, 0x7610, R19 ;  /* 0x00007610ff137816 */ /* 0x000fe20000000013 */
[----:B------:R-:W-:Y:S06]  /*7bf0*/  BRA `(.L_x_1285) ;  /* 0x0000000000247947 */ /* 0x000fec0003800000 */
.L_x_1309:
[----:B------:R-:W2:Y:S02]  /*7c00*/  LDG.E.64 R2, desc[UR36][R2.64] ;  /* 0x0000002402027981 */ /* 0x000ea4000c1e1b00 */
[----:B--2---:R-:W0:Y:S02]  /*7c10*/  I2F.U64 R0, R2 ;  /* 0x0000000200007312 */ /* 0x004e240000301000 */
[----:B0-----:R-:W-:-:S04]  /*7c20*/  F2FP.BF16.F32.PACK_AB R0, RZ, R0 ;  /* 0x00000000ff00723e */ /* 0x001fc800000010ff */
[----:B------:R-:W-:Y:S01]  /*7c30*/  PRMT R19, R0, 0x7610, R19 ;  /* 0x0000761000137816 */ /* 0x000fe20000000013 */
[----:B------:R-:W-:Y:S06]  /*7c40*/  BRA `(.L_x_1285) ;  /* 0x0000000000107947 */ /* 0x000fec0003800000 */
.L_x_1308:
[----:B------:R-:W2:Y:S02]  /*7c50*/  LDG.E R2, desc[UR36][R2.64] ;  /* 0x0000002402027981 */ /* 0x000ea4000c1e1900 */
[----:B--2---:R-:W-:-:S04]  /*7c60*/  I2FP.F32.U32 R0, R2 ;  /* 0x0000000200007245 */ /* 0x004fc80000201000 */
[----:B------:R-:W-:-:S04]  /*7c70*/  F2FP.BF16.F32.PACK_AB R0, RZ, R0 ;  /* 0x00000000ff00723e */ /* 0x000fc800000010ff */
[----:B------:R-:W-:-:S07]  /*7c80*/  PRMT R19, R0, 0x7610, R19 ;  /* 0x0000761000137816 */ /* 0x000fce0000000013 */
.L_x_1285:
        /* <DEDUP_REMOVED lines=19> */
.L_x_1317:
[----:B------:R-:W2:Y:S02]  /*7dc0*/  LDG.E.U8 R2, desc[UR36][R2.64] ;  /* 0x0000002402027981 */ /* 0x000ea4000c1e1100 */
[----:B--2---:R-:W-:-:S04]  /*7dd0*/  ISETP.NE.AND P0, PT, R2, RZ, PT ;  /* 0x000000ff0200720c */ /* 0x004fc80003f05270 */
[----:B------:R-:W-:Y:S01]  /*7de0*/  P2R R22, PR, RZ, 0x1 ;  /* 0x00000001ff167803 */ /* 0x000fe20000000000 */
[----:B------:R-:W-:Y:S08]  /*7df0*/  BRA `(.L_x_1319) ;  /* 0x0000000800947947 */ /* 0x000ff00003800000 */
.L_x_1316:
        /* <DEDUP_REMOVED lines=11> */
.L_x_1321:
[----:B------:R-:W2:Y:S02]  /*7eb0*/  LDG.E R2, desc[UR36][R2.64] ;  /* 0x0000002402027981 */ /* 0x000ea4000c1e1900 */
[----:B--2---:R-:W-:-:S04]  /*7ec0*/  ISETP.NE.AND P0, PT, R2, RZ, PT ;  /* 0x000000ff0200720c */ /* 0x004fc80003f05270 */
[----:B------:R-:W-:Y:S01]  /*7ed0*/  P2R R22, PR, RZ, 0x1 ;  /* 0x00000001ff167803 */ /* 0x000fe20000000000 */
[----:B------:R-:W-:Y:S08]  /*7ee0*/  BRA `(.L_x_1319) ;  /* 0x0000000800587947 */ /* 0x000ff00003800000 */
.L_x_1320:
[----:B------:R-:W2:Y:S02]  /*7ef0*/  LDG.E.U16 R2, desc[UR36][R2.64] ;  /* 0x0000002402027981 */ /* 0x000ea4000c1e1500 */
[----:B--2---:R-:W-:-:S04]  /*7f00*/  ISETP.NE.AND P0, PT, R2, RZ, PT ;  /* 0x000000ff0200720c */ /* 0x004fc80003f05270 */
[----:B------:R-:W-:Y:S01]  /*7f10*/  P2R R22, PR, RZ, 0x1 ;  /* 0x00000001ff167803 */ /* 0x000fe20000000000 */
[----:B------:R-:W-:Y:S08]  /*7f20*/  BRA `(.L_x_1319) ;  /* 0x0000000800487947 */ /* 0x000ff00003800000 */
.L_x_1315:
        /* <DEDUP_REMOVED lines=10> */
.L_x_1323:
[----:B------:R-:W2:Y:S02]  /*7fd0*/  LDG.E.U16 R0, desc[UR36][R2.64] ;  /* 0x0000002402007981 */ /* 0x000ea4000c1e1500 */
[----:B--2---:R-:W-:-:S05]  /*7fe0*/  HADD2.F32 R0, -RZ, R0.H0_H0 ;  /* 0x20000000ff007230 */ /* 0x004fca0000004100 */
[----:B------:R-:W-:-:S04]  /*7ff0*/  FSETP.NEU.FTZ.AND P0, PT, R0, RZ, PT ;  /* 0x000000ff0000720b */ /* 0x000fc80003f1d000 */
[----:B------:R-:W-:Y:S01]  /*8000*/  P2R R22, PR, RZ, 0x1 ;  /* 0x00000001ff167803 */ /* 0x000fe20000000000 */
[----:B------:R-:W-:Y:S08]  /*8010*/  BRA `(.L_x_1319) ;  /* 0x00000008000c7947 */ /* 0x000ff00003800000 */
.L_x_1322:
        /* <DEDUP_REMOVED lines=12> */
.L_x_1325:
        /* <DEDUP_REMOVED lines=10> */
.L_x_1324:
[----:B------:R-:W2:Y:S02]  /*8180*/  LDG.E.64 R2, desc[UR36][R2.64] ;  /* 0x0000002402027981 */ /* 0x000ea4000c1e1b00 */
[----:B--2---:R-:W0:Y:S02]  /*8190*/  DSETP.NEU.AND P0, PT, R2, RZ, PT ;  /* 0x000000ff0200722a */ /* 0x004e240003f0d000 */
[----:B0-----:R-:W-:Y:S01]  /*81a0*/  P2R R22, PR, RZ, 0x1 ;  /* 0x00000001ff167803 */ /* 0x001fe20000000000 */
[----:B------:R-:W-:Y:S06]  /*81b0*/  BRA `(.L_x_1319) ;  /* 0x0000000400a47947 */ /* 0x000fec0003800000 */
.L_x_1314:
        /* <DEDUP_REMOVED lines=12> */
.L_x_1328:
        /* <DEDUP_REMOVED lines=9> */
.L_x_1327:
        /* <DEDUP_REMOVED lines=10> */
.L_x_1330:
        /* <DEDUP_REMOVED lines=12> */
.L_x_1329:
[----:B------:R-:W2:Y:S02]  /*8470*/  LDG.E.U16 R0, desc[UR36][R2.64] ;  /* 0x0000002402007981 */ /* 0x000ea4000c1e1500 */
[----:B--2---:R-:W-:-:S05]  /*8480*/  IMAD.U32 R0, R0, 0x10000, RZ ;  /* 0x0001000000007824 */ /* 0x004fca00078e00ff */
[----:B------:R-:W-:-:S04]  /*8490*/  FSETP.NEU.FTZ.AND P0, PT, R0, RZ, PT ;  /* 0x000000ff0000720b */ /* 0x000fc80003f1d000 */
[----:B------:R-:W-:Y:S01]  /*84a0*/  P2R R22, PR, RZ, 0x1 ;  /* 0x00000001ff167803 */ /* 0x000fe20000000000 */
[----:B------:R-:W-:Y:S08]  /*84b0*/  BRA `(.L_x_1319) ;  /* 0x0000000000e47947 */ /* 0x000ff00003800000 */
.L_x_1326:
        /* <DEDUP_REMOVED lines=12> */
.L_x_1333:
[----:B------:R-:W2:Y:S02]  /*8580*/  LDG.E.U8 R2, desc[UR36][R2.64] ;  /* 0x0000002402027981 */ /* 0x000ea4000c1e1100 */
[----:B--2---:R-:W-:-:S04]  /*8590*/  ISETP.NE.AND P0, PT, R2, RZ, PT ;  /* 0x000000ff0200720c */ /* 0x004fc80003f05270 */
[----:B------:R-:W-:Y:S01]  /*85a0*/  P2R R22, PR, RZ, 0x1 ;  /* 0x00000001ff167803 */ /* 0x000fe20000000000 */
[----:B------:R-:W-:Y:S08]  /*85b0*/  BRA `(.L_x_1319) ;  /* 0x0000000000a47947 */ /* 0x000ff00003800000 */
.L_x_1332:
[----:B------:R-:W2:Y:S02]  /*85c0*/  LDG.E.U8 R2, desc[UR36][R2.64] ;  /* 0x0000002402027981 */ /* 0x000ea4000c1e1100 */
[----:B--2---:R-:W-:-:S04]  /*85d0*/  ISETP.NE.AND P0, PT, R2, RZ, PT ;  /* 0x000000ff0200720c */ /* 0x004fc80003f05270 */
[----:B------:R-:W-:Y:S01]  /*85e0*/  P2R R22, PR, RZ, 0x1 ;  /* 0x00000001ff167803 */ /* 0x000fe20000000000 */
[----:B------:R-:W-:Y:S08]  /*85f0*/  BRA `(.L_x_1319) ;  /* 0x0000000000947947 */ /* 0x000ff00003800000 */
.L_x_1331:
        /* <DEDUP_REMOVED lines=10> */
.L_x_1318:
        /* <DEDUP_REMOVED lines=16> */
.L_x_1336:
[----:B------:R-:W-:-:S04]  /*87a0*/  PLOP3.LUT P0, PT, PT, PT, PT, 0x8, 0x80 ;  /* 0x000000000080781c */ /* 0x000fc80003f0e170 */
[----:B------:R-:W-:Y:S01]  /*87b0*/  P2R R22, PR, RZ, 0x1 ;  /* 0x00000001ff167803 */ /* 0x000fe20000000000 */
[----:B------:R-:W-:Y:S08]  /*87c0*/  BRA `(.L_x_1319) ;  /* 0x0000000000207947 */ /* 0x000ff00003800000 */
.L_x_1335:
[----:B------:R-:W2:Y:S02]  /*87d0*/  LDG.E.64 R2, desc[UR36][R2.64] ;  /* 0x0000002402027981 */ /* 0x000ea4000c1e1b00 */
[----:B--2---:R-:W-:-:S04]  /*87e0*/  ISETP.NE.U32.AND P0, PT, R2, RZ, PT ;  /* 0x000000ff0200720c */ /* 0x004fc80003f05070 */
[----:B------:R-:W-:-:S04]  /*87f0*/  ISETP.NE.AND.EX P0, PT, R3, RZ, PT, P0 ;  /* 0x000000ff0300720c */ /* 0x000fc80003f05300 */
[----:B------:R-:W-:Y:S01]  /*8800*/  P2R R22, PR, RZ, 0x1 ;  /* 0x00000001ff167803 */ /* 0x000fe20000000000 */
[----:B------:R-:W-:Y:S08]  /*8810*/  BRA `(.L_x_1319) ;  /* 0x00000000000c7947 */ /* 0x000ff00003800000 */
.L_x_1334:
[----:B------:R-:W2:Y:S02]  /*8820*/  LDG.E R2, desc[UR36][R2.64] ;  /* 0x0000002402027981 */ /* 0x000ea4000c1e1900 */
[----:B--2---:R-:W-:-:S04]  /*8830*/  ISETP.NE.AND P0, PT, R2, RZ, PT ;  /* 0x000000ff0200720c */ /* 0x004fc80003f05270 */
[----:B------:R-:W-:-:S09]  /*8840*/  P2R R22, PR, RZ, 0x1 ;  /* 0x00000001ff167803 */ /* 0x000fd20000000000 */
.L_x_1319:
[----:B------:R-:W-:Y:S05]  /*8850*/  BSYNC.RECONVERGENT B6 ;  /* 0x0000000000067941 */ /* 0x000fea0003800200 */
.L_x_1313:
        /* <DEDUP_REMOVED lines=17> */
.L_x_1340:
[----:B------:R3:W5:Y:S01]  /*8970*/  LDG.E.U8 R2, desc[UR36][R4.64] ;  /* 0x0000002404027981 */ /* 0x000762000c1e1100 */
[----:B------:R-:W-:Y:S01]  /*8980*/  IMAD.MOV.U32 R3, RZ, RZ, RZ ;  /* 0x000000ffff037224 */ /* 0x000fe200078e00ff */
[----:B------:R-:W-:Y:S06]  /*8990*/  BRA `(.L_x_1342) ;  /* 0x0000000c00407947 */ /* 0x000fec0003800000 */
.L_x_1339:
        /* <DEDUP_REMOVED lines=8> */
.L_x_1344:
[----:B------:R-:W2:Y:S02]  /*8a20*/  LDG.E R2, desc[UR36][R4.64] ;  /* 0x0000002404027981 */ /* 0x000ea4000c1e1900 */
[----:B--2---:R-:W-:Y:S01]  /*8a30*/  SHF.R.S32.HI R3, RZ, 0x1f, R2 ;  /* 0x0000001fff037819 */ /* 0x004fe20000011402 */
[----:B------:R-:W-:Y:S06]  /*8a40*/  BRA `(.L_x_1342) ;  /* 0x0000000c00147947 */ /* 0x000fec0003800000 */
.L_x_1343:
[----:B------:R-:W2:Y:S02]  /*8a50*/  LDG.E.S16 R2, desc[UR36][R4.64] ;  /* 0x0000002404027981 */ /* 0x000ea4000c1e1700 */
[----:B--2---:R-:W-:Y:S01]  /*8a60*/  SHF.R.S32.HI R3, RZ, 0x1f, R2 ;  /* 0x0000001fff037819 */ /* 0x004fe20000011402 */
[----:B------:R-:W-:Y:S06]  /*8a70*/  BRA `(.L_x_1342) ;  /* 0x0000000c00087947 */ /* 0x000fec0003800000 */
.L_x_1338:
        /* <DEDUP_REMOVED lines=9> */
.L_x_1346:
[----:B------:R-:W2:Y:S02]  /*8b10*/  LDG.E.U16 R4, desc[UR36][R4.64] ;  /* 0x0000002404047981 */ /* 0x000ea4000c1e1500 */
[----:B--2---:R-:W-:-:S06]  /*8b20*/  HADD2.F32 R2, -RZ, R4.H0_H0 ;  /* 0x20000004ff027230 */ /* 0x004fcc0000004100 */
[----:B------:R-:W0:Y:S02]  /*8b30*/  F2I.S64.TRUNC R2, R2 ;  /* 0x0000000200027311 */ /* 0x000e24000020d900 */
[----:B0-----:R-:W-:Y:S05]  /*8b40*/  BRA `(.L_x_1342) ;  /* 0x0000000800d47947 */ /* 0x001fea0003800000 */
.L_x_1345:
        /* <DEDUP_REMOVED lines=9> */
.L_x_1348:
[----:B------:R-:W2:Y:S02]  /*8be0*/  LDG.E.U16 R4, desc[UR36][R4.64] ;  /* 0x0000002404047981 */ /* 0x000ea4000c1e1500 */
[----:B--2---:R-:W-:-:S06]  /*8bf0*/  HADD2.F32 R2, -RZ, R4.H0_H0 ;  /* 0x20000004ff027230 */ /* 0x004fcc0000004100 */
[----:B------:R-:W0:Y:S02]  /*8c00*/  F2I.S64.TRUNC R2, R2 ;  /* 0x0000000200027311 */ /* 0x000e24000020d900 */
[----:B0-----:R-:W-:Y:S05]  /*8c10*/  BRA `(.L_x_1342) ;  /* 0x0000000800a07947 */ /* 0x001fea0003800000 */
.L_x_1347:
[----:B------:R-:W2:Y:S02]  /*8c20*/  LDG.E.64 R2, desc[UR36][R4.64] ;  /* 0x0000002404027981 */ /* 0x000ea4000c1e1b00 */
[----:B--2---:R-:W0:Y:S02]  /*8c30*/  F2I.S64.F64.TRUNC R2, R2 ;  /* 0x0000000200027311 */ /* 0x004e24000030d900 */
[----:B0-----:R-:W-:Y:S05]  /*8c40*/  BRA `(.L_x_1342) ;  /* 0x0000000800947947 */ /* 0x001fea0003800000 */
.L_x_1337:
        /* <DEDUP_REMOVED lines=13> */
.L_x_1351:
[----:B------:R-:W2:Y:S02]  /*8d20*/  LDG.E.64 R2, desc[UR36][R4.64] ;  /* 0x0000002404027981 */ /* 0x000ea4000c1e1b00 */
[----:B--2---:R-:W0:Y:S02]  /*8d30*/  F2I.S64.F64.TRUNC R2, R2 ;  /* 0x0000000200027311 */ /* 0x004e24000030d900 */
[----:B0-----:R-:W-:Y:S05]  /*8d40*/  BRA `(.L_x_1342) ;  /* 0x0000000800547947 */ /* 0x001fea0003800000 */
.L_x_1350:
        /* <DEDUP_REMOVED lines=26> */
.L_x_1353:
        /* <DEDUP_REMOVED lines=13> */
.L_x_1352:
[----:B------:R-:W2:Y:S02]  /*8fc0*/  LDG.E.U16 R2, desc[UR36][R4.64] ;  /* 0x0000002404027981 */ /* 0x000ea4000c1e1500 */
[----:B--2---:R-:W-:-:S06]  /*8fd0*/  SHF.L.U32 R2, R2, 0x10, RZ ;  /* 0x0000001002027819 */ /* 0x004fcc00000006ff */
[----:B------:R-:W0:Y:S02]  /*8fe0*/  F2I.S64.TRUNC R2, R2 ;  /* 0x0000000200027311 */ /* 0x000e24000020d900 */
[----:B0-----:R-:W-:Y:S05]  /*8ff0*/  BRA `(.L_x_1342) ;  /* 0x0000000400a87947 */ /* 0x001fea0003800000 */
.L_x_1349:
        /* <DEDUP_REMOVED lines=11> */
.L_x_1356:
        /* <DEDUP_REMOVED lines=21> */
.L_x_1360:
[----:B------:R-:W-:Y:S05]  /*9200*/  BSYNC.RECONVERGENT B1 ;  /* 0x0000000000017941 */ /* 0x000fea0003800200 */
.L_x_1359:
[----:B------:R-:W-:Y:S02]  /*9210*/  SHF.L.U32 R0, R0, 0x14, RZ ;  /* 0x0000001400007819 */ /* 0x000fe400000006ff */
[----:B------:R-:W-:-:S04]  /*9220*/  LEA R2, R2, 0x3b800000, 0x17 ;  /* 0x3b80000002027811 */ /* 0x000fc800078eb8ff */
[----:B------:R-:W-:-:S07]  /*9230*/  LOP3.LUT R2, R2, R0, R7, 0xfe, !PT ;  /* 0x0000000002027212 */ /* 0x000fce00078efe07 */
.L_x_1358:
[----:B------:R-:W-:Y:S05]  /*9240*/  BSYNC.RECONVERGENT B0 ;  /* 0x0000000000007941 */ /* 0x000fea0003800200 */
.L_x_1357:
[----:B------:R-:W2:Y:S02]  /*9250*/  F2I.S64.TRUNC R2, R2 ;  /* 0x0000000200027311 */ /* 0x000ea4000020d900 */
[----:B--2---:R-:W-:Y:S05]  /*9260*/  BRA `(.L_x_1342) ;  /* 0x00000004000c7947 */ /* 0x004fea0003800000 */
.L_x_1355:
        /* <DEDUP_REMOVED lines=21> */
.L_x_1364:
[----:B------:R-:W-:Y:S05]  /*93c0*/  BSYNC.RECONVERGENT B1 ;  /* 0x0000000000017941 */ /* 0x000fea0003800200 */
.L_x_1363:
[----:B------:R-:W-:Y:S01]  /*93d0*/  IMAD.SHL.U32 R0, R0, 0x200000, RZ ;  /* 0x0020000000007824 */ /* 0x000fe200078e00ff */
[----:B------:R-:W-:-:S04]  /*93e0*/  LEA R2, R2, 0x37800000, 0x17 ;  /* 0x3780000002027811 */ /* 0x000fc800078eb8ff */
[----:B------:R-:W-:-:S07]  /*93f0*/  LOP3.LUT R2, R2, R0, R7, 0xfe, !PT ;  /* 0x0000000002027212 */ /* 0x000fce00078efe07 */
.L_x_1362:
[----:B------:R-:W-:Y:S05]  /*9400*/  BSYNC.RECONVERGENT B0 ;  /* 0x0000000000007941 */ /* 0x000fea0003800200 */
.L_x_1361:
[----:B------:R-:W3:Y:S02]  /*9410*/  F2I.S64.TRUNC R2, R2 ;  /* 0x0000000200027311 */ /* 0x000ee4000020d900 */
[----:B---3--:R-:W-:Y:S05]  /*9420*/  BRA `(.L_x_1342) ;  /* 0x00000000009c7947 */ /* 0x008fea0003800000 */
.L_x_1354:
        /* <DEDUP_REMOVED lines=14> */
.L_x_1368:
[----:B------:R-:W-:Y:S05]  /*9510*/  BSYNC.RECONVERGENT B0 ;  /* 0x0000000000007941 */ /* 0x000fea0003800200 */
.L_x_1367:
[----:B------:R-:W2:Y:S02]  /*9520*/  F2I.S64.TRUNC R2, R2 ;  /* 0x0000000200027311 */ /* 0x000ea4000020d900 */
[----:B--2---:R-:W-:Y:S05]  /*9530*/  BRA `(.L_x_1342) ;  /* 0x0000000000587947 */ /* 0x004fea0003800000 */
.L_x_1341:
        /* <DEDUP_REMOVED lines=16> */
.L_x_1369:
[----:B------:R-:W-:Y:S01]  /*9640*/  CS2R R2, SRZ ;  /* 0x0000000000027805 */ /* 0x000fe2000001ff00 */
[----:B------:R-:W-:Y:S06]  /*9650*/  BRA `(.L_x_1342) ;  /* 0x0000000000107947 */ /* 0x000fec0003800000 */
.L_x_1366:
[----:B------:R1:W5:Y:S01]  /*9660*/  LDG.E.64 R2, desc[UR36][R4.64] ;  /* 0x0000002404027981 */ /* 0x000362000c1e1b00 */
[----:B------:R-:W-:Y:S05]  /*9670*/  BRA `(.L_x_1342) ;  /* 0x0000000000087947 */ /* 0x000fea0003800000 */
.L_x_1365:
[----:B------:R0:W5:Y:S01]  /*9680*/  LDG.E R2, desc[UR36][R4.64] ;  /* 0x0000002404027981 */ /* 0x000162000c1e1900 */
[----:B------:R-:W-:-:S07]  /*9690*/  HFMA2 R3, -RZ, RZ, 0, 0 ;  /* 0x00000000ff037431 */ /* 0x000fce00000001ff */
.L_x_1342:
        /* <DEDUP_REMOVED lines=19> */
[----:B-----5:R-:W-:-:S06]  /*97d0*/  IMAD.U32 R19, R19, 0x10000, RZ ;  /* 0x0001000013137824 */ /* 0x020fcc00078e00ff */
[----:B------:R-:W0:Y:S02]  /*97e0*/  F2I.FTZ.TRUNC.NTZ R19, R19 ;  /* 0x0000001300137305 */ /* 0x000e24000021f100 */
[----:B0-----:R0:W-:Y:S01]  /*97f0*/  STG.E.U8 desc[UR36][R2.64], R19 ;  /* 0x0000001302007986 */ /* 0x0011e2000c101124 */
[----:B------:R-:W-:Y:S05]  /*9800*/  BRA `(.L_x_1375) ;  /* 0x0000000c007c7947 */ /* 0x000fea0003800000 */
.L_x_1373:
[----:B-----5:R-:W-:-:S06]  /*9810*/  IMAD.U32 R5, R19, 0x10000, RZ ;  /* 0x0001000013057824 */ /* 0x020fcc00078e00ff */
[----:B------:R-:W0:Y:S02]  /*9820*/  F2I.S64.TRUNC R4, R5 ;  /* 0x0000000500047311 */ /* 0x000e24000020d900 */
[----:B0-----:R0:W-:Y:S01]  /*9830*/  STG.E.U8 desc[UR36][R2.64], R4 ;  /* 0x0000000402007986 */ /* 0x0011e2000c101124 */
[----:B------:R-:W-:Y:S05]  /*9840*/  BRA `(.L_x_1375) ;  /* 0x0000000c006c7947 */ /* 0x000fea0003800000 */
.L_x_1372:
        /* <DEDUP_REMOVED lines=10> */
.L_x_1377:
[----:B-----5:R-:W-:-:S06]  /*98f0*/  IMAD.U32 R19, R19, 0x10000, RZ ;  /* 0x0001000013137824 */ /* 0x020fcc00078e00ff */
[----:B------:R-:W0:Y:S02]  /*9900*/  F2I.FTZ.TRUNC.NTZ R19, R19 ;  /* 0x0000001300137305 */ /* 0x000e24000021f100 */
[----:B0-----:R0:W-:Y:S01]  /*9910*/  STG.E desc[UR36][R2.64], R19 ;  /* 0x0000001302007986 */ /* 0x0011e2000c101924 */
[----:B------:R-:W-:Y:S05]  /*9920*/  BRA `(.L_x_1375) ;  /* 0x0000000c00347947 */ /* 0x000fea0003800000 */
.L_x_1376:
[----:B-----5:R-:W-:-:S06]  /*9930*/  SHF.L.U32 R19, R19, 0x10, RZ ;  /* 0x0000001013137819 */ /* 0x020fcc00000006ff */
[----:B------:R-:W0:Y:S02]  /*9940*/  F2I.FTZ.TRUNC.NTZ R19, R19 ;  /* 0x0000001300137305 */ /* 0x000e24000021f100 */
[----:B0-----:R0:W-:Y:S01]  /*9950*/  STG.E.U16 desc[UR36][R2.64], R19 ;  /* 0x0000001302007986 */ /* 0x0011e2000c101524 */
[----:B------:R-:W-:Y:S05]  /*9960*/  BRA `(.L_x_1375) ;  /* 0x0000000c00247947 */ /* 0x000fea0003800000 */
.L_x_1371:
        /* <DEDUP_REMOVED lines=9> */
.L_x_1379:
[----:B-----5:R-:W-:-:S05]  /*9a00*/  IMAD.U32 R0, R19, 0x10000, RZ ;  /* 0x0001000013007824 */ /* 0x020fca00078e00ff */
[----:B------:R-:W-:-:S05]  /*9a10*/  F2FP.F16.F32.PACK_AB R0, RZ, R0 ;  /* 0x00000000ff00723e */ /* 0x000fca00000000ff */
[----:B------:R0:W-:Y:S01]  /*9a20*/  STG.E.U16 desc[UR36][R2.64], R0 ;  /* 0x0000000002007986 */ /* 0x0001e2000c101524 */
[----:B------:R-:W-:Y:S05]  /*9a30*/  BRA `(.L_x_1375) ;  /* 0x0000000800f07947 */ /* 0x000fea0003800000 */
.L_x_1378:
        /* <DEDUP_REMOVED lines=10> */
.L_x_1381:
[----:B-----5:R-:W-:-:S05]  /*9ae0*/  IMAD.U32 R19, R19, 0x10000, RZ ;  /* 0x0001000013137824 */ /* 0x020fca00078e00ff */
[----:B------:R-:W-:-:S04]  /*9af0*/  F2FP.F16.F32.PACK_AB R5, RZ, R19 ;  /* 0x00000013ff05723e */ /* 0x000fc800000000ff */
[----:B------:R-:W-:-:S05]  /*9b00*/  PRMT R5, R5, 0x5410, RZ ;  /* 0x0000541005057816 */ /* 0x000fca00000000ff */
[----:B------:R2:W-:Y:S01]  /*9b10*/  STG.E desc[UR36][R2.64], R5 ;  /* 0x0000000502007986 */ /* 0x0005e2000c101924 */
[----:B------:R-:W-:Y:S05]  /*9b20*/  BRA `(.L_x_1375) ;  /* 0x0000000800b47947 */ /* 0x000fea0003800000 */
.L_x_1380:
[----:B-----5:R-:W-:-:S05]  /*9b30*/  SHF.L.U32 R4, R19, 0x10, RZ ;  /* 0x0000001013047819 */ /* 0x020fca00000006ff */
[----:B------:R-:W-:-:S06]  /*9b40*/  FMUL.FTZ R4, R4, 1 ;  /* 0x3f80000004047820 */ /* 0x000fcc0000410000 */
[----:B------:R-:W0:Y:S02]  /*9b50*/  F2F.F64.F32 R4, R4 ;  /* 0x0000000400047310 */ /* 0x000e240000201800 */
[----:B0-----:R4:W-:Y:S01]  /*9b60*/  STG.E.64 desc[UR36][R2.64], R4 ;  /* 0x0000000402007986 */ /* 0x0019e2000c101b24 */
[----:B------:R-:W-:Y:S05]  /*9b70*/  BRA `(.L_x_1375) ;  /* 0x0000000800a07947 */ /* 0x000fea0003800000 */
.L_x_1370:
        /* <DEDUP_REMOVED lines=14> */
.L_x_1385:
[----:B-----5:R-:W-:Y:S01]  /*9c60*/  IMAD.U32 R5, R19, 0x10000, RZ ;  /* 0x0001000013057824 */ /* 0x020fe200078e00ff */
        /* <DEDUP_REMOVED lines=17> */
.L_x_1388:
[----:B------:R-:W-:-:S04]  /*9d80*/  SHF.R.U32.HI R5, RZ, 0x18, R5 ;  /* 0x00000018ff057819 */ /* 0x000fc80000011605 */
[----:B------:R-:W-:-:S07]  /*9d90*/  LOP3.LUT R0, R0, 0x80, R5, 0xf8, !PT ;  /* 0x0000008000007812 */ /* 0x000fce00078ef805 */
.L_x_1387:
[----:B------:R-:W-:Y:S05]  /*9da0*/  BSYNC.RECONVERGENT B0 ;  /* 0x0000000000007941 */ /* 0x000fea0003800200 */
.L_x_1386:
[----:B------:R0:W-:Y:S01]  /*9db0*/  STG.E.U8 desc[UR36][R2.64], R0 ;  /* 0x0000000002007986 */ /* 0x0001e2000c101124 */
[----:B------:R-:W-:Y:S05]  /*9dc0*/  BRA `(.L_x_1375) ;  /* 0x00000008000c7947 */ /* 0x000fea0003800000 */
.L_x_1384:
[----:B-----5:R-:W-:Y:S01]  /*9dd0*/  IMAD.U32 R5, R19, 0x10000, RZ ;  /* 0x0001000013057824 */ /* 0x020fe200078e00ff */
        /* <DEDUP_REMOVED lines=17> */
.L_x_1391:
[----:B------:R-:W-:-:S04]  /*9ef0*/  SHF.R.U32.HI R5, RZ, 0x18, R5 ;  /* 0x00000018ff057819 */ /* 0x000fc80000011605 */
[----:B------:R-:W-:-:S07]  /*9f00*/  LOP3.LUT R0, R0, 0x80, R5, 0xf8, !PT ;  /* 0x0000008000007812 */ /* 0x000fce00078ef805 */
.L_x_1390:
[----:B------:R-:W-:Y:S05]  /*9f10*/  BSYNC.RECONVERGENT B0 ;  /* 0x0000000000007941 */ /* 0x000fea0003800200 */
.L_x_1389:
[----:B------:R0:W-:Y:S01]  /*9f20*/  STG.E.U8 desc[UR36][R2.64], R0 ;  /* 0x0000000002007986 */ /* 0x0001e2000c101124 */
[----:B------:R-:W-:Y:S05]  /*9f30*/  BRA `(.L_x_1375) ;  /* 0x0000000400b07947 */ /* 0x000fea0003800000 */
.L_x_1383:
[----:B------:R-:W-:-:S09]  /*9f40*/  UISETP.NE.AND UP0, UPT, UR6, 0x1c, UPT ;  /* 0x0000001c0600788c */ /* 0x000fd2000bf05270 */
[----:B------:R-:W-:Y:S05]  /*9f50*/  BRA.U !UP0, `(.L_x_1392) ;  /* 0x0000000108607547 */ /* 0x000fea000b800000 */
[----:B------:R-:W-:-:S09]  /*9f60*/  UISETP.NE.AND UP0, UPT, UR6, 0x1d, UPT ;  /* 0x0000001d0600788c */ /* 0x000fd2000bf05270 */
[----:B------:R-:W-:Y:S05]  /*9f70*/  BRA.U !UP0, `(.L_x_1393) ;  /* 0x0000000108487547 */ /* 0x000fea000b800000 */
[----:B------:R-:W-:-:S09]  /*9f80*/  UISETP.NE.AND UP0, UPT, UR6, 0x2c, UPT ;  /* 0x0000002c0600788c */ /* 0x000fd2000bf05270 */
[----:B------:R-:W-:Y:S05]  /*9f90*/  BRA.U UP0, `(.L_x_1374) ;  /* 0x0000000100bc7547 */ /* 0x000fea000b800000 */
        /* <DEDUP_REMOVED lines=16> */
.L_x_1393:
[----:B-----5:R-:W-:-:S06]  /*a0a0*/  IMAD.U32 R4, R19, 0x10000, RZ ;  /* 0x0001000013047824 */ /* 0x020fcc00078e00ff */
[----:B------:R-:W0:Y:S02]  /*a0b0*/  F2I.U64.TRUNC R4, R4 ;  /* 0x0000000400047311 */ /* 0x000e24000020d800 */
[----:B0-----:R0:W-:Y:S01]  /*a0c0*/  STG.E.64 desc[UR36][R2.64], R4 ;  /* 0x0000000402007986 */ /* 0x0011e2000c101b24 */
[----:B------:R-:W-:Y:S05]  /*a0d0*/  BRA `(.L_x_1375) ;  /* 0x0000000400487947 */ /* 0x000fea0003800000 */
.L_x_1392:
[----:B-----5:R-:W-:-:S06]  /*a0e0*/  IMAD.U32 R19, R19, 0x10000, RZ ;  /* 0x0001000013137824 */ /* 0x020fcc00078e00ff */
[----:B------:R-:W0:Y:S02]  /*a0f0*/  F2I.FTZ.U32.TRUNC.NTZ R19, R19 ;  /* 0x0000001300137305 */ /* 0x000e24000021f000 */
[----:B0-----:R0:W-:Y:S01]  /*a100*/  STG.E desc[UR36][R2.64], R19 ;  /* 0x0000001302007986 */ /* 0x0011e2000c101924 */
[----:B------:R-:W-:Y:S05]  /*a110*/  BRA `(.L_x_1375) ;  /* 0x0000000400387947 */ /* 0x000fea0003800000 */
.L_x_1382:
        /* <DEDUP_REMOVED lines=11> */
.L_x_1395:
[----:B-----5:R-:W-:Y:S01]  /*a1d0*/  IMAD.U32 R19, R19, 0x10000, RZ ;  /* 0x0001000013137824 */ /* 0x020fe200078e00ff */
[----:B------:R-:W-:-:S03]  /*a1e0*/  CS2R R6, SRZ ;  /* 0x0000000000067805 */ /* 0x000fc6000001ff00 */
[----:B------:R-:W-:-:S06]  /*a1f0*/  FMUL.FTZ R4, R19, 1 ;  /* 0x3f80000013047820 */ /* 0x000fcc0000410000 */
[----:B------:R-:W0:Y:S02]  /*a200*/  F2F.F64.F32 R4, R4 ;  /* 0x0000000400047310 */ /* 0x000e240000201800 */
[----:B0-----:R0:W-:Y:S01]  /*a210*/  STG.E.128 desc[UR36][R2.64], R4 ;  /* 0x0000000402007986 */ /* 0x0011e2000c101d24 */
[----:B------:R-:W-:Y:S05]  /*a220*/  BRA `(.L_x_1375) ;  /* 0x0000000000f47947 */ /* 0x000fea0003800000 */
.L_x_1394:
[----:B------:R-:W-:-:S09]  /*a230*/  UISETP.NE.AND UP0, UPT, UR6, 0xf, UPT ;  /* 0x0000000f0600788c */ /* 0x000fd2000bf05270 */
[----:B------:R-:W-:Y:S05]  /*a240*/  BRA.U !UP0, `(.L_x_1396) ;  /* 0x0000000108e87547 */ /* 0x000fea000b800000 */
[----:B------:R-:W-:-:S09]  /*a250*/  UISETP.NE.AND UP0, UPT, UR6, 0x17, UPT ;  /* 0x000000170600788c */ /* 0x000fd2000bf05270 */
[----:B------:R-:W-:Y:S05]  /*a260*/  BRA.U !UP0, `(.L_x_1397) ;  /* 0x0000000108907547 */ /* 0x000fea000b800000 */
[----:B------:R-:W-:-:S09]  /*a270*/  UISETP.NE.AND UP0, UPT, UR6, 0x18, UPT ;  /* 0x000000180600788c */ /* 0x000fd2000bf05270 */
[----:B------:R-:W-:Y:S05]  /*a280*/  BRA.U !UP0, `(.L_x_1398) ;  /* 0x0000000108447547 */ /* 0x000fea000b800000 */
.L_x_1374:
        /* <DEDUP_REMOVED lines=16> */
.L_x_1399:
[----:B------:R-:W-:Y:S05]  /*a390*/  BRA `(.L_x_1375) ;  /* 0x0000000000987947 */ /* 0x000fea0003800000 */
.L_x_1398:
[----:B-----5:R-:W-:Y:S01]  /*a3a0*/  IMAD.U32 R19, R19, 0x10000, RZ ;  /* 0x0001000013137824 */ /* 0x020fe200078e00ff */
        /* <DEDUP_REMOVED lines=12> */
.L_x_1401:
[----:B------:R-:W-:Y:S05]  /*a470*/  BSYNC.RECONVERGENT B0 ;  /* 0x0000000000007941 */ /* 0x000fea0003800200 */
.L_x_1400:
[----:B------:R-:W-:-:S05]  /*a480*/  LOP3.LUT R5, R0, 0x80, R5, 0xf8, !PT ;  /* 0x0000008000057812 */ /* 0x000fca00078ef805 */
[----:B------:R0:W-:Y:S01]  /*a490*/  STG.E.U8 desc[UR36][R2.64], R5 ;  /* 0x0000000502007986 */ /* 0x0001e2000c101124 */
[----:B------:R-:W-:Y:S05]  /*a4a0*/  BRA `(.L_x_1375) ;  /* 0x0000000000547947 */ /* 0x000fea0003800000 */
.L_x_1397:
[----:B-----5:R-:W-:Y:S01]  /*a4b0*/  IMAD.U32 R5, R19, 0x10000, RZ ;  /* 0x0001000013057824 */ /* 0x020fe200078e00ff */
        /* <DEDUP_REMOVED lines=11> */
.L_x_1403:
[----:B------:R-:W-:Y:S01]  /*a570*/  IMAD.MOV.U32 R0, RZ, RZ, 0x7f ;  /* 0x0000007fff007424 */ /* 0x000fe200078e00ff */
[----:B------:R-:W-:-:S04]  /*a580*/  ISETP.GT.U32.AND P0, PT, R4, 0x7f800000, PT ;  /* 0x7f8000000400780c */ /* 0x000fc80003f04070 */
[----:B------:R-:W-:-:S09]  /*a590*/  SEL R0, R0, 0x7c, P0 ;  /* 0x0000007c00007807 */ /* 0x000fd20000000000 */
.L_x_1404:
[----:B------:R-:W-:Y:S05]  /*a5a0*/  BSYNC.RECONVERGENT B0 ;  /* 0x0000000000007941 */ /* 0x000fea0003800200 */
.L_x_1402:
[----:B------:R-:W-:-:S04]  /*a5b0*/  SHF.R.U32.HI R5, RZ, 0x18, R5 ;  /* 0x00000018ff057819 */ /* 0x000fc80000011605 */
[----:B------:R-:W-:-:S05]  /*a5c0*/  LOP3.LUT R5, R0, 0x80, R5, 0xf8, !PT ;  /* 0x0000008000057812 */ /* 0x000fca00078ef805 */
[----:B------:R0:W-:Y:S01]  /*a5d0*/  STG.E.U8 desc[UR36][R2.64], R5 ;  /* 0x0000000502007986 */ /* 0x0001e2000c101124 */
[----:B------:R-:W-:Y:S05]  /*a5e0*/  BRA `(.L_x_1375) ;  /* 0x0000000000047947 */ /* 0x000fea0003800000 */
.L_x_1396:
[----:B-----5:R0:W-:Y:S02]  /*a5f0*/  STG.E.U16 desc[UR36][R2.64], R19 ;  /* 0x0000001302007986 */ /* 0x0201e4000c101524 */
.L_x_1375:
[----:B------:R-:W-:-:S07]  /*a600*/  IADD3 R17, PT, PT, R17, 0x80, RZ ;  /* 0x0000008011117810 */ /* 0x000fce0007ffe0ff */
.L_x_1278:
[----:B------:R-:W-:Y:S05]  /*a610*/  BSYNC.RECONVERGENT B7 ;  /* 0x0000000000077941 */ /* 0x000fea0003800200 */
.L_x_1277:
        /* <DEDUP_REMOVED lines=18> */
[----:B------:R-:W-:-:S04]  /*a740*/  SHF.R.U32.HI R3, RZ, UR5, R2 ;  /* 0x00000005ff037c19 */ /* 0x000fc80008011602 */
[----:B------:R-:W-:-:S05]  /*a750*/  IADD3 R18, PT, PT, -R3, RZ, RZ ;  /* 0x000000ff03127210 */ /* 0x000fca0007ffe1ff */
        /* <DEDUP_REMOVED lines=364> */
.L_x_1407:
        /* <DEDUP_REMOVED lines=19> */
.L_x_1411:
[----:B------:R-:W2:Y:S02]  /*bf50*/  LDG.E.U8 R2, desc[UR36][R2.64] ;  /* 0x0000002402027981 */ /* 0x000ea4000c1e1100 */
[----:B--2---:R-:W-:-:S04]  /*bf60*/  I2FP.F32.U32 R0, R2 ;  /* 0x0000000200007245 */ /* 0x004fc80000201000 */
[----:B------:R-:W-:-:S04]  /*bf70*/  F2FP.BF16.F32.PACK_AB R0, RZ, R0 ;  /* 0x00000000ff00723e */ /* 0x000fc800000010ff */
[----:B------:R-:W-:Y:S01]  /*bf80*/  PRMT R19, R0, 0x7610, R19 ;  /* 0x0000761000137816 */ /* 0x000fe20000000013 */
[----:B------:R-:W-:Y:S06]  /*bf90*/  BRA `(.L_x_1413) ;  /* 0x0000000c00e07947 */ /* 0x000fec0003800000 */
.L_x_1410:
        /* <DEDUP_REMOVED lines=11> */
.L_x_1415:
[----:B------:R-:W2:Y:S02]  /*c050*/  LDG.E R2, desc[UR36][R2.64] ;  /* 0x0000002402027981 */ /* 0x000ea4000c1e1900 */
[----:B--2---:R-:W-:-:S04]  /*c060*/  I2FP.F32.S32 R0, R2 ;  /* 0x0000000200007245 */ /* 0x004fc80000201400 */
[----:B------:R-:W-:-:S04]  /*c070*/  F2FP.BF16.F32.PACK_AB R0, RZ, R0 ;  /* 0x00000000ff00723e */ /* 0x000fc800000010ff */
[----:B------:R-:W-:Y:S01]  /*c080*/  PRMT R19, R0, 0x7610, R19 ;  /* 0x0000761000137816 */ /* 0x000fe20000000013 */
[----:B------:R-:W-:Y:S06]  /*c090*/  BRA `(.L_x_1413) ;  /* 0x0000000c00a07947 */ /* 0x000fec0003800000 */
.L_x_1414:
[----:B------:R-:W2:Y:S02]  /*c0a0*/  LDG.E.U16 R2, desc[UR36][R2.64] ;  /* 0x0000002402027981 */ /* 0x000ea4000c1e1500 */
[----:B--2---:R-:W0:Y:S02]  /*c0b0*/  I2F.S16 R0, R2 ;  /* 0x0000000200007306 */ /* 0x004e240000101400 */
[----:B0-----:R-:W-:-:S04]  /*c0c0*/  F2FP.BF16.F32.PACK_AB R0, RZ, R0 ;  /* 0x00000000ff00723e */ /* 0x001fc800000010ff */
[----:B------:R-:W-:Y:S01]  /*c0d0*/  PRMT R19, R0, 0x7610, R19 ;  /* 0x0000761000137816 */ /* 0x000fe20000000013 */
[----:B------:R-:W-:Y:S06]  /*c0e0*/  BRA `(.L_x_1413) ;  /* 0x0000000c008c7947 */ /* 0x000fec0003800000 */
.L_x_1409:
        /* <DEDUP_REMOVED lines=9> */
.L_x_1417:
[----:B------:R-:W2:Y:S02]  /*c180*/  LDG.E.U16 R0, desc[UR36][R2.64] ;  /* 0x0000002402007981 */ /* 0x000ea4000c1e1500 */
[----:B--2---:R-:W-:-:S05]  /*c190*/  HADD2.F32 R0, -RZ, R0.H0_H0 ;  /* 0x20000000ff007230 */ /* 0x004fca0000004100 */
[----:B------:R-:W-:-:S04]  /*c1a0*/  F2FP.BF16.F32.PACK_AB R0, RZ, R0 ;  /* 0x00000000ff00723e */ /* 0x000fc800000010ff */
[----:B------:R-:W-:Y:S01]  /*c1b0*/  PRMT R19, R0, 0x7610, R19 ;  /* 0x0000761000137816 */ /* 0x000fe20000000013 */
[----:B------:R-:W-:Y:S06]  /*c1c0*/  BRA `(.L_x_1413) ;  /* 0x0000000c00547947 */ /* 0x000fec0003800000 */
.L_x_1416:
        /* <DEDUP_REMOVED lines=9> */
.L_x_1419:
[----:B------:R-:W2:Y:S02]  /*c260*/  LDG.E.U16 R2, desc[UR36][R2.64] ;  /* 0x0000002402027981 */ /* 0x000ea4000c1e1500 */
[----:B--2---:R-:W-:-:S05]  /*c270*/  HADD2.F32 R0, -RZ, R2.H0_H0 ;  /* 0x20000002ff007230 */ /* 0x004fca0000004100 */
[----:B------:R-:W-:-:S04]  /*c280*/  F2FP.BF16.F32.PACK_AB R0, RZ, R0 ;  /* 0x00000000ff00723e */ /* 0x000fc800000010ff */
[----:B------:R-:W-:Y:S01]  /*c290*/  PRMT R19, R0, 0x7610, R19 ;  /* 0x0000761000137816 */ /* 0x000fe20000000013 */
[----:B------:R-:W-:Y:S06]  /*c2a0*/  BRA `(.L_x_1413) ;  /* 0x0000000c001c7947 */ /* 0x000fec0003800000 */
.L_x_1418:
        /* <DEDUP_REMOVED lines=13> */
.L_x_1408:
        /* <DEDUP_REMOVED lines=14> */
.L_x_1422:
        /* <DEDUP_REMOVED lines=13> */
.L_x_1421:
        /* <DEDUP_REMOVED lines=27> */
.L_x_1424:
        /* <DEDUP_REMOVED lines=14> */
.L_x_1423:
[----:B------:R0:W5:Y:S01]  /*c7c0*/  LDG.E.U16 R19, desc[UR36][R2.64] ;  /* 0x0000002402137981 */ /* 0x000162000c1e1500 */
[----:B------:R-:W-:Y:S05]  /*c7d0*/  BRA `(.L_x_1413) ;  /* 0x0000000400d07947 */ /* 0x000fea0003800000 */
.L_x_1420:
        /* <DEDUP_REMOVED lines=13> */
.L_x_1427:
        /* <DEDUP_REMOVED lines=21> */
.L_x_1431:
[----:B------:R-:W-:Y:S05]  /*ca00*/  BSYNC.RECONVERGENT B1 ;  /* 0x0000000000017941 */ /* 0x000fea0003800200 */
.L_x_1430:
[----:B------:R-:W-:Y:S01]  /*ca10*/  IMAD.SHL.U32 R0, R0, 0x100000, RZ ;  /* 0x0010000000007824 */ /* 0x000fe200078e00ff */
[----:B------:R-:W-:-:S04]  /*ca20*/  LEA R2, R2, 0x3b800000, 0x17 ;  /* 0x3b80000002027811 */ /* 0x000fc800078eb8ff */
[----:B------:R-:W-:-:S07]  /*ca30*/  LOP3.LUT R0, R2, R0, R7, 0xfe, !PT ;  /* 0x0000000002007212 */ /* 0x000fce00078efe07 */
.L_x_1429:
[----:B------:R-:W-:Y:S05]  /*ca40*/  BSYNC.RECONVERGENT B0 ;  /* 0x0000000000007941 */ /* 0x000fea0003800200 */
.L_x_1428:
[----:B------:R-:W-:-:S04]  /*ca50*/  F2FP.BF16.F32.PACK_AB R0, RZ, R0 ;  /* 0x00000000ff00723e */ /* 0x000fc800000010ff */
[----:B------:R-:W-:Y:S01]  /*ca60*/  PRMT R19, R0, 0x7610, R19 ;  /* 0x0000761000137816 */ /* 0x000fe20000000013 */
[----:B------:R-:W-:Y:S06]  /*ca70*/  BRA `(.L_x_1413) ;  /* 0x0000000400287947 */ /* 0x000fec0003800000 */
.L_x_1426:
        /* <DEDUP_REMOVED lines=21> */
.L_x_1435:
[----:B------:R-:W-:Y:S05]  /*cbd0*/  BSYNC.RECONVERGENT B1 ;  /* 0x0000000000017941 */ /* 0x000fea0003800200 */
.L_x_1434:
[----:B------:R-:W-:Y:S01]  /*cbe0*/  IMAD.SHL.U32 R0, R0, 0x200000, RZ ;  /* 0x0020000000007824 */ /* 0x000fe200078e00ff */
[----:B------:R-:W-:-:S04]  /*cbf0*/  LEA R2, R2, 0x37800000, 0x17 ;  /* 0x3780000002027811 */ /* 0x000fc800078eb8ff */
[----:B------:R-:W-:-:S07]  /*cc00*/  LOP3.LUT R0, R2, R0, R7, 0xfe, !PT ;  /* 0x0000000002007212 */ /* 0x000fce00078efe07 */
.L_x_1433:
[----:B------:R-:W-:Y:S05]  /*cc10*/  BSYNC.RECONVERGENT B0 ;  /* 0x0000000000007941 */ /* 0x000fea0003800200 */
.L_x_1432:
[----:B------:R-:W-:-:S04]  /*cc20*/  F2FP.BF16.F32.PACK_AB R0, RZ, R0 ;  /* 0x00000000ff00723e */ /* 0x000fc800000010ff */
[----:B------:R-:W-:Y:S01]  /*cc30*/  PRMT R19, R0, 0x7610, R19 ;  /* 0x0000761000137816 */ /* 0x000fe20000000013 */
[----:B------:R-:W-:Y:S06]  /*cc40*/  BRA `(.L_x_1413) ;  /* 0x0000000000b47947 */ /* 0x000fec0003800000 */
.L_x_1425:
        /* <DEDUP_REMOVED lines=14> */
.L_x_1439:
[----:B------:R-:W-:Y:S05]  /*cd30*/  BSYNC.RECONVERGENT B0 ;  /* 0x0000000000007941 */ /* 0x000fea0003800200 */
.L_x_1438:
[----:B------:R-:W-:-:S04]  /*cd40*/  F2FP.BF16.F32.PACK_AB R0, RZ, R0 ;  /* 0x00000000ff00723e */ /* 0x000fc800000010ff */
[----:B------:R-:W-:Y:S01]  /*cd50*/  PRMT R19, R0, 0x7610, R19 ;  /* 0x0000761000137816 */ /* 0x000fe20000000013 */
[----:B------:R-:W-:Y:S06]  /*cd60*/  BRA `(.L_x_1413) ;  /* 0x00000000006c7947 */ /* 0x000fec0003800000 */
.L_x_1412:
        /* <DEDUP_REMOVED lines=12> */
[----:B---3--:R-:W-:Y:S02]  /*ce30*/  IMAD.U32 R10, RZ, RZ, UR8 ;  /* 0x00000008ff0a7e24 */ /* 0x008fe4000f8e00ff */
[----:B------:R-:W-:-:S07]  /*ce40*/  IMAD.U32 R11, RZ, RZ, UR9 ;  /* 0x00000009ff0b7e24 */ /* 0x000fce000f8e00ff */
[----:B------:R-:W-:-:S07]  /*ce50*/  LEPC R20, `(.L_x_1440) ;  /* 0x000000001014794e */ /* 0x000fce0000000000 */
[----:B--2---:R-:W-:Y:S05]  /*ce60*/  CALL.ABS.NOINC R2 ;  /* 0x0000000002007343 */ /* 0x004fea0003c00000 */
.L_x_1440:
[----:B------:R-:W-:Y:S01]  /*ce70*/  PRMT R19, RZ, 0x7610, R19 ;  /* 0x00007610ff137816 */ /* 0x000fe20000000013 */
[----:B------:R-:W-:Y:S06]  /*ce80*/  BRA `(.L_x_1413) ;  /* 0x0000000000247947 */ /* 0x000fec0003800000 */
.L_x_1437:
[----:B------:R-:W2:Y:S02]  /*ce90*/  LDG.E.64 R2, desc[UR36][R2.64] ;  /* 0x0000002402027981 */ /* 0x000ea4000c1e1b00 */
[----:B--2---:R-:W0:Y:S02]  /*cea0*/  I2F.U64 R0, R2 ;  /* 0x0000000200007312 */ /* 0x004e240000301000 */
[----:B0-----:R-:W-:-:S04]  /*ceb0*/  F2FP.BF16.F32.PACK_AB R0, RZ, R0 ;  /* 0x00000000ff00723e */ /* 0x001fc800000010ff */
[----:B------:R-:W-:Y:S01]  /*cec0*/  PRMT R19, R0, 0x7610, R19 ;  /* 0x0000761000137816 */ /* 0x000fe20000000013 */
[----:B------:R-:W-:Y:S06]  /*ced0*/  BRA `(.L_x_1413) ;  /* 0x0000000000107947 */ /* 0x000fec0003800000 */
.L_x_1436:
[----:B------:R-:W2:Y:S02]  /*cee0*/  LDG.E R2, desc[UR36][R2.64] ;  /* 0x0000002402027981 */ /* 0x000ea4000c1e1900 */
[----:B--2---:R-:W-:-:S04]  /*cef0*/  I2FP.F32.U32 R0, R2 ;  /* 0x0000000200007245 */ /* 0x004fc80000201000 */
[----:B------:R-:W-:-:S04]  /*cf00*/  F2FP.BF16.F32.PACK_AB R0, RZ, R0 ;  /* 0x00000000ff00723e */ /* 0x000fc800000010ff */
[----:B------:R-:W-:-:S07]  /*cf10*/  PRMT R19, R0, 0x7610, R19 ;  /* 0x0000761000137816 */ /* 0x000fce0000000013 */
.L_x_1413:
        /* <DEDUP_REMOVED lines=19> */
.L_x_1445:
[----:B------:R-:W2:Y:S02]  /*d050*/  LDG.E.U8 R2, desc[UR36][R2.64] ;  /* 0x0000002402027981 */ /* 0x000ea4000c1e1100 */
[----:B--2---:R-:W-:-:S04]  /*d060*/  ISETP.NE.AND P0, PT, R2, RZ, PT ;  /* 0x000000ff0200720c */ /* 0x004fc80003f05270 */
[----:B------:R-:W-:Y:S01]  /*d070*/  P2R R22, PR, RZ, 0x1 ;  /* 0x00000001ff167803 */ /* 0x000fe20000000000 */
[----:B------:R-:W-:Y:S08]  /*d080*/  BRA `(.L_x_1447) ;  /* 0x0000000800947947 */ /* 0x000ff00003800000 */
.L_x_1444:
        /* <DEDUP_REMOVED lines=11> */
.L_x_1449:
[----:B------:R-:W2:Y:S02]  /*d140*/  LDG.E R2, desc[UR36][R2.64] ;  /* 0x0000002402027981 */ /* 0x000ea4000c1e1900 */
[----:B--2---:R-:W-:-:S04]  /*d150*/  ISETP.NE.AND P0, PT, R2, RZ, PT ;  /* 0x000000ff0200720c */ /* 0x004fc80003f05270 */
[----:B------:R-:W-:Y:S01]  /*d160*/  P2R R22, PR, RZ, 0x1 ;  /* 0x00000001ff167803 */ /* 0x000fe20000000000 */
[----:B------:R-:W-:Y:S08]  /*d170*/  BRA `(.L_x_1447) ;  /* 0x0000000800587947 */ /* 0x000ff00003800000 */
.L_x_1448:
[----:B------:R-:W2:Y:S02]  /*d180*/  LDG.E.U16 R2, desc[UR36][R2.64] ;  /* 0x0000002402027981 */ /* 0x000ea4000c1e1500 */
[----:B--2---:R-:W-:-:S04]  /*d190*/  ISETP.NE.AND P0, PT, R2, RZ, PT ;  /* 0x000000ff0200720c */ /* 0x004fc80003f05270 */
[----:B------:R-:W-:Y:S01]  /*d1a0*/  P2R R22, PR, RZ, 0x1 ;  /* 0x00000001ff167803 */ /* 0x000fe20000000000 */
[----:B------:R-:W-:Y:S08]  /*d1b0*/  BRA `(.L_x_1447) ;  /* 0x0000000800487947 */ /* 0x000ff00003800000 */
.L_x_1443:
        /* <DEDUP_REMOVED lines=10> */
.L_x_1451:
[----:B------:R-:W2:Y:S02]  /*d260*/  LDG.E.U16 R0, desc[UR36][R2.64] ;  /* 0x0000002402007981 */ /* 0x000ea4000c1e1500 */
[----:B--2---:R-:W-:-:S05]  /*d270*/  HADD2.F32 R0, -RZ, R0.H0_H0 ;  /* 0x20000000ff007230 */ /* 0x004fca0000004100 */
[----:B------:R-:W-:-:S04]  /*d280*/  FSETP.NEU.FTZ.AND P0, PT, R0, RZ, PT ;  /* 0x000000ff0000720b */ /* 0x000fc80003f1d000 */
[----:B------:R-:W-:Y:S01]  /*d290*/  P2R R22, PR, RZ, 0x1 ;  /* 0x00000001ff167803 */ /* 0x000fe20000000000 */
[----:B------:R-:W-:Y:S08]  /*d2a0*/  BRA `(.L_x_1447) ;  /* 0x00000008000c7947 */ /* 0x000ff00003800000 */
.L_x_1450:
        /* <DEDUP_REMOVED lines=12> */
.L_x_1453:
        /* <DEDUP_REMOVED lines=10> */
.L_x_1452:
[----:B------:R-:W2:Y:S02]  /*d410*/  LDG.E.64 R2, desc[UR36][R2.64] ;  /* 0x0000002402027981 */ /* 0x000ea4000c1e1b00 */
[----:B--2---:R-:W0:Y:S02]  /*d420*/  DSETP.NEU.AND P0, PT, R2, RZ, PT ;  /* 0x000000ff0200722a */ /* 0x004e240003f0d000 */
[----:B0-----:R-:W-:Y:S01]  /*d430*/  P2R R22, PR, RZ, 0x1 ;  /* 0x00000001ff167803 */ /* 0x001fe20000000000 */
[----:B------:R-:W-:Y:S06]  /*d440*/  BRA `(.L_x_1447) ;  /* 0x0000000400a47947 */ /* 0x000fec0003800000 */
.L_x_1442:
        /* <DEDUP_REMOVED lines=12> */
.L_x_1456:
        /* <DEDUP_REMOVED lines=9> */
.L_x_1455:
        /* <DEDUP_REMOVED lines=10> */
.L_x_1458:
        /* <DEDUP_REMOVED lines=12> */
.L_x_1457:
[----:B------:R-:W2:Y:S02]  /*d700*/  LDG.E.U16 R0, desc[UR36][R2.64] ;  /* 0x0000002402007981 */ /* 0x000ea4000c1e1500 */
[----:B--2---:R-:W-:-:S04]  /*d710*/  SHF.L.U32 R0, R0, 0x10, RZ ;  /* 0x0000001000007819 */ /* 0x004fc800000006ff */
[----:B------:R-:W-:-:S04]  /*d720*/  FSETP.NEU.FTZ.AND P0, PT, R0, RZ, PT ;  /* 0x000000ff0000720b */ /* 0x000fc80003f1d000 */
[----:B------:R-:W-:Y:S01]  /*d730*/  P2R R22, PR, RZ, 0x1 ;  /* 0x00000001ff167803 */ /* 0x000fe20000000000 */
[----:B------:R-:W-:Y:S08]  /*d740*/  BRA `(.L_x_1447) ;  /* 0x0000000000e47947 */ /* 0x000ff00003800000 */
.L_x_1454:
        /* <DEDUP_REMOVED lines=12> */
.L_x_1461:
[----:B------:R-:W2:Y:S02]  /*d810*/  LDG.E.U8 R2, desc[UR36][R2.64] ;  /* 0x0000002402027981 */ /* 0x000ea4000c1e1100 */
[----:B--2---:R-:W-:-:S04]  /*d820*/  ISETP.NE.AND P0, PT, R2, RZ, PT ;  /* 0x000000ff0200720c */ /* 0x004fc80003f05270 */
[----:B------:R-:W-:Y:S01]  /*d830*/  P2R R22, PR, RZ, 0x1 ;  /* 0x00000001ff167803 */ /* 0x000fe20000000000 */
[----:B------:R-:W-:Y:S08]  /*d840*/  BRA `(.L_x_1447) ;  /* 0x0000000000a47947 */ /* 0x000ff00003800000 */
.L_x_1460:
[----:B------:R-:W2:Y:S02]  /*d850*/  LDG.E.U8 R2, desc[UR36][R2.64] ;  /* 0x0000002402027981 */ /* 0x000ea4000c1e1100 */
[----:B--2---:R-:W-:-:S04]  /*d860*/  ISETP.NE.AND P0, PT, R2, RZ, PT ;  /* 0x000000ff0200720c */ /* 0x004fc80003f05270 */
[----:B------:R-:W-:Y:S01]  /*d870*/  P2R R22, PR, RZ, 0x1 ;  /* 0x00000001ff167803 */ /* 0x000fe20000000000 */
[----:B------:R-:W-:Y:S08]  /*d880*/  BRA `(.L_x_1447) ;  /* 0x0000000000947947 */ /* 0x000ff00003800000 */
.L_x_1459:
        /* <DEDUP_REMOVED lines=10> */
.L_x_1446:
        /* <DEDUP_REMOVED lines=16> */
.L_x_1464:
[----:B------:R-:W-:-:S04]  /*da30*/  PLOP3.LUT P0, PT, PT, PT, PT, 0x8, 0x80 ;  /* 0x000000000080781c */ /* 0x000fc80003f0e170 */
[----:B------:R-:W-:Y:S01]  /*da40*/  P2R R22, PR, RZ, 0x1 ;  /* 0x00000001ff167803 */ /* 0x000fe20000000000 */
[----:B------:R-:W-:Y:S08]  /*da50*/  BRA `(.L_x_1447) ;  /* 0x0000000000207947 */ /* 0x000ff00003800000 */
.L_x_1463:
[----:B------:R-:W2:Y:S02]  /*da60*/  LDG.E.64 R2, desc[UR36][R2.64] ;  /* 0x0000002402027981 */ /* 0x000ea4000c1e1b00 */
[----:B--2---:R-:W-:-:S04]  /*da70*/  ISETP.NE.U32.AND P0, PT, R2, RZ, PT ;  /* 0x000000ff0200720c */ /* 0x004fc80003f05070 */
[----:B------:R-:W-:-:S04]  /*da80*/  ISETP.NE.AND.EX P0, PT, R3, RZ, PT, P0 ;  /* 0x000000ff0300720c */ /* 0x000fc80003f05300 */
[----:B------:R-:W-:Y:S01]  /*da90*/  P2R R22, PR, RZ, 0x1 ;  /* 0x00000001ff167803 */ /* 0x000fe20000000000 */
[----:B------:R-:W-:Y:S08]  /*daa0*/  BRA `(.L_x_1447) ;  /* 0x00000000000c7947 */ /* 0x000ff00003800000 */
.L_x_1462:
[----:B------:R-:W2:Y:S02]  /*dab0*/  LDG.E R2, desc[UR36][R2.64] ;  /* 0x0000002402027981 */ /* 0x000ea4000c1e1900 */
[----:B--2---:R-:W-:-:S04]  /*dac0*/  ISETP.NE.AND P0, PT, R2, RZ, PT ;  /* 0x000000ff0200720c */ /* 0x004fc80003f05270 */
[----:B------:R-:W-:-:S09]  /*dad0*/  P2R R22, PR, RZ, 0x1 ;  /* 0x00000001ff167803 */ /* 0x000fd20000000000 */
.L_x_1447:
[----:B------:R-:W-:Y:S05]  /*dae0*/  BSYNC.RECONVERGENT B6 ;  /* 0x0000000000067941 */ /* 0x000fea0003800200 */
.L_x_1441:
        /* <DEDUP_REMOVED lines=17> */
.L_x_1468:
[----:B------:R4:W5:Y:S01]  /*dc00*/  LDG.E.U8 R2, desc[UR36][R4.64] ;  /* 0x0000002404027981 */ /* 0x000962000c1e1100 */
[----:B------:R-:W-:Y:S01]  /*dc10*/  IMAD.MOV.U32 R3, RZ, RZ, RZ ;  /* 0x000000ffff037224 */ /* 0x000fe200078e00ff */
[----:B------:R-:W-:Y:S06]  /*dc20*/  BRA `(.L_x_1470) ;  /* 0x0000000c00407947 */ /* 0x000fec0003800000 */
.L_x_1467:
        /* <DEDUP_REMOVED lines=8> */
.L_x_1472:
[----:B------:R-:W2:Y:S02]  /*dcb0*/  LDG.E R2, desc[UR36][R4.64] ;  /* 0x0000002404027981 */ /* 0x000ea4000c1e1900 */
[----:B--2---:R-:W-:Y:S01]  /*dcc0*/  SHF.R.S32.HI R3, RZ, 0x1f, R2 ;  /* 0x0000001fff037819 */ /* 0x004fe20000011402 */
[----:B------:R-:W-:Y:S06]  /*dcd0*/  BRA `(.L_x_1470) ;  /* 0x0000000c00147947 */ /* 0x000fec0003800000 */
.L_x_1471:
[----:B------:R-:W2:Y:S02]  /*dce0*/  LDG.E.S16 R2, desc[UR36][R4.64] ;  /* 0x0000002404027981 */ /* 0x000ea4000c1e1700 */
[----:B--2---:R-:W-:Y:S01]  /*dcf0*/  SHF.R.S32.HI R3, RZ, 0x1f, R2 ;  /* 0x0000001fff037819 */ /* 0x004fe20000011402 */
[----:B------:R-:W-:Y:S06]  /*dd00*/  BRA `(.L_x_1470) ;  /* 0x0000000c00087947 */ /* 0x000fec0003800000 */
.L_x_1466:
        /* <DEDUP_REMOVED lines=9> */
.L_x_1474:
[----:B------:R-:W2:Y:S02]  /*dda0*/  LDG.E.U16 R4, desc[UR36][R4.64] ;  /* 0x0000002404047981 */ /* 0x000ea4000c1e1500 */
[----:B--2---:R-:W-:-:S06]  /*ddb0*/  HADD2.F32 R2, -RZ, R4.H0_H0 ;  /* 0x20000004ff027230 */ /* 0x004fcc0000004100 */
[----:B------:R-:W3:Y:S02]  /*ddc0*/  F2I.S64.TRUNC R2, R2 ;  /* 0x0000000200027311 */ /* 0x000ee4000020d900 */
[----:B---3--:R-:W-:Y:S05]  /*ddd0*/  BRA `(.L_x_1470) ;  /* 0x0000000800d47947 */ /* 0x008fea0003800000 */
.L_x_1473:
        /* <DEDUP_REMOVED lines=9> */
.L_x_1476:
[----:B------:R-:W2:Y:S02]  /*de70*/  LDG.E.U16 R4, desc[UR36][R4.64] ;  /* 0x0000002404047981 */ /* 0x000ea4000c1e1500 */
[----:B--2---:R-:W-:-:S06]  /*de80*/  HADD2.F32 R2, -RZ, R4.H0_H0 ;  /* 0x20000004ff027230 */ /* 0x004fcc0000004100 */
[----:B------:R-:W3:Y:S02]  /*de90*/  F2I.S64.TRUNC R2, R2 ;  /* 0x0000000200027311 */ /* 0x000ee4000020d900 */
[----:B---3--:R-:W-:Y:S05]  /*dea0*/  BRA `(.L_x_1470) ;  /* 0x0000000800a07947 */ /* 0x008fea0003800000 */
.L_x_1475:
[----:B------:R-:W2:Y:S02]  /*deb0*/  LDG.E.64 R2, desc[UR36][R4.64] ;  /* 0x0000002404027981 */ /* 0x000ea4000c1e1b00 */
[----:B--2---:R-:W3:Y:S02]  /*dec0*/  F2I.S64.F64.TRUNC R2, R2 ;  /* 0x0000000200027311 */ /* 0x004ee4000030d900 */
[----:B---3--:R-:W-:Y:S05]  /*ded0*/  BRA `(.L_x_1470) ;  /* 0x0000000800947947 */ /* 0x008fea0003800000 */
.L_x_1465:
        /* <DEDUP_REMOVED lines=13> */
.L_x_1479:
[----:B------:R-:W2:Y:S02]  /*dfb0*/  LDG.E.64 R2, desc[UR36][R4.64] ;  /* 0x0000002404027981 */ /* 0x000ea4000c1e1b00 */
[----:B--2---:R-:W0:Y:S02]  /*dfc0*/  F2I.S64.F64.TRUNC R2, R2 ;  /* 0x0000000200027311 */ /* 0x004e24000030d900 */
[----:B0-----:R-:W-:Y:S05]  /*dfd0*/  BRA `(.L_x_1470) ;  /* 0x0000000800547947 */ /* 0x001fea0003800000 */
.L_x_1478:
        /* <DEDUP_REMOVED lines=26> */
.L_x_1481:
        /* <DEDUP_REMOVED lines=13> */
.L_x_1480:
[----:B------:R-:W2:Y:S02]  /*e250*/  LDG.E.U16 R2, desc[UR36][R4.64] ;  /* 0x0000002404027981 */ /* 0x000ea4000c1e1500 */
[----:B--2---:R-:W-:-:S06]  /*e260*/  IMAD.U32 R2, R2, 0x10000, RZ ;  /* 0x0001000002027824 */ /* 0x004fcc00078e00ff */
[----:B------:R-:W0:Y:S02]  /*e270*/  F2I.S64.TRUNC R2, R2 ;  /* 0x0000000200027311 */ /* 0x000e24000020d900 */
[----:B0-----:R-:W-:Y:S05]  /*e280*/  BRA `(.L_x_1470) ;  /* 0x0000000400a87947 */ /* 0x001fea0003800000 */
.L_x_1477:
        /* <DEDUP_REMOVED lines=11> */
.L_x_1484:
        /* <DEDUP_REMOVED lines=21> */
.L_x_1488:
[----:B------:R-:W-:Y:S05]  /*e490*/  BSYNC.RECONVERGENT B1 ;  /* 0x0000000000017941 */ /* 0x000fea0003800200 */
.L_x_1487:
[----:B------:R-:W-:Y:S01]  /*e4a0*/  IMAD.SHL.U32 R0, R0, 0x100000, RZ ;  /* 0x0010000000007824 */ /* 0x000fe200078e00ff */
[----:B------:R-:W-:-:S04]  /*e4b0*/  LEA R2, R2, 0x3b800000, 0x17 ;  /* 0x3b80000002027811 */ /* 0x000fc800078eb8ff */
[----:B------:R-:W-:-:S07]  /*e4c0*/  LOP3.LUT R2, R2, R0, R7, 0xfe, !PT ;  /* 0x0000000002027212 */ /* 0x000fce00078efe07 */
.L_x_1486:
[----:B------:R-:W-:Y:S05]  /*e4d0*/  BSYNC.RECONVERGENT B0 ;  /* 0x0000000000007941 */ /* 0x000fea0003800200 */
.L_x_1485:
[----:B------:R-:W1:Y:S02]  /*e4e0*/  F2I.S64.TRUNC R2, R2 ;  /* 0x0000000200027311 */ /* 0x000e64000020d900 */
[----:B-1----:R-:W-:Y:S05]  /*e4f0*/  BRA `(.L_x_1470) ;  /* 0x00000004000c7947 */ /* 0x002fea0003800000 */
.L_x_1483:
        /* <DEDUP_REMOVED lines=21> */
.L_x_1492:
[----:B------:R-:W-:Y:S05]  /*e650*/  BSYNC.RECONVERGENT B1 ;  /* 0x0000000000017941 */ /* 0x000fea0003800200 */
.L_x_1491:
[----:B------:R-:W-:Y:S01]  /*e660*/  IMAD.SHL.U32 R0, R0, 0x200000, RZ ;  /* 0x0020000000007824 */ /* 0x000fe200078e00ff */
[----:B------:R-:W-:-:S04]  /*e670*/  LEA R2, R2, 0x37800000, 0x17 ;  /* 0x3780000002027811 */ /* 0x000fc800078eb8ff */
[----:B------:R-:W-:-:S07]  /*e680*/  LOP3.LUT R2, R2, R0, R7, 0xfe, !PT ;  /* 0x0000000002027212 */ /* 0x000fce00078efe07 */
.L_x_1490:
[----:B------:R-:W-:Y:S05]  /*e690*/  BSYNC.RECONVERGENT B0 ;  /* 0x0000000000007941 */ /* 0x000fea0003800200 */
.L_x_1489:
[----:B------:R-:W1:Y:S02]  /*e6a0*/  F2I.S64.TRUNC R2, R2 ;  /* 0x0000000200027311 */ /* 0x000e64000020d900 */
[----:B-1----:R-:W-:Y:S05]  /*e6b0*/  BRA `(.L_x_1470) ;  /* 0x00000000009c7947 */ /* 0x002fea0003800000 */
.L_x_1482:
        /* <DEDUP_REMOVED lines=14> */
.L_x_1496:
[----:B------:R-:W-:Y:S05]  /*e7a0*/  BSYNC.RECONVERGENT B0 ;  /* 0x0000000000007941 */ /* 0x000fea0003800200 */
.L_x_1495:
[----:B------:R-:W3:Y:S02]  /*e7b0*/  F2I.S64.TRUNC R2, R2 ;  /* 0x0000000200027311 */ /* 0x000ee4000020d900 */
[----:B---3--:R-:W-:Y:S05]  /*e7c0*/  BRA `(.L_x_1470) ;  /* 0x0000000000587947 */ /* 0x008fea0003800000 */
.L_x_1469:
        /* <DEDUP_REMOVED lines=16> */
.L_x_1497:
[----:B------:R-:W-:Y:S01]  /*e8d0*/  CS2R R2, SRZ ;  /* 0x0000000000027805 */ /* 0x000fe2000001ff00 */
[----:B------:R-:W-:Y:S06]  /*e8e0*/  BRA `(.L_x_1470) ;  /* 0x0000000000107947 */ /* 0x000fec0003800000 */
.L_x_1494:
[----:B------:R2:W5:Y:S01]  /*e8f0*/  LDG.E.64 R2, desc[UR36][R4.64] ;  /* 0x0000002404027981 */ /* 0x000562000c1e1b00 */
[----:B------:R-:W-:Y:S05]  /*e900*/  BRA `(.L_x_1470) ;  /* 0x0000000000087947 */ /* 0x000fea0003800000 */
.L_x_1493:
[----:B------:R1:W5:Y:S01]  /*e910*/  LDG.E R2, desc[UR36][R4.64] ;  /* 0x0000002404027981 */ /* 0x000362000c1e1900 */
[----:B------:R-:W-:-:S07]  /*e920*/  IMAD.MOV.U32 R3, RZ, RZ, RZ ;  /* 0x000000ffff037224 */ /* 0x000fce00078e00ff */
.L_x_1470:
        /* <DEDUP_REMOVED lines=23> */
.L_x_1501:
[----:B-----5:R-:W-:-:S06]  /*eaa0*/  IMAD.U32 R5, R19, 0x10000, RZ ;  /* 0x0001000013057824 */ /* 0x020fcc00078e00ff */
[----:B------:R-:W0:Y:S02]  /*eab0*/  F2I.S64.TRUNC R4, R5 ;  /* 0x0000000500047311 */ /* 0x000e24000020d900 */
[----:B0-----:R0:W-:Y:S01]  /*eac0*/  STG.E.U8 desc[UR36][R2.64], R4 ;  /* 0x0000000402007986 */ /* 0x0011e2000c101124 */
[----:B------:R-:W-:Y:S05]  /*ead0*/  BRA `(.L_x_1503) ;  /* 0x0000000c006c7947 */ /* 0x000fea0003800000 */
.L_x_1500:
        /* <DEDUP_REMOVED lines=10> */
.L_x_1505:
[----:B-----5:R-:W-:-:S06]  /*eb80*/  IMAD.U32 R19, R19, 0x10000, RZ ;  /* 0x0001000013137824 */ /* 0x020fcc00078e00ff */
[----:B------:R-:W0:Y:S02]  /*eb90*/  F2I.FTZ.TRUNC.NTZ R19, R19 ;  /* 0x0000001300137305 */ /* 0x000e24000021f100 */
[----:B0-----:R0:W-:Y:S01]  /*eba0*/  STG.E desc[UR36][R2.64], R19 ;  /* 0x0000001302007986 */ /* 0x0011e2000c101924 */
[----:B------:R-:W-:Y:S05]  /*ebb0*/  BRA `(.L_x_1503) ;  /* 0x0000000c00347947 */ /* 0x000fea0003800000 */
.L_x_1504:
[----:B-----5:R-:W-:-:S06]  /*ebc0*/  IMAD.U32 R19, R19, 0x10000, RZ ;  /* 0x0001000013137824 */ /* 0x020fcc00078e00ff */
[----:B------:R-:W0:Y:S02]  /*ebd0*/  F2I.FTZ.TRUNC.NTZ R19, R19 ;  /* 0x0000001300137305 */ /* 0x000e24000021f100 */
[----:B0-----:R0:W-:Y:S01]  /*ebe0*/  STG.E.U16 desc[UR36][R2.64], R19 ;  /* 0x0000001302007986 */ /* 0x0011e2000c101524 */
[----:B------:R-:W-:Y:S05]  /*ebf0*/  BRA `(.L_x_1503) ;  /* 0x0000000c00247947 */ /* 0x000fea0003800000 */
.L_x_1499:
        /* <DEDUP_REMOVED lines=9> */
.L_x_1507:
[----:B-----5:R-:W-:-:S04]  /*ec90*/  SHF.L.U32 R0, R19, 0x10, RZ ;  /* 0x0000001013007819 */ /* 0x020fc800000006ff */
[----:B------:R-:W-:-:S05]  /*eca0*/  F2FP.F16.F32.PACK_AB R0, RZ, R0 ;  /* 0x00000000ff00723e */ /* 0x000fca00000000ff */
[----:B------:R0:W-:Y:S01]  /*ecb0*/  STG.E.U16 desc[UR36][R2.64], R0 ;  /* 0x0000000002007986 */ /* 0x0001e2000c101524 */
[----:B------:R-:W-:Y:S05]  /*ecc0*/  BRA `(.L_x_1503) ;  /* 0x0000000800f07947 */ /* 0x000fea0003800000 */
.L_x_1506:
        /* <DEDUP_REMOVED lines=10> */
.L_x_1509:
[----:B-----5:R-:W-:-:S05]  /*ed70*/  IMAD.U32 R19, R19, 0x10000, RZ ;  /* 0x0001000013137824 */ /* 0x020fca00078e00ff */
[----:B------:R-:W-:-:S04]  /*ed80*/  F2FP.F16.F32.PACK_AB R5, RZ, R19 ;  /* 0x00000013ff05723e */ /* 0x000fc800000000ff */
[----:B------:R-:W-:-:S05]  /*ed90*/  PRMT R5, R5, 0x5410, RZ ;  /* 0x0000541005057816 */ /* 0x000fca00000000ff */
[----:B------:R0:W-:Y:S01]  /*eda0*/  STG.E desc[UR36][R2.64], R5 ;  /* 0x0000000502007986 */ /* 0x0001e2000c101924 */
[----:B------:R-:W-:Y:S05]  /*edb0*/  BRA `(.L_x_1503) ;  /* 0x0000000800b47947 */ /* 0x000fea0003800000 */
.L_x_1508:
[----:B-----5:R-:W-:-:S04]  /*edc0*/  IMAD.U32 R4, R19, 0x10000, RZ ;  /* 0x0001000013047824 */ /* 0x020fc800078e00ff */
[----:B------:R-:W-:-:S06]  /*edd0*/  FMUL.FTZ R4, R4, 1 ;  /* 0x3f80000004047820 */ /* 0x000fcc0000410000 */
[----:B------:R-:W0:Y:S02]  /*ede0*/  F2F.F64.F32 R4, R4 ;  /* 0x0000000400047310 */ /* 0x000e240000201800 */
[----:B0-----:R0:W-:Y:S01]  /*edf0*/  STG.E.64 desc[UR36][R2.64], R4 ;  /* 0x0000000402007986 */ /* 0x0011e2000c101b24 */
[----:B------:R-:W-:Y:S05]  /*ee00*/  BRA `(.L_x_1503) ;  /* 0x0000000800a07947 */ /* 0x000fea0003800000 */
.L_x_1498:
        /* <DEDUP_REMOVED lines=14> */
.L_x_1513:
[----:B-----5:R-:W-:Y:S01]  /*eef0*/  SHF.L.U32 R5, R19, 0x10, RZ ;  /* 0x0000001013057819 */ /* 0x020fe200000006ff */
[----:B------:R-:W-:Y:S01]  /*ef00*/  BSSY.RECONVERGENT B0, `(.L_x_1514) ;  /* 0x0000013000007945 */ /* 0x000fe20003800200 */
[----:B------:R-:W-:Y:S02]  /*ef10*/  IMAD.MOV.U32 R0, RZ, RZ, 0x80 ;  /* 0x00000080ff007424 */ /* 0x000fe400078e00ff */
        /* <DEDUP_REMOVED lines=15> */
.L_x_1516:
[----:B------:R-:W-:-:S04]  /*f010*/  SHF.R.U32.HI R5, RZ, 0x18, R5 ;  /* 0x00000018ff057819 */ /* 0x000fc80000011605 */
[----:B------:R-:W-:-:S07]  /*f020*/  LOP3.LUT R0, R0, 0x80, R5, 0xf8, !PT ;  /* 0x0000008000007812 */ /* 0x000fce00078ef805 */
.L_x_1515:
[----:B------:R-:W-:Y:S05]  /*f030*/  BSYNC.RECONVERGENT B0 ;  /* 0x0000000000007941 */ /* 0x000fea0003800200 */
.L_x_1514:
[----:B------:R0:W-:Y:S01]  /*f040*/  STG.E.U8 desc[UR36][R2.64], R0 ;  /* 0x0000000002007986 */ /* 0x0001e2000c101124 */
[----:B------:R-:W-:Y:S05]  /*f050*/  BRA `(.L_x_1503) ;  /* 0x00000008000c7947 */ /* 0x000fea0003800000 */
.L_x_1512:
        /* <DEDUP_REMOVED lines=18> */
.L_x_1519:
[----:B------:R-:W-:-:S04]  /*f180*/  SHF.R.U32.HI R5, RZ, 0x18, R5 ;  /* 0x00000018ff057819 */ /* 0x000fc80000011605 */
[----:B------:R-:W-:-:S07]  /*f190*/  LOP3.LUT R0, R0, 0x80, R5, 0xf8, !PT ;  /* 0x0000008000007812 */ /* 0x000fce00078ef805 */
.L_x_1518:
[----:B------:R-:W-:Y:S05]  /*f1a0*/  BSYNC.RECONVERGENT B0 ;  /* 0x0000000000007941 */ /* 0x000fea0003800200 */
.L_x_1517:
[----:B------:R0:W-:Y:S01]  /*f1b0*/  STG.E.U8 desc[UR36][R2.64], R0 ;  /* 0x0000000002007986 */ /* 0x0001e2000c101124 */
[----:B------:R-:W-:Y:S05]  /*f1c0*/  BRA `(.L_x_1503) ;  /* 0x0000000400b07947 */ /* 0x000fea0003800000 */
.L_x_1511:
[----:B------:R-:W-:-:S09]  /*f1d0*/  UISETP.NE.AND UP0, UPT, UR6, 0x1c, UPT ;  /* 0x0000001c0600788c */ /* 0x000fd2000bf05270 */
[----:B------:R-:W-:Y:S05]  /*f1e0*/  BRA.U !UP0, `(.L_x_1520) ;  /* 0x0000000108607547 */ /* 0x000fea000b800000 */
[----:B------:R-:W-:-:S09]  /*f1f0*/  UISETP.NE.AND UP0, UPT, UR6, 0x1d, UPT ;  /* 0x0000001d0600788c */ /* 0x000fd2000bf05270 */
[----:B------:R-:W-:Y:S05]  /*f200*/  BRA.U !UP0, `(.L_x_1521) ;  /* 0x0000000108487547 */ /* 0x000fea000b800000 */
[----:B------:R-:W-:-:S09]  /*f210*/  UISETP.NE.AND UP0, UPT, UR6, 0x2c, UPT ;  /* 0x0000002c0600788c */ /* 0x000fd2000bf05270 */
[----:B------:R-:W-:Y:S05]  /*f220*/  BRA.U UP0, `(.L_x_1502) ;  /* 0x0000000100bc7547 */ /* 0x000fea000b800000 */
[----:B-----5:R-:W-:Y:S01]  /*f230*/  SHF.L.U32 R19, R19, 0x10, RZ ;  /* 0x0000001013137819 */ /* 0x020fe200000006ff */
        /* <DEDUP_REMOVED lines=15> */
.L_x_1521:
[----:B-----5:R-:W-:-:S06]  /*f330*/  IMAD.U32 R4, R19, 0x10000, RZ ;  /* 0x0001000013047824 */ /* 0x020fcc00078e00ff */
[----:B------:R-:W0:Y:S02]  /*f340*/  F2I.U64.TRUNC R4, R4 ;  /* 0x0000000400047311 */ /* 0x000e24000020d800 */
[----:B0-----:R0:W-:Y:S01]  /*f350*/  STG.E.64 desc[UR36][R2.64], R4 ;  /* 0x0000000402007986 */ /* 0x0011e2000c101b24 */
[----:B------:R-:W-:Y:S05]  /*f360*/  BRA `(.L_x_1503) ;  /* 0x0000000400487947 */ /* 0x000fea0003800000 */
.L_x_1520:
[----:B-----5:R-:W-:-:S06]  /*f370*/  SHF.L.U32 R19, R19, 0x10, RZ ;  /* 0x0000001013137819 */ /* 0x020fcc00000006ff */
[----:B------:R-:W0:Y:S02]  /*f380*/  F2I.FTZ.U32.TRUNC.NTZ R19, R19 ;  /* 0x0000001300137305 */ /* 0x000e24000021f000 */
[----:B0-----:R0:W-:Y:S01]  /*f390*/  STG.E desc[UR36][R2.64], R19 ;  /* 0x0000001302007986 */ /* 0x0011e2000c101924 */
[----:B------:R-:W-:Y:S05]  /*f3a0*/  BRA `(.L_x_1503) ;  /* 0x0000000400387947 */ /* 0x000fea0003800000 */
.L_x_1510:
        /* <DEDUP_REMOVED lines=11> */
.L_x_1523:
[----:B-----5:R-:W-:Y:S01]  /*f460*/  IMAD.U32 R19, R19, 0x10000, RZ ;  /* 0x0001000013137824 */ /* 0x020fe200078e00ff */
[----:B------:R-:W-:-:S03]  /*f470*/  CS2R R6, SRZ ;  /* 0x0000000000067805 */ /* 0x000fc6000001ff00 */
[----:B------:R-:W-:-:S06]  /*f480*/  FMUL.FTZ R4, R19, 1 ;  /* 0x3f80000013047820 */ /* 0x000fcc0000410000 */
[----:B------:R-:W0:Y:S02]  /*f490*/  F2F.F64.F32 R4, R4 ;  /* 0x0000000400047310 */ /* 0x000e240000201800 */
[----:B0-----:R4:W-:Y:S01]  /*f4a0*/  STG.E.128 desc[UR36][R2.64], R4 ;  /* 0x0000000402007986 */ /* 0x0019e2000c101d24 */
[----:B------:R-:W-:Y:S05]  /*f4b0*/  BRA `(.L_x_1503) ;  /* 0x0000000000f47947 */ /* 0x000fea0003800000 */
.L_x_1522:
[----:B------:R-:W-:-:S09]  /*f4c0*/  UISETP.NE.AND UP0, UPT, UR6, 0xf, UPT ;  /* 0x0000000f0600788c */ /* 0x000fd2000bf05270 */
[----:B------:R-:W-:Y:S05]  /*f4d0*/  BRA.U !UP0, `(.L_x_1524) ;  /* 0x0000000108e87547 */ /* 0x000fea000b800000 */
[----:B------:R-:W-:-:S09]  /*f4e0*/  UISETP.NE.AND UP0, UPT, UR6, 0x17, UPT ;  /* 0x000000170600788c */ /* 0x000fd2000bf05270 */
[----:B------:R-:W-:Y:S05]  /*f4f0*/  BRA.U !UP0, `(.L_x_1525) ;  /* 0x0000000108907547 */ /* 0x000fea000b800000 */
[----:B------:R-:W-:-:S09]  /*f500*/  UISETP.NE.AND UP0, UPT, UR6, 0x18, UPT ;  /* 0x000000180600788c */ /* 0x000fd2000bf05270 */
[----:B------:R-:W-:Y:S05]  /*f510*/  BRA.U !UP0, `(.L_x_1526) ;  /* 0x0000000108447547 */ /* 0x000fea000b800000 */
.L_x_1502:
        /* <DEDUP_REMOVED lines=10> */
[----:B---3--:R-:W-:Y:S01]  /*f5c0*/  IMAD.U32 R6, RZ, RZ, UR6 ;  /* 0x00000006ff067e24 */ /* 0x008fe2000f8e00ff */
[----:B------:R-:W-:Y:S01]  /*f5d0*/  MOV R7, UR7 ;  /* 0x0000000700077c02 */ /* 0x000fe20008000f00 */
[----:B----4-:R-:W-:Y:S02]  /*f5e0*/  IMAD.U32 R10, RZ, RZ, UR8 ;  /* 0x00000008ff0a7e24 */ /* 0x010fe4000f8e00ff */
[----:B-1----:R-:W-:-:S07]  /*f5f0*/  IMAD.U32 R11, RZ, RZ, UR9 ;  /* 0x00000009ff0b7e24 */ /* 0x002fce000f8e00ff */
[----:B------:R-:W-:-:S07]  /*f600*/  LEPC R20, `(.L_x_1527) ;  /* 0x000000001014794e */ /* 0x000fce0000000000 */
[----:B--2--5:R-:W-:Y:S05]  /*f610*/  CALL.ABS.NOINC R2 ;  /* 0x0000000002007343 */ /* 0x024fea0003c00000 */
.L_x_1527:
[----:B------:R-:W-:Y:S05]  /*f620*/  BRA `(.L_x_1503) ;  /* 0x0000000000987947 */ /* 0x000fea0003800000 */
.L_x_1526:
[----:B-----5:R-:W-:Y:S01]  /*f630*/  SHF.L.U32 R19, R19, 0x10, RZ ;  /* 0x0000001013137819 */ /* 0x020fe200000006ff */
[----:B------:R-:W-:Y:S01]  /*f640*/  BSSY.RECONVERGENT B0, `(.L_x_1528) ;  /* 0x000000c000007945 */ /* 0x000fe20003800200 */
[----:B------:R-:W-:Y:S02]  /*f650*/  IMAD.MOV.U32 R0, RZ, RZ, 0x7f ;  /* 0x0000007fff007424 */ /* 0x000fe400078e00ff */
        /* <DEDUP_REMOVED lines=10> */
.L_x_1529:
[----:B------:R-:W-:Y:S05]  /*f700*/  BSYNC.RECONVERGENT B0 ;  /* 0x0000000000007941 */ /* 0x000fea0003800200 */
.L_x_1528:
[----:B------:R-:W-:-:S05]  /*f710*/  LOP3.LUT R5, R0, 0x80, R5, 0xf8, !PT ;  /* 0x0000008000057812 */ /* 0x000fca00078ef805 */
[----:B------:R1:W-:Y:S01]  /*f720*/  STG.E.U8 desc[UR36][R2.64], R5 ;  /* 0x0000000502007986 */ /* 0x0003e2000c101124 */
[----:B------:R-:W-:Y:S05]  /*f730*/  BRA `(.L_x_1503) ;  /* 0x0000000000547947 */ /* 0x000fea0003800000 */
.L_x_1525:
        /* <DEDUP_REMOVED lines=12> */
.L_x_1531:
[----:B------:R-:W-:Y:S01]  /*f800*/  IMAD.MOV.U32 R0, RZ, RZ, 0x7f ;  /* 0x0000007fff007424 */ /* 0x000fe200078e00ff */
[----:B------:R-:W-:-:S04]  /*f810*/  ISETP.GT.U32.AND P0, PT, R4, 0x7f800000, PT ;  /* 0x7f8000000400780c */ /* 0x000fc80003f04070 */
[----:B------:R-:W-:-:S09]  /*f820*/  SEL R0, R0, 0x7c, P0 ;  /* 0x0000007c00007807 */ /* 0x000fd20000000000 */
.L_x_1532:
[----:B------:R-:W-:Y:S05]  /*f830*/  BSYNC.RECONVERGENT B0 ;  /* 0x0000000000007941 */ /* 0x000fea0003800200 */
.L_x_1530:
[----:B------:R-:W-:-:S04]  /*f840*/  SHF.R.U32.HI R5, RZ, 0x18, R5 ;  /* 0x00000018ff057819 */ /* 0x000fc80000011605 */
[----:B------:R-:W-:-:S05]  /*f850*/  LOP3.LUT R5, R0, 0x80, R5, 0xf8, !PT ;  /* 0x0000008000057812 */ /* 0x000fca00078ef805 */
[----:B------:R0:W-:Y:S01]  /*f860*/  STG.E.U8 desc[UR36][R2.64], R5 ;  /* 0x0000000502007986 */ /* 0x0001e2000c101124 */
[----:B------:R-:W-:Y:S05]  /*f870*/  BRA `(.L_x_1503) ;  /* 0x0000000000047947 */ /* 0x000fea0003800000 */
.L_x_1524:
[----:B-----5:R2:W-:Y:S02]  /*f880*/  STG.E.U16 desc[UR36][R2.64], R19 ;  /* 0x0000001302007986 */ /* 0x0205e4000c101524 */
.L_x_1503:
[----:B------:R-:W-:-:S07]  /*f890*/  VIADD R17, R17, 0x80 ;  /* 0x0000008011117836 */ /* 0x000fce0000000000 */
.L_x_1406:
[----:B------:R-:W-:Y:S05]  /*f8a0*/  BSYNC.RECONVERGENT B7 ;  /* 0x0000000000077941 */ /* 0x000fea0003800200 */
.L_x_1405:
[----:B------:R-:W5:Y:S02]  /*f8b0*/  LDCU UR4, c[0x0][0x380] ;  /* 0x00007000ff0477ac */ /* 0x000f640008000800 */
[----:B-----5:R-:W-:-:S13]  /*f8c0*/  ISETP.GE.AND P0, PT, R17, UR4, PT ;  /* 0x0000000411007c0c */ /* 0x020fda000bf06270 */
[----:B------:R-:W-:Y:S05]  /*f8d0*/  @P0 EXIT ;  /* 0x000000000000094d */ /* 0x000fea0003800000 */
[----:B------:R-:W5:Y:S01]  /*f8e0*/  LDCU UR4, c[0x0][0x388] ;  /* 0x00007100ff0477ac */ /* 0x000f620008000800 */
[----:B------:R-:W-:Y:S01]  /*f8f0*/  HFMA2 R16, -RZ, RZ, 0, 0 ;  /* 0x00000000ff107431 */ /* 0x000fe200000001ff */
[----:B0123--:R-:W-:Y:S01]  /*f900*/  CS2R R18, SRZ ;  /* 0x0000000000127805 */ /* 0x00ffe2000001ff00 */
        /* <DEDUP_REMOVED lines=376> */
.L_x_1533:
        /* <DEDUP_REMOVED lines=22> */
.L_x_1537:
[----:B------:R-:W2:Y:S02]  /*111f0*/  LDG.E.U8 R2, desc[UR36][R2.64] ;  /* 0x0000002402027981 */ /* 0x000ea4000c1e1100 */
[----:B--2---:R-:W-:-:S04]  /*11200*/  I2FP.F32.U32 R0, R2 ;  /* 0x0000000200007245 */ /* 0x004fc80000201000 */
[----:B------:R-:W-:-:S04]  /*11210*/  F2FP.BF16.F32.PACK_AB R0, RZ, R0 ;  /* 0x00000000ff00723e */ /* 0x000fc800000010ff */
[----:B------:R-:W-:Y:S01]  /*11220*/  PRMT R23, R0, 0x7610, R23 ;  /* 0x0000761000177816 */ /* 0x000fe20000000017 */
[----:B------:R-:W-:Y:S06]  /*11230*/  BRA `(.L_x_1539) ;  /* 0x0000000c00e07947 */ /* 0x000fec0003800000 */
.L_x_1536:
        /* <DEDUP_REMOVED lines=11> */
.L_x_1541:
[----:B------:R-:W2:Y:S02]  /*112f0*/  LDG.E R2, desc[UR36][R2.64] ;  /* 0x0000002402027981 */ /* 0x000ea4000c1e1900 */
[----:B--2---:R-:W-:-:S04]  /*11300*/  I2FP.F32.S32 R0, R2 ;  /* 0x0000000200007245 */ /* 0x004fc80000201400 */
[----:B------:R-:W-:-:S04]  /*11310*/  F2FP.BF16.F32.PACK_AB R0, RZ, R0 ;  /* 0x00000000ff00723e */ /* 0x000fc800000010ff */
[----:B------:R-:W-:Y:S01]  /*11320*/  PRMT R23, R0, 0x7610, R23 ;  /* 0x0000761000177816 */ /* 0x000fe20000000017 */
[----:B------:R-:W-:Y:S06]  /*11330*/  BRA `(.L_x_1539) ;  /* 0x0000000c00a07947 */ /* 0x000fec0003800000 */
.L_x_1540:
[----:B------:R-:W2:Y:S02]  /*11340*/  LDG.E.U16 R2, desc[UR36][R2.64] ;  /* 0x0000002402027981 */ /* 0x000ea4000c1e1500 */
[----:B--2---:R-:W0:Y:S02]  /*11350*/  I2F.S16 R0, R2 ;  /* 0x0000000200007306 */ /* 0x004e240000101400 */
[----:B0-----:R-:W-:-:S04]  /*11360*/  F2FP.BF16.F32.PACK_AB R0, RZ, R0 ;  /* 0x00000000ff00723e */ /* 0x001fc800000010ff */
[----:B------:R-:W-:Y:S01]  /*11370*/  PRMT R23, R0, 0x7610, R23 ;  /* 0x0000761000177816 */ /* 0x000fe20000000017 */
[----:B------:R-:W-:Y:S06]  /*11380*/  BRA `(.L_x_1539) ;  /* 0x0000000c008c7947 */ /* 0x000fec0003800000 */
.L_x_1535:
        /* <DEDUP_REMOVED lines=9> */
.L_x_1543:
[----:B------:R-:W2:Y:S02]  /*11420*/  LDG.E.U16 R0, desc[UR36][R2.64] ;  /* 0x0000002402007981 */ /* 0x000ea4000c1e1500 */
[----:B--2---:R-:W-:-:S05]  /*11430*/  HADD2.F32 R0, -RZ, R0.H0_H0 ;  /* 0x20000000ff007230 */ /* 0x004fca0000004100 */
[----:B------:R-:W-:-:S04]  /*11440*/  F2FP.BF16.F32.PACK_AB R0, RZ, R0 ;  /* 0x00000000ff00723e */ /* 0x000fc800000010ff */
[----:B------:R-:W-:Y:S01]  /*11450*/  PRMT R23, R0, 0x7610, R23 ;  /* 0x0000761000177816 */ /* 0x000fe20000000017 */
[----:B------:R-:W-:Y:S06]  /*11460*/  BRA `(.L_x_1539) ;  /* 0x0000000c00547947 */ /* 0x000fec0003800000 */
.L_x_1542:
        /* <DEDUP_REMOVED lines=9> */
.L_x_1545:
[----:B------:R-:W2:Y:S02]  /*11500*/  LDG.E.U16 R2, desc[UR36][R2.64] ;  /* 0x0000002402027981 */ /* 0x000ea4000c1e1500 */
[----:B--2---:R-:W-:-:S05]  /*11510*/  HADD2.F32 R0, -RZ, R2.H0_H0 ;  /* 0x20000002ff007230 */ /* 0x004fca0000004100 */
[----:B------:R-:W-:-:S04]  /*11520*/  F2FP.BF16.F32.PACK_AB R0, RZ, R0 ;  /* 0x00000000ff00723e */ /* 0x000fc800000010ff */
[----:B------:R-:W-:Y:S01]  /*11530*/  PRMT R23, R0, 0x7610, R23 ;  /* 0x0000761000177816 */ /* 0x000fe20000000017 */
[----:B------:R-:W-:Y:S06]  /*11540*/  BRA `(.L_x_1539) ;  /* 0x0000000c001c7947 */ /* 0x000fec0003800000 */
.L_x_1544:
        /* <DEDUP_REMOVED lines=13> */
.L_x_1534:
        /* <DEDUP_REMOVED lines=14> */
.L_x_1548:
        /* <DEDUP_REMOVED lines=13> */
.L_x_1547:
        /* <DEDUP_REMOVED lines=27> */
.L_x_1550:
        /* <DEDUP_REMOVED lines=14> */
.L_x_1549:
[----:B------:R0:W5:Y:S01]  /*11a60*/  LDG.E.U16 R23, desc[UR36][R2.64] ;  /* 0x0000002402177981 */ /* 0x000162000c1e1500 */
[----:B------:R-:W-:Y:S05]  /*11a70*/  BRA `(.L_x_1539) ;  /* 0x0000000400d07947 */ /* 0x000fea0003800000 */
.L_x_1546:
        /* <DEDUP_REMOVED lines=13> */
.L_x_1553:
        /* <DEDUP_REMOVED lines=21> */
.L_x_1557:
[----:B------:R-:W-:Y:S05]  /*11ca0*/  BSYNC.RECONVERGENT B1 ;  /* 0x0000000000017941 */ /* 0x000fea0003800200 */
.L_x_1556:
[----:B------:R-:W-:Y:S01]  /*11cb0*/  IMAD.SHL.U32 R0, R0, 0x100000, RZ ;  /* 0x0010000000007824 */ /* 0x000fe200078e00ff */
[----:B------:R-:W-:-:S04]  /*11cc0*/  LEA R2, R2, 0x3b800000, 0x17 ;  /* 0x3b80000002027811 */ /* 0x000fc800078eb8ff */
[----:B------:R-:W-:-:S07]  /*11cd0*/  LOP3.LUT R0, R2, R0, R7, 0xfe, !PT ;  /* 0x0000000002007212 */ /* 0x000fce00078efe07 */
.L_x_1555:
[----:B------:R-:W-:Y:S05]  /*11ce0*/  BSYNC.RECONVERGENT B0 ;  /* 0x0000000000007941 */ /* 0x000fea0003800200 */
.L_x_1554:
[----:B------:R-:W-:-:S04]  /*11cf0*/  F2FP.BF16.F32.PACK_AB R0, RZ, R0 ;  /* 0x00000000ff00723e */ /* 0x000fc800000010ff */
[----:B------:R-:W-:Y:S01]  /*11d00*/  PRMT R23, R0, 0x7610, R23 ;  /* 0x0000761000177816 */ /* 0x000fe20000000017 */
[----:B------:R-:W-:Y:S06]  /*11d10*/  BRA `(.L_x_1539) ;  /* 0x0000000400287947 */ /* 0x000fec0003800000 */
.L_x_1552:
        /* <DEDUP_REMOVED lines=21> */
.L_x_1561:
[----:B------:R-:W-:Y:S05]  /*11e70*/  BSYNC.RECONVERGENT B1 ;  /* 0x0000000000017941 */ /* 0x000fea0003800200 */
.L_x_1560:
[----:B------:R-:W-:Y:S01]  /*11e80*/  IMAD.SHL.U32 R0, R0, 0x200000, RZ ;  /* 0x0020000000007824 */ /* 0x000fe200078e00ff */
[----:B------:R-:W-:-:S04]  /*11e90*/  LEA R2, R2, 0x37800000, 0x17 ;  /* 0x3780000002027811 */ /* 0x000fc800078eb8ff */
[----:B------:R-:W-:-:S07]  /*11ea0*/  LOP3.LUT R0, R2, R0, R7, 0xfe, !PT ;  /* 0x0000000002007212 */ /* 0x000fce00078efe07 */
.L_x_1559:
[----:B------:R-:W-:Y:S05]  /*11eb0*/  BSYNC.RECONVERGENT B0 ;  /* 0x0000000000007941 */ /* 0x000fea0003800200 */
.L_x_1558:
[----:B------:R-:W-:-:S04]  /*11ec0*/  F2FP.BF16.F32.PACK_AB R0, RZ, R0 ;  /* 0x00000000ff00723e */ /* 0x000fc800000010ff */
[----:B------:R-:W-:Y:S01]  /*11ed0*/  PRMT R23, R0, 0x7610, R23 ;  /* 0x0000761000177816 */ /* 0x000fe20000000017 */
[----:B------:R-:W-:Y:S06]  /*11ee0*/  BRA `(.L_x_1539) ;  /* 0x0000000000b47947 */ /* 0x000fec0003800000 */
.L_x_1551:
        /* <DEDUP_REMOVED lines=14> */
.L_x_1565:
[----:B------:R-:W-:Y:S05]  /*11fd0*/  BSYNC.RECONVERGENT B0 ;  /* 0x0000000000007941 */ /* 0x000fea0003800200 */
.L_x_1564:
[----:B------:R-:W-:-:S04]  /*11fe0*/  F2FP.BF16.F32.PACK_AB R0, RZ, R0 ;  /* 0x00000000ff00723e */ /* 0x000fc800000010ff */
[----:B------:R-:W-:Y:S01]  /*11ff0*/  PRMT R23, R0, 0x7610, R23 ;  /* 0x0000761000177816 */ /* 0x000fe20000000017 */
[----:B------:R-:W-:Y:S06]  /*12000*/  BRA `(.L_x_1539) ;  /* 0x00000000006c7947 */ /* 0x000fec0003800000 */
.L_x_1538:
        /* <DEDUP_REMOVED lines=16> */
.L_x_1566:
[----:B------:R-:W-:Y:S01]  /*12110*/  PRMT R23, RZ, 0x7610, R23 ;  /* 0x00007610ff177816 */ /* 0x000fe20000000017 */
[----:B------:R-:W-:Y:S06]  /*12120*/  BRA `(.L_x_1539) ;  /* 0x0000000000247947 */ /* 0x000fec0003800000 */
.L_x_1563:
[----:B------:R-:W2:Y:S02]  /*12130*/  LDG.E.64 R2, desc[UR36][R2.64] ;  /* 0x0000002402027981 */ /* 0x000ea4000c1e1b00 */
[----:B--2---:R-:W0:Y:S02]  /*12140*/  I2F.U64 R0, R2 ;  /* 0x0000000200007312 */ /* 0x004e240000301000 */
[----:B0-----:R-:W-:-:S04]  /*12150*/  F2FP.BF16.F32.PACK_AB R0, RZ, R0 ;  /* 0x00000000ff00723e */ /* 0x001fc800000010ff */
[----:B------:R-:W-:Y:S01]  /*12160*/  PRMT R23, R0, 0x7610, R23 ;  /* 0x0000761000177816 */ /* 0x000fe20000000017 */
[----:B------:R-:W-:Y:S06]  /*12170*/  BRA `(.L_x_1539) ;  /* 0x0000000000107947 */ /* 0x000fec0003800000 */
.L_x_1562:
[----:B------:R-:W2:Y:S02]  /*12180*/  LDG.E R2, desc[UR36][R2.64] ;  /* 0x0000002402027981 */ /* 0x000ea4000c1e1900 */
[----:B--2---:R-:W-:-:S04]  /*12190*/  I2FP.F32.U32 R0, R2 ;  /* 0x0000000200007245 */ /* 0x004fc80000201000 */
[----:B------:R-:W-:-:S04]  /*121a0*/  F2FP.BF16.F32.PACK_AB R0, RZ, R0 ;  /* 0x00000000ff00723e */ /* 0x000fc800000010ff */
[----:B------:R-:W-:-:S07]  /*121b0*/  PRMT R23, R0, 0x7610, R23 ;  /* 0x0000761000177816 */ /* 0x000fce0000000017 */
.L_x_1539:
        /* <DEDUP_REMOVED lines=19> */
.L_x_1571:
[----:B------:R-:W2:Y:S02]  /*122f0*/  LDG.E.U8 R2, desc[UR36][R2.64] ;  /* 0x0000002402027981 */ /* 0x000ea4000c1e1100 */
[----:B--2---:R-:W-:-:S04]  /*12300*/  ISETP.NE.AND P0, PT, R2, RZ, PT ;  /* 0x000000ff0200720c */ /* 0x004fc80003f05270 */
[----:B------:R-:W-:Y:S01]  /*12310*/  P2R R19, PR, RZ, 0x1 ;  /* 0x00000001ff137803 */ /* 0x000fe20000000000 */
[----:B------:R-:W-:Y:S08]  /*12320*/  BRA `(.L_x_1573) ;  /* 0x0000000800947947 */ /* 0x000ff00003800000 */
.L_x_1570:
        /* <DEDUP_REMOVED lines=11> */
.L_x_1575:
[----:B------:R-:W2:Y:S02]  /*123e0*/  LDG.E R2, desc[UR36][R2.64] ;  /* 0x0000002402027981 */ /* 0x000ea4000c1e1900 */
[----:B--2---:R-:W-:-:S04]  /*123f0*/  ISETP.NE.AND P0, PT, R2, RZ, PT ;  /* 0x000000ff0200720c */ /* 0x004fc80003f05270 */
[----:B------:R-:W-:Y:S01]  /*12400*/  P2R R19, PR, RZ, 0x1 ;  /* 0x00000001ff137803 */ /* 0x000fe20000000000 */
[----:B------:R-:W-:Y:S08]  /*12410*/  BRA `(.L_x_1573) ;  /* 0x0000000800587947 */ /* 0x000ff00003800000 */
.L_x_1574:
[----:B------:R-:W2:Y:S02]  /*12420*/  LDG.E.U16 R2, desc[UR36][R2.64] ;  /* 0x0000002402027981 */ /* 0x000ea4000c1e1500 */
[----:B--2---:R-:W-:-:S04]  /*12430*/  ISETP.NE.AND P0, PT, R2, RZ, PT ;  /* 0x000000ff0200720c */ /* 0x004fc80003f05270 */
[----:B------:R-:W-:Y:S01]  /*12440*/  P2R R19, PR, RZ, 0x1 ;  /* 0x00000001ff137803 */ /* 0x000fe20000000000 */
[----:B------:R-:W-:Y:S08]  /*12450*/  BRA `(.L_x_1573) ;  /* 0x0000000800487947 */ /* 0x000ff00003800000 */
.L_x_1569:
        /* <DEDUP_REMOVED lines=10> */
.L_x_1577:
[----:B------:R-:W2:Y:S02]  /*12500*/  LDG.E.U16 R0, desc[UR36][R2.64] ;  /* 0x0000002402007981 */ /* 0x000ea4000c1e1500 */
[----:B--2---:R-:W-:-:S05]  /*12510*/  HADD2.F32 R0, -RZ, R0.H0_H0 ;  /* 0x20000000ff007230 */ /* 0x004fca0000004100 */
[----:B------:R-:W-:-:S04]  /*12520*/  FSETP.NEU.FTZ.AND P0, PT, R0, RZ, PT ;  /* 0x000000ff0000720b */ /* 0x000fc80003f1d000 */
[----:B------:R-:W-:Y:S01]  /*12530*/  P2R R19, PR, RZ, 0x1 ;  /* 0x00000001ff137803 */ /* 0x000fe20000000000 */
[----:B------:R-:W-:Y:S08]  /*12540*/  BRA `(.L_x_1573) ;  /* 0x00000008000c7947 */ /* 0x000ff00003800000 */
.L_x_1576:
        /* <DEDUP_REMOVED lines=12> */
.L_x_1579:
        /* <DEDUP_REMOVED lines=10> */
.L_x_1578:
[----:B------:R-:W2:Y:S02]  /*126b0*/  LDG.E.64 R2, desc[UR36][R2.64] ;  /* 0x0000002402027981 */ /* 0x000ea4000c1e1b00 */
[----:B--2---:R-:W0:Y:S02]  /*126c0*/  DSETP.NEU.AND P0, PT, R2, RZ, PT ;  /* 0x000000ff0200722a */ /* 0x004e240003f0d000 */
[----:B0-----:R-:W-:Y:S01]  /*126d0*/  P2R R19, PR, RZ, 0x1 ;  /* 0x00000001ff137803 */ /* 0x001fe20000000000 */
[----:B------:R-:W-:Y:S06]  /*126e0*/  BRA `(.L_x_1573) ;  /* 0x0000000400a47947 */ /* 0x000fec0003800000 */
.L_x_1568:
        /* <DEDUP_REMOVED lines=12> */
.L_x_1582:
        /* <DEDUP_REMOVED lines=9> */
.L_x_1581:
        /* <DEDUP_REMOVED lines=10> */
.L_x_1584:
        /* <DEDUP_REMOVED lines=12> */
.L_x_1583:
[----:B------:R-:W2:Y:S02]  /*129a0*/  LDG.E.U16 R0, desc[UR36][R2.64] ;  /* 0x0000002402007981 */ /* 0x000ea4000c1e1500 */
[----:B--2---:R-:W-:-:S05]  /*129b0*/  IMAD.U32 R0, R0, 0x10000, RZ ;  /* 0x0001000000007824 */ /* 0x004fca00078e00ff */
[----:B------:R-:W-:-:S04]  /*129c0*/  FSETP.NEU.FTZ.AND P0, PT, R0, RZ, PT ;  /* 0x000000ff0000720b */ /* 0x000fc80003f1d000 */
[----:B------:R-:W-:Y:S01]  /*129d0*/  P2R R19, PR, RZ, 0x1 ;  /* 0x00000001ff137803 */ /* 0x000fe20000000000 */
[----:B------:R-:W-:Y:S08]  /*129e0*/  BRA `(.L_x_1573) ;  /* 0x0000000000e47947 */ /* 0x000ff00003800000 */
.L_x_1580:
        /* <DEDUP_REMOVED lines=12> */
.L_x_1587:
[----:B------:R-:W2:Y:S02]  /*12ab0*/  LDG.E.U8 R2, desc[UR36][R2.64] ;  /* 0x0000002402027981 */ /* 0x000ea4000c1e1100 */
[----:B--2---:R-:W-:-:S04]  /*12ac0*/  ISETP.NE.AND P0, PT, R2, RZ, PT ;  /* 0x000000ff0200720c */ /* 0x004fc80003f05270 */
[----:B------:R-:W-:Y:S01]  /*12ad0*/  P2R R19, PR, RZ, 0x1 ;  /* 0x00000001ff137803 */ /* 0x000fe20000000000 */
[----:B------:R-:W-:Y:S08]  /*12ae0*/  BRA `(.L_x_1573) ;  /* 0x0000000000a47947 */ /* 0x000ff00003800000 */
.L_x_1586:
[----:B------:R-:W2:Y:S02]  /*12af0*/  LDG.E.U8 R2, desc[UR36][R2.64] ;  /* 0x0000002402027981 */ /* 0x000ea4000c1e1100 */
[----:B--2---:R-:W-:-:S04]  /*12b00*/  ISETP.NE.AND P0, PT, R2, RZ, PT ;  /* 0x000000ff0200720c */ /* 0x004fc80003f05270 */
[----:B------:R-:W-:Y:S01]  /*12b10*/  P2R R19, PR, RZ, 0x1 ;  /* 0x00000001ff137803 */ /* 0x000fe20000000000 */
[----:B------:R-:W-:Y:S08]  /*12b20*/  BRA `(.L_x_1573) ;  /* 0x0000000000947947 */ /* 0x000ff00003800000 */
.L_x_1585:
        /* <DEDUP_REMOVED lines=10> */
.L_x_1572:
        /* <DEDUP_REMOVED lines=16> */
.L_x_1590:
[----:B------:R-:W-:-:S04]  /*12cd0*/  PLOP3.LUT P0, PT, PT, PT, PT, 0x8, 0x80 ;  /* 0x000000000080781c */ /* 0x000fc80003f0e170 */
[----:B------:R-:W-:Y:S01]  /*12ce0*/  P2R R19, PR, RZ, 0x1 ;  /* 0x00000001ff137803 */ /* 0x000fe20000000000 */
[----:B------:R-:W-:Y:S08]  /*12cf0*/  BRA `(.L_x_1573) ;  /* 0x0000000000207947 */ /* 0x000ff00003800000 */
.L_x_1589:
[----:B------:R-:W2:Y:S02]  /*12d00*/  LDG.E.64 R2, desc[UR36][R2.64] ;  /* 0x0000002402027981 */ /* 0x000ea4000c1e1b00 */
[----:B--2---:R-:W-:-:S04]  /*12d10*/  ISETP.NE.U32.AND P0, PT, R2, RZ, PT ;  /* 0x000000ff0200720c */ /* 0x004fc80003f05070 */
[----:B------:R-:W-:-:S04]  /*12d20*/  ISETP.NE.AND.EX P0, PT, R3, RZ, PT, P0 ;  /* 0x000000ff0300720c */ /* 0x000fc80003f05300 */
[----:B------:R-:W-:Y:S01]  /*12d30*/  P2R R19, PR, RZ, 0x1 ;  /* 0x00000001ff137803 */ /* 0x000fe20000000000 */
[----:B------:R-:W-:Y:S08]  /*12d40*/  BRA `(.L_x_1573) ;  /* 0x00000000000c7947 */ /* 0x000ff00003800000 */
.L_x_1588:
[----:B------:R-:W2:Y:S02]  /*12d50*/  LDG.E R2, desc[UR36][R2.64] ;  /* 0x0000002402027981 */ /* 0x000ea4000c1e1900 */
[----:B--2---:R-:W-:-:S04]  /*12d60*/  ISETP.NE.AND P0, PT, R2, RZ, PT ;  /* 0x000000ff0200720c */ /* 0x004fc80003f05270 */
[----:B------:R-:W-:-:S09]  /*12d70*/  P2R R19, PR, RZ, 0x1 ;  /* 0x00000001ff137803 */ /* 0x000fd20000000000 */
.L_x_1573:
[----:B------:R-:W-:Y:S05]  /*12d80*/  BSYNC.RECONVERGENT B6 ;  /* 0x0000000000067941 */ /* 0x000fea0003800200 */
.L_x_1567:
        /* <DEDUP_REMOVED lines=17> */
.L_x_1594:
[----:B------:R0:W5:Y:S01]  /*12ea0*/  LDG.E.U8 R2, desc[UR36][R4.64] ;  /* 0x0000002404027981 */ /* 0x000162000c1e1100 */
[----:B------:R-:W-:Y:S01]  /*12eb0*/  HFMA2 R3, -RZ, RZ, 0, 0 ;  /* 0x00000000ff037431 */ /* 0x000fe200000001ff */
[----:B------:R-:W-:Y:S06]  /*12ec0*/  BRA `(.L_x_1596) ;  /* 0x0000000c00407947 */ /* 0x000fec0003800000 */
.L_x_1593:
        /* <DEDUP_REMOVED lines=8> */
.L_x_1598:
[----:B------:R-:W2:Y:S02]  /*12f50*/  LDG.E R2, desc[UR36][R4.64] ;  /* 0x0000002404027981 */ /* 0x000ea4000c1e1900 */
[----:B--2---:R-:W-:Y:S01]  /*12f60*/  SHF.R.S32.HI R3, RZ, 0x1f, R2 ;  /* 0x0000001fff037819 */ /* 0x004fe20000011402 */
[----:B------:R-:W-:Y:S06]  /*12f70*/  BRA `(.L_x_1596) ;  /* 0x0000000c00147947 */ /* 0x000fec0003800000 */
.L_x_1597:
[----:B------:R-:W2:Y:S02]  /*12f80*/  LDG.E.S16 R2, desc[UR36][R4.64] ;  /* 0x0000002404027981 */ /* 0x000ea4000c1e1700 */
[----:B--2---:R-:W-:Y:S01]  /*12f90*/  SHF.R.S32.HI R3, RZ, 0x1f, R2 ;  /* 0x0000001fff037819 */ /* 0x004fe20000011402 */
[----:B------:R-:W-:Y:S06]  /*12fa0*/  BRA `(.L_x_1596) ;  /* 0x0000000c00087947 */ /* 0x000fec0003800000 */
.L_x_1592:
        /* <DEDUP_REMOVED lines=9> */
.L_x_1600:
[----:B------:R-:W2:Y:S02]  /*13040*/  LDG.E.U16 R4, desc[UR36][R4.64] ;  /* 0x0000002404047981 */ /* 0x000ea4000c1e1500 */
[----:B--2---:R-:W-:-:S06]  /*13050*/  HADD2.F32 R2, -RZ, R4.H0_H0 ;  /* 0x20000004ff027230 */ /* 0x004fcc0000004100 */
[----:B------:R-:W0:Y:S02]  /*13060*/  F2I.S64.TRUNC R2, R2 ;  /* 0x0000000200027311 */ /* 0x000e24000020d900 */
[----:B0-----:R-:W-:Y:S05]  /*13070*/  BRA `(.L_x_1596) ;  /* 0x0000000800d47947 */ /* 0x001fea0003800000 */
.L_x_1599:
        /* <DEDUP_REMOVED lines=9> */
.L_x_1602:
[----:B------:R-:W2:Y:S02]  /*13110*/  LDG.E.U16 R4, desc[UR36][R4.64] ;  /* 0x0000002404047981 */ /* 0x000ea4000c1e1500 */
[----:B--2---:R-:W-:-:S06]  /*13120*/  HADD2.F32 R2, -RZ, R4.H0_H0 ;  /* 0x20000004ff027230 */ /* 0x004fcc0000004100 */
[----:B------:R-:W0:Y:S02]  /*13130*/  F2I.S64.TRUNC R2, R2 ;  /* 0x0000000200027311 */ /* 0x000e24000020d900 */
[----:B0-----:R-:W-:Y:S05]  /*13140*/  BRA `(.L_x_1596) ;  /* 0x0000000800a07947 */ /* 0x001fea0003800000 */
.L_x_1601:
[----:B------:R-:W2:Y:S02]  /*13150*/  LDG.E.64 R2, desc[UR36][R4.64] ;  /* 0x0000002404027981 */ /* 0x000ea4000c1e1b00 */
[----:B--2---:R-:W0:Y:S02]  /*13160*/  F2I.S64.F64.TRUNC R2, R2 ;  /* 0x0000000200027311 */ /* 0x004e24000030d900 */
[----:B0-----:R-:W-:Y:S05]  /*13170*/  BRA `(.L_x_1596) ;  /* 0x0000000800947947 */ /* 0x001fea0003800000 */
.L_x_1591:
        /* <DEDUP_REMOVED lines=13> */
.L_x_1605:
[----:B------:R-:W2:Y:S02]  /*13250*/  LDG.E.64 R2, desc[UR36][R4.64] ;  /* 0x0000002404027981 */ /* 0x000ea4000c1e1b00 */
[----:B--2---:R-:W0:Y:S02]  /*13260*/  F2I.S64.F64.TRUNC R2, R2 ;  /* 0x0000000200027311 */ /* 0x004e24000030d900 */
[----:B0-----:R-:W-:Y:S05]  /*13270*/  BRA `(.L_x_1596) ;  /* 0x0000000800547947 */ /* 0x001fea0003800000 */
.L_x_1604:
        /* <DEDUP_REMOVED lines=26> */
.L_x_1607:
        /* <DEDUP_REMOVED lines=13> */
.L_x_1606:
[----:B------:R-:W2:Y:S02]  /*134f0*/  LDG.E.U16 R2, desc[UR36][R4.64] ;  /* 0x0000002404027981 */ /* 0x000ea4000c1e1500 */
[----:B--2---:R-:W-:-:S06]  /*13500*/  IMAD.U32 R2, R2, 0x10000, RZ ;  /* 0x0001000002027824 */ /* 0x004fcc00078e00ff */
[----:B------:R-:W0:Y:S02]  /*13510*/  F2I.S64.TRUNC R2, R2 ;  /* 0x0000000200027311 */ /* 0x000e24000020d900 */
[----:B0-----:R-:W-:Y:S05]  /*13520*/  BRA `(.L_x_1596) ;  /* 0x0000000400a87947 */ /* 0x001fea0003800000 */
.L_x_1603:
        /* <DEDUP_REMOVED lines=11> */
.L_x_1610:
        /* <DEDUP_REMOVED lines=21> */
.L_x_1614:
[----:B------:R-:W-:Y:S05]  /*13730*/  BSYNC.RECONVERGENT B1 ;  /* 0x0000000000017941 */ /* 0x000fea0003800200 */
.L_x_1613:
[----:B------:R-:W-:Y:S01]  /*13740*/  IMAD.SHL.U32 R0, R0, 0x100000, RZ ;  /* 0x0010000000007824 */ /* 0x000fe200078e00ff */
[----:B------:R-:W-:-:S04]  /*13750*/  LEA R2, R2, 0x3b800000, 0x17 ;  /* 0x3b80000002027811 */ /* 0x000fc800078eb8ff */
[----:B------:R-:W-:-:S07]  /*13760*/  LOP3.LUT R2, R2, R0, R7, 0xfe, !PT ;  /* 0x0000000002027212 */ /* 0x000fce00078efe07 */
.L_x_1612:
[----:B------:R-:W-:Y:S05]  /*13770*/  BSYNC.RECONVERGENT B0 ;  /* 0x0000000000007941 */ /* 0x000fea0003800200 */
.L_x_1611:
[----:B------:R-:W2:Y:S02]  /*13780*/  F2I.S64.TRUNC R2, R2 ;  /* 0x0000000200027311 */ /* 0x000ea4000020d900 */
[----:B--2---:R-:W-:Y:S05]  /*13790*/  BRA `(.L_x_1596) ;  /* 0x00000004000c7947 */ /* 0x004fea0003800000 */
.L_x_1609:
        /* <DEDUP_REMOVED lines=21> */
.L_x_1618:
[----:B------:R-:W-:Y:S05]  /*138f0*/  BSYNC.RECONVERGENT B1 ;  /* 0x0000000000017941 */ /* 0x000fea0003800200 */
.L_x_1617:
[----:B------:R-:W-:Y:S01]  /*13900*/  IMAD.SHL.U32 R0, R0, 0x200000, RZ ;  /* 0x0020000000007824 */ /* 0x000fe200078e00ff */
[----:B------:R-:W-:-:S04]  /*13910*/  LEA R2, R2, 0x37800000, 0x17 ;  /* 0x3780000002027811 */ /* 0x000fc800078eb8ff */
[----:B------:R-:W-:-:S07]  /*13920*/  LOP3.LUT R2, R2, R0, R7, 0xfe, !PT ;  /* 0x0000000002027212 */ /* 0x000fce00078efe07 */
.L_x_1616:
[----:B------:R-:W-:Y:S05]  /*13930*/  BSYNC.RECONVERGENT B0 ;  /* 0x0000000000007941 */ /* 0x000fea0003800200 */
.L_x_1615:
[----:B------:R-:W3:Y:S02]  /*13940*/  F2I.S64.TRUNC R2, R2 ;  /* 0x0000000200027311 */ /* 0x000ee4000020d900 */
[----:B---3--:R-:W-:Y:S05]  /*13950*/  BRA `(.L_x_1596) ;  /* 0x00000000009c7947 */ /* 0x008fea0003800000 */
.L_x_1608:
        /* <DEDUP_REMOVED lines=14> */
.L_x_1622:
[----:B------:R-:W-:Y:S05]  /*13a40*/  BSYNC.RECONVERGENT B0 ;  /* 0x0000000000007941 */ /* 0x000fea0003800200 */
.L_x_1621:
[----:B------:R-:W4:Y:S02]  /*13a50*/  F2I.S64.TRUNC R2, R2 ;  /* 0x0000000200027311 */ /* 0x000f24000020d900 */
[----:B----4-:R-:W-:Y:S05]  /*13a60*/  BRA `(.L_x_1596) ;  /* 0x0000000000587947 */ /* 0x010fea0003800000 */
.L_x_1595:
        /* <DEDUP_REMOVED lines=16> */
.L_x_1623:
[----:B------:R-:W-:Y:S01]  /*13b70*/  CS2R R2, SRZ ;  /* 0x0000000000027805 */ /* 0x000fe2000001ff00 */
[----:B------:R-:W-:Y:S06]  /*13b80*/  BRA `(.L_x_1596) ;  /* 0x0000000000107947 */ /* 0x000fec0003800000 */
.L_x_1620:
[----:B------:R4:W5:Y:S01]  /*13b90*/  LDG.E.64 R2, desc[UR36][R4.64] ;  /* 0x0000002404027981 */ /* 0x000962000c1e1b00 */
[----:B------:R-:W-:Y:S05]  /*13ba0*/  BRA `(.L_x_1596) ;  /* 0x0000000000087947 */ /* 0x000fea0003800000 */
.L_x_1619:
[----:B------:R3:W5:Y:S01]  /*13bb0*/  LDG.E R2, desc[UR36][R4.64] ;  /* 0x0000002404027981 */ /* 0x000762000c1e1900 */
[----:B------:R-:W-:-:S07]  /*13bc0*/  HFMA2 R3, -RZ, RZ, 0, 0 ;  /* 0x00000000ff037431 */ /* 0x000fce00000001ff */
.L_x_1596:
[----:B------:R-:W-:Y:S01]  /*13bd0*/  ISETP.NE.AND P0, PT, R19, RZ, PT ;  /* 0x000000ff1300720c */ /* 0x000fe20003f05270 */
[----:B------:R-:W-:-:S12]  /*13be0*/  BSSY.RECONVERGENT B0, `(.L_x_1624) ;  /* 0x0000006000007945 */ /* 0x000fd80003800200 */
[----:B------:R-:W-:Y:S05]  /*13bf0*/  @!P0 BRA `(.L_x_1625) ;  /* 0x0000000000108947 */ /* 0x000fea0003800000 */
[----:B------:R-:W0:Y:S02]  /*13c00*/  LDCU.64 UR4, c[0x0][0x668] ;  /* 0x0000cd00ff0477ac */ /* 0x000e240008000a00 */
[----:B012345:R-:W-:-:S04]  /*13c10*/  LEA R4, P0, R2, UR4, 0x1 ;  /* 0x0000000402047c11 */ /* 0x03ffc8000f8008ff */
[----:B------:R-:W-:-:S05]  /*13c20*/  LEA.HI.X R5, R2, UR5, R3, 0x1, P0 ;  /* 0x0000000502057c11 */ /* 0x000fca00080f0c03 */
[----:B------:R0:W5:Y:S04]  /*13c30*/  LDG.E.U16 R23, desc[UR36][R4.64] ;  /* 0x0000002404177981 */ /* 0x000168000c1e1500 */
.L_x_1625:
[----:B------:R-:W-:Y:S05]  /*13c40*/  BSYNC.RECONVERGENT B0 ;  /* 0x0000000000007941 */ /* 0x000fea0003800200 */
.L_x_1624:
        /* <DEDUP_REMOVED lines=13> */
[----:B0-----:R-:W-:Y:S01]  /*13d20*/  STG.E.U8 desc[UR36][R16.64], R23 ;  /* 0x0000001710007986 */ /* 0x001fe2000c101124 */
[----:B------:R-:W-:Y:S05]  /*13d30*/  EXIT ;  /* 0x000000000000794d */ /* 0x000fea0003800000 */
.L_x_1629:
[----:B-----5:R-:W-:-:S06]  /*13d40*/  IMAD.U32 R3, R23, 0x10000, RZ ;  /* 0x0001000017037824 */ /* 0x020fcc00078e00ff */
[----:B------:R-:W0:Y:S02]  /*13d50*/  F2I.S64.TRUNC R2, R3 ;  /* 0x0000000300027311 */ /* 0x000e24000020d900 */
[----:B0-----:R-:W-:Y:S01]  /*13d60*/  STG.E.U8 desc[UR36][R16.64], R2 ;  /* 0x0000000210007986 */ /* 0x001fe2000c101124 */
[----:B------:R-:W-:Y:S05]  /*13d70*/  EXIT ;  /* 0x000000000000794d */ /* 0x000fea0003800000 */
.L_x_1628:
        /* <DEDUP_REMOVED lines=8> */
[----:B0-----:R-:W-:Y:S01]  /*13e00*/  STG.E.64 desc[UR36][R16.64], R2 ;  /* 0x0000000210007986 */ /* 0x001fe2000c101b24 */
[----:B------:R-:W-:Y:S05]  /*13e10*/  EXIT ;  /* 0x000000000000794d */ /* 0x000fea0003800000 */
.L_x_1632:
[----:B-----5:R-:W-:-:S06]  /*13e20*/  IMAD.U32 R23, R23, 0x10000, RZ ;  /* 0x0001000017177824 */ /* 0x020fcc00078e00ff */
[----:B------:R-:W0:Y:S02]  /*13e30*/  F2I.FTZ.TRUNC.NTZ R23, R23 ;  /* 0x0000001700177305 */ /* 0x000e24000021f100 */
[----:B0-----:R-:W-:Y:S01]  /*13e40*/  STG.E desc[UR36][R16.64], R23 ;  /* 0x0000001710007986 */ /* 0x001fe2000c101924 */
[----:B------:R-:W-:Y:S05]  /*13e50*/  EXIT ;  /* 0x000000000000794d */ /* 0x000fea0003800000 */
.L_x_1631:
[----:B-----5:R-:W-:-:S06]  /*13e60*/  SHF.L.U32 R23, R23, 0x10, RZ ;  /* 0x0000001017177819 */ /* 0x020fcc00000006ff */
[----:B------:R-:W0:Y:S02]  /*13e70*/  F2I.FTZ.TRUNC.NTZ R23, R23 ;  /* 0x0000001700177305 */ /* 0x000e24000021f100 */
[----:B0-----:R-:W-:Y:S01]  /*13e80*/  STG.E.U16 desc[UR36][R16.64], R23 ;  /* 0x0000001710007986 */ /* 0x001fe2000c101524 */
[----:B------:R-:W-:Y:S05]  /*13e90*/  EXIT ;  /* 0x000000000000794d */ /* 0x000fea0003800000 */
.L_x_1627:
[----:B------:R-:W-:-:S09]  /*13ea0*/  UISETP.GT.AND UP0, UPT, UR4, 0x6, UPT ;  /* 0x000000060400788c */ /* 0x000fd2000bf04270 */
[----:B------:R-:W-:Y:S05]  /*13eb0*/  BRA.U UP0, `(.L_x_1633) ;  /* 0x00000001002c7547 */ /* 0x000fea000b800000 */
[----:B------:R-:W-:-:S09]  /*13ec0*/  UISETP.NE.AND UP0, UPT, UR4, 0x5, UPT ;  /* 0x000000050400788c */ /* 0x000fd2000bf05270 */
[----:B------:R-:W-:Y:S05]  /*13ed0*/  BRA.U !UP0, `(.L_x_1634) ;  /* 0x0000000108147547 */ /* 0x000fea000b800000 */
[----:B------:R-:W-:-:S09]  /*13ee0*/  UISETP.NE.AND UP0, UPT, UR4, 0x6, UPT ;  /* 0x000000060400788c */ /* 0x000fd2000bf05270 */
[----:B------:R-:W-:Y:S05]  /*13ef0*/  BRA.U UP0, `(.L_x_1630) ;  /* 0x0000000900307547 */ /* 0x000fea000b800000 */
[----:B-----5:R-:W-:-:S05]  /*13f00*/  IMAD.U32 R23, R23, 0x10000, RZ ;  /* 0x0001000017177824 */ /* 0x020fca00078e00ff */
[----:B------:R-:W-:Y:S01]  /*13f10*/  STG.E desc[UR36][R16.64], R23 ;  /* 0x0000001710007986 */ /* 0x000fe2000c101924 */
[----:B------:R-:W-:Y:S05]  /*13f20*/  EXIT ;  /* 0x000000000000794d */ /* 0x000fea0003800000 */
.L_x_1634:
[----:B-----5:R-:W-:-:S05]  /*13f30*/  IMAD.U32 R0, R23, 0x10000, RZ ;  /* 0x0001000017007824 */ /* 0x020fca00078e00ff */
[----:B------:R-:W-:-:S05]  /*13f40*/  F2FP.F16.F32.PACK_AB R0, RZ, R0 ;  /* 0x00000000ff00723e */ /* 0x000fca00000000ff */
[----:B------:R-:W-:Y:S01]  /*13f50*/  STG.E.U16 desc[UR36][R16.64], R0 ;  /* 0x0000000010007986 */ /* 0x000fe2000c101524 */
[----:B------:R-:W-:Y:S05]  /*13f60*/  EXIT ;  /* 0x000000000000794d */ /* 0x000fea0003800000 */
.L_x_1633:
        /* <DEDUP_REMOVED lines=8> */
[----:B------:R-:W-:Y:S01]  /*13ff0*/  STG.E.64 desc[UR36][R16.64], R2 ;  /* 0x0000000210007986 */ /* 0x000fe2000c101b24 */
[----:B------:R-:W-:Y:S05]  /*14000*/  EXIT ;  /* 0x000000000000794d */ /* 0x000fea0003800000 */
.L_x_1636:
[----:B-----5:R-:W-:-:S04]  /*14010*/  SHF.L.U32 R23, R23, 0x10, RZ ;  /* 0x0000001017177819 */ /* 0x020fc800000006ff */
[----:B------:R-:W-:-:S04]  /*14020*/  F2FP.F16.F32.PACK_AB R3, RZ, R23 ;  /* 0x00000017ff03723e */ /* 0x000fc800000000ff */
[----:B------:R-:W-:-:S05]  /*14030*/  PRMT R3, R3, 0x5410, RZ ;  /* 0x0000541003037816 */ /* 0x000fca00000000ff */
[----:B------:R-:W-:Y:S01]  /*14040*/  STG.E desc[UR36][R16.64], R3 ;  /* 0x0000000310007986 */ /* 0x000fe2000c101924 */
[----:B------:R-:W-:Y:S05]  /*14050*/  EXIT ;  /* 0x000000000000794d */ /* 0x000fea0003800000 */
.L_x_1635:
[----:B-----5:R-:W-:-:S04]  /*14060*/  IMAD.U32 R2, R23, 0x10000, RZ ;  /* 0x0001000017027824 */ /* 0x020fc800078e00ff */
[----:B------:R-:W-:-:S06]  /*14070*/  FMUL.FTZ R2, R2, 1 ;  /* 0x3f80000002027820 */ /* 0x000fcc0000410000 */
[----:B------:R-:W0:Y:S02]  /*14080*/  F2F.F64.F32 R2, R2 ;  /* 0x0000000200027310 */ /* 0x000e240000201800 */
[----:B0-----:R-:W-:Y:S01]  /*14090*/  STG.E.64 desc[UR36][R16.64], R2 ;  /* 0x0000000210007986 */ /* 0x001fe2000c101b24 */
[----:B------:R-:W-:Y:S05]  /*140a0*/  EXIT ;  /* 0x000000000000794d */ /* 0x000fea0003800000 */
.L_x_1626:
        /* <DEDUP_REMOVED lines=12> */
[----:B0-----:R-:W-:Y:S01]  /*14170*/  STG.E.U16 desc[UR36][R16.64], R3 ;  /* 0x0000000310007986 */ /* 0x001fe2000c101524 */
[----:B------:R-:W-:Y:S05]  /*14180*/  EXIT ;  /* 0x000000000000794d */ /* 0x000fea0003800000 */
.L_x_1640:
        /* <DEDUP_REMOVED lines=17> */
.L_x_1643:
[----:B------:R-:W-:-:S04]  /*142a0*/  SHF.R.U32.HI R3, RZ, 0x18, R3 ;  /* 0x00000018ff037819 */ /* 0x000fc80000011603 */
[----:B------:R-:W-:-:S04]  /*142b0*/  LOP3.LUT R0, R0, 0x80, R3, 0xf8, !PT ;  /* 0x0000008000007812 */ /* 0x000fc800078ef803 */
[----:B------:R-:W-:-:S07]  /*142c0*/  PRMT R8, R0, 0x7610, R8 ;  /* 0x0000761000087816 */ /* 0x000fce0000000008 */
.L_x_1642:
[----:B------:R-:W-:Y:S05]  /*142d0*/  BSYNC.RECONVERGENT B0 ;  /* 0x0000000000007941 */ /* 0x000fea0003800200 */
.L_x_1641:
[----:B------:R-:W-:Y:S01]  /*142e0*/  STG.E.U8 desc[UR36][R16.64], R8 ;  /* 0x0000000810007986 */ /* 0x000fe2000c101124 */
[----:B------:R-:W-:Y:S05]  /*142f0*/  EXIT ;  /* 0x000000000000794d */ /* 0x000fea0003800000 */
.L_x_1639:
        /* <DEDUP_REMOVED lines=17> */
.L_x_1646:
[----:B------:R-:W-:-:S04]  /*14410*/  SHF.R.U32.HI R3, RZ, 0x18, R3 ;  /* 0x00000018ff037819 */ /* 0x000fc80000011603 */
[----:B------:R-:W-:-:S04]  /*14420*/  LOP3.LUT R0, R0, 0x80, R3, 0xf8, !PT ;  /* 0x0000008000007812 */ /* 0x000fc800078ef803 */
[----:B------:R-:W-:-:S07]  /*14430*/  PRMT R8, R0, 0x7610, R8 ;  /* 0x0000761000087816 */ /* 0x000fce0000000008 */
.L_x_1645:
[----:B------:R-:W-:Y:S05]  /*14440*/  BSYNC.RECONVERGENT B0 ;  /* 0x0000000000007941 */ /* 0x000fea0003800200 */
.L_x_1644:
[----:B------:R-:W-:Y:S01]  /*14450*/  STG.E.U8 desc[UR36][R16.64], R8 ;  /* 0x0000000810007986 */ /* 0x000fe2000c101124 */
[----:B------:R-:W-:Y:S05]  /*14460*/  EXIT ;  /* 0x000000000000794d */ /* 0x000fea0003800000 */
.L_x_1638:
        /* <DEDUP_REMOVED lines=8> */
[----:B01234-:R-:W-:-:S04]  /*144f0*/  SHF.R.U32.HI R4, RZ, 0x17, R23 ;  /* 0x00000017ff047819 */ /* 0x01ffc80000011617 */
        /* <DEDUP_REMOVED lines=9> */
[----:B------:R-:W-:-:S05]  /*14590*/  @!P0 IADD3 R0, PT, PT, R4, RZ, RZ ;  /* 0x000000ff04008210 */ /* 0x000fca0007ffe0ff */
[----:B------:R-:W-:-:S05]  /*145a0*/  @P1 IMAD.MOV.U32 R3, RZ, RZ, R0 ;  /* 0x000000ffff031224 */ /* 0x000fca00078e0000 */
[----:B------:R-:W-:Y:S01]  /*145b0*/  STG.E.U8 desc[UR36][R16.64], R3 ;  /* 0x0000000310007986 */ /* 0x000fe2000c101124 */
[----:B------:R-:W-:Y:S05]  /*145c0*/  EXIT ;  /* 0x000000000000794d */ /* 0x000fea0003800000 */
.L_x_1648:
[----:B-----5:R-:W-:-:S06]  /*145d0*/  IMAD.U32 R2, R23, 0x10000, RZ ;  /* 0x0001000017027824 */ /* 0x020fcc00078e00ff */
[----:B------:R-:W0:Y:S02]  /*145e0*/  F2I.U64.TRUNC R2, R2 ;  /* 0x0000000200027311 */ /* 0x000e24000020d800 */
[----:B0-----:R-:W-:Y:S01]  /*145f0*/  STG.E.64 desc[UR36][R16.64], R2 ;  /* 0x0000000210007986 */ /* 0x001fe2000c101b24 */
[----:B------:R-:W-:Y:S05]  /*14600*/  EXIT ;  /* 0x000000000000794d */ /* 0x000fea0003800000 */
.L_x_1647:
[----:B-----5:R-:W-:-:S06]  /*14610*/  IMAD.U32 R23, R23, 0x10000, RZ ;  /* 0x0001000017177824 */ /* 0x020fcc00078e00ff */
[----:B------:R-:W0:Y:S02]  /*14620*/  F2I.FTZ.U32.TRUNC.NTZ R23, R23 ;  /* 0x0000001700177305 */ /* 0x000e24000021f000 */
[----:B0-----:R-:W-:Y:S01]  /*14630*/  STG.E desc[UR36][R16.64], R23 ;  /* 0x0000001710007986 */ /* 0x001fe2000c101924 */
[----:B------:R-:W-:Y:S05]  /*14640*/  EXIT ;  /* 0x000000000000794d */ /* 0x000fea0003800000 */
.L_x_1637:
        /* <DEDUP_REMOVED lines=9> */
[----:B------:R-:W-:Y:S01]  /*146e0*/  STG.E.U8 desc[UR36][R16.64], R3 ;  /* 0x0000000310007986 */ /* 0x000fe2000c101124 */
[----:B------:R-:W-:Y:S05]  /*146f0*/  EXIT ;  /* 0x000000000000794d */ /* 0x000fea0003800000 */
.L_x_1650:
[----:B-----5:R-:W-:Y:S02]  /*14700*/  SHF.L.U32 R23, R23, 0x10, RZ ;  /* 0x0000001017177819 */ /* 0x020fe400000006ff */
[----:B------:R-:W-:-:S03]  /*14710*/  CS2R R6, SRZ ;  /* 0x0000000000067805 */ /* 0x000fc6000001ff00 */
[----:B01234-:R-:W-:-:S06]  /*14720*/  FMUL.FTZ R4, R23, 1 ;  /* 0x3f80000017047820 */ /* 0x01ffcc0000410000 */
[----:B------:R-:W0:Y:S02]  /*14730*/  F2F.F64.F32 R4, R4 ;  /* 0x0000000400047310 */ /* 0x000e240000201800 */
[----:B0-----:R-:W-:Y:S01]  /*14740*/  STG.E.128 desc[UR36][R16.64], R4 ;  /* 0x0000000410007986 */ /* 0x001fe2000c101d24 */
[----:B------:R-:W-:Y:S05]  /*14750*/  EXIT ;  /* 0x000000000000794d */ /* 0x000fea0003800000 */
.L_x_1649:
[----:B------:R-:W-:-:S09]  /*14760*/  UISETP.NE.AND UP0, UPT, UR4, 0xf, UPT ;  /* 0x0000000f0400788c */ /* 0x000fd2000bf05270 */
[----:B------:R-:W-:Y:S05]  /*14770*/  BRA.U !UP0, `(.L_x_1651) ;  /* 0x0000000108e87547 */ /* 0x000fea000b800000 */
[----:B------:R-:W-:-:S09]  /*14780*/  UISETP.NE.AND UP0, UPT, UR4, 0x17, UPT ;  /* 0x000000170400788c */ /* 0x000fd2000bf05270 */
[----:B------:R-:W-:Y:S05]  /*14790*/  BRA.U !UP0, `(.L_x_1652) ;  /* 0x0000000108907547 */ /* 0x000fea000b800000 */
[----:B------:R-:W-:-:S09]  /*147a0*/  UISETP.NE.AND UP0, UPT, UR4, 0x18, UPT ;  /* 0x000000180400788c */ /* 0x000fd2000bf05270 */
[----:B------:R-:W-:Y:S05]  /*147b0*/  BRA.U !UP0, `(.L_x_1653) ;  /* 0x0000000108447547 */ /* 0x000fea000b800000 */
.L_x_1630:
[----:B------:R-:W-:Y:S01]  /*147c0*/  MOV R0, 0x0 ;  /* 0x0000000000007802 */ /* 0x000fe20000000f00 */
[----:B------:R-:W0:Y:S01]  /*147d0*/  LDCU.64 UR4, c[0x4][0x4e8] ;  /* 0x01009d00ff0477ac */ /* 0x000e220008000a00 */
[----:B------:R-:W-:Y:S02]  /*147e0*/  IMAD.MOV.U32 R8, RZ, RZ, 0x65 ;  /* 0x00000065ff087424 */ /* 0x000fe400078e00ff */
[----:B-----5:R0:W0:Y:S01]  /*147f0*/  LDC.64 R2, c[0x4][R0] ;  /* 0x0100000000027b82 */ /* 0x0200220000000a00 */
[----:B------:R-:W0:Y:S01]  /*14800*/  LDCU.64 UR6, c[0x4][0x4f0] ;  /* 0x01009e00ff0677ac */ /* 0x000e220008000a00 */
[----:B------:R-:W-:Y:S02]  /*14810*/  IMAD.MOV.U32 R12, RZ, RZ, 0x1 ;  /* 0x00000001ff0c7424 */ /* 0x000fe400078e00ff */
[----:B------:R-:W-:Y:S01]  /*14820*/  IMAD.MOV.U32 R13, RZ, RZ, RZ ;  /* 0x000000ffff0d7224 */ /* 0x000fe200078e00ff */
[----:B------:R-:W0:Y:S02]  /*14830*/  LDCU.64 UR8, c[0x4][0x3c0] ;  /* 0x01007800ff0877ac */ /* 0x000e240008000a00 */
[----:B01234-:R-:W-:-:S02]  /*14840*/  IMAD.U32 R4, RZ, RZ, UR4 ;  /* 0x00000004ff047e24 */ /* 0x01ffc4000f8e00ff */
[----:B------:R-:W-:Y:S02]  /*14850*/  IMAD.U32 R5, RZ, RZ, UR5 ;  /* 0x00000005ff057e24 */ /* 0x000fe4000f8e00ff */
[----:B------:R-:W-:Y:S02]  /*14860*/  IMAD.U32 R6, RZ, RZ, UR6 ;  /* 0x00000006ff067e24 */ /* 0x000fe4000f8e00ff */
[----:B------:R-:W-:Y:S01]  /*14870*/  IMAD.U32 R7, RZ, RZ, UR7 ;  /* 0x00000007ff077e24 */ /* 0x000fe2000f8e00ff */
[----:B------:R-:W-:Y:S01]  /*14880*/  MOV R10, UR8 ;  /* 0x00000008000a7c02 */ /* 0x000fe20008000f00 */
[----:B------:R-:W-:-:S07]  /*14890*/  IMAD.U32 R11, RZ, RZ, UR9 ;  /* 0x00000009ff0b7e24 */ /* 0x000fce000f8e00ff */
[----:B------:R-:W-:-:S07]  /*148a0*/  LEPC R20, `(.L_x_1654) ;  /* 0x000000001014794e */ /* 0x000fce0000000000 */
[----:B------:R-:W-:Y:S05]  /*148b0*/  CALL.ABS.NOINC R2 ;  /* 0x0000000002007343 */ /* 0x000fea0003c00000 */
.L_x_1654:
[----:B------:R-:W-:Y:S05]  /*148c0*/  EXIT ;  /* 0x000000000000794d */ /* 0x000fea0003800000 */
.L_x_1653:
        /* <DEDUP_REMOVED lines=13> */
.L_x_1656:
[----:B------:R-:W-:Y:S05]  /*149a0*/  BSYNC.RECONVERGENT B0 ;  /* 0x0000000000007941 */ /* 0x000fea0003800200 */
.L_x_1655:
[----:B------:R-:W-:-:S05]  /*149b0*/  LOP3.LUT R3, R0, 0x80, R3, 0xf8, !PT ;  /* 0x0000008000037812 */ /* 0x000fca00078ef803 */
[----:B------:R-:W-:Y:S01]  /*149c0*/  STG.E.U8 desc[UR36][R16.64], R3 ;  /* 0x0000000310007986 */ /* 0x000fe2000c101124 */
[----:B------:R-:W-:Y:S05]  /*149d0*/  EXIT ;  /* 0x000000000000794d */ /* 0x000fea0003800000 */
.L_x_1652:
        /* <DEDUP_REMOVED lines=12> */
.L_x_1658:
[----:B------:R-:W-:Y:S01]  /*14aa0*/  IMAD.MOV.U32 R0, RZ, RZ, 0x7f ;  /* 0x0000007fff007424 */ /* 0x000fe200078e00ff */
[----:B------:R-:W-:-:S04]  /*14ab0*/  ISETP.GT.U32.AND P0, PT, R2, 0x7f800000, PT ;  /* 0x7f8000000200780c */ /* 0x000fc80003f04070 */
[----:B------:R-:W-:-:S09]  /*14ac0*/  SEL R0, R0, 0x7c, P0 ;  /* 0x0000007c00007807 */ /* 0x000fd20000000000 */
.L_x_1659:
[----:B------:R-:W-:Y:S05]  /*14ad0*/  BSYNC.RECONVERGENT B0 ;  /* 0x0000000000007941 */ /* 0x000fea0003800200 */
.L_x_1657:
[----:B------:R-:W-:-:S04]  /*14ae0*/  SHF.R.U32.HI R3, RZ, 0x18, R3 ;  /* 0x00000018ff037819 */ /* 0x000fc80000011603 */
[----:B------:R-:W-:-:S05]  /*14af0*/  LOP3.LUT R3, R0, 0x80, R3, 0xf8, !PT ;  /* 0x0000008000037812 */ /* 0x000fca00078ef803 */
[----:B------:R-:W-:Y:S01]  /*14b00*/  STG.E.U8 desc[UR36][R16.64], R3 ;  /* 0x0000000310007986 */ /* 0x000fe2000c101124 */
[----:B------:R-:W-:Y:S05]  /*14b10*/  EXIT ;  /* 0x000000000000794d */ /* 0x000fea0003800000 */
.L_x_1651:
[----:B-----5:R-:W-:Y:S01]  /*14b20*/  STG.E.U16 desc[UR36][R16.64], R23 ;  /* 0x0000001710007986 */ /* 0x020fe2000c101524 */
[----:B------:R-:W-:Y:S05]  /*14b30*/  EXIT ;  /* 0x000000000000794d */ /* 0x000fea0003800000 */
.L_x_1660:
        /* <DEDUP_REMOVED lines=12> */
.L_x_41757:


//--------------------- .text._ZN2at6native27unrolled_elementwise_kernelIZZZNS0_28launch_masked_scatter_kernelERKNS_10TensorBaseES4_S4_S4_ENKUlvE_clEvENKUlvE9_clEvEUlN3c108BFloat16EblE_St5arrayIPcLm4EELi4E23TrivialOffsetCalculatorILi3EjESD_ILi1EjENS0_6memory12LoadWithCastILi3EEENSG_13StoreWithCastILi1EEEEEviT_T0_T2_T3_T4_T5_ --------------------------
	.section	.text._ZN2at6native27unrolled_elementwise_kernelIZZZNS0_28launch_masked_scatter_kernelERKNS_10TensorBaseES4_S4_S4_ENKUlvE_clEvENKUlvE9_clEvEUlN3c108BFloat16EblE_St5arrayIPcLm4EELi4E23TrivialOffsetCalculatorILi3EjESD_ILi1EjENS0_6memory12LoadWithCastILi3EEENSG_13StoreWithCastILi1EEEEEviT_T0_T2_T3_T4_T5_,"ax",@progbits
	.align	128
        .global         _ZN2at6native27unrolled_elementwise_kernelIZZZNS0_28launch_masked_scatter_kernelERKNS_10TensorBaseES4_S4_S4_ENKUlvE_clEvENKUlvE9_clEvEUlN3c108BFloat16EblE_St5arrayIPcLm4EELi4E23TrivialOffsetCalculatorILi3EjESD_ILi1EjENS0_6memory12LoadWithCastILi3EEENSG_13StoreWithCastILi1EEEEEviT_T0_T2_T3_T4_T5_
        .type           _ZN2at6native27unrolled_elementwise_kernelIZZZNS0_28launch_masked_scatter_kernelERKNS_10TensorBaseES4_S4_S4_ENKUlvE_clEvENKUlvE9_clEvEUlN3c108BFloat16EblE_St5arrayIPcLm4EELi4E23TrivialOffsetCalculatorILi3EjESD_ILi1EjENS0_6memory12LoadWithCastILi3EEENSG_13StoreWithCastILi1EEEEEviT_T0_T2_T3_T4_T5_,@function
        .size           _ZN2at6native27unrolled_elementwise_kernelIZZZNS0_28launch_masked_scatter_kernelERKNS_10TensorBaseES4_S4_S4_ENKUlvE_clEvENKUlvE9_clEvEUlN3c108BFloat16EblE_St5arrayIPcLm4EELi4E23TrivialOffsetCalculatorILi3EjESD_ILi1EjENS0_6memory12LoadWithCastILi3EEENSG_13StoreWithCastILi1EEEEEviT_T0_T2_T3_T4_T5_,(.L_x_41758 - _ZN2at6native27unrolled_elementwise_kernelIZZZNS0_28launch_masked_scatter_kernelERKNS_10TensorBaseES4_S4_S4_ENKUlvE_clEvENKUlvE9_clEvEUlN3c108BFloat16EblE_St5arrayIPcLm4EELi4E23TrivialOffsetCalculatorILi3EjESD_ILi1EjENS0_6memory12LoadWithCastILi3EEENSG_13StoreWithCastILi1EEEEEviT_T0_T2_T3_T4_T5_)
        .other          _ZN2at6native27unrolled_elementwise_kernelIZZZNS0_28launch_masked_scatter_kernelERKNS_10TensorBaseES4_S4_S4_ENKUlvE_clEvENKUlvE9_clEvEUlN3c108BFloat16EblE_St5arrayIPcLm4EELi4E23TrivialOffsetCalculatorILi3EjESD_ILi1EjENS0_6memory12LoadWithCastILi3EEENSG_13StoreWithCastILi1EEEEEviT_T0_T2_T3_T4_T5_,@"STO_CUDA_ENTRY STV_DEFAULT"
_ZN2at6native27unrolled_elementwise_kernelIZZZNS0_28launch_masked_scatter_kernelERKNS_10TensorBaseES4_S4_S4_ENKUlvE_clEvENKUlvE9_clEvEUlN3c108BFloat16EblE_St5arrayIPcLm4EELi4E23TrivialOffsetCalculatorILi3EjESD_ILi1EjENS0_6memory12LoadWithCastILi3EEENSG_13StoreWithCastILi1EEEEEviT_T0_T2_T3_T4_T5_:
.text._ZN2at6native27unrolled_elementwise_kernelIZZZNS0_28launch_masked_scatter_kernelERKNS_10TensorBaseES4_S4_S4_ENKUlvE_clEvENKUlvE9_clEvEUlN3c108BFloat16EblE_St5arrayIPcLm4EELi4E23TrivialOffsetCalculatorILi3EjESD_ILi1EjENS0_6memory12LoadWithCastILi3EEENSG_13StoreWithCastILi1EEEEEviT_T0_T2_T3_T4_T5_:
        /* <DEDUP_REMOVED lines=38> */
.L_x_1666:
[----:B------:R-:W2:Y:S02]  /*0260*/  LDG.E.U8 R4, desc[UR36][R4.64] ;  /* 0x0000002404047981 */ /* 0x000ea4000c1e1100 */
[----:B--2---:R-:W-:-:S04]  /*0270*/  I2FP.F32.U32 R0, R4 ;  /* 0x0000000400007245 */ /* 0x004fc80000201000 */
[----:B------:R-:W-:-:S04]  /*0280*/  F2FP.BF16.F32.PACK_AB R0, RZ, R0 ;  /* 0x00000000ff00723e */ /* 0x000fc800000010ff */
[----:B------:R-:W-:Y:S01]  /*0290*/  PRMT R22, R0, 0x7610, R22 ;  /* 0x0000761000167816 */ /* 0x000fe20000000016 */
[----:B------:R-:W-:Y:S06]  /*02a0*/  BRA `(.L_x_1668) ;  /* 0x0000000c00e47947 */ /* 0x000fec0003800000 */
.L_x_1665:
        /* <DEDUP_REMOVED lines=11> */
.L_x_1670:
[----:B------:R-:W2:Y:S02]  /*0360*/  LDG.E R4, desc[UR36][R4.64] ;  /* 0x0000002404047981 */ /* 0x000ea4000c1e1900 */
[----:B--2---:R-:W-:-:S04]  /*0370*/  I2FP.F32.S32 R0, R4 ;  /* 0x0000000400007245 */ /* 0x004fc80000201400 */
[----:B------:R-:W-:-:S04]  /*0380*/  F2FP.BF16.F32.PACK_AB R0, RZ, R0 ;  /* 0x00000000ff00723e */ /* 0x000fc800000010ff */
[----:B------:R-:W-:Y:S01]  /*0390*/  PRMT R22, R0, 0x7610, R22 ;  /* 0x0000761000167816 */ /* 0x000fe20000000016 */
[----:B------:R-:W-:Y:S06]  /*03a0*/  BRA `(.L_x_1668) ;  /* 0x0000000c00a47947 */ /* 0x000fec0003800000 */
.L_x_1669:
[----:B------:R-:W2:Y:S02]  /*03b0*/  LDG.E.U16 R4, desc[UR36][R4.64] ;  /* 0x0000002404047981 */ /* 0x000ea4000c1e1500 */
[----:B--2---:R-:W0:Y:S02]  /*03c0*/  I2F.S16 R0, R4 ;  /* 0x0000000400007306 */ /* 0x004e240000101400 */
[----:B0-----:R-:W-:-:S04]  /*03d0*/  F2FP.BF16.F32.PACK_AB R0, RZ, R0 ;  /* 0x00000000ff00723e */ /* 0x001fc800000010ff */
[----:B------:R-:W-:Y:S01]  /*03e0*/  PRMT R22, R0, 0x7610, R22 ;  /* 0x0000761000167816 */ /* 0x000fe20000000016 */
[----:B------:R-:W-:Y:S06]  /*03f0*/  BRA `(.L_x_1668) ;  /* 0x0000000c00907947 */ /* 0x000fec0003800000 */
.L_x_1664:
        /* <DEDUP_REMOVED lines=9> */
.L_x_1672:
[----:B------:R-:W2:Y:S02]  /*0490*/  LDG.E.U16 R0, desc[UR36][R4.64] ;  /* 0x0000002404007981 */ /* 0x000ea4000c1e1500 */
[----:B--2---:R-:W-:-:S05]  /*04a0*/  HADD2.F32 R0, -RZ, R0.H0_H0 ;  /* 0x20000000ff007230 */ /* 0x004fca0000004100 */
[----:B------:R-:W-:-:S04]  /*04b0*/  F2FP.BF16.F32.PACK_AB R0, RZ, R0 ;  /* 0x00000000ff00723e */ /* 0x000fc800000010ff */
[----:B------:R-:W-:Y:S01]  /*04c0*/  PRMT R22, R0, 0x7610, R22 ;  /* 0x0000761000167816 */ /* 0x000fe20000000016 */
[----:B------:R-:W-:Y:S06]  /*04d0*/  BRA `(.L_x_1668) ;  /* 0x0000000c00587947 */ /* 0x000fec0003800000 */
.L_x_1671:
        /* <DEDUP_REMOVED lines=9> */
.L_x_1674:
[----:B------:R-:W2:Y:S02]  /*0570*/  LDG.E.U16 R4, desc[UR36][R4.64] ;  /* 0x0000002404047981 */ /* 0x000ea4000c1e1500 */
[----:B--2---:R-:W-:-:S05]  /*0580*/  HADD2.F32 R0, -RZ, R4.H0_H0 ;  /* 0x20000004ff007230 */ /* 0x004fca0000004100 */
[----:B------:R-:W-:-:S04]  /*0590*/  F2FP.BF16.F32.PACK_AB R0, RZ, R0 ;  /* 0x00000000ff00723e */ /* 0x000fc800000010ff */
[----:B------:R-:W-:Y:S01]  /*05a0*/  PRMT R22, R0, 0x7610, R22 ;  /* 0x0000761000167816 */ /* 0x000fe20000000016 */
[----:B------:R-:W-:Y:S06]  /*05b0*/  BRA `(.L_x_1668) ;  /* 0x0000000c00207947 */ /* 0x000fec0003800000 */
.L_x_1673:
        /* <DEDUP_REMOVED lines=13> */
.L_x_1663:
        /* <DEDUP_REMOVED lines=14> */
.L_x_1677:
        /* <DEDUP_REMOVED lines=13> */
.L_x_1676:
        /* <DEDUP_REMOVED lines=27> */
.L_x_1679:
        /* <DEDUP_REMOVED lines=12> */
[----:B------:R-:W-:-:S04]  /*0ab0*/  F2FP.BF16.F32.PACK_AB R0, RZ, R0 ;  /* 0x00000000ff00723e */ /* 0x000fc800000010ff */
[----:B------:R-:W-:Y:S01]  /*0ac0*/  PRMT R22, R0, 0x7610, R22 ;  /* 0x0000761000167816 */ /* 0x000fe20000000016 */
[----:B------:R-:W-:Y:S06]  /*0ad0*/  BRA `(.L_x_1668) ;  /* 0x0000000400d87947 */ /* 0x000fec0003800000 */
.L_x_1678:
[----:B------:R0:W5:Y:S01]  /*0ae0*/  LDG.E.U16 R22, desc[UR36][R4.64] ;  /* 0x0000002404167981 */ /* 0x000162000c1e1500 */
[----:B------:R-:W-:Y:S05]  /*0af0*/  BRA `(.L_x_1668) ;  /* 0x0000000400d07947 */ /* 0x000fea0003800000 */
.L_x_1675:
        /* <DEDUP_REMOVED lines=13> */
.L_x_1682:
        /* <DEDUP_REMOVED lines=21> */
.L_x_1686:
[----:B------:R-:W-:Y:S05]  /*0d20*/  BSYNC.RECONVERGENT B1 ;  /* 0x0000000000017941 */ /* 0x000fea0003800200 */
.L_x_1685:
[----:B------:R-:W-:Y:S01]  /*0d30*/  IMAD.SHL.U32 R0, R0, 0x100000, RZ ;  /* 0x0010000000007824 */ /* 0x000fe200078e00ff */
[----:B------:R-:W-:-:S04]  /*0d40*/  LEA R3, R3, 0x3b800000, 0x17 ;  /* 0x3b80000003037811 */ /* 0x000fc800078eb8ff */
[----:B------:R-:W-:-:S07]  /*0d50*/  LOP3.LUT R0, R3, R0, R7, 0xfe, !PT ;  /* 0x0000000003007212 */ /* 0x000fce00078efe07 */
.L_x_1684:
[----:B------:R-:W-:Y:S05]  /*0d60*/  BSYNC.RECONVERGENT B0 ;  /* 0x0000000000007941 */ /* 0x000fea0003800200 */
.L_x_1683:
[----:B------:R-:W-:-:S04]  /*0d70*/  F2FP.BF16.F32.PACK_AB R0, RZ, R0 ;  /* 0x00000000ff00723e */ /* 0x000fc800000010ff */
[----:B------:R-:W-:Y:S01]  /*0d80*/  PRMT R22, R0, 0x7610, R22 ;  /* 0x0000761000167816 */ /* 0x000fe20000000016 */
[----:B------:R-:W-:Y:S06]  /*0d90*/  BRA `(.L_x_1668) ;  /* 0x0000000400287947 */ /* 0x000fec0003800000 */
.L_x_1681:
        /* <DEDUP_REMOVED lines=21> */
.L_x_1690:
[----:B------:R-:W-:Y:S05]  /*0ef0*/  BSYNC.RECONVERGENT B1 ;  /* 0x0000000000017941 */ /* 0x000fea0003800200 */
.L_x_1689:
[----:B------:R-:W-:Y:S01]  /*0f00*/  IMAD.SHL.U32 R0, R0, 0x200000, RZ ;  /* 0x0020000000007824 */ /* 0x000fe200078e00ff */
[----:B------:R-:W-:-:S04]  /*0f10*/  LEA R3, R3, 0x37800000, 0x17 ;  /* 0x3780000003037811 */ /* 0x000fc800078eb8ff */
[----:B------:R-:W-:-:S07]  /*0f20*/  LOP3.LUT R0, R3, R0, R7, 0xfe, !PT ;  /* 0x0000000003007212 */ /* 0x000fce00078efe07 */
.L_x_1688:
[----:B------:R-:W-:Y:S05]  /*0f30*/  BSYNC.RECONVERGENT B0 ;  /* 0x0000000000007941 */ /* 0x000fea0003800200 */
.L_x_1687:
[----:B------:R-:W-:-:S04]  /*0f40*/  F2FP.BF16.F32.PACK_AB R0, RZ, R0 ;  /* 0x00000000ff00723e */ /* 0x000fc800000010ff */
[----:B------:R-:W-:Y:S01]  /*0f50*/  PRMT R22, R0, 0x7610, R22 ;  /* 0x0000761000167816 */ /* 0x000fe20000000016 */
[----:B------:R-:W-:Y:S06]  /*0f60*/  BRA `(.L_x_1668) ;  /* 0x0000000000b47947 */ /* 0x000fec0003800000 */
.L_x_1680:
[----:B------:R-:W-:-:S09]  /*0f70*/  UISETP.NE.AND UP0, UPT, UR4, 0x1c, UPT ;  /* 0x0000001c0400788c */ /* 0x000fd2000bf05270 */
[----:B------:R-:W-:Y:S05]  /*0f80*/  BRA.U !UP0, `(.L_x_1691) ;  /* 0x00000001089c7547 */ /* 0x000fea000b800000 */
[----:B------:R-:W-:-:S09]  /*0f90*/  UISETP.NE.AND UP0, UPT, UR4, 0x1d, UPT ;  /* 0x0000001d0400788c */ /* 0x000fd2000bf05270 */
[----:B------:R-:W-:Y:S05]  /*0fa0*/  BRA.U !UP0, `(.L_x_1692) ;  /* 0x0000000108807547 */ /* 0x000fea000b800000 */
[----:B------:R-:W-:-:S09]  /*0fb0*/  UISETP.NE.AND UP0, UPT, UR4, 0x2c, UPT ;  /* 0x0000002c0400788c */ /* 0x000fd2000bf05270 */
[----:B------:R-:W-:Y:S05]  /*0fc0*/  BRA.U !UP0, `(.L_x_1693) ;  /* 0x0000000108487547 */ /* 0x000fea000b800000 */
.L_x_1667:
        /* <DEDUP_REMOVED lines=16> */
.L_x_1694:
[----:B------:R-:W-:Y:S01]  /*10d0*/  PRMT R22, RZ, 0x7610, R22 ;  /* 0x00007610ff167816 */ /* 0x000fe20000000016 */
[----:B------:R-:W-:Y:S06]  /*10e0*/  BRA `(.L_x_1668) ;  /* 0x0000000000547947 */ /* 0x000fec0003800000 */
.L_x_1693:
        /* <DEDUP_REMOVED lines=8> */
.L_x_1696:
[----:B------:R-:W-:Y:S05]  /*1170*/  BSYNC.RECONVERGENT B0 ;  /* 0x0000000000007941 */ /* 0x000fea0003800200 */
.L_x_1695:
[----:B------:R-:W-:-:S04]  /*1180*/  F2FP.BF16.F32.PACK_AB R0, RZ, R0 ;  /* 0x00000000ff00723e */ /* 0x000fc800000010ff */
[----:B------:R-:W-:Y:S01]  /*1190*/  PRMT R22, R0, 0x7610, R22 ;  /* 0x0000761000167816 */ /* 0x000fe20000000016 */
[----:B------:R-:W-:Y:S06]  /*11a0*/  BRA `(.L_x_1668) ;  /* 0x0000000000247947 */ /* 0x000fec0003800000 */
.L_x_1692:
[----:B------:R-:W2:Y:S02]  /*11b0*/  LDG.E.64 R4, desc[UR36][R4.64] ;  /* 0x0000002404047981 */ /* 0x000ea4000c1e1b00 */
[----:B--2---:R-:W0:Y:S02]  /*11c0*/  I2F.U64 R0, R4 ;  /* 0x0000000400007312 */ /* 0x004e240000301000 */
[----:B0-----:R-:W-:-:S04]  /*11d0*/  F2FP.BF16.F32.PACK_AB R0, RZ, R0 ;  /* 0x00000000ff00723e */ /* 0x001fc800000010ff */
[----:B------:R-:W-:Y:S01]  /*11e0*/  PRMT R22, R0, 0x7610, R22 ;  /* 0x0000761000167816 */ /* 0x000fe20000000016 */
[----:B------:R-:W-:Y:S06]  /*11f0*/  BRA `(.L_x_1668) ;  /* 0x0000000000107947 */ /* 0x000fec0003800000 */
.L_x_1691:
[----:B------:R-:W2:Y:S02]  /*1200*/  LDG.E R4, desc[UR36][R4.64] ;  /* 0x0000002404047981 */ /* 0x000ea4000c1e1900 */
[----:B--2---:R-:W-:-:S04]  /*1210*/  I2FP.F32.U32 R0, R4 ;  /* 0x0000000400007245 */ /* 0x004fc80000201000 */
[----:B------:R-:W-:-:S04]  /*1220*/  F2FP.BF16.F32.PACK_AB R0, RZ, R0 ;  /* 0x00000000ff00723e */ /* 0x000fc800000010ff */
[----:B------:R-:W-:-:S07]  /*1230*/  PRMT R22, R0, 0x7610, R22 ;  /* 0x0000761000167816 */ /* 0x000fce0000000016 */
.L_x_1668:
[----:B0-----:R-:W0:Y:S01]  /*1240*/  LDC.64 R4, c[0x0][0x3a8] ;  /* 0x0000ea00ff047b82 */ /* 0x001e220000000a00 */
        /* <DEDUP_REMOVED lines=20> */
.L_x_1701:
[----:B------:R-:W2:Y:S02]  /*1390*/  LDG.E.U8 R4, desc[UR36][R4.64] ;  /* 0x0000002404047981 */ /* 0x000ea4000c1e1100 */
[----:B--2---:R-:W-:-:S04]  /*13a0*/  ISETP.NE.AND P0, PT, R4, RZ, PT ;  /* 0x000000ff0400720c */ /* 0x004fc80003f05270 */
[----:B------:R-:W-:Y:S01]  /*13b0*/  P2R R23, PR, RZ, 0x1 ;  /* 0x00000001ff177803 */ /* 0x000fe20000000000 */
[----:B------:R-:W-:Y:S08]  /*13c0*/  BRA `(.L_x_1703) ;  /* 0x0000000800947947 */ /* 0x000ff00003800000 */
.L_x_1700:
        /* <DEDUP_REMOVED lines=11> */
.L_x_1705:
[----:B------:R-:W2:Y:S02]  /*1480*/  LDG.E R4, desc[UR36][R4.64] ;  /* 0x0000002404047981 */ /* 0x000ea4000c1e1900 */
[----:B--2---:R-:W-:-:S04]  /*1490*/  ISETP.NE.AND P0, PT, R4, RZ, PT ;  /* 0x000000ff0400720c */ /* 0x004fc80003f05270 */
[----:B------:R-:W-:Y:S01]  /*14a0*/  P2R R23, PR, RZ, 0x1 ;  /* 0x00000001ff177803 */ /* 0x000fe20000000000 */
[----:B------:R-:W-:Y:S08]  /*14b0*/  BRA `(.L_x_1703) ;  /* 0x0000000800587947 */ /* 0x000ff00003800000 */
.L_x_1704:
[----:B------:R-:W2:Y:S02]  /*14c0*/  LDG.E.U16 R4, desc[UR36][R4.64] ;  /* 0x0000002404047981 */ /* 0x000ea4000c1e1500 */
[----:B--2---:R-:W-:-:S04]  /*14d0*/  ISETP.NE.AND P0, PT, R4, RZ, PT ;  /* 0x000000ff0400720c */ /* 0x004fc80003f05270 */
[----:B------:R-:W-:Y:S01]  /*14e0*/  P2R R23, PR, RZ, 0x1 ;  /* 0x00000001ff177803 */ /* 0x000fe20000000000 */
[----:B------:R-:W-:Y:S08]  /*14f0*/  BRA `(.L_x_1703) ;  /* 0x0000000800487947 */ /* 0x000ff00003800000 */
.L_x_1699:
        /* <DEDUP_REMOVED lines=10> */
.L_x_1707:
[----:B------:R-:W2:Y:S02]  /*15a0*/  LDG.E.U16 R0, desc[UR36][R4.64] ;  /* 0x0000002404007981 */ /* 0x000ea4000c1e1500 */
[----:B--2---:R-:W-:-:S05]  /*15b0*/  HADD2.F32 R0, -RZ, R0.H0_H0 ;  /* 0x20000000ff007230 */ /* 0x004fca0000004100 */
[----:B------:R-:W-:-:S04]  /*15c0*/  FSETP.NEU.FTZ.AND P0, PT, R0, RZ, PT ;  /* 0x000000ff0000720b */ /* 0x000fc80003f1d000 */
[----:B------:R-:W-:Y:S01]  /*15d0*/  P2R R23, PR, RZ, 0x1 ;  /* 0x00000001ff177803 */ /* 0x000fe20000000000 */
[----:B------:R-:W-:Y:S08]  /*15e0*/  BRA `(.L_x_1703) ;  /* 0x00000008000c7947 */ /* 0x000ff00003800000 */
.L_x_1706:
        /* <DEDUP_REMOVED lines=12> */
.L_x_1709:
        /* <DEDUP_REMOVED lines=10> */
.L_x_1708:
[----:B------:R-:W2:Y:S02]  /*1750*/  LDG.E.64 R4, desc[UR36][R4.64] ;  /* 0x0000002404047981 */ /* 0x000ea4000c1e1b00 */
[----:B--2---:R-:W0:Y:S02]  /*1760*/  DSETP.NEU.AND P0, PT, R4, RZ, PT ;  /* 0x000000ff0400722a */ /* 0x004e240003f0d000 */
[----:B0-----:R-:W-:Y:S01]  /*1770*/  P2R R23, PR, RZ, 0x1 ;  /* 0x00000001ff177803 */ /* 0x001fe20000000000 */
[----:B------:R-:W-:Y:S06]  /*1780*/  BRA `(.L_x_1703) ;  /* 0x0000000400a47947 */ /* 0x000fec0003800000 */
.L_x_1698:
        /* <DEDUP_REMOVED lines=12> */
.L_x_1712:
        /* <DEDUP_REMOVED lines=9> */
.L_x_1711:
        /* <DEDUP_REMOVED lines=10> */
.L_x_1714:
        /* <DEDUP_REMOVED lines=12> */
.L_x_1713:
[----:B------:R-:W2:Y:S02]  /*1a40*/  LDG.E.U16 R0, desc[UR36][R4.64] ;  /* 0x0000002404007981 */ /* 0x000ea4000c1e1500 */
[----:B--2---:R-:W-:-:S05]  /*1a50*/  IMAD.U32 R0, R0, 0x10000, RZ ;  /* 0x0001000000007824 */ /* 0x004fca00078e00ff */
[----:B------:R-:W-:-:S04]  /*1a60*/  FSETP.NEU.FTZ.AND P0, PT, R0, RZ, PT ;  /* 0x000000ff0000720b */ /* 0x000fc80003f1d000 */
[----:B------:R-:W-:Y:S01]  /*1a70*/  P2R R23, PR, RZ, 0x1 ;  /* 0x00000001ff177803 */ /* 0x000fe20000000000 */
[----:B------:R-:W-:Y:S08]  /*1a80*/  BRA `(.L_x_1703) ;  /* 0x0000000000e47947 */ /* 0x000ff00003800000 */
.L_x_1710:
        /* <DEDUP_REMOVED lines=12> */
.L_x_1717:
[----:B------:R-:W2:Y:S02]  /*1b50*/  LDG.E.U8 R4, desc[UR36][R4.64] ;  /* 0x0000002404047981 */ /* 0x000ea4000c1e1100 */
[----:B--2---:R-:W-:-:S04]  /*1b60*/  ISETP.NE.AND P0, PT, R4, RZ, PT ;  /* 0x000000ff0400720c */ /* 0x004fc80003f05270 */
[----:B------:R-:W-:Y:S01]  /*1b70*/  P2R R23, PR, RZ, 0x1 ;  /* 0x00000001ff177803 */ /* 0x000fe20000000000 */
[----:B------:R-:W-:Y:S08]  /*1b80*/  BRA `(.L_x_1703) ;  /* 0x0000000000a47947 */ /* 0x000ff00003800000 */
.L_x_1716:
[----:B------:R-:W2:Y:S02]  /*1b90*/  LDG.E.U8 R4, desc[UR36][R4.64] ;  /* 0x0000002404047981 */ /* 0x000ea4000c1e1100 */
[----:B--2---:R-:W-:-:S04]  /*1ba0*/  ISETP.NE.AND P0, PT, R4, RZ, PT ;  /* 0x000000ff0400720c */ /* 0x004fc80003f05270 */
[----:B------:R-:W-:Y:S01]  /*1bb0*/  P2R R23, PR, RZ, 0x1 ;  /* 0x00000001ff177803 */ /* 0x000fe20000000000 */
[----:B------:R-:W-:Y:S08]  /*1bc0*/  BRA `(.L_x_1703) ;  /* 0x0000000000947947 */ /* 0x000ff00003800000 */
.L_x_1715:
[----:B------:R-:W-:-:S09]  /*1bd0*/  UISETP.NE.AND UP0, UPT, UR4, 0x1c, UPT ;  /* 0x0000001c0400788c */ /* 0x000fd2000bf05270 */
[----:B------:R-:W-:Y:S05]  /*1be0*/  BRA.U !UP0, `(.L_x_1718) ;  /* 0x0000000108807547 */ /* 0x000fea000b800000 */
[----:B------:R-:W-:-:S09]  /*1bf0*/  UISETP.NE.AND UP0, UPT, UR4, 0x1d, UPT ;  /* 0x0000001d0400788c */ /* 0x000fd2000bf05270 */
[----:B------:R-:W-:Y:S05]  /*1c00*/  BRA.U !UP0, `(.L_x_1719) ;  /* 0x0000000108647547 */ /* 0x000fea000b800000 */
[----:B------:R-:W-:-:S09]  /*1c10*/  UISETP.NE.AND UP0, UPT, UR4, 0x2c, UPT ;  /* 0x0000002c0400788c */ /* 0x000fd2000bf05270 */
[----:B------:R-:W-:Y:S05]  /*1c20*/  BRA.U !UP0, `(.L_x_1720) ;  /* 0x00000001084c7547 */ /* 0x000fea000b800000 */
.L_x_1702:
        /* <DEDUP_REMOVED lines=16> */
.L_x_1721:
[----:B------:R-:W-:-:S04]  /*1d30*/  PLOP3.LUT P0, PT, PT, PT, PT, 0x8, 0x80 ;  /* 0x000000000080781c */ /* 0x000fc80003f0e170 */
[----:B------:R-:W-:Y:S01]  /*1d40*/  P2R R23, PR, RZ, 0x1 ;  /* 0x00000001ff177803 */ /* 0x000fe20000000000 */
[----:B------:R-:W-:Y:S08]  /*1d50*/  BRA `(.L_x_1703) ;  /* 0x0000000000307947 */ /* 0x000ff00003800000 */
.L_x_1720:
[----:B------:R-:W2:Y:S02]  /*1d60*/  LDG.E.U8 R4, desc[UR36][R4.64] ;  /* 0x0000002404047981 */ /* 0x000ea4000c1e1100 */
[----:B--2---:R-:W-:-:S04]  /*1d70*/  ISETP.NE.AND P0, PT, R4, RZ, PT ;  /* 0x000000ff0400720c */ /* 0x004fc80003f05270 */
[----:B------:R-:W-:Y:S01]  /*1d80*/  P2R R23, PR, RZ, 0x1 ;  /* 0x00000001ff177803 */ /* 0x000fe20000000000 */
[----:B------:R-:W-:Y:S08]  /*1d90*/  BRA `(.L_x_1703) ;  /* 0x0000000000207947 */ /* 0x000ff00003800000 */
.L_x_1719:
[----:B------:R-:W2:Y:S02]  /*1da0*/  LDG.E.64 R4, desc[UR36][R4.64] ;  /* 0x0000002404047981 */ /* 0x000ea4000c1e1b00 */
[----:B--2---:R-:W-:-:S04]  /*1db0*/  ISETP.NE.U32.AND P0, PT, R4, RZ, PT ;  /* 0x000000ff0400720c */ /* 0x004fc80003f05070 */
[----:B------:R-:W-:-:S04]  /*1dc0*/  ISETP.NE.AND.EX P0, PT, R5, RZ, PT, P0 ;  /* 0x000000ff0500720c */ /* 0x000fc80003f05300 */
[----:B------:R-:W-:Y:S01]  /*1dd0*/  P2R R23, PR, RZ, 0x1 ;  /* 0x00000001ff177803 */ /* 0x000fe20000000000 */
[----:B------:R-:W-:Y:S08]  /*1de0*/  BRA `(.L_x_1703) ;  /* 0x00000000000c7947 */ /* 0x000ff00003800000 */
.L_x_1718:
[----:B------:R-:W2:Y:S02]  /*1df0*/  LDG.E R4, desc[UR36][R4.64] ;  /* 0x0000002404047981 */ /* 0x000ea4000c1e1900 */
[----:B--2---:R-:W-:-:S04]  /*1e00*/  ISETP.NE.AND P0, PT, R4, RZ, PT ;  /* 0x000000ff0400720c */ /* 0x004fc80003f05270 */
[----:B------:R-:W-:-:S09]  /*1e10*/  P2R R23, PR, RZ, 0x1 ;  /* 0x00000001ff177803 */ /* 0x000fd20000000000 */
.L_x_1703:
[----:B------:R-:W-:Y:S05]  /*1e20*/  BSYNC.RECONVERGENT B6 ;  /* 0x0000000000067941 */ /* 0x000fea0003800200 */
.L_x_1697:
        /* <DEDUP_REMOVED lines=19> */
.L_x_1725:
[----:B------:R3:W5:Y:S01]  /*1f60*/  LDG.E.U8 R16, desc[UR36][R4.64] ;  /* 0x0000002404107981 */ /* 0x000762000c1e1100 */
[----:B------:R-:W-:Y:S01]  /*1f70*/  IMAD.MOV.U32 R17, RZ, RZ, RZ ;  /* 0x000000ffff117224 */ /* 0x000fe200078e00ff */
[----:B------:R-:W-:Y:S06]  /*1f80*/  BRA `(.L_x_1727) ;  /* 0x0000000c00447947 */ /* 0x000fec0003800000 */
.L_x_1724:
        /* <DEDUP_REMOVED lines=8> */
.L_x_1729:
[----:B------:R-:W2:Y:S02]  /*2010*/  LDG.E R16, desc[UR36][R4.64] ;  /* 0x0000002404107981 */ /* 0x000ea4000c1e1900 */
[----:B--2---:R-:W-:Y:S01]  /*2020*/  SHF.R.S32.HI R17, RZ, 0x1f, R16 ;  /* 0x0000001fff117819 */ /* 0x004fe20000011410 */
[----:B------:R-:W-:Y:S06]  /*2030*/  BRA `(.L_x_1727) ;  /* 0x0000000c00187947 */ /* 0x000fec0003800000 */
.L_x_1728:
[----:B------:R-:W2:Y:S02]  /*2040*/  LDG.E.S16 R16, desc[UR36][R4.64] ;  /* 0x0000002404107981 */ /* 0x000ea4000c1e1700 */
[----:B--2---:R-:W-:Y:S01]  /*2050*/  SHF.R.S32.HI R17, RZ, 0x1f, R16 ;  /* 0x0000001fff117819 */ /* 0x004fe20000011410 */
[----:B------:R-:W-:Y:S06]  /*2060*/  BRA `(.L_x_1727) ;  /* 0x0000000c000c7947 */ /* 0x000fec0003800000 */
.L_x_1723:
        /* <DEDUP_REMOVED lines=9> */
.L_x_1731:
[----:B------:R-:W2:Y:S02]  /*2100*/  LDG.E.U16 R4, desc[UR36][R4.64] ;  /* 0x0000002404047981 */ /* 0x000ea4000c1e1500 */
[----:B--2---:R-:W-:-:S06]  /*2110*/  HADD2.F32 R16, -RZ, R4.H0_H0 ;  /* 0x20000004ff107230 */ /* 0x004fcc0000004100 */
[----:B------:R-:W3:Y:S02]  /*2120*/  F2I.S64.TRUNC R16, R16 ;  /* 0x0000001000107311 */ /* 0x000ee4000020d900 */
[----:B---3--:R-:W-:Y:S05]  /*2130*/  BRA `(.L_x_1727) ;  /* 0x0000000800d87947 */ /* 0x008fea0003800000 */
.L_x_1730:
        /* <DEDUP_REMOVED lines=9> */
.L_x_1733:
[----:B------:R-:W2:Y:S02]  /*21d0*/  LDG.E.U16 R4, desc[UR36][R4.64] ;  /* 0x0000002404047981 */ /* 0x000ea4000c1e1500 */
[----:B--2---:R-:W-:-:S06]  /*21e0*/  HADD2.F32 R16, -RZ, R4.H0_H0 ;  /* 0x20000004ff107230 */ /* 0x004fcc0000004100 */
[----:B------:R-:W3:Y:S02]  /*21f0*/  F2I.S64.TRUNC R16, R16 ;  /* 0x0000001000107311 */ /* 0x000ee4000020d900 */
[----:B---3--:R-:W-:Y:S05]  /*2200*/  BRA `(.L_x_1727) ;  /* 0x0000000800a47947 */ /* 0x008fea0003800000 */
.L_x_1732:
[----:B------:R-:W2:Y:S02]  /*2210*/  LDG.E.64 R4, desc[UR36][R4.64] ;  /* 0x0000002404047981 */ /* 0x000ea4000c1e1b00 */
[----:B--2---:R3:W4:Y:S02]  /*2220*/  F2I.S64.F64.TRUNC R16, R4 ;  /* 0x0000000400107311 */ /* 0x004724000030d900 */
[----:B---34-:R-:W-:Y:S05]  /*2230*/  BRA `(.L_x_1727) ;  /* 0x0000000800987947 */ /* 0x018fea0003800000 */
.L_x_1722:
        /* <DEDUP_REMOVED lines=13> */
.L_x_1736:
[----:B------:R-:W2:Y:S02]  /*2310*/  LDG.E.64 R4, desc[UR36][R4.64] ;  /* 0x0000002404047981 */ /* 0x000ea4000c1e1b00 */
[----:B--2---:R3:W4:Y:S02]  /*2320*/  F2I.S64.F64.TRUNC R16, R4 ;  /* 0x0000000400107311 */ /* 0x004724000030d900 */
[----:B---34-:R-:W-:Y:S05]  /*2330*/  BRA `(.L_x_1727) ;  /* 0x0000000800587947 */ /* 0x018fea0003800000 */
.L_x_1735:
        /* <DEDUP_REMOVED lines=26> */
.L_x_1738:
        /* <DEDUP_REMOVED lines=14> */
.L_x_1737:
[----:B------:R-:W2:Y:S02]  /*25c0*/  LDG.E.U16 R16, desc[UR36][R4.64] ;  /* 0x0000002404107981 */ /* 0x000ea4000c1e1500 */
[----:B--2---:R-:W-:-:S06]  /*25d0*/  IMAD.U32 R16, R16, 0x10000, RZ ;  /* 0x0001000010107824 */ /* 0x004fcc00078e00ff */
[----:B------:R-:W3:Y:S02]  /*25e0*/  F2I.S64.TRUNC R16, R16 ;  /* 0x0000001000107311 */ /* 0x000ee4000020d900 */
[----:B---3--:R-:W-:Y:S05]  /*25f0*/  BRA `(.L_x_1727) ;  /* 0x0000000400a87947 */ /* 0x008fea0003800000 */
.L_x_1734:
        /* <DEDUP_REMOVED lines=11> */
.L_x_1741:
        /* <DEDUP_REMOVED lines=21> */
.L_x_1745:
[----:B------:R-:W-:Y:S05]  /*2800*/  BSYNC.RECONVERGENT B1 ;  /* 0x0000000000017941 */ /* 0x000fea0003800200 */
.L_x_1744:
[----:B------:R-:W-:Y:S01]  /*2810*/  IMAD.SHL.U32 R0, R0, 0x100000, RZ ;  /* 0x0010000000007824 */ /* 0x000fe200078e00ff */
[----:B------:R-:W-:-:S04]  /*2820*/  LEA R3, R3, 0x3b800000, 0x17 ;  /* 0x3b80000003037811 */ /* 0x000fc800078eb8ff */
[----:B------:R-:W-:-:S07]  /*2830*/  LOP3.LUT R16, R3, R0, R7, 0xfe, !PT ;  /* 0x0000000003107212 */ /* 0x000fce00078efe07 */
.L_x_1743:
[----:B------:R-:W-:Y:S05]  /*2840*/  BSYNC.RECONVERGENT B0 ;  /* 0x0000000000007941 */ /* 0x000fea0003800200 */
.L_x_1742:
[----:B------:R-:W0:Y:S02]  /*2850*/  F2I.S64.TRUNC R16, R16 ;  /* 0x0000001000107311 */ /* 0x000e24000020d900 */
[----:B0-----:R-:W-:Y:S05]  /*2860*/  BRA `(.L_x_1727) ;  /* 0x00000004000c7947 */ /* 0x001fea0003800000 */
.L_x_1740:
        /* <DEDUP_REMOVED lines=21> */
.L_x_1749:
[----:B------:R-:W-:Y:S05]  /*29c0*/  BSYNC.RECONVERGENT B1 ;  /* 0x0000000000017941 */ /* 0x000fea0003800200 */
.L_x_1748:
[----:B------:R-:W-:Y:S01]  /*29d0*/  IMAD.SHL.U32 R0, R0, 0x200000, RZ ;  /* 0x0020000000007824 */ /* 0x000fe200078e00ff */
[----:B------:R-:W-:-:S04]  /*29e0*/  LEA R3, R3, 0x37800000, 0x17 ;  /* 0x3780000003037811 */ /* 0x000fc800078eb8ff */
[----:B------:R-:W-:-:S07]  /*29f0*/  LOP3.LUT R16, R3, R0, R7, 0xfe, !PT ;  /* 0x0000000003107212 */ /* 0x000fce00078efe07 */
.L_x_1747:
[----:B------:R-:W-:Y:S05]  /*2a00*/  BSYNC.RECONVERGENT B0 ;  /* 0x0000000000007941 */ /* 0x000fea0003800200 */
.L_x_1746:
[----:B------:R-:W0:Y:S02]  /*2a10*/  F2I.S64.TRUNC R16, R16 ;  /* 0x0000001000107311 */ /* 0x000e24000020d900 */
[----:B0-----:R-:W-:Y:S05]  /*2a20*/  BRA `(.L_x_1727) ;  /* 0x00000000009c7947 */ /* 0x001fea0003800000 */
.L_x_1739:
[----:B------:R-:W-:-:S09]  /*2a30*/  UISETP.NE.AND UP0, UPT, UR4, 0x1c, UPT ;  /* 0x0000001c0400788c */ /* 0x000fd2000bf05270 */
[----:B------:R-:W-:Y:S05]  /*2a40*/  BRA.U !UP0, `(.L_x_1750) ;  /* 0x00000001088c7547 */ /* 0x000fea000b800000 */
[----:B------:R-:W-:-:S09]  /*2a50*/  UISETP.NE.AND UP0, UPT, UR4, 0x1d, UPT ;  /* 0x0000001d0400788c */ /* 0x000fd2000bf05270 */
[----:B------:R-:W-:Y:S05]  /*2a60*/  BRA.U !UP0, `(.L_x_1751) ;  /* 0x00000001087c7547 */ /* 0x000fea000b800000 */
[----:B------:R-:W-:-:S09]  /*2a70*/  UISETP.NE.AND UP0, UPT, UR4, 0x2c, UPT ;  /* 0x0000002c0400788c */ /* 0x000fd2000bf05270 */
[----:B------:R-:W-:Y:S05]  /*2a80*/  BRA.U !UP0, `(.L_x_1752) ;  /* 0x0000000108487547 */ /* 0x000fea000b800000 */
.L_x_1726:
        /* <DEDUP_REMOVED lines=16> */
.L_x_1753:
[----:B------:R-:W-:Y:S01]  /*2b90*/  CS2R R16, SRZ ;  /* 0x0000000000107805 */ /* 0x000fe2000001ff00 */
[----:B------:R-:W-:Y:S06]  /*2ba0*/  BRA `(.L_x_1727) ;  /* 0x00000000003c7947 */ /* 0x000fec0003800000 */
.L_x_1752:
        /* <DEDUP_REMOVED lines=8> */
.L_x_1755:
[----:B------:R-:W-:Y:S05]  /*2c30*/  BSYNC.RECONVERGENT B0 ;  /* 0x0000000000007941 */ /* 0x000fea0003800200 */
.L_x_1754:
[----:B------:R-:W3:Y:S02]  /*2c40*/  F2I.S64.TRUNC R16, R16 ;  /* 0x0000001000107311 */ /* 0x000ee4000020d900 */
[----:B---3--:R-:W-:Y:S05]  /*2c50*/  BRA `(.L_x_1727) ;  /* 0x0000000000107947 */ /* 0x008fea0003800000 */
.L_x_1751:
[----:B------:R2:W5:Y:S01]  /*2c60*/  LDG.E.64 R16, desc[UR36][R4.64] ;  /* 0x0000002404107981 */ /* 0x000562000c1e1b00 */
[----:B------:R-:W-:Y:S05]  /*2c70*/  BRA `(.L_x_1727) ;  /* 0x0000000000087947 */ /* 0x000fea0003800000 */
.L_x_1750:
[----:B------:R1:W5:Y:S01]  /*2c80*/  LDG.E R16, desc[UR36][R4.64] ;  /* 0x0000002404107981 */ /* 0x000362000c1e1900 */
[----:B------:R-:W-:-:S07]  /*2c90*/  IMAD.MOV.U32 R17, RZ, RZ, RZ ;  /* 0x000000ffff117224 */ /* 0x000fce00078e00ff */
.L_x_1727:
[----:B------:R-:W-:Y:S01]  /*2ca0*/  ISETP.NE.AND P0, PT, R23, RZ, PT ;  /* 0x000000ff1700720c */ /* 0x000fe20003f05270 */
[----:B------:R-:W-:-:S03]  /*2cb0*/  VIADD R25, R19, 0x80 ;  /* 0x0000008013197836 */ /* 0x000fc60000000000 */
[----:B------:R-:W-:-:S04]  /*2cc0*/  PLOP3.LUT P0, PT, P0, PT, PT, 0x8, 0x80 ;  /* 0x000000000080781c */ /* 0x000fc8000070e170 */
[----:B------:R-:W-:-:S09]  /*2cd0*/  P2R R24, PR, RZ, 0x1 ;  /* 0x00000001ff187803 */ /* 0x000fd20000000000 */
.L_x_1662:
[----:B------:R-:W-:Y:S05]  /*2ce0*/  BSYNC.RECONVERGENT B7 ;  /* 0x0000000000077941 */ /* 0x000fea0003800200 */
.L_x_1661:
        /* <DEDUP_REMOVED lines=29> */
.L_x_1761:
[----:B------:R-:W2:Y:S02]  /*2ec0*/  LDG.E.U8 R4, desc[UR36][R4.64] ;  /* 0x0000002404047981 */ /* 0x000ea4000c1e1100 */
[----:B--2---:R-:W-:-:S04]  /*2ed0*/  I2FP.F32.U32 R0, R4 ;  /* 0x0000000400007245 */ /* 0x004fc80000201000 */
[----:B------:R-:W-:-:S04]  /*2ee0*/  F2FP.BF16.F32.PACK_AB R0, RZ, R0 ;  /* 0x00000000ff00723e */ /* 0x000fc800000010ff */
[----:B------:R-:W-:Y:S01]  /*2ef0*/  PRMT R23, R0, 0x7610, R23 ;  /* 0x0000761000177816 */ /* 0x000fe20000000017 */
[----:B------:R-:W-:Y:S06]  /*2f00*/  BRA `(.L_x_1763) ;  /* 0x0000000c00e47947 */ /* 0x000fec0003800000 */
.L_x_1760:
        /* <DEDUP_REMOVED lines=11> */
.L_x_1765:
[----:B------:R-:W2:Y:S02]  /*2fc0*/  LDG.E R4, desc[UR36][R4.64] ;  /* 0x0000002404047981 */ /* 0x000ea4000c1e1900 */
[----:B--2---:R-:W-:-:S04]  /*2fd0*/  I2FP.F32.S32 R0, R4 ;  /* 0x0000000400007245 */ /* 0x004fc80000201400 */
[----:B------:R-:W-:-:S04]  /*2fe0*/  F2FP.BF16.F32.PACK_AB R0, RZ, R0 ;  /* 0x00000000ff00723e */ /* 0x000fc800000010ff */
[----:B------:R-:W-:Y:S01]  /*2ff0*/  PRMT R23, R0, 0x7610, R23 ;  /* 0x0000761000177816 */ /* 0x000fe20000000017 */
[----:B------:R-:W-:Y:S06]  /*3000*/  BRA `(.L_x_1763) ;  /* 0x0000000c00a47947 */ /* 0x000fec0003800000 */
.L_x_1764:
[----:B------:R-:W2:Y:S02]  /*3010*/  LDG.E.U16 R4, desc[UR36][R4.64] ;  /* 0x0000002404047981 */ /* 0x000ea4000c1e1500 */
[----:B--2---:R-:W0:Y:S02]  /*3020*/  I2F.S16 R0, R4 ;  /* 0x0000000400007306 */ /* 0x004e240000101400 */
[----:B0-----:R-:W-:-:S04]  /*3030*/  F2FP.BF16.F32.PACK_AB R0, RZ, R0 ;  /* 0x00000000ff00723e */ /* 0x001fc800000010ff */
[----:B------:R-:W-:Y:S01]  /*3040*/  PRMT R23, R0, 0x7610, R23 ;  /* 0x0000761000177816 */ /* 0x000fe20000000017 */
[----:B------:R-:W-:Y:S06]  /*3050*/  BRA `(.L_x_1763) ;  /* 0x0000000c00907947 */ /* 0x000fec0003800000 */
.L_x_1759:
        /* <DEDUP_REMOVED lines=9> */
.L_x_1767:
[----:B------:R-:W2:Y:S02]  /*30f0*/  LDG.E.U16 R0, desc[UR36][R4.64] ;  /* 0x0000002404007981 */ /* 0x000ea4000c1e1500 */
[----:B--2---:R-:W-:-:S05]  /*3100*/  HADD2.F32 R0, -RZ, R0.H0_H0 ;  /* 0x20000000ff007230 */ /* 0x004fca0000004100 */
[----:B------:R-:W-:-:S04]  /*3110*/  F2FP.BF16.F32.PACK_AB R0, RZ, R0 ;  /* 0x00000000ff00723e */ /* 0x000fc800000010ff */
[----:B------:R-:W-:Y:S01]  /*3120*/  PRMT R23, R0, 0x7610, R23 ;  /* 0x0000761000177816 */ /* 0x000fe20000000017 */
[----:B------:R-:W-:Y:S06]  /*3130*/  BRA `(.L_x_1763) ;  /* 0x0000000c00587947 */ /* 0x000fec0003800000 */
.L_x_1766:
        /* <DEDUP_REMOVED lines=9> */
.L_x_1769:
[----:B------:R-:W2:Y:S02]  /*31d0*/  LDG.E.U16 R4, desc[UR36][R4.64] ;  /* 0x0000002404047981 */ /* 0x000ea4000c1e1500 */
[----:B--2---:R-:W-:-:S05]  /*31e0*/  HADD2.F32 R0, -RZ, R4.H0_H0 ;  /* 0x20000004ff007230 */ /* 0x004fca0000004100 */
[----:B------:R-:W-:-:S04]  /*31f0*/  F2FP.BF16.F32.PACK_AB R0, RZ, R0 ;  /* 0x00000000ff00723e */ /* 0x000fc800000010ff */
[----:B------:R-:W-:Y:S01]  /*3200*/  PRMT R23, R0, 0x7610, R23 ;  /* 0x0000761000177816 */ /* 0x000fe20000000017 */
[----:B------:R-:W-:Y:S06]  /*3210*/  BRA `(.L_x_1763) ;  /* 0x0000000c00207947 */ /* 0x000fec0003800000 */
.L_x_1768:
        /* <DEDUP_REMOVED lines=13> */
.L_x_1758:
        /* <DEDUP_REMOVED lines=14> */
.L_x_1772:
        /* <DEDUP_REMOVED lines=13> */
.L_x_1771:
        /* <DEDUP_REMOVED lines=27> */
.L_x_1774:
        /* <DEDUP_REMOVED lines=12> */
[----:B------:R-:W-:-:S04]  /*3710*/  F2FP.BF16.F32.PACK_AB R0, RZ, R0 ;  /* 0x00000000ff00723e */ /* 0x000fc800000010ff */
[----:B------:R-:W-:Y:S01]  /*3720*/  PRMT R23, R0, 0x7610, R23 ;  /* 0x0000761000177816 */ /* 0x000fe20000000017 */
[----:B------:R-:W-:Y:S06]  /*3730*/  BRA `(.L_x_1763) ;  /* 0x0000000400d87947 */ /* 0x000fec0003800000 */
.L_x_1773:
[----:B------:R0:W5:Y:S01]  /*3740*/  LDG.E.U16 R23, desc[UR36][R4.64] ;  /* 0x0000002404177981 */ /* 0x000162000c1e1500 */
[----:B------:R-:W-:Y:S05]  /*3750*/  BRA `(.L_x_1763) ;  /* 0x0000000400d07947 */ /* 0x000fea0003800000 */
.L_x_1770:
        /* <DEDUP_REMOVED lines=13> */
.L_x_1777:
        /* <DEDUP_REMOVED lines=21> */
.L_x_1781:
[----:B------:R-:W-:Y:S05]  /*3980*/  BSYNC.RECONVERGENT B1 ;  /* 0x0000000000017941 */ /* 0x000fea0003800200 */
.L_x_1780:
[----:B------:R-:W-:Y:S01]  /*3990*/  IMAD.SHL.U32 R0, R0, 0x100000, RZ ;  /* 0x0010000000007824 */ /* 0x000fe200078e00ff */
[----:B------:R-:W-:-:S04]  /*39a0*/  LEA R3, R3, 0x3b800000, 0x17 ;  /* 0x3b80000003037811 */ /* 0x000fc800078eb8ff */
[----:B------:R-:W-:-:S07]  /*39b0*/  LOP3.LUT R0, R3, R0, R7, 0xfe, !PT ;  /* 0x0000000003007212 */ /* 0x000fce00078efe07 */
.L_x_1779:
[----:B------:R-:W-:Y:S05]  /*39c0*/  BSYNC.RECONVERGENT B0 ;  /* 0x0000000000007941 */ /* 0x000fea0003800200 */
.L_x_1778:
[----:B------:R-:W-:-:S04]  /*39d0*/  F2FP.BF16.F32.PACK_AB R0, RZ, R0 ;  /* 0x00000000ff00723e */ /* 0x000fc800000010ff */
[----:B------:R-:W-:Y:S01]  /*39e0*/  PRMT R23, R0, 0x7610, R23 ;  /* 0x0000761000177816 */ /* 0x000fe20000000017 */
[----:B------:R-:W-:Y:S06]  /*39f0*/  BRA `(.L_x_1763) ;  /* 0x0000000400287947 */ /* 0x000fec0003800000 */
.L_x_1776:
        /* <DEDUP_REMOVED lines=21> */
.L_x_1785:
[----:B------:R-:W-:Y:S05]  /*3b50*/  BSYNC.RECONVERGENT B1 ;  /* 0x0000000000017941 */ /* 0x000fea0003800200 */
.L_x_1784:
[----:B------:R-:W-:Y:S01]  /*3b60*/  IMAD.SHL.U32 R0, R0, 0x200000, RZ ;  /* 0x0020000000007824 */ /* 0x000fe200078e00ff */
[----:B------:R-:W-:-:S04]  /*3b70*/  LEA R3, R3, 0x37800000, 0x17 ;  /* 0x3780000003037811 */ /* 0x000fc800078eb8ff */
[----:B------:R-:W-:-:S07]  /*3b80*/  LOP3.LUT R0, R3, R0, R7, 0xfe, !PT ;  /* 0x0000000003007212 */ /* 0x000fce00078efe07 */
.L_x_1783:
[----:B------:R-:W-:Y:S05]  /*3b90*/  BSYNC.RECONVERGENT B0 ;  /* 0x0000000000007941 */ /* 0x000fea0003800200 */
.L_x_1782:
[----:B------:R-:W-:-:S04]  /*3ba0*/  F2FP.BF16.F32.PACK_AB R0, RZ, R0 ;  /* 0x00000000ff00723e */ /* 0x000fc800000010ff */
[----:B------:R-:W-:Y:S01]  /*3bb0*/  PRMT R23, R0, 0x7610, R23 ;  /* 0x0000761000177816 */ /* 0x000fe20000000017 */
[----:B------:R-:W-:Y:S06]  /*3bc0*/  BRA `(.L_x_1763) ;  /* 0x0000000000b47947 */ /* 0x000fec0003800000 */
.L_x_1775:
        /* <DEDUP_REMOVED lines=14> */
.L_x_1789:
[----:B------:R-:W-:Y:S05]  /*3cb0*/  BSYNC.RECONVERGENT B0 ;  /* 0x0000000000007941 */ /* 0x000fea0003800200 */
.L_x_1788:
[----:B------:R-:W-:-:S04]  /*3cc0*/  F2FP.BF16.F32.PACK_AB R0, RZ, R0 ;  /* 0x00000000ff00723e */ /* 0x000fc800000010ff */
[----:B------:R-:W-:Y:S01]  /*3cd0*/  PRMT R23, R0, 0x7610, R23 ;  /* 0x0000761000177816 */ /* 0x000fe20000000017 */
[----:B------:R-:W-:Y:S06]  /*3ce0*/  BRA `(.L_x_1763) ;  /* 0x00000000006c7947 */ /* 0x000fec0003800000 */
.L_x_1762:
        /* <DEDUP_REMOVED lines=16> */
.L_x_1790:
[----:B------:R-:W-:Y:S01]  /*3df0*/  PRMT R23, RZ, 0x7610, R23 ;  /* 0x00007610ff177816 */ /* 0x000fe20000000017 */
[----:B------:R-:W-:Y:S06]  /*3e00*/  BRA `(.L_x_1763) ;  /* 0x0000000000247947 */ /* 0x000fec0003800000 */
.L_x_1787:
[----:B------:R-:W2:Y:S02]  /*3e10*/  LDG.E.64 R4, desc[UR36][R4.64] ;  /* 0x0000002404047981 */ /* 0x000ea4000c1e1b00 */
[----:B--2---:R-:W0:Y:S02]  /*3e20*/  I2F.U64 R0, R4 ;  /* 0x0000000400007312 */ /* 0x004e240000301000 */
[----:B0-----:R-:W-:-:S04]  /*3e30*/  F2FP.BF16.F32.PACK_AB R0, RZ, R0 ;  /* 0x00000000ff00723e */ /* 0x001fc800000010ff */
[----:B------:R-:W-:Y:S01]  /*3e40*/  PRMT R23, R0, 0x7610, R23 ;  /* 0x0000761000177816 */ /* 0x000fe20000000017 */
[----:B------:R-:W-:Y:S06]  /*3e50*/  BRA `(.L_x_1763) ;  /* 0x0000000000107947 */ /* 0x000fec0003800000 */
.L_x_1786:
[----:B------:R-:W2:Y:S02]  /*3e60*/  LDG.E R4, desc[UR36][R4.64] ;  /* 0x0000002404047981 */ /* 0x000ea4000c1e1900 */
[----:B--2---:R-:W-:-:S04]  /*3e70*/  I2FP.F32.U32 R0, R4 ;  /* 0x0000000400007245 */ /* 0x004fc80000201000 */
[----:B------:R-:W-:-:S04]  /*3e80*/  F2FP.BF16.F32.PACK_AB R0, RZ, R0 ;  /* 0x00000000ff00723e */ /* 0x000fc800000010ff */
[----:B------:R-:W-:-:S07]  /*3e90*/  PRMT R23, R0, 0x7610, R23 ;  /* 0x0000761000177816 */ /* 0x000fce0000000017 */
.L_x_1763:
        /* <DEDUP_REMOVED lines=21> */
.L_x_1795:
[----:B------:R-:W2:Y:S02]  /*3ff0*/  LDG.E.U8 R4, desc[UR36][R4.64] ;  /* 0x0000002404047981 */ /* 0x000ea4000c1e1100 */
[----:B--2---:R-:W-:-:S04]  /*4000*/  ISETP.NE.AND P0, PT, R4, RZ, PT ;  /* 0x000000ff0400720c */ /* 0x004fc80003f05270 */
[----:B------:R-:W-:Y:S01]  /*4010*/  P2R R27, PR, RZ, 0x1 ;  /* 0x00000001ff1b7803 */ /* 0x000fe20000000000 */
[----:B------:R-:W-:Y:S08]  /*4020*/  BRA `(.L_x_1797) ;  /* 0x0000000800947947 */ /* 0x000ff00003800000 */
.L_x_1794:
        /* <DEDUP_REMOVED lines=11> */
.L_x_1799:
[----:B------:R-:W2:Y:S02]  /*40e0*/  LDG.E R4, desc[UR36][R4.64] ;  /* 0x0000002404047981 */ /* 0x000ea4000c1e1900 */
[----:B--2---:R-:W-:-:S04]  /*40f0*/  ISETP.NE.AND P0, PT, R4, RZ, PT ;  /* 0x000000ff0400720c */ /* 0x004fc80003f05270 */
[----:B------:R-:W-:Y:S01]  /*4100*/  P2R R27, PR, RZ, 0x1 ;  /* 0x00000001ff1b7803 */ /* 0x000fe20000000000 */
[----:B------:R-:W-:Y:S08]  /*4110*/  BRA `(.L_x_1797) ;  /* 0x0000000800587947 */ /* 0x000ff00003800000 */
.L_x_1798:
[----:B------:R-:W2:Y:S02]  /*4120*/  LDG.E.U16 R4, desc[UR36][R4.64] ;  /* 0x0000002404047981 */ /* 0x000ea4000c1e1500 */
[----:B--2---:R-:W-:-:S04]  /*4130*/  ISETP.NE.AND P0, PT, R4, RZ, PT ;  /* 0x000000ff0400720c */ /* 0x004fc80003f05270 */
[----:B------:R-:W-:Y:S01]  /*4140*/  P2R R27, PR, RZ, 0x1 ;  /* 0x00000001ff1b7803 */ /* 0x000fe20000000000 */
[----:B------:R-:W-:Y:S08]  /*4150*/  BRA `(.L_x_1797) ;  /* 0x0000000800487947 */ /* 0x000ff00003800000 */
.L_x_1793:
        /* <DEDUP_REMOVED lines=10> */
.L_x_1801:
[----:B------:R-:W2:Y:S02]  /*4200*/  LDG.E.U16 R0, desc[UR36][R4.64] ;  /* 0x0000002404007981 */ /* 0x000ea4000c1e1500 */
[----:B--2---:R-:W-:-:S05]  /*4210*/  HADD2.F32 R0, -RZ, R0.H0_H0 ;  /* 0x20000000ff007230 */ /* 0x004fca0000004100 */
[----:B------:R-:W-:-:S04]  /*4220*/  FSETP.NEU.FTZ.AND P0, PT, R0, RZ, PT ;  /* 0x000000ff0000720b */ /* 0x000fc80003f1d000 */
[----:B------:R-:W-:Y:S01]  /*4230*/  P2R R27, PR, RZ, 0x1 ;  /* 0x00000001ff1b7803 */ /* 0x000fe20000000000 */
[----:B------:R-:W-:Y:S08]  /*4240*/  BRA `(.L_x_1797) ;  /* 0x00000008000c7947 */ /* 0x000ff00003800000 */
.L_x_1800:
        /* <DEDUP_REMOVED lines=12> */
.L_x_1803:
        /* <DEDUP_REMOVED lines=10> */
.L_x_1802:
[----:B------:R-:W2:Y:S02]  /*43b0*/  LDG.E.64 R4, desc[UR36][R4.64] ;  /* 0x0000002404047981 */ /* 0x000ea4000c1e1b00 */
[----:B--2---:R-:W0:Y:S02]  /*43c0*/  DSETP.NEU.AND P0, PT, R4, RZ, PT ;  /* 0x000000ff0400722a */ /* 0x004e240003f0d000 */
[----:B0-----:R-:W-:Y:S01]  /*43d0*/  P2R R27, PR, RZ, 0x1 ;  /* 0x00000001ff1b7803 */ /* 0x001fe20000000000 */
[----:B------:R-:W-:Y:S06]  /*43e0*/  BRA `(.L_x_1797) ;  /* 0x0000000400a47947 */ /* 0x000fec0003800000 */
.L_x_1792:
        /* <DEDUP_REMOVED lines=12> */
.L_x_1806:
        /* <DEDUP_REMOVED lines=9> */
.L_x_1805:
        /* <DEDUP_REMOVED lines=10> */
.L_x_1808:
        /* <DEDUP_REMOVED lines=12> */
.L_x_1807:
[----:B------:R-:W2:Y:S02]  /*46a0*/  LDG.E.U16 R0, desc[UR36][R4.64] ;  /* 0x0000002404007981 */ /* 0x000ea4000c1e1500 */
[----:B--2---:R-:W-:-:S05]  /*46b0*/  IMAD.U32 R0, R0, 0x10000, RZ ;  /* 0x0001000000007824 */ /* 0x004fca00078e00ff */
[----:B------:R-:W-:-:S04]  /*46c0*/  FSETP.NEU.FTZ.AND P0, PT, R0, RZ, PT ;  /* 0x000000ff0000720b */ /* 0x000fc80003f1d000 */
[----:B------:R-:W-:Y:S01]  /*46d0*/  P2R R27, PR, RZ, 0x1 ;  /* 0x00000001ff1b7803 */ /* 0x000fe20000000000 */
[----:B------:R-:W-:Y:S08]  /*46e0*/  BRA `(.L_x_1797) ;  /* 0x0000000000e47947 */ /* 0x000ff00003800000 */
.L_x_1804:
        /* <DEDUP_REMOVED lines=12> */
.L_x_1811:
[----:B------:R-:W2:Y:S02]  /*47b0*/  LDG.E.U8 R4, desc[UR36][R4.64] ;  /* 0x0000002404047981 */ /* 0x000ea4000c1e1100 */
[----:B--2---:R-:W-:-:S04]  /*47c0*/  ISETP.NE.AND P0, PT, R4, RZ, PT ;  /* 0x000000ff0400720c */ /* 0x004fc80003f05270 */
[----:B------:R-:W-:Y:S01]  /*47d0*/  P2R R27, PR, RZ, 0x1 ;  /* 0x00000001ff1b7803 */ /* 0x000fe20000000000 */
[----:B------:R-:W-:Y:S08]  /*47e0*/  BRA `(.L_x_1797) ;  /* 0x0000000000a47947 */ /* 0x000ff00003800000 */
.L_x_1810:
[----:B------:R-:W2:Y:S02]  /*47f0*/  LDG.E.U8 R4, desc[UR36][R4.64] ;  /* 0x0000002404047981 */ /* 0x000ea4000c1e1100 */
[----:B--2---:R-:W-:-:S04]  /*4800*/  ISETP.NE.AND P0, PT, R4, RZ, PT ;  /* 0x000000ff0400720c */ /* 0x004fc80003f05270 */
[----:B------:R-:W-:Y:S01]  /*4810*/  P2R R27, PR, RZ, 0x1 ;  /* 0x00000001ff1b7803 */ /* 0x000fe20000000000 */
[----:B------:R-:W-:Y:S08]  /*4820*/  BRA `(.L_x_1797) ;  /* 0x0000000000947947 */ /* 0x000ff00003800000 */
.L_x_1809:
        /* <DEDUP_REMOVED lines=10> */
.L_x_1796:
        /* <DEDUP_REMOVED lines=16> */
.L_x_1814:
[----:B------:R-:W-:-:S04]  /*49d0*/  PLOP3.LUT P0, PT, PT, PT, PT, 0x8, 0x80 ;  /* 0x000000000080781c */ /* 0x000fc80003f0e170 */
[----:B------:R-:W-:Y:S01]  /*49e0*/  P2R R27, PR, RZ, 0x1 ;  /* 0x00000001ff1b7803 */ /* 0x000fe20000000000 */
[----:B------:R-:W-:Y:S08]  /*49f0*/  BRA `(.L_x_1797) ;  /* 0x0000000000207947 */ /* 0x000ff00003800000 */
.L_x_1813:
[----:B------:R-:W2:Y:S02]  /*4a00*/  LDG.E.64 R4, desc[UR36][R4.64] ;  /* 0x0000002404047981 */ /* 0x000ea4000c1e1b00 */
[----:B--2---:R-:W-:-:S04]  /*4a10*/  ISETP.NE.U32.AND P0, PT, R4, RZ, PT ;  /* 0x000000ff0400720c */ /* 0x004fc80003f05070 */
[----:B------:R-:W-:-:S04]  /*4a20*/  ISETP.NE.AND.EX P0, PT, R5, RZ, PT, P0 ;  /* 0x000000ff0500720c */ /* 0x000fc80003f05300 */
[----:B------:R-:W-:Y:S01]  /*4a30*/  P2R R27, PR, RZ, 0x1 ;  /* 0x00000001ff1b7803 */ /* 0x000fe20000000000 */
[----:B------:R-:W-:Y:S08]  /*4a40*/  BRA `(.L_x_1797) ;  /* 0x00000000000c7947 */ /* 0x000ff00003800000 */
.L_x_1812:
[----:B------:R-:W2:Y:S02]  /*4a50*/  LDG.E R4, desc[UR36][R4.64] ;  /* 0x0000002404047981 */ /* 0x000ea4000c1e1900 */
[----:B--2---:R-:W-:-:S04]  /*4a60*/  ISETP.NE.AND P0, PT, R4, RZ, PT ;  /* 0x000000ff0400720c */ /* 0x004fc80003f05270 */
[----:B------:R-:W-:-:S09]  /*4a70*/  P2R R27, PR, RZ, 0x1 ;  /* 0x00000001ff1b7803 */ /* 0x000fd20000000000 */
.L_x_1797:
[----:B------:R-:W-:Y:S05]  /*4a80*/  BSYNC.RECONVERGENT B6 ;  /* 0x0000000000067941 */ /* 0x000fea0003800200 */
.L_x_1791:
        /* <DEDUP_REMOVED lines=19> */
.L_x_1818:
[----:B------:R3:W5:Y:S01]  /*4bc0*/  LDG.E.U8 R28, desc[UR36][R4.64] ;  /* 0x00000024041c7981 */ /* 0x000762000c1e1100 */
[----:B------:R-:W-:Y:S01]  /*4bd0*/  IMAD.MOV.U32 R29, RZ, RZ, RZ ;  /* 0x000000ffff1d7224 */ /* 0x000fe200078e00ff */
[----:B------:R-:W-:Y:S06]  /*4be0*/  BRA `(.L_x_1820) ;  /* 0x0000000c00447947 */ /* 0x000fec0003800000 */
.L_x_1817:
        /* <DEDUP_REMOVED lines=8> */
.L_x_1822:
[----:B------:R-:W2:Y:S02]  /*4c70*/  LDG.E R28, desc[UR36][R4.64] ;  /* 0x00000024041c7981 */ /* 0x000ea4000c1e1900 */
[----:B--2---:R-:W-:Y:S01]  /*4c80*/  SHF.R.S32.HI R29, RZ, 0x1f, R28 ;  /* 0x0000001fff1d7819 */ /* 0x004fe2000001141c */
[----:B------:R-:W-:Y:S06]  /*4c90*/  BRA `(.L_x_1820) ;  /* 0x0000000c00187947 */ /* 0x000fec0003800000 */
.L_x_1821:
[----:B------:R-:W2:Y:S02]  /*4ca0*/  LDG.E.S16 R28, desc[UR36][R4.64] ;  /* 0x00000024041c7981 */ /* 0x000ea4000c1e1700 */
[----:B--2---:R-:W-:Y:S01]  /*4cb0*/  SHF.R.S32.HI R29, RZ, 0x1f, R28 ;  /* 0x0000001fff1d7819 */ /* 0x004fe2000001141c */
[----:B------:R-:W-:Y:S06]  /*4cc0*/  BRA `(.L_x_1820) ;  /* 0x0000000c000c7947 */ /* 0x000fec0003800000 */
.L_x_1816:
        /* <DEDUP_REMOVED lines=9> */
.L_x_1824:
[----:B------:R-:W2:Y:S02]  /*4d60*/  LDG.E.U16 R4, desc[UR36][R4.64] ;  /* 0x0000002404047981 */ /* 0x000ea4000c1e1500 */
[----:B--2---:R-:W-:-:S06]  /*4d70*/  HADD2.F32 R28, -RZ, R4.H0_H0 ;  /* 0x20000004ff1c7230 */ /* 0x004fcc0000004100 */
[----:B------:R-:W3:Y:S02]  /*4d80*/  F2I.S64.TRUNC R28, R28 ;  /* 0x0000001c001c7311 */ /* 0x000ee4000020d900 */
[----:B---3--:R-:W-:Y:S05]  /*4d90*/  BRA `(.L_x_1820) ;  /* 0x0000000800d87947 */ /* 0x008fea0003800000 */
.L_x_1823:
        /* <DEDUP_REMOVED lines=9> */
.L_x_1826:
[----:B------:R-:W2:Y:S02]  /*4e30*/  LDG.E.U16 R4, desc[UR36][R4.64] ;  /* 0x0000002404047981 */ /* 0x000ea4000c1e1500 */
[----:B--2---:R-:W-:-:S06]  /*4e40*/  HADD2.F32 R28, -RZ, R4.H0_H0 ;  /* 0x20000004ff1c7230 */ /* 0x004fcc0000004100 */
[----:B------:R-:W3:Y:S02]  /*4e50*/  F2I.S64.TRUNC R28, R28 ;  /* 0x0000001c001c7311 */ /* 0x000ee4000020d900 */
[----:B---3--:R-:W-:Y:S05]  /*4e60*/  BRA `(.L_x_1820) ;  /* 0x0000000800a47947 */ /* 0x008fea0003800000 */
.L_x_1825:
[----:B------:R-:W2:Y:S02]  /*4e70*/  LDG.E.64 R4, desc[UR36][R4.64] ;  /* 0x0000002404047981 */ /* 0x000ea4000c1e1b00 */
[----:B--2---:R3:W4:Y:S02]  /*4e80*/  F2I.S64.F64.TRUNC R28, R4 ;  /* 0x00000004001c7311 */ /* 0x004724000030d900 */
[----:B---34-:R-:W-:Y:S05]  /*4e90*/  BRA `(.L_x_1820) ;  /* 0x0000000800987947 */ /* 0x018fea0003800000 */
.L_x_1815:
        /* <DEDUP_REMOVED lines=13> */
.L_x_1829:
[----:B------:R-:W2:Y:S02]  /*4f70*/  LDG.E.64 R4, desc[UR36][R4.64] ;  /* 0x0000002404047981 */ /* 0x000ea4000c1e1b00 */
[----:B--2---:R0:W1:Y:S02]  /*4f80*/  F2I.S64.F64.TRUNC R28, R4 ;  /* 0x00000004001c7311 */ /* 0x004064000030d900 */
[----:B01----:R-:W-:Y:S05]  /*4f90*/  BRA `(.L_x_1820) ;  /* 0x0000000800587947 */ /* 0x003fea0003800000 */
.L_x_1828:
        /* <DEDUP_REMOVED lines=26> */
.L_x_1831:
        /* <DEDUP_REMOVED lines=14> */
.L_x_1830:
[----:B------:R-:W2:Y:S02]  /*5220*/  LDG.E.U16 R28, desc[UR36][R4.64] ;  /* 0x00000024041c7981 */ /* 0x000ea4000c1e1500 */
[----:B--2---:R-:W-:-:S06]  /*5230*/  IMAD.U32 R28, R28, 0x10000, RZ ;  /* 0x000100001c1c7824 */ /* 0x004fcc00078e00ff */
[----:B------:R-:W0:Y:S02]  /*5240*/  F2I.S64.TRUNC R28, R28 ;  /* 0x0000001c001c7311 */ /* 0x000e24000020d900 */
[----:B0-----:R-:W-:Y:S05]  /*5250*/  BRA `(.L_x_1820) ;  /* 0x0000000400a87947 */ /* 0x001fea0003800000 */
.L_x_1827:
        /* <DEDUP_REMOVED lines=11> */
.L_x_1834:
        /* <DEDUP_REMOVED lines=21> */
.L_x_1838:
[----:B------:R-:W-:Y:S05]  /*5460*/  BSYNC.RECONVERGENT B1 ;  /* 0x0000000000017941 */ /* 0x000fea0003800200 */
.L_x_1837:
[----:B------:R-:W-:Y:S01]  /*5470*/  IMAD.SHL.U32 R0, R0, 0x100000, RZ ;  /* 0x0010000000007824 */ /* 0x000fe200078e00ff */
[----:B------:R-:W-:-:S04]  /*5480*/  LEA R3, R3, 0x3b800000, 0x17 ;  /* 0x3b80000003037811 */ /* 0x000fc800078eb8ff */
[----:B------:R-:W-:-:S07]  /*5490*/  LOP3.LUT R28, R3, R0, R7, 0xfe, !PT ;  /* 0x00000000031c7212 */ /* 0x000fce00078efe07 */
.L_x_1836:
[----:B------:R-:W-:Y:S05]  /*54a0*/  BSYNC.RECONVERGENT B0 ;  /* 0x0000000000007941 */ /* 0x000fea0003800200 */
.L_x_1835:
[----:B------:R-:W0:Y:S02]  /*54b0*/  F2I.S64.TRUNC R28, R28 ;  /* 0x0000001c001c7311 */ /* 0x000e24000020d900 */
[----:B0-----:R-:W-:Y:S05]  /*54c0*/  BRA `(.L_x_1820) ;  /* 0x00000004000c7947 */ /* 0x001fea0003800000 */
.L_x_1833:
        /* <DEDUP_REMOVED lines=21> */
.L_x_1842:
[----:B------:R-:W-:Y:S05]  /*5620*/  BSYNC.RECONVERGENT B1 ;  /* 0x0000000000017941 */ /* 0x000fea0003800200 */
.L_x_1841:
[----:B------:R-:W-:Y:S01]  /*5630*/  IMAD.SHL.U32 R0, R0, 0x200000, RZ ;  /* 0x0020000000007824 */ /* 0x000fe200078e00ff */
[----:B------:R-:W-:-:S04]  /*5640*/  LEA R3, R3, 0x37800000, 0x17 ;  /* 0x3780000003037811 */ /* 0x000fc800078eb8ff */
[----:B------:R-:W-:-:S07]  /*5650*/  LOP3.LUT R28, R3, R0, R7, 0xfe, !PT ;  /* 0x00000000031c7212 */ /* 0x000fce00078efe07 */
.L_x_1840:
[----:B------:R-:W-:Y:S05]  /*5660*/  BSYNC.RECONVERGENT B0 ;  /* 0x0000000000007941 */ /* 0x000fea0003800200 */
.L_x_1839:
[----:B------:R-:W1:Y:S02]  /*5670*/  F2I.S64.TRUNC R28, R28 ;  /* 0x0000001c001c7311 */ /* 0x000e64000020d900 */
[----:B-1----:R-:W-:Y:S05]  /*5680*/  BRA `(.L_x_1820) ;  /* 0x00000000009c7947 */ /* 0x002fea0003800000 */
.L_x_1832:
        /* <DEDUP_REMOVED lines=14> */
.L_x_1846:
[----:B------:R-:W-:Y:S05]  /*5770*/  BSYNC.RECONVERGENT B0 ;  /* 0x0000000000007941 */ /* 0x000fea0003800200 */
.L_x_1845:
[----:B------:R-:W2:Y:S02]  /*5780*/  F2I.S64.TRUNC R28, R28 ;  /* 0x0000001c001c7311 */ /* 0x000ea4000020d900 */
[----:B--2---:R-:W-:Y:S05]  /*5790*/  BRA `(.L_x_1820) ;  /* 0x0000000000587947 */ /* 0x004fea0003800000 */
.L_x_1819:
        /* <DEDUP_REMOVED lines=16> */
.L_x_1847:
[----:B------:R-:W-:Y:S01]  /*58a0*/  CS2R R28, SRZ ;  /* 0x00000000001c7805 */ /* 0x000fe2000001ff00 */
[----:B------:R-:W-:Y:S06]  /*58b0*/  BRA `(.L_x_1820) ;  /* 0x0000000000107947 */ /* 0x000fec0003800000 */
.L_x_1844:
[----:B------:R2:W5:Y:S01]  /*58c0*/  LDG.E.64 R28, desc[UR36][R4.64] ;  /* 0x00000024041c7981 */ /* 0x000562000c1e1b00 */
[----:B------:R-:W-:Y:S05]  /*58d0*/  BRA `(.L_x_1820) ;  /* 0x0000000000087947 */ /* 0x000fea0003800000 */
.L_x_1843:
[----:B------:R1:W5:Y:S01]  /*58e0*/  LDG.E R28, desc[UR36][R4.64] ;  /* 0x00000024041c7981 */ /* 0x000362000c1e1900 */
[----:B------:R-:W-:-:S07]  /*58f0*/  IMAD.MOV.U32 R29, RZ, RZ, RZ ;  /* 0x000000ffff1d7224 */ /* 0x000fce00078e00ff */
.L_x_1820:
[----:B------:R-:W-:Y:S01]  /*5900*/  ISETP.NE.AND P0, PT, R27, RZ, PT ;  /* 0x000000ff1b00720c */ /* 0x000fe20003f05270 */
[----:B------:R-:W-:-:S03]  /*5910*/  VIADD R25, R25, 0x80 ;  /* 0x0000008019197836 */ /* 0x000fc60000000000 */
[----:B------:R-:W-:-:S04]  /*5920*/  PLOP3.LUT P0, PT, P0, PT, PT, 0x8, 0x80 ;  /* 0x000000000080781c */ /* 0x000fc8000070e170 */
[----:B------:R-:W-:-:S09]  /*5930*/  P2R R27, PR, RZ, 0x1 ;  /* 0x00000001ff1b7803 */ /* 0x000fd20000000000 */
.L_x_1757:
[----:B------:R-:W-:Y:S05]  /*5940*/  BSYNC.RECONVERGENT B7 ;  /* 0x0000000000077941 */ /* 0x000fea0003800200 */
.L_x_1756:
        /* <DEDUP_REMOVED lines=29> */
.L_x_1853:
[----:B------:R-:W2:Y:S02]  /*5b20*/  LDG.E.U8 R4, desc[UR36][R4.64] ;  /* 0x0000002404047981 */ /* 0x000ea4000c1e1100 */
[----:B--2---:R-:W-:-:S04]  /*5b30*/  I2FP.F32.U32 R0, R4 ;  /* 0x0000000400007245 */ /* 0x004fc80000201000 */
[----:B------:R-:W-:-:S04]  /*5b40*/  F2FP.BF16.F32.PACK_AB R0, RZ, R0 ;  /* 0x00000000ff00723e */ /* 0x000fc800000010ff */
[----:B------:R-:W-:Y:S01]  /*5b50*/  PRMT R26, R0, 0x7610, R26 ;  /* 0x00007610001a7816 */ /* 0x000fe2000000001a */
[----:B------:R-:W-:Y:S06]  /*5b60*/  BRA `(.L_x_1855) ;  /* 0x0000000c00e47947 */ /* 0x000fec0003800000 */
.L_x_1852:
        /* <DEDUP_REMOVED lines=11> */
.L_x_1857:
[----:B------:R-:W2:Y:S02]  /*5c20*/  LDG.E R4, desc[UR36][R4.64] ;  /* 0x0000002404047981 */ /* 0x000ea4000c1e1900 */
[----:B--2---:R-:W-:-:S04]  /*5c30*/  I2FP.F32.S32 R0, R4 ;  /* 0x0000000400007245 */ /* 0x004fc80000201400 */
[----:B------:R-:W-:-:S04]  /*5c40*/  F2FP.BF16.F32.PACK_AB R0, RZ, R0 ;  /* 0x00000000ff00723e */ /* 0x000fc800000010ff */
[----:B------:R-:W-:Y:S01]  /*5c50*/  PRMT R26, R0, 0x7610, R26 ;  /* 0x00007610001a7816 */ /* 0x000fe2000000001a */
[----:B------:R-:W-:Y:S06]  /*5c60*/  BRA `(.L_x_1855) ;  /* 0x0000000c00a47947 */ /* 0x000fec0003800000 */
.L_x_1856:
[----:B------:R-:W2:Y:S02]  /*5c70*/  LDG.E.U16 R4, desc[UR36][R4.64] ;  /* 0x0000002404047981 */ /* 0x000ea4000c1e1500 */
[----:B--2---:R-:W0:Y:S02]  /*5c80*/  I2F.S16 R0, R4 ;  /* 0x0000000400007306 */ /* 0x004e240000101400 */
[----:B0-----:R-:W-:-:S04]  /*5c90*/  F2FP.BF16.F32.PACK_AB R0, RZ, R0 ;  /* 0x00000000ff00723e */ /* 0x001fc800000010ff */
[----:B------:R-:W-:Y:S01]  /*5ca0*/  PRMT R26, R0, 0x7610, R26 ;  /* 0x00007610001a7816 */ /* 0x000fe2000000001a */
[----:B------:R-:W-:Y:S06]  /*5cb0*/  BRA `(.L_x_1855) ;  /* 0x0000000c00907947 */ /* 0x000fec0003800000 */
.L_x_1851:
        /* <DEDUP_REMOVED lines=9> */
.L_x_1859:
[----:B------:R-:W2:Y:S02]  /*5d50*/  LDG.E.U16 R0, desc[UR36][R4.64] ;  /* 0x0000002404007981 */ /* 0x000ea4000c1e1500 */
[----:B--2---:R-:W-:-:S05]  /*5d60*/  HADD2.F32 R0, -RZ, R0.H0_H0 ;  /* 0x20000000ff007230 */ /* 0x004fca0000004100 */
[----:B------:R-:W-:-:S04]  /*5d70*/  F2FP.BF16.F32.PACK_AB R0, RZ, R0 ;  /* 0x00000000ff00723e */ /* 0x000fc800000010ff */
[----:B------:R-:W-:Y:S01]  /*5d80*/  PRMT R26, R0, 0x7610, R26 ;  /* 0x00007610001a7816 */ /* 0x000fe2000000001a */
[----:B------:R-:W-:Y:S06]  /*5d90*/  BRA `(.L_x_1855) ;  /* 0x0000000c00587947 */ /* 0x000fec0003800000 */
.L_x_1858:
        /* <DEDUP_REMOVED lines=9> */
.L_x_1861:
[----:B------:R-:W2:Y:S02]  /*5e30*/  LDG.E.U16 R4, desc[UR36][R4.64] ;  /* 0x0000002404047981 */ /* 0x000ea4000c1e1500 */
[----:B--2---:R-:W-:-:S05]  /*5e40*/  HADD2.F32 R0, -RZ, R4.H0_H0 ;  /* 0x20000004ff007230 */ /* 0x004fca0000004100 */
[----:B------:R-:W-:-:S04]  /*5e50*/  F2FP.BF16.F32.PACK_AB R0, RZ, R0 ;  /* 0x00000000ff00723e */ /* 0x000fc800000010ff */
[----:B------:R-:W-:Y:S01]  /*5e60*/  PRMT R26, R0, 0x7610, R26 ;  /* 0x00007610001a7816 */ /* 0x000fe2000000001a */
[----:B------:R-:W-:Y:S06]  /*5e70*/  BRA `(.L_x_1855) ;  /* 0x0000000c00207947 */ /* 0x000fec0003800000 */
.L_x_1860:
        /* <DEDUP_REMOVED lines=13> */
.L_x_1850:
        /* <DEDUP_REMOVED lines=14> */
.L_x_1864:
        /* <DEDUP_REMOVED lines=13> */
.L_x_1863:
        /* <DEDUP_REMOVED lines=27> */
.L_x_1866:
        /* <DEDUP_REMOVED lines=15> */
.L_x_1865:
[----:B------:R0:W5:Y:S01]  /*63a0*/  LDG.E.U16 R26, desc[UR36][R4.64] ;  /* 0x00000024041a7981 */ /* 0x000162000c1e1500 */
[----:B------:R-:W-:Y:S05]  /*63b0*/  BRA `(.L_x_1855) ;  /* 0x0000000400d07947 */ /* 0x000fea0003800000 */
.L_x_1862:
        /* <DEDUP_REMOVED lines=13> */
.L_x_1869:
        /* <DEDUP_REMOVED lines=21> */
.L_x_1873:
[----:B------:R-:W-:Y:S05]  /*65e0*/  BSYNC.RECONVERGENT B1 ;  /* 0x0000000000017941 */ /* 0x000fea0003800200 */
.L_x_1872:
[----:B------:R-:W-:Y:S01]  /*65f0*/  IMAD.SHL.U32 R0, R0, 0x100000, RZ ;  /* 0x0010000000007824 */ /* 0x000fe200078e00ff */
[----:B------:R-:W-:-:S04]  /*6600*/  LEA R3, R3, 0x3b800000, 0x17 ;  /* 0x3b80000003037811 */ /* 0x000fc800078eb8ff */
[----:B------:R-:W-:-:S07]  /*6610*/  LOP3.LUT R0, R3, R0, R7, 0xfe, !PT ;  /* 0x0000000003007212 */ /* 0x000fce00078efe07 */
.L_x_1871:
[----:B------:R-:W-:Y:S05]  /*6620*/  BSYNC.RECONVERGENT B0 ;  /* 0x0000000000007941 */ /* 0x000fea0003800200 */
.L_x_1870:
[----:B------:R-:W-:-:S04]  /*6630*/  F2FP.BF16.F32.PACK_AB R0, RZ, R0 ;  /* 0x00000000ff00723e */ /* 0x000fc800000010ff */
[----:B------:R-:W-:Y:S01]  /*6640*/  PRMT R26, R0, 0x7610, R26 ;  /* 0x00007610001a7816 */ /* 0x000fe2000000001a */
[----:B------:R-:W-:Y:S06]  /*6650*/  BRA `(.L_x_1855) ;  /* 0x0000000400287947 */ /* 0x000fec0003800000 */
.L_x_1868:
        /* <DEDUP_REMOVED lines=21> */
.L_x_1877:
[----:B------:R-:W-:Y:S05]  /*67b0*/  BSYNC.RECONVERGENT B1 ;  /* 0x0000000000017941 */ /* 0x000fea0003800200 */
.L_x_1876:
[----:B------:R-:W-:Y:S01]  /*67c0*/  IMAD.SHL.U32 R0, R0, 0x200000, RZ ;  /* 0x0020000000007824 */ /* 0x000fe200078e00ff */
[----:B------:R-:W-:-:S04]  /*67d0*/  LEA R3, R3, 0x37800000, 0x17 ;  /* 0x3780000003037811 */ /* 0x000fc800078eb8ff */
[----:B------:R-:W-:-:S07]  /*67e0*/  LOP3.LUT R0, R3, R0, R7, 0xfe, !PT ;  /* 0x0000000003007212 */ /* 0x000fce00078efe07 */
.L_x_1875:
[----:B------:R-:W-:Y:S05]  /*67f0*/  BSYNC.RECONVERGENT B0 ;  /* 0x0000000000007941 */ /* 0x000fea0003800200 */
.L_x_1874:
[----:B------:R-:W-:-:S04]  /*6800*/  F2FP.BF16.F32.PACK_AB R0, RZ, R0 ;  /* 0x00000000ff00723e */ /* 0x000fc800000010ff */
[----:B------:R-:W-:Y:S01]  /*6810*/  PRMT R26, R0, 0x7610, R26 ;  /* 0x00007610001a7816 */ /* 0x000fe2000000001a */
[----:B------:R-:W-:Y:S06]  /*6820*/  BRA `(.L_x_1855) ;  /* 0x0000000000b47947 */ /* 0x000fec0003800000 */
.L_x_1867:
        /* <DEDUP_REMOVED lines=14> */
.L_x_1881:
[----:B------:R-:W-:Y:S05]  /*6910*/  BSYNC.RECONVERGENT B0 ;  /* 0x0000000000007941 */ /* 0x000fea0003800200 */
.L_x_1880:
[----:B------:R-:W-:-:S04]  /*6920*/  F2FP.BF16.F32.PACK_AB R0, RZ, R0 ;  /* 0x00000000ff00723e */ /* 0x000fc800000010ff */
[----:B------:R-:W-:Y:S01]  /*6930*/  PRMT R26, R0, 0x7610, R26 ;  /* 0x00007610001a7816 */ /* 0x000fe2000000001a */
[----:B------:R-:W-:Y:S06]  /*6940*/  BRA `(.L_x_1855) ;  /* 0x00000000006c7947 */ /* 0x000fec0003800000 */
.L_x_1854:
        /* <DEDUP_REMOVED lines=16> */
.L_x_1882:
[----:B------:R-:W-:Y:S01]  /*6a50*/  PRMT R26, RZ, 0x7610, R26 ;  /* 0x00007610ff1a7816 */ /* 0x000fe2000000001a */
[----:B------:R-:W-:Y:S06]  /*6a60*/  BRA `(.L_x_1855) ;  /* 0x0000000000247947 */ /* 0x000fec0003800000 */
.L_x_1879:
[----:B------:R-:W2:Y:S02]  /*6a70*/  LDG.E.64 R4, desc[UR36][R4.64] ;  /* 0x0000002404047981 */ /* 0x000ea4000c1e1b00 */
[----:B--2---:R-:W0:Y:S02]  /*6a80*/  I2F.U64 R0, R4 ;  /* 0x0000000400007312 */ /* 0x004e240000301000 */
[----:B0-----:R-:W-:-:S04]  /*6a90*/  F2FP.BF16.F32.PACK_AB R0, RZ, R0 ;  /* 0x00000000ff00723e */ /* 0x001fc800000010ff */
[----:B------:R-:W-:Y:S01]  /*6aa0*/  PRMT R26, R0, 0x7610, R26 ;  /* 0x00007610001a7816 */ /* 0x000fe2000000001a */
[----:B------:R-:W-:Y:S06]  /*6ab0*/  BRA `(.L_x_1855) ;  /* 0x0000000000107947 */ /* 0x000fec0003800000 */
.L_x_1878:
[----:B------:R-:W2:Y:S02]  /*6ac0*/  LDG.E R4, desc[UR36][R4.64] ;  /* 0x0000002404047981 */ /* 0x000ea4000c1e1900 */
[----:B--2---:R-:W-:-:S04]  /*6ad0*/  I2FP.F32.U32 R0, R4 ;  /* 0x0000000400007245 */ /* 0x004fc80000201000 */
[----:B------:R-:W-:-:S04]  /*6ae0*/  F2FP.BF16.F32.PACK_AB R0, RZ, R0 ;  /* 0x00000000ff00723e */ /* 0x000fc800000010ff */
[----:B------:R-:W-:-:S07]  /*6af0*/  PRMT R26, R0, 0x7610, R26 ;  /* 0x00007610001a7816 */ /* 0x000fce000000001a */
.L_x_1855:
        /* <DEDUP_REMOVED lines=21> */
.L_x_1887:
[----:B------:R-:W2:Y:S02]  /*6c50*/  LDG.E.U8 R4, desc[UR36][R4.64] ;  /* 0x0000002404047981 */ /* 0x000ea4000c1e1100 */
[----:B--2---:R-:W-:-:S04]  /*6c60*/  ISETP.NE.AND P0, PT, R4, RZ, PT ;  /* 0x000000ff0400720c */ /* 0x004fc80003f05270 */
[----:B------:R-:W-:Y:S01]  /*6c70*/  P2R R31, PR, RZ, 0x1 ;  /* 0x00000001ff1f7803 */ /* 0x000fe20000000000 */
[----:B------:R-:W-:Y:S08]  /*6c80*/  BRA `(.L_x_1889) ;  /* 0x0000000800947947 */ /* 0x000ff00003800000 */
.L_x_1886:
        /* <DEDUP_REMOVED lines=11> */
.L_x_1891:
[----:B------:R-:W2:Y:S02]  /*6d40*/  LDG.E R4, desc[UR36][R4.64] ;  /* 0x0000002404047981 */ /* 0x000ea4000c1e1900 */
[----:B--2---:R-:W-:-:S04]  /*6d50*/  ISETP.NE.AND P0, PT, R4, RZ, PT ;  /* 0x000000ff0400720c */ /* 0x004fc80003f05270 */
[----:B------:R-:W-:Y:S01]  /*6d60*/  P2R R31, PR, RZ, 0x1 ;  /* 0x00000001ff1f7803 */ /* 0x000fe20000000000 */
[----:B------:R-:W-:Y:S08]  /*6d70*/  BRA `(.L_x_1889) ;  /* 0x0000000800587947 */ /* 0x000ff00003800000 */
.L_x_1890:
[----:B------:R-:W2:Y:S02]  /*6d80*/  LDG.E.U16 R4, desc[UR36][R4.64] ;  /* 0x0000002404047981 */ /* 0x000ea4000c1e1500 */
[----:B--2---:R-:W-:-:S04]  /*6d90*/  ISETP.NE.AND P0, PT, R4, RZ, PT ;  /* 0x000000ff0400720c */ /* 0x004fc80003f05270 */
[----:B------:R-:W-:Y:S01]  /*6da0*/  P2R R31, PR, RZ, 0x1 ;  /* 0x00000001ff1f7803 */ /* 0x000fe20000000000 */
[----:B------:R-:W-:Y:S08]  /*6db0*/  BRA `(.L_x_1889) ;  /* 0x0000000800487947 */ /* 0x000ff00003800000 */
.L_x_1885:
        /* <DEDUP_REMOVED lines=10> */
.L_x_1893:
[----:B------:R-:W2:Y:S02]  /*6e60*/  LDG.E.U16 R0, desc[UR36][R4.64] ;  /* 0x0000002404007981 */ /* 0x000ea4000c1e1500 */
[----:B--2---:R-:W-:-:S05]  /*6e70*/  HADD2.F32 R0, -RZ, R0.H0_H0 ;  /* 0x20000000ff007230 */ /* 0x004fca0000004100 */
[----:B------:R-:W-:-:S04]  /*6e80*/  FSETP.NEU.FTZ.AND P0, PT, R0, RZ, PT ;  /* 0x000000ff0000720b */ /* 0x000fc80003f1d000 */
[----:B------:R-:W-:Y:S01]  /*6e90*/  P2R R31, PR, RZ, 0x1 ;  /* 0x00000001ff1f7803 */ /* 0x000fe20000000000 */
[----:B------:R-:W-:Y:S08]  /*6ea0*/  BRA `(.L_x_1889) ;  /* 0x00000008000c7947 */ /* 0x000ff00003800000 */
.L_x_1892:
        /* <DEDUP_REMOVED lines=12> */
.L_x_1895:
        /* <DEDUP_REMOVED lines=10> */
.L_x_1894:
[----:B------:R-:W2:Y:S02]  /*7010*/  LDG.E.64 R4, desc[UR36][R4.64] ;  /* 0x0000002404047981 */ /* 0x000ea4000c1e1b00 */
[----:B--2---:R-:W0:Y:S02]  /*7020*/  DSETP.NEU.AND P0, PT, R4, RZ, PT ;  /* 0x000000ff0400722a */ /* 0x004e240003f0d000 */
[----:B0-----:R-:W-:Y:S01]  /*7030*/  P2R R31, PR, RZ, 0x1 ;  /* 0x00000001ff1f7803 */ /* 0x001fe20000000000 */
[----:B------:R-:W-:Y:S06]  /*7040*/  BRA `(.L_x_1889) ;  /* 0x0000000400a47947 */ /* 0x000fec0003800000 */
.L_x_1884:
        /* <DEDUP_REMOVED lines=12> */
.L_x_1898:
        /* <DEDUP_REMOVED lines=9> */
.L_x_1897:
        /* <DEDUP_REMOVED lines=10> */
.L_x_1900:
        /* <DEDUP_REMOVED lines=12> */
.L_x_1899:
[----:B------:R-:W2:Y:S02]  /*7300*/  LDG.E.U16 R0, desc[UR36][R4.64] ;  /* 0x0000002404007981 */ /* 0x000ea4000c1e1500 */
[----:B--2---:R-:W-:-:S05]  /*7310*/  IMAD.U32 R0, R0, 0x10000, RZ ;  /* 0x0001000000007824 */ /* 0x004fca00078e00ff */
[----:B------:R-:W-:-:S04]  /*7320*/  FSETP.NEU.FTZ.AND P0, PT, R0, RZ, PT ;  /* 0x000000ff0000720b */ /* 0x000fc80003f1d000 */
[----:B------:R-:W-:Y:S01]  /*7330*/  P2R R31, PR, RZ, 0x1 ;  /* 0x00000001ff1f7803 */ /* 0x000fe20000000000 */
[----:B------:R-:W-:Y:S08]  /*7340*/  BRA `(.L_x_1889) ;  /* 0x0000000000e47947 */ /* 0x000ff00003800000 */
.L_x_1896:
        /* <DEDUP_REMOVED lines=12> */
.L_x_1903:
[----:B------:R-:W2:Y:S02]  /*7410*/  LDG.E.U8 R4, desc[UR36][R4.64] ;  /* 0x0000002404047981 */ /* 0x000ea4000c1e1100 */
[----:B--2---:R-:W-:-:S04]  /*7420*/  ISETP.NE.AND P0, PT, R4, RZ, PT ;  /* 0x000000ff0400720c */ /* 0x004fc80003f05270 */
[----:B------:R-:W-:Y:S01]  /*7430*/  P2R R31, PR, RZ, 0x1 ;  /* 0x00000001ff1f7803 */ /* 0x000fe20000000000 */
[----:B------:R-:W-:Y:S08]  /*7440*/  BRA `(.L_x_1889) ;  /* 0x0000000000a47947 */ /* 0x000ff00003800000 */
.L_x_1902:
[----:B------:R-:W2:Y:S02]  /*7450*/  LDG.E.U8 R4, desc[UR36][R4.64] ;  /* 0x0000002404047981 */ /* 0x000ea4000c1e1100 */
[----:B--2---:R-:W-:-:S04]  /*7460*/  ISETP.NE.AND P0, PT, R4, RZ, PT ;  /* 0x000000ff0400720c */ /* 0x004fc80003f05270 */
[----:B------:R-:W-:Y:S01]  /*7470*/  P2R R31, PR, RZ, 0x1 ;  /* 0x00000001ff1f7803 */ /* 0x000fe20000000000 */
[----:B------:R-:W-:Y:S08]  /*7480*/  BRA `(.L_x_1889) ;  /* 0x0000000000947947 */ /* 0x000ff00003800000 */
.L_x_1901:
        /* <DEDUP_REMOVED lines=10> */
.L_x_1888:
        /* <DEDUP_REMOVED lines=16> */
.L_x_1906:
[----:B------:R-:W-:-:S04]  /*7630*/  PLOP3.LUT P0, PT, PT, PT, PT, 0x8, 0x80 ;  /* 0x000000000080781c */ /* 0x000fc80003f0e170 */
[----:B------:R-:W-:Y:S01]  /*7640*/  P2R R31, PR, RZ, 0x1 ;  /* 0x00000001ff1f7803 */ /* 0x000fe20000000000 */
[----:B------:R-:W-:Y:S08]  /*7650*/  BRA `(.L_x_1889) ;  /* 0x0000000000207947 */ /* 0x000ff00003800000 */
.L_x_1905:
[----:B------:R-:W2:Y:S02]  /*7660*/  LDG.E.64 R4, desc[UR36][R4.64] ;  /* 0x0000002404047981 */ /* 0x000ea4000c1e1b00 */
[----:B--2---:R-:W-:-:S04]  /*7670*/  ISETP.NE.U32.AND P0, PT, R4, RZ, PT ;  /* 0x000000ff0400720c */ /* 0x004fc80003f05070 */
[----:B------:R-:W-:-:S04]  /*7680*/  ISETP.NE.AND.EX P0, PT, R5, RZ, PT, P0 ;  /* 0x000000ff0500720c */ /* 0x000fc80003f05300 */
[----:B------:R-:W-:Y:S01]  /*7690*/  P2R R31, PR, RZ, 0x1 ;  /* 0x00000001ff1f7803 */ /* 0x000fe20000000000 */
[----:B------:R-:W-:Y:S08]  /*76a0*/  BRA `(.L_x_1889) ;  /* 0x00000000000c7947 */ /* 0x000ff00003800000 */
.L_x_1904:
[----:B------:R-:W2:Y:S02]  /*76b0*/  LDG.E R4, desc[UR36][R4.64] ;  /* 0x0000002404047981 */ /* 0x000ea4000c1e1900 */
[----:B--2---:R-:W-:-:S04]  /*76c0*/  ISETP.NE.AND P0, PT, R4, RZ, PT ;  /* 0x000000ff0400720c */ /* 0x004fc80003f05270 */
[----:B------:R-:W-:-:S09]  /*76d0*/  P2R R31, PR, RZ, 0x1 ;  /* 0x00000001ff1f7803 */ /* 0x000fd20000000000 */
.L_x_1889:
[----:B------:R-:W-:Y:S05]  /*76e0*/  BSYNC.RECONVERGENT B6 ;  /* 0x0000000000067941 */ /* 0x000fea0003800200 */
.L_x_1883:
        /* <DEDUP_REMOVED lines=19> */
.L_x_1910:
[----:B------:R3:W5:Y:S01]  /*7820*/  LDG.E.U8 R32, desc[UR36][R4.64] ;  /* 0x0000002404207981 */ /* 0x000762000c1e1100 */
[----:B------:R-:W-:Y:S01]  /*7830*/  IMAD.MOV.U32 R33, RZ, RZ, RZ ;  /* 0x000000ffff217224 */ /* 0x000fe200078e00ff */
[----:B------:R-:W-:Y:S06]  /*7840*/  BRA `(.L_x_1912) ;  /* 0x0000000c00447947 */ /* 0x000fec0003800000 */
.L_x_1909:
        /* <DEDUP_REMOVED lines=8> */
.L_x_1914:
[----:B------:R-:W2:Y:S02]  /*78d0*/  LDG.E R32, desc[UR36][R4.64] ;  /* 0x0000002404207981 */ /* 0x000ea4000c1e1900 */
[----:B--2---:R-:W-:Y:S01]  /*78e0*/  SHF.R.S32.HI R33, RZ, 0x1f, R32 ;  /* 0x0000001fff217819 */ /* 0x004fe20000011420 */
[----:B------:R-:W-:Y:S06]  /*78f0*/  BRA `(.L_x_1912) ;  /* 0x0000000c00187947 */ /* 0x000fec0003800000 */
.L_x_1913:
[----:B------:R-:W2:Y:S02]  /*7900*/  LDG.E.S16 R32, desc[UR36][R4.64] ;  /* 0x0000002404207981 */ /* 0x000ea4000c1e1700 */
[----:B--2---:R-:W-:Y:S01]  /*7910*/  SHF.R.S32.HI R33, RZ, 0x1f, R32 ;  /* 0x0000001fff217819 */ /* 0x004fe20000011420 */
[----:B------:R-:W-:Y:S06]  /*7920*/  BRA `(.L_x_1912) ;  /* 0x0000000c000c7947 */ /* 0x000fec0003800000 */
.L_x_1908:
        /* <DEDUP_REMOVED lines=9> */
.L_x_1916:
[----:B------:R-:W2:Y:S02]  /*79c0*/  LDG.E.U16 R4, desc[UR36][R4.64] ;  /* 0x0000002404047981 */ /* 0x000ea4000c1e1500 */
[----:B--2---:R-:W-:-:S06]  /*79d0*/  HADD2.F32 R32, -RZ, R4.H0_H0 ;  /* 0x20000004ff207230 */ /* 0x004fcc0000004100 */
[----:B------:R-:W3:Y:S02]  /*79e0*/  F2I.S64.TRUNC R32, R32 ;  /* 0x0000002000207311 */ /* 0x000ee4000020d900 */
[----:B---3--:R-:W-:Y:S05]  /*79f0*/  BRA `(.L_x_1912) ;  /* 0x0000000800d87947 */ /* 0x008fea0003800000 */
.L_x_1915:
        /* <DEDUP_REMOVED lines=9> */
.L_x_1918:
[----:B------:R-:W2:Y:S02]  /*7a90*/  LDG.E.U16 R4, desc[UR36][R4.64] ;  /* 0x0000002404047981 */ /* 0x000ea4000c1e1500 */
[----:B--2---:R-:W-:-:S06]  /*7aa0*/  HADD2.F32 R32, -RZ, R4.H0_H0 ;  /* 0x20000004ff207230 */ /* 0x004fcc0000004100 */
[----:B------:R-:W3:Y:S02]  /*7ab0*/  F2I.S64.TRUNC R32, R32 ;  /* 0x0000002000207311 */ /* 0x000ee4000020d900 */
[----:B---3--:R-:W-:Y:S05]  /*7ac0*/  BRA `(.L_x_1912) ;  /* 0x0000000800a47947 */ /* 0x008fea0003800000 */
.L_x_1917:
[----:B------:R-:W2:Y:S02]  /*7ad0*/  LDG.E.64 R4, desc[UR36][R4.64] ;  /* 0x0000002404047981 */ /* 0x000ea4000c1e1b00 */
[----:B--2---:R3:W4:Y:S02]  /*7ae0*/  F2I.S64.F64.TRUNC R32, R4 ;  /* 0x0000000400207311 */ /* 0x004724000030d900 */
[----:B---34-:R-:W-:Y:S05]  /*7af0*/  BRA `(.L_x_1912) ;  /* 0x0000000800987947 */ /* 0x018fea0003800000 */
.L_x_1907:
        /* <DEDUP_REMOVED lines=13> */
.L_x_1921:
[----:B------:R-:W2:Y:S02]  /*7bd0*/  LDG.E.64 R4, desc[UR36][R4.64] ;  /* 0x0000002404047981 */ /* 0x000ea4000c1e1b00 */
[----:B--2---:R3:W4:Y:S02]  /*7be0*/  F2I.S64.F64.TRUNC R32, R4 ;  /* 0x0000000400207311 */ /* 0x004724000030d900 */
[----:B---34-:R-:W-:Y:S05]  /*7bf0*/  BRA `(.L_x_1912) ;  /* 0x0000000800587947 */ /* 0x018fea0003800000 */
.L_x_1920:
        /* <DEDUP_REMOVED lines=26> */
.L_x_1923:
        /* <DEDUP_REMOVED lines=14> */
.L_x_1922:
[----:B------:R-:W2:Y:S02]  /*7e80*/  LDG.E.U16 R32, desc[UR36][R4.64] ;  /* 0x0000002404207981 */ /* 0x000ea4000c1e1500 */
[----:B--2---:R-:W-:-:S06]  /*7e90*/  IMAD.U32 R32, R32, 0x10000, RZ ;  /* 0x0001000020207824 */ /* 0x004fcc00078e00ff */
[----:B------:R-:W3:Y:S02]  /*7ea0*/  F2I.S64.TRUNC R32, R32 ;  /* 0x0000002000207311 */ /* 0x000ee4000020d900 */
[----:B---3--:R-:W-:Y:S05]  /*7eb0*/  BRA `(.L_x_1912) ;  /* 0x0000000400a87947 */ /* 0x008fea0003800000 */
.L_x_1919:
        /* <DEDUP_REMOVED lines=11> */
.L_x_1926:
        /* <DEDUP_REMOVED lines=21> */
.L_x_1930:
[----:B------:R-:W-:Y:S05]  /*80c0*/  BSYNC.RECONVERGENT B1 ;  /* 0x0000000000017941 */ /* 0x000fea0003800200 */
.L_x_1929:
[----:B------:R-:W-:Y:S01]  /*80d0*/  IMAD.SHL.U32 R0, R0, 0x100000, RZ ;  /* 0x0010000000007824 */ /* 0x000fe200078e00ff */
[----:B------:R-:W-:-:S04]  /*80e0*/  LEA R3, R3, 0x3b800000, 0x17 ;  /* 0x3b80000003037811 */ /* 0x000fc800078eb8ff */
[----:B------:R-:W-:-:S07]  /*80f0*/  LOP3.LUT R32, R3, R0, R7, 0xfe, !PT ;  /* 0x0000000003207212 */ /* 0x000fce00078efe07 */
.L_x_1928:
[----:B------:R-:W-:Y:S05]  /*8100*/  BSYNC.RECONVERGENT B0 ;  /* 0x0000000000007941 */ /* 0x000fea0003800200 */
.L_x_1927:
[----:B------:R-:W1:Y:S02]  /*8110*/  F2I.S64.TRUNC R32, R32 ;  /* 0x0000002000207311 */ /* 0x000e64000020d900 */
[----:B-1----:R-:W-:Y:S05]  /*8120*/  BRA `(.L_x_1912) ;  /* 0x00000004000c7947 */ /* 0x002fea0003800000 */
.L_x_1925:
        /* <DEDUP_REMOVED lines=21> */
.L_x_1934:
[----:B------:R-:W-:Y:S05]  /*8280*/  BSYNC.RECONVERGENT B1 ;  /* 0x0000000000017941 */ /* 0x000fea0003800200 */
.L_x_1933:
[----:B------:R-:W-:Y:S01]  /*8290*/  IMAD.SHL.U32 R0, R0, 0x200000, RZ ;  /* 0x0020000000007824 */ /* 0x000fe200078e00ff */
[----:B------:R-:W-:-:S04]  /*82a0*/  LEA R3, R3, 0x37800000, 0x17 ;  /* 0x3780000003037811 */ /* 0x000fc800078eb8ff */
[----:B------:R-:W-:-:S07]  /*82b0*/  LOP3.LUT R32, R3, R0, R7, 0xfe, !PT ;  /* 0x0000000003207212 */ /* 0x000fce00078efe07 */
.L_x_1932:
[----:B------:R-:W-:Y:S05]  /*82c0*/  BSYNC.RECONVERGENT B0 ;  /* 0x0000000000007941 */ /* 0x000fea0003800200 */
.L_x_1931:
[----:B------:R-:W1:Y:S02]  /*82d0*/  F2I.S64.TRUNC R32, R32 ;  /* 0x0000002000207311 */ /* 0x000e64000020d900 */
[----:B-1----:R-:W-:Y:S05]  /*82e0*/  BRA `(.L_x_1912) ;  /* 0x00000000009c7947 */ /* 0x002fea0003800000 */
.L_x_1924:
        /* <DEDUP_REMOVED lines=14> */
.L_x_1938:
[----:B------:R-:W-:Y:S05]  /*83d0*/  BSYNC.RECONVERGENT B0 ;  /* 0x0000000000007941 */ /* 0x000fea0003800200 */
.L_x_1937:
[----:B------:R-:W2:Y:S02]  /*83e0*/  F2I.S64.TRUNC R32, R32 ;  /* 0x0000002000207311 */ /* 0x000ea4000020d900 */
[----:B--2---:R-:W-:Y:S05]  /*83f0*/  BRA `(.L_x_1912) ;  /* 0x0000000000587947 */ /* 0x004fea0003800000 */
.L_x_1911:
        /* <DEDUP_REMOVED lines=16> */
.L_x_1939:
[----:B------:R-:W-:Y:S01]  /*8500*/  CS2R R32, SRZ ;  /* 0x0000000000207805 */ /* 0x000fe2000001ff00 */
[----:B------:R-:W-:Y:S06]  /*8510*/  BRA `(.L_x_1912) ;  /* 0x0000000000107947 */ /* 0x000fec0003800000 */
.L_x_1936:
[----:B------:R2:W5:Y:S01]  /*8520*/  LDG.E.64 R32, desc[UR36][R4.64] ;  /* 0x0000002404207981 */ /* 0x000562000c1e1b00 */
[----:B------:R-:W-:Y:S05]  /*8530*/  BRA `(.L_x_1912) ;  /* 0x0000000000087947 */ /* 0x000fea0003800000 */
.L_x_1935:
[----:B------:R1:W5:Y:S01]  /*8540*/  LDG.E R32, desc[UR36][R4.64] ;  /* 0x0000002404207981 */ /* 0x000362000c1e1900 */
[----:B------:R-:W-:-:S07]  /*8550*/  IMAD.MOV.U32 R33, RZ, RZ, RZ ;  /* 0x000000ffff217224 */ /* 0x000fce00078e00ff */
.L_x_1912:
[----:B------:R-:W-:Y:S01]  /*8560*/  ISETP.NE.AND P0, PT, R31, RZ, PT ;  /* 0x000000ff1f00720c */ /* 0x000fe20003f05270 */
[----:B------:R-:W-:-:S03]  /*8570*/  VIADD R25, R25, 0x80 ;  /* 0x0000008019197836 */ /* 0x000fc60000000000 */
[----:B------:R-:W-:-:S04]  /*8580*/  PLOP3.LUT P0, PT, P0, PT, PT, 0x8, 0x80 ;  /* 0x000000000080781c */ /* 0x000fc8000070e170 */
[----:B------:R-:W-:-:S09]  /*8590*/  P2R R31, PR, RZ, 0x1 ;  /* 0x00000001ff1f7803 */ /* 0x000fd20000000000 */
.L_x_1849:
[----:B------:R-:W-:Y:S05]  /*85a0*/  BSYNC.RECONVERGENT B7 ;  /* 0x0000000000077941 */ /* 0x000fea0003800200 */
.L_x_1848:
        /* <DEDUP_REMOVED lines=28> */
.L_x_1945:
[----:B------:R-:W2:Y:S02]  /*8770*/  LDG.E.U8 R4, desc[UR36][R4.64] ;  /* 0x0000002404047981 */ /* 0x000ea4000c1e1100 */
[----:B--2---:R-:W-:-:S04]  /*8780*/  I2FP.F32.U32 R0, R4 ;  /* 0x0000000400007245 */ /* 0x004fc80000201000 */
[----:B------:R-:W-:-:S04]  /*8790*/  F2FP.BF16.F32.PACK_AB R0, RZ, R0 ;  /* 0x00000000ff00723e */ /* 0x000fc800000010ff */
[----:B------:R-:W-:Y:S01]  /*87a0*/  PRMT R30, R0, 0x7610, R30 ;  /* 0x00007610001e7816 */ /* 0x000fe2000000001e */
[----:B------:R-:W-:Y:S06]  /*87b0*/  BRA `(.L_x_1947) ;  /* 0x0000000c00e47947 */ /* 0x000fec0003800000 */
.L_x_1944:
        /* <DEDUP_REMOVED lines=11> */
.L_x_1949:
[----:B------:R-:W2:Y:S02]  /*8870*/  LDG.E R4, desc[UR36][R4.64] ;  /* 0x0000002404047981 */ /* 0x000ea4000c1e1900 */
[----:B--2---:R-:W-:-:S04]  /*8880*/  I2FP.F32.S32 R0, R4 ;  /* 0x0000000400007245 */ /* 0x004fc80000201400 */
[----:B------:R-:W-:-:S04]  /*8890*/  F2FP.BF16.F32.PACK_AB R0, RZ, R0 ;  /* 0x00000000ff00723e */ /* 0x000fc800000010ff */
[----:B------:R-:W-:Y:S01]  /*88a0*/  PRMT R30, R0, 0x7610, R30 ;  /* 0x00007610001e7816 */ /* 0x000fe2000000001e */
[----:B------:R-:W-:Y:S06]  /*88b0*/  BRA `(.L_x_1947) ;  /* 0x0000000c00a47947 */ /* 0x000fec0003800000 */
.L_x_1948:
[----:B------:R-:W2:Y:S02]  /*88c0*/  LDG.E.U16 R4, desc[UR36][R4.64] ;  /* 0x0000002404047981 */ /* 0x000ea4000c1e1500 */
[----:B--2---:R-:W0:Y:S02]  /*88d0*/  I2F.S16 R0, R4 ;  /* 0x0000000400007306 */ /* 0x004e240000101400 */
[----:B0-----:R-:W-:-:S04]  /*88e0*/  F2FP.BF16.F32.PACK_AB R0, RZ, R0 ;  /* 0x00000000ff00723e */ /* 0x001fc800000010ff */
[----:B------:R-:W-:Y:S01]  /*88f0*/  PRMT R30, R0, 0x7610, R30 ;  /* 0x00007610001e7816 */ /* 0x000fe2000000001e */
[----:B------:R-:W-:Y:S06]  /*8900*/  BRA `(.L_x_1947) ;  /* 0x0000000c00907947 */ /* 0x000fec0003800000 */
.L_x_1943:
        /* <DEDUP_REMOVED lines=9> */
.L_x_1951:
[----:B------:R-:W2:Y:S02]  /*89a0*/  LDG.E.U16 R0, desc[UR36][R4.64] ;  /* 0x0000002404007981 */ /* 0x000ea4000c1e1500 */
[----:B--2---:R-:W-:-:S05]  /*89b0*/  HADD2.F32 R0, -RZ, R0.H0_H0 ;  /* 0x20000000ff007230 */ /* 0x004fca0000004100 */
[----:B------:R-:W-:-:S04]  /*89c0*/  F2FP.BF16.F32.PACK_AB R0, RZ, R0 ;  /* 0x00000000ff00723e */ /* 0x000fc800000010ff */
[----:B------:R-:W-:Y:S01]  /*89d0*/  PRMT R30, R0, 0x7610, R30 ;  /* 0x00007610001e7816 */ /* 0x000fe2000000001e */
[----:B------:R-:W-:Y:S06]  /*89e0*/  BRA `(.L_x_1947) ;  /* 0x0000000c00587947 */ /* 0x000fec0003800000 */
.L_x_1950:
        /* <DEDUP_REMOVED lines=9> */
.L_x_1953:
[----:B------:R-:W2:Y:S02]  /*8a80*/  LDG.E.U16 R4, desc[UR36][R4.64] ;  /* 0x0000002404047981 */ /* 0x000ea4000c1e1500 */
[----:B--2---:R-:W-:-:S05]  /*8a90*/  HADD2.F32 R0, -RZ, R4.H0_H0 ;  /* 0x20000004ff007230 */ /* 0x004fca0000004100 */
[----:B------:R-:W-:-:S04]  /*8aa0*/  F2FP.BF16.F32.PACK_AB R0, RZ, R0 ;  /* 0x00000000ff00723e */ /* 0x000fc800000010ff */
[----:B------:R-:W-:Y:S01]  /*8ab0*/  PRMT R30, R0, 0x7610, R30 ;  /* 0x00007610001e7816 */ /* 0x000fe2000000001e */
[----:B------:R-:W-:Y:S06]  /*8ac0*/  BRA `(.L_x_1947) ;  /* 0x0000000c00207947 */ /* 0x000fec0003800000 */
.L_x_1952:
        /* <DEDUP_REMOVED lines=13> */
.L_x_1942:
        /* <DEDUP_REMOVED lines=14> */
.L_x_1956:
        /* <DEDUP_REMOVED lines=13> */
.L_x_1955:
        /* <DEDUP_REMOVED lines=27> */
.L_x_1958:
        /* <DEDUP_REMOVED lines=15> */
.L_x_1957:
[----:B------:R0:W5:Y:S01]  /*8ff0*/  LDG.E.U16 R30, desc[UR36][R4.64] ;  /* 0x00000024041e7981 */ /* 0x000162000c1e1500 */
[----:B------:R-:W-:Y:S05]  /*9000*/  BRA `(.L_x_1947) ;  /* 0x0000000400d07947 */ /* 0x000fea0003800000 */
.L_x_1954:
        /* <DEDUP_REMOVED lines=13> */
.L_x_1961:
        /* <DEDUP_REMOVED lines=21> */
.L_x_1965:
[----:B------:R-:W-:Y:S05]  /*9230*/  BSYNC.RECONVERGENT B1 ;  /* 0x0000000000017941 */ /* 0x000fea0003800200 */
.L_x_1964:
[----:B------:R-:W-:Y:S01]  /*9240*/  IMAD.SHL.U32 R0, R0, 0x100000, RZ ;  /* 0x0010000000007824 */ /* 0x000fe200078e00ff */
[----:B------:R-:W-:-:S04]  /*9250*/  LEA R3, R3, 0x3b800000, 0x17 ;  /* 0x3b80000003037811 */ /* 0x000fc800078eb8ff */
[----:B------:R-:W-:-:S07]  /*9260*/  LOP3.LUT R0, R3, R0, R7, 0xfe, !PT ;  /* 0x0000000003007212 */ /* 0x000fce00078efe07 */
.L_x_1963:
[----:B------:R-:W-:Y:S05]  /*9270*/  BSYNC.RECONVERGENT B0 ;  /* 0x0000000000007941 */ /* 0x000fea0003800200 */
.L_x_1962:
[----:B------:R-:W-:-:S04]  /*9280*/  F2FP.BF16.F32.PACK_AB R0, RZ, R0 ;  /* 0x00000000ff00723e */ /* 0x000fc800000010ff */
[----:B------:R-:W-:Y:S01]  /*9290*/  PRMT R30, R0, 0x7610, R30 ;  /* 0x00007610001e7816 */ /* 0x000fe2000000001e */
[----:B------:R-:W-:Y:S06]  /*92a0*/  BRA `(.L_x_1947) ;  /* 0x0000000400287947 */ /* 0x000fec0003800000 */
.L_x_1960:
        /* <DEDUP_REMOVED lines=21> */
.L_x_1969:
[----:B------:R-:W-:Y:S05]  /*9400*/  BSYNC.RECONVERGENT B1 ;  /* 0x0000000000017941 */ /* 0x000fea0003800200 */
.L_x_1968:
[----:B------:R-:W-:Y:S01]  /*9410*/  IMAD.SHL.U32 R0, R0, 0x200000, RZ ;  /* 0x0020000000007824 */ /* 0x000fe200078e00ff */
[----:B------:R-:W-:-:S04]  /*9420*/  LEA R3, R3, 0x37800000, 0x17 ;  /* 0x3780000003037811 */ /* 0x000fc800078eb8ff */
[----:B------:R-:W-:-:S07]  /*9430*/  LOP3.LUT R0, R3, R0, R7, 0xfe, !PT ;  /* 0x0000000003007212 */ /* 0x000fce00078efe07 */
.L_x_1967:
[----:B------:R-:W-:Y:S05]  /*9440*/  BSYNC.RECONVERGENT B0 ;  /* 0x0000000000007941 */ /* 0x000fea0003800200 */
.L_x_1966:
[----:B------:R-:W-:-:S04]  /*9450*/  F2FP.BF16.F32.PACK_AB R0, RZ, R0 ;  /* 0x00000000ff00723e */ /* 0x000fc800000010ff */
[----:B------:R-:W-:Y:S01]  /*9460*/  PRMT R30, R0, 0x7610, R30 ;  /* 0x00007610001e7816 */ /* 0x000fe2000000001e */
[----:B------:R-:W-:Y:S06]  /*9470*/  BRA `(.L_x_1947) ;  /* 0x0000000000b47947 */ /* 0x000fec0003800000 */
.L_x_1959:
        /* <DEDUP_REMOVED lines=14> */
.L_x_1973:
[----:B------:R-:W-:Y:S05]  /*9560*/  BSYNC.RECONVERGENT B0 ;  /* 0x0000000000007941 */ /* 0x000fea0003800200 */
.L_x_1972:
[----:B------:R-:W-:-:S04]  /*9570*/  F2FP.BF16.F32.PACK_AB R0, RZ, R0 ;  /* 0x00000000ff00723e */ /* 0x000fc800000010ff */
[----:B------:R-:W-:Y:S01]  /*9580*/  PRMT R30, R0, 0x7610, R30 ;  /* 0x00007610001e7816 */ /* 0x000fe2000000001e */
[----:B------:R-:W-:Y:S06]  /*9590*/  BRA `(.L_x_1947) ;  /* 0x00000000006c7947 */ /* 0x000fec0003800000 */
.L_x_1946:
        /* <DEDUP_REMOVED lines=16> */
.L_x_1974:
[----:B------:R-:W-:Y:S01]  /*96a0*/  PRMT R30, RZ, 0x7610, R30 ;  /* 0x00007610ff1e7816 */ /* 0x000fe2000000001e */
[----:B------:R-:W-:Y:S06]  /*96b0*/  BRA `(.L_x_1947) ;  /* 0x0000000000247947 */ /* 0x000fec0003800000 */
.L_x_1971:
[----:B------:R-:W2:Y:S02]  /*96c0*/  LDG.E.64 R4, desc[UR36][R4.64] ;  /* 0x0000002404047981 */ /* 0x000ea4000c1e1b00 */
[----:B--2---:R-:W0:Y:S02]  /*96d0*/  I2F.U64 R0, R4 ;  /* 0x0000000400007312 */ /* 0x004e240000301000 */
[----:B0-----:R-:W-:-:S04]  /*96e0*/  F2FP.BF16.F32.PACK_AB R0, RZ, R0 ;  /* 0x00000000ff00723e */ /* 0x001fc800000010ff */
[----:B------:R-:W-:Y:S01]  /*96f0*/  PRMT R30, R0, 0x7610, R30 ;  /* 0x00007610001e7816 */ /* 0x000fe2000000001e */
[----:B------:R-:W-:Y:S06]  /*9700*/  BRA `(.L_x_1947) ;  /* 0x0000000000107947 */ /* 0x000fec0003800000 */
.L_x_1970:
[----:B------:R-:W2:Y:S02]  /*9710*/  LDG.E R4, desc[UR36][R4.64] ;  /* 0x0000002404047981 */ /* 0x000ea4000c1e1900 */
[----:B--2---:R-:W-:-:S04]  /*9720*/  I2FP.F32.U32 R0, R4 ;  /* 0x0000000400007245 */ /* 0x004fc80000201000 */
[----:B------:R-:W-:-:S04]  /*9730*/  F2FP.BF16.F32.PACK_AB R0, RZ, R0 ;  /* 0x00000000ff00723e */ /* 0x000fc800000010ff */
[----:B------:R-:W-:-:S07]  /*9740*/  PRMT R30, R0, 0x7610, R30 ;  /* 0x00007610001e7816 */ /* 0x000fce000000001e */
.L_x_1947:
[----:B------:R-:W1:Y:S01]  /*9750*/  LDCU.U8 UR6, c[0x0][0x3bd] ;  /* 0x000077a0ff0677ac */ /* 0x000e620008000000 */
[----:B0-----:R-:W0:Y:S01]  /*9760*/  LDC.64 R4, c[0x0][0x3a8] ;  /* 0x0000ea00ff047b82 */ /* 0x001e220000000a00 */
[----:B------:R-:W-:Y:S01]  /*9770*/  BSSY.RECONVERGENT B6, `(.L_x_1975) ;  /* 0x00000bd000067945 */ /* 0x000fe20003800200 */
[----:B------:R-:W2:Y:S01]  /*9780*/  LDCU UR5, c[0x0][0x3c4] ;  /* 0x00007880ff0577ac */ /* 0x000ea20008000800 */
[----:B-1----:R-:W-:-:S04]  /*9790*/  UPRMT UR4, UR6, 0x9910, URZ ;  /* 0x0000991006047896 */ /* 0x002fc800080000ff */
[----:B------:R-:W-:Y:S01]  /*97a0*/  UISETP.GT.AND UP0, UPT, UR4, 0x9, UPT ;  /* 0x000000090400788c */ /* 0x000fe2000bf04270 */
[----:B--2---:R-:W-:-:S05]  /*97b0*/  IMAD R3, R25, UR5, RZ ;  /* 0x0000000519037c24 */ /* 0x004fca000f8e02ff */
        /* <DEDUP_REMOVED lines=15> */
.L_x_1979:
[----:B------:R-:W2:Y:S02]  /*98b0*/  LDG.E.U8 R4, desc[UR36][R4.64] ;  /* 0x0000002404047981 */ /* 0x000ea4000c1e1100 */
[----:B--2---:R-:W-:-:S04]  /*98c0*/  ISETP.NE.AND P0, PT, R4, RZ, PT ;  /* 0x000000ff0400720c */ /* 0x004fc80003f05270 */
[----:B------:R-:W-:Y:S01]  /*98d0*/  P2R R34, PR, RZ, 0x1 ;  /* 0x00000001ff227803 */ /* 0x000fe20000000000 */
[----:B------:R-:W-:Y:S08]  /*98e0*/  BRA `(.L_x_1981) ;  /* 0x0000000800947947 */ /* 0x000ff00003800000 */
.L_x_1978:
        /* <DEDUP_REMOVED lines=11> */
.L_x_1983:
[----:B------:R-:W2:Y:S02]  /*99a0*/  LDG.E R4, desc[UR36][R4.64] ;  /* 0x0000002404047981 */ /* 0x000ea4000c1e1900 */
[----:B--2---:R-:W-:-:S04]  /*99b0*/  ISETP.NE.AND P0, PT, R4, RZ, PT ;  /* 0x000000ff0400720c */ /* 0x004fc80003f05270 */
[----:B------:R-:W-:Y:S01]  /*99c0*/  P2R R34, PR, RZ, 0x1 ;  /* 0x00000001ff227803 */ /* 0x000fe20000000000 */
[----:B------:R-:W-:Y:S08]  /*99d0*/  BRA `(.L_x_1981) ;  /* 0x0000000800587947 */ /* 0x000ff00003800000 */
.L_x_1982:
[----:B------:R-:W2:Y:S02]  /*99e0*/  LDG.E.U16 R4, desc[UR36][R4.64] ;  /* 0x0000002404047981 */ /* 0x000ea4000c1e1500 */
[----:B--2---:R-:W-:-:S04]  /*99f0*/  ISETP.NE.AND P0, PT, R4, RZ, PT ;  /* 0x000000ff0400720c */ /* 0x004fc80003f05270 */
[----:B------:R-:W-:Y:S01]  /*9a00*/  P2R R34, PR, RZ, 0x1 ;  /* 0x00000001ff227803 */ /* 0x000fe20000000000 */
[----:B------:R-:W-:Y:S08]  /*9a10*/  BRA `(.L_x_1981) ;  /* 0x0000000800487947 */ /* 0x000ff00003800000 */
.L_x_1977:
        /* <DEDUP_REMOVED lines=10> */
.L_x_1985:
[----:B------:R-:W2:Y:S02]  /*9ac0*/  LDG.E.U16 R0, desc[UR36][R4.64] ;  /* 0x0000002404007981 */ /* 0x000ea4000c1e1500 */
[----:B--2---:R-:W-:-:S05]  /*9ad0*/  HADD2.F32 R0, -RZ, R0.H0_H0 ;  /* 0x20000000ff007230 */ /* 0x004fca0000004100 */
[----:B------:R-:W-:-:S04]  /*9ae0*/  FSETP.NEU.FTZ.AND P0, PT, R0, RZ, PT ;  /* 0x000000ff0000720b */ /* 0x000fc80003f1d000 */
[----:B------:R-:W-:Y:S01]  /*9af0*/  P2R R34, PR, RZ, 0x1 ;  /* 0x00000001ff227803 */ /* 0x000fe20000000000 */
[----:B------:R-:W-:Y:S08]  /*9b00*/  BRA `(.L_x_1981) ;  /* 0x00000008000c7947 */ /* 0x000ff00003800000 */
.L_x_1984:
        /* <DEDUP_REMOVED lines=12> */
.L_x_1987:
        /* <DEDUP_REMOVED lines=10> */
.L_x_1986:
[----:B------:R-:W2:Y:S02]  /*9c70*/  LDG.E.64 R4, desc[UR36][R4.64] ;  /* 0x0000002404047981 */ /* 0x000ea4000c1e1b00 */
[----:B--2---:R-:W0:Y:S02]  /*9c80*/  DSETP.NEU.AND P0, PT, R4, RZ, PT ;  /* 0x000000ff0400722a */ /* 0x004e240003f0d000 */
[----:B0-----:R-:W-:Y:S01]  /*9c90*/  P2R R34, PR, RZ, 0x1 ;  /* 0x00000001ff227803 */ /* 0x001fe20000000000 */
[----:B------:R-:W-:Y:S06]  /*9ca0*/  BRA `(.L_x_1981) ;  /* 0x0000000400a47947 */ /* 0x000fec0003800000 */
.L_x_1976:
        /* <DEDUP_REMOVED lines=12> */
.L_x_1990:
        /* <DEDUP_REMOVED lines=9> */
.L_x_1989:
        /* <DEDUP_REMOVED lines=10> */
.L_x_1992:
        /* <DEDUP_REMOVED lines=12> */
.L_x_1991:
[----:B------:R-:W2:Y:S02]  /*9f60*/  LDG.E.U16 R0, desc[UR36][R4.64] ;  /* 0x0000002404007981 */ /* 0x000ea4000c1e1500 */
[----:B--2---:R-:W-:-:S05]  /*9f70*/  IMAD.U32 R0, R0, 0x10000, RZ ;  /* 0x0001000000007824 */ /* 0x004fca00078e00ff */
[----:B------:R-:W-:-:S04]  /*9f80*/  FSETP.NEU.FTZ.AND P0, PT, R0, RZ, PT ;  /* 0x000000ff0000720b */ /* 0x000fc80003f1d000 */
[----:B------:R-:W-:Y:S01]  /*9f90*/  P2R R34, PR, RZ, 0x1 ;  /* 0x00000001ff227803 */ /* 0x000fe20000000000 */
[----:B------:R-:W-:Y:S08]  /*9fa0*/  BRA `(.L_x_1981) ;  /* 0x0000000000e47947 */ /* 0x000ff00003800000 */
.L_x_1988:
        /* <DEDUP_REMOVED lines=12> */
.L_x_1995:
[----:B------:R-:W2:Y:S02]  /*a070*/  LDG.E.U8 R4, desc[UR36][R4.64] ;  /* 0x0000002404047981 */ /* 0x000ea4000c1e1100 */
[----:B--2---:R-:W-:-:S04]  /*a080*/  ISETP.NE.AND P0, PT, R4, RZ, PT ;  /* 0x000000ff0400720c */ /* 0x004fc80003f05270 */
[----:B------:R-:W-:Y:S01]  /*a090*/  P2R R34, PR, RZ, 0x1 ;  /* 0x00000001ff227803 */ /* 0x000fe20000000000 */
[----:B------:R-:W-:Y:S08]  /*a0a0*/  BRA `(.L_x_1981) ;  /* 0x0000000000a47947 */ /* 0x000ff00003800000 */
.L_x_1994:
[----:B------:R-:W2:Y:S02]  /*a0b0*/  LDG.E.U8 R4, desc[UR36][R4.64] ;  /* 0x0000002404047981 */ /* 0x000ea4000c1e1100 */
[----:B--2---:R-:W-:-:S04]  /*a0c0*/  ISETP.NE.AND P0, PT, R4, RZ, PT ;  /* 0x000000ff0400720c */ /* 0x004fc80003f05270 */
[----:B------:R-:W-:Y:S01]  /*a0d0*/  P2R R34, PR, RZ, 0x1 ;  /* 0x00000001ff227803 */ /* 0x000fe20000000000 */
[----:B------:R-:W-:Y:S08]  /*a0e0*/  BRA `(.L_x_1981) ;  /* 0x0000000000947947 */ /* 0x000ff00003800000 */
.L_x_1993:
        /* <DEDUP_REMOVED lines=10> */
.L_x_1980:
        /* <DEDUP_REMOVED lines=16> */
.L_x_1998:
[----:B------:R-:W-:-:S04]  /*a290*/  PLOP3.LUT P0, PT, PT, PT, PT, 0x8, 0x80 ;  /* 0x000000000080781c */ /* 0x000fc80003f0e170 */
[----:B------:R-:W-:Y:S01]  /*a2a0*/  P2R R34, PR, RZ, 0x1 ;  /* 0x00000001ff227803 */ /* 0x000fe20000000000 */
[----:B------:R-:W-:Y:S08]  /*a2b0*/  BRA `(.L_x_1981) ;  /* 0x0000000000207947 */ /* 0x000ff00003800000 */
.L_x_1997:
[----:B------:R-:W2:Y:S02]  /*a2c0*/  LDG.E.64 R4, desc[UR36][R4.64] ;  /* 0x0000002404047981 */ /* 0x000ea4000c1e1b00 */
[----:B--2---:R-:W-:-:S04]  /*a2d0*/  ISETP.NE.U32.AND P0, PT, R4, RZ, PT ;  /* 0x000000ff0400720c */ /* 0x004fc80003f05070 */
[----:B------:R-:W-:-:S04]  /*a2e0*/  ISETP.NE.AND.EX P0, PT, R5, RZ, PT, P0 ;  /* 0x000000ff0500720c */ /* 0x000fc80003f05300 */
[----:B------:R-:W-:Y:S01]  /*a2f0*/  P2R R34, PR, RZ, 0x1 ;  /* 0x00000001ff227803 */ /* 0x000fe20000000000 */
[----:B------:R-:W-:Y:S08]  /*a300*/  BRA `(.L_x_1981) ;  /* 0x00000000000c7947 */ /* 0x000ff00003800000 */
.L_x_1996:
[----:B------:R-:W2:Y:S02]  /*a310*/  LDG.E R4, desc[UR36][R4.64] ;  /* 0x0000002404047981 */ /* 0x000ea4000c1e1900 */
[----:B--2---:R-:W-:-:S04]  /*a320*/  ISETP.NE.AND P0, PT, R4, RZ, PT ;  /* 0x000000ff0400720c */ /* 0x004fc80003f05270 */
[----:B------:R-:W-:-:S09]  /*a330*/  P2R R34, PR, RZ, 0x1 ;  /* 0x00000001ff227803 */ /* 0x000fd20000000000 */
.L_x_1981:
[----:B------:R-:W-:Y:S05]  /*a340*/  BSYNC.RECONVERGENT B6 ;  /* 0x0000000000067941 */ /* 0x000fea0003800200 */
.L_x_1975:
        /* <DEDUP_REMOVED lines=20> */
.L_x_2002:
[----:B------:R4:W5:Y:S01]  /*a490*/  LDG.E.U8 R4, desc[UR36][R6.64] ;  /* 0x0000002406047981 */ /* 0x000962000c1e1100 */
[----:B------:R-:W-:Y:S01]  /*a4a0*/  IMAD.MOV.U32 R5, RZ, RZ, RZ ;  /* 0x000000ffff057224 */ /* 0x000fe200078e00ff */
[----:B------:R-:W-:Y:S06]  /*a4b0*/  BRA `(.L_x_2004) ;  /* 0x0000000c00447947 */ /* 0x000fec0003800000 */
.L_x_2001:
        /* <DEDUP_REMOVED lines=8> */
.L_x_2006:
[----:B------:R-:W2:Y:S02]  /*a540*/  LDG.E R4, desc[UR36][R6.64] ;  /* 0x0000002406047981 */ /* 0x000ea4000c1e1900 */
[----:B--2---:R-:W-:Y:S01]  /*a550*/  SHF.R.S32.HI R5, RZ, 0x1f, R4 ;  /* 0x0000001fff057819 */ /* 0x004fe20000011404 */
[----:B------:R-:W-:Y:S06]  /*a560*/  BRA `(.L_x_2004) ;  /* 0x0000000c00187947 */ /* 0x000fec0003800000 */
.L_x_2005:
[----:B------:R-:W2:Y:S02]  /*a570*/  LDG.E.S16 R4, desc[UR36][R6.64] ;  /* 0x0000002406047981 */ /* 0x000ea4000c1e1700 */
[----:B--2---:R-:W-:Y:S01]  /*a580*/  SHF.R.S32.HI R5, RZ, 0x1f, R4 ;  /* 0x0000001fff057819 */ /* 0x004fe20000011404 */
[----:B------:R-:W-:Y:S06]  /*a590*/  BRA `(.L_x_2004) ;  /* 0x0000000c000c7947 */ /* 0x000fec0003800000 */
.L_x_2000:
        /* <DEDUP_REMOVED lines=9> */
.L_x_2008:
[----:B------:R-:W2:Y:S02]  /*a630*/  LDG.E.U16 R6, desc[UR36][R6.64] ;  /* 0x0000002406067981 */ /* 0x000ea4000c1e1500 */
[----:B--2---:R-:W-:-:S06]  /*a640*/  HADD2.F32 R4, -RZ, R6.H0_H0 ;  /* 0x20000006ff047230 */ /* 0x004fcc0000004100 */
[----:B------:R-:W3:Y:S02]  /*a650*/  F2I.S64.TRUNC R4, R4 ;  /* 0x0000000400047311 */ /* 0x000ee4000020d900 */
[----:B---3--:R-:W-:Y:S05]  /*a660*/  BRA `(.L_x_2004) ;  /* 0x0000000800d87947 */ /* 0x008fea0003800000 */
.L_x_2007:
        /* <DEDUP_REMOVED lines=9> */
.L_x_2010:
[----:B------:R-:W2:Y:S02]  /*a700*/  LDG.E.U16 R6, desc[UR36][R6.64] ;  /* 0x0000002406067981 */ /* 0x000ea4000c1e1500 */
[----:B--2---:R-:W-:-:S06]  /*a710*/  HADD2.F32 R4, -RZ, R6.H0_H0 ;  /* 0x20000006ff047230 */ /* 0x004fcc0000004100 */
[----:B------:R-:W3:Y:S02]  /*a720*/  F2I.S64.TRUNC R4, R4 ;  /* 0x0000000400047311 */ /* 0x000ee4000020d900 */
[----:B---3--:R-:W-:Y:S05]  /*a730*/  BRA `(.L_x_2004) ;  /* 0x0000000800a47947 */ /* 0x008fea0003800000 */
.L_x_2009:
[----:B------:R-:W2:Y:S02]  /*a740*/  LDG.E.64 R4, desc[UR36][R6.64] ;  /* 0x0000002406047981 */ /* 0x000ea4000c1e1b00 */
[----:B--2---:R-:W3:Y:S02]  /*a750*/  F2I.S64.F64.TRUNC R4, R4 ;  /* 0x0000000400047311 */ /* 0x004ee4000030d900 */
[----:B---3--:R-:W-:Y:S05]  /*a760*/  BRA `(.L_x_2004) ;  /* 0x0000000800987947 */ /* 0x008fea0003800000 */
.L_x_1999:
        /* <DEDUP_REMOVED lines=13> */
.L_x_2013:
[----:B------:R-:W2:Y:S02]  /*a840*/  LDG.E.64 R4, desc[UR36][R6.64] ;  /* 0x0000002406047981 */ /* 0x000ea4000c1e1b00 */
[----:B--2---:R-:W3:Y:S02]  /*a850*/  F2I.S64.F64.TRUNC R4, R4 ;  /* 0x0000000400047311 */ /* 0x004ee4000030d900 */
[----:B---3--:R-:W-:Y:S05]  /*a860*/  BRA `(.L_x_2004) ;  /* 0x0000000800587947 */ /* 0x008fea0003800000 */
.L_x_2012:
        /* <DEDUP_REMOVED lines=26> */
.L_x_2015:
        /* <DEDUP_REMOVED lines=14> */
.L_x_2014:
[----:B------:R-:W2:Y:S02]  /*aaf0*/  LDG.E.U16 R4, desc[UR36][R6.64] ;  /* 0x0000002406047981 */ /* 0x000ea4000c1e1500 */
[----:B--2---:R-:W-:-:S06]  /*ab00*/  IMAD.U32 R4, R4, 0x10000, RZ ;  /* 0x0001000004047824 */ /* 0x004fcc00078e00ff */
[----:B------:R-:W3:Y:S02]  /*ab10*/  F2I.S64.TRUNC R4, R4 ;  /* 0x0000000400047311 */ /* 0x000ee4000020d900 */
[----:B---3--:R-:W-:Y:S05]  /*ab20*/  BRA `(.L_x_2004) ;  /* 0x0000000400a87947 */ /* 0x008fea0003800000 */
.L_x_2011:
        /* <DEDUP_REMOVED lines=11> */
.L_x_2018:
        /* <DEDUP_REMOVED lines=21> */
.L_x_2022:
[----:B------:R-:W-:Y:S05]  /*ad30*/  BSYNC.RECONVERGENT B1 ;  /* 0x0000000000017941 */ /* 0x000fea0003800200 */
.L_x_2021:
[----:B------:R-:W-:Y:S01]  /*ad40*/  IMAD.SHL.U32 R0, R0, 0x100000, RZ ;  /* 0x0010000000007824 */ /* 0x000fe200078e00ff */
[----:B------:R-:W-:-:S04]  /*ad50*/  LEA R3, R3, 0x3b800000, 0x17 ;  /* 0x3b80000003037811 */ /* 0x000fc800078eb8ff */
[----:B------:R-:W-:-:S07]  /*ad60*/  LOP3.LUT R4, R3, R0, R7, 0xfe, !PT ;  /* 0x0000000003047212 */ /* 0x000fce00078efe07 */
.L_x_2020:
[----:B------:R-:W-:Y:S05]  /*ad70*/  BSYNC.RECONVERGENT B0 ;  /* 0x0000000000007941 */ /* 0x000fea0003800200 */
.L_x_2019:
[----:B------:R-:W1:Y:S02]  /*ad80*/  F2I.S64.TRUNC R4, R4 ;  /* 0x0000000400047311 */ /* 0x000e64000020d900 */
[----:B-1----:R-:W-:Y:S05]  /*ad90*/  BRA `(.L_x_2004) ;  /* 0x00000004000c7947 */ /* 0x002fea0003800000 */
.L_x_2017:
        /* <DEDUP_REMOVED lines=21> */
.L_x_2026:
[----:B------:R-:W-:Y:S05]  /*aef0*/  BSYNC.RECONVERGENT B1 ;  /* 0x0000000000017941 */ /* 0x000fea0003800200 */
.L_x_2025:
[----:B------:R-:W-:Y:S01]  /*af00*/  IMAD.SHL.U32 R0, R0, 0x200000, RZ ;  /* 0x0020000000007824 */ /* 0x000fe200078e00ff */
[----:B------:R-:W-:-:S04]  /*af10*/  LEA R3, R3, 0x37800000, 0x17 ;  /* 0x3780000003037811 */ /* 0x000fc800078eb8ff */
[----:B------:R-:W-:-:S07]  /*af20*/  LOP3.LUT R4, R3, R0, R7, 0xfe, !PT ;  /* 0x0000000003047212 */ /* 0x000fce00078efe07 */
.L_x_2024:
[----:B------:R-:W-:Y:S05]  /*af30*/  BSYNC.RECONVERGENT B0 ;  /* 0x0000000000007941 */ /* 0x000fea0003800200 */
.L_x_2023:
[----:B------:R-:W0:Y:S02]  /*af40*/  F2I.S64.TRUNC R4, R4 ;  /* 0x0000000400047311 */ /* 0x000e24000020d900 */
[----:B0-----:R-:W-:Y:S05]  /*af50*/  BRA `(.L_x_2004) ;  /* 0x00000000009c7947 */ /* 0x001fea0003800000 */
.L_x_2016:
        /* <DEDUP_REMOVED lines=14> */
.L_x_2030:
[----:B------:R-:W-:Y:S05]  /*b040*/  BSYNC.RECONVERGENT B0 ;  /* 0x0000000000007941 */ /* 0x000fea0003800200 */
.L_x_2029:
[----:B------:R-:W1:Y:S02]  /*b050*/  F2I.S64.TRUNC R4, R4 ;  /* 0x0000000400047311 */ /* 0x000e64000020d900 */
[----:B-1----:R-:W-:Y:S05]  /*b060*/  BRA `(.L_x_2004) ;  /* 0x0000000000587947 */ /* 0x002fea0003800000 */
.L_x_2003:
        /* <DEDUP_REMOVED lines=16> */
.L_x_2031:
[----:B------:R-:W-:Y:S01]  /*b170*/  CS2R R4, SRZ ;  /* 0x0000000000047805 */ /* 0x000fe2000001ff00 */
[----:B------:R-:W-:Y:S06]  /*b180*/  BRA `(.L_x_2004) ;  /* 0x0000000000107947 */ /* 0x000fec0003800000 */
.L_x_2028:
[----:B------:R1:W5:Y:S01]  /*b190*/  LDG.E.64 R4, desc[UR36][R6.64] ;  /* 0x0000002406047981 */ /* 0x000362000c1e1b00 */
[----:B------:R-:W-:Y:S05]  /*b1a0*/  BRA `(.L_x_2004) ;  /* 0x0000000000087947 */ /* 0x000fea0003800000 */
.L_x_2027:
[----:B------:R2:W5:Y:S01]  /*b1b0*/  LDG.E R4, desc[UR36][R6.64] ;  /* 0x0000002406047981 */ /* 0x000562000c1e1900 */
[----:B------:R-:W-:-:S07]  /*b1c0*/  IMAD.MOV.U32 R5, RZ, RZ, RZ ;  /* 0x000000ffff057224 */ /* 0x000fce00078e00ff */
.L_x_2004:
[----:B------:R-:W-:-:S04]  /*b1d0*/  ISETP.NE.AND P0, PT, R34, RZ, PT ;  /* 0x000000ff2200720c */ /* 0x000fc80003f05270 */
[----:B------:R-:W-:-:S13]  /*b1e0*/  PLOP3.LUT P0, PT, P0, PT, PT, 0x8, 0x80 ;  /* 0x000000000080781c */ /* 0x000fda000070e170 */
.L_x_1941:
[----:B------:R-:W-:Y:S05]  /*b1f0*/  BSYNC.RECONVERGENT B7 ;  /* 0x0000000000077941 */ /* 0x000fea0003800200 */
.L_x_1940:
        /* <DEDUP_REMOVED lines=49> */
[----:B-----5:R-:W-:Y:S02]  /*b510*/  IMAD.U32 R22, R22, 0x10000, RZ ;  /* 0x0001000016167824 */ /* 0x020fe400078e00ff */
[----:B------:R-:W-:Y:S02]  /*b520*/  IMAD.MOV.U32 R19, RZ, RZ, R25 ;  /* 0x000000ffff137224 */ /* 0x000fe400078e0019 */
[----:B------:R-:W0:Y:S02]  /*b530*/  F2I.FTZ.TRUNC.NTZ R3, R22 ;  /* 0x0000001600037305 */ /* 0x000e24000021f100 */
[----:B0-----:R0:W-:Y:S01]  /*b540*/  STG.E.U8 desc[UR36][R8.64], R3 ;  /* 0x0000000308007986 */ /* 0x0011e2000c101124 */
[----:B------:R-:W-:Y:S05]  /*b550*/  BRA `(.L_x_2040) ;  /* 0x0000000c00d47947 */ /* 0x000fea0003800000 */
.L_x_2038:
[----:B-----5:R-:W-:Y:S02]  /*b560*/  IMAD.U32 R5, R22, 0x10000, RZ ;  /* 0x0001000016057824 */ /* 0x020fe400078e00ff */
[----:B------:R-:W-:-:S04]  /*b570*/  IMAD.MOV.U32 R19, RZ, RZ, R25 ;  /* 0x000000ffff137224 */ /* 0x000fc800078e0019 */
[----:B------:R-:W0:Y:S02]  /*b580*/  F2I.S64.TRUNC R4, R5 ;  /* 0x0000000500047311 */ /* 0x000e24000020d900 */
[----:B0-----:R0:W-:Y:S01]  /*b590*/  STG.E.U8 desc[UR36][R8.64], R4 ;  /* 0x0000000408007986 */ /* 0x0011e2000c101124 */
[----:B------:R-:W-:Y:S05]  /*b5a0*/  BRA `(.L_x_2040) ;  /* 0x0000000c00c07947 */ /* 0x000fea0003800000 */
.L_x_2037:
[----:B------:R-:W-:-:S13]  /*b5b0*/  ISETP.NE.AND P0, PT, R0, 0x2, PT ;  /* 0x000000020000780c */ /* 0x000fda0003f05270 */
[----:B------:R-:W-:Y:S05]  /*b5c0*/  @!P0 BRA `(.L_x_2041) ;  /* 0x0000000000388947 */ /* 0x000fea0003800000 */
[----:B------:R-:W-:-:S13]  /*b5d0*/  ISETP.NE.AND P0, PT, R0, 0x3, PT ;  /* 0x000000030000780c */ /* 0x000fda0003f05270 */
[----:B------:R-:W-:Y:S05]  /*b5e0*/  @!P0 BRA `(.L_x_2042) ;  /* 0x00000000001c8947 */ /* 0x000fea0003800000 */
[----:B------:R-:W-:-:S13]  /*b5f0*/  ISETP.NE.AND P0, PT, R0, 0x4, PT ;  /* 0x000000040000780c */ /* 0x000fda0003f05270 */
[----:B------:R-:W-:Y:S05]  /*b600*/  @P0 BRA `(.L_x_2039) ;  /* 0x0000000800f80947 */ /* 0x000fea0003800000 */
[----:B-----5:R-:W-:Y:S02]  /*b610*/  IMAD.U32 R4, R22, 0x10000, RZ ;  /* 0x0001000016047824 */ /* 0x020fe400078e00ff */
[----:B------:R-:W-:-:S04]  /*b620*/  IMAD.MOV.U32 R19, RZ, RZ, R25 ;  /* 0x000000ffff137224 */ /* 0x000fc800078e0019 */
[----:B------:R-:W0:Y:S02]  /*b630*/  F2I.S64.TRUNC R4, R4 ;  /* 0x0000000400047311 */ /* 0x000e24000020d900 */
[----:B0-----:R0:W-:Y:S01]  /*b640*/  STG.E.64 desc[UR36][R8.64], R4 ;  /* 0x0000000408007986 */ /* 0x0011e2000c101b24 */
[----:B------:R-:W-:Y:S05]  /*b650*/  BRA `(.L_x_2040) ;  /* 0x0000000c00947947 */ /* 0x000fea0003800000 */
.L_x_2042:
[----:B-----5:R-:W-:Y:S02]  /*b660*/  IMAD.U32 R22, R22, 0x10000, RZ ;  /* 0x0001000016167824 */ /* 0x020fe400078e00ff */
[----:B------:R-:W-:Y:S02]  /*b670*/  IMAD.MOV.U32 R19, RZ, RZ, R25 ;  /* 0x000000ffff137224 */ /* 0x000fe400078e0019 */
[----:B------:R-:W0:Y:S02]  /*b680*/  F2I.FTZ.TRUNC.NTZ R3, R22 ;  /* 0x0000001600037305 */ /* 0x000e24000021f100 */
[----:B0-----:R0:W-:Y:S01]  /*b690*/  STG.E desc[UR36][R8.64], R3 ;  /* 0x0000000308007986 */ /* 0x0011e2000c101924 */
[----:B------:R-:W-:Y:S05]  /*b6a0*/  BRA `(.L_x_2040) ;  /* 0x0000000c00807947 */ /* 0x000fea0003800000 */
.L_x_2041:
[----:B-----5:R-:W-:Y:S02]  /*b6b0*/  IMAD.U32 R22, R22, 0x10000, RZ ;  /* 0x0001000016167824 */ /* 0x020fe400078e00ff */
[----:B------:R-:W-:Y:S02]  /*b6c0*/  IMAD.MOV.U32 R19, RZ, RZ, R25 ;  /* 0x000000ffff137224 */ /* 0x000fe400078e0019 */
[----:B------:R-:W0:Y:S02]  /*b6d0*/  F2I.FTZ.TRUNC.NTZ R3, R22 ;  /* 0x0000001600037305 */ /* 0x000e24000021f100 */
[----:B0-----:R0:W-:Y:S01]  /*b6e0*/  STG.E.U16 desc[UR36][R8.64], R3 ;  /* 0x0000000308007986 */ /* 0x0011e2000c101524 */
[----:B------:R-:W-:Y:S05]  /*b6f0*/  BRA `(.L_x_2040) ;  /* 0x0000000c006c7947 */ /* 0x000fea0003800000 */
.L_x_2036:
[----:B------:R-:W-:-:S13]  /*b700*/  ISETP.GT.AND P0, PT, R0, 0x6, PT ;  /* 0x000000060000780c */ /* 0x000fda0003f04270 */
[----:B------:R-:W-:Y:S05]  /*b710*/  @P0 BRA `(.L_x_2043) ;  /* 0x0000000000340947 */ /* 0x000fea0003800000 */
[----:B------:R-:W-:-:S13]  /*b720*/  ISETP.NE.AND P0, PT, R0, 0x5, PT ;  /* 0x000000050000780c */ /* 0x000fda0003f05270 */
[----:B------:R-:W-:Y:S05]  /*b730*/  @!P0 BRA `(.L_x_2044) ;  /* 0x0000000000188947 */ /* 0x000fea0003800000 */
[----:B------:R-:W-:-:S13]  /*b740*/  ISETP.NE.AND P0, PT, R0, 0x6, PT ;  /* 0x000000060000780c */ /* 0x000fda0003f05270 */
[----:B------:R-:W-:Y:S05]  /*b750*/  @P0 BRA `(.L_x_2039) ;  /* 0x0000000800a40947 */ /* 0x000fea0003800000 */
[----:B-----5:R-:W-:Y:S02]  /*b760*/  IMAD.U32 R3, R22, 0x10000, RZ ;  /* 0x0001000016037824 */ /* 0x020fe400078e00ff */
[----:B------:R-:W-:-:S03]  /*b770*/  IMAD.MOV.U32 R19, RZ, RZ, R25 ;  /* 0x000000ffff137224 */ /* 0x000fc600078e0019 */
[----:B------:R0:W-:Y:S01]  /*b780*/  STG.E desc[UR36][R8.64], R3 ;  /* 0x0000000308007986 */ /* 0x0001e2000c101924 */
[----:B------:R-:W-:Y:S05]  /*b790*/  BRA `(.L_x_2040) ;  /* 0x0000000c00447947 */ /* 0x000fea0003800000 */
.L_x_2044:
[----:B-----5:R-:W-:Y:S02]  /*b7a0*/  IMAD.U32 R0, R22, 0x10000, RZ ;  /* 0x0001000016007824 */ /* 0x020fe400078e00ff */
[----:B------:R-:W-:-:S03]  /*b7b0*/  IMAD.MOV.U32 R19, RZ, RZ, R25 ;  /* 0x000000ffff137224 */ /* 0x000fc600078e0019 */
[----:B------:R-:W-:-:S05]  /*b7c0*/  F2FP.F16.F32.PACK_AB R0, RZ, R0 ;  /* 0x00000000ff00723e */ /* 0x000fca00000000ff */
[----:B------:R0:W-:Y:S01]  /*b7d0*/  STG.E.U16 desc[UR36][R8.64], R0 ;  /* 0x0000000008007986 */ /* 0x0001e2000c101524 */
[----:B------:R-:W-:Y:S05]  /*b7e0*/  BRA `(.L_x_2040) ;  /* 0x0000000c00307947 */ /* 0x000fea0003800000 */
.L_x_2043:
[----:B------:R-:W-:-:S13]  /*b7f0*/  ISETP.NE.AND P0, PT, R0, 0x7, PT ;  /* 0x000000070000780c */ /* 0x000fda0003f05270 */
[----:B------:R-:W-:Y:S05]  /*b800*/  @!P0 BRA `(.L_x_2045) ;  /* 0x00000000003c8947 */ /* 0x000fea0003800000 */
[----:B------:R-:W-:-:S13]  /*b810*/  ISETP.NE.AND P0, PT, R0, 0x8, PT ;  /* 0x000000080000780c */ /* 0x000fda0003f05270 */
[----:B------:R-:W-:Y:S05]  /*b820*/  @!P0 BRA `(.L_x_2046) ;  /* 0x00000000001c8947 */ /* 0x000fea0003800000 */
[----:B------:R-:W-:-:S13]  /*b830*/  ISETP.NE.AND P0, PT, R0, 0x9, PT ;  /* 0x000000090000780c */ /* 0x000fda0003f05270 */
[----:B------:R-:W-:Y:S05]  /*b840*/  @P0 BRA `(.L_x_2039) ;  /* 0x0000000800680947 */ /* 0x000fea0003800000 */
[----:B-----5:R-:W-:Y:S02]  /*b850*/  IMAD.U32 R4, R22, 0x10000, RZ ;  /* 0x0001000016047824 */ /* 0x020fe400078e00ff */
[----:B------:R-:W-:Y:S02]  /*b860*/  IMAD.MOV.U32 R5, RZ, RZ, RZ ;  /* 0x000000ffff057224 */ /* 0x000fe400078e00ff */
[----:B------:R-:W-:-:S03]  /*b870*/  IMAD.MOV.U32 R19, RZ, RZ, R25 ;  /* 0x000000ffff137224 */ /* 0x000fc600078e0019 */
[----:B------:R0:W-:Y:S01]  /*b880*/  STG.E.64 desc[UR36][R8.64], R4 ;  /* 0x0000000408007986 */ /* 0x0001e2000c101b24 */
[----:B------:R-:W-:Y:S05]  /*b890*/  BRA `(.L_x_2040) ;  /* 0x0000000c00047947 */ /* 0x000fea0003800000 */
.L_x_2046:
[----:B-----5:R-:W-:Y:S02]  /*b8a0*/  IMAD.U32 R22, R22, 0x10000, RZ ;  /* 0x0001000016167824 */ /* 0x020fe400078e00ff */
[----:B------:R-:W-:-:S03]  /*b8b0*/  IMAD.MOV.U32 R19, RZ, RZ, R25 ;  /* 0x000000ffff137224 */ /* 0x000fc600078e0019 */
[----:B------:R-:W-:-:S04]  /*b8c0*/  F2FP.F16.F32.PACK_AB R3, RZ, R22 ;  /* 0x00000016ff03723e */ /* 0x000fc800000000ff */
[----:B------:R-:W-:-:S05]  /*b8d0*/  PRMT R3, R3, 0x5410, RZ ;  /* 0x0000541003037816 */ /* 0x000fca00000000ff */
[----:B------:R0:W-:Y:S01]  /*b8e0*/  STG.E desc[UR36][R8.64], R3 ;  /* 0x0000000308007986 */ /* 0x0001e2000c101924 */
[----:B------:R-:W-:Y:S05]  /*b8f0*/  BRA `(.L_x_2040) ;  /* 0x0000000800ec7947 */ /* 0x000fea0003800000 */
.L_x_2045:
[----:B-----5:R-:W-:Y:S02]  /*b900*/  IMAD.U32 R4, R22, 0x10000, RZ ;  /* 0x0001000016047824 */ /* 0x020fe400078e00ff */
[----:B------:R-:W-:Y:S02]  /*b910*/  IMAD.MOV.U32 R19, RZ, RZ, R25 ;  /* 0x000000ffff137224 */ /* 0x000fe400078e0019 */
[----:B------:R-:W-:-:S06]  /*b920*/  FMUL.FTZ R4, R4, 1 ;  /* 0x3f80000004047820 */ /* 0x000fcc0000410000 */
[----:B------:R-:W0:Y:S02]  /*b930*/  F2F.F64.F32 R4, R4 ;  /* 0x0000000400047310 */ /* 0x000e240000201800 */
[----:B0-----:R0:W-:Y:S01]  /*b940*/  STG.E.64 desc[UR36][R8.64], R4 ;  /* 0x0000000408007986 */ /* 0x0011e2000c101b24 */
[----:B------:R-:W-:Y:S05]  /*b950*/  BRA `(.L_x_2040) ;  /* 0x0000000800d47947 */ /* 0x000fea0003800000 */
.L_x_2035:
        /* <DEDUP_REMOVED lines=10> */
[----:B------:R-:W-:-:S04]  /*ba00*/  FSETP.NEU.FTZ.AND P0, PT, R22, RZ, PT ;  /* 0x000000ff1600720b */ /* 0x000fc80003f1d000 */
[----:B------:R-:W-:-:S05]  /*ba10*/  SEL R3, RZ, 0x1, !P0 ;  /* 0x00000001ff037807 */ /* 0x000fca0004000000 */
[----:B------:R0:W-:Y:S01]  /*ba20*/  STG.E.U8 desc[UR36][R8.64], R3 ;  /* 0x0000000308007986 */ /* 0x0001e2000c101124 */
[----:B------:R-:W-:Y:S05]  /*ba30*/  BRA `(.L_x_2040) ;  /* 0x00000008009c7947 */ /* 0x000fea0003800000 */
.L_x_2049:
[----:B-----5:R-:W-:Y:S01]  /*ba40*/  IMAD.U32 R22, R22, 0x10000, RZ ;  /* 0x0001000016167824 */ /* 0x020fe200078e00ff */
[----:B------:R-:W-:Y:S01]  /*ba50*/  CS2R R6, SRZ ;  /* 0x0000000000067805 */ /* 0x000fe2000001ff00 */
[----:B------:R-:W-:Y:S02]  /*ba60*/  IMAD.MOV.U32 R19, RZ, RZ, R25 ;  /* 0x000000ffff137224 */ /* 0x000fe400078e0019 */
[----:B------:R-:W-:-:S06]  /*ba70*/  FMUL.FTZ R4, R22, 1 ;  /* 0x3f80000016047820 */ /* 0x000fcc0000410000 */
[----:B------:R-:W0:Y:S02]  /*ba80*/  F2F.F64.F32 R4, R4 ;  /* 0x0000000400047310 */ /* 0x000e240000201800 */
[----:B0-----:R0:W-:Y:S01]  /*ba90*/  STG.E.128 desc[UR36][R8.64], R4 ;  /* 0x0000000408007986 */ /* 0x0011e2000c101d24 */
[----:B------:R-:W-:Y:S05]  /*baa0*/  BRA `(.L_x_2040) ;  /* 0x0000000800807947 */ /* 0x000fea0003800000 */
.L_x_2048:
[----:B------:R-:W-:-:S13]  /*bab0*/  ISETP.NE.AND P0, PT, R0, 0xf, PT ;  /* 0x0000000f0000780c */ /* 0x000fda0003f05270 */
[----:B------:R-:W-:Y:S05]  /*bac0*/  @!P0 BRA `(.L_x_2050) ;  /* 0x0000000000a88947 */ /* 0x000fea0003800000 */
[----:B------:R-:W-:-:S13]  /*bad0*/  ISETP.NE.AND P0, PT, R0, 0x17, PT ;  /* 0x000000170000780c */ /* 0x000fda0003f05270 */
[----:B------:R-:W-:Y:S05]  /*bae0*/  @!P0 BRA `(.L_x_2051) ;  /* 0x0000000000508947 */ /* 0x000fea0003800000 */
[----:B------:R-:W-:-:S13]  /*baf0*/  ISETP.NE.AND P0, PT, R0, 0x18, PT ;  /* 0x000000180000780c */ /* 0x000fda0003f05270 */
[----:B------:R-:W-:Y:S05]  /*bb00*/  @P0 BRA `(.L_x_2039) ;  /* 0x0000000400b80947 */ /* 0x000fea0003800000 */
        /* <DEDUP_REMOVED lines=13> */
.L_x_2053:
[----:B------:R-:W-:Y:S05]  /*bbe0*/  BSYNC.RECONVERGENT B0 ;  /* 0x0000000000007941 */ /* 0x000fea0003800200 */
.L_x_2052:
[----:B------:R-:W-:Y:S01]  /*bbf0*/  LOP3.LUT R5, R0, 0x80, R5, 0xf8, !PT ;  /* 0x0000008000057812 */ /* 0x000fe200078ef805 */
[----:B------:R-:W-:-:S04]  /*bc00*/  IMAD.MOV.U32 R19, RZ, RZ, R25 ;  /* 0x000000ffff137224 */ /* 0x000fc800078e0019 */
[----:B------:R0:W-:Y:S01]  /*bc10*/  STG.E.U8 desc[UR36][R8.64], R5 ;  /* 0x0000000508007986 */ /* 0x0001e2000c101124 */
[----:B------:R-:W-:Y:S05]  /*bc20*/  BRA `(.L_x_2040) ;  /* 0x0000000800207947 */ /* 0x000fea0003800000 */
.L_x_2051:
        /* <DEDUP_REMOVED lines=15> */
.L_x_2055:
[----:B------:R-:W-:Y:S05]  /*bd20*/  BSYNC.RECONVERGENT B0 ;  /* 0x0000000000007941 */ /* 0x000fea0003800200 */
.L_x_2054:
[----:B------:R-:W-:Y:S01]  /*bd30*/  LOP3.LUT R5, R0, 0x80, R5, 0xf8, !PT ;  /* 0x0000008000057812 */ /* 0x000fe200078ef805 */
[----:B------:R-:W-:-:S04]  /*bd40*/  IMAD.MOV.U32 R19, RZ, RZ, R25 ;  /* 0x000000ffff137224 */ /* 0x000fc800078e0019 */
[----:B------:R0:W-:Y:S01]  /*bd50*/  STG.E.U8 desc[UR36][R8.64], R5 ;  /* 0x0000000508007986 */ /* 0x0001e2000c101124 */
[----:B------:R-:W-:Y:S05]  /*bd60*/  BRA `(.L_x_2040) ;  /* 0x0000000400d07947 */ /* 0x000fea0003800000 */
.L_x_2050:
[----:B-----5:R0:W-:Y:S01]  /*bd70*/  STG.E.U16 desc[UR36][R8.64], R22 ;  /* 0x0000001608007986 */ /* 0x0201e2000c101524 */
[----:B------:R-:W-:Y:S01]  /*bd80*/  IMAD.MOV.U32 R19, RZ, RZ, R25 ;  /* 0x000000ffff137224 */ /* 0x000fe200078e0019 */
[----:B------:R-:W-:Y:S06]  /*bd90*/  BRA `(.L_x_2040) ;  /* 0x0000000400c47947 */ /* 0x000fec0003800000 */
.L_x_2047:
        /* <DEDUP_REMOVED lines=10> */
[----:B------:R-:W0:Y:S02]  /*be40*/  F2I.FTZ.U32.TRUNC.NTZ R3, R3 ;  /* 0x0000000300037305 */ /* 0x000e24000021f000 */
[----:B0-----:R4:W-:Y:S01]  /*be50*/  STG.E.U16 desc[UR36][R8.64], R3 ;  /* 0x0000000308007986 */ /* 0x0019e2000c101524 */
[----:B------:R-:W-:Y:S05]  /*be60*/  BRA `(.L_x_2040) ;  /* 0x0000000400907947 */ /* 0x000fea0003800000 */
.L_x_2058:
        /* <DEDUP_REMOVED lines=13> */
.L_x_2061:
[----:B------:R-:W-:-:S04]  /*bf40*/  SHF.R.U32.HI R0, RZ, 0x14, R3 ;  /* 0x00000014ff007819 */ /* 0x000fc80000011603 */
[----:B------:R-:W-:-:S04]  /*bf50*/  LOP3.LUT R0, R0, 0x1, RZ, 0xc0, !PT ;  /* 0x0000000100007812 */ /* 0x000fc800078ec0ff */
[----:B------:R-:W-:-:S04]  /*bf60*/  IADD3 R0, PT, PT, R3, 0x487ffff, R0 ;  /* 0x0487ffff03007810 */ /* 0x000fc80007ffe000 */
[----:B------:R-:W-:-:S04]  /*bf70*/  SHF.R.U32.HI R0, RZ, 0x14, R0 ;  /* 0x00000014ff007819 */ /* 0x000fc80000011600 */
[----:B------:R-:W-:-:S07]  /*bf80*/  LOP3.LUT R0, R0, 0xff, RZ, 0xc0, !PT ;  /* 0x000000ff00007812 */ /* 0x000fce00078ec0ff */
.L_x_2062:
[----:B------:R-:W-:-:S04]  /*bf90*/  SHF.R.U32.HI R3, RZ, 0x18, R3 ;  /* 0x00000018ff037819 */ /* 0x000fc80000011603 */
[----:B------:R-:W-:-:S04]  /*bfa0*/  LOP3.LUT R0, R0, 0x80, R3, 0xf8, !PT ;  /* 0x0000008000007812 */ /* 0x000fc800078ef803 */
[----:B------:R-:W-:-:S07]  /*bfb0*/  PRMT R4, R0, 0x7610, R4 ;  /* 0x0000761000047816 */ /* 0x000fce0000000004 */
.L_x_2060:
[----:B------:R-:W-:Y:S05]  /*bfc0*/  BSYNC.RECONVERGENT B0 ;  /* 0x0000000000007941 */ /* 0x000fea0003800200 */
.L_x_2059:
[----:B------:R0:W-:Y:S01]  /*bfd0*/  STG.E.U8 desc[UR36][R8.64], R4 ;  /* 0x0000000408007986 */ /* 0x0001e2000c101124 */
[----:B------:R-:W-:Y:S01]  /*bfe0*/  IMAD.MOV.U32 R19, RZ, RZ, R25 ;  /* 0x000000ffff137224 */ /* 0x000fe200078e0019 */
[----:B------:R-:W-:Y:S06]  /*bff0*/  BRA `(.L_x_2040) ;  /* 0x00000004002c7947 */ /* 0x000fec0003800000 */
.L_x_2057:
        /* <DEDUP_REMOVED lines=13> */
.L_x_2065:
[----:B------:R-:W-:-:S04]  /*c0d0*/  SHF.R.U32.HI R0, RZ, 0x15, R3 ;  /* 0x00000015ff007819 */ /* 0x000fc80000011603 */
[----:B------:R-:W-:-:S04]  /*c0e0*/  LOP3.LUT R0, R0, 0x1, RZ, 0xc0, !PT ;  /* 0x0000000100007812 */ /* 0x000fc800078ec0ff */
[----:B------:R-:W-:-:S04]  /*c0f0*/  IADD3 R0, PT, PT, R3, 0x88fffff, R0 ;  /* 0x088fffff03007810 */ /* 0x000fc80007ffe000 */
[----:B------:R-:W-:-:S04]  /*c100*/  SHF.R.U32.HI R0, RZ, 0x15, R0 ;  /* 0x00000015ff007819 */ /* 0x000fc80000011600 */
[----:B------:R-:W-:-:S07]  /*c110*/  LOP3.LUT R0, R0, 0xff, RZ, 0xc0, !PT ;  /* 0x000000ff00007812 */ /* 0x000fce00078ec0ff */
.L_x_2066:
[----:B------:R-:W-:-:S04]  /*c120*/  SHF.R.U32.HI R3, RZ, 0x18, R3 ;  /* 0x00000018ff037819 */ /* 0x000fc80000011603 */
[----:B------:R-:W-:-:S04]  /*c130*/  LOP3.LUT R0, R0, 0x80, R3, 0xf8, !PT ;  /* 0x0000008000007812 */ /* 0x000fc800078ef803 */
[----:B------:R-:W-:-:S07]  /*c140*/  PRMT R4, R0, 0x7610, R4 ;  /* 0x0000761000047816 */ /* 0x000fce0000000004 */
.L_x_2064:
[----:B------:R-:W-:Y:S05]  /*c150*/  BSYNC.RECONVERGENT B0 ;  /* 0x0000000000007941 */ /* 0x000fea0003800200 */
.L_x_2063:
[----:B------:R3:W-:Y:S01]  /*c160*/  STG.E.U8 desc[UR36][R8.64], R4 ;  /* 0x0000000408007986 */ /* 0x0007e2000c101124 */
[----:B------:R-:W-:Y:S01]  /*c170*/  IMAD.MOV.U32 R19, RZ, RZ, R25 ;  /* 0x000000ffff137224 */ /* 0x000fe200078e0019 */
[----:B------:R-:W-:Y:S06]  /*c180*/  BRA `(.L_x_2040) ;  /* 0x0000000000c87947 */ /* 0x000fec0003800000 */
.L_x_2056:
[----:B------:R-:W-:-:S13]  /*c190*/  ISETP.NE.AND P0, PT, R0, 0x1c, PT ;  /* 0x0000001c0000780c */ /* 0x000fda0003f05270 */
[----:B------:R-:W-:Y:S05]  /*c1a0*/  @!P0 BRA `(.L_x_2067) ;  /* 0x0000000000b08947 */ /* 0x000fea0003800000 */
[----:B------:R-:W-:-:S13]  /*c1b0*/  ISETP.NE.AND P0, PT, R0, 0x1d, PT ;  /* 0x0000001d0000780c */ /* 0x000fda0003f05270 */
[----:B------:R-:W-:Y:S05]  /*c1c0*/  @!P0 BRA `(.L_x_2068) ;  /* 0x0000000000948947 */ /* 0x000fea0003800000 */
[----:B------:R-:W-:-:S13]  /*c1d0*/  ISETP.NE.AND P0, PT, R0, 0x2c, PT ;  /* 0x0000002c0000780c */ /* 0x000fda0003f05270 */
[----:B------:R-:W-:Y:S05]  /*c1e0*/  @!P0 BRA `(.L_x_2069) ;  /* 0x0000000000488947 */ /* 0x000fea0003800000 */
.L_x_2039:
        /* <DEDUP_REMOVED lines=16> */
.L_x_2070:
[----:B------:R-:W-:Y:S01]  /*c2f0*/  IMAD.MOV.U32 R19, RZ, RZ, R25 ;  /* 0x000000ffff137224 */ /* 0x000fe200078e0019 */
[----:B------:R-:W-:Y:S06]  /*c300*/  BRA `(.L_x_2040) ;  /* 0x0000000000687947 */ /* 0x000fec0003800000 */
.L_x_2069:
[----:B-----5:R-:W-:Y:S02]  /*c310*/  IMAD.U32 R22, R22, 0x10000, RZ ;  /* 0x0001000016167824 */ /* 0x020fe400078e00ff */
        /* <DEDUP_REMOVED lines=16> */
.L_x_2068:
[----:B-----5:R-:W-:Y:S02]  /*c420*/  IMAD.U32 R4, R22, 0x10000, RZ ;  /* 0x0001000016047824 */ /* 0x020fe400078e00ff */
[----:B------:R-:W-:-:S04]  /*c430*/  IMAD.MOV.U32 R19, RZ, RZ, R25 ;  /* 0x000000ffff137224 */ /* 0x000fc800078e0019 */
[----:B------:R-:W0:Y:S02]  /*c440*/  F2I.U64.TRUNC R4, R4 ;  /* 0x0000000400047311 */ /* 0x000e24000020d800 */
[----:B0-----:R1:W-:Y:S01]  /*c450*/  STG.E.64 desc[UR36][R8.64], R4 ;  /* 0x0000000408007986 */ /* 0x0013e2000c101b24 */
[----:B------:R-:W-:Y:S05]  /*c460*/  BRA `(.L_x_2040) ;  /* 0x0000000000107947 */ /* 0x000fea0003800000 */
.L_x_2067:
[----:B-----5:R-:W-:Y:S02]  /*c470*/  IMAD.U32 R22, R22, 0x10000, RZ ;  /* 0x0001000016167824 */ /* 0x020fe400078e00ff */
[----:B------:R-:W-:Y:S02]  /*c480*/  IMAD.MOV.U32 R19, RZ, RZ, R25 ;  /* 0x000000ffff137224 */ /* 0x000fe400078e0019 */
[----:B------:R-:W0:Y:S02]  /*c490*/  F2I.FTZ.U32.TRUNC.NTZ R3, R22 ;  /* 0x0000001600037305 */ /* 0x000e24000021f000 */
[----:B0-----:R0:W-:Y:S03]  /*c4a0*/  STG.E desc[UR36][R8.64], R3 ;  /* 0x0000000308007986 */ /* 0x0011e6000c101924 */
.L_x_2040:
        /* <DEDUP_REMOVED lines=21> */
[----:B------:R-:W-:-:S06]  /*c600*/  IMAD.U32 R23, R23, 0x10000, RZ ;  /* 0x0001000017177824 */ /* 0x000fcc00078e00ff */
[----:B------:R-:W0:Y:S02]  /*c610*/  F2I.FTZ.TRUNC.NTZ R23, R23 ;  /* 0x0000001700177305 */ /* 0x000e24000021f100 */
[----:B0-----:R0:W-:Y:S01]  /*c620*/  STG.E.U8 desc[UR36][R4.64], R23 ;  /* 0x0000001704007986 */ /* 0x0011e2000c101124 */
[----:B------:R-:W-:Y:S05]  /*c630*/  BRA `(.L_x_2077) ;  /* 0x0000000c007c7947 */ /* 0x000fea0003800000 */
.L_x_2075:
[----:B------:R-:W-:-:S06]  /*c640*/  IMAD.U32 R7, R23, 0x10000, RZ ;  /* 0x0001000017077824 */ /* 0x000fcc00078e00ff */
[----:B------:R-:W0:Y:S02]  /*c650*/  F2I.S64.TRUNC R6, R7 ;  /* 0x0000000700067311 */ /* 0x000e24000020d900 */
[----:B0-----:R0:W-:Y:S01]  /*c660*/  STG.E.U8 desc[UR36][R4.64], R6 ;  /* 0x0000000604007986 */ /* 0x0011e2000c101124 */
[----:B------:R-:W-:Y:S05]  /*c670*/  BRA `(.L_x_2077) ;  /* 0x0000000c006c7947 */ /* 0x000fea0003800000 */
.L_x_2074:
[----:B------:R-:W-:-:S13]  /*c680*/  ISETP.NE.AND P0, PT, R0, 0x2, PT ;  /* 0x000000020000780c */ /* 0x000fda0003f05270 */
[----:B------:R-:W-:Y:S05]  /*c690*/  @!P0 BRA `(.L_x_2078) ;  /* 0x0000000000308947 */ /* 0x000fea0003800000 */
[----:B------:R-:W-:-:S13]  /*c6a0*/  ISETP.NE.AND P0, PT, R0, 0x3, PT ;  /* 0x000000030000780c */ /* 0x000fda0003f05270 */
[----:B------:R-:W-:Y:S05]  /*c6b0*/  @!P0 BRA `(.L_x_2079) ;  /* 0x0000000000188947 */ /* 0x000fea0003800000 */
[----:B------:R-:W-:-:S13]  /*c6c0*/  ISETP.NE.AND P0, PT, R0, 0x4, PT ;  /* 0x000000040000780c */ /* 0x000fda0003f05270 */
[----:B------:R-:W-:Y:S05]  /*c6d0*/  @P0 BRA `(.L_x_2076) ;  /* 0x0000000800780947 */ /* 0x000fea0003800000 */
[----:B------:R-:W-:-:S06]  /*c6e0*/  IMAD.U32 R6, R23, 0x10000, RZ ;  /* 0x0001000017067824 */ /* 0x000fcc00078e00ff */
[----:B------:R-:W0:Y:S02]  /*c6f0*/  F2I.S64.TRUNC R6, R6 ;  /* 0x0000000600067311 */ /* 0x000e24000020d900 */
[----:B0-----:R0:W-:Y:S01]  /*c700*/  STG.E.64 desc[UR36][R4.64], R6 ;  /* 0x0000000604007986 */ /* 0x0011e2000c101b24 */
[----:B------:R-:W-:Y:S05]  /*c710*/  BRA `(.L_x_2077) ;  /* 0x0000000c00447947 */ /* 0x000fea0003800000 */
.L_x_2079:
[----:B------:R-:W-:-:S06]  /*c720*/  IMAD.U32 R23, R23, 0x10000, RZ ;  /* 0x0001000017177824 */ /* 0x000fcc00078e00ff */
[----:B------:R-:W0:Y:S02]  /*c730*/  F2I.FTZ.TRUNC.NTZ R23, R23 ;  /* 0x0000001700177305 */ /* 0x000e24000021f100 */
[----:B0-----:R0:W-:Y:S01]  /*c740*/  STG.E desc[UR36][R4.64], R23 ;  /* 0x0000001704007986 */ /* 0x0011e2000c101924 */
[----:B------:R-:W-:Y:S05]  /*c750*/  BRA `(.L_x_2077) ;  /* 0x0000000c00347947 */ /* 0x000fea0003800000 */
.L_x_2078:
[----:B------:R-:W-:-:S06]  /*c760*/  IMAD.U32 R23, R23, 0x10000, RZ ;  /* 0x0001000017177824 */ /* 0x000fcc00078e00ff */
[----:B------:R-:W0:Y:S02]  /*c770*/  F2I.FTZ.TRUNC.NTZ R23, R23 ;  /* 0x0000001700177305 */ /* 0x000e24000021f100 */
[----:B0-----:R0:W-:Y:S01]  /*c780*/  STG.E.U16 desc[UR36][R4.64], R23 ;  /* 0x0000001704007986 */ /* 0x0011e2000c101524 */
[----:B------:R-:W-:Y:S05]  /*c790*/  BRA `(.L_x_2077) ;  /* 0x0000000c00247947 */ /* 0x000fea0003800000 */
.L_x_2073:
[----:B------:R-:W-:-:S13]  /*c7a0*/  ISETP.GT.AND P0, PT, R0, 0x6, PT ;  /* 0x000000060000780c */ /* 0x000fda0003f04270 */
[----:B------:R-:W-:Y:S05]  /*c7b0*/  @P0 BRA `(.L_x_2080) ;  /* 0x00000000002c0947 */ /* 0x000fea0003800000 */
[----:B------:R-:W-:-:S13]  /*c7c0*/  ISETP.NE.AND P0, PT, R0, 0x5, PT ;  /* 0x000000050000780c */ /* 0x000fda0003f05270 */
[----:B------:R-:W-:Y:S05]  /*c7d0*/  @!P0 BRA `(.L_x_2081) ;  /* 0x0000000000148947 */ /* 0x000fea0003800000 */
[----:B------:R-:W-:-:S13]  /*c7e0*/  ISETP.NE.AND P0, PT, R0, 0x6, PT ;  /* 0x000000060000780c */ /* 0x000fda0003f05270 */
[----:B------:R-:W-:Y:S05]  /*c7f0*/  @P0 BRA `(.L_x_2076) ;  /* 0x0000000800300947 */ /* 0x000fea0003800000 */
[----:B------:R-:W-:-:S05]  /*c800*/  IMAD.U32 R23, R23, 0x10000, RZ ;  /* 0x0001000017177824 */ /* 0x000fca00078e00ff */
[----:B------:R0:W-:Y:S01]  /*c810*/  STG.E desc[UR36][R4.64], R23 ;  /* 0x0000001704007986 */ /* 0x0001e2000c101924 */
[----:B------:R-:W-:Y:S05]  /*c820*/  BRA `(.L_x_2077) ;  /* 0x0000000c00007947 */ /* 0x000fea0003800000 */
.L_x_2081:
[----:B------:R-:W-:-:S05]  /*c830*/  IMAD.U32 R0, R23, 0x10000, RZ ;  /* 0x0001000017007824 */ /* 0x000fca00078e00ff */
[----:B------:R-:W-:-:S05]  /*c840*/  F2FP.F16.F32.PACK_AB R0, RZ, R0 ;  /* 0x00000000ff00723e */ /* 0x000fca00000000ff */
[----:B------:R0:W-:Y:S01]  /*c850*/  STG.E.U16 desc[UR36][R4.64], R0 ;  /* 0x0000000004007986 */ /* 0x0001e2000c101524 */
[----:B------:R-:W-:Y:S05]  /*c860*/  BRA `(.L_x_2077) ;  /* 0x0000000800f07947 */ /* 0x000fea0003800000 */
.L_x_2080:
[----:B------:R-:W-:-:S13]  /*c870*/  ISETP.NE.AND P0, PT, R0, 0x7, PT ;  /* 0x000000070000780c */ /* 0x000fda0003f05270 */
[----:B------:R-:W-:Y:S05]  /*c880*/  @!P0 BRA `(.L_x_2082) ;  /* 0x0000000000348947 */ /* 0x000fea0003800000 */
[----:B------:R-:W-:-:S13]  /*c890*/  ISETP.NE.AND P0, PT, R0, 0x8, PT ;  /* 0x000000080000780c */ /* 0x000fda0003f05270 */
[----:B------:R-:W-:Y:S05]  /*c8a0*/  @!P0 BRA `(.L_x_2083) ;  /* 0x0000000000188947 */ /* 0x000fea0003800000 */
[----:B------:R-:W-:-:S13]  /*c8b0*/  ISETP.NE.AND P0, PT, R0, 0x9, PT ;  /* 0x000000090000780c */ /* 0x000fda0003f05270 */
[----:B------:R-:W-:Y:S05]  /*c8c0*/  @P0 BRA `(.L_x_2076) ;  /* 0x0000000400fc0947 */ /* 0x000fea0003800000 */
[----:B------:R-:W-:Y:S02]  /*c8d0*/  IMAD.U32 R6, R23, 0x10000, RZ ;  /* 0x0001000017067824 */ /* 0x000fe400078e00ff */
[----:B------:R-:W-:-:S05]  /*c8e0*/  IMAD.MOV.U32 R7, RZ, RZ, RZ ;  /* 0x000000ffff077224 */ /* 0x000fca00078e00ff */
[----:B------:R0:W-:Y:S01]  /*c8f0*/  STG.E.64 desc[UR36][R4.64], R6 ;  /* 0x0000000604007986 */ /* 0x0001e2000c101b24 */
[----:B------:R-:W-:Y:S05]  /*c900*/  BRA `(.L_x_2077) ;  /* 0x0000000800c87947 */ /* 0x000fea0003800000 */
.L_x_2083:
[----:B------:R-:W-:-:S05]  /*c910*/  IMAD.U32 R23, R23, 0x10000, RZ ;  /* 0x0001000017177824 */ /* 0x000fca00078e00ff */
[----:B------:R-:W-:-:S04]  /*c920*/  F2FP.F16.F32.PACK_AB R3, RZ, R23 ;  /* 0x00000017ff03723e */ /* 0x000fc800000000ff */
[----:B------:R-:W-:-:S05]  /*c930*/  PRMT R3, R3, 0x5410, RZ ;  /* 0x0000541003037816 */ /* 0x000fca00000000ff */
[----:B------:R0:W-:Y:S01]  /*c940*/  STG.E desc[UR36][R4.64], R3 ;  /* 0x0000000304007986 */ /* 0x0001e2000c101924 */
[----:B------:R-:W-:Y:S05]  /*c950*/  BRA `(.L_x_2077) ;  /* 0x0000000800b47947 */ /* 0x000fea0003800000 */
.L_x_2082:
[----:B------:R-:W-:-:S04]  /*c960*/  IMAD.U32 R6, R23, 0x10000, RZ ;  /* 0x0001000017067824 */ /* 0x000fc800078e00ff */
[----:B------:R-:W-:-:S06]  /*c970*/  FMUL.FTZ R6, R6, 1 ;  /* 0x3f80000006067820 */ /* 0x000fcc0000410000 */
[----:B------:R-:W0:Y:S02]  /*c980*/  F2F.F64.F32 R6, R6 ;  /* 0x0000000600067310 */ /* 0x000e240000201800 */
[----:B0-----:R0:W-:Y:S01]  /*c990*/  STG.E.64 desc[UR36][R4.64], R6 ;  /* 0x0000000604007986 */ /* 0x0011e2000c101b24 */
[----:B------:R-:W-:Y:S05]  /*c9a0*/  BRA `(.L_x_2077) ;  /* 0x0000000800a07947 */ /* 0x000fea0003800000 */
.L_x_2072:
        /* <DEDUP_REMOVED lines=10> */
[----:B------:R-:W-:-:S06]  /*ca50*/  IMAD.U32 R3, R23, 0x10000, RZ ;  /* 0x0001000017037824 */ /* 0x000fcc00078e00ff */
[----:B------:R-:W0:Y:S02]  /*ca60*/  F2I.FTZ.U32.TRUNC.NTZ R3, R3 ;  /* 0x0000000300037305 */ /* 0x000e24000021f000 */
[----:B0-----:R0:W-:Y:S01]  /*ca70*/  STG.E.U16 desc[UR36][R4.64], R3 ;  /* 0x0000000304007986 */ /* 0x0011e2000c101524 */
[----:B------:R-:W-:Y:S05]  /*ca80*/  BRA `(.L_x_2077) ;  /* 0x0000000800687947 */ /* 0x000fea0003800000 */
.L_x_2087:
[----:B------:R-:W-:Y:S01]  /*ca90*/  IMAD.U32 R23, R23, 0x10000, RZ ;  /* 0x0001000017177824 */ /* 0x000fe200078e00ff */
        /* <DEDUP_REMOVED lines=17> */
.L_x_2090:
[----:B------:R-:W-:-:S04]  /*cbb0*/  SHF.R.U32.HI R3, RZ, 0x18, R23 ;  /* 0x00000018ff037819 */ /* 0x000fc80000011617 */
[----:B------:R-:W-:-:S07]  /*cbc0*/  LOP3.LUT R0, R0, 0x80, R3, 0xf8, !PT ;  /* 0x0000008000007812 */ /* 0x000fce00078ef803 */
.L_x_2089:
[----:B------:R-:W-:Y:S05]  /*cbd0*/  BSYNC.RECONVERGENT B0 ;  /* 0x0000000000007941 */ /* 0x000fea0003800200 */
.L_x_2088:
[----:B------:R0:W-:Y:S01]  /*cbe0*/  STG.E.U8 desc[UR36][R4.64], R0 ;  /* 0x0000000004007986 */ /* 0x0001e2000c101124 */
[----:B------:R-:W-:Y:S05]  /*cbf0*/  BRA `(.L_x_2077) ;  /* 0x00000008000c7947 */ /* 0x000fea0003800000 */
.L_x_2086:
        /* <DEDUP_REMOVED lines=18> */
.L_x_2093:
[----:B------:R-:W-:-:S04]  /*cd20*/  SHF.R.U32.HI R3, RZ, 0x18, R23 ;  /* 0x00000018ff037819 */ /* 0x000fc80000011617 */
[----:B------:R-:W-:-:S07]  /*cd30*/  LOP3.LUT R0, R0, 0x80, R3, 0xf8, !PT ;  /* 0x0000008000007812 */ /* 0x000fce00078ef803 */
.L_x_2092:
[----:B------:R-:W-:Y:S05]  /*cd40*/  BSYNC.RECONVERGENT B0 ;  /* 0x0000000000007941 */ /* 0x000fea0003800200 */
.L_x_2091:
[----:B------:R0:W-:Y:S01]  /*cd50*/  STG.E.U8 desc[UR36][R4.64], R0 ;  /* 0x0000000004007986 */ /* 0x0001e2000c101124 */
[----:B------:R-:W-:Y:S05]  /*cd60*/  BRA `(.L_x_2077) ;  /* 0x0000000400b07947 */ /* 0x000fea0003800000 */
.L_x_2085:
[----:B------:R-:W-:-:S13]  /*cd70*/  ISETP.NE.AND P0, PT, R0, 0x1c, PT ;  /* 0x0000001c0000780c */ /* 0x000fda0003f05270 */
[----:B------:R-:W-:Y:S05]  /*cd80*/  @!P0 BRA `(.L_x_2094) ;  /* 0x0000000000608947 */ /* 0x000fea0003800000 */
[----:B------:R-:W-:-:S13]  /*cd90*/  ISETP.NE.AND P0, PT, R0, 0x1d, PT ;  /* 0x0000001d0000780c */ /* 0x000fda0003f05270 */
[----:B------:R-:W-:Y:S05]  /*cda0*/  @!P0 BRA `(.L_x_2095) ;  /* 0x0000000000488947 */ /* 0x000fea0003800000 */
[----:B------:R-:W-:-:S13]  /*cdb0*/  ISETP.NE.AND P0, PT, R0, 0x2c, PT ;  /* 0x0000002c0000780c */ /* 0x000fda0003f05270 */
[----:B------:R-:W-:Y:S05]  /*cdc0*/  @P0 BRA `(.L_x_2076) ;  /* 0x0000000000bc0947 */ /* 0x000fea0003800000 */
[----:B------:R-:W-:-:S05]  /*cdd0*/  IMAD.U32 R6, R23, 0x10000, RZ ;  /* 0x0001000017067824 */ /* 0x000fca00078e00ff */
        /* <DEDUP_REMOVED lines=15> */
.L_x_2095:
[----:B------:R-:W-:-:S06]  /*ced0*/  IMAD.U32 R6, R23, 0x10000, RZ ;  /* 0x0001000017067824 */ /* 0x000fcc00078e00ff */
[----:B------:R-:W0:Y:S02]  /*cee0*/  F2I.U64.TRUNC R6, R6 ;  /* 0x0000000600067311 */ /* 0x000e24000020d800 */
[----:B0-----:R0:W-:Y:S01]  /*cef0*/  STG.E.64 desc[UR36][R4.64], R6 ;  /* 0x0000000604007986 */ /* 0x0011e2000c101b24 */
[----:B------:R-:W-:Y:S05]  /*cf00*/  BRA `(.L_x_2077) ;  /* 0x0000000400487947 */ /* 0x000fea0003800000 */
.L_x_2094:
[----:B------:R-:W-:-:S06]  /*cf10*/  IMAD.U32 R23, R23, 0x10000, RZ ;  /* 0x0001000017177824 */ /* 0x000fcc00078e00ff */
[----:B------:R-:W0:Y:S02]  /*cf20*/  F2I.FTZ.U32.TRUNC.NTZ R23, R23 ;  /* 0x0000001700177305 */ /* 0x000e24000021f000 */
[----:B0-----:R0:W-:Y:S01]  /*cf30*/  STG.E desc[UR36][R4.64], R23 ;  /* 0x0000001704007986 */ /* 0x0011e2000c101924 */
[----:B------:R-:W-:Y:S05]  /*cf40*/  BRA `(.L_x_2077) ;  /* 0x0000000400387947 */ /* 0x000fea0003800000 */
.L_x_2084:
[----:B------:R-:W-:-:S13]  /*cf50*/  ISETP.GT.AND P0, PT, R0, 0xe, PT ;  /* 0x0000000e0000780c */ /* 0x000fda0003f04270 */
[----:B------:R-:W-:Y:S05]  /*cf60*/  @P0 BRA `(.L_x_2096) ;  /* 0x00000000003c0947 */ /* 0x000fea0003800000 */
[----:B------:R-:W-:-:S13]  /*cf70*/  ISETP.NE.AND P0, PT, R0, 0xa, PT ;  /* 0x0000000a0000780c */ /* 0x000fda0003f05270 */
[----:B------:R-:W-:Y:S05]  /*cf80*/  @!P0 BRA `(.L_x_2097) ;  /* 0x00000000001c8947 */ /* 0x000fea0003800000 */
[----:B------:R-:W-:-:S13]  /*cf90*/  ISETP.NE.AND P0, PT, R0, 0xb, PT ;  /* 0x0000000b0000780c */ /* 0x000fda0003f05270 */
[----:B------:R-:W-:Y:S05]  /*cfa0*/  @P0 BRA `(.L_x_2076) ;  /* 0x0000000000440947 */ /* 0x000fea0003800000 */
[----:B------:R-:W-:-:S05]  /*cfb0*/  IMAD.U32 R23, R23, 0x10000, RZ ;  /* 0x0001000017177824 */ /* 0x000fca00078e00ff */
[----:B------:R-:W-:-:S04]  /*cfc0*/  FSETP.NEU.FTZ.AND P0, PT, R23, RZ, PT ;  /* 0x000000ff1700720b */ /* 0x000fc80003f1d000 */
[----:B------:R-:W-:-:S05]  /*cfd0*/  SEL R3, RZ, 0x1, !P0 ;  /* 0x00000001ff037807 */ /* 0x000fca0004000000 */
[----:B------:R0:W-:Y:S01]  /*cfe0*/  STG.E.U8 desc[UR36][R4.64], R3 ;  /* 0x0000000304007986 */ /* 0x0001e2000c101124 */
[----:B------:R-:W-:Y:S05]  /*cff0*/  BRA `(.L_x_2077) ;  /* 0x00000004000c7947 */ /* 0x000fea0003800000 */
.L_x_2097:
[----:B------:R-:W-:Y:S01]  /*d000*/  IMAD.U32 R23, R23, 0x10000, RZ ;  /* 0x0001000017177824 */ /* 0x000fe200078e00ff */
[----:B------:R-:W-:-:S03]  /*d010*/  CS2R R10, SRZ ;  /* 0x00000000000a7805 */ /* 0x000fc6000001ff00 */
[----:B------:R-:W-:-:S06]  /*d020*/  FMUL.FTZ R8, R23, 1 ;  /* 0x3f80000017087820 */ /* 0x000fcc0000410000 */
[----:B------:R-:W0:Y:S02]  /*d030*/  F2F.F64.F32 R8, R8 ;  /* 0x0000000800087310 */ /* 0x000e240000201800 */
[----:B0-----:R1:W-:Y:S01]  /*d040*/  STG.E.128 desc[UR36][R4.64], R8 ;  /* 0x0000000804007986 */ /* 0x0013e2000c101d24 */
[----:B------:R-:W-:Y:S05]  /*d050*/  BRA `(.L_x_2077) ;  /* 0x0000000000f47947 */ /* 0x000fea0003800000 */
.L_x_2096:
[----:B------:R-:W-:-:S13]  /*d060*/  ISETP.NE.AND P0, PT, R0, 0xf, PT ;  /* 0x0000000f0000780c */ /* 0x000fda0003f05270 */
[----:B------:R-:W-:Y:S05]  /*d070*/  @!P0 BRA `(.L_x_2098) ;  /* 0x0000000000e88947 */ /* 0x000fea0003800000 */
[----:B------:R-:W-:-:S13]  /*d080*/  ISETP.NE.AND P0, PT, R0, 0x17, PT ;  /* 0x000000170000780c */ /* 0x000fda0003f05270 */
[----:B------:R-:W-:Y:S05]  /*d090*/  @!P0 BRA `(.L_x_2099) ;  /* 0x0000000000908947 */ /* 0x000fea0003800000 */
[----:B------:R-:W-:-:S13]  /*d0a0*/  ISETP.NE.AND P0, PT, R0, 0x18, PT ;  /* 0x000000180000780c */ /* 0x000fda0003f05270 */
[----:B------:R-:W-:Y:S05]  /*d0b0*/  @!P0 BRA `(.L_x_2100) ;  /* 0x0000000000448947 */ /* 0x000fea0003800000 */
.L_x_2076:
        /* <DEDUP_REMOVED lines=16> */
.L_x_2101:
[----:B------:R-:W-:Y:S05]  /*d1c0*/  BRA `(.L_x_2077) ;  /* 0x0000000000987947 */ /* 0x000fea0003800000 */
.L_x_2100:
[----:B------:R-:W-:Y:S01]  /*d1d0*/  IMAD.U32 R23, R23, 0x10000, RZ ;  /* 0x0001000017177824 */ /* 0x000fe200078e00ff */
        /* <DEDUP_REMOVED lines=12> */
.L_x_2103:
[----:B------:R-:W-:Y:S05]  /*d2a0*/  BSYNC.RECONVERGENT B0 ;  /* 0x0000000000007941 */ /* 0x000fea0003800200 */
.L_x_2102:
[----:B------:R-:W-:-:S05]  /*d2b0*/  LOP3.LUT R3, R0, 0x80, R3, 0xf8, !PT ;  /* 0x0000008000037812 */ /* 0x000fca00078ef803 */
[----:B------:R3:W-:Y:S01]  /*d2c0*/  STG.E.U8 desc[UR36][R4.64], R3 ;  /* 0x0000000304007986 */ /* 0x0007e2000c101124 */
[----:B------:R-:W-:Y:S05]  /*d2d0*/  BRA `(.L_x_2077) ;  /* 0x0000000000547947 */ /* 0x000fea0003800000 */
.L_x_2099:
[----:B------:R-:W-:Y:S01]  /*d2e0*/  IMAD.U32 R3, R23, 0x10000, RZ ;  /* 0x0001000017037824 */ /* 0x000fe200078e00ff */
        /* <DEDUP_REMOVED lines=11> */
.L_x_2105:
[----:B------:R-:W-:Y:S01]  /*d3a0*/  IMAD.MOV.U32 R0, RZ, RZ, 0x7f ;  /* 0x0000007fff007424 */ /* 0x000fe200078e00ff */
[----:B------:R-:W-:-:S04]  /*d3b0*/  ISETP.GT.U32.AND P0, PT, R6, 0x7f800000, PT ;  /* 0x7f8000000600780c */ /* 0x000fc80003f04070 */
[----:B------:R-:W-:-:S09]  /*d3c0*/  SEL R0, R0, 0x7c, P0 ;  /* 0x0000007c00007807 */ /* 0x000fd20000000000 */
.L_x_2106:
[----:B------:R-:W-:Y:S05]  /*d3d0*/  BSYNC.RECONVERGENT B0 ;  /* 0x0000000000007941 */ /* 0x000fea0003800200 */
.L_x_2104:
[----:B------:R-:W-:-:S04]  /*d3e0*/  SHF.R.U32.HI R3, RZ, 0x18, R3 ;  /* 0x00000018ff037819 */ /* 0x000fc80000011603 */
[----:B------:R-:W-:-:S05]  /*d3f0*/  LOP3.LUT R3, R0, 0x80, R3, 0xf8, !PT ;  /* 0x0000008000037812 */ /* 0x000fca00078ef803 */
[----:B------:R2:W-:Y:S01]  /*d400*/  STG.E.U8 desc[UR36][R4.64], R3 ;  /* 0x0000000304007986 */ /* 0x0005e2000c101124 */
[----:B------:R-:W-:Y:S05]  /*d410*/  BRA `(.L_x_2077) ;  /* 0x0000000000047947 */ /* 0x000fea0003800000 */
.L_x_2098:
[----:B------:R4:W-:Y:S02]  /*d420*/  STG.E.U16 desc[UR36][R4.64], R23 ;  /* 0x0000001704007986 */ /* 0x0009e4000c101524 */
.L_x_2077:
[----:B------:R-:W-:-:S07]  /*d430*/  VIADD R19, R19, 0x80 ;  /* 0x0000008013137836 */ /* 0x000fce0000000000 */
.L_x_2034:
[----:B------:R-:W-:-:S13]  /*d440*/  ISETP.GE.AND P0, PT, R19, R18, PT ;  /* 0x000000121300720c */ /* 0x000fda0003f06270 */
[----:B------:R-:W-:Y:S05]  /*d450*/  @P0 BREAK.RELIABLE B6 ;  /* 0x0000000000060942 */ /* 0x000fea0003800100 */
[----:B------:R-:W-:Y:S05]  /*d460*/  @P0 BRA `(.L_x_2071) ;  /* 0x0000000c00dc0947 */ /* 0x000fea0003800000 */
[----:B------:R-:W-:Y:S05]  /*d470*/  BSYNC.RELIABLE B6 ;  /* 0x0000000000067941 */ /* 0x000fea0003800100 */
.L_x_2033:
        /* <DEDUP_REMOVED lines=18> */
[----:B-----5:R-:W-:-:S04]  /*d5a0*/  IMAD.U32 R26, R26, 0x10000, RZ ;  /* 0x000100001a1a7824 */ /* 0x020fc800078e00ff */
[----:B------:R-:W0:Y:S02]  /*d5b0*/  F2I.FTZ.TRUNC.NTZ R3, R26 ;  /* 0x0000001a00037305 */ /* 0x000e24000021f100 */
[----:B0-----:R0:W-:Y:S01]  /*d5c0*/  STG.E.U8 desc[UR36][R4.64], R3 ;  /* 0x0000000304007986 */ /* 0x0011e2000c101124 */
[----:B------:R-:W-:Y:S05]  /*d5d0*/  BRA `(.L_x_2112) ;  /* 0x0000000c007c7947 */ /* 0x000fea0003800000 */
.L_x_2110:
[----:B-----5:R-:W-:-:S06]  /*d5e0*/  IMAD.U32 R7, R26, 0x10000, RZ ;  /* 0x000100001a077824 */ /* 0x020fcc00078e00ff */
[----:B------:R-:W0:Y:S02]  /*d5f0*/  F2I.S64.TRUNC R6, R7 ;  /* 0x0000000700067311 */ /* 0x000e24000020d900 */
[----:B0-----:R1:W-:Y:S01]  /*d600*/  STG.E.U8 desc[UR36][R4.64], R6 ;  /* 0x0000000604007986 */ /* 0x0013e2000c101124 */
[----:B------:R-:W-:Y:S05]  /*d610*/  BRA `(.L_x_2112) ;  /* 0x0000000c006c7947 */ /* 0x000fea0003800000 */
.L_x_2109:
[----:B------:R-:W-:-:S13]  /*d620*/  ISETP.NE.AND P0, PT, R0, 0x2, PT ;  /* 0x000000020000780c */ /* 0x000fda0003f05270 */
[----:B------:R-:W-:Y:S05]  /*d630*/  @!P0 BRA `(.L_x_2113) ;  /* 0x0000000000308947 */ /* 0x000fea0003800000 */
[----:B------:R-:W-:-:S13]  /*d640*/  ISETP.NE.AND P0, PT, R0, 0x3, PT ;  /* 0x000000030000780c */ /* 0x000fda0003f05270 */
[----:B------:R-:W-:Y:S05]  /*d650*/  @!P0 BRA `(.L_x_2114) ;  /* 0x0000000000188947 */ /* 0x000fea0003800000 */
[----:B------:R-:W-:-:S13]  /*d660*/  ISETP.NE.AND P0, PT, R0, 0x4, PT ;  /* 0x000000040000780c */ /* 0x000fda0003f05270 */
[----:B------:R-:W-:Y:S05]  /*d670*/  @P0 BRA `(.L_x_2111) ;  /* 0x0000000800780947 */ /* 0x000fea0003800000 */
[----:B-----5:R-:W-:-:S06]  /*d680*/  IMAD.U32 R6, R26, 0x10000, RZ ;  /* 0x000100001a067824 */ /* 0x020fcc00078e00ff */
[----:B------:R-:W0:Y:S02]  /*d690*/  F2I.S64.TRUNC R6, R6 ;  /* 0x0000000600067311 */ /* 0x000e24000020d900 */
[----:B0-----:R2:W-:Y:S01]  /*d6a0*/  STG.E.64 desc[UR36][R4.64], R6 ;  /* 0x0000000604007986 */ /* 0x0015e2000c101b24 */
[----:B------:R-:W-:Y:S05]  /*d6b0*/  BRA `(.L_x_2112) ;  /* 0x0000000c00447947 */ /* 0x000fea0003800000 */
.L_x_2114:
[----:B-----5:R-:W-:-:S04]  /*d6c0*/  IMAD.U32 R26, R26, 0x10000, RZ ;  /* 0x000100001a1a7824 */ /* 0x020fc800078e00ff */
[----:B------:R-:W0:Y:S02]  /*d6d0*/  F2I.FTZ.TRUNC.NTZ R3, R26 ;  /* 0x0000001a00037305 */ /* 0x000e24000021f100 */
[----:B0-----:R3:W-:Y:S01]  /*d6e0*/  STG.E desc[UR36][R4.64], R3 ;  /* 0x0000000304007986 */ /* 0x0017e2000c101924 */
[----:B------:R-:W-:Y:S05]  /*d6f0*/  BRA `(.L_x_2112) ;  /* 0x0000000c00347947 */ /* 0x000fea0003800000 */
.L_x_2113:
[----:B-----5:R-:W-:-:S04]  /*d700*/  IMAD.U32 R26, R26, 0x10000, RZ ;  /* 0x000100001a1a7824 */ /* 0x020fc800078e00ff */
[----:B------:R-:W0:Y:S02]  /*d710*/  F2I.FTZ.TRUNC.NTZ R3, R26 ;  /* 0x0000001a00037305 */ /* 0x000e24000021f100 */
[----:B0-----:R4:W-:Y:S01]  /*d720*/  STG.E.U16 desc[UR36][R4.64], R3 ;  /* 0x0000000304007986 */ /* 0x0019e2000c101524 */
[----:B------:R-:W-:Y:S05]  /*d730*/  BRA `(.L_x_2112) ;  /* 0x0000000c00247947 */ /* 0x000fea0003800000 */
.L_x_2108:
[----:B------:R-:W-:-:S13]  /*d740*/  ISETP.GT.AND P0, PT, R0, 0x6, PT ;  /* 0x000000060000780c */ /* 0x000fda0003f04270 */
[----:B------:R-:W-:Y:S05]  /*d750*/  @P0 BRA `(.L_x_2115) ;  /* 0x00000000002c0947 */ /* 0x000fea0003800000 */
[----:B------:R-:W-:-:S13]  /*d760*/  ISETP.NE.AND P0, PT, R0, 0x5, PT ;  /* 0x000000050000780c */ /* 0x000fda0003f05270 */
[----:B------:R-:W-:Y:S05]  /*d770*/  @!P0 BRA `(.L_x_2116) ;  /* 0x0000000000148947 */ /* 0x000fea0003800000 */
[----:B------:R-:W-:-:S13]  /*d780*/  ISETP.NE.AND P0, PT, R0, 0x6, PT ;  /* 0x000000060000780c */ /* 0x000fda0003f05270 */
[----:B------:R-:W-:Y:S05]  /*d790*/  @P0 BRA `(.L_x_2111) ;  /* 0x0000000800300947 */ /* 0x000fea0003800000 */
[----:B-----5:R-:W-:-:S05]  /*d7a0*/  IMAD.U32 R3, R26, 0x10000, RZ ;  /* 0x000100001a037824 */ /* 0x020fca00078e00ff */
[----:B------:R0:W-:Y:S01]  /*d7b0*/  STG.E desc[UR36][R4.64], R3 ;  /* 0x0000000304007986 */ /* 0x0001e2000c101924 */
[----:B------:R-:W-:Y:S05]  /*d7c0*/  BRA `(.L_x_2112) ;  /* 0x0000000c00007947 */ /* 0x000fea0003800000 */
.L_x_2116:
[----:B-----5:R-:W-:-:S05]  /*d7d0*/  IMAD.U32 R0, R26, 0x10000, RZ ;  /* 0x000100001a007824 */ /* 0x020fca00078e00ff */
[----:B------:R-:W-:-:S05]  /*d7e0*/  F2FP.F16.F32.PACK_AB R0, RZ, R0 ;  /* 0x00000000ff00723e */ /* 0x000fca00000000ff */
[----:B------:R0:W-:Y:S01]  /*d7f0*/  STG.E.U16 desc[UR36][R4.64], R0 ;  /* 0x0000000004007986 */ /* 0x0001e2000c101524 */
[----:B------:R-:W-:Y:S05]  /*d800*/  BRA `(.L_x_2112) ;  /* 0x0000000800f07947 */ /* 0x000fea0003800000 */
.L_x_2115:
[----:B------:R-:W-:-:S13]  /*d810*/  ISETP.NE.AND P0, PT, R0, 0x7, PT ;  /* 0x000000070000780c */ /* 0x000fda0003f05270 */
[----:B------:R-:W-:Y:S05]  /*d820*/  @!P0 BRA `(.L_x_2117) ;  /* 0x0000000000348947 */ /* 0x000fea0003800000 */
[----:B------:R-:W-:-:S13]  /*d830*/  ISETP.NE.AND P0, PT, R0, 0x8, PT ;  /* 0x000000080000780c */ /* 0x000fda0003f05270 */
[----:B------:R-:W-:Y:S05]  /*d840*/  @!P0 BRA `(.L_x_2118) ;  /* 0x0000000000188947 */ /* 0x000fea0003800000 */
[----:B------:R-:W-:-:S13]  /*d850*/  ISETP.NE.AND P0, PT, R0, 0x9, PT ;  /* 0x000000090000780c */ /* 0x000fda0003f05270 */
[----:B------:R-:W-:Y:S05]  /*d860*/  @P0 BRA `(.L_x_2111) ;  /* 0x0000000400fc0947 */ /* 0x000fea0003800000 */
[----:B-----5:R-:W-:Y:S02]  /*d870*/  IMAD.U32 R26, R26, 0x10000, RZ ;  /* 0x000100001a1a7824 */ /* 0x020fe400078e00ff */
[----:B------:R-:W-:-:S05]  /*d880*/  IMAD.MOV.U32 R27, RZ, RZ, RZ ;  /* 0x000000ffff1b7224 */ /* 0x000fca00078e00ff */
[----:B------:R0:W-:Y:S01]  /*d890*/  STG.E.64 desc[UR36][R4.64], R26 ;  /* 0x0000001a04007986 */ /* 0x0001e2000c101b24 */
[----:B------:R-:W-:Y:S05]  /*d8a0*/  BRA `(.L_x_2112) ;  /* 0x0000000800c87947 */ /* 0x000fea0003800000 */
.L_x_2118:
[----:B-----5:R-:W-:-:S05]  /*d8b0*/  IMAD.U32 R26, R26, 0x10000, RZ ;  /* 0x000100001a1a7824 */ /* 0x020fca00078e00ff */
[----:B------:R-:W-:-:S04]  /*d8c0*/  F2FP.F16.F32.PACK_AB R3, RZ, R26 ;  /* 0x0000001aff03723e */ /* 0x000fc800000000ff */
[----:B------:R-:W-:-:S05]  /*d8d0*/  PRMT R3, R3, 0x5410, RZ ;  /* 0x0000541003037816 */ /* 0x000fca00000000ff */
[----:B------:R0:W-:Y:S01]  /*d8e0*/  STG.E desc[UR36][R4.64], R3 ;  /* 0x0000000304007986 */ /* 0x0001e2000c101924 */
[----:B------:R-:W-:Y:S05]  /*d8f0*/  BRA `(.L_x_2112) ;  /* 0x0000000800b47947 */ /* 0x000fea0003800000 */
.L_x_2117:
[----:B-----5:R-:W-:-:S04]  /*d900*/  IMAD.U32 R6, R26, 0x10000, RZ ;  /* 0x000100001a067824 */ /* 0x020fc800078e00ff */
[----:B------:R-:W-:-:S06]  /*d910*/  FMUL.FTZ R6, R6, 1 ;  /* 0x3f80000006067820 */ /* 0x000fcc0000410000 */
[----:B------:R-:W0:Y:S02]  /*d920*/  F2F.F64.F32 R6, R6 ;  /* 0x0000000600067310 */ /* 0x000e240000201800 */
[----:B0-----:R0:W-:Y:S01]  /*d930*/  STG.E.64 desc[UR36][R4.64], R6 ;  /* 0x0000000604007986 */ /* 0x0011e2000c101b24 */
[----:B------:R-:W-:Y:S05]  /*d940*/  BRA `(.L_x_2112) ;  /* 0x0000000800a07947 */ /* 0x000fea0003800000 */
.L_x_2107:
        /* <DEDUP_REMOVED lines=10> */
[----:B-----5:R-:W-:-:S06]  /*d9f0*/  IMAD.U32 R3, R26, 0x10000, RZ ;  /* 0x000100001a037824 */ /* 0x020fcc00078e00ff */
[----:B------:R-:W0:Y:S02]  /*da00*/  F2I.FTZ.U32.TRUNC.NTZ R3, R3 ;  /* 0x0000000300037305 */ /* 0x000e24000021f000 */
[----:B0-----:R0:W-:Y:S01]  /*da10*/  STG.E.U16 desc[UR36][R4.64], R3 ;  /* 0x0000000304007986 */ /* 0x0011e2000c101524 */
[----:B------:R-:W-:Y:S05]  /*da20*/  BRA `(.L_x_2112) ;  /* 0x0000000800687947 */ /* 0x000fea0003800000 */
.L_x_2122:
        /* <DEDUP_REMOVED lines=18> */
.L_x_2125:
[----:B------:R-:W-:-:S04]  /*db50*/  SHF.R.U32.HI R3, RZ, 0x18, R7 ;  /* 0x00000018ff037819 */ /* 0x000fc80000011607 */
[----:B------:R-:W-:-:S07]  /*db60*/  LOP3.LUT R0, R0, 0x80, R3, 0xf8, !PT ;  /* 0x0000008000007812 */ /* 0x000fce00078ef803 */
.L_x_2124:
[----:B------:R-:W-:Y:S05]  /*db70*/  BSYNC.RECONVERGENT B0 ;  /* 0x0000000000007941 */ /* 0x000fea0003800200 */
.L_x_2123:
[----:B------:R0:W-:Y:S01]  /*db80*/  STG.E.U8 desc[UR36][R4.64], R0 ;  /* 0x0000000004007986 */ /* 0x0001e2000c101124 */
[----:B------:R-:W-:Y:S05]  /*db90*/  BRA `(.L_x_2112) ;  /* 0x00000008000c7947 */ /* 0x000fea0003800000 */
.L_x_2121:
        /* <DEDUP_REMOVED lines=18> */
.L_x_2128:
[----:B------:R-:W-:-:S04]  /*dcc0*/  SHF.R.U32.HI R3, RZ, 0x18, R7 ;  /* 0x00000018ff037819 */ /* 0x000fc80000011607 */
[----:B------:R-:W-:-:S07]  /*dcd0*/  LOP3.LUT R0, R0, 0x80, R3, 0xf8, !PT ;  /* 0x0000008000007812 */ /* 0x000fce00078ef803 */
.L_x_2127:
[----:B------:R-:W-:Y:S05]  /*dce0*/  BSYNC.RECONVERGENT B0 ;  /* 0x0000000000007941 */ /* 0x000fea0003800200 */
.L_x_2126:
[----:B------:R0:W-:Y:S01]  /*dcf0*/  STG.E.U8 desc[UR36][R4.64], R0 ;  /* 0x0000000004007986 */ /* 0x0001e2000c101124 */
[----:B------:R-:W-:Y:S05]  /*dd00*/  BRA `(.L_x_2112) ;  /* 0x0000000400b07947 */ /* 0x000fea0003800000 */
.L_x_2120:
[----:B------:R-:W-:-:S13]  /*dd10*/  ISETP.NE.AND P0, PT, R0, 0x1c, PT ;  /* 0x0000001c0000780c */ /* 0x000fda0003f05270 */
[----:B------:R-:W-:Y:S05]  /*dd20*/  @!P0 BRA `(.L_x_2129) ;  /* 0x0000000000608947 */ /* 0x000fea0003800000 */
[----:B------:R-:W-:-:S13]  /*dd30*/  ISETP.NE.AND P0, PT, R0, 0x1d, PT ;  /* 0x0000001d0000780c */ /* 0x000fda0003f05270 */
[----:B------:R-:W-:Y:S05]  /*dd40*/  @!P0 BRA `(.L_x_2130) ;  /* 0x0000000000488947 */ /* 0x000fea0003800000 */
[----:B------:R-:W-:-:S13]  /*dd50*/  ISETP.NE.AND P0, PT, R0, 0x2c, PT ;  /* 0x0000002c0000780c */ /* 0x000fda0003f05270 */
[----:B------:R-:W-:Y:S05]  /*dd60*/  @P0 BRA `(.L_x_2111) ;  /* 0x0000000000bc0947 */ /* 0x000fea0003800000 */
[----:B-----5:R-:W-:-:S05]  /*dd70*/  IMAD.U32 R26, R26, 0x10000, RZ ;  /* 0x000100001a1a7824 */ /* 0x020fca00078e00ff */
        /* <DEDUP_REMOVED lines=15> */
.L_x_2130:
[----:B-----5:R-:W-:-:S06]  /*de70*/  IMAD.U32 R6, R26, 0x10000, RZ ;  /* 0x000100001a067824 */ /* 0x020fcc00078e00ff */
[----:B------:R-:W0:Y:S02]  /*de80*/  F2I.U64.TRUNC R6, R6 ;  /* 0x0000000600067311 */ /* 0x000e24000020d800 */
[----:B0-----:R0:W-:Y:S01]  /*de90*/  STG.E.64 desc[UR36][R4.64], R6 ;  /* 0x0000000604007986 */ /* 0x0011e2000c101b24 */
[----:B------:R-:W-:Y:S05]  /*dea0*/  BRA `(.L_x_2112) ;  /* 0x0000000400487947 */ /* 0x000fea0003800000 */
.L_x_2129:
[----:B-----5:R-:W-:-:S04]  /*deb0*/  IMAD.U32 R26, R26, 0x10000, RZ ;  /* 0x000100001a1a7824 */ /* 0x020fc800078e00ff */
[----:B------:R-:W0:Y:S02]  /*dec0*/  F2I.FTZ.U32.TRUNC.NTZ R3, R26 ;  /* 0x0000001a00037305 */ /* 0x000e24000021f000 */
[----:B0-----:R0:W-:Y:S01]  /*ded0*/  STG.E desc[UR36][R4.64], R3 ;  /* 0x0000000304007986 */ /* 0x0011e2000c101924 */
[----:B------:R-:W-:Y:S05]  /*dee0*/  BRA `(.L_x_2112) ;  /* 0x0000000400387947 */ /* 0x000fea0003800000 */
.L_x_2119:
[----:B------:R-:W-:-:S13]  /*def0*/  ISETP.GT.AND P0, PT, R0, 0xe, PT ;  /* 0x0000000e0000780c */ /* 0x000fda0003f04270 */
[----:B------:R-:W-:Y:S05]  /*df00*/  @P0 BRA `(.L_x_2131) ;  /* 0x00000000003c0947 */ /* 0x000fea0003800000 */
[----:B------:R-:W-:-:S13]  /*df10*/  ISETP.NE.AND P0, PT, R0, 0xa, PT ;  /* 0x0000000a0000780c */ /* 0x000fda0003f05270 */
[----:B------:R-:W-:Y:S05]  /*df20*/  @!P0 BRA `(.L_x_2132) ;  /* 0x00000000001c8947 */ /* 0x000fea0003800000 */
[----:B------:R-:W-:-:S13]  /*df30*/  ISETP.NE.AND P0, PT, R0, 0xb, PT ;  /* 0x0000000b0000780c */ /* 0x000fda0003f05270 */
[----:B------:R-:W-:Y:S05]  /*df40*/  @P0 BRA `(.L_x_2111) ;  /* 0x0000000000440947 */ /* 0x000fea0003800000 */
[----:B-----5:R-:W-:-:S05]  /*df50*/  IMAD.U32 R26, R26, 0x10000, RZ ;  /* 0x000100001a1a7824 */ /* 0x020fca00078e00ff */
[----:B------:R-:W-:-:S04]  /*df60*/  FSETP.NEU.FTZ.AND P0, PT, R26, RZ, PT ;  /* 0x000000ff1a00720b */ /* 0x000fc80003f1d000 */
[----:B------:R-:W-:-:S05]  /*df70*/  SEL R3, RZ, 0x1, !P0 ;  /* 0x00000001ff037807 */ /* 0x000fca0004000000 */
[----:B------:R0:W-:Y:S01]  /*df80*/  STG.E.U8 desc[UR36][R4.64], R3 ;  /* 0x0000000304007986 */ /* 0x0001e2000c101124 */
[----:B------:R-:W-:Y:S05]  /*df90*/  BRA `(.L_x_2112) ;  /* 0x00000004000c7947 */ /* 0x000fea0003800000 */
.L_x_2132:
[----:B-----5:R-:W-:Y:S01]  /*dfa0*/  IMAD.U32 R26, R26, 0x10000, RZ ;  /* 0x000100001a1a7824 */ /* 0x020fe200078e00ff */
[----:B------:R-:W-:-:S03]  /*dfb0*/  CS2R R10, SRZ ;  /* 0x00000000000a7805 */ /* 0x000fc6000001ff00 */
[----:B------:R-:W-:-:S06]  /*dfc0*/  FMUL.FTZ R8, R26, 1 ;  /* 0x3f8000001a087820 */ /* 0x000fcc0000410000 */
[----:B------:R-:W0:Y:S02]  /*dfd0*/  F2F.F64.F32 R8, R8 ;  /* 0x0000000800087310 */ /* 0x000e240000201800 */
[----:B0-----:R0:W-:Y:S01]  /*dfe0*/  STG.E.128 desc[UR36][R4.64], R8 ;  /* 0x0000000804007986 */ /* 0x0011e2000c101d24 */
[----:B------:R-:W-:Y:S05]  /*dff0*/  BRA `(.L_x_2112) ;  /* 0x0000000000f47947 */ /* 0x000fea0003800000 */
.L_x_2131:
[----:B------:R-:W-:-:S13]  /*e000*/  ISETP.NE.AND P0, PT, R0, 0xf, PT ;  /* 0x0000000f0000780c */ /* 0x000fda0003f05270 */
[----:B------:R-:W-:Y:S05]  /*e010*/  @!P0 BRA `(.L_x_2133) ;  /* 0x0000000000e88947 */ /* 0x000fea0003800000 */
[----:B------:R-:W-:-:S13]  /*e020*/  ISETP.NE.AND P0, PT, R0, 0x17, PT ;  /* 0x000000170000780c */ /* 0x000fda0003f05270 */
[----:B------:R-:W-:Y:S05]  /*e030*/  @!P0 BRA `(.L_x_2134) ;  /* 0x0000000000908947 */ /* 0x000fea0003800000 */
[----:B------:R-:W-:-:S13]  /*e040*/  ISETP.NE.AND P0, PT, R0, 0x18, PT ;  /* 0x000000180000780c */ /* 0x000fda0003f05270 */
[----:B------:R-:W-:Y:S05]  /*e050*/  @!P0 BRA `(.L_x_2135) ;  /* 0x0000000000448947 */ /* 0x000fea0003800000 */
.L_x_2111:
        /* <DEDUP_REMOVED lines=16> */
.L_x_2136:
[----:B------:R-:W-:Y:S05]  /*e160*/  BRA `(.L_x_2112) ;  /* 0x0000000000987947 */ /* 0x000fea0003800000 */
.L_x_2135:
        /* <DEDUP_REMOVED lines=13> */
.L_x_2138:
[----:B------:R-:W-:Y:S05]  /*e240*/  BSYNC.RECONVERGENT B0 ;  /* 0x0000000000007941 */ /* 0x000fea0003800200 */
.L_x_2137:
[----:B------:R-:W-:-:S05]  /*e250*/  LOP3.LUT R3, R0, 0x80, R3, 0xf8, !PT ;  /* 0x0000008000037812 */ /* 0x000fca00078ef803 */
[----:B------:R0:W-:Y:S01]  /*e260*/  STG.E.U8 desc[UR36][R4.64], R3 ;  /* 0x0000000304007986 */ /* 0x0001e2000c101124 */
[----:B------:R-:W-:Y:S05]  /*e270*/  BRA `(.L_x_2112) ;  /* 0x0000000000547947 */ /* 0x000fea0003800000 */
.L_x_2134:
        /* <DEDUP_REMOVED lines=12> */
.L_x_2140:
[----:B------:R-:W-:Y:S01]  /*e340*/  IMAD.MOV.U32 R0, RZ, RZ, 0x7f ;  /* 0x0000007fff007424 */ /* 0x000fe200078e00ff */
[----:B------:R-:W-:-:S04]  /*e350*/  ISETP.GT.U32.AND P0, PT, R6, 0x7f800000, PT ;  /* 0x7f8000000600780c */ /* 0x000fc80003f04070 */
[----:B------:R-:W-:-:S09]  /*e360*/  SEL R0, R0, 0x7c, P0 ;  /* 0x0000007c00007807 */ /* 0x000fd20000000000 */
.L_x_2141:
[----:B------:R-:W-:Y:S05]  /*e370*/  BSYNC.RECONVERGENT B0 ;  /* 0x0000000000007941 */ /* 0x000fea0003800200 */
.L_x_2139:
[----:B------:R-:W-:-:S04]  /*e380*/  SHF.R.U32.HI R3, RZ, 0x18, R3 ;  /* 0x00000018ff037819 */ /* 0x000fc80000011603 */
[----:B------:R-:W-:-:S05]  /*e390*/  LOP3.LUT R3, R0, 0x80, R3, 0xf8, !PT ;  /* 0x0000008000037812 */ /* 0x000fca00078ef803 */
[----:B------:R0:W-:Y:S01]  /*e3a0*/  STG.E.U8 desc[UR36][R4.64], R3 ;  /* 0x0000000304007986 */ /* 0x0001e2000c101124 */
[----:B------:R-:W-:Y:S05]  /*e3b0*/  BRA `(.L_x_2112) ;  /* 0x0000000000047947 */ /* 0x000fea0003800000 */
.L_x_2133:
[----:B-----5:R0:W-:Y:S02]  /*e3c0*/  STG.E.U16 desc[UR36][R4.64], R26 ;  /* 0x0000001a04007986 */ /* 0x0201e4000c101524 */
.L_x_2112:
[----:B------:R-:W-:-:S07]  /*e3d0*/  VIADD R19, R19, 0x80 ;  /* 0x0000008013137836 */ /* 0x000fce0000000000 */
.L_x_2071:
[----:B------:R-:W-:Y:S05]  /*e3e0*/  BSYNC.RECONVERGENT B7 ;  /* 0x0000000000077941 */ /* 0x000fea0003800200 */
.L_x_2032:
        /* <DEDUP_REMOVED lines=21> */
[----:B0-----:R-:W-:Y:S01]  /*e540*/  STG.E.U8 desc[UR36][R2.64], R5 ;  /* 0x0000000502007986 */ /* 0x001fe2000c101124 */
[----:B------:R-:W-:Y:S05]  /*e550*/  EXIT ;  /* 0x000000000000794d */ /* 0x000fea0003800000 */
.L_x_2145:
[----:B-----5:R-:W-:-:S06]  /*e560*/  IMAD.U32 R5, R30, 0x10000, RZ ;  /* 0x000100001e057824 */ /* 0x020fcc00078e00ff */
[----:B------:R-:W0:Y:S02]  /*e570*/  F2I.S64.TRUNC R4, R5 ;  /* 0x0000000500047311 */ /* 0x000e24000020d900 */
[----:B0-----:R-:W-:Y:S01]  /*e580*/  STG.E.U8 desc[UR36][R2.64], R4 ;  /* 0x0000000402007986 */ /* 0x001fe2000c101124 */
[----:B------:R-:W-:Y:S05]  /*e590*/  EXIT ;  /* 0x000000000000794d */ /* 0x000fea0003800000 */
.L_x_2144:
        /* <DEDUP_REMOVED lines=8> */
[----:B0-----:R-:W-:Y:S01]  /*e620*/  STG.E.64 desc[UR36][R2.64], R4 ;  /* 0x0000000402007986 */ /* 0x001fe2000c101b24 */
[----:B------:R-:W-:Y:S05]  /*e630*/  EXIT ;  /* 0x000000000000794d */ /* 0x000fea0003800000 */
.L_x_2148:
[----:B-----5:R-:W-:-:S04]  /*e640*/  IMAD.U32 R30, R30, 0x10000, RZ ;  /* 0x000100001e1e7824 */ /* 0x020fc800078e00ff */
[----:B------:R-:W0:Y:S02]  /*e650*/  F2I.FTZ.TRUNC.NTZ R5, R30 ;  /* 0x0000001e00057305 */ /* 0x000e24000021f100 */
[----:B0-----:R-:W-:Y:S01]  /*e660*/  STG.E desc[UR36][R2.64], R5 ;  /* 0x0000000502007986 */ /* 0x001fe2000c101924 */
[----:B------:R-:W-:Y:S05]  /*e670*/  EXIT ;  /* 0x000000000000794d */ /* 0x000fea0003800000 */
.L_x_2147:
[----:B-----5:R-:W-:-:S04]  /*e680*/  IMAD.U32 R30, R30, 0x10000, RZ ;  /* 0x000100001e1e7824 */ /* 0x020fc800078e00ff */
[----:B------:R-:W0:Y:S02]  /*e690*/  F2I.FTZ.TRUNC.NTZ R5, R30 ;  /* 0x0000001e00057305 */ /* 0x000e24000021f100 */
[----:B0-----:R-:W-:Y:S01]  /*e6a0*/  STG.E.U16 desc[UR36][R2.64], R5 ;  /* 0x0000000502007986 */ /* 0x001fe2000c101524 */
[----:B------:R-:W-:Y:S05]  /*e6b0*/  EXIT ;  /* 0x000000000000794d */ /* 0x000fea0003800000 */
.L_x_2143:
[----:B------:R-:W-:-:S13]  /*e6c0*/  ISETP.GT.AND P0, PT, R0, 0x6, PT ;  /* 0x000000060000780c */ /* 0x000fda0003f04270 */
[----:B------:R-:W-:Y:S05]  /*e6d0*/  @P0 BRA `(.L_x_2149) ;  /* 0x00000000002c0947 */ /* 0x000fea0003800000 */
[----:B------:R-:W-:-:S13]  /*e6e0*/  ISETP.NE.AND P0, PT, R0, 0x5, PT ;  /* 0x000000050000780c */ /* 0x000fda0003f05270 */
[----:B------:R-:W-:Y:S05]  /*e6f0*/  @!P0 BRA `(.L_x_2150) ;  /* 0x0000000000148947 */ /* 0x000fea0003800000 */
[----:B------:R-:W-:-:S13]  /*e700*/  ISETP.NE.AND P0, PT, R0, 0x6, PT ;  /* 0x000000060000780c */ /* 0x000fda0003f05270 */
[----:B------:R-:W-:Y:S05]  /*e710*/  @P0 BRA `(.L_x_2146) ;  /* 0x0000000800300947 */ /* 0x000fea0003800000 */
[----:B-----5:R-:W-:-:S05]  /*e720*/  IMAD.U32 R5, R30, 0x10000, RZ ;  /* 0x000100001e057824 */ /* 0x020fca00078e00ff */
[----:B------:R-:W-:Y:S01]  /*e730*/  STG.E desc[UR36][R2.64], R5 ;  /* 0x0000000502007986 */ /* 0x000fe2000c101924 */
[----:B------:R-:W-:Y:S05]  /*e740*/  EXIT ;  /* 0x000000000000794d */ /* 0x000fea0003800000 */
.L_x_2150:
[----:B-----5:R-:W-:-:S05]  /*e750*/  IMAD.U32 R0, R30, 0x10000, RZ ;  /* 0x000100001e007824 */ /* 0x020fca00078e00ff */
[----:B------:R-:W-:-:S05]  /*e760*/  F2FP.F16.F32.PACK_AB R0, RZ, R0 ;  /* 0x00000000ff00723e */ /* 0x000fca00000000ff */
[----:B------:R-:W-:Y:S01]  /*e770*/  STG.E.U16 desc[UR36][R2.64], R0 ;  /* 0x0000000002007986 */ /* 0x000fe2000c101524 */
[----:B------:R-:W-:Y:S05]  /*e780*/  EXIT ;  /* 0x000000000000794d */ /* 0x000fea0003800000 */
.L_x_2149:
        /* <DEDUP_REMOVED lines=8> */
[----:B------:R-:W-:Y:S01]  /*e810*/  STG.E.64 desc[UR36][R2.64], R30 ;  /* 0x0000001e02007986 */ /* 0x000fe2000c101b24 */
[----:B------:R-:W-:Y:S05]  /*e820*/  EXIT ;  /* 0x000000000000794d */ /* 0x000fea0003800000 */
.L_x_2152:
[----:B-----5:R-:W-:-:S05]  /*e830*/  IMAD.U32 R30, R30, 0x10000, RZ ;  /* 0x000100001e1e7824 */ /* 0x020fca00078e00ff */
[----:B------:R-:W-:-:S04]  /*e840*/  F2FP.F16.F32.PACK_AB R5, RZ, R30 ;  /* 0x0000001eff05723e */ /* 0x000fc800000000ff */
[----:B------:R-:W-:-:S05]  /*e850*/  PRMT R5, R5, 0x5410, RZ ;  /* 0x0000541005057816 */ /* 0x000fca00000000ff */
[----:B------:R-:W-:Y:S01]  /*e860*/  STG.E desc[UR36][R2.64], R5 ;  /* 0x0000000502007986 */ /* 0x000fe2000c101924 */
[----:B------:R-:W-:Y:S05]  /*e870*/  EXIT ;  /* 0x000000000000794d */ /* 0x000fea0003800000 */
.L_x_2151:
[----:B-----5:R-:W-:-:S04]  /*e880*/  IMAD.U32 R4, R30, 0x10000, RZ ;  /* 0x000100001e047824 */ /* 0x020fc800078e00ff */
[----:B------:R-:W-:-:S06]  /*e890*/  FMUL.FTZ R4, R4, 1 ;  /* 0x3f80000004047820 */ /* 0x000fcc0000410000 */
[----:B------:R-:W0:Y:S02]  /*e8a0*/  F2F.F64.F32 R4, R4 ;  /* 0x0000000400047310 */ /* 0x000e240000201800 */
[----:B0-----:R-:W-:Y:S01]  /*e8b0*/  STG.E.64 desc[UR36][R2.64], R4 ;  /* 0x0000000402007986 */ /* 0x001fe2000c101b24 */
[----:B------:R-:W-:Y:S05]  /*e8c0*/  EXIT ;  /* 0x000000000000794d */ /* 0x000fea0003800000 */
.L_x_2142:
        /* <DEDUP_REMOVED lines=12> */
[----:B0-----:R-:W-:Y:S01]  /*e990*/  STG.E.U16 desc[UR36][R2.64], R5 ;  /* 0x0000000502007986 */ /* 0x001fe2000c101524 */
[----:B------:R-:W-:Y:S05]  /*e9a0*/  EXIT ;  /* 0x000000000000794d */ /* 0x000fea0003800000 */
.L_x_2156:
        /* <DEDUP_REMOVED lines=18> */
.L_x_2159:
[----:B------:R-:W-:-:S04]  /*ead0*/  SHF.R.U32.HI R5, RZ, 0x18, R5 ;  /* 0x00000018ff057819 */ /* 0x000fc80000011605 */
[----:B------:R-:W-:-:S07]  /*eae0*/  LOP3.LUT R0, R0, 0x80, R5, 0xf8, !PT ;  /* 0x0000008000007812 */ /* 0x000fce00078ef805 */
.L_x_2158:
[----:B------:R-:W-:Y:S05]  /*eaf0*/  BSYNC.RECONVERGENT B0 ;  /* 0x0000000000007941 */ /* 0x000fea0003800200 */
.L_x_2157:
[----:B------:R-:W-:Y:S01]  /*eb00*/  STG.E.U8 desc[UR36][R2.64], R0 ;  /* 0x0000000002007986 */ /* 0x000fe2000c101124 */
[----:B------:R-:W-:Y:S05]  /*eb10*/  EXIT ;  /* 0x000000000000794d */ /* 0x000fea0003800000 */
.L_x_2155:
        /* <DEDUP_REMOVED lines=18> */
.L_x_2162:
[----:B------:R-:W-:-:S04]  /*ec40*/  SHF.R.U32.HI R5, RZ, 0x18, R5 ;  /* 0x00000018ff057819 */ /* 0x000fc80000011605 */
[----:B------:R-:W-:-:S07]  /*ec50*/  LOP3.LUT R0, R0, 0x80, R5, 0xf8, !PT ;  /* 0x0000008000007812 */ /* 0x000fce00078ef805 */
.L_x_2161:
[----:B------:R-:W-:Y:S05]  /*ec60*/  BSYNC.RECONVERGENT B0 ;  /* 0x0000000000007941 */ /* 0x000fea0003800200 */
.L_x_2160:
[----:B------:R-:W-:Y:S01]  /*ec70*/  STG.E.U8 desc[UR36][R2.64], R0 ;  /* 0x0000000002007986 */ /* 0x000fe2000c101124 */
[----:B------:R-:W-:Y:S05]  /*ec80*/  EXIT ;  /* 0x000000000000794d */ /* 0x000fea0003800000 */
.L_x_2154:
        /* <DEDUP_REMOVED lines=22> */
.L_x_2164:
[----:B-----5:R-:W-:-:S06]  /*edf0*/  IMAD.U32 R4, R30, 0x10000, RZ ;  /* 0x000100001e047824 */ /* 0x020fcc00078e00ff */
[----:B------:R-:W0:Y:S02]  /*ee00*/  F2I.U64.TRUNC R4, R4 ;  /* 0x0000000400047311 */ /* 0x000e24000020d800 */
[----:B0-----:R-:W-:Y:S01]  /*ee10*/  STG.E.64 desc[UR36][R2.64], R4 ;  /* 0x0000000402007986 */ /* 0x001fe2000c101b24 */
[----:B------:R-:W-:Y:S05]  /*ee20*/  EXIT ;  /* 0x000000000000794d */ /* 0x000fea0003800000 */
.L_x_2163:
[----:B-----5:R-:W-:-:S04]  /*ee30*/  IMAD.U32 R30, R30, 0x10000, RZ ;  /* 0x000100001e1e7824 */ /* 0x020fc800078e00ff */
[----:B------:R-:W0:Y:S02]  /*ee40*/  F2I.FTZ.U32.TRUNC.NTZ R5, R30 ;  /* 0x0000001e00057305 */ /* 0x000e24000021f000 */
[----:B0-----:R-:W-:Y:S01]  /*ee50*/  STG.E desc[UR36][R2.64], R5 ;  /* 0x0000000502007986 */ /* 0x001fe2000c101924 */
[----:B------:R-:W-:Y:S05]  /*ee60*/  EXIT ;  /* 0x000000000000794d */ /* 0x000fea0003800000 */
.L_x_2153:
        /* <DEDUP_REMOVED lines=9> */
[----:B------:R-:W-:Y:S01]  /*ef00*/  STG.E.U8 desc[UR36][R2.64], R5 ;  /* 0x0000000502007986 */ /* 0x000fe2000c101124 */
[----:B------:R-:W-:Y:S05]  /*ef10*/  EXIT ;  /* 0x000000000000794d */ /* 0x000fea0003800000 */
.L_x_2166:
[----:B-----5:R-:W-:Y:S01]  /*ef20*/  IMAD.U32 R30, R30, 0x10000, RZ ;  /* 0x000100001e1e7824 */ /* 0x020fe200078e00ff */
[----:B------:R-:W-:-:S03]  /*ef30*/  CS2R R6, SRZ ;  /* 0x0000000000067805 */ /* 0x000fc6000001ff00 */
[----:B------:R-:W-:-:S06]  /*ef40*/  FMUL.FTZ R4, R30, 1 ;  /* 0x3f8000001e047820 */ /* 0x000fcc0000410000 */
[----:B------:R-:W0:Y:S02]  /*ef50*/  F2F.F64.F32 R4, R4 ;  /* 0x0000000400047310 */ /* 0x000e240000201800 */
[----:B0-----:R-:W-:Y:S01]  /*ef60*/  STG.E.128 desc[UR36][R2.64], R4 ;  /* 0x0000000402007986 */ /* 0x001fe2000c101d24 */
[----:B------:R-:W-:Y:S05]  /*ef70*/  EXIT ;  /* 0x000000000000794d */ /* 0x000fea0003800000 */
.L_x_2165:
[----:B------:R-:W-:-:S13]  /*ef80*/  ISETP.NE.AND P0, PT, R0, 0xf, PT ;  /* 0x0000000f0000780c */ /* 0x000fda0003f05270 */
[----:B------:R-:W-:Y:S05]  /*ef90*/  @!P0 BRA `(.L_x_2167) ;  /* 0x0000000000e88947 */ /* 0x000fea0003800000 */
[----:B------:R-:W-:-:S13]  /*efa0*/  ISETP.NE.AND P0, PT, R0, 0x17, PT ;  /* 0x000000170000780c */ /* 0x000fda0003f05270 */
[----:B------:R-:W-:Y:S05]  /*efb0*/  @!P0 BRA `(.L_x_2168) ;  /* 0x0000000000908947 */ /* 0x000fea0003800000 */
[----:B------:R-:W-:-:S13]  /*efc0*/  ISETP.NE.AND P0, PT, R0, 0x18, PT ;  /* 0x000000180000780c */ /* 0x000fda0003f05270 */
[----:B------:R-:W-:Y:S05]  /*efd0*/  @!P0 BRA `(.L_x_2169) ;  /* 0x0000000000448947 */ /* 0x000fea0003800000 */
.L_x_2146:
        /* <DEDUP_REMOVED lines=16> */
.L_x_2170:
[----:B------:R-:W-:Y:S05]  /*f0e0*/  EXIT ;  /* 0x000000000000794d */ /* 0x000fea0003800000 */
.L_x_2169:
        /* <DEDUP_REMOVED lines=13> */
.L_x_2172:
[----:B------:R-:W-:Y:S05]  /*f1c0*/  BSYNC.RECONVERGENT B0 ;  /* 0x0000000000007941 */ /* 0x000fea0003800200 */
.L_x_2171:
[----:B------:R-:W-:-:S05]  /*f1d0*/  LOP3.LUT R5, R0, 0x80, R5, 0xf8, !PT ;  /* 0x0000008000057812 */ /* 0x000fca00078ef805 */
[----:B------:R-:W-:Y:S01]  /*f1e0*/  STG.E.U8 desc[UR36][R2.64], R5 ;  /* 0x0000000502007986 */ /* 0x000fe2000c101124 */
[----:B------:R-:W-:Y:S05]  /*f1f0*/  EXIT ;  /* 0x000000000000794d */ /* 0x000fea0003800000 */
.L_x_2168:
        /* <DEDUP_REMOVED lines=12> */
.L_x_2174:
[----:B------:R-:W-:Y:S01]  /*f2c0*/  IMAD.MOV.U32 R0, RZ, RZ, 0x7f ;  /* 0x0000007fff007424 */ /* 0x000fe200078e00ff */
[----:B------:R-:W-:-:S04]  /*f2d0*/  ISETP.GT.U32.AND P0, PT, R4, 0x7f800000, PT ;  /* 0x7f8000000400780c */ /* 0x000fc80003f04070 */
[----:B------:R-:W-:-:S09]  /*f2e0*/  SEL R0, R0, 0x7c, P0 ;  /* 0x0000007c00007807 */ /* 0x000fd20000000000 */
.L_x_2175:
[----:B------:R-:W-:Y:S05]  /*f2f0*/  BSYNC.RECONVERGENT B0 ;  /* 0x0000000000007941 */ /* 0x000fea0003800200 */
.L_x_2173:
[----:B------:R-:W-:-:S04]  /*f300*/  SHF.R.U32.HI R5, RZ, 0x18, R5 ;  /* 0x00000018ff057819 */ /* 0x000fc80000011605 */
[----:B------:R-:W-:-:S05]  /*f310*/  LOP3.LUT R5, R0, 0x80, R5, 0xf8, !PT ;  /* 0x0000008000057812 */ /* 0x000fca00078ef805 */
[----:B------:R-:W-:Y:S01]  /*f320*/  STG.E.U8 desc[UR36][R2.64], R5 ;  /* 0x0000000502007986 */ /* 0x000fe2000c101124 */
[----:B------:R-:W-:Y:S05]  /*f330*/  EXIT ;  /* 0x000000000000794d */ /* 0x000fea0003800000 */
.L_x_2167:
[----:B-----5:R-:W-:Y:S01]  /*f340*/  STG.E.U16 desc[UR36][R2.64], R30 ;  /* 0x0000001e02007986 */ /* 0x020fe2000c101524 */
[----:B------:R-:W-:Y:S05]  /*f350*/  EXIT ;  /* 0x000000000000794d */ /* 0x000fea0003800000 */
.L_x_2176:
        /* <DEDUP_REMOVED lines=10> */
.L_x_41758:


//--------------------- .text._ZN2at6native18elementwise_kernelILi128ELi4EZNS0_22gpu_kernel_impl_nocastIZZZNS0_28launch_masked_scatter_kernelERKNS_10TensorBaseES5_S5_S5_ENKUlvE_clEvENKUlvE9_clEvEUlN3c108BFloat16EblE_EEvRNS_18TensorIteratorBaseERKT_EUliE_EEviT1_ --------------------------
	.section	.text._ZN2at6native18elementwise_kernelILi128ELi4EZNS0_22gpu_kernel_impl_nocastIZZZNS0_28launch_masked_scatter_kernelERKNS_10TensorBaseES5_S5_S5_ENKUlvE_clEvENKUlvE9_clEvEUlN3c108BFloat16EblE_EEvRNS_18TensorIteratorBaseERKT_EUliE_EEviT1_,"ax",@progbits
	.align	128
        .global         _ZN2at6native18elementwise_kernelILi128ELi4EZNS0_22gpu_kernel_impl_nocastIZZZNS0_28launch_masked_scatter_kernelERKNS_10TensorBaseES5_S5_S5_ENKUlvE_clEvENKUlvE9_clEvEUlN3c108BFloat16EblE_EEvRNS_18TensorIteratorBaseERKT_EUliE_EEviT1_
        .type           _ZN2at6native18elementwise_kernelILi128ELi4EZNS0_22gpu_kernel_impl_nocastIZZZNS0_28launch_masked_scatter_kernelERKNS_10TensorBaseES5_S5_S5_ENKUlvE_clEvENKUlvE9_clEvEUlN3c108BFloat16EblE_EEvRNS_18TensorIteratorBaseERKT_EUliE_EEviT1_,@function
        .size           _ZN2at6native18elementwise_kernelILi128ELi4EZNS0_22gpu_kernel_impl_nocastIZZZNS0_28launch_masked_scatter_kernelERKNS_10TensorBaseES5_S5_S5_ENKUlvE_clEvENKUlvE9_clEvEUlN3c108BFloat16EblE_EEvRNS_18TensorIteratorBaseERKT_EUliE_EEviT1_,(.L_x_41759 - _ZN2at6native18elementwise_kernelILi128ELi4EZNS0_22gpu_kernel_impl_nocastIZZZNS0_28launch_masked_scatter_kernelERKNS_10TensorBaseES5_S5_S5_ENKUlvE_clEvENKUlvE9_clEvEUlN3c108BFloat16EblE_EEvRNS_18TensorIteratorBaseERKT_EUliE_EEviT1_)
        .other          _ZN2at6native18elementwise_kernelILi128ELi4EZNS0_22gpu_kernel_impl_nocastIZZZNS0_28launch_masked_scatter_kernelERKNS_10TensorBaseES5_S5_S5_ENKUlvE_clEvENKUlvE9_clEvEUlN3c108BFloat16EblE_EEvRNS_18TensorIteratorBaseERKT_EUliE_EEviT1_,@"STO_CUDA_ENTRY STV_DEFAULT"
_ZN2at6native18elementwise_kernelILi128ELi4EZNS0_22gpu_kernel_impl_nocastIZZZNS0_28launch_masked_scatter_kernelERKNS_10TensorBaseES5_S5_S5_ENKUlvE_clEvENKUlvE9_clEvEUlN3c108BFloat16EblE_EEvRNS_18TensorIteratorBaseERKT_EUliE_EEviT1_:
.text._ZN2at6native18elementwise_kernelILi128ELi4EZNS0_22gpu_kernel_impl_nocastIZZZNS0_28launch_masked_scatter_kernelERKNS_10TensorBaseES5_S5_S5_ENKUlvE_clEvENKUlvE9_clEvEUlN3c108BFloat16EblE_EEvRNS_18TensorIteratorBaseERKT_EUliE_EEviT1_:
        /* <DEDUP_REMOVED lines=45> */
.L_x_2180:
[----:B------:R-:W-:-:S13]  /*02d0*/  ISETP.GE.AND P0, PT, R3, UR4, PT ;  /* 0x0000000403007c0c */ /* 0x000fda000bf06270 */
[----:B------:R-:W-:Y:S05]  /*02e0*/  @P0 BREAK.RELIABLE B1 ;  /* 0x0000000000010942 */ /* 0x000fea0003800100 */
[----:B------:R-:W-:Y:S05]  /*02f0*/  @P0 BRA `(.L_x_2181) ;  /* 0x00000000003c0947 */ /* 0x000fea0003800000 */
[----:B------:R-:W-:Y:S05]  /*0300*/  BSYNC.RELIABLE B1 ;  /* 0x0000000000017941 */ /* 0x000fea0003800100 */
.L_x_2179:
        /* <DEDUP_REMOVED lines=14> */
.L_x_2181:
[----:B------:R-:W-:Y:S05]  /*03f0*/  BSYNC.RECONVERGENT B0 ;  /* 0x0000000000007941 */ /* 0x000fea0003800200 */
.L_x_2178:
        /* <DEDUP_REMOVED lines=16> */
.L_x_2182:
[----:B------:R-:W2:Y:S02]  /*0500*/  LDC.64 R2, c[0x0][0x650] ;  /* 0x00019400ff027b82 */ /* 0x000ea40000000a00 */
[----:B--2---:R-:W2:Y:S06]  /*0510*/  LDG.E.U16 R3, desc[UR6][R2.64] ;  /* 0x0000000602037981 */ /* 0x004eac000c1e1500 */
[----:B------:R-:W2:Y:S02]  /*0520*/  LDC.64 R4, c[0x0][0x648] ;  /* 0x00019200ff047b82 */ /* 0x000ea40000000a00 */
[----:B--2---:R-:W-:Y:S01]  /*0530*/  STG.E.U16 desc[UR6][R4.64], R3 ;  /* 0x0000000304007986 */ /* 0x004fe2000c101506 */
[----:B------:R-:W-:Y:S05]  /*0540*/  EXIT ;  /* 0x000000000000794d */ /* 0x000fea0003800000 */
.L_x_2177:
        /* <DEDUP_REMOVED lines=381> */
.L_x_2186:
        /* <DEDUP_REMOVED lines=397> */
.L_x_2188:
        /* <DEDUP_REMOVED lines=21> */
.L_x_2185:
[----:B------:R-:W-:-:S13]  /*3740*/  ISETP.GE.AND P0, PT, R3, UR4, PT ;  /* 0x0000000403007c0c */ /* 0x000fda000bf06270 */
[----:B------:R-:W-:Y:S05]  /*3750*/  @P0 BREAK.RELIABLE B1 ;  /* 0x0000000000010942 */ /* 0x000fea0003800100 */
[----:B------:R-:W-:Y:S05]  /*3760*/  @P0 BRA `(.L_x_2187) ;  /* 0x00000018002c0947 */ /* 0x000fea0003800000 */
[----:B------:R-:W-:Y:S05]  /*3770*/  BSYNC.RELIABLE B1 ;  /* 0x0000000000017941 */ /* 0x000fea0003800100 */
.L_x_2184:
        /* <DEDUP_REMOVED lines=373> */
.L_x_2189:
        /* <DEDUP_REMOVED lines=21> */
.L_x_2187:
[----:B------:R-:W-:Y:S05]  /*5020*/  BSYNC.RECONVERGENT B0 ;  /* 0x0000000000007941 */ /* 0x000fea0003800200 */
.L_x_2183:
        /* <DEDUP_REMOVED lines=376> */
.L_x_2190:
        /* <DEDUP_REMOVED lines=21> */
.L_x_2191:
        /* <DEDUP_REMOVED lines=16> */
.L_x_41759:


//--------------------- .text._ZN2at6native27unrolled_elementwise_kernelIZZZNS0_28launch_masked_scatter_kernelERKNS_10TensorBaseES4_S4_S4_ENKUlvE_clEvENKUlvE9_clEvEUlN3c108BFloat16EblE_St5arrayIPcLm4EELi4E23TrivialOffsetCalculatorILi3EjESD_ILi1EjENS0_6memory15LoadWithoutCastENSG_16StoreWithoutCastEEEviT_T0_T2_T3_T4_T5_ --------------------------
	.section	.text._ZN2at6native27unrolled_elementwise_kernelIZZZNS0_28launch_masked_scatter_kernelERKNS_10TensorBaseES4_S4_S4_ENKUlvE_clEvENKUlvE9_clEvEUlN3c108BFloat16EblE_St5arrayIPcLm4EELi4E23TrivialOffsetCalculatorILi3EjESD_ILi1EjENS0_6memory15LoadWithoutCastENSG_16StoreWithoutCastEEEviT_T0_T2_T3_T4_T5_,"ax",@progbits
	.align	128
        .global         _ZN2at6native27unrolled_elementwise_kernelIZZZNS0_28launch_masked_scatter_kernelERKNS_10TensorBaseES4_S4_S4_ENKUlvE_clEvENKUlvE9_clEvEUlN3c108BFloat16EblE_St5arrayIPcLm4EELi4E23TrivialOffsetCalculatorILi3EjESD_ILi1EjENS0_6memory15LoadWithoutCastENSG_16StoreWithoutCastEEEviT_T0_T2_T3_T4_T5_
        .type           _ZN2at6native27unrolled_elementwise_kernelIZZZNS0_28launch_masked_scatter_kernelERKNS_10TensorBaseES4_S4_S4_ENKUlvE_clEvENKUlvE9_clEvEUlN3c108BFloat16EblE_St5arrayIPcLm4EELi4E23TrivialOffsetCalculatorILi3EjESD_ILi1EjENS0_6memory15LoadWithoutCastENSG_16StoreWithoutCastEEEviT_T0_T2_T3_T4_T5_,@function
        .size           _ZN2at6native27unrolled_elementwise_kernelIZZZNS0_28launch_masked_scatter_kernelERKNS_10TensorBaseES4_S4_S4_ENKUlvE_clEvENKUlvE9_clEvEUlN3c108BFloat16EblE_St5arrayIPcLm4EELi4E23TrivialOffsetCalculatorILi3EjESD_ILi1EjENS0_6memory15LoadWithoutCastENSG_16StoreWithoutCastEEEviT_T0_T2_T3_T4_T5_,(.L_x_41760 - _ZN2at6native27unrolled_elementwise_kernelIZZZNS0_28launch_masked_scatter_kernelERKNS_10TensorBaseES4_S4_S4_ENKUlvE_clEvENKUlvE9_clEvEUlN3c108BFloat16EblE_St5arrayIPcLm4EELi4E23TrivialOffsetCalculatorILi3EjESD_ILi1EjENS0_6memory15LoadWithoutCastENSG_16StoreWithoutCastEEEviT_T0_T2_T3_T4_T5_)
        .other          _ZN2at6native27unrolled_elementwise_kernelIZZZNS0_28launch_masked_scatter_kernelERKNS_10TensorBaseES4_S4_S4_ENKUlvE_clEvENKUlvE9_clEvEUlN3c108BFloat16EblE_St5arrayIPcLm4EELi4E23TrivialOffsetCalculatorILi3EjESD_ILi1EjENS0_6memory15LoadWithoutCastENSG_16StoreWithoutCastEEEviT_T0_T2_T3_T4_T5_,@"STO_CUDA_ENTRY STV_DEFAULT"
_ZN2at6native27unrolled_elementwise_kernelIZZZNS0_28launch_masked_scatter_kernelERKNS_10TensorBaseES4_S4_S4_ENKUlvE_clEvENKUlvE9_clEvEUlN3c108BFloat16EblE_St5arrayIPcLm4EELi4E23TrivialOffsetCalculatorILi3EjESD_ILi1EjENS0_6memory15LoadWithoutCastENSG_16StoreWithoutCastEEEviT_T0_T2_T3_T4_T5_:
.text._ZN2at6native27unrolled_elementwise_kernelIZZZNS0_28launch_masked_scatter_kernelERKNS_10TensorBaseES4_S4_S4_ENKUlvE_clEvENKUlvE9_clEvEUlN3c108BFloat16EblE_St5arrayIPcLm4EELi4E23TrivialOffsetCalculatorILi3EjESD_ILi1EjENS0_6memory15LoadWithoutCastENSG_16StoreWithoutCastEEEviT_T0_T2_T3_T4_T5_:
        /* <DEDUP_REMOVED lines=108> */
.L_x_2194:
[----:B------:R-:W-:Y:S05]  /*06c0*/  BSYNC.RELIABLE B1 ;  /* 0x0000000000017941 */ /* 0x000fea0003800100 */
.L_x_2193:
[----:B------:R-:W-:-:S13]  /*06d0*/  ISETP.GE.AND P0, PT, R25, R23, PT ;  /* 0x000000171900720c */ /* 0x000fda0003f06270 */
[----:B0----5:R-:W0:Y:S01]  /*06e0*/  @!P0 LDC.64 R4, c[0x0][0x398] ;  /* 0x0000e600ff048b82 */ /* 0x021e220000000a00 */
[----:B------:R-:W-:Y:S02]  /*06f0*/  @!P0 IMAD R7, R22, 0x200, R25 ;  /* 0x0000020016078824 */ /* 0x000fe400078e0219 */
[----:B------:R-:W-:Y:S02]  /*0700*/  @!P0 VIADD R25, R25, 0x80 ;  /* 0x0000008019198836 */ /* 0x000fe40000000000 */
[----:B0-----:R-:W-:-:S05]  /*0710*/  @!P0 IMAD.WIDE.U32 R4, R7, 0x2, R4 ;  /* 0x0000000207048825 */ /* 0x001fca00078e0004 */
[----:B------:R1:W-:Y:S02]  /*0720*/  @!P0 STG.E.U16 desc[UR4][R4.64], R3 ;  /* 0x0000000304008986 */ /* 0x0003e4000c101504 */
.L_x_2195:
[----:B------:R-:W-:Y:S05]  /*0730*/  BSYNC.RECONVERGENT B0 ;  /* 0x0000000000007941 */ /* 0x000fea0003800200 */
.L_x_2192:
        /* <DEDUP_REMOVED lines=8> */
.L_x_2196:
        /* <DEDUP_REMOVED lines=12> */
.L_x_41760:


//--------------------- .text._ZN2at6native29vectorized_elementwise_kernelILi2EZZZNS0_28launch_masked_scatter_kernelERKNS_10TensorBaseES4_S4_S4_ENKUlvE_clEvENKUlvE9_clEvEUlN3c108BFloat16EblE_St5arrayIPcLm4EEEEviT0_T1_ --------------------------
	.section	.text._ZN2at6native29vectorized_elementwise_kernelILi2EZZZNS0_28launch_masked_scatter_kernelERKNS_10TensorBaseES4_S4_S4_ENKUlvE_clEvENKUlvE9_clEvEUlN3c108BFloat16EblE_St5arrayIPcLm4EEEEviT0_T1_,"ax",@progbits
	.align	128
        .global         _ZN2at6native29vectorized_elementwise_kernelILi2EZZZNS0_28launch_masked_scatter_kernelERKNS_10TensorBaseES4_S4_S4_ENKUlvE_clEvENKUlvE9_clEvEUlN3c108BFloat16EblE_St5arrayIPcLm4EEEEviT0_T1_
        .type           _ZN2at6native29vectorized_elementwise_kernelILi2EZZZNS0_28launch_masked_scatter_kernelERKNS_10TensorBaseES4_S4_S4_ENKUlvE_clEvENKUlvE9_clEvEUlN3c108BFloat16EblE_St5arrayIPcLm4EEEEviT0_T1_,@function
        .size           _ZN2at6native29vectorized_elementwise_kernelILi2EZZZNS0_28launch_masked_scatter_kernelERKNS_10TensorBaseES4_S4_S4_ENKUlvE_clEvENKUlvE9_clEvEUlN3c108BFloat16EblE_St5arrayIPcLm4EEEEviT0_T1_,(.L_x_41761 - _ZN2at6native29vectorized_elementwise_kernelILi2EZZZNS0_28launch_masked_scatter_kernelERKNS_10TensorBaseES4_S4_S4_ENKUlvE_clEvENKUlvE9_clEvEUlN3c108BFloat16EblE_St5arrayIPcLm4EEEEviT0_T1_)
        .other          _ZN2at6native29vectorized_elementwise_kernelILi2EZZZNS0_28launch_masked_scatter_kernelERKNS_10TensorBaseES4_S4_S4_ENKUlvE_clEvENKUlvE9_clEvEUlN3c108BFloat16EblE_St5arrayIPcLm4EEEEviT0_T1_,@"STO_CUDA_ENTRY STV_DEFAULT"
_ZN2at6native29vectorized_elementwise_kernelILi2EZZZNS0_28launch_masked_scatter_kernelERKNS_10TensorBaseES4_S4_S4_ENKUlvE_clEvENKUlvE9_clEvEUlN3c108BFloat16EblE_St5arrayIPcLm4EEEEviT0_T1_:
.text._ZN2at6native29vectorized_elementwise_kernelILi2EZZZNS0_28launch_masked_scatter_kernelERKNS_10TensorBaseES4_S4_S4_ENKUlvE_clEvENKUlvE9_clEvEUlN3c108BFloat16EblE_St5arrayIPcLm4EEEEviT0_T1_:
        /* <DEDUP_REMOVED lines=198> */
.L_x_2200:
[----:B------:R-:W-:-:S13]  /*0c60*/  ISETP.GE.U32.AND P0, PT, R4, R3, PT ;  /* 0x000000030400720c */ /* 0x000fda0003f06070 */
[----:B------:R-:W-:Y:S05]  /*0c70*/  @P0 BRA `(.L_x_2202) ;  /* 0x0000000000300947 */ /* 0x000fea0003800000 */
[----:B0-----:R-:W0:Y:S01]  /*0c80*/  LDC.64 R10, c[0x0][0x398] ;  /* 0x0000e600ff0a7b82 */ /* 0x001e220000000a00 */
[----:B-----5:R-:W-:Y:S02]  /*0c90*/  IMAD.IADD R5, R2, 0x1, R4 ;  /* 0x0000000102057824 */ /* 0x020fe400078e0204 */
[----:B------:R-:W-:Y:S02]  /*0ca0*/  VIADD R4, R4, 0x80 ;  /* 0x0000008004047836 */ /* 0x000fe40000000000 */
[----:B0-----:R-:W-:-:S05]  /*0cb0*/  IMAD.WIDE.U32 R10, R5, 0x2, R10 ;  /* 0x00000002050a7825 */ /* 0x001fca00078e000a */
[----:B------:R1:W-:Y:S02]  /*0cc0*/  STG.E.U16 desc[UR4][R10.64], R7 ;  /* 0x000000070a007986 */ /* 0x0003e4000c101504 */
.L_x_2201:
[----:B------:R-:W-:-:S13]  /*0cd0*/  ISETP.GE.U32.AND P0, PT, R4, R3, PT ;  /* 0x000000030400720c */ /* 0x000fda0003f06070 */
[----:B------:R-:W-:Y:S05]  /*0ce0*/  @P0 BRA `(.L_x_2203) ;  /* 0x0000000000300947 */ /* 0x000fea0003800000 */
[----:B-1----:R-:W1:Y:S01]  /*0cf0*/  LDC.64 R6, c[0x0][0x398] ;  /* 0x0000e600ff067b82 */ /* 0x002e620000000a00 */
[----:B0-----:R-:W-:Y:S02]  /*0d00*/  IMAD.IADD R5, R2, 0x1, R4 ;  /* 0x0000000102057824 */ /* 0x001fe400078e0204 */
[----:B------:R-:W-:Y:S02]  /*0d10*/  VIADD R4, R4, 0x80 ;  /* 0x0000008004047836 */ /* 0x000fe40000000000 */
[----:B-1----:R-:W-:-:S05]  /*0d20*/  IMAD.WIDE.U32 R6, R5, 0x2, R6 ;  /* 0x0000000205067825 */ /* 0x002fca00078e0006 */
[----:B------:R1:W-:Y:S02]  /*0d30*/  STG.E.U16 desc[UR4][R6.64], R8 ;  /* 0x0000000806007986 */ /* 0x0003e4000c101504 */
.L_x_2202:
[----:B------:R-:W-:-:S13]  /*0d40*/  ISETP.GE.U32.AND P0, PT, R4, R3, PT ;  /* 0x000000030400720c */ /* 0x000fda0003f06070 */
[----:B------:R-:W-:Y:S05]  /*0d50*/  @P0 BRA `(.L_x_2204) ;  /* 0x0000000000340947 */ /* 0x000fea0003800000 */
[----:B01---5:R-:W0:Y:S01]  /*0d60*/  LDC.64 R6, c[0x0][0x398] ;  /* 0x0000e600ff067b82 */ /* 0x023e220000000a00 */
[----:B------:R-:W-:Y:S02]  /*0d70*/  IMAD.IADD R5, R2, 0x1, R4 ;  /* 0x0000000102057824 */ /* 0x000fe400078e0204 */
[----:B------:R-:W-:Y:S02]  /*0d80*/  VIADD R4, R4, 0x80 ;  /* 0x0000008004047836 */ /* 0x000fe40000000000 */
[----:B0-----:R-:W-:-:S05]  /*0d90*/  IMAD.WIDE.U32 R6, R5, 0x2, R6 ;  /* 0x0000000205067825 */ /* 0x001fca00078e0006 */
[----:B------:R2:W-:Y:S02]  /*0da0*/  STG.E.U16 desc[UR4][R6.64], R20 ;  /* 0x0000001406007986 */ /* 0x0005e4000c101504 */
.L_x_2203:
        /* <DEDUP_REMOVED lines=8> */
.L_x_2204:
[----:B------:R-:W-:Y:S05]  /*0e30*/  BSYNC.RELIABLE B1 ;  /* 0x0000000000017941 */ /* 0x000fea0003800100 */
.L_x_2199:
[----:B------:R-:W-:-:S13]  /*0e40*/  ISETP.GE.U32.AND P0, PT, R4, R3, PT ;  /* 0x000000030400720c */ /* 0x000fda0003f06070 */
[----:B012--5:R-:W0:Y:S01]  /*0e50*/  @!P0 LDC.64 R6, c[0x0][0x398] ;  /* 0x0000e600ff068b82 */ /* 0x027e220000000a00 */
[----:B------:R-:W-:Y:S02]  /*0e60*/  @!P0 IMAD.IADD R5, R2, 0x1, R4 ;  /* 0x0000000102058824 */ /* 0x000fe400078e0204 */
[----:B------:R-:W-:Y:S02]  /*0e70*/  @!P0 VIADD R4, R4, 0x80 ;  /* 0x0000008004048836 */ /* 0x000fe40000000000 */
[----:B0-----:R-:W-:-:S05]  /*0e80*/  @!P0 IMAD.WIDE.U32 R6, R5, 0x2, R6 ;  /* 0x0000000205068825 */ /* 0x001fca00078e0006 */
[----:B------:R3:W-:Y:S02]  /*0e90*/  @!P0 STG.E.U16 desc[UR4][R6.64], R0 ;  /* 0x0000000006008986 */ /* 0x0007e4000c101504 */
.L_x_2205:
[----:B------:R-:W-:Y:S05]  /*0ea0*/  BSYNC.RECONVERGENT B0 ;  /* 0x0000000000007941 */ /* 0x000fea0003800200 */
.L_x_2198:
        /* <DEDUP_REMOVED lines=8> */
.L_x_2197:
        /* <DEDUP_REMOVED lines=89> */
.L_x_2206:
        /* <DEDUP_REMOVED lines=12> */
.L_x_41761:


//--------------------- .text._ZN2at6native29vectorized_elementwise_kernelILi4EZZZNS0_28launch_masked_scatter_kernelERKNS_10TensorBaseES4_S4_S4_ENKUlvE_clEvENKUlvE9_clEvEUlN3c108BFloat16EblE_St5arrayIPcLm4EEEEviT0_T1_ --------------------------
	.section	.text._ZN2at6native29vectorized_elementwise_kernelILi4EZZZNS0_28launch_masked_scatter_kernelERKNS_10TensorBaseES4_S4_S4_ENKUlvE_clEvENKUlvE9_clEvEUlN3c108BFloat16EblE_St5arrayIPcLm4EEEEviT0_T1_,"ax",@progbits
	.align	128
        .global         _ZN2at6native29vectorized_elementwise_kernelILi4EZZZNS0_28launch_masked_scatter_kernelERKNS_10TensorBaseES4_S4_S4_ENKUlvE_clEvENKUlvE9_clEvEUlN3c108BFloat16EblE_St5arrayIPcLm4EEEEviT0_T1_
        .type           _ZN2at6native29vectorized_elementwise_kernelILi4EZZZNS0_28launch_masked_scatter_kernelERKNS_10TensorBaseES4_S4_S4_ENKUlvE_clEvENKUlvE9_clEvEUlN3c108BFloat16EblE_St5arrayIPcLm4EEEEviT0_T1_,@function
        .size           _ZN2at6native29vectorized_elementwise_kernelILi4EZZZNS0_28launch_masked_scatter_kernelERKNS_10TensorBaseES4_S4_S4_ENKUlvE_clEvENKUlvE9_clEvEUlN3c108BFloat16EblE_St5arrayIPcLm4EEEEviT0_T1_,(.L_x_41762 - _ZN2at6native29vectorized_elementwise_kernelILi4EZZZNS0_28launch_masked_scatter_kernelERKNS_10TensorBaseES4_S4_S4_ENKUlvE_clEvENKUlvE9_clEvEUlN3c108BFloat16EblE_St5arrayIPcLm4EEEEviT0_T1_)
        .other          _ZN2at6native29vectorized_elementwise_kernelILi4EZZZNS0_28launch_masked_scatter_kernelERKNS_10TensorBaseES4_S4_S4_ENKUlvE_clEvENKUlvE9_clEvEUlN3c108BFloat16EblE_St5arrayIPcLm4EEEEviT0_T1_,@"STO_CUDA_ENTRY STV_DEFAULT"
_ZN2at6native29vectorized_elementwise_kernelILi4EZZZNS0_28launch_masked_scatter_kernelERKNS_10TensorBaseES4_S4_S4_ENKUlvE_clEvENKUlvE9_clEvEUlN3c108BFloat16EblE_St5arrayIPcLm4EEEEviT0_T1_:
.text._ZN2at6native29vectorized_elementwise_kernelILi4EZZZNS0_28launch_masked_scatter_kernelERKNS_10TensorBaseES4_S4_S4_ENKUlvE_clEvENKUlvE9_clEvEUlN3c108BFloat16EblE_St5arrayIPcLm4EEEEviT0_T1_:
        /* <DEDUP_REMOVED lines=198> */
.L_x_2210:
[----:B------:R-:W-:-:S13]  /*0c60*/  ISETP.GE.U32.AND P0, PT, R4, R3, PT ;  /* 0x000000030400720c */ /* 0x000fda0003f06070 */
[----:B------:R-:W-:Y:S05]  /*0c70*/  @P0 BRA `(.L_x_2212) ;  /* 0x0000000000300947 */ /* 0x000fea0003800000 */
[----:B0-----:R-:W0:Y:S01]  /*0c80*/  LDC.64 R10, c[0x0][0x398] ;  /* 0x0000e600ff0a7b82 */ /* 0x001e220000000a00 */
[----:B-----5:R-:W-:Y:S02]  /*0c90*/  IMAD.IADD R5, R0, 0x1, R4 ;  /* 0x0000000100057824 */ /* 0x020fe400078e0204 */
[----:B------:R-:W-:Y:S02]  /*0ca0*/  VIADD R4, R4, 0x80 ;  /* 0x0000008004047836 */ /* 0x000fe40000000000 */
[----:B0-----:R-:W-:-:S05]  /*0cb0*/  IMAD.WIDE.U32 R10, R5, 0x2, R10 ;  /* 0x00000002050a7825 */ /* 0x001fca00078e000a */
[----:B------:R1:W-:Y:S02]  /*0cc0*/  STG.E.U16 desc[UR4][R10.64], R7 ;  /* 0x000000070a007986 */ /* 0x0003e4000c101504 */
.L_x_2211:
[----:B------:R-:W-:-:S13]  /*0cd0*/  ISETP.GE.U32.AND P0, PT, R4, R3, PT ;  /* 0x000000030400720c */ /* 0x000fda0003f06070 */
[----:B------:R-:W-:Y:S05]  /*0ce0*/  @P0 BRA `(.L_x_2213) ;  /* 0x0000000000300947 */ /* 0x000fea0003800000 */
[----:B-1----:R-:W1:Y:S01]  /*0cf0*/  LDC.64 R6, c[0x0][0x398] ;  /* 0x0000e600ff067b82 */ /* 0x002e620000000a00 */
[----:B0-----:R-:W-:Y:S02]  /*0d00*/  IMAD.IADD R5, R0, 0x1, R4 ;  /* 0x0000000100057824 */ /* 0x001fe400078e0204 */
[----:B------:R-:W-:Y:S02]  /*0d10*/  VIADD R4, R4, 0x80 ;  /* 0x0000008004047836 */ /* 0x000fe40000000000 */
[----:B-1----:R-:W-:-:S05]  /*0d20*/  IMAD.WIDE.U32 R6, R5, 0x2, R6 ;  /* 0x0000000205067825 */ /* 0x002fca00078e0006 */
[----:B------:R1:W-:Y:S02]  /*0d30*/  STG.E.U16 desc[UR4][R6.64], R8 ;  /* 0x0000000806007986 */ /* 0x0003e4000c101504 */
.L_x_2212:
[----:B------:R-:W-:-:S13]  /*0d40*/  ISETP.GE.U32.AND P0, PT, R4, R3, PT ;  /* 0x000000030400720c */ /* 0x000fda0003f06070 */
[----:B------:R-:W-:Y:S05]  /*0d50*/  @P0 BRA `(.L_x_2214) ;  /* 0x0000000000340947 */ /* 0x000fea0003800000 */
[----:B01---5:R-:W0:Y:S01]  /*0d60*/  LDC.64 R6, c[0x0][0x398] ;  /* 0x0000e600ff067b82 */ /* 0x023e220000000a00 */
[----:B------:R-:W-:Y:S02]  /*0d70*/  IMAD.IADD R5, R0, 0x1, R4 ;  /* 0x0000000100057824 */ /* 0x000fe400078e0204 */
[----:B------:R-:W-:Y:S02]  /*0d80*/  VIADD R4, R4, 0x80 ;  /* 0x0000008004047836 */ /* 0x000fe40000000000 */
[----:B0-----:R-:W-:-:S05]  /*0d90*/  IMAD.WIDE.U32 R6, R5, 0x2, R6 ;  /* 0x0000000205067825 */ /* 0x001fca00078e0006 */
[----:B------:R2:W-:Y:S02]  /*0da0*/  STG.E.U16 desc[UR4][R6.64], R20 ;  /* 0x0000001406007986 */ /* 0x0005e4000c101504 */
.L_x_2213:
        /* <DEDUP_REMOVED lines=8> */
.L_x_2214:
[----:B------:R-:W-:Y:S05]  /*0e30*/  BSYNC.RELIABLE B1 ;  /* 0x0000000000017941 */ /* 0x000fea0003800100 */
.L_x_2209:
[----:B------:R-:W-:-:S13]  /*0e40*/  ISETP.GE.U32.AND P0, PT, R4, R3, PT ;  /* 0x000000030400720c */ /* 0x000fda0003f06070 */
[----:B012--5:R-:W0:Y:S01]  /*0e50*/  @!P0 LDC.64 R6, c[0x0][0x398] ;  /* 0x0000e600ff068b82 */ /* 0x027e220000000a00 */
[----:B------:R-:W-:Y:S02]  /*0e60*/  @!P0 IMAD.IADD R5, R0, 0x1, R4 ;  /* 0x0000000100058824 */ /* 0x000fe400078e0204 */
[----:B------:R-:W-:Y:S02]  /*0e70*/  @!P0 VIADD R4, R4, 0x80 ;  /* 0x0000008004048836 */ /* 0x000fe40000000000 */
[----:B0-----:R-:W-:-:S05]  /*0e80*/  @!P0 IMAD.WIDE.U32 R6, R5, 0x2, R6 ;  /* 0x0000000205068825 */ /* 0x001fca00078e0006 */
[----:B------:R3:W-:Y:S02]  /*0e90*/  @!P0 STG.E.U16 desc[UR4][R6.64], R2 ;  /* 0x0000000206008986 */ /* 0x0007e4000c101504 */
.L_x_2215:
[----:B------:R-:W-:Y:S05]  /*0ea0*/  BSYNC.RECONVERGENT B0 ;  /* 0x0000000000007941 */ /* 0x000fea0003800200 */
.L_x_2208:
        /* <DEDUP_REMOVED lines=8> */
.L_x_2207:
        /* <DEDUP_REMOVED lines=83> */
.L_x_2216:
        /* <DEDUP_REMOVED lines=10> */
.L_x_41762:


//--------------------- .text._ZN2at6native29vectorized_elementwise_kernelILi8EZZZNS0_28launch_masked_scatter_kernelERKNS_10TensorBaseES4_S4_S4_ENKUlvE_clEvENKUlvE9_clEvEUlN3c108BFloat16EblE_St5arrayIPcLm4EEEEviT0_T1_ --------------------------
	.section	.text._ZN2at6native29vectorized_elementwise_kernelILi8EZZZNS0_28launch_masked_scatter_kernelERKNS_10TensorBaseES4_S4_S4_ENKUlvE_clEvENKUlvE9_clEvEUlN3c108BFloat16EblE_St5arrayIPcLm4EEEEviT0_T1_,"ax",@progbits
	.align	128
        .global         _ZN2at6native29vectorized_elementwise_kernelILi8EZZZNS0_28launch_masked_scatter_kernelERKNS_10TensorBaseES4_S4_S4_ENKUlvE_clEvENKUlvE9_clEvEUlN3c108BFloat16EblE_St5arrayIPcLm4EEEEviT0_T1_
        .type           _ZN2at6native29vectorized_elementwise_kernelILi8EZZZNS0_28launch_masked_scatter_kernelERKNS_10TensorBaseES4_S4_S4_ENKUlvE_clEvENKUlvE9_clEvEUlN3c108BFloat16EblE_St5arrayIPcLm4EEEEviT0_T1_,@function
        .size           _ZN2at6native29vectorized_elementwise_kernelILi8EZZZNS0_28launch_masked_scatter_kernelERKNS_10TensorBaseES4_S4_S4_ENKUlvE_clEvENKUlvE9_clEvEUlN3c108BFloat16EblE_St5arrayIPcLm4EEEEviT0_T1_,(.L_x_41763 - _ZN2at6native29vectorized_elementwise_kernelILi8EZZZNS0_28launch_masked_scatter_kernelERKNS_10TensorBaseES4_S4_S4_ENKUlvE_clEvENKUlvE9_clEvEUlN3c108BFloat16EblE_St5arrayIPcLm4EEEEviT0_T1_)
        .other          _ZN2at6native29vectorized_elementwise_kernelILi8EZZZNS0_28launch_masked_scatter_kernelERKNS_10TensorBaseES4_S4_S4_ENKUlvE_clEvENKUlvE9_clEvEUlN3c108BFloat16EblE_St5arrayIPcLm4EEEEviT0_T1_,@"STO_CUDA_ENTRY STV_DEFAULT"
_ZN2at6native29vectorized_elementwise_kernelILi8EZZZNS0_28launch_masked_scatter_kernelERKNS_10TensorBaseES4_S4_S4_ENKUlvE_clEvENKUlvE9_clEvEUlN3c108BFloat16EblE_St5arrayIPcLm4EEEEviT0_T1_:
.text._ZN2at6native29vectorized_elementwise_kernelILi8EZZZNS0_28launch_masked_scatter_kernelERKNS_10TensorBaseES4_S4_S4_ENKUlvE_clEvENKUlvE9_clEvEUlN3c108BFloat16EblE_St5arrayIPcLm4EEEEviT0_T1_:
[----:B------:R-:W-:Y:S01]  /*0000*/  LDC R1, c[0x0][0x37c] ;  /* 0x0000df00ff017b82 */ /* 0x000fe20000000800 */
[----:B------:R-:W-:Y:S05]  /*0010*/  EXIT ;  /* 0x000000000000794d */ /* 0x000fea0003800000 */
.L_x_2217:
        /* <DEDUP_REMOVED lines=14> */
.L_x_41763:


//--------------------- .text._ZN2at6native18elementwise_kernelILi128ELi4EZNS0_15gpu_kernel_implIZZZNS0_28launch_masked_scatter_kernelERKNS_10TensorBaseES5_S5_S5_ENKUlvE_clEvENKUlvE8_clEvEUlbblE_EEvRNS_18TensorIteratorBaseERKT_EUliE_EEviT1_ --------------------------
	.section	.text._ZN2at6native18elementwise_kernelILi128ELi4EZNS0_15gpu_kernel_implIZZZNS0_28launch_masked_scatter_kernelERKNS_10TensorBaseES5_S5_S5_ENKUlvE_clEvENKUlvE8_clEvEUlbblE_EEvRNS_18TensorIteratorBaseERKT_EUliE_EEviT1_,"ax",@progbits
	.align	128
        .global         _ZN2at6native18elementwise_kernelILi128ELi4EZNS0_15gpu_kernel_implIZZZNS0_28launch_masked_scatter_kernelERKNS_10TensorBaseES5_S5_S5_ENKUlvE_clEvENKUlvE8_clEvEUlbblE_EEvRNS_18TensorIteratorBaseERKT_EUliE_EEviT1_
        .type           _ZN2at6native18elementwise_kernelILi128ELi4EZNS0_15gpu_kernel_implIZZZNS0_28launch_masked_scatter_kernelERKNS_10TensorBaseES5_S5_S5_ENKUlvE_clEvENKUlvE8_clEvEUlbblE_EEvRNS_18TensorIteratorBaseERKT_EUliE_EEviT1_,@function
        .size           _ZN2at6native18elementwise_kernelILi128ELi4EZNS0_15gpu_kernel_implIZZZNS0_28launch_masked_scatter_kernelERKNS_10TensorBaseES5_S5_S5_ENKUlvE_clEvENKUlvE8_clEvEUlbblE_EEvRNS_18TensorIteratorBaseERKT_EUliE_EEviT1_,(.L_x_41764 - _ZN2at6native18elementwise_kernelILi128ELi4EZNS0_15gpu_kernel_implIZZZNS0_28launch_masked_scatter_kernelERKNS_10TensorBaseES5_S5_S5_ENKUlvE_clEvENKUlvE8_clEvEUlbblE_EEvRNS_18TensorIteratorBaseERKT_EUliE_EEviT1_)
        .other          _ZN2at6native18elementwise_kernelILi128ELi4EZNS0_15gpu_kernel_implIZZZNS0_28launch_masked_scatter_kernelERKNS_10TensorBaseES5_S5_S5_ENKUlvE_clEvENKUlvE8_clEvEUlbblE_EEvRNS_18TensorIteratorBaseERKT_EUliE_EEviT1_,@"STO_CUDA_ENTRY STV_DEFAULT"
_ZN2at6native18elementwise_kernelILi128ELi4EZNS0_15gpu_kernel_implIZZZNS0_28launch_masked_scatter_kernelERKNS_10TensorBaseES5_S5_S5_ENKUlvE_clEvENKUlvE8_clEvEUlbblE_EEvRNS_18TensorIteratorBaseERKT_EUliE_EEviT1_:
.text._ZN2at6native18elementwise_kernelILi128ELi4EZNS0_15gpu_kernel_implIZZZNS0_28launch_masked_scatter_kernelERKNS_10TensorBaseES5_S5_S5_ENKUlvE_clEvENKUlvE8_clEvEUlbblE_EEvRNS_18TensorIteratorBaseERKT_EUliE_EEviT1_:
        /* <DEDUP_REMOVED lines=21> */
[----:B------:R-:W-:Y:S01]  /*0150*/  CS2R R18, SRZ ;  /* 0x0000000000127805 */ /* 0x000fe2000001ff00 */
[----:B------:R-:W-:Y:S02]  /*0160*/  IMAD.MOV.U32 R0, RZ, RZ, RZ ;  /* 0x000000ffff007224 */ /* 0x000fe400078e00ff */
[----:B------:R-:W-:-:S05]  /*0170*/  IMAD.MOV.U32 R16, RZ, RZ, RZ ;  /* 0x000000ffff107224 */ /* 0x000fca00078e00ff */
        /* <DEDUP_REMOVED lines=8> */
[----:B------:R-:W-:-:S05]  /*0200*/  SHF.R.U32.HI R3, RZ, UR5, R2 ;  /* 0x00000005ff037c19 */ /* 0x000fca0008011602 */
[----:B------:R-:W-:-:S04]  /*0210*/  IMAD.MOV R18, RZ, RZ, -R3 ;  /* 0x000000ffff127224 */ /* 0x000fc800078e0a03 */
[----:B-1----:R-:W-:-:S04]  /*0220*/  IMAD R18, R18, UR6, R17 ;  /* 0x0000000612127c24 */ /* 0x002fc8000f8e0211 */
[C---:B--2---:R-:W-:Y:S02]  /*0230*/  IMAD R16, R18.reuse, UR8, RZ ;  /* 0x0000000812107c24 */ /* 0x044fe4000f8e02ff */
[C---:B------:R-:W-:Y:S02]  /*0240*/  IMAD R0, R18.reuse, UR9, RZ ;  /* 0x0000000912007c24 */ /* 0x040fe4000f8e02ff */
[C---:B---3--:R-:W-:Y:S02]  /*0250*/  IMAD R19, R18.reuse, UR10, RZ ;  /* 0x0000000a12137c24 */ /* 0x048fe4000f8e02ff */
[----:B------:R-:W-:Y:S01]  /*0260*/  IMAD R18, R18, UR11, RZ ;  /* 0x0000000b12127c24 */ /* 0x000fe2000f8e02ff */
        /* <DEDUP_REMOVED lines=359> */
.L_x_2220:
        /* <DEDUP_REMOVED lines=16> */
[----:B--2---:R-:W-:Y:S01]  /*19e0*/  ISETP.NE.AND P0, PT, R2, RZ, PT ;  /* 0x000000ff0200720c */ /* 0x004fe20003f05270 */
[----:B------:R-:W-:-:S12]  /*19f0*/  BRA `(.L_x_2227) ;  /* 0x00000008004c7947 */ /* 0x000fd80003800000 */
.L_x_2225:
[----:B------:R-:W2:Y:S02]  /*1a00*/  LDG.E.U8 R2, desc[UR36][R2.64] ;  /* 0x0000002402027981 */ /* 0x000ea4000c1e1100 */
[----:B--2---:R-:W-:Y:S01]  /*1a10*/  ISETP.NE.AND P0, PT, R2, RZ, PT ;  /* 0x000000ff0200720c */ /* 0x004fe20003f05270 */
[----:B------:R-:W-:-:S12]  /*1a20*/  BRA `(.L_x_2227) ;  /* 0x0000000800407947 */ /* 0x000fd80003800000 */
.L_x_2224:
        /* <DEDUP_REMOVED lines=8> */
[----:B------:R-:W-:Y:S01]  /*1ab0*/  ISETP.NE.AND.EX P0, PT, R3, RZ, PT, P0 ;  /* 0x000000ff0300720c */ /* 0x000fe20003f05300 */
[----:B------:R-:W-:-:S12]  /*1ac0*/  BRA `(.L_x_2227) ;  /* 0x0000000800187947 */ /* 0x000fd80003800000 */
.L_x_2229:
[----:B------:R-:W2:Y:S02]  /*1ad0*/  LDG.E R2, desc[UR36][R2.64] ;  /* 0x0000002402027981 */ /* 0x000ea4000c1e1900 */
[----:B--2---:R-:W-:Y:S01]  /*1ae0*/  ISETP.NE.AND P0, PT, R2, RZ, PT ;  /* 0x000000ff0200720c */ /* 0x004fe20003f05270 */
[----:B------:R-:W-:-:S12]  /*1af0*/  BRA `(.L_x_2227) ;  /* 0x00000008000c7947 */ /* 0x000fd80003800000 */
.L_x_2228:
[----:B------:R-:W2:Y:S02]  /*1b00*/  LDG.E.U16 R2, desc[UR36][R2.64] ;  /* 0x0000002402027981 */ /* 0x000ea4000c1e1500 */
[----:B--2---:R-:W-:Y:S01]  /*1b10*/  ISETP.NE.AND P0, PT, R2, RZ, PT ;  /* 0x000000ff0200720c */ /* 0x004fe20003f05270 */
[----:B------:R-:W-:-:S12]  /*1b20*/  BRA `(.L_x_2227) ;  /* 0x0000000800007947 */ /* 0x000fd80003800000 */
.L_x_2223:
[----:B------:R-:W-:-:S09]  /*1b30*/  UISETP.GT.AND UP0, UPT, UR4, 0x6, UPT ;  /* 0x000000060400788c */ /* 0x000fd2000bf04270 */
[----:B------:R-:W-:Y:S05]  /*1b40*/  BRA.U UP0, `(.L_x_2230) ;  /* 0x00000001002c7547 */ /* 0x000fea000b800000 */
[----:B------:R-:W-:-:S09]  /*1b50*/  UISETP.NE.AND UP0, UPT, UR4, 0x5, UPT ;  /* 0x000000050400788c */ /* 0x000fd2000bf05270 */
[----:B------:R-:W-:Y:S05]  /*1b60*/  BRA.U !UP0, `(.L_x_2231) ;  /* 0x0000000108147547 */ /* 0x000fea000b800000 */
[----:B------:R-:W-:-:S09]  /*1b70*/  UISETP.NE.AND UP0, UPT, UR4, 0x6, UPT ;  /* 0x000000060400788c */ /* 0x000fd2000bf05270 */
[----:B------:R-:W-:Y:S05]  /*1b80*/  BRA.U UP0, `(.L_x_2226) ;  /* 0x00000005007c7547 */ /* 0x000fea000b800000 */
[----:B------:R-:W2:Y:S02]  /*1b90*/  LDG.E R2, desc[UR36][R2.64] ;  /* 0x0000002402027981 */ /* 0x000ea4000c1e1900 */
[----:B--2---:R-:W-:Y:S01]  /*1ba0*/  FSETP.NEU.FTZ.AND P0, PT, R2, RZ, PT ;  /* 0x000000ff0200720b */ /* 0x004fe20003f1d000 */
[----:B------:R-:W-:-:S12]  /*1bb0*/  BRA `(.L_x_2227) ;  /* 0x0000000400dc7947 */ /* 0x000fd80003800000 */
.L_x_2231:
[----:B------:R-:W2:Y:S02]  /*1bc0*/  LDG.E.U16 R0, desc[UR36][R2.64] ;  /* 0x0000002402007981 */ /* 0x000ea4000c1e1500 */
[----:B--2---:R-:W-:-:S05]  /*1bd0*/  HADD2.F32 R0, -RZ, R0.H0_H0 ;  /* 0x20000000ff007230 */ /* 0x004fca0000004100 */
[----:B------:R-:W-:Y:S01]  /*1be0*/  FSETP.NEU.FTZ.AND P0, PT, R0, RZ, PT ;  /* 0x000000ff0000720b */ /* 0x000fe20003f1d000 */
[----:B------:R-:W-:-:S12]  /*1bf0*/  BRA `(.L_x_2227) ;  /* 0x0000000400cc7947 */ /* 0x000fd80003800000 */
.L_x_2230:
        /* <DEDUP_REMOVED lines=9> */
[----:B------:R-:W-:Y:S01]  /*1c90*/  PLOP3.LUT P0, PT, P0, P1, PT, 0xf8, 0x8f ;  /* 0x00000000008f781c */ /* 0x000fe20000703f70 */
[----:B------:R-:W-:-:S12]  /*1ca0*/  BRA `(.L_x_2227) ;  /* 0x0000000400a07947 */ /* 0x000fd80003800000 */
.L_x_2233:
[----:B------:R-:W2:Y:S01]  /*1cb0*/  LDG.E R2, desc[UR36][R2.64] ;  /* 0x0000002402027981 */ /* 0x000ea2000c1e1900 */
[----:B------:R-:W-:Y:S01]  /*1cc0*/  PLOP3.LUT P0, PT, PT, PT, PT, 0x80, 0x8 ;  /* 0x000000000008781c */ /* 0x000fe20003f0f070 */
[----:B--2---:R-:W-:-:S05]  /*1cd0*/  HADD2.F32 R0, -RZ, R2.H0_H0 ;  /* 0x20000002ff007230 */ /* 0x004fca0000004100 */
[----:B------:R-:W-:-:S13]  /*1ce0*/  FSETP.NEU.FTZ.AND P1, PT, R0, RZ, PT ;  /* 0x000000ff0000720b */ /* 0x000fda0003f3d000 */
[----:B------:R-:W-:Y:S05]  /*1cf0*/  @P1 BRA `(.L_x_2227) ;  /* 0x00000004008c1947 */ /* 0x000fea0003800000 */
[----:B------:R-:W-:-:S05]  /*1d00*/  HADD2.F32 R0, -RZ, R2.H1_H1 ;  /* 0x30000002ff007230 */ /* 0x000fca0000004100 */
[----:B------:R-:W-:Y:S01]  /*1d10*/  FSETP.NEU.FTZ.AND P0, PT, R0, RZ, PT ;  /* 0x000000ff0000720b */ /* 0x000fe20003f1d000 */
[----:B------:R-:W-:-:S12]  /*1d20*/  BRA `(.L_x_2227) ;  /* 0x0000000400807947 */ /* 0x000fd80003800000 */
.L_x_2232:
[----:B------:R-:W2:Y:S02]  /*1d30*/  LDG.E.64 R2, desc[UR36][R2.64] ;  /* 0x0000002402027981 */ /* 0x000ea4000c1e1b00 */
[----:B--2---:R1:W2:Y:S02]  /*1d40*/  DSETP.NEU.AND P0, PT, R2, RZ, PT ;  /* 0x000000ff0200722a */ /* 0x0042a40003f0d000 */
[----:B--2---:R-:W-:Y:S05]  /*1d50*/  BRA `(.L_x_2227) ;  /* 0x0000000400747947 */ /* 0x004fea0003800000 */
.L_x_2222:
        /* <DEDUP_REMOVED lines=9> */
[----:B--2---:R-:W-:Y:S01]  /*1df0*/  ISETP.NE.AND P0, PT, R2, RZ, PT ;  /* 0x000000ff0200720c */ /* 0x004fe20003f05270 */
[----:B------:R-:W-:-:S12]  /*1e00*/  BRA `(.L_x_2227) ;  /* 0x0000000400487947 */ /* 0x000fd80003800000 */
.L_x_2236:
[----:B------:R-:W2:Y:S02]  /*1e10*/  LDG.E.128 R4, desc[UR36][R2.64] ;  /* 0x0000002402047981 */ /* 0x000ea4000c1e1d00 */
[----:B--2---:R-:W0:-:S15]  /*1e20*/  DSETP.NEU.AND P0, PT, R6, RZ, PT ;  /* 0x000000ff0600722a */ /* 0x004e1e0003f0d000 */
[----:B------:R-:W-:-:S15]  /*1e30*/  NOP ;  /* 0x0000000000007918 */ /* 0x000fde0000000000 */
[----:B------:R-:W-:-:S15]  /*1e40*/  NOP ;  /* 0x0000000000007918 */ /* 0x000fde0000000000 */
[----:B------:R-:W-:-:S15]  /*1e50*/  NOP ;  /* 0x0000000000007918 */ /* 0x000fde0000000000 */
[----:B------:R-:W-:-:S04]  /*1e60*/  NOP ;  /* 0x0000000000007918 */ /* 0x000fc80000000000 */
[----:B0-----:R0:W1:Y:S02]  /*1e70*/  DSETP.NEU.OR P0, PT, R4, RZ, P0 ;  /* 0x000000ff0400722a */ /* 0x001064000070d400 */
[----:B-1----:R-:W-:Y:S05]  /*1e80*/  BRA `(.L_x_2227) ;  /* 0x0000000400287947 */ /* 0x002fea0003800000 */
.L_x_2235:
[----:B------:R-:W-:-:S09]  /*1e90*/  UISETP.NE.AND UP0, UPT, UR4, 0xf, UPT ;  /* 0x0000000f0400788c */ /* 0x000fd2000bf05270 */
[----:B------:R-:W-:Y:S05]  /*1ea0*/  BRA.U !UP0, `(.L_x_2237) ;  /* 0x0000000108487547 */ /* 0x000fea000b800000 */
[----:B------:R-:W-:-:S09]  /*1eb0*/  UISETP.NE.AND UP0, UPT, UR4, 0x17, UPT ;  /* 0x000000170400788c */ /* 0x000fd2000bf05270 */
[----:B------:R-:W-:Y:S05]  /*1ec0*/  BRA.U !UP0, `(.L_x_2238) ;  /* 0x0000000108147547 */ /* 0x000fea000b800000 */
[----:B------:R-:W-:-:S09]  /*1ed0*/  UISETP.NE.AND UP0, UPT, UR4, 0x18, UPT ;  /* 0x000000180400788c */ /* 0x000fd2000bf05270 */
[----:B------:R-:W-:Y:S05]  /*1ee0*/  BRA.U UP0, `(.L_x_2226) ;  /* 0x0000000100a47547 */ /* 0x000fea000b800000 */
[----:B------:R-:W2:Y:S02]  /*1ef0*/  LDG.E.U8 R2, desc[UR36][R2.64] ;  /* 0x0000002402027981 */ /* 0x000ea4000c1e1100 */
[----:B--2---:R-:W-:Y:S01]  /*1f00*/  LOP3.LUT P0, RZ, R2, 0x7f, RZ, 0xc0, !PT ;  /* 0x0000007f02ff7812 */ /* 0x004fe2000780c0ff */
[----:B------:R-:W-:-:S12]  /*1f10*/  BRA `(.L_x_2227) ;  /* 0x0000000400047947 */ /* 0x000fd80003800000 */
.L_x_2238:
[----:B------:R-:W2:Y:S02]  /*1f20*/  LDG.E.U8 R0, desc[UR36][R2.64] ;  /* 0x0000002402007981 */ /* 0x000ea4000c1e1100 */
[----:B--2---:R-:W-:-:S05]  /*1f30*/  IMAD.SHL.U32 R4, R0, 0x2000000, RZ ;  /* 0x0200000000047824 */ /* 0x004fca00078e00ff */
[----:B------:R-:W-:-:S13]  /*1f40*/  ISETP.GT.U32.AND P0, PT, R4, 0x7ffffff, PT ;  /* 0x07ffffff0400780c */ /* 0x000fda0003f04070 */
[----:B------:R-:W-:Y:S02]  /*1f50*/  @!P0 SHF.L.U32 R0, R0, 0x8, RZ ;  /* 0x0000000800008819 */ /* 0x000fe400000006ff */
[----:B------:R-:W-:Y:S02]  /*1f60*/  @P0 LEA.HI R4, R4, 0x70000000, RZ, 0x1c ;  /* 0x7000000004040811 */ /* 0x000fe400078fe0ff */
[----:B------:R-:W-:-:S04]  /*1f70*/  @!P0 LOP3.LUT R0, R0, 0x7f00, RZ, 0xc0, !PT ;  /* 0x00007f0000008812 */ /* 0x000fc800078ec0ff */
[----:B------:R-:W-:-:S05]  /*1f80*/  @!P0 LOP3.LUT R0, R0, 0x3f000000, RZ, 0xfc, !PT ;  /* 0x3f00000000008812 */ /* 0x000fca00078efcff */
[----:B------:R-:W-:Y:S01]  /*1f90*/  @!P0 FADD.FTZ R0, R0, -0.5 ;  /* 0xbf00000000008421 */ /* 0x000fe20000010000 */
[----:B------:R-:W-:-:S05]  /*1fa0*/  @P0 FMUL.FTZ R0, R4, 1.9259299443872358531e-34 ;  /* 0x0780000004000820 */ /* 0x000fca0000410000 */
[----:B------:R-:W-:Y:S01]  /*1fb0*/  LOP3.LUT P0, RZ, R0, 0x7fffffff, RZ, 0xc0, !PT ;  /* 0x7fffffff00ff7812 */ /* 0x000fe2000780c0ff */
[----:B------:R-:W-:-:S12]  /*1fc0*/  BRA `(.L_x_2227) ;  /* 0x0000000000d87947 */ /* 0x000fd80003800000 */
.L_x_2237:
[----:B------:R-:W2:Y:S02]  /*1fd0*/  LDG.E.U16 R0, desc[UR36][R2.64] ;  /* 0x0000002402007981 */ /* 0x000ea4000c1e1500 */
[----:B--2---:R-:W-:-:S05]  /*1fe0*/  IMAD.U32 R0, R0, 0x10000, RZ ;  /* 0x0001000000007824 */ /* 0x004fca00078e00ff */
[----:B------:R-:W-:Y:S01]  /*1ff0*/  FSETP.NEU.FTZ.AND P0, PT, R0, RZ, PT ;  /* 0x000000ff0000720b */ /* 0x000fe20003f1d000 */
[----:B------:R-:W-:-:S12]  /*2000*/  BRA `(.L_x_2227) ;  /* 0x0000000000c87947 */ /* 0x000fd80003800000 */
.L_x_2234:
        /* <DEDUP_REMOVED lines=9> */
[----:B--2---:R-:W-:Y:S01]  /*20a0*/  ISETP.NE.AND P0, PT, R2, RZ, PT ;  /* 0x000000ff0200720c */ /* 0x004fe20003f05270 */
[----:B------:R-:W-:-:S12]  /*20b0*/  BRA `(.L_x_2227) ;  /* 0x00000000009c7947 */ /* 0x000fd80003800000 */
.L_x_2241:
[----:B------:R-:W2:Y:S02]  /*20c0*/  LDG.E.U8 R2, desc[UR36][R2.64] ;  /* 0x0000002402027981 */ /* 0x000ea4000c1e1100 */
[----:B--2---:R-:W-:Y:S01]  /*20d0*/  ISETP.NE.AND P0, PT, R2, RZ, PT ;  /* 0x000000ff0200720c */ /* 0x004fe20003f05270 */
[----:B------:R-:W-:-:S12]  /*20e0*/  BRA `(.L_x_2227) ;  /* 0x0000000000907947 */ /* 0x000fd80003800000 */
.L_x_2240:
[----:B------:R-:W2:Y:S02]  /*20f0*/  LDG.E.U8 R2, desc[UR36][R2.64] ;  /* 0x0000002402027981 */ /* 0x000ea4000c1e1100 */
[----:B--2---:R-:W-:Y:S01]  /*2100*/  ISETP.NE.AND P0, PT, R2, RZ, PT ;  /* 0x000000ff0200720c */ /* 0x004fe20003f05270 */
[----:B------:R-:W-:-:S12]  /*2110*/  BRA `(.L_x_2227) ;  /* 0x0000000000847947 */ /* 0x000fd80003800000 */
.L_x_2239:
[----:B------:R-:W-:-:S09]  /*2120*/  UISETP.NE.AND UP0, UPT, UR4, 0x1c, UPT ;  /* 0x0000001c0400788c */ /* 0x000fd2000bf05270 */
[----:B------:R-:W-:Y:S05]  /*2130*/  BRA.U !UP0, `(.L_x_2242) ;  /* 0x0000000108747547 */ /* 0x000fea000b800000 */
[----:B------:R-:W-:-:S09]  /*2140*/  UISETP.NE.AND UP0, UPT, UR4, 0x1d, UPT ;  /* 0x0000001d0400788c */ /* 0x000fd2000bf05270 */
[----:B------:R-:W-:Y:S05]  /*2150*/  BRA.U !UP0, `(.L_x_2243) ;  /* 0x00000001085c7547 */ /* 0x000fea000b800000 */
[----:B------:R-:W-:-:S09]  /*2160*/  UISETP.NE.AND UP0, UPT, UR4, 0x2c, UPT ;  /* 0x0000002c0400788c */ /* 0x000fd2000bf05270 */
[----:B------:R-:W-:Y:S05]  /*2170*/  BRA.U !UP0, `(.L_x_2244) ;  /* 0x0000000108487547 */ /* 0x000fea000b800000 */
.L_x_2226:
        /* <DEDUP_REMOVED lines=16> */
.L_x_2245:
[----:B------:R-:W-:Y:S01]  /*2280*/  PLOP3.LUT P0, PT, PT, PT, PT, 0x8, 0x80 ;  /* 0x000000000080781c */ /* 0x000fe20003f0e170 */
[----:B------:R-:W-:-:S12]  /*2290*/  BRA `(.L_x_2227) ;  /* 0x0000000000247947 */ /* 0x000fd80003800000 */
.L_x_2244:
[----:B------:R-:W2:Y:S02]  /*22a0*/  LDG.E.U8 R2, desc[UR36][R2.64] ;  /* 0x0000002402027981 */ /* 0x000ea4000c1e1100 */
[----:B--2---:R-:W-:Y:S01]  /*22b0*/  ISETP.NE.AND P0, PT, R2, RZ, PT ;  /* 0x000000ff0200720c */ /* 0x004fe20003f05270 */
[----:B------:R-:W-:-:S12]  /*22c0*/  BRA `(.L_x_2227) ;  /* 0x0000000000187947 */ /* 0x000fd80003800000 */
.L_x_2243:
[----:B------:R-:W2:Y:S02]  /*22d0*/  LDG.E.64 R2, desc[UR36][R2.64] ;  /* 0x0000002402027981 */ /* 0x000ea4000c1e1b00 */
[----:B--2---:R-:W-:-:S04]  /*22e0*/  ISETP.NE.U32.AND P0, PT, R2, RZ, PT ;  /* 0x000000ff0200720c */ /* 0x004fc80003f05070 */
[----:B------:R-:W-:Y:S01]  /*22f0*/  ISETP.NE.AND.EX P0, PT, R3, RZ, PT, P0 ;  /* 0x000000ff0300720c */ /* 0x000fe20003f05300 */
[----:B------:R-:W-:-:S12]  /*2300*/  BRA `(.L_x_2227) ;  /* 0x0000000000087947 */ /* 0x000fd80003800000 */
.L_x_2242:
[----:B------:R-:W2:Y:S02]  /*2310*/  LDG.E R2, desc[UR36][R2.64] ;  /* 0x0000002402027981 */ /* 0x000ea4000c1e1900 */
[----:B--2---:R-:W-:-:S13]  /*2320*/  ISETP.NE.AND P0, PT, R2, RZ, PT ;  /* 0x000000ff0200720c */ /* 0x004fda0003f05270 */
.L_x_2227:
[----:B------:R-:W-:Y:S05]  /*2330*/  BSYNC.RECONVERGENT B6 ;  /* 0x0000000000067941 */ /* 0x000fea0003800200 */
.L_x_2221:
[----:B------:R-:W1:Y:S01]  /*2340*/  LDCU.64 UR6, c[0x0][0x658] ;  /* 0x0000cb00ff0677ac */ /* 0x000e620008000a00 */
[----:B------:R-:W-:Y:S01]  /*2350*/  BSSY.RECONVERGENT B6, `(.L_x_2246) ;  /* 0x00000bc000067945 */ /* 0x000fe20003800200 */
[----:B------:R-:W-:-:S04]  /*2360*/  UPRMT UR4, UR39, 0x7772, URZ ;  /* 0x0000777227047896 */ /* 0x000fc800080000ff */
[----:B------:R-:W-:Y:S01]  /*2370*/  UISETP.GT.AND UP0, UPT, UR4, 0x9, UPT ;  /* 0x000000090400788c */ /* 0x000fe2000bf04270 */
[----:B-1----:R-:W-:Y:S02]  /*2380*/  IADD3 R2, P1, PT, R19, UR6, RZ ;  /* 0x0000000613027c10 */ /* 0x002fe4000ff3e0ff */
[----:B------:R-:W-:-:S03]  /*2390*/  SEL R19, RZ, 0x1, !P0 ;  /* 0x00000001ff137807 */ /* 0x000fc60004000000 */
        /* <DEDUP_REMOVED lines=14> */
.L_x_2250:
[----:B------:R-:W2:Y:S02]  /*2480*/  LDG.E.U8 R2, desc[UR36][R2.64] ;  /* 0x0000002402027981 */ /* 0x000ea4000c1e1100 */
[----:B--2---:R-:W-:-:S04]  /*2490*/  ISETP.NE.AND P0, PT, R2, RZ, PT ;  /* 0x000000ff0200720c */ /* 0x004fc80003f05270 */
[----:B------:R-:W-:Y:S01]  /*24a0*/  P2R R22, PR, RZ, 0x1 ;  /* 0x00000001ff167803 */ /* 0x000fe20000000000 */
[----:B------:R-:W-:Y:S08]  /*24b0*/  BRA `(.L_x_2252) ;  /* 0x0000000800947947 */ /* 0x000ff00003800000 */
.L_x_2249:
        /* <DEDUP_REMOVED lines=11> */
.L_x_2254:
[----:B------:R-:W2:Y:S02]  /*2570*/  LDG.E R2, desc[UR36][R2.64] ;  /* 0x0000002402027981 */ /* 0x000ea4000c1e1900 */
[----:B--2---:R-:W-:-:S04]  /*2580*/  ISETP.NE.AND P0, PT, R2, RZ, PT ;  /* 0x000000ff0200720c */ /* 0x004fc80003f05270 */
[----:B------:R-:W-:Y:S01]  /*2590*/  P2R R22, PR, RZ, 0x1 ;  /* 0x00000001ff167803 */ /* 0x000fe20000000000 */
[----:B------:R-:W-:Y:S08]  /*25a0*/  BRA `(.L_x_2252) ;  /* 0x0000000800587947 */ /* 0x000ff00003800000 */
.L_x_2253:
[----:B------:R-:W2:Y:S02]  /*25b0*/  LDG.E.U16 R2, desc[UR36][R2.64] ;  /* 0x0000002402027981 */ /* 0x000ea4000c1e1500 */
[----:B--2---:R-:W-:-:S04]  /*25c0*/  ISETP.NE.AND P0, PT, R2, RZ, PT ;  /* 0x000000ff0200720c */ /* 0x004fc80003f05270 */
[----:B------:R-:W-:Y:S01]  /*25d0*/  P2R R22, PR, RZ, 0x1 ;  /* 0x00000001ff167803 */ /* 0x000fe20000000000 */
[----:B------:R-:W-:Y:S08]  /*25e0*/  BRA `(.L_x_2252) ;  /* 0x0000000800487947 */ /* 0x000ff00003800000 */
.L_x_2248:
        /* <DEDUP_REMOVED lines=10> */
.L_x_2256:
[----:B------:R-:W2:Y:S02]  /*2690*/  LDG.E.U16 R0, desc[UR36][R2.64] ;  /* 0x0000002402007981 */ /* 0x000ea4000c1e1500 */
[----:B--2---:R-:W-:-:S05]  /*26a0*/  HADD2.F32 R0, -RZ, R0.H0_H0 ;  /* 0x20000000ff007230 */ /* 0x004fca0000004100 */
[----:B------:R-:W-:-:S04]  /*26b0*/  FSETP.NEU.FTZ.AND P0, PT, R0, RZ, PT ;  /* 0x000000ff0000720b */ /* 0x000fc80003f1d000 */
[----:B------:R-:W-:Y:S01]  /*26c0*/  P2R R22, PR, RZ, 0x1 ;  /* 0x00000001ff167803 */ /* 0x000fe20000000000 */
[----:B------:R-:W-:Y:S08]  /*26d0*/  BRA `(.L_x_2252) ;  /* 0x00000008000c7947 */ /* 0x000ff00003800000 */
.L_x_2255:
        /* <DEDUP_REMOVED lines=12> */
.L_x_2258:
        /* <DEDUP_REMOVED lines=10> */
.L_x_2257:
[----:B------:R-:W2:Y:S02]  /*2840*/  LDG.E.64 R2, desc[UR36][R2.64] ;  /* 0x0000002402027981 */ /* 0x000ea4000c1e1b00 */
[----:B--2---:R-:W1:Y:S02]  /*2850*/  DSETP.NEU.AND P0, PT, R2, RZ, PT ;  /* 0x000000ff0200722a */ /* 0x004e640003f0d000 */
[----:B-1----:R-:W-:Y:S01]  /*2860*/  P2R R22, PR, RZ, 0x1 ;  /* 0x00000001ff167803 */ /* 0x002fe20000000000 */
[----:B------:R-:W-:Y:S06]  /*2870*/  BRA `(.L_x_2252) ;  /* 0x0000000400a47947 */ /* 0x000fec0003800000 */
.L_x_2247:
        /* <DEDUP_REMOVED lines=12> */
.L_x_2261:
[----:B0-----:R-:W2:Y:S02]  /*2940*/  LDG.E.128 R4, desc[UR36][R2.64] ;  /* 0x0000002402047981 */ /* 0x001ea4000c1e1d00 */
        /* <DEDUP_REMOVED lines=8> */
.L_x_2260:
        /* <DEDUP_REMOVED lines=10> */
.L_x_2263:
[----:B------:R-:W0:Y:S02]  /*2a70*/  LDG.E.U8 R0, desc[UR36][R2.64] ;  /* 0x0000002402007981 */ /* 0x000e24000c1e1100 */
[----:B0-----:R-:W-:-:S05]  /*2a80*/  IMAD.SHL.U32 R4, R0, 0x2000000, RZ ;  /* 0x0200000000047824 */ /* 0x001fca00078e00ff */
        /* <DEDUP_REMOVED lines=10> */
.L_x_2262:
[----:B------:R-:W2:Y:S02]  /*2b30*/  LDG.E.U16 R0, desc[UR36][R2.64] ;  /* 0x0000002402007981 */ /* 0x000ea4000c1e1500 */
[----:B--2---:R-:W-:-:S05]  /*2b40*/  IMAD.U32 R0, R0, 0x10000, RZ ;  /* 0x0001000000007824 */ /* 0x004fca00078e00ff */
[----:B------:R-:W-:-:S04]  /*2b50*/  FSETP.NEU.FTZ.AND P0, PT, R0, RZ, PT ;  /* 0x000000ff0000720b */ /* 0x000fc80003f1d000 */
[----:B------:R-:W-:Y:S01]  /*2b60*/  P2R R22, PR, RZ, 0x1 ;  /* 0x00000001ff167803 */ /* 0x000fe20000000000 */
[----:B------:R-:W-:Y:S08]  /*2b70*/  BRA `(.L_x_2252) ;  /* 0x0000000000e47947 */ /* 0x000ff00003800000 */
.L_x_2259:
        /* <DEDUP_REMOVED lines=12> */
.L_x_2266:
[----:B------:R-:W2:Y:S02]  /*2c40*/  LDG.E.U8 R2, desc[UR36][R2.64] ;  /* 0x0000002402027981 */ /* 0x000ea4000c1e1100 */
[----:B--2---:R-:W-:-:S04]  /*2c50*/  ISETP.NE.AND P0, PT, R2, RZ, PT ;  /* 0x000000ff0200720c */ /* 0x004fc80003f05270 */
[----:B------:R-:W-:Y:S01]  /*2c60*/  P2R R22, PR, RZ, 0x1 ;  /* 0x00000001ff167803 */ /* 0x000fe20000000000 */
[----:B------:R-:W-:Y:S08]  /*2c70*/  BRA `(.L_x_2252) ;  /* 0x0000000000a47947 */ /* 0x000ff00003800000 */
.L_x_2265:
[----:B------:R-:W2:Y:S02]  /*2c80*/  LDG.E.U8 R2, desc[UR36][R2.64] ;  /* 0x0000002402027981 */ /* 0x000ea4000c1e1100 */
[----:B--2---:R-:W-:-:S04]  /*2c90*/  ISETP.NE.AND P0, PT, R2, RZ, PT ;  /* 0x000000ff0200720c */ /* 0x004fc80003f05270 */
[----:B------:R-:W-:Y:S01]  /*2ca0*/  P2R R22, PR, RZ, 0x1 ;  /* 0x00000001ff167803 */ /* 0x000fe20000000000 */
[----:B------:R-:W-:Y:S08]  /*2cb0*/  BRA `(.L_x_2252) ;  /* 0x0000000000947947 */ /* 0x000ff00003800000 */
.L_x_2264:
[----:B------:R-:W-:-:S09]  /*2cc0*/  UISETP.NE.AND UP0, UPT, UR4, 0x1c, UPT ;  /* 0x0000001c0400788c */ /* 0x000fd2000bf05270 */
[----:B------:R-:W-:Y:S05]  /*2cd0*/  BRA.U !UP0, `(.L_x_2267) ;  /* 0x0000000108807547 */ /* 0x000fea000b800000 */
[----:B------:R-:W-:-:S09]  /*2ce0*/  UISETP.NE.AND UP0, UPT, UR4, 0x1d, UPT ;  /* 0x0000001d0400788c */ /* 0x000fd2000bf05270 */
[----:B------:R-:W-:Y:S05]  /*2cf0*/  BRA.U !UP0, `(.L_x_2268) ;  /* 0x0000000108647547 */ /* 0x000fea000b800000 */
[----:B------:R-:W-:-:S09]  /*2d00*/  UISETP.NE.AND UP0, UPT, UR4, 0x2c, UPT ;  /* 0x0000002c0400788c */ /* 0x000fd2000bf05270 */
[----:B------:R-:W-:Y:S05]  /*2d10*/  BRA.U !UP0, `(.L_x_2269) ;  /* 0x00000001084c7547 */ /* 0x000fea000b800000 */
.L_x_2251:
        /* <DEDUP_REMOVED lines=16> */
.L_x_2270:
[----:B------:R-:W-:-:S04]  /*2e20*/  PLOP3.LUT P0, PT, PT, PT, PT, 0x8, 0x80 ;  /* 0x000000000080781c */ /* 0x000fc80003f0e170 */
[----:B------:R-:W-:Y:S01]  /*2e30*/  P2R R22, PR, RZ, 0x1 ;  /* 0x00000001ff167803 */ /* 0x000fe20000000000 */
[----:B------:R-:W-:Y:S08]  /*2e40*/  BRA `(.L_x_2252) ;  /* 0x0000000000307947 */ /* 0x000ff00003800000 */
.L_x_2269:
[----:B------:R-:W2:Y:S02]  /*2e50*/  LDG.E.U8 R2, desc[UR36][R2.64] ;  /* 0x0000002402027981 */ /* 0x000ea4000c1e1100 */
[----:B--2---:R-:W-:-:S04]  /*2e60*/  ISETP.NE.AND P0, PT, R2, RZ, PT ;  /* 0x000000ff0200720c */ /* 0x004fc80003f05270 */
[----:B------:R-:W-:Y:S01]  /*2e70*/  P2R R22, PR, RZ, 0x1 ;  /* 0x00000001ff167803 */ /* 0x000fe20000000000 */
[----:B------:R-:W-:Y:S08]  /*2e80*/  BRA `(.L_x_2252) ;  /* 0x0000000000207947 */ /* 0x000ff00003800000 */
.L_x_2268:
[----:B------:R-:W2:Y:S02]  /*2e90*/  LDG.E.64 R2, desc[UR36][R2.64] ;  /* 0x0000002402027981 */ /* 0x000ea4000c1e1b00 */
[----:B--2---:R-:W-:-:S04]  /*2ea0*/  ISETP.NE.U32.AND P0, PT, R2, RZ, PT ;  /* 0x000000ff0200720c */ /* 0x004fc80003f05070 */
[----:B------:R-:W-:-:S04]  /*2eb0*/  ISETP.NE.AND.EX P0, PT, R3, RZ, PT, P0 ;  /* 0x000000ff0300720c */ /* 0x000fc80003f05300 */
[----:B------:R-:W-:Y:S01]  /*2ec0*/  P2R R22, PR, RZ, 0x1 ;  /* 0x00000001ff167803 */ /* 0x000fe20000000000 */
[----:B------:R-:W-:Y:S08]  /*2ed0*/  BRA `(.L_x_2252) ;  /* 0x00000000000c7947 */ /* 0x000ff00003800000 */
.L_x_2267:
[----:B------:R-:W2:Y:S02]  /*2ee0*/  LDG.E R2, desc[UR36][R2.64] ;  /* 0x0000002402027981 */ /* 0x000ea4000c1e1900 */
[----:B--2---:R-:W-:-:S04]  /*2ef0*/  ISETP.NE.AND P0, PT, R2, RZ, PT ;  /* 0x000000ff0200720c */ /* 0x004fc80003f05270 */
[----:B------:R-:W-:-:S09]  /*2f00*/  P2R R22, PR, RZ, 0x1 ;  /* 0x00000001ff167803 */ /* 0x000fd20000000000 */
.L_x_2252:
[----:B------:R-:W-:Y:S05]  /*2f10*/  BSYNC.RECONVERGENT B6 ;  /* 0x0000000000067941 */ /* 0x000fea0003800200 */
.L_x_2246:
        /* <DEDUP_REMOVED lines=17> */
.L_x_2274:
[----:B------:R1:W5:Y:S01]  /*3030*/  LDG.E.U8 R2, desc[UR36][R4.64] ;  /* 0x0000002404027981 */ /* 0x000362000c1e1100 */
[----:B------:R-:W-:Y:S01]  /*3040*/  HFMA2 R3, -RZ, RZ, 0, 0 ;  /* 0x00000000ff037431 */ /* 0x000fe200000001ff */
[----:B------:R-:W-:Y:S06]  /*3050*/  BRA `(.L_x_2276) ;  /* 0x0000000c00407947 */ /* 0x000fec0003800000 */
.L_x_2273:
        /* <DEDUP_REMOVED lines=8> */
.L_x_2278:
[----:B------:R-:W2:Y:S02]  /*30e0*/  LDG.E R2, desc[UR36][R4.64] ;  /* 0x0000002404027981 */ /* 0x000ea4000c1e1900 */
[----:B--2---:R-:W-:Y:S01]  /*30f0*/  SHF.R.S32.HI R3, RZ, 0x1f, R2 ;  /* 0x0000001fff037819 */ /* 0x004fe20000011402 */
[----:B------:R-:W-:Y:S06]  /*3100*/  BRA `(.L_x_2276) ;  /* 0x0000000c00147947 */ /* 0x000fec0003800000 */
.L_x_2277:
[----:B------:R-:W2:Y:S02]  /*3110*/  LDG.E.S16 R2, desc[UR36][R4.64] ;  /* 0x0000002404027981 */ /* 0x000ea4000c1e1700 */
[----:B--2---:R-:W-:Y:S01]  /*3120*/  SHF.R.S32.HI R3, RZ, 0x1f, R2 ;  /* 0x0000001fff037819 */ /* 0x004fe20000011402 */
[----:B------:R-:W-:Y:S06]  /*3130*/  BRA `(.L_x_2276) ;  /* 0x0000000c00087947 */ /* 0x000fec0003800000 */
.L_x_2272:
[----:B------:R-:W-:-:S09]  /*3140*/  UISETP.GT.AND UP0, UPT, UR4, 0x6, UPT ;  /* 0x000000060400788c */ /* 0x000fd2000bf04270 */
[----:B------:R-:W-:Y:S05]  /*3150*/  BRA.U UP0, `(.L_x_2279) ;  /* 0x00000001002c7547 */ /* 0x000fea000b800000 */
[----:B------:R-:W-:-:S09]  /*3160*/  UISETP.NE.AND UP0, UPT, UR4, 0x5, UPT ;  /* 0x000000050400788c */ /* 0x000fd2000bf05270 */
[----:B------:R-:W-:Y:S05]  /*3170*/  BRA.U !UP0, `(.L_x_2280) ;  /* 0x0000000108147547 */ /* 0x000fea000b800000 */
[----:B------:R-:W-:-:S09]  /*3180*/  UISETP.NE.AND UP0, UPT, UR4, 0x6, UPT ;  /* 0x000000060400788c */ /* 0x000fd2000bf05270 */
[----:B------:R-:W-:Y:S05]  /*3190*/  BRA.U UP0, `(.L_x_2275) ;  /* 0x00000009006c7547 */ /* 0x000fea000b800000 */
[----:B------:R-:W2:Y:S02]  /*31a0*/  LDG.E R2, desc[UR36][R4.64] ;  /* 0x0000002404027981 */ /* 0x000ea4000c1e1900 */
[----:B--2---:R-:W2:Y:S02]  /*31b0*/  F2I.S64.TRUNC R2, R2 ;  /* 0x0000000200027311 */ /* 0x004ea4000020d900 */
[----:B--2---:R-:W-:Y:S05]  /*31c0*/  BRA `(.L_x_2276) ;  /* 0x0000000800e47947 */ /* 0x004fea0003800000 */
.L_x_2280:
[----:B------:R-:W2:Y:S02]  /*31d0*/  LDG.E.U16 R4, desc[UR36][R4.64] ;  /* 0x0000002404047981 */ /* 0x000ea4000c1e1500 */
[----:B--2---:R-:W-:-:S06]  /*31e0*/  HADD2.F32 R2, -RZ, R4.H0_H0 ;  /* 0x20000004ff027230 */ /* 0x004fcc0000004100 */
[----:B------:R-:W2:Y:S02]  /*31f0*/  F2I.S64.TRUNC R2, R2 ;  /* 0x0000000200027311 */ /* 0x000ea4000020d900 */
[----:B--2---:R-:W-:Y:S05]  /*3200*/  BRA `(.L_x_2276) ;  /* 0x0000000800d47947 */ /* 0x004fea0003800000 */
.L_x_2279:
[----:B------:R-:W-:-:S09]  /*3210*/  UISETP.NE.AND UP0, UPT, UR4, 0x7, UPT ;  /* 0x000000070400788c */ /* 0x000fd2000bf05270 */
[----:B------:R-:W-:Y:S05]  /*3220*/  BRA.U !UP0, `(.L_x_2281) ;  /* 0x00000001082c7547 */ /* 0x000fea000b800000 */
[----:B------:R-:W-:-:S09]  /*3230*/  UISETP.NE.AND UP0, UPT, UR4, 0x8, UPT ;  /* 0x000000080400788c */ /* 0x000fd2000bf05270 */
[----:B------:R-:W-:Y:S05]  /*3240*/  BRA.U !UP0, `(.L_x_2282) ;  /* 0x0000000108147547 */ /* 0x000fea000b800000 */
[----:B------:R-:W-:-:S09]  /*3250*/  UISETP.NE.AND UP0, UPT, UR4, 0x9, UPT ;  /* 0x000000090400788c */ /* 0x000fd2000bf05270 */
[----:B------:R-:W-:Y:S05]  /*3260*/  BRA.U UP0, `(.L_x_2275) ;  /* 0x0000000900387547 */ /* 0x000fea000b800000 */
[----:B------:R-:W2:Y:S02]  /*3270*/  LDG.E R2, desc[UR36][R4.64] ;  /* 0x0000002404027981 */ /* 0x000ea4000c1e1900 */
[----:B--2---:R-:W2:Y:S02]  /*3280*/  F2I.S64.TRUNC R2, R2 ;  /* 0x0000000200027311 */ /* 0x004ea4000020d900 */
[----:B--2---:R-:W-:Y:S05]  /*3290*/  BRA `(.L_x_2276) ;  /* 0x0000000800b07947 */ /* 0x004fea0003800000 */
.L_x_2282:
[----:B------:R-:W2:Y:S02]  /*32a0*/  LDG.E.U16 R4, desc[UR36][R4.64] ;  /* 0x0000002404047981 */ /* 0x000ea4000c1e1500 */
[----:B--2---:R-:W-:-:S06]  /*32b0*/  HADD2.F32 R2, -RZ, R4.H0_H0 ;  /* 0x20000004ff027230 */ /* 0x004fcc0000004100 */
[----:B------:R-:W2:Y:S02]  /*32c0*/  F2I.S64.TRUNC R2, R2 ;  /* 0x0000000200027311 */ /* 0x000ea4000020d900 */
[----:B--2---:R-:W-:Y:S05]  /*32d0*/  BRA `(.L_x_2276) ;  /* 0x0000000800a07947 */ /* 0x004fea0003800000 */
.L_x_2281:
[----:B------:R-:W2:Y:S02]  /*32e0*/  LDG.E.64 R2, desc[UR36][R4.64] ;  /* 0x0000002404027981 */ /* 0x000ea4000c1e1b00 */
[----:B--2---:R-:W2:Y:S02]  /*32f0*/  F2I.S64.F64.TRUNC R2, R2 ;  /* 0x0000000200027311 */ /* 0x004ea4000030d900 */
[----:B--2---:R-:W-:Y:S05]  /*3300*/  BRA `(.L_x_2276) ;  /* 0x0000000800947947 */ /* 0x004fea0003800000 */
.L_x_2271:
        /* <DEDUP_REMOVED lines=13> */
.L_x_2285:
[----:B------:R-:W2:Y:S02]  /*33e0*/  LDG.E.64 R2, desc[UR36][R4.64] ;  /* 0x0000002404027981 */ /* 0x000ea4000c1e1b00 */
[----:B--2---:R-:W2:Y:S02]  /*33f0*/  F2I.S64.F64.TRUNC R2, R2 ;  /* 0x0000000200027311 */ /* 0x004ea4000030d900 */
[----:B--2---:R-:W-:Y:S05]  /*3400*/  BRA `(.L_x_2276) ;  /* 0x0000000800547947 */ /* 0x004fea0003800000 */
.L_x_2284:
        /* <DEDUP_REMOVED lines=24> */
[----:B------:R-:W2:Y:S02]  /*3590*/  F2I.S64.TRUNC R2, R3 ;  /* 0x0000000300027311 */ /* 0x000ea4000020d900 */
[----:B--2---:R-:W-:Y:S05]  /*35a0*/  BRA `(.L_x_2276) ;  /* 0x0000000400ec7947 */ /* 0x004fea0003800000 */
.L_x_2287:
[----:B------:R-:W2:Y:S02]  /*35b0*/  LDG.E.U8 R3, desc[UR36][R4.64] ;  /* 0x0000002404037981 */ /* 0x000ea4000c1e1100 */
[C---:B--2---:R-:W-:Y:S01]  /*35c0*/  IMAD.SHL.U32 R2, R3.reuse, 0x2000000, RZ ;  /* 0x0200000003027824 */ /* 0x044fe200078e00ff */
[----:B------:R-:W-:-:S04]  /*35d0*/  SHF.L.U32 R3, R3, 0x8, RZ ;  /* 0x0000000803037819 */ /* 0x000fc800000006ff */
        /* <DEDUP_REMOVED lines=8> */
[----:B------:R-:W2:Y:S02]  /*3660*/  F2I.S64.TRUNC R2, R3 ;  /* 0x0000000300027311 */ /* 0x000ea4000020d900 */
[----:B--2---:R-:W-:Y:S05]  /*3670*/  BRA `(.L_x_2276) ;  /* 0x0000000400b87947 */ /* 0x004fea0003800000 */
.L_x_2286:
[----:B------:R-:W2:Y:S02]  /*3680*/  LDG.E.U16 R2, desc[UR36][R4.64] ;  /* 0x0000002404027981 */ /* 0x000ea4000c1e1500 */
[----:B--2---:R-:W-:-:S06]  /*3690*/  IMAD.U32 R2, R2, 0x10000, RZ ;  /* 0x0001000002027824 */ /* 0x004fcc00078e00ff */
[----:B------:R-:W2:Y:S02]  /*36a0*/  F2I.S64.TRUNC R2, R2 ;  /* 0x0000000200027311 */ /* 0x000ea4000020d900 */
[----:B--2---:R-:W-:Y:S05]  /*36b0*/  BRA `(.L_x_2276) ;  /* 0x0000000400a87947 */ /* 0x004fea0003800000 */
.L_x_2283:
        /* <DEDUP_REMOVED lines=11> */
.L_x_2290:
        /* <DEDUP_REMOVED lines=21> */
.L_x_2294:
[----:B------:R-:W-:Y:S05]  /*38c0*/  BSYNC.RECONVERGENT B1 ;  /* 0x0000000000017941 */ /* 0x000fea0003800200 */
.L_x_2293:
[----:B------:R-:W-:Y:S01]  /*38d0*/  IMAD.SHL.U32 R0, R0, 0x100000, RZ ;  /* 0x0010000000007824 */ /* 0x000fe200078e00ff */
[----:B------:R-:W-:-:S04]  /*38e0*/  LEA R2, R2, 0x3b800000, 0x17 ;  /* 0x3b80000002027811 */ /* 0x000fc800078eb8ff */
[----:B------:R-:W-:-:S07]  /*38f0*/  LOP3.LUT R2, R2, R0, R7, 0xfe, !PT ;  /* 0x0000000002027212 */ /* 0x000fce00078efe07 */
.L_x_2292:
[----:B------:R-:W-:Y:S05]  /*3900*/  BSYNC.RECONVERGENT B0 ;  /* 0x0000000000007941 */ /* 0x000fea0003800200 */
.L_x_2291:
[----:B------:R-:W4:Y:S02]  /*3910*/  F2I.S64.TRUNC R2, R2 ;  /* 0x0000000200027311 */ /* 0x000f24000020d900 */
[----:B----4-:R-:W-:Y:S05]  /*3920*/  BRA `(.L_x_2276) ;  /* 0x00000004000c7947 */ /* 0x010fea0003800000 */
.L_x_2289:
        /* <DEDUP_REMOVED lines=21> */
.L_x_2298:
[----:B------:R-:W-:Y:S05]  /*3a80*/  BSYNC.RECONVERGENT B1 ;  /* 0x0000000000017941 */ /* 0x000fea0003800200 */
.L_x_2297:
[----:B------:R-:W-:Y:S01]  /*3a90*/  IMAD.SHL.U32 R0, R0, 0x200000, RZ ;  /* 0x0020000000007824 */ /* 0x000fe200078e00ff */
[----:B------:R-:W-:-:S04]  /*3aa0*/  LEA R2, R2, 0x37800000, 0x17 ;  /* 0x3780000002027811 */ /* 0x000fc800078eb8ff */
[----:B------:R-:W-:-:S07]  /*3ab0*/  LOP3.LUT R2, R2, R0, R7, 0xfe, !PT ;  /* 0x0000000002027212 */ /* 0x000fce00078efe07 */
.L_x_2296:
[----:B------:R-:W-:Y:S05]  /*3ac0*/  BSYNC.RECONVERGENT B0 ;  /* 0x0000000000007941 */ /* 0x000fea0003800200 */
.L_x_2295:
[----:B------:R-:W4:Y:S02]  /*3ad0*/  F2I.S64.TRUNC R2, R2 ;  /* 0x0000000200027311 */ /* 0x000f24000020d900 */
[----:B----4-:R-:W-:Y:S05]  /*3ae0*/  BRA `(.L_x_2276) ;  /* 0x00000000009c7947 */ /* 0x010fea0003800000 */
.L_x_2288:
[----:B------:R-:W-:-:S09]  /*3af0*/  UISETP.NE.AND UP0, UPT, UR4, 0x1c, UPT ;  /* 0x0000001c0400788c */ /* 0x000fd2000bf05270 */
[----:B------:R-:W-:Y:S05]  /*3b00*/  BRA.U !UP0, `(.L_x_2299) ;  /* 0x00000001088c7547 */ /* 0x000fea000b800000 */
[----:B------:R-:W-:-:S09]  /*3b10*/  UISETP.NE.AND UP0, UPT, UR4, 0x1d, UPT ;  /* 0x0000001d0400788c */ /* 0x000fd2000bf05270 */
[----:B------:R-:W-:Y:S05]  /*3b20*/  BRA.U !UP0, `(.L_x_2300) ;  /* 0x00000001087c7547 */ /* 0x000fea000b800000 */
[----:B------:R-:W-:-:S09]  /*3b30*/  UISETP.NE.AND UP0, UPT, UR4, 0x2c, UPT ;  /* 0x0000002c0400788c */ /* 0x000fd2000bf05270 */
[----:B------:R-:W-:Y:S05]  /*3b40*/  BRA.U !UP0, `(.L_x_2301) ;  /* 0x0000000108487547 */ /* 0x000fea000b800000 */
.L_x_2275:
        /* <DEDUP_REMOVED lines=15> */
[----:B--2---:R-:W-:Y:S05]  /*3c40*/  CALL.ABS.NOINC R2 ;  /* 0x0000000002007343 */ /* 0x004fea0003c00000 */
.L_x_2302:
[----:B------:R-:W-:Y:S01]  /*3c50*/  CS2R R2, SRZ ;  /* 0x0000000000027805 */ /* 0x000fe2000001ff00 */
[----:B------:R-:W-:Y:S06]  /*3c60*/  BRA `(.L_x_2276) ;  /* 0x00000000003c7947 */ /* 0x000fec0003800000 */
.L_x_2301:
        /* <DEDUP_REMOVED lines=8> */
.L_x_2304:
[----:B------:R-:W-:Y:S05]  /*3cf0*/  BSYNC.RECONVERGENT B0 ;  /* 0x0000000000007941 */ /* 0x000fea0003800200 */
.L_x_2303:
[----:B------:R-:W2:Y:S02]  /*3d00*/  F2I.S64.TRUNC R2, R2 ;  /* 0x0000000200027311 */ /* 0x000ea4000020d900 */
[----:B--2---:R-:W-:Y:S05]  /*3d10*/  BRA `(.L_x_2276) ;  /* 0x0000000000107947 */ /* 0x004fea0003800000 */
.L_x_2300:
[----:B------:R2:W5:Y:S01]  /*3d20*/  LDG.E.64 R2, desc[UR36][R4.64] ;  /* 0x0000002404027981 */ /* 0x000562000c1e1b00 */
[----:B------:R-:W-:Y:S05]  /*3d30*/  BRA `(.L_x_2276) ;  /* 0x0000000000087947 */ /* 0x000fea0003800000 */
.L_x_2299:
[----:B------:R3:W5:Y:S01]  /*3d40*/  LDG.E R2, desc[UR36][R4.64] ;  /* 0x0000002404027981 */ /* 0x000762000c1e1900 */
[----:B------:R-:W-:-:S07]  /*3d50*/  MOV R3, RZ ;  /* 0x000000ff00037202 */ /* 0x000fce0000000f00 */
.L_x_2276:
[----:B------:R-:W-:Y:S01]  /*3d60*/  ISETP.NE.AND P1, PT, R22, RZ, PT ;  /* 0x000000ff1600720c */ /* 0x000fe20003f25270 */
[----:B------:R-:W0:-:S12]  /*3d70*/  LDCU.64 UR6, c[0x0][0x648] ;  /* 0x0000c900ff0677ac */ /* 0x000e180008000a00 */
[----:B01234-:R-:W0:Y:S02]  /*3d80*/  @P1 LDC.64 R4, c[0x0][0x668] ;  /* 0x00019a00ff041b82 */ /* 0x01fe240000000a00 */
[----:B0----5:R-:W-:-:S05]  /*3d90*/  @P1 IADD3 R4, P0, PT, R2, R4, RZ ;  /* 0x0000000402041210 */ /* 0x021fca0007f1e0ff */
[----:B------:R-:W-:-:S05]  /*3da0*/  @P1 IMAD.X R5, R3, 0x1, R5, P0 ;  /* 0x0000000103051824 */ /* 0x000fca00000e0605 */
[----:B------:R0:W5:Y:S01]  /*3db0*/  @P1 LDG.E.U8 R19, desc[UR36][R4.64] ;  /* 0x0000002404131981 */ /* 0x000162000c1e1100 */
        /* <DEDUP_REMOVED lines=13> */
[----:B-----5:R0:W-:Y:S01]  /*3e90*/  STG.E.U8 desc[UR36][R2.64], R19 ;  /* 0x0000001302007986 */ /* 0x0201e2000c101124 */
[----:B------:R-:W-:Y:S05]  /*3ea0*/  BRA `(.L_x_2310) ;  /* 0x0000000c008c7947 */ /* 0x000fea0003800000 */
.L_x_2308:
[----:B-----5:R1:W-:Y:S01]  /*3eb0*/  STG.E.U8 desc[UR36][R2.64], R19 ;  /* 0x0000001302007986 */ /* 0x0203e2000c101124 */
[----:B------:R-:W-:Y:S05]  /*3ec0*/  BRA `(.L_x_2310) ;  /* 0x0000000c00847947 */ /* 0x000fea0003800000 */
.L_x_2307:
[----:B------:R-:W-:-:S09]  /*3ed0*/  UISETP.NE.AND UP0, UPT, UR4, 0x2, UPT ;  /* 0x000000020400788c */ /* 0x000fd2000bf05270 */
[----:B------:R-:W-:Y:S05]  /*3ee0*/  BRA.U !UP0, `(.L_x_2311) ;  /* 0x0000000108387547 */ /* 0x000fea000b800000 */
[----:B------:R-:W-:-:S09]  /*3ef0*/  UISETP.NE.AND UP0, UPT, UR4, 0x3, UPT ;  /* 0x000000030400788c */ /* 0x000fd2000bf05270 */
[----:B------:R-:W-:Y:S05]  /*3f00*/  BRA.U !UP0, `(.L_x_2312) ;  /* 0x0000000108207547 */ /* 0x000fea000b800000 */
[----:B------:R-:W-:-:S09]  /*3f10*/  UISETP.NE.AND UP0, UPT, UR4, 0x4, UPT ;  /* 0x000000040400788c */ /* 0x000fd2000bf05270 */
[----:B------:R-:W-:Y:S05]  /*3f20*/  BRA.U UP0, `(.L_x_2309) ;  /* 0x0000000900c47547 */ /* 0x000fea000b800000 */
[----:B-----5:R-:W-:-:S04]  /*3f30*/  LOP3.LUT R19, R19, 0xffff, RZ, 0xc0, !PT ;  /* 0x0000ffff13137812 */ /* 0x020fc800078ec0ff */
[----:B------:R-:W-:-:S05]  /*3f40*/  PRMT R19, R19, 0x8880, RZ ;  /* 0x0000888013137816 */ /* 0x000fca00000000ff */
[----:B------:R-:W-:-:S05]  /*3f50*/  IMAD.MOV.U32 R4, RZ, RZ, R19 ;  /* 0x000000ffff047224 */ /* 0x000fca00078e0013 */
[----:B------:R-:W-:-:S05]  /*3f60*/  SHF.R.S32.HI R5, RZ, 0x1f, R4 ;  /* 0x0000001fff057819 */ /* 0x000fca0000011404 */
[----:B------:R4:W-:Y:S01]  /*3f70*/  STG.E.64 desc[UR36][R2.64], R4 ;  /* 0x0000000402007986 */ /* 0x0009e2000c101b24 */
[----:B------:R-:W-:Y:S05]  /*3f80*/  BRA `(.L_x_2310) ;  /* 0x0000000c00547947 */ /* 0x000fea0003800000 */
.L_x_2312:
[----:B-----5:R-:W-:-:S04]  /*3f90*/  LOP3.LUT R19, R19, 0xffff, RZ, 0xc0, !PT ;  /* 0x0000ffff13137812 */ /* 0x020fc800078ec0ff */
[----:B------:R-:W-:-:S05]  /*3fa0*/  PRMT R5, R19, 0x8880, RZ ;  /* 0x0000888013057816 */ /* 0x000fca00000000ff */
[----:B------:R3:W-:Y:S01]  /*3fb0*/  STG.E desc[UR36][R2.64], R5 ;  /* 0x0000000502007986 */ /* 0x0007e2000c101924 */
[----:B------:R-:W-:Y:S05]  /*3fc0*/  BRA `(.L_x_2310) ;  /* 0x0000000c00447947 */ /* 0x000fea0003800000 */
.L_x_2311:
[----:B-----5:R-:W-:-:S04]  /*3fd0*/  PRMT R5, R19, 0x8880, RZ ;  /* 0x0000888013057816 */ /* 0x020fc800000000ff */
[----:B------:R-:W-:-:S05]  /*3fe0*/  PRMT R5, R5, 0x7710, RZ ;  /* 0x0000771005057816 */ /* 0x000fca00000000ff */
[----:B------:R2:W-:Y:S01]  /*3ff0*/  STG.E.U16 desc[UR36][R2.64], R5 ;  /* 0x0000000502007986 */ /* 0x0005e2000c101524 */
[----:B------:R-:W-:Y:S05]  /*4000*/  BRA `(.L_x_2310) ;  /* 0x0000000c00347947 */ /* 0x000fea0003800000 */
.L_x_2306:
[----:B------:R-:W-:-:S09]  /*4010*/  UISETP.GT.AND UP0, UPT, UR4, 0x6, UPT ;  /* 0x000000060400788c */ /* 0x000fd2000bf04270 */
[----:B------:R-:W-:Y:S05]  /*4020*/  BRA.U UP0, `(.L_x_2313) ;  /* 0x00000001002c7547 */ /* 0x000fea000b800000 */
[----:B------:R-:W-:-:S09]  /*4030*/  UISETP.NE.AND UP0, UPT, UR4, 0x5, UPT ;  /* 0x000000050400788c */ /* 0x000fd2000bf05270 */
[----:B------:R-:W-:Y:S05]  /*4040*/  BRA.U !UP0, `(.L_x_2314) ;  /* 0x0000000108147547 */ /* 0x000fea000b800000 */
[----:B------:R-:W-:-:S09]  /*4050*/  UISETP.NE.AND UP0, UPT, UR4, 0x6, UPT ;  /* 0x000000060400788c */ /* 0x000fd2000bf05270 */
[----:B------:R-:W-:Y:S05]  /*4060*/  BRA.U UP0, `(.L_x_2309) ;  /* 0x0000000900747547 */ /* 0x000fea000b800000 */
[----:B-----5:R-:W0:Y:S02]  /*4070*/  I2F.S8 R19, R19 ;  /* 0x0000001300137306 */ /* 0x020e240000001400 */
[----:B0-----:R0:W-:Y:S01]  /*4080*/  STG.E desc[UR36][R2.64], R19 ;  /* 0x0000001302007986 */ /* 0x0011e2000c101924 */
[----:B------:R-:W-:Y:S05]  /*4090*/  BRA `(.L_x_2310) ;  /* 0x0000000c00107947 */ /* 0x000fea0003800000 */
.L_x_2314:
[----:B-----5:R-:W0:Y:S02]  /*40a0*/  I2F.S8 R0, R19 ;  /* 0x0000001300007306 */ /* 0x020e240000001400 */
[----:B0-----:R-:W-:-:S05]  /*40b0*/  F2FP.F16.F32.PACK_AB R0, RZ, R0 ;  /* 0x00000000ff00723e */ /* 0x001fca00000000ff */
[----:B------:R0:W-:Y:S01]  /*40c0*/  STG.E.U16 desc[UR36][R2.64], R0 ;  /* 0x0000000002007986 */ /* 0x0001e2000c101524 */
[----:B------:R-:W-:Y:S05]  /*40d0*/  BRA `(.L_x_2310) ;  /* 0x0000000c00007947 */ /* 0x000fea0003800000 */
.L_x_2313:
[----:B------:R-:W-:-:S09]  /*40e0*/  UISETP.NE.AND UP0, UPT, UR4, 0x7, UPT ;  /* 0x000000070400788c */ /* 0x000fd2000bf05270 */
[----:B------:R-:W-:Y:S05]  /*40f0*/  BRA.U !UP0, `(.L_x_2315) ;  /* 0x0000000108347547 */ /* 0x000fea000b800000 */
[----:B------:R-:W-:-:S09]  /*4100*/  UISETP.NE.AND UP0, UPT, UR4, 0x8, UPT ;  /* 0x000000080400788c */ /* 0x000fd2000bf05270 */
[----:B------:R-:W-:Y:S05]  /*4110*/  BRA.U !UP0, `(.L_x_2316) ;  /* 0x0000000108187547 */ /* 0x000fea000b800000 */
[----:B------:R-:W-:-:S09]  /*4120*/  UISETP.NE.AND UP0, UPT, UR4, 0x9, UPT ;  /* 0x000000090400788c */ /* 0x000fd2000bf05270 */
[----:B------:R-:W-:Y:S05]  /*4130*/  BRA.U UP0, `(.L_x_2309) ;  /* 0x0000000900407547 */ /* 0x000fea000b800000 */
[----:B-----5:R-:W0:Y:S01]  /*4140*/  I2F.S8 R4, R19 ;  /* 0x0000001300047306 */ /* 0x020e220000001400 */
[----:B------:R-:W-:-:S05]  /*4150*/  IMAD.MOV.U32 R5, RZ, RZ, RZ ;  /* 0x000000ffff057224 */ /* 0x000fca00078e00ff */
[----:B0-----:R0:W-:Y:S01]  /*4160*/  STG.E.64 desc[UR36][R2.64], R4 ;  /* 0x0000000402007986 */ /* 0x0011e2000c101b24 */
[----:B------:R-:W-:Y:S05]  /*4170*/  BRA `(.L_x_2310) ;  /* 0x0000000800d87947 */ /* 0x000fea0003800000 */
.L_x_2316:
[----:B-----5:R-:W0:Y:S02]  /*4180*/  I2F.S8 R19, R19 ;  /* 0x0000001300137306 */ /* 0x020e240000001400 */
[----:B0-----:R-:W-:-:S04]  /*4190*/  F2FP.F16.F32.PACK_AB R5, RZ, R19 ;  /* 0x00000013ff05723e */ /* 0x001fc800000000ff */
[----:B------:R-:W-:-:S05]  /*41a0*/  PRMT R5, R5, 0x5410, RZ ;  /* 0x0000541005057816 */ /* 0x000fca00000000ff */
[----:B------:R0:W-:Y:S01]  /*41b0*/  STG.E desc[UR36][R2.64], R5 ;  /* 0x0000000502007986 */ /* 0x0001e2000c101924 */
[----:B------:R-:W-:Y:S05]  /*41c0*/  BRA `(.L_x_2310) ;  /* 0x0000000800c47947 */ /* 0x000fea0003800000 */
.L_x_2315:
[----:B-----5:R-:W-:-:S04]  /*41d0*/  PRMT R4, R19, 0x8880, RZ ;  /* 0x0000888013047816 */ /* 0x020fc800000000ff */
[----:B------:R-:W-:-:S06]  /*41e0*/  PRMT R4, R4, 0x7710, RZ ;  /* 0x0000771004047816 */ /* 0x000fcc00000000ff */
[----:B------:R-:W0:Y:S02]  /*41f0*/  I2F.F64.S16 R4, R4 ;  /* 0x0000000400047312 */ /* 0x000e240000101c00 */
[----:B0-----:R0:W-:Y:S01]  /*4200*/  STG.E.64 desc[UR36][R2.64], R4 ;  /* 0x0000000402007986 */ /* 0x0011e2000c101b24 */
[----:B------:R-:W-:Y:S05]  /*4210*/  BRA `(.L_x_2310) ;  /* 0x0000000800b07947 */ /* 0x000fea0003800000 */
.L_x_2305:
        /* <DEDUP_REMOVED lines=8> */
[----:B-----5:R-:W-:-:S04]  /*42a0*/  LOP3.LUT P0, RZ, R19, 0xff, RZ, 0xc0, !PT ;  /* 0x000000ff13ff7812 */ /* 0x020fc8000780c0ff */
[----:B------:R-:W-:-:S05]  /*42b0*/  SEL R5, RZ, 0x1, !P0 ;  /* 0x00000001ff057807 */ /* 0x000fca0004000000 */
[----:B------:R0:W-:Y:S01]  /*42c0*/  STG.E.U8 desc[UR36][R2.64], R5 ;  /* 0x0000000502007986 */ /* 0x0001e2000c101124 */
[----:B------:R-:W-:Y:S05]  /*42d0*/  BRA `(.L_x_2310) ;  /* 0x0000000800807947 */ /* 0x000fea0003800000 */
.L_x_2319:
[----:B-----5:R-:W-:Y:S02]  /*42e0*/  PRMT R4, R19, 0x8880, RZ ;  /* 0x0000888013047816 */ /* 0x020fe400000000ff */
[----:B------:R-:W-:Y:S02]  /*42f0*/  CS2R R6, SRZ ;  /* 0x0000000000067805 */ /* 0x000fe4000001ff00 */
[----:B------:R-:W-:-:S06]  /*4300*/  PRMT R4, R4, 0x7710, RZ ;  /* 0x0000771004047816 */ /* 0x000fcc00000000ff */
[----:B------:R-:W0:Y:S02]  /*4310*/  I2F.F64.S16 R4, R4 ;  /* 0x0000000400047312 */ /* 0x000e240000101c00 */
[----:B0-----:R0:W-:Y:S01]  /*4320*/  STG.E.128 desc[UR36][R2.64], R4 ;  /* 0x0000000402007986 */ /* 0x0011e2000c101d24 */
[----:B------:R-:W-:Y:S05]  /*4330*/  BRA `(.L_x_2310) ;  /* 0x0000000800687947 */ /* 0x000fea0003800000 */
.L_x_2318:
[----:B------:R-:W-:-:S09]  /*4340*/  UISETP.NE.AND UP0, UPT, UR4, 0xf, UPT ;  /* 0x0000000f0400788c */ /* 0x000fd2000bf05270 */
[----:B------:R-:W-:Y:S05]  /*4350*/  BRA.U !UP0, `(.L_x_2320) ;  /* 0x0000000108a07547 */ /* 0x000fea000b800000 */
[----:B------:R-:W-:-:S09]  /*4360*/  UISETP.NE.AND UP0, UPT, UR4, 0x17, UPT ;  /* 0x000000170400788c */ /* 0x000fd2000bf05270 */
[----:B------:R-:W-:Y:S05]  /*4370*/  BRA.U !UP0, `(.L_x_2321) ;  /* 0x00000001084c7547 */ /* 0x000fea000b800000 */
[----:B------:R-:W-:-:S09]  /*4380*/  UISETP.NE.AND UP0, UPT, UR4, 0x18, UPT ;  /* 0x000000180400788c */ /* 0x000fd2000bf05270 */
[----:B------:R-:W-:Y:S05]  /*4390*/  BRA.U UP0, `(.L_x_2309) ;  /* 0x0000000500a87547 */ /* 0x000fea000b800000 */
[----:B-----5:R-:W0:Y:S01]  /*43a0*/  I2F.S8 R19, R19 ;  /* 0x0000001300137306 */ /* 0x020e220000001400 */
[----:B------:R-:W-:Y:S01]  /*43b0*/  BSSY.RECONVERGENT B0, `(.L_x_2322) ;  /* 0x000000c000007945 */ /* 0x000fe20003800200 */
[----:B------:R-:W-:Y:S01]  /*43c0*/  HFMA2 R0, -RZ, RZ, 0, 7.569789886474609375e-06 ;  /* 0x0000007fff007431 */ /* 0x000fe200000001ff */
[----:B0-----:R-:W-:Y:S02]  /*43d0*/  LOP3.LUT R6, R19, 0x7fffffff, RZ, 0xc0, !PT ;  /* 0x7fffffff13067812 */ /* 0x001fe400078ec0ff */
        /* <DEDUP_REMOVED lines=9> */
.L_x_2323:
[----:B------:R-:W-:Y:S05]  /*4470*/  BSYNC.RECONVERGENT B0 ;  /* 0x0000000000007941 */ /* 0x000fea0003800200 */
.L_x_2322:
[----:B------:R-:W-:-:S05]  /*4480*/  LOP3.LUT R5, R0, 0x80, R5, 0xf8, !PT ;  /* 0x0000008000057812 */ /* 0x000fca00078ef805 */
[----:B------:R0:W-:Y:S01]  /*4490*/  STG.E.U8 desc[UR36][R2.64], R5 ;  /* 0x0000000502007986 */ /* 0x0001e2000c101124 */
[----:B------:R-:W-:Y:S05]  /*44a0*/  BRA `(.L_x_2310) ;  /* 0x00000008000c7947 */ /* 0x000fea0003800000 */
.L_x_2321:
[----:B-----5:R-:W0:Y:S01]  /*44b0*/  I2F.S8 R19, R19 ;  /* 0x0000001300137306 */ /* 0x020e220000001400 */
[----:B------:R-:W-:Y:S01]  /*44c0*/  BSSY.RECONVERGENT B0, `(.L_x_2324) ;  /* 0x000000e000007945 */ /* 0x000fe20003800200 */
[----:B0-----:R-:W-:Y:S02]  /*44d0*/  LOP3.LUT R6, R19, 0x7fffffff, RZ, 0xc0, !PT ;  /* 0x7fffffff13067812 */ /* 0x001fe400078ec0ff */
        /* <DEDUP_REMOVED lines=12> */
.L_x_2325:
[----:B------:R-:W-:Y:S05]  /*45a0*/  BSYNC.RECONVERGENT B0 ;  /* 0x0000000000007941 */ /* 0x000fea0003800200 */
.L_x_2324:
[----:B------:R-:W-:-:S05]  /*45b0*/  LOP3.LUT R5, R0, 0x80, R5, 0xf8, !PT ;  /* 0x0000008000057812 */ /* 0x000fca00078ef805 */
[----:B------:R0:W-:Y:S01]  /*45c0*/  STG.E.U8 desc[UR36][R2.64], R5 ;  /* 0x0000000502007986 */ /* 0x0001e2000c101124 */
[----:B------:R-:W-:Y:S05]  /*45d0*/  BRA `(.L_x_2310) ;  /* 0x0000000400c07947 */ /* 0x000fea0003800000 */
.L_x_2320:
[----:B-----5:R-:W0:Y:S02]  /*45e0*/  I2F.S8 R0, R19 ;  /* 0x0000001300007306 */ /* 0x020e240000001400 */
[----:B0-----:R-:W-:-:S05]  /*45f0*/  F2FP.BF16.F32.PACK_AB R0, RZ, R0 ;  /* 0x00000000ff00723e */ /* 0x001fca00000010ff */
[----:B------:R0:W-:Y:S01]  /*4600*/  STG.E.U16 desc[UR36][R2.64], R0 ;  /* 0x0000000002007986 */ /* 0x0001e2000c101524 */
[----:B------:R-:W-:Y:S05]  /*4610*/  BRA `(.L_x_2310) ;  /* 0x0000000400b07947 */ /* 0x000fea0003800000 */
.L_x_2317:
        /* <DEDUP_REMOVED lines=8> */
[----:B-----5:R-:W-:-:S04]  /*46a0*/  PRMT R5, R19, 0x8880, RZ ;  /* 0x0000888013057816 */ /* 0x020fc800000000ff */
[----:B------:R-:W-:-:S05]  /*46b0*/  PRMT R5, R5, 0x7710, RZ ;  /* 0x0000771005057816 */ /* 0x000fca00000000ff */
[----:B------:R0:W-:Y:S01]  /*46c0*/  STG.E.U16 desc[UR36][R2.64], R5 ;  /* 0x0000000502007986 */ /* 0x0001e2000c101524 */
[----:B------:R-:W-:Y:S05]  /*46d0*/  BRA `(.L_x_2310) ;  /* 0x0000000400807947 */ /* 0x000fea0003800000 */
.L_x_2328:
[----:B-----5:R-:W0:Y:S01]  /*46e0*/  I2F.S8 R5, R19 ;  /* 0x0000001300057306 */ /* 0x020e220000001400 */
[----:B------:R-:W-:Y:S01]  /*46f0*/  BSSY.RECONVERGENT B0, `(.L_x_2329) ;  /* 0x0000014000007945 */ /* 0x000fe20003800200 */
[----:B------:R-:W-:Y:S01]  /*4700*/  IMAD.MOV.U32 R0, RZ, RZ, 0x80 ;  /* 0x00000080ff007424 */ /* 0x000fe200078e00ff */
[----:B0-----:R-:W-:-:S04]  /*4710*/  LOP3.LUT R4, R5, 0x7fffffff, RZ, 0xc0, !PT ;  /* 0x7fffffff05047812 */ /* 0x001fc800078ec0ff */
        /* <DEDUP_REMOVED lines=9> */
.L_x_2331:
[----:B------:R-:W-:-:S04]  /*47b0*/  SHF.R.U32.HI R0, RZ, 0x14, R5 ;  /* 0x00000014ff007819 */ /* 0x000fc80000011605 */
[----:B------:R-:W-:-:S04]  /*47c0*/  LOP3.LUT R0, R0, 0x1, RZ, 0xc0, !PT ;  /* 0x0000000100007812 */ /* 0x000fc800078ec0ff */
[----:B------:R-:W-:-:S04]  /*47d0*/  IADD3 R0, PT, PT, R5, 0x487ffff, R0 ;  /* 0x0487ffff05007810 */ /* 0x000fc80007ffe000 */
[----:B------:R-:W-:-:S04]  /*47e0*/  SHF.R.U32.HI R0, RZ, 0x14, R0 ;  /* 0x00000014ff007819 */ /* 0x000fc80000011600 */
[----:B------:R-:W-:-:S07]  /*47f0*/  LOP3.LUT R4, R0, 0xff, RZ, 0xc0, !PT ;  /* 0x000000ff00047812 */ /* 0x000fce00078ec0ff */
.L_x_2332:
[----:B------:R-:W-:-:S04]  /*4800*/  SHF.R.U32.HI R5, RZ, 0x18, R5 ;  /* 0x00000018ff057819 */ /* 0x000fc80000011605 */
[----:B------:R-:W-:-:S04]  /*4810*/  LOP3.LUT R4, R4, 0x80, R5, 0xf8, !PT ;  /* 0x0000008004047812 */ /* 0x000fc800078ef805 */
[----:B------:R-:W-:-:S07]  /*4820*/  PRMT R0, R4, 0x7610, R0 ;  /* 0x0000761004007816 */ /* 0x000fce0000000000 */
.L_x_2330:
[----:B------:R-:W-:Y:S05]  /*4830*/  BSYNC.RECONVERGENT B0 ;  /* 0x0000000000007941 */ /* 0x000fea0003800200 */
.L_x_2329:
[----:B------:R0:W-:Y:S01]  /*4840*/  STG.E.U8 desc[UR36][R2.64], R0 ;  /* 0x0000000002007986 */ /* 0x0001e2000c101124 */
[----:B------:R-:W-:Y:S05]  /*4850*/  BRA `(.L_x_2310) ;  /* 0x0000000400207947 */ /* 0x000fea0003800000 */
.L_x_2327:
        /* <DEDUP_REMOVED lines=13> */
.L_x_2335:
[----:B------:R-:W-:-:S04]  /*4930*/  SHF.R.U32.HI R0, RZ, 0x15, R5 ;  /* 0x00000015ff007819 */ /* 0x000fc80000011605 */
[----:B------:R-:W-:-:S04]  /*4940*/  LOP3.LUT R0, R0, 0x1, RZ, 0xc0, !PT ;  /* 0x0000000100007812 */ /* 0x000fc800078ec0ff */
[----:B------:R-:W-:-:S04]  /*4950*/  IADD3 R0, PT, PT, R5, 0x88fffff, R0 ;  /* 0x088fffff05007810 */ /* 0x000fc80007ffe000 */
[----:B------:R-:W-:-:S04]  /*4960*/  SHF.R.U32.HI R0, RZ, 0x15, R0 ;  /* 0x00000015ff007819 */ /* 0x000fc80000011600 */
[----:B------:R-:W-:-:S07]  /*4970*/  LOP3.LUT R4, R0, 0xff, RZ, 0xc0, !PT ;  /* 0x000000ff00047812 */ /* 0x000fce00078ec0ff */
.L_x_2336:
[----:B------:R-:W-:-:S04]  /*4980*/  SHF.R.U32.HI R5, RZ, 0x18, R5 ;  /* 0x00000018ff057819 */ /* 0x000fc80000011605 */
[----:B------:R-:W-:-:S04]  /*4990*/  LOP3.LUT R4, R4, 0x80, R5, 0xf8, !PT ;  /* 0x0000008004047812 */ /* 0x000fc800078ef805 */
[----:B------:R-:W-:-:S07]  /*49a0*/  PRMT R0, R4, 0x7610, R0 ;  /* 0x0000761004007816 */ /* 0x000fce0000000000 */
.L_x_2334:
[----:B------:R-:W-:Y:S05]  /*49b0*/  BSYNC.RECONVERGENT B0 ;  /* 0x0000000000007941 */ /* 0x000fea0003800200 */
.L_x_2333:
[----:B------:R0:W-:Y:S01]  /*49c0*/  STG.E.U8 desc[UR36][R2.64], R0 ;  /* 0x0000000002007986 */ /* 0x0001e2000c101124 */
[----:B------:R-:W-:Y:S05]  /*49d0*/  BRA `(.L_x_2310) ;  /* 0x0000000000c07947 */ /* 0x000fea0003800000 */
.L_x_2326:
[----:B------:R-:W-:-:S09]  /*49e0*/  UISETP.NE.AND UP0, UPT, UR4, 0x1c, UPT ;  /* 0x0000001c0400788c */ /* 0x000fd2000bf05270 */
[----:B------:R-:W-:Y:S05]  /*49f0*/  BRA.U !UP0, `(.L_x_2337) ;  /* 0x0000000108ac7547 */ /* 0x000fea000b800000 */
[----:B------:R-:W-:-:S09]  /*4a00*/  UISETP.NE.AND UP0, UPT, UR4, 0x1d, UPT ;  /* 0x0000001d0400788c */ /* 0x000fd2000bf05270 */
[----:B------:R-:W-:Y:S05]  /*4a10*/  BRA.U !UP0, `(.L_x_2338) ;  /* 0x00000001088c7547 */ /* 0x000fea000b800000 */
[----:B------:R-:W-:-:S09]  /*4a20*/  UISETP.NE.AND UP0, UPT, UR4, 0x2c, UPT ;  /* 0x0000002c0400788c */ /* 0x000fd2000bf05270 */
[----:B------:R-:W-:Y:S05]  /*4a30*/  BRA.U !UP0, `(.L_x_2339) ;  /* 0x0000000108447547 */ /* 0x000fea000b800000 */
.L_x_2309:
        /* <DEDUP_REMOVED lines=16> */
.L_x_2340:
[----:B------:R-:W-:Y:S05]  /*4b40*/  BRA `(.L_x_2310) ;  /* 0x0000000000647947 */ /* 0x000fea0003800000 */
.L_x_2339:
[----:B-----5:R-:W0:Y:S02]  /*4b50*/  I2F.S8 R6, R19 ;  /* 0x0000001300067306 */ /* 0x020e240000001400 */
[----:B0-----:R-:W-:-:S04]  /*4b60*/  SHF.R.U32.HI R4, RZ, 0x17, R6 ;  /* 0x00000017ff047819 */ /* 0x001fc80000011606 */
        /* <DEDUP_REMOVED lines=10> */
[----:B------:R-:W-:-:S05]  /*4c10*/  @!P0 IADD3 R0, PT, PT, R4, RZ, RZ ;  /* 0x000000ff04008210 */ /* 0x000fca0007ffe0ff */
[----:B------:R-:W-:-:S05]  /*4c20*/  @P1 IMAD.MOV.U32 R5, RZ, RZ, R0 ;  /* 0x000000ffff051224 */ /* 0x000fca00078e0000 */
[----:B------:R0:W-:Y:S01]  /*4c30*/  STG.E.U8 desc[UR36][R2.64], R5 ;  /* 0x0000000502007986 */ /* 0x0001e2000c101124 */
[----:B------:R-:W-:Y:S05]  /*4c40*/  BRA `(.L_x_2310) ;  /* 0x0000000000247947 */ /* 0x000fea0003800000 */
.L_x_2338:
[----:B-----5:R-:W-:-:S04]  /*4c50*/  LOP3.LUT R19, R19, 0xffff, RZ, 0xc0, !PT ;  /* 0x0000ffff13137812 */ /* 0x020fc800078ec0ff */
[----:B------:R-:W-:-:S05]  /*4c60*/  PRMT R19, R19, 0x8880, RZ ;  /* 0x0000888013137816 */ /* 0x000fca00000000ff */
[----:B------:R-:W-:-:S05]  /*4c70*/  IMAD.MOV.U32 R4, RZ, RZ, R19 ;  /* 0x000000ffff047224 */ /* 0x000fca00078e0013 */
[----:B------:R-:W-:-:S05]  /*4c80*/  SHF.R.S32.HI R5, RZ, 0x1f, R4 ;  /* 0x0000001fff057819 */ /* 0x000fca0000011404 */
[----:B------:R0:W-:Y:S01]  /*4c90*/  STG.E.64 desc[UR36][R2.64], R4 ;  /* 0x0000000402007986 */ /* 0x0001e2000c101b24 */
[----:B------:R-:W-:Y:S05]  /*4ca0*/  BRA `(.L_x_2310) ;  /* 0x00000000000c7947 */ /* 0x000fea0003800000 */
.L_x_2337:
[----:B-----5:R-:W-:-:S04]  /*4cb0*/  LOP3.LUT R19, R19, 0xffff, RZ, 0xc0, !PT ;  /* 0x0000ffff13137812 */ /* 0x020fc800078ec0ff */
[----:B------:R-:W-:-:S05]  /*4cc0*/  PRMT R5, R19, 0x8880, RZ ;  /* 0x0000888013057816 */ /* 0x000fca00000000ff */
[----:B------:R0:W-:Y:S02]  /*4cd0*/  STG.E desc[UR36][R2.64], R5 ;  /* 0x0000000502007986 */ /* 0x0001e4000c101924 */
.L_x_2310:
[----:B------:R-:W-:-:S07]  /*4ce0*/  VIADD R17, R17, 0x80 ;  /* 0x0000008011117836 */ /* 0x000fce0000000000 */
.L_x_2219:
[----:B------:R-:W-:Y:S05]  /*4cf0*/  BSYNC.RECONVERGENT B7 ;  /* 0x0000000000077941 */ /* 0x000fea0003800200 */
.L_x_2218:
[----:B------:R-:W5:Y:S01]  /*4d00*/  LDCU UR4, c[0x0][0x380] ;  /* 0x00007000ff0477ac */ /* 0x000f620008000800 */
[----:B------:R-:W-:Y:S01]  /*4d10*/  BSSY.RECONVERGENT B7, `(.L_x_2341) ;  /* 0x00004be000077945 */ /* 0x000fe20003800200 */
[----:B-----5:R-:W-:-:S13]  /*4d20*/  ISETP.GE.AND P0, PT, R17, UR4, PT ;  /* 0x0000000411007c0c */ /* 0x020fda000bf06270 */
[----:B------:R-:W-:Y:S05]  /*4d30*/  @P0 BRA `(.L_x_2342) ;  /* 0x0000004800ec0947 */ /* 0x000fea0003800000 */
[----:B------:R-:W5:Y:S01]  /*4d40*/  LDCU UR4, c[0x0][0x388] ;  /* 0x00007100ff0477ac */ /* 0x000f620008000800 */
[----:B------:R-:W-:Y:S01]  /*4d50*/  HFMA2 R16, -RZ, RZ, 0, 0 ;  /* 0x00000000ff107431 */ /* 0x000fe200000001ff */
[----:B01----:R-:W-:Y:S01]  /*4d60*/  CS2R R18, SRZ ;  /* 0x0000000000127805 */ /* 0x003fe2000001ff00 */
[----:B------:R-:W-:Y:S01]  /*4d70*/  IMAD.MOV.U32 R0, RZ, RZ, RZ ;  /* 0x000000ffff007224 */ /* 0x000fe200078e00ff */
[----:B-----5:R-:W-:-:S09]  /*4d80*/  UISETP.NE.AND UP0, UPT, UR4, URZ, UPT ;  /* 0x000000ff0400728c */ /* 0x020fd2000bf05270 */
[----:B------:R-:W-:Y:S05]  /*4d90*/  BRA.U !UP0, `(.L_x_2343) ;  /* 0x0000001508d47547 */ /* 0x000fea000b800000 */
[----:B------:R-:W2:Y:S01]  /*4da0*/  LDCU.64 UR4, c[0x0][0x390] ;  /* 0x00007200ff0477ac */ /* 0x000ea20008000a00 */
[----:B------:R-:W-:Y:S01]  /*4db0*/  IMAD.MOV.U32 R16, RZ, RZ, RZ ;  /* 0x000000ffff107224 */ /* 0x000fe200078e00ff */
[----:B------:R-:W0:Y:S01]  /*4dc0*/  LDCU UR6, c[0x0][0x38c] ;  /* 0x00007180ff0677ac */ /* 0x000e220008000800 */
[----:B------:R-:W1:Y:S01]  /*4dd0*/  LDCU.64 UR8, c[0x0][0x4b8] ;  /* 0x00009700ff0877ac */ /* 0x000e620008000a00 */
[----:B------:R-:W5:Y:S01]  /*4de0*/  LDCU.64 UR10, c[0x0][0x4c0] ;  /* 0x00009800ff0a77ac */ /* 0x000f620008000a00 */
[----:B------:R-:W-:Y:S01]  /*4df0*/  UISETP.NE.AND UP0, UPT, UR44, URZ, UPT ;  /* 0x000000ff2c00728c */ /* 0x000fe2000bf05270 */
[----:B--234-:R-:W-:-:S05]  /*4e00*/  IMAD.HI.U32 R2, R17, UR4, R16 ;  /* 0x0000000411027c27 */ /* 0x01cfca000f8e0010 */
[----:B------:R-:W-:-:S05]  /*4e10*/  SHF.R.U32.HI R3, RZ, UR5, R2 ;  /* 0x00000005ff037c19 */ /* 0x000fca0008011602 */
[----:B------:R-:W-:-:S04]  /*4e20*/  IMAD.MOV R18, RZ, RZ, -R3 ;  /* 0x000000ffff127224 */ /* 0x000fc800078e0a03 */
[----:B0-----:R-:W-:-:S04]  /*4e30*/  IMAD R18, R18, UR6, R17 ;  /* 0x0000000612127c24 */ /* 0x001fc8000f8e0211 */
[C---:B-1----:R-:W-:Y:S02]  /*4e40*/  IMAD R16, R18.reuse, UR8, RZ ;  /* 0x0000000812107c24 */ /* 0x042fe4000f8e02ff */
        /* <DEDUP_REMOVED lines=362> */
.L_x_2343:
[----:B------:R-:W2:Y:S01]  /*64f0*/  LDCU.64 UR6, c[0x0][0x650] ;  /* 0x0000ca00ff0677ac */ /* 0x000ea20008000a00 */
[----:B------:R-:W-:Y:S01]  /*6500*/  BSSY.RECONVERGENT B6, `(.L_x_2344) ;  /* 0x00000a4000067945 */ /* 0x000fe20003800200 */
[----:B------:R-:W-:-:S04]  /*6510*/  UPRMT UR4, UR39, 0x7771, URZ ;  /* 0x0000777127047896 */ /* 0x000fc800080000ff */
[----:B------:R-:W-:Y:S01]  /*6520*/  UISETP.GT.AND UP0, UPT, UR4, 0x9, UPT ;  /* 0x000000090400788c */ /* 0x000fe2000bf04270 */
[----:B--234-:R-:W-:-:S05]  /*6530*/  IADD3 R2, P0, PT, R0, UR6, RZ ;  /* 0x0000000600027c10 */ /* 0x01cfca000ff1e0ff */
        /* <DEDUP_REMOVED lines=13> */
.L_x_2348:
[----:B------:R-:W2:Y:S02]  /*6610*/  LDG.E.U8 R2, desc[UR36][R2.64] ;  /* 0x0000002402027981 */ /* 0x000ea4000c1e1100 */
[----:B--2---:R-:W-:Y:S01]  /*6620*/  ISETP.NE.AND P0, PT, R2, RZ, PT ;  /* 0x000000ff0200720c */ /* 0x004fe20003f05270 */
[----:B------:R-:W-:-:S12]  /*6630*/  BRA `(.L_x_2350) ;  /* 0x0000000800407947 */ /* 0x000fd80003800000 */
.L_x_2347:
        /* <DEDUP_REMOVED lines=10> */
.L_x_2352:
[----:B------:R-:W2:Y:S02]  /*66e0*/  LDG.E R2, desc[UR36][R2.64] ;  /* 0x0000002402027981 */ /* 0x000ea4000c1e1900 */
[----:B--2---:R-:W-:Y:S01]  /*66f0*/  ISETP.NE.AND P0, PT, R2, RZ, PT ;  /* 0x000000ff0200720c */ /* 0x004fe20003f05270 */
[----:B------:R-:W-:-:S12]  /*6700*/  BRA `(.L_x_2350) ;  /* 0x00000008000c7947 */ /* 0x000fd80003800000 */
.L_x_2351:
[----:B------:R-:W2:Y:S02]  /*6710*/  LDG.E.U16 R2, desc[UR36][R2.64] ;  /* 0x0000002402027981 */ /* 0x000ea4000c1e1500 */
[----:B--2---:R-:W-:Y:S01]  /*6720*/  ISETP.NE.AND P0, PT, R2, RZ, PT ;  /* 0x000000ff0200720c */ /* 0x004fe20003f05270 */
[----:B------:R-:W-:-:S12]  /*6730*/  BRA `(.L_x_2350) ;  /* 0x0000000800007947 */ /* 0x000fd80003800000 */
.L_x_2346:
        /* <DEDUP_REMOVED lines=9> */
.L_x_2354:
[----:B------:R-:W2:Y:S02]  /*67d0*/  LDG.E.U16 R0, desc[UR36][R2.64] ;  /* 0x0000002402007981 */ /* 0x000ea4000c1e1500 */
[----:B--2---:R-:W-:-:S05]  /*67e0*/  HADD2.F32 R0, -RZ, R0.H0_H0 ;  /* 0x20000000ff007230 */ /* 0x004fca0000004100 */
[----:B------:R-:W-:Y:S01]  /*67f0*/  FSETP.NEU.FTZ.AND P0, PT, R0, RZ, PT ;  /* 0x000000ff0000720b */ /* 0x000fe20003f1d000 */
[----:B------:R-:W-:-:S12]  /*6800*/  BRA `(.L_x_2350) ;  /* 0x0000000400cc7947 */ /* 0x000fd80003800000 */
.L_x_2353:
        /* <DEDUP_REMOVED lines=11> */
.L_x_2356:
        /* <DEDUP_REMOVED lines=8> */
.L_x_2355:
[----:B------:R-:W2:Y:S02]  /*6940*/  LDG.E.64 R2, desc[UR36][R2.64] ;  /* 0x0000002402027981 */ /* 0x000ea4000c1e1b00 */
[----:B--2---:R1:W2:Y:S02]  /*6950*/  DSETP.NEU.AND P0, PT, R2, RZ, PT ;  /* 0x000000ff0200722a */ /* 0x0042a40003f0d000 */
[----:B--2---:R-:W-:Y:S05]  /*6960*/  BRA `(.L_x_2350) ;  /* 0x0000000400747947 */ /* 0x004fea0003800000 */
.L_x_2345:
        /* <DEDUP_REMOVED lines=11> */
.L_x_2359:
        /* <DEDUP_REMOVED lines=8> */
.L_x_2358:
        /* <DEDUP_REMOVED lines=9> */
.L_x_2361:
        /* <DEDUP_REMOVED lines=9> */
[----:B------:R-:W-:Y:S01]  /*6bc0*/  LOP3.LUT P0, RZ, R0, 0x7fffffff, RZ, 0xc0, !PT ;  /* 0x7fffffff00ff7812 */ /* 0x000fe2000780c0ff */
[----:B------:R-:W-:-:S12]  /*6bd0*/  BRA `(.L_x_2350) ;  /* 0x0000000000d87947 */ /* 0x000fd80003800000 */
.L_x_2360:
[----:B------:R-:W2:Y:S02]  /*6be0*/  LDG.E.U16 R0, desc[UR36][R2.64] ;  /* 0x0000002402007981 */ /* 0x000ea4000c1e1500 */
[----:B--2---:R-:W-:-:S05]  /*6bf0*/  IMAD.U32 R0, R0, 0x10000, RZ ;  /* 0x0001000000007824 */ /* 0x004fca00078e00ff */
[----:B------:R-:W-:Y:S01]  /*6c00*/  FSETP.NEU.FTZ.AND P0, PT, R0, RZ, PT ;  /* 0x000000ff0000720b */ /* 0x000fe20003f1d000 */
[----:B------:R-:W-:-:S12]  /*6c10*/  BRA `(.L_x_2350) ;  /* 0x0000000000c87947 */ /* 0x000fd80003800000 */
.L_x_2357:
        /* <DEDUP_REMOVED lines=11> */
.L_x_2364:
[----:B------:R-:W2:Y:S02]  /*6cd0*/  LDG.E.U8 R2, desc[UR36][R2.64] ;  /* 0x0000002402027981 */ /* 0x000ea4000c1e1100 */
[----:B--2---:R-:W-:Y:S01]  /*6ce0*/  ISETP.NE.AND P0, PT, R2, RZ, PT ;  /* 0x000000ff0200720c */ /* 0x004fe20003f05270 */
[----:B------:R-:W-:-:S12]  /*6cf0*/  BRA `(.L_x_2350) ;  /* 0x0000000000907947 */ /* 0x000fd80003800000 */
.L_x_2363:
[----:B------:R-:W2:Y:S02]  /*6d00*/  LDG.E.U8 R2, desc[UR36][R2.64] ;  /* 0x0000002402027981 */ /* 0x000ea4000c1e1100 */
[----:B--2---:R-:W-:Y:S01]  /*6d10*/  ISETP.NE.AND P0, PT, R2, RZ, PT ;  /* 0x000000ff0200720c */ /* 0x004fe20003f05270 */
[----:B------:R-:W-:-:S12]  /*6d20*/  BRA `(.L_x_2350) ;  /* 0x0000000000847947 */ /* 0x000fd80003800000 */
.L_x_2362:
[----:B------:R-:W-:-:S09]  /*6d30*/  UISETP.NE.AND UP0, UPT, UR4, 0x1c, UPT ;  /* 0x0000001c0400788c */ /* 0x000fd2000bf05270 */
[----:B------:R-:W-:Y:S05]  /*6d40*/  BRA.U !UP0, `(.L_x_2365) ;  /* 0x0000000108747547 */ /* 0x000fea000b800000 */
[----:B------:R-:W-:-:S09]  /*6d50*/  UISETP.NE.AND UP0, UPT, UR4, 0x1d, UPT ;  /* 0x0000001d0400788c */ /* 0x000fd2000bf05270 */
[----:B------:R-:W-:Y:S05]  /*6d60*/  BRA.U !UP0, `(.L_x_2366) ;  /* 0x00000001085c7547 */ /* 0x000fea000b800000 */
[----:B------:R-:W-:-:S09]  /*6d70*/  UISETP.NE.AND UP0, UPT, UR4, 0x2c, UPT ;  /* 0x0000002c0400788c */ /* 0x000fd2000bf05270 */
[----:B------:R-:W-:Y:S05]  /*6d80*/  BRA.U UP0, `(.L_x_2349) ;  /* 0x00000001000c7547 */ /* 0x000fea000b800000 */
[----:B------:R-:W2:Y:S02]  /*6d90*/  LDG.E.U8 R2, desc[UR36][R2.64] ;  /* 0x0000002402027981 */ /* 0x000ea4000c1e1100 */
[----:B--2---:R-:W-:Y:S01]  /*6da0*/  ISETP.NE.AND P0, PT, R2, RZ, PT ;  /* 0x000000ff0200720c */ /* 0x004fe20003f05270 */
[----:B------:R-:W-:-:S12]  /*6db0*/  BRA `(.L_x_2350) ;  /* 0x0000000000607947 */ /* 0x000fd80003800000 */
.L_x_2349:
        /* <DEDUP_REMOVED lines=16> */
.L_x_2367:
[----:B------:R-:W-:Y:S01]  /*6ec0*/  PLOP3.LUT P0, PT, PT, PT, PT, 0x8, 0x80 ;  /* 0x000000000080781c */ /* 0x000fe20003f0e170 */
[----:B------:R-:W-:-:S12]  /*6ed0*/  BRA `(.L_x_2350) ;  /* 0x0000000000187947 */ /* 0x000fd80003800000 */
.L_x_2366:
[----:B------:R-:W2:Y:S02]  /*6ee0*/  LDG.E.64 R2, desc[UR36][R2.64] ;  /* 0x0000002402027981 */ /* 0x000ea4000c1e1b00 */
[----:B--2---:R-:W-:-:S04]  /*6ef0*/  ISETP.NE.U32.AND P0, PT, R2, RZ, PT ;  /* 0x000000ff0200720c */ /* 0x004fc80003f05070 */
[----:B------:R-:W-:Y:S01]  /*6f00*/  ISETP.NE.AND.EX P0, PT, R3, RZ, PT, P0 ;  /* 0x000000ff0300720c */ /* 0x000fe20003f05300 */
[----:B------:R-:W-:-:S12]  /*6f10*/  BRA `(.L_x_2350) ;  /* 0x0000000000087947 */ /* 0x000fd80003800000 */
.L_x_2365:
[----:B------:R-:W2:Y:S02]  /*6f20*/  LDG.E R2, desc[UR36][R2.64] ;  /* 0x0000002402027981 */ /* 0x000ea4000c1e1900 */
[----:B--2---:R-:W-:-:S13]  /*6f30*/  ISETP.NE.AND P0, PT, R2, RZ, PT ;  /* 0x000000ff0200720c */ /* 0x004fda0003f05270 */
.L_x_2350:
[----:B------:R-:W-:Y:S05]  /*6f40*/  BSYNC.RECONVERGENT B6 ;  /* 0x0000000000067941 */ /* 0x000fea0003800200 */
.L_x_2344:
        /* <DEDUP_REMOVED lines=20> */
.L_x_2372:
[----:B------:R-:W2:Y:S02]  /*7090*/  LDG.E.U8 R2, desc[UR36][R2.64] ;  /* 0x0000002402027981 */ /* 0x000ea4000c1e1100 */
[----:B--2---:R-:W-:-:S04]  /*70a0*/  ISETP.NE.AND P0, PT, R2, RZ, PT ;  /* 0x000000ff0200720c */ /* 0x004fc80003f05270 */
[----:B------:R-:W-:Y:S01]  /*70b0*/  P2R R22, PR, RZ, 0x1 ;  /* 0x00000001ff167803 */ /* 0x000fe20000000000 */
[----:B------:R-:W-:Y:S08]  /*70c0*/  BRA `(.L_x_2374) ;  /* 0x0000000800947947 */ /* 0x000ff00003800000 */
.L_x_2371:
        /* <DEDUP_REMOVED lines=11> */
.L_x_2376:
[----:B------:R-:W2:Y:S02]  /*7180*/  LDG.E R2, desc[UR36][R2.64] ;  /* 0x0000002402027981 */ /* 0x000ea4000c1e1900 */
[----:B--2---:R-:W-:-:S04]  /*7190*/  ISETP.NE.AND P0, PT, R2, RZ, PT ;  /* 0x000000ff0200720c */ /* 0x004fc80003f05270 */
[----:B------:R-:W-:Y:S01]  /*71a0*/  P2R R22, PR, RZ, 0x1 ;  /* 0x00000001ff167803 */ /* 0x000fe20000000000 */
[----:B------:R-:W-:Y:S08]  /*71b0*/  BRA `(.L_x_2374) ;  /* 0x0000000800587947 */ /* 0x000ff00003800000 */
.L_x_2375:
[----:B------:R-:W2:Y:S02]  /*71c0*/  LDG.E.U16 R2, desc[UR36][R2.64] ;  /* 0x0000002402027981 */ /* 0x000ea4000c1e1500 */
[----:B--2---:R-:W-:-:S04]  /*71d0*/  ISETP.NE.AND P0, PT, R2, RZ, PT ;  /* 0x000000ff0200720c */ /* 0x004fc80003f05270 */
[----:B------:R-:W-:Y:S01]  /*71e0*/  P2R R22, PR, RZ, 0x1 ;  /* 0x00000001ff167803 */ /* 0x000fe20000000000 */
[----:B------:R-:W-:Y:S08]  /*71f0*/  BRA `(.L_x_2374) ;  /* 0x0000000800487947 */ /* 0x000ff00003800000 */
.L_x_2370:
        /* <DEDUP_REMOVED lines=10> */
.L_x_2378:
[----:B------:R-:W2:Y:S02]  /*72a0*/  LDG.E.U16 R0, desc[UR36][R2.64] ;  /* 0x0000002402007981 */ /* 0x000ea4000c1e1500 */
[----:B--2---:R-:W-:-:S05]  /*72b0*/  HADD2.F32 R0, -RZ, R0.H0_H0 ;  /* 0x20000000ff007230 */ /* 0x004fca0000004100 */
[----:B------:R-:W-:-:S04]  /*72c0*/  FSETP.NEU.FTZ.AND P0, PT, R0, RZ, PT ;  /* 0x000000ff0000720b */ /* 0x000fc80003f1d000 */
[----:B------:R-:W-:Y:S01]  /*72d0*/  P2R R22, PR, RZ, 0x1 ;  /* 0x00000001ff167803 */ /* 0x000fe20000000000 */
[----:B------:R-:W-:Y:S08]  /*72e0*/  BRA `(.L_x_2374) ;  /* 0x00000008000c7947 */ /* 0x000ff00003800000 */
.L_x_2377:
        /* <DEDUP_REMOVED lines=12> */
.L_x_2380:
        /* <DEDUP_REMOVED lines=10> */
.L_x_2379:
[----:B------:R-:W2:Y:S02]  /*7450*/  LDG.E.64 R2, desc[UR36][R2.64] ;  /* 0x0000002402027981 */ /* 0x000ea4000c1e1b00 */
[----:B--2---:R-:W1:Y:S02]  /*7460*/  DSETP.NEU.AND P0, PT, R2, RZ, PT ;  /* 0x000000ff0200722a */ /* 0x004e640003f0d000 */
[----:B-1----:R-:W-:Y:S01]  /*7470*/  P2R R22, PR, RZ, 0x1 ;  /* 0x00000001ff167803 */ /* 0x002fe20000000000 */
[----:B------:R-:W-:Y:S06]  /*7480*/  BRA `(.L_x_2374) ;  /* 0x0000000400a47947 */ /* 0x000fec0003800000 */
.L_x_2369:
        /* <DEDUP_REMOVED lines=12> */
.L_x_2383:
        /* <DEDUP_REMOVED lines=9> */
.L_x_2382:
        /* <DEDUP_REMOVED lines=10> */
.L_x_2385:
[----:B------:R-:W2:Y:S02]  /*7680*/  LDG.E.U8 R2, desc[UR36][R2.64] ;  /* 0x0000002402027981 */ /* 0x000ea4000c1e1100 */
[----:B--2---:R-:W-:-:S04]  /*7690*/  SHF.L.U32 R0, R2, 0x19, RZ ;  /* 0x0000001902007819 */ /* 0x004fc800000006ff */
[----:B------:R-:W-:-:S13]  /*76a0*/  ISETP.GE.U32.AND P0, PT, R0, 0x8000000, PT ;  /* 0x080000000000780c */ /* 0x000fda0003f06070 */
[----:B0-----:R-:W-:Y:S01]  /*76b0*/  @!P0 IMAD.SHL.U32 R4, R2, 0x100, RZ ;  /* 0x0000010002048824 */ /* 0x001fe200078e00ff */
        /* <DEDUP_REMOVED lines=8> */
.L_x_2384:
[----:B------:R-:W2:Y:S02]  /*7740*/  LDG.E.U16 R0, desc[UR36][R2.64] ;  /* 0x0000002402007981 */ /* 0x000ea4000c1e1500 */
[----:B--2---:R-:W-:-:S05]  /*7750*/  IMAD.U32 R0, R0, 0x10000, RZ ;  /* 0x0001000000007824 */ /* 0x004fca00078e00ff */
[----:B------:R-:W-:-:S04]  /*7760*/  FSETP.NEU.FTZ.AND P0, PT, R0, RZ, PT ;  /* 0x000000ff0000720b */ /* 0x000fc80003f1d000 */
[----:B------:R-:W-:Y:S01]  /*7770*/  P2R R22, PR, RZ, 0x1 ;  /* 0x00000001ff167803 */ /* 0x000fe20000000000 */
[----:B------:R-:W-:Y:S08]  /*7780*/  BRA `(.L_x_2374) ;  /* 0x0000000000e47947 */ /* 0x000ff00003800000 */
.L_x_2381:
        /* <DEDUP_REMOVED lines=12> */
.L_x_2388:
[----:B------:R-:W2:Y:S02]  /*7850*/  LDG.E.U8 R2, desc[UR36][R2.64] ;  /* 0x0000002402027981 */ /* 0x000ea4000c1e1100 */
[----:B--2---:R-:W-:-:S04]  /*7860*/  ISETP.NE.AND P0, PT, R2, RZ, PT ;  /* 0x000000ff0200720c */ /* 0x004fc80003f05270 */
[----:B------:R-:W-:Y:S01]  /*7870*/  P2R R22, PR, RZ, 0x1 ;  /* 0x00000001ff167803 */ /* 0x000fe20000000000 */
[----:B------:R-:W-:Y:S08]  /*7880*/  BRA `(.L_x_2374) ;  /* 0x0000000000a47947 */ /* 0x000ff00003800000 */
.L_x_2387:
[----:B------:R-:W2:Y:S02]  /*7890*/  LDG.E.U8 R2, desc[UR36][R2.64] ;  /* 0x0000002402027981 */ /* 0x000ea4000c1e1100 */
[----:B--2---:R-:W-:-:S04]  /*78a0*/  ISETP.NE.AND P0, PT, R2, RZ, PT ;  /* 0x000000ff0200720c */ /* 0x004fc80003f05270 */
[----:B------:R-:W-:Y:S01]  /*78b0*/  P2R R22, PR, RZ, 0x1 ;  /* 0x00000001ff167803 */ /* 0x000fe20000000000 */
[----:B------:R-:W-:Y:S08]  /*78c0*/  BRA `(.L_x_2374) ;  /* 0x0000000000947947 */ /* 0x000ff00003800000 */
.L_x_2386:
        /* <DEDUP_REMOVED lines=10> */
.L_x_2373:
        /* <DEDUP_REMOVED lines=16> */
.L_x_2391:
[----:B------:R-:W-:-:S04]  /*7a70*/  PLOP3.LUT P0, PT, PT, PT, PT, 0x8, 0x80 ;  /* 0x000000000080781c */ /* 0x000fc80003f0e170 */
[----:B------:R-:W-:Y:S01]  /*7a80*/  P2R R22, PR, RZ, 0x1 ;  /* 0x00000001ff167803 */ /* 0x000fe20000000000 */
[----:B------:R-:W-:Y:S08]  /*7a90*/  BRA `(.L_x_2374) ;  /* 0x0000000000207947 */ /* 0x000ff00003800000 */
.L_x_2390:
[----:B------:R-:W2:Y:S02]  /*7aa0*/  LDG.E.64 R2, desc[UR36][R2.64] ;  /* 0x0000002402027981 */ /* 0x000ea4000c1e1b00 */
[----:B--2---:R-:W-:-:S04]  /*7ab0*/  ISETP.NE.U32.AND P0, PT, R2, RZ, PT ;  /* 0x000000ff0200720c */ /* 0x004fc80003f05070 */
[----:B------:R-:W-:-:S04]  /*7ac0*/  ISETP.NE.AND.EX P0, PT, R3, RZ, PT, P0 ;  /* 0x000000ff0300720c */ /* 0x000fc80003f05300 */
[----:B------:R-:W-:Y:S01]  /*7ad0*/  P2R R22, PR, RZ, 0x1 ;  /* 0x00000001ff167803 */ /* 0x000fe20000000000 */
[----:B------:R-:W-:Y:S08]  /*7ae0*/  BRA `(.L_x_2374) ;  /* 0x00000000000c7947 */ /* 0x000ff00003800000 */
.L_x_2389:
[----:B------:R-:W2:Y:S02]  /*7af0*/  LDG.E R2, desc[UR36][R2.64] ;  /* 0x0000002402027981 */ /* 0x000ea4000c1e1900 */
[----:B--2---:R-:W-:-:S04]  /*7b00*/  ISETP.NE.AND P0, PT, R2, RZ, PT ;  /* 0x000000ff0200720c */ /* 0x004fc80003f05270 */
[----:B------:R-:W-:-:S09]  /*7b10*/  P2R R22, PR, RZ, 0x1 ;  /* 0x00000001ff167803 */ /* 0x000fd20000000000 */
.L_x_2374:
[----:B------:R-:W-:Y:S05]  /*7b20*/  BSYNC.RECONVERGENT B6 ;  /* 0x0000000000067941 */ /* 0x000fea0003800200 */
.L_x_2368:
        /* <DEDUP_REMOVED lines=17> */
.L_x_2395:
[----:B------:R1:W5:Y:S01]  /*7c40*/  LDG.E.U8 R2, desc[UR36][R4.64] ;  /* 0x0000002404027981 */ /* 0x000362000c1e1100 */
[----:B------:R-:W-:Y:S01]  /*7c50*/  IMAD.MOV.U32 R3, RZ, RZ, RZ ;  /* 0x000000ffff037224 */ /* 0x000fe200078e00ff */
[----:B------:R-:W-:Y:S06]  /*7c60*/  BRA `(.L_x_2397) ;  /* 0x0000000c00407947 */ /* 0x000fec0003800000 */
.L_x_2394:
        /* <DEDUP_REMOVED lines=8> */
.L_x_2399:
[----:B------:R-:W2:Y:S02]  /*7cf0*/  LDG.E R2, desc[UR36][R4.64] ;  /* 0x0000002404027981 */ /* 0x000ea4000c1e1900 */
[----:B--2---:R-:W-:Y:S01]  /*7d00*/  SHF.R.S32.HI R3, RZ, 0x1f, R2 ;  /* 0x0000001fff037819 */ /* 0x004fe20000011402 */
[----:B------:R-:W-:Y:S06]  /*7d10*/  BRA `(.L_x_2397) ;  /* 0x0000000c00147947 */ /* 0x000fec0003800000 */
.L_x_2398:
[----:B------:R-:W2:Y:S02]  /*7d20*/  LDG.E.S16 R2, desc[UR36][R4.64] ;  /* 0x0000002404027981 */ /* 0x000ea4000c1e1700 */
[----:B--2---:R-:W-:Y:S01]  /*7d30*/  SHF.R.S32.HI R3, RZ, 0x1f, R2 ;  /* 0x0000001fff037819 */ /* 0x004fe20000011402 */
[----:B------:R-:W-:Y:S06]  /*7d40*/  BRA `(.L_x_2397) ;  /* 0x0000000c00087947 */ /* 0x000fec0003800000 */
.L_x_2393:
        /* <DEDUP_REMOVED lines=9> */
.L_x_2401:
[----:B------:R-:W2:Y:S02]  /*7de0*/  LDG.E.U16 R4, desc[UR36][R4.64] ;  /* 0x0000002404047981 */ /* 0x000ea4000c1e1500 */
[----:B--2---:R-:W-:-:S06]  /*7df0*/  HADD2.F32 R2, -RZ, R4.H0_H0 ;  /* 0x20000004ff027230 */ /* 0x004fcc0000004100 */
[----:B------:R-:W2:Y:S02]  /*7e00*/  F2I.S64.TRUNC R2, R2 ;  /* 0x0000000200027311 */ /* 0x000ea4000020d900 */
[----:B--2---:R-:W-:Y:S05]  /*7e10*/  BRA `(.L_x_2397) ;  /* 0x0000000800d47947 */ /* 0x004fea0003800000 */
.L_x_2400:
        /* <DEDUP_REMOVED lines=9> */
.L_x_2403:
[----:B------:R-:W2:Y:S02]  /*7eb0*/  LDG.E.U16 R4, desc[UR36][R4.64] ;  /* 0x0000002404047981 */ /* 0x000ea4000c1e1500 */
[----:B--2---:R-:W-:-:S06]  /*7ec0*/  HADD2.F32 R2, -RZ, R4.H0_H0 ;  /* 0x20000004ff027230 */ /* 0x004fcc0000004100 */
[----:B------:R-:W2:Y:S02]  /*7ed0*/  F2I.S64.TRUNC R2, R2 ;  /* 0x0000000200027311 */ /* 0x000ea4000020d900 */
[----:B--2---:R-:W-:Y:S05]  /*7ee0*/  BRA `(.L_x_2397) ;  /* 0x0000000800a07947 */ /* 0x004fea0003800000 */
.L_x_2402:
[----:B------:R-:W2:Y:S02]  /*7ef0*/  LDG.E.64 R2, desc[UR36][R4.64] ;  /* 0x0000002404027981 */ /* 0x000ea4000c1e1b00 */
[----:B--2---:R-:W2:Y:S02]  /*7f00*/  F2I.S64.F64.TRUNC R2, R2 ;  /* 0x0000000200027311 */ /* 0x004ea4000030d900 */
[----:B--2---:R-:W-:Y:S05]  /*7f10*/  BRA `(.L_x_2397) ;  /* 0x0000000800947947 */ /* 0x004fea0003800000 */
.L_x_2392:
        /* <DEDUP_REMOVED lines=13> */
.L_x_2406:
[----:B------:R-:W2:Y:S02]  /*7ff0*/  LDG.E.64 R2, desc[UR36][R4.64] ;  /* 0x0000002404027981 */ /* 0x000ea4000c1e1b00 */
[----:B--2---:R-:W2:Y:S02]  /*8000*/  F2I.S64.F64.TRUNC R2, R2 ;  /* 0x0000000200027311 */ /* 0x004ea4000030d900 */
[----:B--2---:R-:W-:Y:S05]  /*8010*/  BRA `(.L_x_2397) ;  /* 0x0000000800547947 */ /* 0x004fea0003800000 */
.L_x_2405:
        /* <DEDUP_REMOVED lines=26> */
.L_x_2408:
        /* <DEDUP_REMOVED lines=11> */
[----:B------:R-:W2:Y:S02]  /*8270*/  F2I.S64.TRUNC R2, R3 ;  /* 0x0000000300027311 */ /* 0x000ea4000020d900 */
[----:B--2---:R-:W-:Y:S05]  /*8280*/  BRA `(.L_x_2397) ;  /* 0x0000000400b87947 */ /* 0x004fea0003800000 */
.L_x_2407:
[----:B------:R-:W2:Y:S02]  /*8290*/  LDG.E.U16 R2, desc[UR36][R4.64] ;  /* 0x0000002404027981 */ /* 0x000ea4000c1e1500 */
[----:B--2---:R-:W-:-:S06]  /*82a0*/  IMAD.U32 R2, R2, 0x10000, RZ ;  /* 0x0001000002027824 */ /* 0x004fcc00078e00ff */
[----:B------:R-:W2:Y:S02]  /*82b0*/  F2I.S64.TRUNC R2, R2 ;  /* 0x0000000200027311 */ /* 0x000ea4000020d900 */
[----:B--2---:R-:W-:Y:S05]  /*82c0*/  BRA `(.L_x_2397) ;  /* 0x0000000400a87947 */ /* 0x004fea0003800000 */
.L_x_2404:
        /* <DEDUP_REMOVED lines=11> */
.L_x_2411:
        /* <DEDUP_REMOVED lines=21> */
.L_x_2415:
[----:B------:R-:W-:Y:S05]  /*84d0*/  BSYNC.RECONVERGENT B1 ;  /* 0x0000000000017941 */ /* 0x000fea0003800200 */
.L_x_2414:
[----:B------:R-:W-:Y:S02]  /*84e0*/  SHF.L.U32 R0, R0, 0x14, RZ ;  /* 0x0000001400007819 */ /* 0x000fe400000006ff */
[----:B------:R-:W-:-:S04]  /*84f0*/  LEA R2, R2, 0x3b800000, 0x17 ;  /* 0x3b80000002027811 */ /* 0x000fc800078eb8ff */
[----:B------:R-:W-:-:S07]  /*8500*/  LOP3.LUT R2, R2, R0, R7, 0xfe, !PT ;  /* 0x0000000002027212 */ /* 0x000fce00078efe07 */
.L_x_2413:
[----:B------:R-:W-:Y:S05]  /*8510*/  BSYNC.RECONVERGENT B0 ;  /* 0x0000000000007941 */ /* 0x000fea0003800200 */
.L_x_2412:
[----:B------:R-:W4:Y:S02]  /*8520*/  F2I.S64.TRUNC R2, R2 ;  /* 0x0000000200027311 */ /* 0x000f24000020d900 */
[----:B----4-:R-:W-:Y:S05]  /*8530*/  BRA `(.L_x_2397) ;  /* 0x00000004000c7947 */ /* 0x010fea0003800000 */
.L_x_2410:
        /* <DEDUP_REMOVED lines=21> */
.L_x_2419:
[----:B------:R-:W-:Y:S05]  /*8690*/  BSYNC.RECONVERGENT B1 ;  /* 0x0000000000017941 */ /* 0x000fea0003800200 */
.L_x_2418:
[----:B------:R-:W-:Y:S02]  /*86a0*/  SHF.L.U32 R0, R0, 0x15, RZ ;  /* 0x0000001500007819 */ /* 0x000fe400000006ff */
[----:B------:R-:W-:-:S04]  /*86b0*/  LEA R2, R2, 0x37800000, 0x17 ;  /* 0x3780000002027811 */ /* 0x000fc800078eb8ff */
[----:B------:R-:W-:-:S07]  /*86c0*/  LOP3.LUT R2, R2, R0, R7, 0xfe, !PT ;  /* 0x0000000002027212 */ /* 0x000fce00078efe07 */
.L_x_2417:
[----:B------:R-:W-:Y:S05]  /*86d0*/  BSYNC.RECONVERGENT B0 ;  /* 0x0000000000007941 */ /* 0x000fea0003800200 */
.L_x_2416:
[----:B------:R-:W0:Y:S02]  /*86e0*/  F2I.S64.TRUNC R2, R2 ;  /* 0x0000000200027311 */ /* 0x000e24000020d900 */
[----:B0-----:R-:W-:Y:S05]  /*86f0*/  BRA `(.L_x_2397) ;  /* 0x00000000009c7947 */ /* 0x001fea0003800000 */
.L_x_2409:
        /* <DEDUP_REMOVED lines=14> */
.L_x_2423:
[----:B------:R-:W-:Y:S05]  /*87e0*/  BSYNC.RECONVERGENT B0 ;  /* 0x0000000000007941 */ /* 0x000fea0003800200 */
.L_x_2422:
[----:B------:R-:W3:Y:S02]  /*87f0*/  F2I.S64.TRUNC R2, R2 ;  /* 0x0000000200027311 */ /* 0x000ee4000020d900 */
[----:B---3--:R-:W-:Y:S05]  /*8800*/  BRA `(.L_x_2397) ;  /* 0x0000000000587947 */ /* 0x008fea0003800000 */
.L_x_2396:
        /* <DEDUP_REMOVED lines=16> */
.L_x_2424:
[----:B------:R-:W-:Y:S01]  /*8910*/  CS2R R2, SRZ ;  /* 0x0000000000027805 */ /* 0x000fe2000001ff00 */
[----:B------:R-:W-:Y:S06]  /*8920*/  BRA `(.L_x_2397) ;  /* 0x0000000000107947 */ /* 0x000fec0003800000 */
.L_x_2421:
[----:B------:R2:W5:Y:S01]  /*8930*/  LDG.E.64 R2, desc[UR36][R4.64] ;  /* 0x0000002404027981 */ /* 0x000562000c1e1b00 */
[----:B------:R-:W-:Y:S05]  /*8940*/  BRA `(.L_x_2397) ;  /* 0x0000000000087947 */ /* 0x000fea0003800000 */
.L_x_2420:
[----:B------:R3:W5:Y:S01]  /*8950*/  LDG.E R2, desc[UR36][R4.64] ;  /* 0x0000002404027981 */ /* 0x000762000c1e1900 */
[----:B------:R-:W-:-:S07]  /*8960*/  IMAD.MOV.U32 R3, RZ, RZ, RZ ;  /* 0x000000ffff037224 */ /* 0x000fce00078e00ff */
.L_x_2397:
        /* <DEDUP_REMOVED lines=8> */
[----:B------:R-:W-:Y:S01]  /*89f0*/  UISETP.GT.AND UP0, UPT, UR6, 0x9, UPT ;  /* 0x000000090600788c */ /* 0x000fe2000bf04270 */
[----:B------:R-:W-:-:S08]  /*8a00*/  IADD3.X R3, PT, PT, RZ, UR5, RZ, P0, !PT ;  /* 0x00000005ff037c10 */ /* 0x000fd000087fe4ff */
        /* <DEDUP_REMOVED lines=11> */
.L_x_2428:
[----:B-----5:R0:W-:Y:S01]  /*8ac0*/  STG.E.U8 desc[UR36][R2.64], R19 ;  /* 0x0000001302007986 */ /* 0x0201e2000c101124 */
[----:B------:R-:W-:Y:S05]  /*8ad0*/  BRA `(.L_x_2430) ;  /* 0x0000000c00807947 */ /* 0x000fea0003800000 */
.L_x_2427:
        /* <DEDUP_REMOVED lines=12> */
.L_x_2432:
[----:B-----5:R-:W-:-:S04]  /*8ba0*/  LOP3.LUT R19, R19, 0xffff, RZ, 0xc0, !PT ;  /* 0x0000ffff13137812 */ /* 0x020fc800078ec0ff */
[----:B------:R-:W-:-:S05]  /*8bb0*/  PRMT R5, R19, 0x8880, RZ ;  /* 0x0000888013057816 */ /* 0x000fca00000000ff */
[----:B------:R2:W-:Y:S01]  /*8bc0*/  STG.E desc[UR36][R2.64], R5 ;  /* 0x0000000502007986 */ /* 0x0005e2000c101924 */
[----:B------:R-:W-:Y:S05]  /*8bd0*/  BRA `(.L_x_2430) ;  /* 0x0000000c00407947 */ /* 0x000fea0003800000 */
.L_x_2431:
[----:B-----5:R-:W-:-:S04]  /*8be0*/  PRMT R5, R19, 0x8880, RZ ;  /* 0x0000888013057816 */ /* 0x020fc800000000ff */
[----:B------:R-:W-:-:S05]  /*8bf0*/  PRMT R5, R5, 0x7710, RZ ;  /* 0x0000771005057816 */ /* 0x000fca00000000ff */
[----:B------:R4:W-:Y:S01]  /*8c00*/  STG.E.U16 desc[UR36][R2.64], R5 ;  /* 0x0000000502007986 */ /* 0x0009e2000c101524 */
[----:B------:R-:W-:Y:S05]  /*8c10*/  BRA `(.L_x_2430) ;  /* 0x0000000c00307947 */ /* 0x000fea0003800000 */
.L_x_2426:
        /* <DEDUP_REMOVED lines=9> */
.L_x_2434:
[----:B-----5:R-:W0:Y:S02]  /*8cb0*/  I2F.S8 R0, R19 ;  /* 0x0000001300007306 */ /* 0x020e240000001400 */
[----:B0-----:R-:W-:-:S05]  /*8cc0*/  F2FP.F16.F32.PACK_AB R0, RZ, R0 ;  /* 0x00000000ff00723e */ /* 0x001fca00000000ff */
[----:B------:R0:W-:Y:S01]  /*8cd0*/  STG.E.U16 desc[UR36][R2.64], R0 ;  /* 0x0000000002007986 */ /* 0x0001e2000c101524 */
[----:B------:R-:W-:Y:S05]  /*8ce0*/  BRA `(.L_x_2430) ;  /* 0x0000000800fc7947 */ /* 0x000fea0003800000 */
.L_x_2433:
        /* <DEDUP_REMOVED lines=10> */
.L_x_2436:
[----:B-----5:R-:W0:Y:S02]  /*8d90*/  I2F.S8 R19, R19 ;  /* 0x0000001300137306 */ /* 0x020e240000001400 */
[----:B0-----:R-:W-:-:S04]  /*8da0*/  F2FP.F16.F32.PACK_AB R5, RZ, R19 ;  /* 0x00000013ff05723e */ /* 0x001fc800000000ff */
[----:B------:R-:W-:-:S05]  /*8db0*/  PRMT R5, R5, 0x5410, RZ ;  /* 0x0000541005057816 */ /* 0x000fca00000000ff */
[----:B------:R0:W-:Y:S01]  /*8dc0*/  STG.E desc[UR36][R2.64], R5 ;  /* 0x0000000502007986 */ /* 0x0001e2000c101924 */
[----:B------:R-:W-:Y:S05]  /*8dd0*/  BRA `(.L_x_2430) ;  /* 0x0000000800c07947 */ /* 0x000fea0003800000 */
.L_x_2435:
[----:B-----5:R-:W-:-:S04]  /*8de0*/  PRMT R4, R19, 0x8880, RZ ;  /* 0x0000888013047816 */ /* 0x020fc800000000ff */
[----:B------:R-:W-:-:S06]  /*8df0*/  PRMT R4, R4, 0x7710, RZ ;  /* 0x0000771004047816 */ /* 0x000fcc00000000ff */
[----:B------:R-:W0:Y:S02]  /*8e00*/  I2F.F64.S16 R4, R4 ;  /* 0x0000000400047312 */ /* 0x000e240000101c00 */
[----:B0-----:R0:W-:Y:S01]  /*8e10*/  STG.E.64 desc[UR36][R2.64], R4 ;  /* 0x0000000402007986 */ /* 0x0011e2000c101b24 */
[----:B------:R-:W-:Y:S05]  /*8e20*/  BRA `(.L_x_2430) ;  /* 0x0000000800ac7947 */ /* 0x000fea0003800000 */
.L_x_2425:
        /* <DEDUP_REMOVED lines=14> */
.L_x_2440:
[----:B-----5:R-:W0:Y:S01]  /*8f10*/  I2F.S8 R5, R19 ;  /* 0x0000001300057306 */ /* 0x020e220000001400 */
[----:B------:R-:W-:Y:S01]  /*8f20*/  BSSY.RECONVERGENT B0, `(.L_x_2441) ;  /* 0x0000013000007945 */ /* 0x000fe20003800200 */
[----:B------:R-:W-:Y:S01]  /*8f30*/  IMAD.MOV.U32 R0, RZ, RZ, 0x80 ;  /* 0x00000080ff007424 */ /* 0x000fe200078e00ff */
[----:B0-----:R-:W-:-:S04]  /*8f40*/  LOP3.LUT R4, R5, 0x7fffffff, RZ, 0xc0, !PT ;  /* 0x7fffffff05047812 */ /* 0x001fc800078ec0ff */
        /* <DEDUP_REMOVED lines=14> */
.L_x_2443:
[----:B------:R-:W-:-:S04]  /*9030*/  SHF.R.U32.HI R5, RZ, 0x18, R5 ;  /* 0x00000018ff057819 */ /* 0x000fc80000011605 */
[----:B------:R-:W-:-:S07]  /*9040*/  LOP3.LUT R0, R0, 0x80, R5, 0xf8, !PT ;  /* 0x0000008000007812 */ /* 0x000fce00078ef805 */
.L_x_2442:
[----:B------:R-:W-:Y:S05]  /*9050*/  BSYNC.RECONVERGENT B0 ;  /* 0x0000000000007941 */ /* 0x000fea0003800200 */
.L_x_2441:
[----:B------:R0:W-:Y:S01]  /*9060*/  STG.E.U8 desc[UR36][R2.64], R0 ;  /* 0x0000000002007986 */ /* 0x0001e2000c101124 */
[----:B------:R-:W-:Y:S05]  /*9070*/  BRA `(.L_x_2430) ;  /* 0x0000000800187947 */ /* 0x000fea0003800000 */
.L_x_2439:
[----:B-----5:R-:W0:Y:S01]  /*9080*/  I2F.S8 R5, R19 ;  /* 0x0000001300057306 */ /* 0x020e220000001400 */
[----:B------:R-:W-:Y:S01]  /*9090*/  BSSY.RECONVERGENT B0, `(.L_x_2444) ;  /* 0x0000013000007945 */ /* 0x000fe20003800200 */
[----:B------:R-:W-:Y:S02]  /*90a0*/  MOV R0, 0x80 ;  /* 0x0000008000007802 */ /* 0x000fe40000000f00 */
        /* <DEDUP_REMOVED lines=15> */
.L_x_2446:
[----:B------:R-:W-:-:S04]  /*91a0*/  SHF.R.U32.HI R5, RZ, 0x18, R5 ;  /* 0x00000018ff057819 */ /* 0x000fc80000011605 */
[----:B------:R-:W-:-:S07]  /*91b0*/  LOP3.LUT R0, R0, 0x80, R5, 0xf8, !PT ;  /* 0x0000008000007812 */ /* 0x000fce00078ef805 */
.L_x_2445:
[----:B------:R-:W-:Y:S05]  /*91c0*/  BSYNC.RECONVERGENT B0 ;  /* 0x0000000000007941 */ /* 0x000fea0003800200 */
.L_x_2444:
[----:B------:R0:W-:Y:S01]  /*91d0*/  STG.E.U8 desc[UR36][R2.64], R0 ;  /* 0x0000000002007986 */ /* 0x0001e2000c101124 */
[----:B------:R-:W-:Y:S05]  /*91e0*/  BRA `(.L_x_2430) ;  /* 0x0000000400bc7947 */ /* 0x000fea0003800000 */
.L_x_2438:
[----:B------:R-:W-:-:S09]  /*91f0*/  UISETP.NE.AND UP0, UPT, UR6, 0x1c, UPT ;  /* 0x0000001c0600788c */ /* 0x000fd2000bf05270 */
[----:B------:R-:W-:Y:S05]  /*9200*/  BRA.U !UP0, `(.L_x_2447) ;  /* 0x0000000108687547 */ /* 0x000fea000b800000 */
[----:B------:R-:W-:-:S09]  /*9210*/  UISETP.NE.AND UP0, UPT, UR6, 0x1d, UPT ;  /* 0x0000001d0600788c */ /* 0x000fd2000bf05270 */
[----:B------:R-:W-:Y:S05]  /*9220*/  BRA.U !UP0, `(.L_x_2448) ;  /* 0x0000000108487547 */ /* 0x000fea000b800000 */
[----:B------:R-:W-:-:S09]  /*9230*/  UISETP.NE.AND UP0, UPT, UR6, 0x2c, UPT ;  /* 0x0000002c0600788c */ /* 0x000fd2000bf05270 */
[----:B------:R-:W-:Y:S05]  /*9240*/  BRA.U UP0, `(.L_x_2429) ;  /* 0x0000000100c07547 */ /* 0x000fea000b800000 */
        /* <DEDUP_REMOVED lines=16> */
.L_x_2448:
[----:B-----5:R-:W-:-:S04]  /*9350*/  LOP3.LUT R19, R19, 0xffff, RZ, 0xc0, !PT ;  /* 0x0000ffff13137812 */ /* 0x020fc800078ec0ff */
[----:B------:R-:W-:-:S05]  /*9360*/  PRMT R19, R19, 0x8880, RZ ;  /* 0x0000888013137816 */ /* 0x000fca00000000ff */
[----:B------:R-:W-:-:S05]  /*9370*/  IMAD.MOV.U32 R4, RZ, RZ, R19 ;  /* 0x000000ffff047224 */ /* 0x000fca00078e0013 */
[----:B------:R-:W-:-:S05]  /*9380*/  SHF.R.S32.HI R5, RZ, 0x1f, R4 ;  /* 0x0000001fff057819 */ /* 0x000fca0000011404 */
[----:B------:R0:W-:Y:S01]  /*9390*/  STG.E.64 desc[UR36][R2.64], R4 ;  /* 0x0000000402007986 */ /* 0x0001e2000c101b24 */
[----:B------:R-:W-:Y:S05]  /*93a0*/  BRA `(.L_x_2430) ;  /* 0x00000004004c7947 */ /* 0x000fea0003800000 */
.L_x_2447:
[----:B-----5:R-:W-:-:S04]  /*93b0*/  LOP3.LUT R19, R19, 0xffff, RZ, 0xc0, !PT ;  /* 0x0000ffff13137812 */ /* 0x020fc800078ec0ff */
[----:B------:R-:W-:-:S05]  /*93c0*/  PRMT R5, R19, 0x8880, RZ ;  /* 0x0000888013057816 */ /* 0x000fca00000000ff */
[----:B------:R0:W-:Y:S01]  /*93d0*/  STG.E desc[UR36][R2.64], R5 ;  /* 0x0000000502007986 */ /* 0x0001e2000c101924 */
[----:B------:R-:W-:Y:S05]  /*93e0*/  BRA `(.L_x_2430) ;  /* 0x00000004003c7947 */ /* 0x000fea0003800000 */
.L_x_2437:
        /* <DEDUP_REMOVED lines=10> */
.L_x_2450:
[----:B-----5:R-:W-:Y:S02]  /*9490*/  PRMT R4, R19, 0x8880, RZ ;  /* 0x0000888013047816 */ /* 0x020fe400000000ff */
[----:B------:R-:W-:Y:S02]  /*94a0*/  CS2R R6, SRZ ;  /* 0x0000000000067805 */ /* 0x000fe4000001ff00 */
[----:B------:R-:W-:-:S06]  /*94b0*/  PRMT R4, R4, 0x7710, RZ ;  /* 0x0000771004047816 */ /* 0x000fcc00000000ff */
[----:B------:R-:W0:Y:S02]  /*94c0*/  I2F.F64.S16 R4, R4 ;  /* 0x0000000400047312 */ /* 0x000e240000101c00 */
[----:B0-----:R0:W-:Y:S01]  /*94d0*/  STG.E.128 desc[UR36][R2.64], R4 ;  /* 0x0000000402007986 */ /* 0x0011e2000c101d24 */
[----:B------:R-:W-:Y:S05]  /*94e0*/  BRA `(.L_x_2430) ;  /* 0x0000000000fc7947 */ /* 0x000fea0003800000 */
.L_x_2449:
[----:B------:R-:W-:-:S09]  /*94f0*/  UISETP.NE.AND UP0, UPT, UR6, 0xf, UPT ;  /* 0x0000000f0600788c */ /* 0x000fd2000bf05270 */
[----:B------:R-:W-:Y:S05]  /*9500*/  BRA.U !UP0, `(.L_x_2451) ;  /* 0x0000000108e87547 */ /* 0x000fea000b800000 */
[----:B------:R-:W-:-:S09]  /*9510*/  UISETP.NE.AND UP0, UPT, UR6, 0x17, UPT ;  /* 0x000000170600788c */ /* 0x000fd2000bf05270 */
[----:B------:R-:W-:Y:S05]  /*9520*/  BRA.U !UP0, `(.L_x_2452) ;  /* 0x0000000108907547 */ /* 0x000fea000b800000 */
[----:B------:R-:W-:-:S09]  /*9530*/  UISETP.NE.AND UP0, UPT, UR6, 0x18, UPT ;  /* 0x000000180600788c */ /* 0x000fd2000bf05270 */
[----:B------:R-:W-:Y:S05]  /*9540*/  BRA.U !UP0, `(.L_x_2453) ;  /* 0x0000000108447547 */ /* 0x000fea000b800000 */
.L_x_2429:
        /* <DEDUP_REMOVED lines=15> */
[----:B--2--5:R-:W-:Y:S05]  /*9640*/  CALL.ABS.NOINC R2 ;  /* 0x0000000002007343 */ /* 0x024fea0003c00000 */
.L_x_2454:
[----:B------:R-:W-:Y:S05]  /*9650*/  BRA `(.L_x_2430) ;  /* 0x0000000000a07947 */ /* 0x000fea0003800000 */
.L_x_2453:
[----:B-----5:R-:W0:Y:S01]  /*9660*/  I2F.S8 R19, R19 ;  /* 0x0000001300137306 */ /* 0x020e220000001400 */
[----:B------:R-:W-:Y:S01]  /*9670*/  BSSY.RECONVERGENT B0, `(.L_x_2455) ;  /* 0x000000c000007945 */ /* 0x000fe20003800200 */
[----:B------:R-:W-:Y:S01]  /*9680*/  IMAD.MOV.U32 R0, RZ, RZ, 0x7f ;  /* 0x0000007fff007424 */ /* 0x000fe200078e00ff */
[----:B0-----:R-:W-:Y:S02]  /*9690*/  LOP3.LUT R4, R19, 0x7fffffff, RZ, 0xc0, !PT ;  /* 0x7fffffff13047812 */ /* 0x001fe400078ec0ff */
        /* <DEDUP_REMOVED lines=9> */
.L_x_2456:
[----:B------:R-:W-:Y:S05]  /*9730*/  BSYNC.RECONVERGENT B0 ;  /* 0x0000000000007941 */ /* 0x000fea0003800200 */
.L_x_2455:
[----:B------:R-:W-:-:S05]  /*9740*/  LOP3.LUT R5, R0, 0x80, R5, 0xf8, !PT ;  /* 0x0000008000057812 */ /* 0x000fca00078ef805 */
[----:B------:R0:W-:Y:S01]  /*9750*/  STG.E.U8 desc[UR36][R2.64], R5 ;  /* 0x0000000502007986 */ /* 0x0001e2000c101124 */
[----:B------:R-:W-:Y:S05]  /*9760*/  BRA `(.L_x_2430) ;  /* 0x00000000005c7947 */ /* 0x000fea0003800000 */
.L_x_2452:
[----:B-----5:R-:W0:Y:S01]  /*9770*/  I2F.S8 R5, R19 ;  /* 0x0000001300057306 */ /* 0x020e220000001400 */
[----:B------:R-:W-:Y:S01]  /*9780*/  BSSY.RECONVERGENT B0, `(.L_x_2457) ;  /* 0x000000e000007945 */ /* 0x000fe20003800200 */
[----:B0-----:R-:W-:-:S04]  /*9790*/  LOP3.LUT R4, R5, 0x7fffffff, RZ, 0xc0, !PT ;  /* 0x7fffffff05047812 */ /* 0x001fc800078ec0ff */
        /* <DEDUP_REMOVED lines=9> */
.L_x_2458:
[----:B------:R-:W-:Y:S01]  /*9830*/  IMAD.MOV.U32 R0, RZ, RZ, 0x7f ;  /* 0x0000007fff007424 */ /* 0x000fe200078e00ff */
[----:B------:R-:W-:-:S04]  /*9840*/  ISETP.GT.U32.AND P0, PT, R4, 0x7f800000, PT ;  /* 0x7f8000000400780c */ /* 0x000fc80003f04070 */
[----:B------:R-:W-:-:S09]  /*9850*/  SEL R0, R0, 0x7c, P0 ;  /* 0x0000007c00007807 */ /* 0x000fd20000000000 */
.L_x_2459:
[----:B------:R-:W-:Y:S05]  /*9860*/  BSYNC.RECONVERGENT B0 ;  /* 0x0000000000007941 */ /* 0x000fea0003800200 */
.L_x_2457:
[----:B------:R-:W-:-:S04]  /*9870*/  SHF.R.U32.HI R5, RZ, 0x18, R5 ;  /* 0x00000018ff057819 */ /* 0x000fc80000011605 */
[----:B------:R-:W-:-:S05]  /*9880*/  LOP3.LUT R5, R0, 0x80, R5, 0xf8, !PT ;  /* 0x0000008000057812 */ /* 0x000fca00078ef805 */
[----:B------:R0:W-:Y:S01]  /*9890*/  STG.E.U8 desc[UR36][R2.64], R5 ;  /* 0x0000000502007986 */ /* 0x0001e2000c101124 */
[----:B------:R-:W-:Y:S05]  /*98a0*/  BRA `(.L_x_2430) ;  /* 0x00000000000c7947 */ /* 0x000fea0003800000 */
.L_x_2451:
[----:B-----5:R-:W0:Y:S02]  /*98b0*/  I2F.S8 R0, R19 ;  /* 0x0000001300007306 */ /* 0x020e240000001400 */
[----:B0-----:R-:W-:-:S05]  /*98c0*/  F2FP.BF16.F32.PACK_AB R0, RZ, R0 ;  /* 0x00000000ff00723e */ /* 0x001fca00000010ff */
[----:B------:R0:W-:Y:S02]  /*98d0*/  STG.E.U16 desc[UR36][R2.64], R0 ;  /* 0x0000000002007986 */ /* 0x0001e4000c101524 */
.L_x_2430:
[----:B------:R-:W-:-:S07]  /*98e0*/  VIADD R17, R17, 0x80 ;  /* 0x0000008011117836 */ /* 0x000fce0000000000 */
.L_x_2342:
[----:B------:R-:W-:Y:S05]  /*98f0*/  BSYNC.RECONVERGENT B7 ;  /* 0x0000000000077941 */ /* 0x000fea0003800200 */
.L_x_2341:
[----:B------:R-:W5:Y:S01]  /*9900*/  LDCU UR4, c[0x0][0x380] ;  /* 0x00007000ff0477ac */ /* 0x000f620008000800 */
[----:B------:R-:W-:Y:S01]  /*9910*/  BSSY.RECONVERGENT B7, `(.L_x_2460) ;  /* 0x00004be000077945 */ /* 0x000fe20003800200 */
[----:B-----5:R-:W-:-:S13]  /*9920*/  ISETP.GE.AND P0, PT, R17, UR4, PT ;  /* 0x0000000411007c0c */ /* 0x020fda000bf06270 */
[----:B------:R-:W-:Y:S05]  /*9930*/  @P0 BRA `(.L_x_2461) ;  /* 0x0000004800ec0947 */ /* 0x000fea0003800000 */
[----:B------:R-:W5:Y:S01]  /*9940*/  LDCU UR4, c[0x0][0x388] ;  /* 0x00007100ff0477ac */ /* 0x000f620008000800 */
[----:B01----:R-:W-:Y:S01]  /*9950*/  CS2R R18, SRZ ;  /* 0x0000000000127805 */ /* 0x003fe2000001ff00 */
[----:B------:R-:W-:Y:S01]  /*9960*/  IMAD.MOV.U32 R0, RZ, RZ, RZ ;  /* 0x000000ffff007224 */ /* 0x000fe200078e00ff */
[----:B------:R-:W-:Y:S01]  /*9970*/  MOV R16, RZ ;  /* 0x000000ff00107202 */ /* 0x000fe20000000f00 */
        /* <DEDUP_REMOVED lines=375> */
.L_x_2462:
        /* <DEDUP_REMOVED lines=18> */
.L_x_2467:
[----:B------:R-:W2:Y:S02]  /*b210*/  LDG.E.U8 R2, desc[UR36][R2.64] ;  /* 0x0000002402027981 */ /* 0x000ea4000c1e1100 */
[----:B--2---:R-:W-:Y:S01]  /*b220*/  ISETP.NE.AND P0, PT, R2, RZ, PT ;  /* 0x000000ff0200720c */ /* 0x004fe20003f05270 */
[----:B------:R-:W-:-:S12]  /*b230*/  BRA `(.L_x_2469) ;  /* 0x0000000800407947 */ /* 0x000fd80003800000 */
.L_x_2466:
        /* <DEDUP_REMOVED lines=10> */
.L_x_2471:
[----:B------:R-:W2:Y:S02]  /*b2e0*/  LDG.E R2, desc[UR36][R2.64] ;  /* 0x0000002402027981 */ /* 0x000ea4000c1e1900 */
[----:B--2---:R-:W-:Y:S01]  /*b2f0*/  ISETP.NE.AND P0, PT, R2, RZ, PT ;  /* 0x000000ff0200720c */ /* 0x004fe20003f05270 */
[----:B------:R-:W-:-:S12]  /*b300*/  BRA `(.L_x_2469) ;  /* 0x00000008000c7947 */ /* 0x000fd80003800000 */
.L_x_2470:
[----:B------:R-:W2:Y:S02]  /*b310*/  LDG.E.U16 R2, desc[UR36][R2.64] ;  /* 0x0000002402027981 */ /* 0x000ea4000c1e1500 */
[----:B--2---:R-:W-:Y:S01]  /*b320*/  ISETP.NE.AND P0, PT, R2, RZ, PT ;  /* 0x000000ff0200720c */ /* 0x004fe20003f05270 */
[----:B------:R-:W-:-:S12]  /*b330*/  BRA `(.L_x_2469) ;  /* 0x0000000800007947 */ /* 0x000fd80003800000 */
.L_x_2465:
        /* <DEDUP_REMOVED lines=9> */
.L_x_2473:
[----:B------:R-:W2:Y:S02]  /*b3d0*/  LDG.E.U16 R0, desc[UR36][R2.64] ;  /* 0x0000002402007981 */ /* 0x000ea4000c1e1500 */
[----:B--2---:R-:W-:-:S05]  /*b3e0*/  HADD2.F32 R0, -RZ, R0.H0_H0 ;  /* 0x20000000ff007230 */ /* 0x004fca0000004100 */
[----:B------:R-:W-:Y:S01]  /*b3f0*/  FSETP.NEU.FTZ.AND P0, PT, R0, RZ, PT ;  /* 0x000000ff0000720b */ /* 0x000fe20003f1d000 */
[----:B------:R-:W-:-:S12]  /*b400*/  BRA `(.L_x_2469) ;  /* 0x0000000400cc7947 */ /* 0x000fd80003800000 */
.L_x_2472:
        /* <DEDUP_REMOVED lines=11> */
.L_x_2475:
        /* <DEDUP_REMOVED lines=8> */
.L_x_2474:
[----:B------:R-:W2:Y:S02]  /*b540*/  LDG.E.64 R2, desc[UR36][R2.64] ;  /* 0x0000002402027981 */ /* 0x000ea4000c1e1b00 */
[----:B--2---:R1:W2:Y:S02]  /*b550*/  DSETP.NEU.AND P0, PT, R2, RZ, PT ;  /* 0x000000ff0200722a */ /* 0x0042a40003f0d000 */
[----:B--2---:R-:W-:Y:S05]  /*b560*/  BRA `(.L_x_2469) ;  /* 0x0000000400747947 */ /* 0x004fea0003800000 */
.L_x_2464:
        /* <DEDUP_REMOVED lines=11> */
.L_x_2478:
        /* <DEDUP_REMOVED lines=8> */
.L_x_2477:
        /* <DEDUP_REMOVED lines=9> */
.L_x_2480:
        /* <DEDUP_REMOVED lines=11> */
.L_x_2479:
[----:B------:R-:W2:Y:S02]  /*b7e0*/  LDG.E.U16 R0, desc[UR36][R2.64] ;  /* 0x0000002402007981 */ /* 0x000ea4000c1e1500 */
[----:B--2---:R-:W-:-:S05]  /*b7f0*/  IMAD.U32 R0, R0, 0x10000, RZ ;  /* 0x0001000000007824 */ /* 0x004fca00078e00ff */
[----:B------:R-:W-:Y:S01]  /*b800*/  FSETP.NEU.FTZ.AND P0, PT, R0, RZ, PT ;  /* 0x000000ff0000720b */ /* 0x000fe20003f1d000 */
[----:B------:R-:W-:-:S12]  /*b810*/  BRA `(.L_x_2469) ;  /* 0x0000000000c87947 */ /* 0x000fd80003800000 */
.L_x_2476:
        /* <DEDUP_REMOVED lines=11> */
.L_x_2483:
[----:B------:R-:W2:Y:S02]  /*b8d0*/  LDG.E.U8 R2, desc[UR36][R2.64] ;  /* 0x0000002402027981 */ /* 0x000ea4000c1e1100 */
[----:B--2---:R-:W-:Y:S01]  /*b8e0*/  ISETP.NE.AND P0, PT, R2, RZ, PT ;  /* 0x000000ff0200720c */ /* 0x004fe20003f05270 */
[----:B------:R-:W-:-:S12]  /*b8f0*/  BRA `(.L_x_2469) ;  /* 0x0000000000907947 */ /* 0x000fd80003800000 */
.L_x_2482:
[----:B------:R-:W2:Y:S02]  /*b900*/  LDG.E.U8 R2, desc[UR36][R2.64] ;  /* 0x0000002402027981 */ /* 0x000ea4000c1e1100 */
[----:B--2---:R-:W-:Y:S01]  /*b910*/  ISETP.NE.AND P0, PT, R2, RZ, PT ;  /* 0x000000ff0200720c */ /* 0x004fe20003f05270 */
[----:B------:R-:W-:-:S12]  /*b920*/  BRA `(.L_x_2469) ;  /* 0x0000000000847947 */ /* 0x000fd80003800000 */
.L_x_2481:
        /* <DEDUP_REMOVED lines=9> */
.L_x_2468:
        /* <DEDUP_REMOVED lines=16> */
.L_x_2486:
[----:B------:R-:W-:Y:S01]  /*bac0*/  PLOP3.LUT P0, PT, PT, PT, PT, 0x8, 0x80 ;  /* 0x000000000080781c */ /* 0x000fe20003f0e170 */
[----:B------:R-:W-:-:S12]  /*bad0*/  BRA `(.L_x_2469) ;  /* 0x0000000000187947 */ /* 0x000fd80003800000 */
.L_x_2485:
[----:B------:R-:W2:Y:S02]  /*bae0*/  LDG.E.64 R2, desc[UR36][R2.64] ;  /* 0x0000002402027981 */ /* 0x000ea4000c1e1b00 */
[----:B--2---:R-:W-:-:S04]  /*baf0*/  ISETP.NE.U32.AND P0, PT, R2, RZ, PT ;  /* 0x000000ff0200720c */ /* 0x004fc80003f05070 */
[----:B------:R-:W-:Y:S01]  /*bb00*/  ISETP.NE.AND.EX P0, PT, R3, RZ, PT, P0 ;  /* 0x000000ff0300720c */ /* 0x000fe20003f05300 */
[----:B------:R-:W-:-:S12]  /*bb10*/  BRA `(.L_x_2469) ;  /* 0x0000000000087947 */ /* 0x000fd80003800000 */
.L_x_2484:
[----:B------:R-:W2:Y:S02]  /*bb20*/  LDG.E R2, desc[UR36][R2.64] ;  /* 0x0000002402027981 */ /* 0x000ea4000c1e1900 */
[----:B--2---:R-:W-:-:S13]  /*bb30*/  ISETP.NE.AND P0, PT, R2, RZ, PT ;  /* 0x000000ff0200720c */ /* 0x004fda0003f05270 */
.L_x_2469:
[----:B------:R-:W-:Y:S05]  /*bb40*/  BSYNC.RECONVERGENT B6 ;  /* 0x0000000000067941 */ /* 0x000fea0003800200 */
.L_x_2463:
        /* <DEDUP_REMOVED lines=20> */
.L_x_2491:
[----:B------:R-:W2:Y:S02]  /*bc90*/  LDG.E.U8 R2, desc[UR36][R2.64] ;  /* 0x0000002402027981 */ /* 0x000ea4000c1e1100 */
[----:B--2---:R-:W-:-:S04]  /*bca0*/  ISETP.NE.AND P0, PT, R2, RZ, PT ;  /* 0x000000ff0200720c */ /* 0x004fc80003f05270 */
[----:B------:R-:W-:Y:S01]  /*bcb0*/  P2R R22, PR, RZ, 0x1 ;  /* 0x00000001ff167803 */ /* 0x000fe20000000000 */
[----:B------:R-:W-:Y:S08]  /*bcc0*/  BRA `(.L_x_2493) ;  /* 0x0000000800947947 */ /* 0x000ff00003800000 */
.L_x_2490:
        /* <DEDUP_REMOVED lines=11> */
.L_x_2495:
[----:B------:R-:W2:Y:S02]  /*bd80*/  LDG.E R2, desc[UR36][R2.64] ;  /* 0x0000002402027981 */ /* 0x000ea4000c1e1900 */
[----:B--2---:R-:W-:-:S04]  /*bd90*/  ISETP.NE.AND P0, PT, R2, RZ, PT ;  /* 0x000000ff0200720c */ /* 0x004fc80003f05270 */
[----:B------:R-:W-:Y:S01]  /*bda0*/  P2R R22, PR, RZ, 0x1 ;  /* 0x00000001ff167803 */ /* 0x000fe20000000000 */
[----:B------:R-:W-:Y:S08]  /*bdb0*/  BRA `(.L_x_2493) ;  /* 0x0000000800587947 */ /* 0x000ff00003800000 */
.L_x_2494:
[----:B------:R-:W2:Y:S02]  /*bdc0*/  LDG.E.U16 R2, desc[UR36][R2.64] ;  /* 0x0000002402027981 */ /* 0x000ea4000c1e1500 */
[----:B--2---:R-:W-:-:S04]  /*bdd0*/  ISETP.NE.AND P0, PT, R2, RZ, PT ;  /* 0x000000ff0200720c */ /* 0x004fc80003f05270 */
[----:B------:R-:W-:Y:S01]  /*bde0*/  P2R R22, PR, RZ, 0x1 ;  /* 0x00000001ff167803 */ /* 0x000fe20000000000 */
[----:B------:R-:W-:Y:S08]  /*bdf0*/  BRA `(.L_x_2493) ;  /* 0x0000000800487947 */ /* 0x000ff00003800000 */
.L_x_2489:
        /* <DEDUP_REMOVED lines=10> */
.L_x_2497:
[----:B------:R-:W2:Y:S02]  /*bea0*/  LDG.E.U16 R0, desc[UR36][R2.64] ;  /* 0x0000002402007981 */ /* 0x000ea4000c1e1500 */
[----:B--2---:R-:W-:-:S05]  /*beb0*/  HADD2.F32 R0, -RZ, R0.H0_H0 ;  /* 0x20000000ff007230 */ /* 0x004fca0000004100 */
[----:B------:R-:W-:-:S04]  /*bec0*/  FSETP.NEU.FTZ.AND P0, PT, R0, RZ, PT ;  /* 0x000000ff0000720b */ /* 0x000fc80003f1d000 */
[----:B------:R-:W-:Y:S01]  /*bed0*/  P2R R22, PR, RZ, 0x1 ;  /* 0x00000001ff167803 */ /* 0x000fe20000000000 */
[----:B------:R-:W-:Y:S08]  /*bee0*/  BRA `(.L_x_2493) ;  /* 0x00000008000c7947 */ /* 0x000ff00003800000 */
.L_x_2496:
        /* <DEDUP_REMOVED lines=12> */
.L_x_2499:
        /* <DEDUP_REMOVED lines=10> */
.L_x_2498:
[----:B------:R-:W2:Y:S02]  /*c050*/  LDG.E.64 R2, desc[UR36][R2.64] ;  /* 0x0000002402027981 */ /* 0x000ea4000c1e1b00 */
[----:B--2---:R-:W1:Y:S02]  /*c060*/  DSETP.NEU.AND P0, PT, R2, RZ, PT ;  /* 0x000000ff0200722a */ /* 0x004e640003f0d000 */
[----:B-1----:R-:W-:Y:S01]  /*c070*/  P2R R22, PR, RZ, 0x1 ;  /* 0x00000001ff167803 */ /* 0x002fe20000000000 */
[----:B------:R-:W-:Y:S06]  /*c080*/  BRA `(.L_x_2493) ;  /* 0x0000000400a47947 */ /* 0x000fec0003800000 */
.L_x_2488:
        /* <DEDUP_REMOVED lines=12> */
.L_x_2502:
        /* <DEDUP_REMOVED lines=9> */
.L_x_2501:
        /* <DEDUP_REMOVED lines=10> */
.L_x_2504:
        /* <DEDUP_REMOVED lines=12> */
.L_x_2503:
[----:B------:R-:W2:Y:S02]  /*c340*/  LDG.E.U16 R0, desc[UR36][R2.64] ;  /* 0x0000002402007981 */ /* 0x000ea4000c1e1500 */
[----:B--2---:R-:W-:-:S05]  /*c350*/  IMAD.U32 R0, R0, 0x10000, RZ ;  /* 0x0001000000007824 */ /* 0x004fca00078e00ff */
[----:B------:R-:W-:-:S04]  /*c360*/  FSETP.NEU.FTZ.AND P0, PT, R0, RZ, PT ;  /* 0x000000ff0000720b */ /* 0x000fc80003f1d000 */
[----:B------:R-:W-:Y:S01]  /*c370*/  P2R R22, PR, RZ, 0x1 ;  /* 0x00000001ff167803 */ /* 0x000fe20000000000 */
[----:B------:R-:W-:Y:S08]  /*c380*/  BRA `(.L_x_2493) ;  /* 0x0000000000e47947 */ /* 0x000ff00003800000 */
.L_x_2500:
        /* <DEDUP_REMOVED lines=12> */
.L_x_2507:
[----:B------:R-:W2:Y:S02]  /*c450*/  LDG.E.U8 R2, desc[UR36][R2.64] ;  /* 0x0000002402027981 */ /* 0x000ea4000c1e1100 */
[----:B--2---:R-:W-:-:S04]  /*c460*/  ISETP.NE.AND P0, PT, R2, RZ, PT ;  /* 0x000000ff0200720c */ /* 0x004fc80003f05270 */
[----:B------:R-:W-:Y:S01]  /*c470*/  P2R R22, PR, RZ, 0x1 ;  /* 0x00000001ff167803 */ /* 0x000fe20000000000 */
[----:B------:R-:W-:Y:S08]  /*c480*/  BRA `(.L_x_2493) ;  /* 0x0000000000a47947 */ /* 0x000ff00003800000 */
.L_x_2506:
[----:B------:R-:W2:Y:S02]  /*c490*/  LDG.E.U8 R2, desc[UR36][R2.64] ;  /* 0x0000002402027981 */ /* 0x000ea4000c1e1100 */
[----:B--2---:R-:W-:-:S04]  /*c4a0*/  ISETP.NE.AND P0, PT, R2, RZ, PT ;  /* 0x000000ff0200720c */ /* 0x004fc80003f05270 */
[----:B------:R-:W-:Y:S01]  /*c4b0*/  P2R R22, PR, RZ, 0x1 ;  /* 0x00000001ff167803 */ /* 0x000fe20000000000 */
[----:B------:R-:W-:Y:S08]  /*c4c0*/  BRA `(.L_x_2493) ;  /* 0x0000000000947947 */ /* 0x000ff00003800000 */
.L_x_2505:
        /* <DEDUP_REMOVED lines=10> */
.L_x_2492:
        /* <DEDUP_REMOVED lines=16> */
.L_x_2510:
[----:B------:R-:W-:-:S04]  /*c670*/  PLOP3.LUT P0, PT, PT, PT, PT, 0x8, 0x80 ;  /* 0x000000000080781c */ /* 0x000fc80003f0e170 */
[----:B------:R-:W-:Y:S01]  /*c680*/  P2R R22, PR, RZ, 0x1 ;  /* 0x00000001ff167803 */ /* 0x000fe20000000000 */
[----:B------:R-:W-:Y:S08]  /*c690*/  BRA `(.L_x_2493) ;  /* 0x0000000000207947 */ /* 0x000ff00003800000 */
.L_x_2509:
[----:B------:R-:W2:Y:S02]  /*c6a0*/  LDG.E.64 R2, desc[UR36][R2.64] ;  /* 0x0000002402027981 */ /* 0x000ea4000c1e1b00 */
[----:B--2---:R-:W-:-:S04]  /*c6b0*/  ISETP.NE.U32.AND P0, PT, R2, RZ, PT ;  /* 0x000000ff0200720c */ /* 0x004fc80003f05070 */
[----:B------:R-:W-:-:S04]  /*c6c0*/  ISETP.NE.AND.EX P0, PT, R3, RZ, PT, P0 ;  /* 0x000000ff0300720c */ /* 0x000fc80003f05300 */
[----:B------:R-:W-:Y:S01]  /*c6d0*/  P2R R22, PR, RZ, 0x1 ;  /* 0x00000001ff167803 */ /* 0x000fe20000000000 */
[----:B------:R-:W-:Y:S08]  /*c6e0*/  BRA `(.L_x_2493) ;  /* 0x00000000000c7947 */ /* 0x000ff00003800000 */
.L_x_2508:
[----:B------:R-:W2:Y:S02]  /*c6f0*/  LDG.E R2, desc[UR36][R2.64] ;  /* 0x0000002402027981 */ /* 0x000ea4000c1e1900 */
[----:B--2---:R-:W-:-:S04]  /*c700*/  ISETP.NE.AND P0, PT, R2, RZ, PT ;  /* 0x000000ff0200720c */ /* 0x004fc80003f05270 */
[----:B------:R-:W-:-:S09]  /*c710*/  P2R R22, PR, RZ, 0x1 ;  /* 0x00000001ff167803 */ /* 0x000fd20000000000 */
.L_x_2493:
[----:B------:R-:W-:Y:S05]  /*c720*/  BSYNC.RECONVERGENT B6 ;  /* 0x0000000000067941 */ /* 0x000fea0003800200 */
.L_x_2487:
        /* <DEDUP_REMOVED lines=17> */
.L_x_2514:
[----:B------:R0:W5:Y:S01]  /*c840*/  LDG.E.U8 R2, desc[UR36][R4.64] ;  /* 0x0000002404027981 */ /* 0x000162000c1e1100 */
[----:B------:R-:W-:Y:S01]  /*c850*/  IMAD.MOV.U32 R3, RZ, RZ, RZ ;  /* 0x000000ffff037224 */ /* 0x000fe200078e00ff */
[----:B------:R-:W-:Y:S06]  /*c860*/  BRA `(.L_x_2516) ;  /* 0x0000000c00407947 */ /* 0x000fec0003800000 */
.L_x_2513:
        /* <DEDUP_REMOVED lines=8> */
.L_x_2518:
[----:B------:R-:W2:Y:S02]  /*c8f0*/  LDG.E R2, desc[UR36][R4.64] ;  /* 0x0000002404027981 */ /* 0x000ea4000c1e1900 */
[----:B--2---:R-:W-:Y:S01]  /*c900*/  SHF.R.S32.HI R3, RZ, 0x1f, R2 ;  /* 0x0000001fff037819 */ /* 0x004fe20000011402 */
[----:B------:R-:W-:Y:S06]  /*c910*/  BRA `(.L_x_2516) ;  /* 0x0000000c00147947 */ /* 0x000fec0003800000 */
.L_x_2517:
[----:B------:R-:W2:Y:S02]  /*c920*/  LDG.E.S16 R2, desc[UR36][R4.64] ;  /* 0x0000002404027981 */ /* 0x000ea4000c1e1700 */
[----:B--2---:R-:W-:Y:S01]  /*c930*/  SHF.R.S32.HI R3, RZ, 0x1f, R2 ;  /* 0x0000001fff037819 */ /* 0x004fe20000011402 */
[----:B------:R-:W-:Y:S06]  /*c940*/  BRA `(.L_x_2516) ;  /* 0x0000000c00087947 */ /* 0x000fec0003800000 */
.L_x_2512:
        /* <DEDUP_REMOVED lines=9> */
.L_x_2520:
[----:B------:R-:W2:Y:S02]  /*c9e0*/  LDG.E.U16 R4, desc[UR36][R4.64] ;  /* 0x0000002404047981 */ /* 0x000ea4000c1e1500 */
[----:B--2---:R-:W-:-:S06]  /*c9f0*/  HADD2.F32 R2, -RZ, R4.H0_H0 ;  /* 0x20000004ff027230 */ /* 0x004fcc0000004100 */
[----:B------:R-:W0:Y:S02]  /*ca00*/  F2I.S64.TRUNC R2, R2 ;  /* 0x0000000200027311 */ /* 0x000e24000020d900 */
[----:B0-----:R-:W-:Y:S05]  /*ca10*/  BRA `(.L_x_2516) ;  /* 0x0000000800d47947 */ /* 0x001fea0003800000 */
.L_x_2519:
        /* <DEDUP_REMOVED lines=9> */
.L_x_2522:
[----:B------:R-:W2:Y:S02]  /*cab0*/  LDG.E.U16 R4, desc[UR36][R4.64] ;  /* 0x0000002404047981 */ /* 0x000ea4000c1e1500 */
[----:B--2---:R-:W-:-:S06]  /*cac0*/  HADD2.F32 R2, -RZ, R4.H0_H0 ;  /* 0x20000004ff027230 */ /* 0x004fcc0000004100 */
[----:B------:R-:W0:Y:S02]  /*cad0*/  F2I.S64.TRUNC R2, R2 ;  /* 0x0000000200027311 */ /* 0x000e24000020d900 */
[----:B0-----:R-:W-:Y:S05]  /*cae0*/  BRA `(.L_x_2516) ;  /* 0x0000000800a07947 */ /* 0x001fea0003800000 */
.L_x_2521:
[----:B------:R-:W2:Y:S02]  /*caf0*/  LDG.E.64 R2, desc[UR36][R4.64] ;  /* 0x0000002404027981 */ /* 0x000ea4000c1e1b00 */
[----:B--2---:R-:W0:Y:S02]  /*cb00*/  F2I.S64.F64.TRUNC R2, R2 ;  /* 0x0000000200027311 */ /* 0x004e24000030d900 */
[----:B0-----:R-:W-:Y:S05]  /*cb10*/  BRA `(.L_x_2516) ;  /* 0x0000000800947947 */ /* 0x001fea0003800000 */
.L_x_2511:
        /* <DEDUP_REMOVED lines=13> */
.L_x_2525:
[----:B------:R-:W2:Y:S02]  /*cbf0*/  LDG.E.64 R2, desc[UR36][R4.64] ;  /* 0x0000002404027981 */ /* 0x000ea4000c1e1b00 */
[----:B--2---:R-:W0:Y:S02]  /*cc00*/  F2I.S64.F64.TRUNC R2, R2 ;  /* 0x0000000200027311 */ /* 0x004e24000030d900 */
[----:B0-----:R-:W-:Y:S05]  /*cc10*/  BRA `(.L_x_2516) ;  /* 0x0000000800547947 */ /* 0x001fea0003800000 */
.L_x_2524:
        /* <DEDUP_REMOVED lines=26> */
.L_x_2527:
        /* <DEDUP_REMOVED lines=13> */
.L_x_2526:
[----:B------:R-:W2:Y:S02]  /*ce90*/  LDG.E.U16 R2, desc[UR36][R4.64] ;  /* 0x0000002404027981 */ /* 0x000ea4000c1e1500 */
[----:B--2---:R-:W-:-:S06]  /*cea0*/  IMAD.U32 R2, R2, 0x10000, RZ ;  /* 0x0001000002027824 */ /* 0x004fcc00078e00ff */
[----:B------:R-:W0:Y:S02]  /*ceb0*/  F2I.S64.TRUNC R2, R2 ;  /* 0x0000000200027311 */ /* 0x000e24000020d900 */
[----:B0-----:R-:W-:Y:S05]  /*cec0*/  BRA `(.L_x_2516) ;  /* 0x0000000400a87947 */ /* 0x001fea0003800000 */
.L_x_2523:
        /* <DEDUP_REMOVED lines=11> */
.L_x_2530:
        /* <DEDUP_REMOVED lines=21> */
.L_x_2534:
[----:B------:R-:W-:Y:S05]  /*d0d0*/  BSYNC.RECONVERGENT B1 ;  /* 0x0000000000017941 */ /* 0x000fea0003800200 */
.L_x_2533:
[----:B------:R-:W-:Y:S02]  /*d0e0*/  SHF.L.U32 R0, R0, 0x14, RZ ;  /* 0x0000001400007819 */ /* 0x000fe400000006ff */
[----:B------:R-:W-:-:S04]  /*d0f0*/  LEA R2, R2, 0x3b800000, 0x17 ;  /* 0x3b80000002027811 */ /* 0x000fc800078eb8ff */
[----:B------:R-:W-:-:S07]  /*d100*/  LOP3.LUT R2, R2, R0, R7, 0xfe, !PT ;  /* 0x0000000002027212 */ /* 0x000fce00078efe07 */
.L_x_2532:
[----:B------:R-:W-:Y:S05]  /*d110*/  BSYNC.RECONVERGENT B0 ;  /* 0x0000000000007941 */ /* 0x000fea0003800200 */
.L_x_2531:
[----:B------:R-:W4:Y:S02]  /*d120*/  F2I.S64.TRUNC R2, R2 ;  /* 0x0000000200027311 */ /* 0x000f24000020d900 */
[----:B----4-:R-:W-:Y:S05]  /*d130*/  BRA `(.L_x_2516) ;  /* 0x00000004000c7947 */ /* 0x010fea0003800000 */
.L_x_2529:
        /* <DEDUP_REMOVED lines=21> */
.L_x_2538:
[----:B------:R-:W-:Y:S05]  /*d290*/  BSYNC.RECONVERGENT B1 ;  /* 0x0000000000017941 */ /* 0x000fea0003800200 */
.L_x_2537:
[----:B------:R-:W-:Y:S02]  /*d2a0*/  SHF.L.U32 R0, R0, 0x15, RZ ;  /* 0x0000001500007819 */ /* 0x000fe400000006ff */
[----:B------:R-:W-:-:S04]  /*d2b0*/  LEA R2, R2, 0x37800000, 0x17 ;  /* 0x3780000002027811 */ /* 0x000fc800078eb8ff */
[----:B------:R-:W-:-:S07]  /*d2c0*/  LOP3.LUT R2, R2, R0, R7, 0xfe, !PT ;  /* 0x0000000002027212 */ /* 0x000fce00078efe07 */
.L_x_2536:
[----:B------:R-:W-:Y:S05]  /*d2d0*/  BSYNC.RECONVERGENT B0 ;  /* 0x0000000000007941 */ /* 0x000fea0003800200 */
.L_x_2535:
[----:B------:R-:W4:Y:S02]  /*d2e0*/  F2I.S64.TRUNC R2, R2 ;  /* 0x0000000200027311 */ /* 0x000f24000020d900 */
[----:B----4-:R-:W-:Y:S05]  /*d2f0*/  BRA `(.L_x_2516) ;  /* 0x00000000009c7947 */ /* 0x010fea0003800000 */
.L_x_2528:
        /* <DEDUP_REMOVED lines=14> */
.L_x_2542:
[----:B------:R-:W-:Y:S05]  /*d3e0*/  BSYNC.RECONVERGENT B0 ;  /* 0x0000000000007941 */ /* 0x000fea0003800200 */
.L_x_2541:
[----:B------:R-:W4:Y:S02]  /*d3f0*/  F2I.S64.TRUNC R2, R2 ;  /* 0x0000000200027311 */ /* 0x000f24000020d900 */
[----:B----4-:R-:W-:Y:S05]  /*d400*/  BRA `(.L_x_2516) ;  /* 0x0000000000587947 */ /* 0x010fea0003800000 */
.L_x_2515:
        /* <DEDUP_REMOVED lines=16> */
.L_x_2543:
[----:B------:R-:W-:Y:S01]  /*d510*/  CS2R R2, SRZ ;  /* 0x0000000000027805 */ /* 0x000fe2000001ff00 */
[----:B------:R-:W-:Y:S06]  /*d520*/  BRA `(.L_x_2516) ;  /* 0x0000000000107947 */ /* 0x000fec0003800000 */
.L_x_2540:
[----:B------:R3:W5:Y:S01]  /*d530*/  LDG.E.64 R2, desc[UR36][R4.64] ;  /* 0x0000002404027981 */ /* 0x000762000c1e1b00 */
[----:B------:R-:W-:Y:S05]  /*d540*/  BRA `(.L_x_2516) ;  /* 0x0000000000087947 */ /* 0x000fea0003800000 */
.L_x_2539:
[----:B------:R2:W5:Y:S01]  /*d550*/  LDG.E R2, desc[UR36][R4.64] ;  /* 0x0000002404027981 */ /* 0x000562000c1e1900 */
[----:B------:R-:W-:-:S07]  /*d560*/  IMAD.MOV.U32 R3, RZ, RZ, RZ ;  /* 0x000000ffff037224 */ /* 0x000fce00078e00ff */
.L_x_2516:
        /* <DEDUP_REMOVED lines=21> */
.L_x_2547:
[----:B-----5:R0:W-:Y:S01]  /*d6c0*/  STG.E.U8 desc[UR36][R2.64], R19 ;  /* 0x0000001302007986 */ /* 0x0201e2000c101124 */
[----:B------:R-:W-:Y:S05]  /*d6d0*/  BRA `(.L_x_2549) ;  /* 0x0000000c00807947 */ /* 0x000fea0003800000 */
.L_x_2546:
        /* <DEDUP_REMOVED lines=12> */
.L_x_2551:
[----:B-----5:R-:W-:-:S04]  /*d7a0*/  LOP3.LUT R19, R19, 0xffff, RZ, 0xc0, !PT ;  /* 0x0000ffff13137812 */ /* 0x020fc800078ec0ff */
[----:B------:R-:W-:-:S05]  /*d7b0*/  PRMT R5, R19, 0x8880, RZ ;  /* 0x0000888013057816 */ /* 0x000fca00000000ff */
[----:B------:R0:W-:Y:S01]  /*d7c0*/  STG.E desc[UR36][R2.64], R5 ;  /* 0x0000000502007986 */ /* 0x0001e2000c101924 */
[----:B------:R-:W-:Y:S05]  /*d7d0*/  BRA `(.L_x_2549) ;  /* 0x0000000c00407947 */ /* 0x000fea0003800000 */
.L_x_2550:
[----:B-----5:R-:W-:-:S04]  /*d7e0*/  PRMT R5, R19, 0x8880, RZ ;  /* 0x0000888013057816 */ /* 0x020fc800000000ff */
[----:B------:R-:W-:-:S05]  /*d7f0*/  PRMT R5, R5, 0x7710, RZ ;  /* 0x0000771005057816 */ /* 0x000fca00000000ff */
[----:B------:R0:W-:Y:S01]  /*d800*/  STG.E.U16 desc[UR36][R2.64], R5 ;  /* 0x0000000502007986 */ /* 0x0001e2000c101524 */
[----:B------:R-:W-:Y:S05]  /*d810*/  BRA `(.L_x_2549) ;  /* 0x0000000c00307947 */ /* 0x000fea0003800000 */
.L_x_2545:
        /* <DEDUP_REMOVED lines=9> */
.L_x_2553:
[----:B-----5:R-:W0:Y:S02]  /*d8b0*/  I2F.S8 R0, R19 ;  /* 0x0000001300007306 */ /* 0x020e240000001400 */
[----:B0-----:R-:W-:-:S05]  /*d8c0*/  F2FP.F16.F32.PACK_AB R0, RZ, R0 ;  /* 0x00000000ff00723e */ /* 0x001fca00000000ff */
[----:B------:R1:W-:Y:S01]  /*d8d0*/  STG.E.U16 desc[UR36][R2.64], R0 ;  /* 0x0000000002007986 */ /* 0x0003e2000c101524 */
[----:B------:R-:W-:Y:S05]  /*d8e0*/  BRA `(.L_x_2549) ;  /* 0x0000000800fc7947 */ /* 0x000fea0003800000 */
.L_x_2552:
        /* <DEDUP_REMOVED lines=10> */
.L_x_2555:
[----:B-----5:R-:W0:Y:S02]  /*d990*/  I2F.S8 R19, R19 ;  /* 0x0000001300137306 */ /* 0x020e240000001400 */
[----:B0-----:R-:W-:-:S04]  /*d9a0*/  F2FP.F16.F32.PACK_AB R5, RZ, R19 ;  /* 0x00000013ff05723e */ /* 0x001fc800000000ff */
[----:B------:R-:W-:-:S05]  /*d9b0*/  PRMT R5, R5, 0x5410, RZ ;  /* 0x0000541005057816 */ /* 0x000fca00000000ff */
[----:B------:R4:W-:Y:S01]  /*d9c0*/  STG.E desc[UR36][R2.64], R5 ;  /* 0x0000000502007986 */ /* 0x0009e2000c101924 */
[----:B------:R-:W-:Y:S05]  /*d9d0*/  BRA `(.L_x_2549) ;  /* 0x0000000800c07947 */ /* 0x000fea0003800000 */
.L_x_2554:
[----:B-----5:R-:W-:-:S04]  /*d9e0*/  PRMT R4, R19, 0x8880, RZ ;  /* 0x0000888013047816 */ /* 0x020fc800000000ff */
[----:B------:R-:W-:-:S06]  /*d9f0*/  PRMT R4, R4, 0x7710, RZ ;  /* 0x0000771004047816 */ /* 0x000fcc00000000ff */
[----:B------:R-:W0:Y:S02]  /*da00*/  I2F.F64.S16 R4, R4 ;  /* 0x0000000400047312 */ /* 0x000e240000101c00 */
[----:B0-----:R2:W-:Y:S01]  /*da10*/  STG.E.64 desc[UR36][R2.64], R4 ;  /* 0x0000000402007986 */ /* 0x0015e2000c101b24 */
[----:B------:R-:W-:Y:S05]  /*da20*/  BRA `(.L_x_2549) ;  /* 0x0000000800ac7947 */ /* 0x000fea0003800000 */
.L_x_2544:
        /* <DEDUP_REMOVED lines=14> */
.L_x_2559:
        /* <DEDUP_REMOVED lines=18> */
.L_x_2562:
[----:B------:R-:W-:-:S04]  /*dc30*/  SHF.R.U32.HI R5, RZ, 0x18, R5 ;  /* 0x00000018ff057819 */ /* 0x000fc80000011605 */
[----:B------:R-:W-:-:S07]  /*dc40*/  LOP3.LUT R0, R0, 0x80, R5, 0xf8, !PT ;  /* 0x0000008000007812 */ /* 0x000fce00078ef805 */
.L_x_2561:
[----:B------:R-:W-:Y:S05]  /*dc50*/  BSYNC.RECONVERGENT B0 ;  /* 0x0000000000007941 */ /* 0x000fea0003800200 */
.L_x_2560:
[----:B------:R0:W-:Y:S01]  /*dc60*/  STG.E.U8 desc[UR36][R2.64], R0 ;  /* 0x0000000002007986 */ /* 0x0001e2000c101124 */
[----:B------:R-:W-:Y:S05]  /*dc70*/  BRA `(.L_x_2549) ;  /* 0x0000000800187947 */ /* 0x000fea0003800000 */
.L_x_2558:
        /* <DEDUP_REMOVED lines=18> */
.L_x_2565:
[----:B------:R-:W-:-:S04]  /*dda0*/  SHF.R.U32.HI R5, RZ, 0x18, R5 ;  /* 0x00000018ff057819 */ /* 0x000fc80000011605 */
[----:B------:R-:W-:-:S07]  /*ddb0*/  LOP3.LUT R0, R0, 0x80, R5, 0xf8, !PT ;  /* 0x0000008000007812 */ /* 0x000fce00078ef805 */
.L_x_2564:
[----:B------:R-:W-:Y:S05]  /*ddc0*/  BSYNC.RECONVERGENT B0 ;  /* 0x0000000000007941 */ /* 0x000fea0003800200 */
.L_x_2563:
[----:B------:R0:W-:Y:S01]  /*ddd0*/  STG.E.U8 desc[UR36][R2.64], R0 ;  /* 0x0000000002007986 */ /* 0x0001e2000c101124 */
[----:B------:R-:W-:Y:S05]  /*dde0*/  BRA `(.L_x_2549) ;  /* 0x0000000400bc7947 */ /* 0x000fea0003800000 */
.L_x_2557:
        /* <DEDUP_REMOVED lines=22> */
.L_x_2567:
[----:B-----5:R-:W-:-:S04]  /*df50*/  LOP3.LUT R19, R19, 0xffff, RZ, 0xc0, !PT ;  /* 0x0000ffff13137812 */ /* 0x020fc800078ec0ff */
[----:B------:R-:W-:-:S05]  /*df60*/  PRMT R19, R19, 0x8880, RZ ;  /* 0x0000888013137816 */ /* 0x000fca00000000ff */
[----:B------:R-:W-:-:S05]  /*df70*/  IMAD.MOV.U32 R4, RZ, RZ, R19 ;  /* 0x000000ffff047224 */ /* 0x000fca00078e0013 */
[----:B------:R-:W-:-:S05]  /*df80*/  SHF.R.S32.HI R5, RZ, 0x1f, R4 ;  /* 0x0000001fff057819 */ /* 0x000fca0000011404 */
[----:B------:R0:W-:Y:S01]  /*df90*/  STG.E.64 desc[UR36][R2.64], R4 ;  /* 0x0000000402007986 */ /* 0x0001e2000c101b24 */
[----:B------:R-:W-:Y:S05]  /*dfa0*/  BRA `(.L_x_2549) ;  /* 0x00000004004c7947 */ /* 0x000fea0003800000 */
.L_x_2566:
[----:B-----5:R-:W-:-:S04]  /*dfb0*/  LOP3.LUT R19, R19, 0xffff, RZ, 0xc0, !PT ;  /* 0x0000ffff13137812 */ /* 0x020fc800078ec0ff */
[----:B------:R-:W-:-:S05]  /*dfc0*/  PRMT R5, R19, 0x8880, RZ ;  /* 0x0000888013057816 */ /* 0x000fca00000000ff */
[----:B------:R0:W-:Y:S01]  /*dfd0*/  STG.E desc[UR36][R2.64], R5 ;  /* 0x0000000502007986 */ /* 0x0001e2000c101924 */
[----:B------:R-:W-:Y:S05]  /*dfe0*/  BRA `(.L_x_2549) ;  /* 0x00000004003c7947 */ /* 0x000fea0003800000 */
.L_x_2556:
        /* <DEDUP_REMOVED lines=10> */
.L_x_2569:
[----:B-----5:R-:W-:Y:S02]  /*e090*/  PRMT R4, R19, 0x8880, RZ ;  /* 0x0000888013047816 */ /* 0x020fe400000000ff */
[----:B------:R-:W-:Y:S02]  /*e0a0*/  CS2R R6, SRZ ;  /* 0x0000000000067805 */ /* 0x000fe4000001ff00 */
[----:B------:R-:W-:-:S06]  /*e0b0*/  PRMT R4, R4, 0x7710, RZ ;  /* 0x0000771004047816 */ /* 0x000fcc00000000ff */
[----:B------:R-:W0:Y:S02]  /*e0c0*/  I2F.F64.S16 R4, R4 ;  /* 0x0000000400047312 */ /* 0x000e240000101c00 */
[----:B0-----:R0:W-:Y:S01]  /*e0d0*/  STG.E.128 desc[UR36][R2.64], R4 ;  /* 0x0000000402007986 */ /* 0x0011e2000c101d24 */
[----:B------:R-:W-:Y:S05]  /*e0e0*/  BRA `(.L_x_2549) ;  /* 0x0000000000fc7947 */ /* 0x000fea0003800000 */
.L_x_2568:
[----:B------:R-:W-:-:S09]  /*e0f0*/  UISETP.NE.AND UP0, UPT, UR6, 0xf, UPT ;  /* 0x0000000f0600788c */ /* 0x000fd2000bf05270 */
[----:B------:R-:W-:Y:S05]  /*e100*/  BRA.U !UP0, `(.L_x_2570) ;  /* 0x0000000108e87547 */ /* 0x000fea000b800000 */
[----:B------:R-:W-:-:S09]  /*e110*/  UISETP.NE.AND UP0, UPT, UR6, 0x17, UPT ;  /* 0x000000170600788c */ /* 0x000fd2000bf05270 */
[----:B------:R-:W-:Y:S05]  /*e120*/  BRA.U !UP0, `(.L_x_2571) ;  /* 0x0000000108907547 */ /* 0x000fea000b800000 */
[----:B------:R-:W-:-:S09]  /*e130*/  UISETP.NE.AND UP0, UPT, UR6, 0x18, UPT ;  /* 0x000000180600788c */ /* 0x000fd2000bf05270 */
[----:B------:R-:W-:Y:S05]  /*e140*/  BRA.U !UP0, `(.L_x_2572) ;  /* 0x0000000108447547 */ /* 0x000fea000b800000 */
.L_x_2548:
        /* <DEDUP_REMOVED lines=16> */
.L_x_2573:
[----:B------:R-:W-:Y:S05]  /*e250*/  BRA `(.L_x_2549) ;  /* 0x0000000000a07947 */ /* 0x000fea0003800000 */
.L_x_2572:
        /* <DEDUP_REMOVED lines=13> */
.L_x_2575:
[----:B------:R-:W-:Y:S05]  /*e330*/  BSYNC.RECONVERGENT B0 ;  /* 0x0000000000007941 */ /* 0x000fea0003800200 */
.L_x_2574:
[----:B------:R-:W-:-:S05]  /*e340*/  LOP3.LUT R5, R0, 0x80, R5, 0xf8, !PT ;  /* 0x0000008000057812 */ /* 0x000fca00078ef805 */
[----:B------:R0:W-:Y:S01]  /*e350*/  STG.E.U8 desc[UR36][R2.64], R5 ;  /* 0x0000000502007986 */ /* 0x0001e2000c101124 */
[----:B------:R-:W-:Y:S05]  /*e360*/  BRA `(.L_x_2549) ;  /* 0x00000000005c7947 */ /* 0x000fea0003800000 */
.L_x_2571:
        /* <DEDUP_REMOVED lines=12> */
.L_x_2577:
[----:B------:R-:W-:Y:S01]  /*e430*/  IMAD.MOV.U32 R0, RZ, RZ, 0x7f ;  /* 0x0000007fff007424 */ /* 0x000fe200078e00ff */
[----:B------:R-:W-:-:S04]  /*e440*/  ISETP.GT.U32.AND P0, PT, R4, 0x7f800000, PT ;  /* 0x7f8000000400780c */ /* 0x000fc80003f04070 */
[----:B------:R-:W-:-:S09]  /*e450*/  SEL R0, R0, 0x7c, P0 ;  /* 0x0000007c00007807 */ /* 0x000fd20000000000 */
.L_x_2578:
[----:B------:R-:W-:Y:S05]  /*e460*/  BSYNC.RECONVERGENT B0 ;  /* 0x0000000000007941 */ /* 0x000fea0003800200 */
.L_x_2576:
[----:B------:R-:W-:-:S04]  /*e470*/  SHF.R.U32.HI R5, RZ, 0x18, R5 ;  /* 0x00000018ff057819 */ /* 0x000fc80000011605 */
[----:B------:R-:W-:-:S05]  /*e480*/  LOP3.LUT R5, R0, 0x80, R5, 0xf8, !PT ;  /* 0x0000008000057812 */ /* 0x000fca00078ef805 */
[----:B------:R0:W-:Y:S01]  /*e490*/  STG.E.U8 desc[UR36][R2.64], R5 ;  /* 0x0000000502007986 */ /* 0x0001e2000c101124 */
[----:B------:R-:W-:Y:S05]  /*e4a0*/  BRA `(.L_x_2549) ;  /* 0x00000000000c7947 */ /* 0x000fea0003800000 */
.L_x_2570:
[----:B-----5:R-:W0:Y:S02]  /*e4b0*/  I2F.S8 R0, R19 ;  /* 0x0000001300007306 */ /* 0x020e240000001400 */
[----:B0-----:R-:W-:-:S05]  /*e4c0*/  F2FP.BF16.F32.PACK_AB R0, RZ, R0 ;  /* 0x00000000ff00723e */ /* 0x001fca00000010ff */
[----:B------:R0:W-:Y:S02]  /*e4d0*/  STG.E.U16 desc[UR36][R2.64], R0 ;  /* 0x0000000002007986 */ /* 0x0001e4000c101524 */
.L_x_2549:
[----:B------:R-:W-:-:S07]  /*e4e0*/  VIADD R17, R17, 0x80 ;  /* 0x0000008011117836 */ /* 0x000fce0000000000 */
.L_x_2461:
[----:B------:R-:W-:Y:S05]  /*e4f0*/  BSYNC.RECONVERGENT B7 ;  /* 0x0000000000077941 */ /* 0x000fea0003800200 */
.L_x_2460:
[----:B------:R-:W5:Y:S02]  /*e500*/  LDCU UR4, c[0x0][0x380] ;  /* 0x00007000ff0477ac */ /* 0x000f640008000800 */
[----:B-----5:R-:W-:-:S13]  /*e510*/  ISETP.GE.AND P0, PT, R17, UR4, PT ;  /* 0x0000000411007c0c */ /* 0x020fda000bf06270 */
[----:B------:R-:W-:Y:S05]  /*e520*/  @P0 EXIT ;  /* 0x000000000000094d */ /* 0x000fea0003800000 */
        /* <DEDUP_REMOVED lines=379> */
.L_x_2579:
[----:B------:R-:W0:Y:S01]  /*fce0*/  LDCU.64 UR6, c[0x0][0x648] ;  /* 0x0000c900ff0677ac */ /* 0x000e220008000a00 */
[----:B------:R-:W-:Y:S01]  /*fcf0*/  BSSY.RECONVERGENT B6, `(.L_x_2580) ;  /* 0x00000a7000067945 */ /* 0x000fe20003800200 */
[----:B------:R-:W2:Y:S01]  /*fd00*/  LDCU.64 UR8, c[0x0][0x650] ;  /* 0x0000ca00ff0877ac */ /* 0x000ea20008000a00 */
[----:B------:R-:W-:-:S04]  /*fd10*/  UPRMT UR4, UR39, 0x7771, URZ ;  /* 0x0000777127047896 */ /* 0x000fc800080000ff */
[----:B------:R-:W-:Y:S01]  /*fd20*/  UISETP.GT.AND UP0, UPT, UR4, 0x9, UPT ;  /* 0x000000090400788c */ /* 0x000fe2000bf04270 */
[----:B0-----:R-:W-:Y:S02]  /*fd30*/  IADD3 R16, P0, PT, R16, UR6, RZ ;  /* 0x0000000610107c10 */ /* 0x001fe4000ff1e0ff */
[----:B--234-:R-:W-:-:S03]  /*fd40*/  IADD3 R2, P1, PT, R0, UR8, RZ ;  /* 0x0000000800027c10 */ /* 0x01cfc6000ff3e0ff */
        /* <DEDUP_REMOVED lines=14> */
.L_x_2584:
[----:B------:R-:W2:Y:S02]  /*fe30*/  LDG.E.U8 R2, desc[UR36][R2.64] ;  /* 0x0000002402027981 */ /* 0x000ea4000c1e1100 */
[----:B--2---:R-:W-:Y:S01]  /*fe40*/  ISETP.NE.AND P0, PT, R2, RZ, PT ;  /* 0x000000ff0200720c */ /* 0x004fe20003f05270 */
[----:B------:R-:W-:-:S12]  /*fe50*/  BRA `(.L_x_2586) ;  /* 0x0000000800407947 */ /* 0x000fd80003800000 */
.L_x_2583:
        /* <DEDUP_REMOVED lines=10> */
.L_x_2588:
[----:B------:R-:W2:Y:S02]  /*ff00*/  LDG.E R2, desc[UR36][R2.64] ;  /* 0x0000002402027981 */ /* 0x000ea4000c1e1900 */
[----:B--2---:R-:W-:Y:S01]  /*ff10*/  ISETP.NE.AND P0, PT, R2, RZ, PT ;  /* 0x000000ff0200720c */ /* 0x004fe20003f05270 */
[----:B------:R-:W-:-:S12]  /*ff20*/  BRA `(.L_x_2586) ;  /* 0x00000008000c7947 */ /* 0x000fd80003800000 */
.L_x_2587:
[----:B------:R-:W2:Y:S02]  /*ff30*/  LDG.E.U16 R2, desc[UR36][R2.64] ;  /* 0x0000002402027981 */ /* 0x000ea4000c1e1500 */
[----:B--2---:R-:W-:Y:S01]  /*ff40*/  ISETP.NE.AND P0, PT, R2, RZ, PT ;  /* 0x000000ff0200720c */ /* 0x004fe20003f05270 */
[----:B------:R-:W-:-:S12]  /*ff50*/  BRA `(.L_x_2586) ;  /* 0x0000000800007947 */ /* 0x000fd80003800000 */
.L_x_2582:
        /* <DEDUP_REMOVED lines=9> */
.L_x_2590:
[----:B------:R-:W2:Y:S02]  /*fff0*/  LDG.E.U16 R0, desc[UR36][R2.64] ;  /* 0x0000002402007981 */ /* 0x000ea4000c1e1500 */
[----:B--2---:R-:W-:-:S05]  /*10000*/  HADD2.F32 R0, -RZ, R0.H0_H0 ;  /* 0x20000000ff007230 */ /* 0x004fca0000004100 */
[----:B------:R-:W-:Y:S01]  /*10010*/  FSETP.NEU.FTZ.AND P0, PT, R0, RZ, PT ;  /* 0x000000ff0000720b */ /* 0x000fe20003f1d000 */
[----:B------:R-:W-:-:S12]  /*10020*/  BRA `(.L_x_2586) ;  /* 0x0000000400cc7947 */ /* 0x000fd80003800000 */
.L_x_2589:
        /* <DEDUP_REMOVED lines=11> */
.L_x_2592:
        /* <DEDUP_REMOVED lines=8> */
.L_x_2591:
[----:B------:R-:W2:Y:S02]  /*10160*/  LDG.E.64 R2, desc[UR36][R2.64] ;  /* 0x0000002402027981 */ /* 0x000ea4000c1e1b00 */
[----:B--2---:R1:W2:Y:S02]  /*10170*/  DSETP.NEU.AND P0, PT, R2, RZ, PT ;  /* 0x000000ff0200722a */ /* 0x0042a40003f0d000 */
[----:B--2---:R-:W-:Y:S05]  /*10180*/  BRA `(.L_x_2586) ;  /* 0x0000000400747947 */ /* 0x004fea0003800000 */
.L_x_2581:
        /* <DEDUP_REMOVED lines=11> */
.L_x_2595:
        /* <DEDUP_REMOVED lines=8> */
.L_x_2594:
        /* <DEDUP_REMOVED lines=9> */
.L_x_2597:
        /* <DEDUP_REMOVED lines=11> */
.L_x_2596:
[----:B------:R-:W2:Y:S02]  /*10400*/  LDG.E.U16 R0, desc[UR36][R2.64] ;  /* 0x0000002402007981 */ /* 0x000ea4000c1e1500 */
[----:B--2---:R-:W-:-:S04]  /*10410*/  SHF.L.U32 R0, R0, 0x10, RZ ;  /* 0x0000001000007819 */ /* 0x004fc800000006ff */
[----:B------:R-:W-:Y:S01]  /*10420*/  FSETP.NEU.FTZ.AND P0, PT, R0, RZ, PT ;  /* 0x000000ff0000720b */ /* 0x000fe20003f1d000 */
[----:B------:R-:W-:-:S12]  /*10430*/  BRA `(.L_x_2586) ;  /* 0x0000000000c87947 */ /* 0x000fd80003800000 */
.L_x_2593:
        /* <DEDUP_REMOVED lines=11> */
.L_x_2600:
[----:B------:R-:W2:Y:S02]  /*104f0*/  LDG.E.U8 R2, desc[UR36][R2.64] ;  /* 0x0000002402027981 */ /* 0x000ea4000c1e1100 */
[----:B--2---:R-:W-:Y:S01]  /*10500*/  ISETP.NE.AND P0, PT, R2, RZ, PT ;  /* 0x000000ff0200720c */ /* 0x004fe20003f05270 */
[----:B------:R-:W-:-:S12]  /*10510*/  BRA `(.L_x_2586) ;  /* 0x0000000000907947 */ /* 0x000fd80003800000 */
.L_x_2599:
[----:B------:R-:W2:Y:S02]  /*10520*/  LDG.E.U8 R2, desc[UR36][R2.64] ;  /* 0x0000002402027981 */ /* 0x000ea4000c1e1100 */
[----:B--2---:R-:W-:Y:S01]  /*10530*/  ISETP.NE.AND P0, PT, R2, RZ, PT ;  /* 0x000000ff0200720c */ /* 0x004fe20003f05270 */
[----:B------:R-:W-:-:S12]  /*10540*/  BRA `(.L_x_2586) ;  /* 0x0000000000847947 */ /* 0x000fd80003800000 */
.L_x_2598:
        /* <DEDUP_REMOVED lines=9> */
.L_x_2585:
        /* <DEDUP_REMOVED lines=16> */
.L_x_2603:
[----:B------:R-:W-:Y:S01]  /*106e0*/  PLOP3.LUT P0, PT, PT, PT, PT, 0x8, 0x80 ;  /* 0x000000000080781c */ /* 0x000fe20003f0e170 */
[----:B------:R-:W-:-:S12]  /*106f0*/  BRA `(.L_x_2586) ;  /* 0x0000000000187947 */ /* 0x000fd80003800000 */
.L_x_2602:
[----:B------:R-:W2:Y:S02]  /*10700*/  LDG.E.64 R2, desc[UR36][R2.64] ;  /* 0x0000002402027981 */ /* 0x000ea4000c1e1b00 */
[----:B--2---:R-:W-:-:S04]  /*10710*/  ISETP.NE.U32.AND P0, PT, R2, RZ, PT ;  /* 0x000000ff0200720c */ /* 0x004fc80003f05070 */
[----:B------:R-:W-:Y:S01]  /*10720*/  ISETP.NE.AND.EX P0, PT, R3, RZ, PT, P0 ;  /* 0x000000ff0300720c */ /* 0x000fe20003f05300 */
[----:B------:R-:W-:-:S12]  /*10730*/  BRA `(.L_x_2586) ;  /* 0x0000000000087947 */ /* 0x000fd80003800000 */
.L_x_2601:
[----:B------:R-:W2:Y:S02]  /*10740*/  LDG.E R2, desc[UR36][R2.64] ;  /* 0x0000002402027981 */ /* 0x000ea4000c1e1900 */
[----:B--2---:R-:W-:-:S13]  /*10750*/  ISETP.NE.AND P0, PT, R2, RZ, PT ;  /* 0x000000ff0200720c */ /* 0x004fda0003f05270 */
.L_x_2586:
[----:B------:R-:W-:Y:S05]  /*10760*/  BSYNC.RECONVERGENT B6 ;  /* 0x0000000000067941 */ /* 0x000fea0003800200 */
.L_x_2580:
[----:B------:R-:W1:Y:S01]  /*10770*/  LDCU.64 UR6, c[0x0][0x658] ;  /* 0x0000cb00ff0677ac */ /* 0x000e620008000a00 */
[----:B------:R-:W-:Y:S01]  /*10780*/  BSSY.RECONVERGENT B6, `(.L_x_2604) ;  /* 0x00000bc000067945 */ /* 0x000fe20003800200 */
[----:B------:R-:W-:-:S04]  /*10790*/  UPRMT UR4, UR39, 0x7772, URZ ;  /* 0x0000777227047896 */ /* 0x000fc800080000ff */
[----:B------:R-:W-:Y:S01]  /*107a0*/  UISETP.GT.AND UP0, UPT, UR4, 0x9, UPT ;  /* 0x000000090400788c */ /* 0x000fe2000bf04270 */
[----:B-1----:R-:W-:Y:S02]  /*107b0*/  IADD3 R2, P1, PT, R19, UR6, RZ ;  /* 0x0000000613027c10 */ /* 0x002fe4000ff3e0ff */
[----:B------:R-:W-:Y:S02]  /*107c0*/  SEL R19, RZ, 0x1, !P0 ;  /* 0x00000001ff137807 */ /* 0x000fe40004000000 */
        /* <DEDUP_REMOVED lines=14> */
.L_x_2608:
[----:B------:R-:W2:Y:S02]  /*108b0*/  LDG.E.U8 R2, desc[UR36][R2.64] ;  /* 0x0000002402027981 */ /* 0x000ea4000c1e1100 */
[----:B--2---:R-:W-:-:S04]  /*108c0*/  ISETP.NE.AND P0, PT, R2, RZ, PT ;  /* 0x000000ff0200720c */ /* 0x004fc80003f05270 */
[----:B------:R-:W-:Y:S01]  /*108d0*/  P2R R22, PR, RZ, 0x1 ;  /* 0x00000001ff167803 */ /* 0x000fe20000000000 */
[----:B------:R-:W-:Y:S08]  /*108e0*/  BRA `(.L_x_2610) ;  /* 0x0000000800947947 */ /* 0x000ff00003800000 */
.L_x_2607:
        /* <DEDUP_REMOVED lines=11> */
.L_x_2612:
[----:B------:R-:W2:Y:S02]  /*109a0*/  LDG.E R2, desc[UR36][R2.64] ;  /* 0x0000002402027981 */ /* 0x000ea4000c1e1900 */
[----:B--2---:R-:W-:-:S04]  /*109b0*/  ISETP.NE.AND P0, PT, R2, RZ, PT ;  /* 0x000000ff0200720c */ /* 0x004fc80003f05270 */
[----:B------:R-:W-:Y:S01]  /*109c0*/  P2R R22, PR, RZ, 0x1 ;  /* 0x00000001ff167803 */ /* 0x000fe20000000000 */
[----:B------:R-:W-:Y:S08]  /*109d0*/  BRA `(.L_x_2610) ;  /* 0x0000000800587947 */ /* 0x000ff00003800000 */
.L_x_2611:
[----:B------:R-:W2:Y:S02]  /*109e0*/  LDG.E.U16 R2, desc[UR36][R2.64] ;  /* 0x0000002402027981 */ /* 0x000ea4000c1e1500 */
[----:B--2---:R-:W-:-:S04]  /*109f0*/  ISETP.NE.AND P0, PT, R2, RZ, PT ;  /* 0x000000ff0200720c */ /* 0x004fc80003f05270 */
[----:B------:R-:W-:Y:S01]  /*10a00*/  P2R R22, PR, RZ, 0x1 ;  /* 0x00000001ff167803 */ /* 0x000fe20000000000 */
[----:B------:R-:W-:Y:S08]  /*10a10*/  BRA `(.L_x_2610) ;  /* 0x0000000800487947 */ /* 0x000ff00003800000 */
.L_x_2606:
        /* <DEDUP_REMOVED lines=10> */
.L_x_2614:
[----:B------:R-:W2:Y:S02]  /*10ac0*/  LDG.E.U16 R0, desc[UR36][R2.64] ;  /* 0x0000002402007981 */ /* 0x000ea4000c1e1500 */
[----:B--2---:R-:W-:-:S05]  /*10ad0*/  HADD2.F32 R0, -RZ, R0.H0_H0 ;  /* 0x20000000ff007230 */ /* 0x004fca0000004100 */
[----:B------:R-:W-:-:S04]  /*10ae0*/  FSETP.NEU.FTZ.AND P0, PT, R0, RZ, PT ;  /* 0x000000ff0000720b */ /* 0x000fc80003f1d000 */
[----:B------:R-:W-:Y:S01]  /*10af0*/  P2R R22, PR, RZ, 0x1 ;  /* 0x00000001ff167803 */ /* 0x000fe20000000000 */
[----:B------:R-:W-:Y:S08]  /*10b00*/  BRA `(.L_x_2610) ;  /* 0x00000008000c7947 */ /* 0x000ff00003800000 */
.L_x_2613:
        /* <DEDUP_REMOVED lines=12> */
.L_x_2616:
        /* <DEDUP_REMOVED lines=10> */
.L_x_2615:
[----:B------:R-:W2:Y:S02]  /*10c70*/  LDG.E.64 R2, desc[UR36][R2.64] ;  /* 0x0000002402027981 */ /* 0x000ea4000c1e1b00 */
[----:B--2---:R-:W1:Y:S02]  /*10c80*/  DSETP.NEU.AND P0, PT, R2, RZ, PT ;  /* 0x000000ff0200722a */ /* 0x004e640003f0d000 */
[----:B-1----:R-:W-:Y:S01]  /*10c90*/  P2R R22, PR, RZ, 0x1 ;  /* 0x00000001ff167803 */ /* 0x002fe20000000000 */
[----:B------:R-:W-:Y:S06]  /*10ca0*/  BRA `(.L_x_2610) ;  /* 0x0000000400a47947 */ /* 0x000fec0003800000 */
.L_x_2605:
        /* <DEDUP_REMOVED lines=12> */
.L_x_2619:
        /* <DEDUP_REMOVED lines=9> */
.L_x_2618:
        /* <DEDUP_REMOVED lines=10> */
.L_x_2621:
[----:B------:R-:W2:Y:S02]  /*10ea0*/  LDG.E.U8 R2, desc[UR36][R2.64] ;  /* 0x0000002402027981 */ /* 0x000ea4000c1e1100 */
[----:B--2---:R-:W-:-:S05]  /*10eb0*/  IMAD.SHL.U32 R0, R2, 0x2000000, RZ ;  /* 0x0200000002007824 */ /* 0x004fca00078e00ff */
        /* <DEDUP_REMOVED lines=10> */
.L_x_2620:
[----:B------:R-:W2:Y:S02]  /*10f60*/  LDG.E.U16 R0, desc[UR36][R2.64] ;  /* 0x0000002402007981 */ /* 0x000ea4000c1e1500 */
[----:B--2---:R-:W-:-:S05]  /*10f70*/  IMAD.U32 R0, R0, 0x10000, RZ ;  /* 0x0001000000007824 */ /* 0x004fca00078e00ff */
[----:B------:R-:W-:-:S04]  /*10f80*/  FSETP.NEU.FTZ.AND P0, PT, R0, RZ, PT ;  /* 0x000000ff0000720b */ /* 0x000fc80003f1d000 */
[----:B------:R-:W-:Y:S01]  /*10f90*/  P2R R22, PR, RZ, 0x1 ;  /* 0x00000001ff167803 */ /* 0x000fe20000000000 */
[----:B------:R-:W-:Y:S08]  /*10fa0*/  BRA `(.L_x_2610) ;  /* 0x0000000000e47947 */ /* 0x000ff00003800000 */
.L_x_2617:
        /* <DEDUP_REMOVED lines=12> */
.L_x_2624:
[----:B------:R-:W2:Y:S02]  /*11070*/  LDG.E.U8 R2, desc[UR36][R2.64] ;  /* 0x0000002402027981 */ /* 0x000ea4000c1e1100 */
[----:B--2---:R-:W-:-:S04]  /*11080*/  ISETP.NE.AND P0, PT, R2, RZ, PT ;  /* 0x000000ff0200720c */ /* 0x004fc80003f05270 */
[----:B------:R-:W-:Y:S01]  /*11090*/  P2R R22, PR, RZ, 0x1 ;  /* 0x00000001ff167803 */ /* 0x000fe20000000000 */
[----:B------:R-:W-:Y:S08]  /*110a0*/  BRA `(.L_x_2610) ;  /* 0x0000000000a47947 */ /* 0x000ff00003800000 */
.L_x_2623:
[----:B------:R-:W2:Y:S02]  /*110b0*/  LDG.E.U8 R2, desc[UR36][R2.64] ;  /* 0x0000002402027981 */ /* 0x000ea4000c1e1100 */
[----:B--2---:R-:W-:-:S04]  /*110c0*/  ISETP.NE.AND P0, PT, R2, RZ, PT ;  /* 0x000000ff0200720c */ /* 0x004fc80003f05270 */
[----:B------:R-:W-:Y:S01]  /*110d0*/  P2R R22, PR, RZ, 0x1 ;  /* 0x00000001ff167803 */ /* 0x000fe20000000000 */
[----:B------:R-:W-:Y:S08]  /*110e0*/  BRA `(.L_x_2610) ;  /* 0x0000000000947947 */ /* 0x000ff00003800000 */
.L_x_2622:
        /* <DEDUP_REMOVED lines=10> */
.L_x_2609:
        /* <DEDUP_REMOVED lines=16> */
.L_x_2627:
[----:B------:R-:W-:-:S04]  /*11290*/  PLOP3.LUT P0, PT, PT, PT, PT, 0x8, 0x80 ;  /* 0x000000000080781c */ /* 0x000fc80003f0e170 */
[----:B------:R-:W-:Y:S01]  /*112a0*/  P2R R22, PR, RZ, 0x1 ;  /* 0x00000001ff167803 */ /* 0x000fe20000000000 */
[----:B------:R-:W-:Y:S08]  /*112b0*/  BRA `(.L_x_2610) ;  /* 0x0000000000207947 */ /* 0x000ff00003800000 */
.L_x_2626:
[----:B------:R-:W2:Y:S02]  /*112c0*/  LDG.E.64 R2, desc[UR36][R2.64] ;  /* 0x0000002402027981 */ /* 0x000ea4000c1e1b00 */
[----:B--2---:R-:W-:-:S04]  /*112d0*/  ISETP.NE.U32.AND P0, PT, R2, RZ, PT ;  /* 0x000000ff0200720c */ /* 0x004fc80003f05070 */
[----:B------:R-:W-:-:S04]  /*112e0*/  ISETP.NE.AND.EX P0, PT, R3, RZ, PT, P0 ;  /* 0x000000ff0300720c */ /* 0x000fc80003f05300 */
[----:B------:R-:W-:Y:S01]  /*112f0*/  P2R R22, PR, RZ, 0x1 ;  /* 0x00000001ff167803 */ /* 0x000fe20000000000 */
[----:B------:R-:W-:Y:S08]  /*11300*/  BRA `(.L_x_2610) ;  /* 0x00000000000c7947 */ /* 0x000ff00003800000 */
.L_x_2625:
[----:B------:R-:W2:Y:S02]  /*11310*/  LDG.E R2, desc[UR36][R2.64] ;  /* 0x0000002402027981 */ /* 0x000ea4000c1e1900 */
[----:B--2---:R-:W-:-:S04]  /*11320*/  ISETP.NE.AND P0, PT, R2, RZ, PT ;  /* 0x000000ff0200720c */ /* 0x004fc80003f05270 */
[----:B------:R-:W-:-:S09]  /*11330*/  P2R R22, PR, RZ, 0x1 ;  /* 0x00000001ff167803 */ /* 0x000fd20000000000 */
.L_x_2610:
[----:B------:R-:W-:Y:S05]  /*11340*/  BSYNC.RECONVERGENT B6 ;  /* 0x0000000000067941 */ /* 0x000fea0003800200 */
.L_x_2604:
        /* <DEDUP_REMOVED lines=17> */
.L_x_2631:
[----:B------:R0:W5:Y:S01]  /*11460*/  LDG.E.U8 R2, desc[UR36][R4.64] ;  /* 0x0000002404027981 */ /* 0x000162000c1e1100 */
[----:B------:R-:W-:Y:S01]  /*11470*/  IMAD.MOV.U32 R3, RZ, RZ, RZ ;  /* 0x000000ffff037224 */ /* 0x000fe200078e00ff */
[----:B------:R-:W-:Y:S06]  /*11480*/  BRA `(.L_x_2633) ;  /* 0x0000000c00407947 */ /* 0x000fec0003800000 */
.L_x_2630:
        /* <DEDUP_REMOVED lines=8> */
.L_x_2635:
[----:B------:R-:W2:Y:S02]  /*11510*/  LDG.E R2, desc[UR36][R4.64] ;  /* 0x0000002404027981 */ /* 0x000ea4000c1e1900 */
[----:B--2---:R-:W-:Y:S01]  /*11520*/  SHF.R.S32.HI R3, RZ, 0x1f, R2 ;  /* 0x0000001fff037819 */ /* 0x004fe20000011402 */
[----:B------:R-:W-:Y:S06]  /*11530*/  BRA `(.L_x_2633) ;  /* 0x0000000c00147947 */ /* 0x000fec0003800000 */
.L_x_2634:
[----:B------:R-:W2:Y:S02]  /*11540*/  LDG.E.S16 R2, desc[UR36][R4.64] ;  /* 0x0000002404027981 */ /* 0x000ea4000c1e1700 */
[----:B--2---:R-:W-:Y:S01]  /*11550*/  SHF.R.S32.HI R3, RZ, 0x1f, R2 ;  /* 0x0000001fff037819 */ /* 0x004fe20000011402 */
[----:B------:R-:W-:Y:S06]  /*11560*/  BRA `(.L_x_2633) ;  /* 0x0000000c00087947 */ /* 0x000fec0003800000 */
.L_x_2629:
        /* <DEDUP_REMOVED lines=9> */
.L_x_2637:
[----:B------:R-:W2:Y:S02]  /*11600*/  LDG.E.U16 R4, desc[UR36][R4.64] ;  /* 0x0000002404047981 */ /* 0x000ea4000c1e1500 */
[----:B--2---:R-:W-:-:S06]  /*11610*/  HADD2.F32 R2, -RZ, R4.H0_H0 ;  /* 0x20000004ff027230 */ /* 0x004fcc0000004100 */
[----:B------:R-:W2:Y:S02]  /*11620*/  F2I.S64.TRUNC R2, R2 ;  /* 0x0000000200027311 */ /* 0x000ea4000020d900 */
[----:B--2---:R-:W-:Y:S05]  /*11630*/  BRA `(.L_x_2633) ;  /* 0x0000000800d47947 */ /* 0x004fea0003800000 */
.L_x_2636:
        /* <DEDUP_REMOVED lines=9> */
.L_x_2639:
[----:B------:R-:W2:Y:S02]  /*116d0*/  LDG.E.U16 R4, desc[UR36][R4.64] ;  /* 0x0000002404047981 */ /* 0x000ea4000c1e1500 */
[----:B--2---:R-:W-:-:S06]  /*116e0*/  HADD2.F32 R2, -RZ, R4.H0_H0 ;  /* 0x20000004ff027230 */ /* 0x004fcc0000004100 */
[----:B------:R-:W2:Y:S02]  /*116f0*/  F2I.S64.TRUNC R2, R2 ;  /* 0x0000000200027311 */ /* 0x000ea4000020d900 */
[----:B--2---:R-:W-:Y:S05]  /*11700*/  BRA `(.L_x_2633) ;  /* 0x0000000800a07947 */ /* 0x004fea0003800000 */
.L_x_2638:
[----:B------:R-:W2:Y:S02]  /*11710*/  LDG.E.64 R2, desc[UR36][R4.64] ;  /* 0x0000002404027981 */ /* 0x000ea4000c1e1b00 */
[----:B--2---:R-:W2:Y:S02]  /*11720*/  F2I.S64.F64.TRUNC R2, R2 ;  /* 0x0000000200027311 */ /* 0x004ea4000030d900 */
[----:B--2---:R-:W-:Y:S05]  /*11730*/  BRA `(.L_x_2633) ;  /* 0x0000000800947947 */ /* 0x004fea0003800000 */
.L_x_2628:
        /* <DEDUP_REMOVED lines=13> */
.L_x_2642:
[----:B------:R-:W2:Y:S02]  /*11810*/  LDG.E.64 R2, desc[UR36][R4.64] ;  /* 0x0000002404027981 */ /* 0x000ea4000c1e1b00 */
[----:B--2---:R-:W2:Y:S02]  /*11820*/  F2I.S64.F64.TRUNC R2, R2 ;  /* 0x0000000200027311 */ /* 0x004ea4000030d900 */
[----:B--2---:R-:W-:Y:S05]  /*11830*/  BRA `(.L_x_2633) ;  /* 0x0000000800547947 */ /* 0x004fea0003800000 */
.L_x_2641:
        /* <DEDUP_REMOVED lines=26> */
.L_x_2644:
        /* <DEDUP_REMOVED lines=13> */
.L_x_2643:
[----:B------:R-:W2:Y:S02]  /*11ab0*/  LDG.E.U16 R2, desc[UR36][R4.64] ;  /* 0x0000002404027981 */ /* 0x000ea4000c1e1500 */
[----:B--2---:R-:W-:-:S06]  /*11ac0*/  SHF.L.U32 R2, R2, 0x10, RZ ;  /* 0x0000001002027819 */ /* 0x004fcc00000006ff */
[----:B------:R-:W2:Y:S02]  /*11ad0*/  F2I.S64.TRUNC R2, R2 ;  /* 0x0000000200027311 */ /* 0x000ea4000020d900 */
[----:B--2---:R-:W-:Y:S05]  /*11ae0*/  BRA `(.L_x_2633) ;  /* 0x0000000400a87947 */ /* 0x004fea0003800000 */
.L_x_2640:
        /* <DEDUP_REMOVED lines=11> */
.L_x_2647:
        /* <DEDUP_REMOVED lines=21> */
.L_x_2651:
[----:B------:R-:W-:Y:S05]  /*11cf0*/  BSYNC.RECONVERGENT B1 ;  /* 0x0000000000017941 */ /* 0x000fea0003800200 */
.L_x_2650:
[----:B------:R-:W-:Y:S01]  /*11d00*/  IMAD.SHL.U32 R0, R0, 0x100000, RZ ;  /* 0x0010000000007824 */ /* 0x000fe200078e00ff */
[----:B------:R-:W-:-:S04]  /*11d10*/  LEA R2, R2, 0x3b800000, 0x17 ;  /* 0x3b80000002027811 */ /* 0x000fc800078eb8ff */
[----:B------:R-:W-:-:S07]  /*11d20*/  LOP3.LUT R2, R2, R0, R7, 0xfe, !PT ;  /* 0x0000000002027212 */ /* 0x000fce00078efe07 */
.L_x_2649:
[----:B------:R-:W-:Y:S05]  /*11d30*/  BSYNC.RECONVERGENT B0 ;  /* 0x0000000000007941 */ /* 0x000fea0003800200 */
.L_x_2648:
[----:B------:R-:W4:Y:S02]  /*11d40*/  F2I.S64.TRUNC R2, R2 ;  /* 0x0000000200027311 */ /* 0x000f24000020d900 */
[----:B----4-:R-:W-:Y:S05]  /*11d50*/  BRA `(.L_x_2633) ;  /* 0x00000004000c7947 */ /* 0x010fea0003800000 */
.L_x_2646:
        /* <DEDUP_REMOVED lines=21> */
.L_x_2655:
[----:B------:R-:W-:Y:S05]  /*11eb0*/  BSYNC.RECONVERGENT B1 ;  /* 0x0000000000017941 */ /* 0x000fea0003800200 */
.L_x_2654:
[----:B------:R-:W-:Y:S01]  /*11ec0*/  IMAD.SHL.U32 R0, R0, 0x200000, RZ ;  /* 0x0020000000007824 */ /* 0x000fe200078e00ff */
[----:B------:R-:W-:-:S04]  /*11ed0*/  LEA R2, R2, 0x37800000, 0x17 ;  /* 0x3780000002027811 */ /* 0x000fc800078eb8ff */
[----:B------:R-:W-:-:S07]  /*11ee0*/  LOP3.LUT R2, R2, R0, R7, 0xfe, !PT ;  /* 0x0000000002027212 */ /* 0x000fce00078efe07 */
.L_x_2653:
[----:B------:R-:W-:Y:S05]  /*11ef0*/  BSYNC.RECONVERGENT B0 ;  /* 0x0000000000007941 */ /* 0x000fea0003800200 */
.L_x_2652:
[----:B------:R-:W4:Y:S02]  /*11f00*/  F2I.S64.TRUNC R2, R2 ;  /* 0x0000000200027311 */ /* 0x000f24000020d900 */
[----:B----4-:R-:W-:Y:S05]  /*11f10*/  BRA `(.L_x_2633) ;  /* 0x00000000009c7947 */ /* 0x010fea0003800000 */
.L_x_2645:
        /* <DEDUP_REMOVED lines=14> */
.L_x_2659:
[----:B------:R-:W-:Y:S05]  /*12000*/  BSYNC.RECONVERGENT B0 ;  /* 0x0000000000007941 */ /* 0x000fea0003800200 */
.L_x_2658:
[----:B------:R-:W2:Y:S02]  /*12010*/  F2I.S64.TRUNC R2, R2 ;  /* 0x0000000200027311 */ /* 0x000ea4000020d900 */
[----:B--2---:R-:W-:Y:S05]  /*12020*/  BRA `(.L_x_2633) ;  /* 0x0000000000587947 */ /* 0x004fea0003800000 */
.L_x_2632:
        /* <DEDUP_REMOVED lines=16> */
.L_x_2660:
[----:B------:R-:W-:Y:S01]  /*12130*/  CS2R R2, SRZ ;  /* 0x0000000000027805 */ /* 0x000fe2000001ff00 */
[----:B------:R-:W-:Y:S06]  /*12140*/  BRA `(.L_x_2633) ;  /* 0x0000000000107947 */ /* 0x000fec0003800000 */
.L_x_2657:
[----:B------:R2:W5:Y:S01]  /*12150*/  LDG.E.64 R2, desc[UR36][R4.64] ;  /* 0x0000002404027981 */ /* 0x000562000c1e1b00 */
[----:B------:R-:W-:Y:S05]  /*12160*/  BRA `(.L_x_2633) ;  /* 0x0000000000087947 */ /* 0x000fea0003800000 */
.L_x_2656:
[----:B------:R3:W5:Y:S01]  /*12170*/  LDG.E R2, desc[UR36][R4.64] ;  /* 0x0000002404027981 */ /* 0x000762000c1e1900 */
[----:B------:R-:W-:-:S07]  /*12180*/  IMAD.MOV.U32 R3, RZ, RZ, RZ ;  /* 0x000000ffff037224 */ /* 0x000fce00078e00ff */
.L_x_2633:
[----:B------:R-:W-:Y:S01]  /*12190*/  ISETP.NE.AND P0, PT, R22, RZ, PT ;  /* 0x000000ff1600720c */ /* 0x000fe20003f05270 */
[----:B------:R-:W-:-:S12]  /*121a0*/  BSSY.RECONVERGENT B0, `(.L_x_2661) ;  /* 0x0000006000007945 */ /* 0x000fd80003800200 */
[----:B------:R-:W-:Y:S05]  /*121b0*/  @!P0 BRA `(.L_x_2662) ;  /* 0x0000000000108947 */ /* 0x000fea0003800000 */
[----:B------:R-:W0:Y:S02]  /*121c0*/  LDCU.64 UR4, c[0x0][0x668] ;  /* 0x0000cd00ff0477ac */ /* 0x000e240008000a00 */
[----:B0----5:R-:W-:-:S04]  /*121d0*/  IADD3 R2, P0, PT, R2, UR4, RZ ;  /* 0x0000000402027c10 */ /* 0x021fc8000ff1e0ff */
[----:B------:R-:W-:-:S05]  /*121e0*/  IADD3.X R3, PT, PT, R3, UR5, RZ, P0, !PT ;  /* 0x0000000503037c10 */ /* 0x000fca00087fe4ff */
[----:B------:R0:W5:Y:S04]  /*121f0*/  LDG.E.U8 R19, desc[UR36][R2.64] ;  /* 0x0000002402137981 */ /* 0x000168000c1e1100 */
.L_x_2662:
[----:B------:R-:W-:Y:S05]  /*12200*/  BSYNC.RECONVERGENT B0 ;  /* 0x0000000000007941 */ /* 0x000fea0003800200 */
.L_x_2661:
        /* <DEDUP_REMOVED lines=11> */
[----:B-----5:R-:W-:Y:S01]  /*122c0*/  STG.E.U8 desc[UR36][R16.64], R19 ;  /* 0x0000001310007986 */ /* 0x020fe2000c101124 */
[----:B------:R-:W-:Y:S05]  /*122d0*/  EXIT ;  /* 0x000000000000794d */ /* 0x000fea0003800000 */
.L_x_2666:
[----:B-----5:R-:W-:Y:S01]  /*122e0*/  STG.E.U8 desc[UR36][R16.64], R19 ;  /* 0x0000001310007986 */ /* 0x020fe2000c101124 */
[----:B------:R-:W-:Y:S05]  /*122f0*/  EXIT ;  /* 0x000000000000794d */ /* 0x000fea0003800000 */
.L_x_2665:
[----:B------:R-:W-:-:S09]  /*12300*/  UISETP.NE.AND UP0, UPT, UR4, 0x2, UPT ;  /* 0x000000020400788c */ /* 0x000fd2000bf05270 */
[----:B------:R-:W-:Y:S05]  /*12310*/  BRA.U !UP0, `(.L_x_2668) ;  /* 0x0000000108387547 */ /* 0x000fea000b800000 */
[----:B------:R-:W-:-:S09]  /*12320*/  UISETP.NE.AND UP0, UPT, UR4, 0x3, UPT ;  /* 0x000000030400788c */ /* 0x000fd2000bf05270 */
[----:B------:R-:W-:Y:S05]  /*12330*/  BRA.U !UP0, `(.L_x_2669) ;  /* 0x0000000108207547 */ /* 0x000fea000b800000 */
[----:B------:R-:W-:-:S09]  /*12340*/  UISETP.NE.AND UP0, UPT, UR4, 0x4, UPT ;  /* 0x000000040400788c */ /* 0x000fd2000bf05270 */
[----:B------:R-:W-:Y:S05]  /*12350*/  BRA.U UP0, `(.L_x_2667) ;  /* 0x0000000900847547 */ /* 0x000fea000b800000 */
[----:B-----5:R-:W-:-:S04]  /*12360*/  LOP3.LUT R19, R19, 0xffff, RZ, 0xc0, !PT ;  /* 0x0000ffff13137812 */ /* 0x020fc800078ec0ff */
[----:B------:R-:W-:-:S04]  /*12370*/  PRMT R19, R19, 0x8880, RZ ;  /* 0x0000888013137816 */ /* 0x000fc800000000ff */
[----:B0-----:R-:W-:-:S04]  /*12380*/  MOV R2, R19 ;  /* 0x0000001300027202 */ /* 0x001fc80000000f00 */
[----:B------:R-:W-:-:S05]  /*12390*/  SHF.R.S32.HI R3, RZ, 0x1f, R2 ;  /* 0x0000001fff037819 */ /* 0x000fca0000011402 */
[----:B------:R-:W-:Y:S01]  /*123a0*/  STG.E.64 desc[UR36][R16.64], R2 ;  /* 0x0000000210007986 */ /* 0x000fe2000c101b24 */
[----:B------:R-:W-:Y:S05]  /*123b0*/  EXIT ;  /* 0x000000000000794d */ /* 0x000fea0003800000 */
.L_x_2669:
[----:B-----5:R-:W-:-:S04]  /*123c0*/  LOP3.LUT R19, R19, 0xffff, RZ, 0xc0, !PT ;  /* 0x0000ffff13137812 */ /* 0x020fc800078ec0ff */
[----:B0-----:R-:W-:-:S05]  /*123d0*/  PRMT R3, R19, 0x8880, RZ ;  /* 0x0000888013037816 */ /* 0x001fca00000000ff */
[----:B------:R-:W-:Y:S01]  /*123e0*/  STG.E desc[UR36][R16.64], R3 ;  /* 0x0000000310007986 */ /* 0x000fe2000c101924 */
[----:B------:R-:W-:Y:S05]  /*123f0*/  EXIT ;  /* 0x000000000000794d */ /* 0x000fea0003800000 */
.L_x_2668:
[----:B0----5:R-:W-:-:S04]  /*12400*/  PRMT R3, R19, 0x8880, RZ ;  /* 0x0000888013037816 */ /* 0x021fc800000000ff */
[----:B------:R-:W-:-:S05]  /*12410*/  PRMT R3, R3, 0x7710, RZ ;  /* 0x0000771003037816 */ /* 0x000fca00000000ff */
[----:B------:R-:W-:Y:S01]  /*12420*/  STG.E.U16 desc[UR36][R16.64], R3 ;  /* 0x0000000310007986 */ /* 0x000fe2000c101524 */
[----:B------:R-:W-:Y:S05]  /*12430*/  EXIT ;  /* 0x000000000000794d */ /* 0x000fea0003800000 */
.L_x_2664:
[----:B------:R-:W-:-:S09]  /*12440*/  UISETP.GT.AND UP0, UPT, UR4, 0x6, UPT ;  /* 0x000000060400788c */ /* 0x000fd2000bf04270 */
[----:B------:R-:W-:Y:S05]  /*12450*/  BRA.U UP0, `(.L_x_2670) ;  /* 0x00000001002c7547 */ /* 0x000fea000b800000 */
[----:B------:R-:W-:-:S09]  /*12460*/  UISETP.NE.AND UP0, UPT, UR4, 0x5, UPT ;  /* 0x000000050400788c */ /* 0x000fd2000bf05270 */
[----:B------:R-:W-:Y:S05]  /*12470*/  BRA.U !UP0, `(.L_x_2671) ;  /* 0x0000000108147547 */ /* 0x000fea000b800000 */
[----:B------:R-:W-:-:S09]  /*12480*/  UISETP.NE.AND UP0, UPT, UR4, 0x6, UPT ;  /* 0x000000060400788c */ /* 0x000fd2000bf05270 */
[----:B------:R-:W-:Y:S05]  /*12490*/  BRA.U UP0, `(.L_x_2667) ;  /* 0x0000000900347547 */ /* 0x000fea000b800000 */
[----:B-----5:R-:W0:Y:S02]  /*124a0*/  I2F.S8 R19, R19 ;  /* 0x0000001300137306 */ /* 0x020e240000001400 */
[----:B0-----:R-:W-:Y:S01]  /*124b0*/  STG.E desc[UR36][R16.64], R19 ;  /* 0x0000001310007986 */ /* 0x001fe2000c101924 */
[----:B------:R-:W-:Y:S05]  /*124c0*/  EXIT ;  /* 0x000000000000794d */ /* 0x000fea0003800000 */
.L_x_2671:
[----:B-----5:R-:W0:Y:S02]  /*124d0*/  I2F.S8 R0, R19 ;  /* 0x0000001300007306 */ /* 0x020e240000001400 */
[----:B0-----:R-:W-:-:S05]  /*124e0*/  F2FP.F16.F32.PACK_AB R0, RZ, R0 ;  /* 0x00000000ff00723e */ /* 0x001fca00000000ff */
[----:B------:R-:W-:Y:S01]  /*124f0*/  STG.E.U16 desc[UR36][R16.64], R0 ;  /* 0x0000000010007986 */ /* 0x000fe2000c101524 */
[----:B------:R-:W-:Y:S05]  /*12500*/  EXIT ;  /* 0x000000000000794d */ /* 0x000fea0003800000 */
.L_x_2670:
[----:B------:R-:W-:-:S09]  /*12510*/  UISETP.NE.AND UP0, UPT, UR4, 0x7, UPT ;  /* 0x000000070400788c */ /* 0x000fd2000bf05270 */
[----:B------:R-:W-:Y:S05]  /*12520*/  BRA.U !UP0, `(.L_x_2672) ;  /* 0x0000000108347547 */ /* 0x000fea000b800000 */
[----:B------:R-:W-:-:S09]  /*12530*/  UISETP.NE.AND UP0, UPT, UR4, 0x8, UPT ;  /* 0x000000080400788c */ /* 0x000fd2000bf05270 */
[----:B------:R-:W-:Y:S05]  /*12540*/  BRA.U !UP0, `(.L_x_2673) ;  /* 0x0000000108187547 */ /* 0x000fea000b800000 */
[----:B------:R-:W-:-:S09]  /*12550*/  UISETP.NE.AND UP0, UPT, UR4, 0x9, UPT ;  /* 0x000000090400788c */ /* 0x000fd2000bf05270 */
[----:B------:R-:W-:Y:S05]  /*12560*/  BRA.U UP0, `(.L_x_2667) ;  /* 0x0000000900007547 */ /* 0x000fea000b800000 */
[----:B0----5:R-:W0:Y:S01]  /*12570*/  I2F.S8 R2, R19 ;  /* 0x0000001300027306 */ /* 0x021e220000001400 */
[----:B------:R-:W-:-:S05]  /*12580*/  IMAD.MOV.U32 R3, RZ, RZ, RZ ;  /* 0x000000ffff037224 */ /* 0x000fca00078e00ff */
[----:B0-----:R-:W-:Y:S01]  /*12590*/  STG.E.64 desc[UR36][R16.64], R2 ;  /* 0x0000000210007986 */ /* 0x001fe2000c101b24 */
[----:B------:R-:W-:Y:S05]  /*125a0*/  EXIT ;  /* 0x000000000000794d */ /* 0x000fea0003800000 */
.L_x_2673:
[----:B-----5:R-:W0:Y:S02]  /*125b0*/  I2F.S8 R19, R19 ;  /* 0x0000001300137306 */ /* 0x020e240000001400 */
[----:B0-----:R-:W-:-:S04]  /*125c0*/  F2FP.F16.F32.PACK_AB R3, RZ, R19 ;  /* 0x00000013ff03723e */ /* 0x001fc800000000ff */
[----:B------:R-:W-:-:S05]  /*125d0*/  PRMT R3, R3, 0x5410, RZ ;  /* 0x0000541003037816 */ /* 0x000fca00000000ff */
[----:B------:R-:W-:Y:S01]  /*125e0*/  STG.E desc[UR36][R16.64], R3 ;  /* 0x0000000310007986 */ /* 0x000fe2000c101924 */
[----:B------:R-:W-:Y:S05]  /*125f0*/  EXIT ;  /* 0x000000000000794d */ /* 0x000fea0003800000 */
.L_x_2672:
[----:B0----5:R-:W-:-:S04]  /*12600*/  PRMT R2, R19, 0x8880, RZ ;  /* 0x0000888013027816 */ /* 0x021fc800000000ff */
[----:B------:R-:W-:-:S06]  /*12610*/  PRMT R2, R2, 0x7710, RZ ;  /* 0x0000771002027816 */ /* 0x000fcc00000000ff */
[----:B------:R-:W0:Y:S02]  /*12620*/  I2F.F64.S16 R2, R2 ;  /* 0x0000000200027312 */ /* 0x000e240000101c00 */
[----:B0-----:R-:W-:Y:S01]  /*12630*/  STG.E.64 desc[UR36][R16.64], R2 ;  /* 0x0000000210007986 */ /* 0x001fe2000c101b24 */
[----:B------:R-:W-:Y:S05]  /*12640*/  EXIT ;  /* 0x000000000000794d */ /* 0x000fea0003800000 */
.L_x_2663:
        /* <DEDUP_REMOVED lines=10> */
[----:B0----5:R-:W-:-:S04]  /*126f0*/  PRMT R3, R19, 0x8880, RZ ;  /* 0x0000888013037816 */ /* 0x021fc800000000ff */
[----:B------:R-:W-:-:S05]  /*12700*/  PRMT R3, R3, 0x7710, RZ ;  /* 0x0000771003037816 */ /* 0x000fca00000000ff */
[----:B------:R-:W-:Y:S01]  /*12710*/  STG.E.U16 desc[UR36][R16.64], R3 ;  /* 0x0000000310007986 */ /* 0x000fe2000c101524 */
[----:B------:R-:W-:Y:S05]  /*12720*/  EXIT ;  /* 0x000000000000794d */ /* 0x000fea0003800000 */
.L_x_2677:
[----:B0----5:R-:W0:Y:S01]  /*12730*/  I2F.S8 R3, R19 ;  /* 0x0000001300037306 */ /* 0x021e220000001400 */
        /* <DEDUP_REMOVED lines=16> */
.L_x_2680:
[----:B------:R-:W-:-:S04]  /*12840*/  SHF.R.U32.HI R3, RZ, 0x18, R3 ;  /* 0x00000018ff037819 */ /* 0x000fc80000011603 */
[----:B------:R-:W-:-:S04]  /*12850*/  LOP3.LUT R0, R0, 0x80, R3, 0xf8, !PT ;  /* 0x0000008000007812 */ /* 0x000fc800078ef803 */
[----:B------:R-:W-:-:S07]  /*12860*/  PRMT R8, R0, 0x7610, R8 ;  /* 0x0000761000087816 */ /* 0x000fce0000000008 */
.L_x_2679:
[----:B------:R-:W-:Y:S05]  /*12870*/  BSYNC.RECONVERGENT B0 ;  /* 0x0000000000007941 */ /* 0x000fea0003800200 */
.L_x_2678:
[----:B------:R-:W-:Y:S01]  /*12880*/  STG.E.U8 desc[UR36][R16.64], R8 ;  /* 0x0000000810007986 */ /* 0x000fe2000c101124 */
[----:B------:R-:W-:Y:S05]  /*12890*/  EXIT ;  /* 0x000000000000794d */ /* 0x000fea0003800000 */
.L_x_2676:
        /* <DEDUP_REMOVED lines=17> */
.L_x_2683:
[----:B------:R-:W-:-:S04]  /*129b0*/  SHF.R.U32.HI R3, RZ, 0x18, R3 ;  /* 0x00000018ff037819 */ /* 0x000fc80000011603 */
[----:B------:R-:W-:-:S04]  /*129c0*/  LOP3.LUT R0, R0, 0x80, R3, 0xf8, !PT ;  /* 0x0000008000007812 */ /* 0x000fc800078ef803 */
[----:B------:R-:W-:-:S07]  /*129d0*/  PRMT R8, R0, 0x7610, R8 ;  /* 0x0000761000087816 */ /* 0x000fce0000000008 */
.L_x_2682:
[----:B------:R-:W-:Y:S05]  /*129e0*/  BSYNC.RECONVERGENT B0 ;  /* 0x0000000000007941 */ /* 0x000fea0003800200 */
.L_x_2681:
[----:B------:R-:W-:Y:S01]  /*129f0*/  STG.E.U8 desc[UR36][R16.64], R8 ;  /* 0x0000000810007986 */ /* 0x000fe2000c101124 */
[----:B------:R-:W-:Y:S05]  /*12a00*/  EXIT ;  /* 0x000000000000794d */ /* 0x000fea0003800000 */
.L_x_2675:
[----:B------:R-:W-:-:S09]  /*12a10*/  UISETP.NE.AND UP0, UPT, UR4, 0x1c, UPT ;  /* 0x0000001c0400788c */ /* 0x000fd2000bf05270 */
[----:B------:R-:W-:Y:S05]  /*12a20*/  BRA.U !UP0, `(.L_x_2684) ;  /* 0x0000000108687547 */ /* 0x000fea000b800000 */
[----:B------:R-:W-:-:S09]  /*12a30*/  UISETP.NE.AND UP0, UPT, UR4, 0x1d, UPT ;  /* 0x0000001d0400788c */ /* 0x000fd2000bf05270 */
[----:B------:R-:W-:Y:S05]  /*12a40*/  BRA.U !UP0, `(.L_x_2685) ;  /* 0x0000000108487547 */ /* 0x000fea000b800000 */
[----:B------:R-:W-:-:S09]  /*12a50*/  UISETP.NE.AND UP0, UPT, UR4, 0x2c, UPT ;  /* 0x0000002c0400788c */ /* 0x000fd2000bf05270 */
[----:B------:R-:W-:Y:S05]  /*12a60*/  BRA.U UP0, `(.L_x_2667) ;  /* 0x0000000100c07547 */ /* 0x000fea000b800000 */
[----:B012345:R-:W0:Y:S02]  /*12a70*/  I2F.S8 R4, R19 ;  /* 0x0000001300047306 */ /* 0x03fe240000001400 */
[----:B0-----:R-:W-:-:S04]  /*12a80*/  SHF.R.U32.HI R2, RZ, 0x17, R4 ;  /* 0x00000017ff027819 */ /* 0x001fc80000011604 */
[----:B------:R-:W-:-:S04]  /*12a90*/  LOP3.LUT R3, R2, 0xff, RZ, 0xc0, !PT ;  /* 0x000000ff02037812 */ /* 0x000fc800078ec0ff */
[----:B------:R-:W-:-:S13]  /*12aa0*/  ISETP.NE.AND P1, PT, R3, 0xff, PT ;  /* 0x000000ff0300780c */ /* 0x000fda0003f25270 */
[--C-:B------:R-:W-:Y:S02]  /*12ab0*/  @P1 SHF.R.U32.HI R0, RZ, 0x16, R4.reuse ;  /* 0x00000016ff001819 */ /* 0x100fe40000011604 */
[----:B------:R-:W-:Y:S01]  /*12ac0*/  @P1 LOP3.LUT P0, RZ, R3, 0x3fffff, R4, 0xf8, !PT ;  /* 0x003fffff03ff1812 */ /* 0x000fe2000780f804 */
[----:B------:R-:W-:Y:S01]  /*12ad0*/  IMAD.MOV.U32 R3, RZ, RZ, 0xff ;  /* 0x000000ffff037424 */ /* 0x000fe200078e00ff */
        /* <DEDUP_REMOVED lines=9> */
.L_x_2685:
[----:B-----5:R-:W-:-:S04]  /*12b70*/  LOP3.LUT R19, R19, 0xffff, RZ, 0xc0, !PT ;  /* 0x0000ffff13137812 */ /* 0x020fc800078ec0ff */
[----:B------:R-:W-:-:S05]  /*12b80*/  PRMT R19, R19, 0x8880, RZ ;  /* 0x0000888013137816 */ /* 0x000fca00000000ff */
[----:B0-----:R-:W-:-:S05]  /*12b90*/  IMAD.MOV.U32 R2, RZ, RZ, R19 ;  /* 0x000000ffff027224 */ /* 0x001fca00078e0013 */
[----:B------:R-:W-:-:S05]  /*12ba0*/  SHF.R.S32.HI R3, RZ, 0x1f, R2 ;  /* 0x0000001fff037819 */ /* 0x000fca0000011402 */
[----:B------:R-:W-:Y:S01]  /*12bb0*/  STG.E.64 desc[UR36][R16.64], R2 ;  /* 0x0000000210007986 */ /* 0x000fe2000c101b24 */
[----:B------:R-:W-:Y:S05]  /*12bc0*/  EXIT ;  /* 0x000000000000794d */ /* 0x000fea0003800000 */
.L_x_2684:
[----:B-----5:R-:W-:-:S04]  /*12bd0*/  LOP3.LUT R19, R19, 0xffff, RZ, 0xc0, !PT ;  /* 0x0000ffff13137812 */ /* 0x020fc800078ec0ff */
[----:B0-----:R-:W-:-:S05]  /*12be0*/  PRMT R3, R19, 0x8880, RZ ;  /* 0x0000888013037816 */ /* 0x001fca00000000ff */
[----:B------:R-:W-:Y:S01]  /*12bf0*/  STG.E desc[UR36][R16.64], R3 ;  /* 0x0000000310007986 */ /* 0x000fe2000c101924 */
[----:B------:R-:W-:Y:S05]  /*12c00*/  EXIT ;  /* 0x000000000000794d */ /* 0x000fea0003800000 */
.L_x_2674:
[----:B------:R-:W-:-:S09]  /*12c10*/  UISETP.GT.AND UP0, UPT, UR4, 0xe, UPT ;  /* 0x0000000e0400788c */ /* 0x000fd2000bf04270 */
[----:B------:R-:W-:Y:S05]  /*12c20*/  BRA.U UP0, `(.L_x_2686) ;  /* 0x0000000100387547 */ /* 0x000fea000b800000 */
[----:B------:R-:W-:-:S09]  /*12c30*/  UISETP.NE.AND UP0, UPT, UR4, 0xa, UPT ;  /* 0x0000000a0400788c */ /* 0x000fd2000bf05270 */
[----:B------:R-:W-:Y:S05]  /*12c40*/  BRA.U !UP0, `(.L_x_2687) ;  /* 0x0000000108187547 */ /* 0x000fea000b800000 */
[----:B------:R-:W-:-:S09]  /*12c50*/  UISETP.NE.AND UP0, UPT, UR4, 0xb, UPT ;  /* 0x0000000b0400788c */ /* 0x000fd2000bf05270 */
[----:B------:R-:W-:Y:S05]  /*12c60*/  BRA.U UP0, `(.L_x_2667) ;  /* 0x0000000100407547 */ /* 0x000fea000b800000 */
[----:B-----5:R-:W-:-:S04]  /*12c70*/  LOP3.LUT P0, RZ, R19, 0xff, RZ, 0xc0, !PT ;  /* 0x000000ff13ff7812 */ /* 0x020fc8000780c0ff */
[----:B0-----:R-:W-:-:S05]  /*12c80*/  SEL R3, RZ, 0x1, !P0 ;  /* 0x00000001ff037807 */ /* 0x001fca0004000000 */
[----:B------:R-:W-:Y:S01]  /*12c90*/  STG.E.U8 desc[UR36][R16.64], R3 ;  /* 0x0000000310007986 */ /* 0x000fe2000c101124 */
[----:B------:R-:W-:Y:S05]  /*12ca0*/  EXIT ;  /* 0x000000000000794d */ /* 0x000fea0003800000 */
.L_x_2687:
[----:B012345:R-:W-:Y:S02]  /*12cb0*/  PRMT R4, R19, 0x8880, RZ ;  /* 0x0000888013047816 */ /* 0x03ffe400000000ff */
[----:B------:R-:W-:Y:S02]  /*12cc0*/  CS2R R6, SRZ ;  /* 0x0000000000067805 */ /* 0x000fe4000001ff00 */
[----:B------:R-:W-:-:S06]  /*12cd0*/  PRMT R4, R4, 0x7710, RZ ;  /* 0x0000771004047816 */ /* 0x000fcc00000000ff */
[----:B------:R-:W0:Y:S02]  /*12ce0*/  I2F.F64.S16 R4, R4 ;  /* 0x0000000400047312 */ /* 0x000e240000101c00 */
[----:B0-----:R-:W-:Y:S01]  /*12cf0*/  STG.E.128 desc[UR36][R16.64], R4 ;  /* 0x0000000410007986 */ /* 0x001fe2000c101d24 */
[----:B------:R-:W-:Y:S05]  /*12d00*/  EXIT ;  /* 0x000000000000794d */ /* 0x000fea0003800000 */
.L_x_2686:
[----:B------:R-:W-:-:S09]  /*12d10*/  UISETP.NE.AND UP0, UPT, UR4, 0xf, UPT ;  /* 0x0000000f0400788c */ /* 0x000fd2000bf05270 */
[----:B------:R-:W-:Y:S05]  /*12d20*/  BRA.U !UP0, `(.L_x_2688) ;  /* 0x0000000108e87547 */ /* 0x000fea000b800000 */
[----:B------:R-:W-:-:S09]  /*12d30*/  UISETP.NE.AND UP0, UPT, UR4, 0x17, UPT ;  /* 0x000000170400788c */ /* 0x000fd2000bf05270 */
[----:B------:R-:W-:Y:S05]  /*12d40*/  BRA.U !UP0, `(.L_x_2689) ;  /* 0x0000000108907547 */ /* 0x000fea000b800000 */
[----:B------:R-:W-:-:S09]  /*12d50*/  UISETP.NE.AND UP0, UPT, UR4, 0x18, UPT ;  /* 0x000000180400788c */ /* 0x000fd2000bf05270 */
[----:B------:R-:W-:Y:S05]  /*12d60*/  BRA.U !UP0, `(.L_x_2690) ;  /* 0x0000000108447547 */ /* 0x000fea000b800000 */
.L_x_2667:
[----:B------:R-:W-:Y:S01]  /*12d70*/  MOV R0, 0x0 ;  /* 0x0000000000007802 */ /* 0x000fe20000000f00 */
[----:B------:R-:W1:Y:S01]  /*12d80*/  LDCU.64 UR4, c[0x4][0x4e8] ;  /* 0x01009d00ff0477ac */ /* 0x000e620008000a00 */
[----:B------:R-:W-:Y:S02]  /*12d90*/  HFMA2 R13, -RZ, RZ, 0, 0 ;  /* 0x00000000ff0d7431 */ /* 0x000fe400000001ff */
[----:B------:R-:W-:Y:S01]  /*12da0*/  IMAD.MOV.U32 R8, RZ, RZ, 0x65 ;  /* 0x00000065ff087424 */ /* 0x000fe200078e00ff */
[----:B0----5:R0:W0:Y:S01]  /*12db0*/  LDC.64 R2, c[0x4][R0] ;  /* 0x0100000000027b82 */ /* 0x0210220000000a00 */
[----:B------:R-:W1:Y:S01]  /*12dc0*/  LDCU.64 UR6, c[0x4][0x4f0] ;  /* 0x01009e00ff0677ac */ /* 0x000e620008000a00 */
[----:B------:R-:W-:Y:S01]  /*12dd0*/  IMAD.MOV.U32 R12, RZ, RZ, 0x1 ;  /* 0x00000001ff0c7424 */ /* 0x000fe200078e00ff */
[----:B------:R-:W1:Y:S02]  /*12de0*/  LDCU.64 UR8, c[0x4][0x3b0] ;  /* 0x01007600ff0877ac */ /* 0x000e640008000a00 */
[----:B-1234-:R-:W-:Y:S01]  /*12df0*/  MOV R4, UR4 ;  /* 0x0000000400047c02 */ /* 0x01efe20008000f00 */
[----:B------:R-:W-:-:S02]  /*12e00*/  IMAD.U32 R5, RZ, RZ, UR5 ;  /* 0x00000005ff057e24 */ /* 0x000fc4000f8e00ff */
[----:B------:R-:W-:Y:S02]  /*12e10*/  IMAD.U32 R6, RZ, RZ, UR6 ;  /* 0x00000006ff067e24 */ /* 0x000fe4000f8e00ff */
[----:B------:R-:W-:Y:S01]  /*12e20*/  IMAD.U32 R7, RZ, RZ, UR7 ;  /* 0x00000007ff077e24 */ /* 0x000fe2000f8e00ff */
[----:B------:R-:W-:Y:S01]  /*12e30*/  MOV R10, UR8 ;  /* 0x00000008000a7c02 */ /* 0x000fe20008000f00 */
[----:B------:R-:W-:-:S07]  /*12e40*/  IMAD.U32 R11, RZ, RZ, UR9 ;  /* 0x00000009ff0b7e24 */ /* 0x000fce000f8e00ff */
[----:B------:R-:W-:-:S07]  /*12e50*/  LEPC R20, `(.L_x_2691) ;  /* 0x000000001014794e */ /* 0x000fce0000000000 */
[----:B0-----:R-:W-:Y:S05]  /*12e60*/  CALL.ABS.NOINC R2 ;  /* 0x0000000002007343 */ /* 0x001fea0003c00000 */
.L_x_2691:
[----:B------:R-:W-:Y:S05]  /*12e70*/  EXIT ;  /* 0x000000000000794d */ /* 0x000fea0003800000 */
.L_x_2690:
        /* <DEDUP_REMOVED lines=13> */
.L_x_2693:
[----:B------:R-:W-:Y:S05]  /*12f50*/  BSYNC.RECONVERGENT B0 ;  /* 0x0000000000007941 */ /* 0x000fea0003800200 */
.L_x_2692:
[----:B------:R-:W-:-:S05]  /*12f60*/  LOP3.LUT R3, R0, 0x80, R3, 0xf8, !PT ;  /* 0x0000008000037812 */ /* 0x000fca00078ef803 */
[----:B------:R-:W-:Y:S01]  /*12f70*/  STG.E.U8 desc[UR36][R16.64], R3 ;  /* 0x0000000310007986 */ /* 0x000fe2000c101124 */
[----:B------:R-:W-:Y:S05]  /*12f80*/  EXIT ;  /* 0x000000000000794d */ /* 0x000fea0003800000 */
.L_x_2689:
[----:B0----5:R-:W0:Y:S01]  /*12f90*/  I2F.S8 R3, R19 ;  /* 0x0000001300037306 */ /* 0x021e220000001400 */
        /* <DEDUP_REMOVED lines=11> */
.L_x_2695:
[----:B------:R-:W-:Y:S01]  /*13050*/  IMAD.MOV.U32 R0, RZ, RZ, 0x7f ;  /* 0x0000007fff007424 */ /* 0x000fe200078e00ff */
[----:B------:R-:W-:-:S04]  /*13060*/  ISETP.GT.U32.AND P0, PT, R2, 0x7f800000, PT ;  /* 0x7f8000000200780c */ /* 0x000fc80003f04070 */
[----:B------:R-:W-:-:S09]  /*13070*/  SEL R0, R0, 0x7c, P0 ;  /* 0x0000007c00007807 */ /* 0x000fd20000000000 */
.L_x_2696:
[----:B------:R-:W-:Y:S05]  /*13080*/  BSYNC.RECONVERGENT B0 ;  /* 0x0000000000007941 */ /* 0x000fea0003800200 */
.L_x_2694:
[----:B------:R-:W-:-:S04]  /*13090*/  SHF.R.U32.HI R3, RZ, 0x18, R3 ;  /* 0x00000018ff037819 */ /* 0x000fc80000011603 */
[----:B------:R-:W-:-:S05]  /*130a0*/  LOP3.LUT R3, R0, 0x80, R3, 0xf8, !PT ;  /* 0x0000008000037812 */ /* 0x000fca00078ef803 */
[----:B------:R-:W-:Y:S01]  /*130b0*/  STG.E.U8 desc[UR36][R16.64], R3 ;  /* 0x0000000310007986 */ /* 0x000fe2000c101124 */
[----:B------:R-:W-:Y:S05]  /*130c0*/  EXIT ;  /* 0x000000000000794d */ /* 0x000fea0003800000 */
.L_x_2688:
[----:B-----5:R-:W0:Y:S02]  /*130d0*/  I2F.S8 R0, R19 ;  /* 0x0000001300007306 */ /* 0x020e240000001400 */
[----:B0-----:R-:W-:-:S05]  /*130e0*/  F2FP.BF16.F32.PACK_AB R0, RZ, R0 ;  /* 0x00000000ff00723e */ /* 0x001fca00000010ff */
[----:B------:R-:W-:Y:S01]  /*130f0*/  STG.E.U16 desc[UR36][R16.64], R0 ;  /* 0x0000000010007986 */ /* 0x000fe2000c101524 */
[----:B------:R-:W-:Y:S05]  /*13100*/  EXIT ;  /* 0x000000000000794d */ /* 0x000fea0003800000 */
.L_x_2697:
        /* <DEDUP_REMOVED lines=15> */
.L_x_41764:


//--------------------- .text._ZN2at6native27unrolled_elementwise_kernelIZZZNS0_28launch_masked_scatter_kernelERKNS_10TensorBaseES4_S4_S4_ENKUlvE_clEvENKUlvE8_clEvEUlbblE_St5arrayIPcLm4EELi4E23TrivialOffsetCalculatorILi3EjESB_ILi1EjENS0_6memory12LoadWithCastILi3EEENSE_13StoreWithCastILi1EEEEEviT_T0_T2_T3_T4_T5_ --------------------------
	.section	.text._ZN2at6native27unrolled_elementwise_kernelIZZZNS0_28launch_masked_scatter_kernelERKNS_10TensorBaseES4_S4_S4_ENKUlvE_clEvENKUlvE8_clEvEUlbblE_St5arrayIPcLm4EELi4E23TrivialOffsetCalculatorILi3EjESB_ILi1EjENS0_6memory12LoadWithCastILi3EEENSE_13StoreWithCastILi1EEEEEviT_T0_T2_T3_T4_T5_,"ax",@progbits
	.align	128
        .global         _ZN2at6native27unrolled_elementwise_kernelIZZZNS0_28launch_masked_scatter_kernelERKNS_10TensorBaseES4_S4_S4_ENKUlvE_clEvENKUlvE8_clEvEUlbblE_St5arrayIPcLm4EELi4E23TrivialOffsetCalculatorILi3EjESB_ILi1EjENS0_6memory12LoadWithCastILi3EEENSE_13StoreWithCastILi1EEEEEviT_T0_T2_T3_T4_T5_
        .type           _ZN2at6native27unrolled_elementwise_kernelIZZZNS0_28launch_masked_scatter_kernelERKNS_10TensorBaseES4_S4_S4_ENKUlvE_clEvENKUlvE8_clEvEUlbblE_St5arrayIPcLm4EELi4E23TrivialOffsetCalculatorILi3EjESB_ILi1EjENS0_6memory12LoadWithCastILi3EEENSE_13StoreWithCastILi1EEEEEviT_T0_T2_T3_T4_T5_,@function
        .size           _ZN2at6native27unrolled_elementwise_kernelIZZZNS0_28launch_masked_scatter_kernelERKNS_10TensorBaseES4_S4_S4_ENKUlvE_clEvENKUlvE8_clEvEUlbblE_St5arrayIPcLm4EELi4E23TrivialOffsetCalculatorILi3EjESB_ILi1EjENS0_6memory12LoadWithCastILi3EEENSE_13StoreWithCastILi1EEEEEviT_T0_T2_T3_T4_T5_,(.L_x_41765 - _ZN2at6native27unrolled_elementwise_kernelIZZZNS0_28launch_masked_scatter_kernelERKNS_10TensorBaseES4_S4_S4_ENKUlvE_clEvENKUlvE8_clEvEUlbblE_St5arrayIPcLm4EELi4E23TrivialOffsetCalculatorILi3EjESB_ILi1EjENS0_6memory12LoadWithCastILi3EEENSE_13StoreWithCastILi1EEEEEviT_T0_T2_T3_T4_T5_)
        .other          _ZN2at6native27unrolled_elementwise_kernelIZZZNS0_28launch_masked_scatter_kernelERKNS_10TensorBaseES4_S4_S4_ENKUlvE_clEvENKUlvE8_clEvEUlbblE_St5arrayIPcLm4EELi4E23TrivialOffsetCalculatorILi3EjESB_ILi1EjENS0_6memory12LoadWithCastILi3EEENSE_13StoreWithCastILi1EEEEEviT_T0_T2_T3_T4_T5_,@"STO_CUDA_ENTRY STV_DEFAULT"
_ZN2at6native27unrolled_elementwise_kernelIZZZNS0_28launch_masked_scatter_kernelERKNS_10TensorBaseES4_S4_S4_ENKUlvE_clEvENKUlvE8_clEvEUlbblE_St5arrayIPcLm4EELi4E23TrivialOffsetCalculatorILi3EjESB_ILi1EjENS0_6memory12LoadWithCastILi3EEENSE_13StoreWithCastILi1EEEEEviT_T0_T2_T3_T4_T5_:
.text._ZN2at6native27unrolled_elementwise_kernelIZZZNS0_28launch_masked_scatter_kernelERKNS_10TensorBaseES4_S4_S4_ENKUlvE_clEvENKUlvE8_clEvEUlbblE_St5arrayIPcLm4EELi4E23TrivialOffsetCalculatorILi3EjESB_ILi1EjENS0_6memory12LoadWithCastILi3EEENSE_13StoreWithCastILi1EEEEEviT_T0_T2_T3_T4_T5_:
        /* <DEDUP_REMOVED lines=37> */
.L_x_2704:
[----:B------:R-:W2:Y:S02]  /*0250*/  LDG.E.U8 R2, desc[UR36][R2.64] ;  /* 0x0000002402027981 */ /* 0x000ea4000c1e1100 */
[----:B--2---:R-:W-:Y:S01]  /*0260*/  ISETP.NE.AND P0, PT, R2, RZ, PT ;  /* 0x000000ff0200720c */ /* 0x004fe20003f05270 */
[----:B------:R-:W-:-:S12]  /*0270*/  BRA `(.L_x_2706) ;  /* 0x0000000800407947 */ /* 0x000fd80003800000 */
.L_x_2703:
        /* <DEDUP_REMOVED lines=10> */
.L_x_2708:
[----:B------:R-:W2:Y:S02]  /*0320*/  LDG.E R2, desc[UR36][R2.64] ;  /* 0x0000002402027981 */ /* 0x000ea4000c1e1900 */
[----:B--2---:R-:W-:Y:S01]  /*0330*/  ISETP.NE.AND P0, PT, R2, RZ, PT ;  /* 0x000000ff0200720c */ /* 0x004fe20003f05270 */
[----:B------:R-:W-:-:S12]  /*0340*/  BRA `(.L_x_2706) ;  /* 0x00000008000c7947 */ /* 0x000fd80003800000 */
.L_x_2707:
[----:B------:R-:W2:Y:S02]  /*0350*/  LDG.E.U16 R2, desc[UR36][R2.64] ;  /* 0x0000002402027981 */ /* 0x000ea4000c1e1500 */
[----:B--2---:R-:W-:Y:S01]  /*0360*/  ISETP.NE.AND P0, PT, R2, RZ, PT ;  /* 0x000000ff0200720c */ /* 0x004fe20003f05270 */
[----:B------:R-:W-:-:S12]  /*0370*/  BRA `(.L_x_2706) ;  /* 0x0000000800007947 */ /* 0x000fd80003800000 */
.L_x_2702:
        /* <DEDUP_REMOVED lines=9> */
.L_x_2710:
[----:B------:R-:W2:Y:S02]  /*0410*/  LDG.E.U16 R0, desc[UR36][R2.64] ;  /* 0x0000002402007981 */ /* 0x000ea4000c1e1500 */
[----:B--2---:R-:W-:-:S05]  /*0420*/  HADD2.F32 R0, -RZ, R0.H0_H0 ;  /* 0x20000000ff007230 */ /* 0x004fca0000004100 */
[----:B------:R-:W-:Y:S01]  /*0430*/  FSETP.NEU.FTZ.AND P0, PT, R0, RZ, PT ;  /* 0x000000ff0000720b */ /* 0x000fe20003f1d000 */
[----:B------:R-:W-:-:S12]  /*0440*/  BRA `(.L_x_2706) ;  /* 0x0000000400cc7947 */ /* 0x000fd80003800000 */
.L_x_2709:
        /* <DEDUP_REMOVED lines=11> */
.L_x_2712:
        /* <DEDUP_REMOVED lines=8> */
.L_x_2711:
[----:B------:R-:W2:Y:S02]  /*0580*/  LDG.E.64 R2, desc[UR36][R2.64] ;  /* 0x0000002402027981 */ /* 0x000ea4000c1e1b00 */
[----:B--2---:R1:W2:Y:S02]  /*0590*/  DSETP.NEU.AND P0, PT, R2, RZ, PT ;  /* 0x000000ff0200722a */ /* 0x0042a40003f0d000 */
[----:B--2---:R-:W-:Y:S05]  /*05a0*/  BRA `(.L_x_2706) ;  /* 0x0000000400747947 */ /* 0x004fea0003800000 */
.L_x_2701:
        /* <DEDUP_REMOVED lines=11> */
.L_x_2715:
        /* <DEDUP_REMOVED lines=8> */
.L_x_2714:
        /* <DEDUP_REMOVED lines=9> */
.L_x_2717:
        /* <DEDUP_REMOVED lines=9> */
[----:B------:R-:W-:Y:S01]  /*0800*/  LOP3.LUT P0, RZ, R0, 0x7fffffff, RZ, 0xc0, !PT ;  /* 0x7fffffff00ff7812 */ /* 0x000fe2000780c0ff */
[----:B------:R-:W-:-:S12]  /*0810*/  BRA `(.L_x_2706) ;  /* 0x0000000000d87947 */ /* 0x000fd80003800000 */
.L_x_2716:
[----:B------:R-:W2:Y:S02]  /*0820*/  LDG.E.U16 R0, desc[UR36][R2.64] ;  /* 0x0000002402007981 */ /* 0x000ea4000c1e1500 */
[----:B--2---:R-:W-:-:S05]  /*0830*/  IMAD.U32 R0, R0, 0x10000, RZ ;  /* 0x0001000000007824 */ /* 0x004fca00078e00ff */
[----:B------:R-:W-:Y:S01]  /*0840*/  FSETP.NEU.FTZ.AND P0, PT, R0, RZ, PT ;  /* 0x000000ff0000720b */ /* 0x000fe20003f1d000 */
[----:B------:R-:W-:-:S12]  /*0850*/  BRA `(.L_x_2706) ;  /* 0x0000000000c87947 */ /* 0x000fd80003800000 */
.L_x_2713:
        /* <DEDUP_REMOVED lines=11> */
.L_x_2720:
[----:B------:R-:W2:Y:S02]  /*0910*/  LDG.E.U8 R2, desc[UR36][R2.64] ;  /* 0x0000002402027981 */ /* 0x000ea4000c1e1100 */
[----:B--2---:R-:W-:Y:S01]  /*0920*/  ISETP.NE.AND P0, PT, R2, RZ, PT ;  /* 0x000000ff0200720c */ /* 0x004fe20003f05270 */
[----:B------:R-:W-:-:S12]  /*0930*/  BRA `(.L_x_2706) ;  /* 0x0000000000907947 */ /* 0x000fd80003800000 */
.L_x_2719:
[----:B------:R-:W2:Y:S02]  /*0940*/  LDG.E.U8 R2, desc[UR36][R2.64] ;  /* 0x0000002402027981 */ /* 0x000ea4000c1e1100 */
[----:B--2---:R-:W-:Y:S01]  /*0950*/  ISETP.NE.AND P0, PT, R2, RZ, PT ;  /* 0x000000ff0200720c */ /* 0x004fe20003f05270 */
[----:B------:R-:W-:-:S12]  /*0960*/  BRA `(.L_x_2706) ;  /* 0x0000000000847947 */ /* 0x000fd80003800000 */
.L_x_2718:
[----:B------:R-:W-:-:S09]  /*0970*/  UISETP.NE.AND UP0, UPT, UR4, 0x1c, UPT ;  /* 0x0000001c0400788c */ /* 0x000fd2000bf05270 */
[----:B------:R-:W-:Y:S05]  /*0980*/  BRA.U !UP0, `(.L_x_2721) ;  /* 0x0000000108747547 */ /* 0x000fea000b800000 */
[----:B------:R-:W-:-:S09]  /*0990*/  UISETP.NE.AND UP0, UPT, UR4, 0x1d, UPT ;  /* 0x0000001d0400788c */ /* 0x000fd2000bf05270 */
[----:B------:R-:W-:Y:S05]  /*09a0*/  BRA.U !UP0, `(.L_x_2722) ;  /* 0x00000001085c7547 */ /* 0x000fea000b800000 */
[----:B------:R-:W-:-:S09]  /*09b0*/  UISETP.NE.AND UP0, UPT, UR4, 0x2c, UPT ;  /* 0x0000002c0400788c */ /* 0x000fd2000bf05270 */
[----:B------:R-:W-:Y:S05]  /*09c0*/  BRA.U !UP0, `(.L_x_2723) ;  /* 0x0000000108487547 */ /* 0x000fea000b800000 */
.L_x_2705:
        /* <DEDUP_REMOVED lines=16> */
.L_x_2724:
[----:B------:R-:W-:Y:S01]  /*0ad0*/  PLOP3.LUT P0, PT, PT, PT, PT, 0x8, 0x80 ;  /* 0x000000000080781c */ /* 0x000fe20003f0e170 */
[----:B------:R-:W-:-:S12]  /*0ae0*/  BRA `(.L_x_2706) ;  /* 0x0000000000247947 */ /* 0x000fd80003800000 */
.L_x_2723:
[----:B------:R-:W2:Y:S02]  /*0af0*/  LDG.E.U8 R2, desc[UR36][R2.64] ;  /* 0x0000002402027981 */ /* 0x000ea4000c1e1100 */
[----:B--2---:R-:W-:Y:S01]  /*0b00*/  ISETP.NE.AND P0, PT, R2, RZ, PT ;  /* 0x000000ff0200720c */ /* 0x004fe20003f05270 */
[----:B------:R-:W-:-:S12]  /*0b10*/  BRA `(.L_x_2706) ;  /* 0x0000000000187947 */ /* 0x000fd80003800000 */
.L_x_2722:
[----:B------:R-:W2:Y:S02]  /*0b20*/  LDG.E.64 R2, desc[UR36][R2.64] ;  /* 0x0000002402027981 */ /* 0x000ea4000c1e1b00 */
[----:B--2---:R-:W-:-:S04]  /*0b30*/  ISETP.NE.U32.AND P0, PT, R2, RZ, PT ;  /* 0x000000ff0200720c */ /* 0x004fc80003f05070 */
[----:B------:R-:W-:Y:S01]  /*0b40*/  ISETP.NE.AND.EX P0, PT, R3, RZ, PT, P0 ;  /* 0x000000ff0300720c */ /* 0x000fe20003f05300 */
[----:B------:R-:W-:-:S12]  /*0b50*/  BRA `(.L_x_2706) ;  /* 0x0000000000087947 */ /* 0x000fd80003800000 */
.L_x_2721:
[----:B------:R-:W2:Y:S02]  /*0b60*/  LDG.E R2, desc[UR36][R2.64] ;  /* 0x0000002402027981 */ /* 0x000ea4000c1e1900 */
[----:B--2---:R-:W-:-:S13]  /*0b70*/  ISETP.NE.AND P0, PT, R2, RZ, PT ;  /* 0x000000ff0200720c */ /* 0x004fda0003f05270 */
.L_x_2706:
[----:B------:R-:W-:Y:S05]  /*0b80*/  BSYNC.RECONVERGENT B6 ;  /* 0x0000000000067941 */ /* 0x000fea0003800200 */
.L_x_2700:
[----:B-1----:R-:W1:Y:S01]  /*0b90*/  LDC.64 R2, c[0x0][0x3a8] ;  /* 0x0000ea00ff027b82 */ /* 0x002e620000000a00 */
[----:B------:R-:W0:Y:S01]  /*0ba0*/  LDCU UR5, c[0x0][0x3c4] ;  /* 0x00007880ff0577ac */ /* 0x000e220008000800 */
[----:B------:R-:W-:Y:S01]  /*0bb0*/  BSSY.RECONVERGENT B6, `(.L_x_2725) ;  /* 0x00000bd000067945 */ /* 0x000fe20003800200 */
[----:B------:R-:W-:Y:S01]  /*0bc0*/  SEL R18, RZ, 0x1, !P0 ;  /* 0x00000001ff127807 */ /* 0x000fe20004000000 */
[----:B------:R-:W-:-:S04]  /*0bd0*/  UPRMT UR4, UR39, 0x9910, URZ ;  /* 0x0000991027047896 */ /* 0x000fc800080000ff */
[----:B------:R-:W-:Y:S01]  /*0be0*/  UISETP.GT.AND UP0, UPT, UR4, 0x9, UPT ;  /* 0x000000090400788c */ /* 0x000fe2000bf04270 */
[----:B0-----:R-:W-:-:S05]  /*0bf0*/  IMAD R5, R16, UR5, RZ ;  /* 0x0000000510057c24 */ /* 0x001fca000f8e02ff */
        /* <DEDUP_REMOVED lines=15> */
.L_x_2729:
[----:B------:R-:W2:Y:S02]  /*0cf0*/  LDG.E.U8 R2, desc[UR36][R2.64] ;  /* 0x0000002402027981 */ /* 0x000ea4000c1e1100 */
[----:B--2---:R-:W-:-:S04]  /*0d00*/  ISETP.NE.AND P0, PT, R2, RZ, PT ;  /* 0x000000ff0200720c */ /* 0x004fc80003f05270 */
[----:B------:R-:W-:Y:S01]  /*0d10*/  P2R R17, PR, RZ, 0x1 ;  /* 0x00000001ff117803 */ /* 0x000fe20000000000 */
[----:B------:R-:W-:Y:S08]  /*0d20*/  BRA `(.L_x_2731) ;  /* 0x0000000800947947 */ /* 0x000ff00003800000 */
.L_x_2728:
        /* <DEDUP_REMOVED lines=11> */
.L_x_2733:
[----:B------:R-:W2:Y:S02]  /*0de0*/  LDG.E R2, desc[UR36][R2.64] ;  /* 0x0000002402027981 */ /* 0x000ea4000c1e1900 */
[----:B--2---:R-:W-:-:S04]  /*0df0*/  ISETP.NE.AND P0, PT, R2, RZ, PT ;  /* 0x000000ff0200720c */ /* 0x004fc80003f05270 */
[----:B------:R-:W-:Y:S01]  /*0e00*/  P2R R17, PR, RZ, 0x1 ;  /* 0x00000001ff117803 */ /* 0x000fe20000000000 */
[----:B------:R-:W-:Y:S08]  /*0e10*/  BRA `(.L_x_2731) ;  /* 0x0000000800587947 */ /* 0x000ff00003800000 */
.L_x_2732:
[----:B------:R-:W2:Y:S02]  /*0e20*/  LDG.E.U16 R2, desc[UR36][R2.64] ;  /* 0x0000002402027981 */ /* 0x000ea4000c1e1500 */
[----:B--2---:R-:W-:-:S04]  /*0e30*/  ISETP.NE.AND P0, PT, R2, RZ, PT ;  /* 0x000000ff0200720c */ /* 0x004fc80003f05270 */
[----:B------:R-:W-:Y:S01]  /*0e40*/  P2R R17, PR, RZ, 0x1 ;  /* 0x00000001ff117803 */ /* 0x000fe20000000000 */
[----:B------:R-:W-:Y:S08]  /*0e50*/  BRA `(.L_x_2731) ;  /* 0x0000000800487947 */ /* 0x000ff00003800000 */
.L_x_2727:
        /* <DEDUP_REMOVED lines=10> */
.L_x_2735:
[----:B------:R-:W2:Y:S02]  /*0f00*/  LDG.E.U16 R0, desc[UR36][R2.64] ;  /* 0x0000002402007981 */ /* 0x000ea4000c1e1500 */
[----:B--2---:R-:W-:-:S05]  /*0f10*/  HADD2.F32 R0, -RZ, R0.H0_H0 ;  /* 0x20000000ff007230 */ /* 0x004fca0000004100 */
[----:B------:R-:W-:-:S04]  /*0f20*/  FSETP.NEU.FTZ.AND P0, PT, R0, RZ, PT ;  /* 0x000000ff0000720b */ /* 0x000fc80003f1d000 */
[----:B------:R-:W-:Y:S01]  /*0f30*/  P2R R17, PR, RZ, 0x1 ;  /* 0x00000001ff117803 */ /* 0x000fe20000000000 */
[----:B------:R-:W-:Y:S08]  /*0f40*/  BRA `(.L_x_2731) ;  /* 0x00000008000c7947 */ /* 0x000ff00003800000 */
.L_x_2734:
        /* <DEDUP_REMOVED lines=12> */
.L_x_2737:
        /* <DEDUP_REMOVED lines=10> */
.L_x_2736:
[----:B------:R-:W2:Y:S02]  /*10b0*/  LDG.E.64 R2, desc[UR36][R2.64] ;  /* 0x0000002402027981 */ /* 0x000ea4000c1e1b00 */
[----:B--2---:R-:W0:Y:S02]  /*10c0*/  DSETP.NEU.AND P0, PT, R2, RZ, PT ;  /* 0x000000ff0200722a */ /* 0x004e240003f0d000 */
[----:B0-----:R-:W-:Y:S01]  /*10d0*/  P2R R17, PR, RZ, 0x1 ;  /* 0x00000001ff117803 */ /* 0x001fe20000000000 */
[----:B------:R-:W-:Y:S06]  /*10e0*/  BRA `(.L_x_2731) ;  /* 0x0000000400a47947 */ /* 0x000fec0003800000 */
.L_x_2726:
        /* <DEDUP_REMOVED lines=12> */
.L_x_2740:
        /* <DEDUP_REMOVED lines=9> */
.L_x_2739:
        /* <DEDUP_REMOVED lines=10> */
.L_x_2742:
        /* <DEDUP_REMOVED lines=12> */
.L_x_2741:
[----:B------:R-:W2:Y:S02]  /*13a0*/  LDG.E.U16 R0, desc[UR36][R2.64] ;  /* 0x0000002402007981 */ /* 0x000ea4000c1e1500 */
[----:B--2---:R-:W-:-:S05]  /*13b0*/  IMAD.U32 R0, R0, 0x10000, RZ ;  /* 0x0001000000007824 */ /* 0x004fca00078e00ff */
[----:B------:R-:W-:-:S04]  /*13c0*/  FSETP.NEU.FTZ.AND P0, PT, R0, RZ, PT ;  /* 0x000000ff0000720b */ /* 0x000fc80003f1d000 */
[----:B------:R-:W-:Y:S01]  /*13d0*/  P2R R17, PR, RZ, 0x1 ;  /* 0x00000001ff117803 */ /* 0x000fe20000000000 */
[----:B------:R-:W-:Y:S08]  /*13e0*/  BRA `(.L_x_2731) ;  /* 0x0000000000e47947 */ /* 0x000ff00003800000 */
.L_x_2738:
        /* <DEDUP_REMOVED lines=12> */
.L_x_2745:
[----:B------:R-:W2:Y:S02]  /*14b0*/  LDG.E.U8 R2, desc[UR36][R2.64] ;  /* 0x0000002402027981 */ /* 0x000ea4000c1e1100 */
[----:B--2---:R-:W-:-:S04]  /*14c0*/  ISETP.NE.AND P0, PT, R2, RZ, PT ;  /* 0x000000ff0200720c */ /* 0x004fc80003f05270 */
[----:B------:R-:W-:Y:S01]  /*14d0*/  P2R R17, PR, RZ, 0x1 ;  /* 0x00000001ff117803 */ /* 0x000fe20000000000 */
[----:B------:R-:W-:Y:S08]  /*14e0*/  BRA `(.L_x_2731) ;  /* 0x0000000000a47947 */ /* 0x000ff00003800000 */
.L_x_2744:
[----:B------:R-:W2:Y:S02]  /*14f0*/  LDG.E.U8 R2, desc[UR36][R2.64] ;  /* 0x0000002402027981 */ /* 0x000ea4000c1e1100 */
[----:B--2---:R-:W-:-:S04]  /*1500*/  ISETP.NE.AND P0, PT, R2, RZ, PT ;  /* 0x000000ff0200720c */ /* 0x004fc80003f05270 */
[----:B------:R-:W-:Y:S01]  /*1510*/  P2R R17, PR, RZ, 0x1 ;  /* 0x00000001ff117803 */ /* 0x000fe20000000000 */
[----:B------:R-:W-:Y:S08]  /*1520*/  BRA `(.L_x_2731) ;  /* 0x0000000000947947 */ /* 0x000ff00003800000 */
.L_x_2743:
[----:B------:R-:W-:-:S09]  /*1530*/  UISETP.NE.AND UP0, UPT, UR4, 0x1c, UPT ;  /* 0x0000001c0400788c */ /* 0x000fd2000bf05270 */
[----:B------:R-:W-:Y:S05]  /*1540*/  BRA.U !UP0, `(.L_x_2746) ;  /* 0x0000000108807547 */ /* 0x000fea000b800000 */
[----:B------:R-:W-:-:S09]  /*1550*/  UISETP.NE.AND UP0, UPT, UR4, 0x1d, UPT ;  /* 0x0000001d0400788c */ /* 0x000fd2000bf05270 */
[----:B------:R-:W-:Y:S05]  /*1560*/  BRA.U !UP0, `(.L_x_2747) ;  /* 0x0000000108647547 */ /* 0x000fea000b800000 */
[----:B------:R-:W-:-:S09]  /*1570*/  UISETP.NE.AND UP0, UPT, UR4, 0x2c, UPT ;  /* 0x0000002c0400788c */ /* 0x000fd2000bf05270 */
[----:B------:R-:W-:Y:S05]  /*1580*/  BRA.U !UP0, `(.L_x_2748) ;  /* 0x00000001084c7547 */ /* 0x000fea000b800000 */
.L_x_2730:
        /* <DEDUP_REMOVED lines=16> */
.L_x_2749:
[----:B------:R-:W-:-:S04]  /*1690*/  PLOP3.LUT P0, PT, PT, PT, PT, 0x8, 0x80 ;  /* 0x000000000080781c */ /* 0x000fc80003f0e170 */
[----:B------:R-:W-:Y:S01]  /*16a0*/  P2R R17, PR, RZ, 0x1 ;  /* 0x00000001ff117803 */ /* 0x000fe20000000000 */
[----:B------:R-:W-:Y:S08]  /*16b0*/  BRA `(.L_x_2731) ;  /* 0x0000000000307947 */ /* 0x000ff00003800000 */
.L_x_2748:
[----:B------:R-:W2:Y:S02]  /*16c0*/  LDG.E.U8 R2, desc[UR36][R2.64] ;  /* 0x0000002402027981 */ /* 0x000ea4000c1e1100 */
[----:B--2---:R-:W-:-:S04]  /*16d0*/  ISETP.NE.AND P0, PT, R2, RZ, PT ;  /* 0x000000ff0200720c */ /* 0x004fc80003f05270 */
[----:B------:R-:W-:Y:S01]  /*16e0*/  P2R R17, PR, RZ, 0x1 ;  /* 0x00000001ff117803 */ /* 0x000fe20000000000 */
[----:B------:R-:W-:Y:S08]  /*16f0*/  BRA `(.L_x_2731) ;  /* 0x0000000000207947 */ /* 0x000ff00003800000 */
.L_x_2747:
[----:B------:R-:W2:Y:S02]  /*1700*/  LDG.E.64 R2, desc[UR36][R2.64] ;  /* 0x0000002402027981 */ /* 0x000ea4000c1e1b00 */
[----:B--2---:R-:W-:-:S04]  /*1710*/  ISETP.NE.U32.AND P0, PT, R2, RZ, PT ;  /* 0x000000ff0200720c */ /* 0x004fc80003f05070 */
[----:B------:R-:W-:-:S04]  /*1720*/  ISETP.NE.AND.EX P0, PT, R3, RZ, PT, P0 ;  /* 0x000000ff0300720c */ /* 0x000fc80003f05300 */
[----:B------:R-:W-:Y:S01]  /*1730*/  P2R R17, PR, RZ, 0x1 ;  /* 0x00000001ff117803 */ /* 0x000fe20000000000 */
[----:B------:R-:W-:Y:S08]  /*1740*/  BRA `(.L_x_2731) ;  /* 0x00000000000c7947 */ /* 0x000ff00003800000 */
.L_x_2746:
[----:B------:R-:W2:Y:S02]  /*1750*/  LDG.E R2, desc[UR36][R2.64] ;  /* 0x0000002402027981 */ /* 0x000ea4000c1e1900 */
[----:B--2---:R-:W-:-:S04]  /*1760*/  ISETP.NE.AND P0, PT, R2, RZ, PT ;  /* 0x000000ff0200720c */ /* 0x004fc80003f05270 */
[----:B------:R-:W-:-:S09]  /*1770*/  P2R R17, PR, RZ, 0x1 ;  /* 0x00000001ff117803 */ /* 0x000fd20000000000 */
.L_x_2731:
[----:B------:R-:W-:Y:S05]  /*1780*/  BSYNC.RECONVERGENT B6 ;  /* 0x0000000000067941 */ /* 0x000fea0003800200 */
.L_x_2725:
        /* <DEDUP_REMOVED lines=19> */
.L_x_2753:
[----:B------:R0:W5:Y:S01]  /*18c0*/  LDG.E.U8 R28, desc[UR36][R2.64] ;  /* 0x00000024021c7981 */ /* 0x000162000c1e1100 */
[----:B------:R-:W-:Y:S01]  /*18d0*/  IMAD.MOV.U32 R29, RZ, RZ, RZ ;  /* 0x000000ffff1d7224 */ /* 0x000fe200078e00ff */
[----:B------:R-:W-:Y:S06]  /*18e0*/  BRA `(.L_x_2755) ;  /* 0x0000000c00407947 */ /* 0x000fec0003800000 */
.L_x_2752:
        /* <DEDUP_REMOVED lines=8> */
.L_x_2757:
[----:B------:R-:W2:Y:S02]  /*1970*/  LDG.E R28, desc[UR36][R2.64] ;  /* 0x00000024021c7981 */ /* 0x000ea4000c1e1900 */
[----:B--2---:R-:W-:Y:S01]  /*1980*/  SHF.R.S32.HI R29, RZ, 0x1f, R28 ;  /* 0x0000001fff1d7819 */ /* 0x004fe2000001141c */
[----:B------:R-:W-:Y:S06]  /*1990*/  BRA `(.L_x_2755) ;  /* 0x0000000c00147947 */ /* 0x000fec0003800000 */
.L_x_2756:
[----:B------:R-:W2:Y:S02]  /*19a0*/  LDG.E.S16 R28, desc[UR36][R2.64] ;  /* 0x00000024021c7981 */ /* 0x000ea4000c1e1700 */
[----:B--2---:R-:W-:Y:S01]  /*19b0*/  SHF.R.S32.HI R29, RZ, 0x1f, R28 ;  /* 0x0000001fff1d7819 */ /* 0x004fe2000001141c */
[----:B------:R-:W-:Y:S06]  /*19c0*/  BRA `(.L_x_2755) ;  /* 0x0000000c00087947 */ /* 0x000fec0003800000 */
.L_x_2751:
[----:B------:R-:W-:-:S09]  /*19d0*/  UISETP.GT.AND UP0, UPT, UR4, 0x6, UPT ;  /* 0x000000060400788c */ /* 0x000fd2000bf04270 */
[----:B------:R-:W-:Y:S05]  /*19e0*/  BRA.U UP0, `(.L_x_2758) ;  /* 0x00000001002c7547 */ /* 0x000fea000b800000 */
[----:B------:R-:W-:-:S09]  /*19f0*/  UISETP.NE.AND UP0, UPT, UR4, 0x5, UPT ;  /* 0x000000050400788c */ /* 0x000fd2000bf05270 */
[----:B------:R-:W-:Y:S05]  /*1a00*/  BRA.U !UP0, `(.L_x_2759) ;  /* 0x0000000108147547 */ /* 0x000fea000b800000 */
[----:B------:R-:W-:-:S09]  /*1a10*/  UISETP.NE.AND UP0, UPT, UR4, 0x6, UPT ;  /* 0x000000060400788c */ /* 0x000fd2000bf05270 */
[----:B------:R-:W-:Y:S05]  /*1a20*/  BRA.U UP0, `(.L_x_2754) ;  /* 0x00000009006c7547 */ /* 0x000fea000b800000 */
[----:B------:R-:W2:Y:S02]  /*1a30*/  LDG.E R2, desc[UR36][R2.64] ;  /* 0x0000002402027981 */ /* 0x000ea4000c1e1900 */
[----:B--2---:R2:W3:Y:S02]  /*1a40*/  F2I.S64.TRUNC R28, R2 ;  /* 0x00000002001c7311 */ /* 0x0044e4000020d900 */
[----:B--23--:R-:W-:Y:S05]  /*1a50*/  BRA `(.L_x_2755) ;  /* 0x0000000800e47947 */ /* 0x00cfea0003800000 */
.L_x_2759:
[----:B------:R-:W2:Y:S02]  /*1a60*/  LDG.E.U16 R2, desc[UR36][R2.64] ;  /* 0x0000002402027981 */ /* 0x000ea4000c1e1500 */
[----:B--2---:R-:W-:-:S06]  /*1a70*/  HADD2.F32 R28, -RZ, R2.H0_H0 ;  /* 0x20000002ff1c7230 */ /* 0x004fcc0000004100 */
[----:B------:R-:W2:Y:S02]  /*1a80*/  F2I.S64.TRUNC R28, R28 ;  /* 0x0000001c001c7311 */ /* 0x000ea4000020d900 */
[----:B--2---:R-:W-:Y:S05]  /*1a90*/  BRA `(.L_x_2755) ;  /* 0x0000000800d47947 */ /* 0x004fea0003800000 */
.L_x_2758:
[----:B------:R-:W-:-:S09]  /*1aa0*/  UISETP.NE.AND UP0, UPT, UR4, 0x7, UPT ;  /* 0x000000070400788c */ /* 0x000fd2000bf05270 */
[----:B------:R-:W-:Y:S05]  /*1ab0*/  BRA.U !UP0, `(.L_x_2760) ;  /* 0x00000001082c7547 */ /* 0x000fea000b800000 */
[----:B------:R-:W-:-:S09]  /*1ac0*/  UISETP.NE.AND UP0, UPT, UR4, 0x8, UPT ;  /* 0x000000080400788c */ /* 0x000fd2000bf05270 */
[----:B------:R-:W-:Y:S05]  /*1ad0*/  BRA.U !UP0, `(.L_x_2761) ;  /* 0x0000000108147547 */ /* 0x000fea000b800000 */
[----:B------:R-:W-:-:S09]  /*1ae0*/  UISETP.NE.AND UP0, UPT, UR4, 0x9, UPT ;  /* 0x000000090400788c */ /* 0x000fd2000bf05270 */
[----:B------:R-:W-:Y:S05]  /*1af0*/  BRA.U UP0, `(.L_x_2754) ;  /* 0x0000000900387547 */ /* 0x000fea000b800000 */
[----:B------:R-:W2:Y:S02]  /*1b00*/  LDG.E R2, desc[UR36][R2.64] ;  /* 0x0000002402027981 */ /* 0x000ea4000c1e1900 */
[----:B--2---:R2:W3:Y:S02]  /*1b10*/  F2I.S64.TRUNC R28, R2 ;  /* 0x00000002001c7311 */ /* 0x0044e4000020d900 */
[----:B--23--:R-:W-:Y:S05]  /*1b20*/  BRA `(.L_x_2755) ;  /* 0x0000000800b07947 */ /* 0x00cfea0003800000 */
.L_x_2761:
[----:B------:R-:W2:Y:S02]  /*1b30*/  LDG.E.U16 R2, desc[UR36][R2.64] ;  /* 0x0000002402027981 */ /* 0x000ea4000c1e1500 */
[----:B--2---:R-:W-:-:S06]  /*1b40*/  HADD2.F32 R28, -RZ, R2.H0_H0 ;  /* 0x20000002ff1c7230 */ /* 0x004fcc0000004100 */
[----:B------:R-:W2:Y:S02]  /*1b50*/  F2I.S64.TRUNC R28, R28 ;  /* 0x0000001c001c7311 */ /* 0x000ea4000020d900 */
[----:B--2---:R-:W-:Y:S05]  /*1b60*/  BRA `(.L_x_2755) ;  /* 0x0000000800a07947 */ /* 0x004fea0003800000 */
.L_x_2760:
[----:B------:R-:W2:Y:S02]  /*1b70*/  LDG.E.64 R2, desc[UR36][R2.64] ;  /* 0x0000002402027981 */ /* 0x000ea4000c1e1b00 */
[----:B--2---:R2:W3:Y:S02]  /*1b80*/  F2I.S64.F64.TRUNC R28, R2 ;  /* 0x00000002001c7311 */ /* 0x0044e4000030d900 */
[----:B--23--:R-:W-:Y:S05]  /*1b90*/  BRA `(.L_x_2755) ;  /* 0x0000000800947947 */ /* 0x00cfea0003800000 */
.L_x_2750:
        /* <DEDUP_REMOVED lines=13> */
.L_x_2764:
[----:B------:R-:W2:Y:S02]  /*1c70*/  LDG.E.64 R2, desc[UR36][R2.64] ;  /* 0x0000002402027981 */ /* 0x000ea4000c1e1b00 */
[----:B--2---:R0:W1:Y:S02]  /*1c80*/  F2I.S64.F64.TRUNC R28, R2 ;  /* 0x00000002001c7311 */ /* 0x004064000030d900 */
[----:B01----:R-:W-:Y:S05]  /*1c90*/  BRA `(.L_x_2755) ;  /* 0x0000000800547947 */ /* 0x003fea0003800000 */
.L_x_2763:
        /* <DEDUP_REMOVED lines=26> */
.L_x_2766:
        /* <DEDUP_REMOVED lines=11> */
[----:B------:R0:W1:Y:S02]  /*1ef0*/  F2I.S64.TRUNC R28, R0 ;  /* 0x00000000001c7311 */ /* 0x000064000020d900 */
[----:B01----:R-:W-:Y:S05]  /*1f00*/  BRA `(.L_x_2755) ;  /* 0x0000000400b87947 */ /* 0x003fea0003800000 */
.L_x_2765:
[----:B------:R-:W2:Y:S02]  /*1f10*/  LDG.E.U16 R28, desc[UR36][R2.64] ;  /* 0x00000024021c7981 */ /* 0x000ea4000c1e1500 */
[----:B--2---:R-:W-:-:S06]  /*1f20*/  IMAD.U32 R28, R28, 0x10000, RZ ;  /* 0x000100001c1c7824 */ /* 0x004fcc00078e00ff */
[----:B------:R-:W0:Y:S02]  /*1f30*/  F2I.S64.TRUNC R28, R28 ;  /* 0x0000001c001c7311 */ /* 0x000e24000020d900 */
[----:B0-----:R-:W-:Y:S05]  /*1f40*/  BRA `(.L_x_2755) ;  /* 0x0000000400a87947 */ /* 0x001fea0003800000 */
.L_x_2762:
        /* <DEDUP_REMOVED lines=11> */
.L_x_2769:
        /* <DEDUP_REMOVED lines=21> */
.L_x_2773:
[----:B------:R-:W-:Y:S05]  /*2150*/  BSYNC.RECONVERGENT B1 ;  /* 0x0000000000017941 */ /* 0x000fea0003800200 */
.L_x_2772:
[----:B------:R-:W-:Y:S01]  /*2160*/  IMAD.SHL.U32 R0, R0, 0x100000, RZ ;  /* 0x0010000000007824 */ /* 0x000fe200078e00ff */
[----:B------:R-:W-:-:S04]  /*2170*/  LEA R2, R2, 0x3b800000, 0x17 ;  /* 0x3b80000002027811 */ /* 0x000fc800078eb8ff */
[----:B------:R-:W-:-:S07]  /*2180*/  LOP3.LUT R28, R2, R0, R7, 0xfe, !PT ;  /* 0x00000000021c7212 */ /* 0x000fce00078efe07 */
.L_x_2771:
[----:B------:R-:W-:Y:S05]  /*2190*/  BSYNC.RECONVERGENT B0 ;  /* 0x0000000000007941 */ /* 0x000fea0003800200 */
.L_x_2770:
[----:B------:R-:W4:Y:S02]  /*21a0*/  F2I.S64.TRUNC R28, R28 ;  /* 0x0000001c001c7311 */ /* 0x000f24000020d900 */
[----:B----4-:R-:W-:Y:S05]  /*21b0*/  BRA `(.L_x_2755) ;  /* 0x00000004000c7947 */ /* 0x010fea0003800000 */
.L_x_2768:
        /* <DEDUP_REMOVED lines=21> */
.L_x_2777:
[----:B------:R-:W-:Y:S05]  /*2310*/  BSYNC.RECONVERGENT B1 ;  /* 0x0000000000017941 */ /* 0x000fea0003800200 */
.L_x_2776:
[----:B------:R-:W-:Y:S01]  /*2320*/  IMAD.SHL.U32 R0, R0, 0x200000, RZ ;  /* 0x0020000000007824 */ /* 0x000fe200078e00ff */
[----:B------:R-:W-:-:S04]  /*2330*/  LEA R2, R2, 0x37800000, 0x17 ;  /* 0x3780000002027811 */ /* 0x000fc800078eb8ff */
[----:B------:R-:W-:-:S07]  /*2340*/  LOP3.LUT R28, R2, R0, R7, 0xfe, !PT ;  /* 0x00000000021c7212 */ /* 0x000fce00078efe07 */
.L_x_2775:
[----:B------:R-:W-:Y:S05]  /*2350*/  BSYNC.RECONVERGENT B0 ;  /* 0x0000000000007941 */ /* 0x000fea0003800200 */
.L_x_2774:
[----:B------:R-:W4:Y:S02]  /*2360*/  F2I.S64.TRUNC R28, R28 ;  /* 0x0000001c001c7311 */ /* 0x000f24000020d900 */
[----:B----4-:R-:W-:Y:S05]  /*2370*/  BRA `(.L_x_2755) ;  /* 0x00000000009c7947 */ /* 0x010fea0003800000 */
.L_x_2767:
[----:B------:R-:W-:-:S09]  /*2380*/  UISETP.NE.AND UP0, UPT, UR4, 0x1c, UPT ;  /* 0x0000001c0400788c */ /* 0x000fd2000bf05270 */
[----:B------:R-:W-:Y:S05]  /*2390*/  BRA.U !UP0, `(.L_x_2778) ;  /* 0x00000001088c7547 */ /* 0x000fea000b800000 */
[----:B------:R-:W-:-:S09]  /*23a0*/  UISETP.NE.AND UP0, UPT, UR4, 0x1d, UPT ;  /* 0x0000001d0400788c */ /* 0x000fd2000bf05270 */
[----:B------:R-:W-:Y:S05]  /*23b0*/  BRA.U !UP0, `(.L_x_2779) ;  /* 0x00000001087c7547 */ /* 0x000fea000b800000 */
[----:B------:R-:W-:-:S09]  /*23c0*/  UISETP.NE.AND UP0, UPT, UR4, 0x2c, UPT ;  /* 0x0000002c0400788c */ /* 0x000fd2000bf05270 */
[----:B------:R-:W-:Y:S05]  /*23d0*/  BRA.U !UP0, `(.L_x_2780) ;  /* 0x0000000108487547 */ /* 0x000fea000b800000 */
.L_x_2754:
        /* <DEDUP_REMOVED lines=16> */
.L_x_2781:
[----:B------:R-:W-:Y:S01]  /*24e0*/  CS2R R28, SRZ ;  /* 0x00000000001c7805 */ /* 0x000fe2000001ff00 */
[----:B------:R-:W-:Y:S06]  /*24f0*/  BRA `(.L_x_2755) ;  /* 0x00000000003c7947 */ /* 0x000fec0003800000 */
.L_x_2780:
        /* <DEDUP_REMOVED lines=8> */
.L_x_2783:
[----:B------:R-:W-:Y:S05]  /*2580*/  BSYNC.RECONVERGENT B0 ;  /* 0x0000000000007941 */ /* 0x000fea0003800200 */
.L_x_2782:
[----:B------:R-:W2:Y:S02]  /*2590*/  F2I.S64.TRUNC R28, R28 ;  /* 0x0000001c001c7311 */ /* 0x000ea4000020d900 */
[----:B--2---:R-:W-:Y:S05]  /*25a0*/  BRA `(.L_x_2755) ;  /* 0x0000000000107947 */ /* 0x004fea0003800000 */
.L_x_2779:
[----:B------:R2:W5:Y:S01]  /*25b0*/  LDG.E.64 R28, desc[UR36][R2.64] ;  /* 0x00000024021c7981 */ /* 0x000562000c1e1b00 */
[----:B------:R-:W-:Y:S05]  /*25c0*/  BRA `(.L_x_2755) ;  /* 0x0000000000087947 */ /* 0x000fea0003800000 */
.L_x_2778:
[----:B------:R3:W5:Y:S01]  /*25d0*/  LDG.E R28, desc[UR36][R2.64] ;  /* 0x00000024021c7981 */ /* 0x000762000c1e1900 */
[----:B------:R-:W-:-:S07]  /*25e0*/  IMAD.MOV.U32 R29, RZ, RZ, RZ ;  /* 0x000000ffff1d7224 */ /* 0x000fce00078e00ff */
.L_x_2755:
[----:B------:R-:W-:Y:S01]  /*25f0*/  ISETP.NE.AND P0, PT, R17, RZ, PT ;  /* 0x000000ff1100720c */ /* 0x000fe20003f05270 */
[----:B------:R-:W-:-:S03]  /*2600*/  VIADD R25, R19, 0x80 ;  /* 0x0000008013197836 */ /* 0x000fc60000000000 */
[----:B------:R-:W-:-:S04]  /*2610*/  PLOP3.LUT P0, PT, P0, PT, PT, 0x8, 0x80 ;  /* 0x000000000080781c */ /* 0x000fc8000070e170 */
[----:B------:R-:W-:-:S09]  /*2620*/  P2R R23, PR, RZ, 0x1 ;  /* 0x00000001ff177803 */ /* 0x000fd20000000000 */
.L_x_2699:
[----:B------:R-:W-:Y:S05]  /*2630*/  BSYNC.RECONVERGENT B7 ;  /* 0x0000000000077941 */ /* 0x000fea0003800200 */
.L_x_2698:
[----:B------:R-:W-:Y:S01]  /*2640*/  ISETP.GE.AND P0, PT, R25, R22, PT ;  /* 0x000000161900720c */ /* 0x000fe20003f06270 */
[----:B------:R-:W-:Y:S01]  /*2650*/  BSSY.RECONVERGENT B7, `(.L_x_2784) ;  /* 0x0000259000077945 */ /* 0x000fe20003800200 */
[----:B------:R-:W-:Y:S02]  /*2660*/  PLOP3.LUT P1, PT, PT, PT, PT, 0x80, 0x8 ;  /* 0x000000000008781c */ /* 0x000fe40003f2f070 */
[----:B------:R-:W-:Y:S02]  /*2670*/  CS2R R30, SRZ ;  /* 0x00000000001e7805 */ /* 0x000fe4000001ff00 */
[----:B------:R-:W-:Y:S02]  /*2680*/  PRMT R16, RZ, 0x7610, R16 ;  /* 0x00007610ff107816 */ /* 0x000fe40000000010 */
[----:B------:R-:W-:-:S05]  /*2690*/  P2R R17, PR, RZ, 0x2 ;  /* 0x00000002ff117803 */ /* 0x000fca0000000000 */
[----:B------:R-:W-:Y:S05]  /*26a0*/  @P0 BRA `(.L_x_2785) ;  /* 0x00000024004c0947 */ /* 0x000fea0003800000 */
[----:B------:R-:W0:Y:S01]  /*26b0*/  LDC.64 R4, c[0x0][0x3a0] ;  /* 0x0000e800ff047b82 */ /* 0x000e220000000a00 */
[----:B------:R-:W0:Y:S02]  /*26c0*/  LDCU UR5, c[0x0][0x3c0] ;  /* 0x00007800ff0577ac */ /* 0x000e240008000800 */
[----:B01234-:R-:W-:Y:S01]  /*26d0*/  IMAD R2, R24, 0x200, R25 ;  /* 0x0000020018027824 */ /* 0x01ffe200078e0219 */
[----:B------:R-:W-:Y:S01]  /*26e0*/  BSSY.RECONVERGENT B6, `(.L_x_2786) ;  /* 0x00000a5000067945 */ /* 0x000fe20003800200 */
[----:B------:R-:W-:-:S04]  /*26f0*/  UPRMT UR4, UR38, 0x9910, URZ ;  /* 0x0000991026047896 */ /* 0x000fc800080000ff */
[----:B------:R-:W-:Y:S01]  /*2700*/  UISETP.GT.AND UP0, UPT, UR4, 0x9, UPT ;  /* 0x000000090400788c */ /* 0x000fe2000bf04270 */
[----:B------:R-:W-:-:S05]  /*2710*/  IMAD R3, R2, UR5, RZ ;  /* 0x0000000502037c24 */ /* 0x000fca000f8e02ff */
[----:B------:R-:W-:-:S05]  /*2720*/  IADD3 R4, P0, PT, R3, R4, RZ ;  /* 0x0000000403047210 */ /* 0x000fca0007f1e0ff */
        /* <DEDUP_REMOVED lines=13> */
.L_x_2790:
[----:B------:R-:W2:Y:S02]  /*2800*/  LDG.E.U8 R4, desc[UR36][R4.64] ;  /* 0x0000002404047981 */ /* 0x000ea4000c1e1100 */
[----:B--2---:R-:W-:Y:S01]  /*2810*/  ISETP.NE.AND P0, PT, R4, RZ, PT ;  /* 0x000000ff0400720c */ /* 0x004fe20003f05270 */
[----:B------:R-:W-:-:S12]  /*2820*/  BRA `(.L_x_2792) ;  /* 0x0000000800407947 */ /* 0x000fd80003800000 */
.L_x_2789:
        /* <DEDUP_REMOVED lines=10> */
.L_x_2794:
[----:B------:R-:W2:Y:S02]  /*28d0*/  LDG.E R4, desc[UR36][R4.64] ;  /* 0x0000002404047981 */ /* 0x000ea4000c1e1900 */
[----:B--2---:R-:W-:Y:S01]  /*28e0*/  ISETP.NE.AND P0, PT, R4, RZ, PT ;  /* 0x000000ff0400720c */ /* 0x004fe20003f05270 */
[----:B------:R-:W-:-:S12]  /*28f0*/  BRA `(.L_x_2792) ;  /* 0x00000008000c7947 */ /* 0x000fd80003800000 */
.L_x_2793:
[----:B------:R-:W2:Y:S02]  /*2900*/  LDG.E.U16 R4, desc[UR36][R4.64] ;  /* 0x0000002404047981 */ /* 0x000ea4000c1e1500 */
[----:B--2---:R-:W-:Y:S01]  /*2910*/  ISETP.NE.AND P0, PT, R4, RZ, PT ;  /* 0x000000ff0400720c */ /* 0x004fe20003f05270 */
[----:B------:R-:W-:-:S12]  /*2920*/  BRA `(.L_x_2792) ;  /* 0x0000000800007947 */ /* 0x000fd80003800000 */
.L_x_2788:
        /* <DEDUP_REMOVED lines=9> */
.L_x_2796:
[----:B------:R-:W2:Y:S02]  /*29c0*/  LDG.E.U16 R0, desc[UR36][R4.64] ;  /* 0x0000002404007981 */ /* 0x000ea4000c1e1500 */
[----:B--2---:R-:W-:-:S05]  /*29d0*/  HADD2.F32 R0, -RZ, R0.H0_H0 ;  /* 0x20000000ff007230 */ /* 0x004fca0000004100 */
[----:B------:R-:W-:Y:S01]  /*29e0*/  FSETP.NEU.FTZ.AND P0, PT, R0, RZ, PT ;  /* 0x000000ff0000720b */ /* 0x000fe20003f1d000 */
[----:B------:R-:W-:-:S12]  /*29f0*/  BRA `(.L_x_2792) ;  /* 0x0000000400cc7947 */ /* 0x000fd80003800000 */
.L_x_2795:
        /* <DEDUP_REMOVED lines=11> */
.L_x_2798:
        /* <DEDUP_REMOVED lines=8> */
.L_x_2797:
[----:B------:R-:W2:Y:S02]  /*2b30*/  LDG.E.64 R4, desc[UR36][R4.64] ;  /* 0x0000002404047981 */ /* 0x000ea4000c1e1b00 */
[----:B--2---:R1:W2:Y:S02]  /*2b40*/  DSETP.NEU.AND P0, PT, R4, RZ, PT ;  /* 0x000000ff0400722a */ /* 0x0042a40003f0d000 */
[----:B--2---:R-:W-:Y:S05]  /*2b50*/  BRA `(.L_x_2792) ;  /* 0x0000000400747947 */ /* 0x004fea0003800000 */
.L_x_2787:
        /* <DEDUP_REMOVED lines=11> */
.L_x_2801:
        /* <DEDUP_REMOVED lines=8> */
.L_x_2800:
        /* <DEDUP_REMOVED lines=9> */
.L_x_2803:
        /* <DEDUP_REMOVED lines=11> */
.L_x_2802:
[----:B------:R-:W2:Y:S02]  /*2dd0*/  LDG.E.U16 R0, desc[UR36][R4.64] ;  /* 0x0000002404007981 */ /* 0x000ea4000c1e1500 */
[----:B--2---:R-:W-:-:S05]  /*2de0*/  IMAD.U32 R0, R0, 0x10000, RZ ;  /* 0x0001000000007824 */ /* 0x004fca00078e00ff */
[----:B------:R-:W-:Y:S01]  /*2df0*/  FSETP.NEU.FTZ.AND P0, PT, R0, RZ, PT ;  /* 0x000000ff0000720b */ /* 0x000fe20003f1d000 */
[----:B------:R-:W-:-:S12]  /*2e00*/  BRA `(.L_x_2792) ;  /* 0x0000000000c87947 */ /* 0x000fd80003800000 */
.L_x_2799:
        /* <DEDUP_REMOVED lines=11> */
.L_x_2806:
[----:B------:R-:W2:Y:S02]  /*2ec0*/  LDG.E.U8 R4, desc[UR36][R4.64] ;  /* 0x0000002404047981 */ /* 0x000ea4000c1e1100 */
[----:B--2---:R-:W-:Y:S01]  /*2ed0*/  ISETP.NE.AND P0, PT, R4, RZ, PT ;  /* 0x000000ff0400720c */ /* 0x004fe20003f05270 */
[----:B------:R-:W-:-:S12]  /*2ee0*/  BRA `(.L_x_2792) ;  /* 0x0000000000907947 */ /* 0x000fd80003800000 */
.L_x_2805:
[----:B------:R-:W2:Y:S02]  /*2ef0*/  LDG.E.U8 R4, desc[UR36][R4.64] ;  /* 0x0000002404047981 */ /* 0x000ea4000c1e1100 */
[----:B--2---:R-:W-:Y:S01]  /*2f00*/  ISETP.NE.AND P0, PT, R4, RZ, PT ;  /* 0x000000ff0400720c */ /* 0x004fe20003f05270 */
[----:B------:R-:W-:-:S12]  /*2f10*/  BRA `(.L_x_2792) ;  /* 0x0000000000847947 */ /* 0x000fd80003800000 */
.L_x_2804:
        /* <DEDUP_REMOVED lines=9> */
.L_x_2791:
        /* <DEDUP_REMOVED lines=16> */
.L_x_2809:
[----:B------:R-:W-:Y:S01]  /*30b0*/  PLOP3.LUT P0, PT, PT, PT, PT, 0x8, 0x80 ;  /* 0x000000000080781c */ /* 0x000fe20003f0e170 */
[----:B------:R-:W-:-:S12]  /*30c0*/  BRA `(.L_x_2792) ;  /* 0x0000000000187947 */ /* 0x000fd80003800000 */
.L_x_2808:
[----:B------:R-:W2:Y:S02]  /*30d0*/  LDG.E.64 R4, desc[UR36][R4.64] ;  /* 0x0000002404047981 */ /* 0x000ea4000c1e1b00 */
[----:B--2---:R-:W-:-:S04]  /*30e0*/  ISETP.NE.U32.AND P0, PT, R4, RZ, PT ;  /* 0x000000ff0400720c */ /* 0x004fc80003f05070 */
[----:B------:R-:W-:Y:S01]  /*30f0*/  ISETP.NE.AND.EX P0, PT, R5, RZ, PT, P0 ;  /* 0x000000ff0500720c */ /* 0x000fe20003f05300 */
[----:B------:R-:W-:-:S12]  /*3100*/  BRA `(.L_x_2792) ;  /* 0x0000000000087947 */ /* 0x000fd80003800000 */
.L_x_2807:
[----:B------:R-:W2:Y:S02]  /*3110*/  LDG.E R4, desc[UR36][R4.64] ;  /* 0x0000002404047981 */ /* 0x000ea4000c1e1900 */
[----:B--2---:R-:W-:-:S13]  /*3120*/  ISETP.NE.AND P0, PT, R4, RZ, PT ;  /* 0x000000ff0400720c */ /* 0x004fda0003f05270 */
.L_x_2792:
[----:B------:R-:W-:Y:S05]  /*3130*/  BSYNC.RECONVERGENT B6 ;  /* 0x0000000000067941 */ /* 0x000fea0003800200 */
.L_x_2786:
[----:B01----:R-:W0:Y:S01]  /*3140*/  LDC.64 R4, c[0x0][0x3a8] ;  /* 0x0000ea00ff047b82 */ /* 0x003e220000000a00 */
[----:B------:R-:W1:Y:S01]  /*3150*/  LDCU UR5, c[0x0][0x3c4] ;  /* 0x00007880ff0577ac */ /* 0x000e620008000800 */
[----:B------:R-:W-:Y:S01]  /*3160*/  BSSY.RECONVERGENT B6, `(.L_x_2810) ;  /* 0x00000bd000067945 */ /* 0x000fe20003800200 */
[----:B------:R-:W-:Y:S01]  /*3170*/  SEL R16, RZ, 0x1, !P0 ;  /* 0x00000001ff107807 */ /* 0x000fe20004000000 */
        /* <DEDUP_REMOVED lines=18> */
.L_x_2814:
[----:B------:R-:W2:Y:S02]  /*32a0*/  LDG.E.U8 R4, desc[UR36][R4.64] ;  /* 0x0000002404047981 */ /* 0x000ea4000c1e1100 */
[----:B--2---:R-:W-:-:S04]  /*32b0*/  ISETP.NE.AND P0, PT, R4, RZ, PT ;  /* 0x000000ff0400720c */ /* 0x004fc80003f05270 */
[----:B------:R-:W-:Y:S01]  /*32c0*/  P2R R17, PR, RZ, 0x1 ;  /* 0x00000001ff117803 */ /* 0x000fe20000000000 */
[----:B------:R-:W-:Y:S08]  /*32d0*/  BRA `(.L_x_2816) ;  /* 0x0000000800947947 */ /* 0x000ff00003800000 */
.L_x_2813:
        /* <DEDUP_REMOVED lines=11> */
.L_x_2818:
[----:B------:R-:W2:Y:S02]  /*3390*/  LDG.E R4, desc[UR36][R4.64] ;  /* 0x0000002404047981 */ /* 0x000ea4000c1e1900 */
[----:B--2---:R-:W-:-:S04]  /*33a0*/  ISETP.NE.AND P0, PT, R4, RZ, PT ;  /* 0x000000ff0400720c */ /* 0x004fc80003f05270 */
[----:B------:R-:W-:Y:S01]  /*33b0*/  P2R R17, PR, RZ, 0x1 ;  /* 0x00000001ff117803 */ /* 0x000fe20000000000 */
[----:B------:R-:W-:Y:S08]  /*33c0*/  BRA `(.L_x_2816) ;  /* 0x0000000800587947 */ /* 0x000ff00003800000 */
.L_x_2817:
[----:B------:R-:W2:Y:S02]  /*33d0*/  LDG.E.U16 R4, desc[UR36][R4.64] ;  /* 0x0000002404047981 */ /* 0x000ea4000c1e1500 */
[----:B--2---:R-:W-:-:S04]  /*33e0*/  ISETP.NE.AND P0, PT, R4, RZ, PT ;  /* 0x000000ff0400720c */ /* 0x004fc80003f05270 */
[----:B------:R-:W-:Y:S01]  /*33f0*/  P2R R17, PR, RZ, 0x1 ;  /* 0x00000001ff117803 */ /* 0x000fe20000000000 */
[----:B------:R-:W-:Y:S08]  /*3400*/  BRA `(.L_x_2816) ;  /* 0x0000000800487947 */ /* 0x000ff00003800000 */
.L_x_2812:
        /* <DEDUP_REMOVED lines=10> */
.L_x_2820:
[----:B------:R-:W2:Y:S02]  /*34b0*/  LDG.E.U16 R0, desc[UR36][R4.64] ;  /* 0x0000002404007981 */ /* 0x000ea4000c1e1500 */
[----:B--2---:R-:W-:-:S05]  /*34c0*/  HADD2.F32 R0, -RZ, R0.H0_H0 ;  /* 0x20000000ff007230 */ /* 0x004fca0000004100 */
[----:B------:R-:W-:-:S04]  /*34d0*/  FSETP.NEU.FTZ.AND P0, PT, R0, RZ, PT ;  /* 0x000000ff0000720b */ /* 0x000fc80003f1d000 */
[----:B------:R-:W-:Y:S01]  /*34e0*/  P2R R17, PR, RZ, 0x1 ;  /* 0x00000001ff117803 */ /* 0x000fe20000000000 */
[----:B------:R-:W-:Y:S08]  /*34f0*/  BRA `(.L_x_2816) ;  /* 0x00000008000c7947 */ /* 0x000ff00003800000 */
.L_x_2819:
        /* <DEDUP_REMOVED lines=12> */
.L_x_2822:
        /* <DEDUP_REMOVED lines=10> */
.L_x_2821:
[----:B------:R-:W2:Y:S02]  /*3660*/  LDG.E.64 R4, desc[UR36][R4.64] ;  /* 0x0000002404047981 */ /* 0x000ea4000c1e1b00 */
[----:B--2---:R-:W0:Y:S02]  /*3670*/  DSETP.NEU.AND P0, PT, R4, RZ, PT ;  /* 0x000000ff0400722a */ /* 0x004e240003f0d000 */
[----:B0-----:R-:W-:Y:S01]  /*3680*/  P2R R17, PR, RZ, 0x1 ;  /* 0x00000001ff117803 */ /* 0x001fe20000000000 */
[----:B------:R-:W-:Y:S06]  /*3690*/  BRA `(.L_x_2816) ;  /* 0x0000000400a47947 */ /* 0x000fec0003800000 */
.L_x_2811:
        /* <DEDUP_REMOVED lines=12> */
.L_x_2825:
        /* <DEDUP_REMOVED lines=9> */
.L_x_2824:
        /* <DEDUP_REMOVED lines=10> */
.L_x_2827:
        /* <DEDUP_REMOVED lines=12> */
.L_x_2826:
[----:B------:R-:W2:Y:S02]  /*3950*/  LDG.E.U16 R0, desc[UR36][R4.64] ;  /* 0x0000002404007981 */ /* 0x000ea4000c1e1500 */
[----:B--2---:R-:W-:-:S05]  /*3960*/  IMAD.U32 R0, R0, 0x10000, RZ ;  /* 0x0001000000007824 */ /* 0x004fca00078e00ff */
[----:B------:R-:W-:-:S04]  /*3970*/  FSETP.NEU.FTZ.AND P0, PT, R0, RZ, PT ;  /* 0x000000ff0000720b */ /* 0x000fc80003f1d000 */
[----:B------:R-:W-:Y:S01]  /*3980*/  P2R R17, PR, RZ, 0x1 ;  /* 0x00000001ff117803 */ /* 0x000fe20000000000 */
[----:B------:R-:W-:Y:S08]  /*3990*/  BRA `(.L_x_2816) ;  /* 0x0000000000e47947 */ /* 0x000ff00003800000 */
.L_x_2823:
        /* <DEDUP_REMOVED lines=12> */
.L_x_2830:
[----:B------:R-:W2:Y:S02]  /*3a60*/  LDG.E.U8 R4, desc[UR36][R4.64] ;  /* 0x0000002404047981 */ /* 0x000ea4000c1e1100 */
[----:B--2---:R-:W-:-:S04]  /*3a70*/  ISETP.NE.AND P0, PT, R4, RZ, PT ;  /* 0x000000ff0400720c */ /* 0x004fc80003f05270 */
[----:B------:R-:W-:Y:S01]  /*3a80*/  P2R R17, PR, RZ, 0x1 ;  /* 0x00000001ff117803 */ /* 0x000fe20000000000 */
[----:B------:R-:W-:Y:S08]  /*3a90*/  BRA `(.L_x_2816) ;  /* 0x0000000000a47947 */ /* 0x000ff00003800000 */
.L_x_2829:
[----:B------:R-:W2:Y:S02]  /*3aa0*/  LDG.E.U8 R4, desc[UR36][R4.64] ;  /* 0x0000002404047981 */ /* 0x000ea4000c1e1100 */
[----:B--2---:R-:W-:-:S04]  /*3ab0*/  ISETP.NE.AND P0, PT, R4, RZ, PT ;  /* 0x000000ff0400720c */ /* 0x004fc80003f05270 */
[----:B------:R-:W-:Y:S01]  /*3ac0*/  P2R R17, PR, RZ, 0x1 ;  /* 0x00000001ff117803 */ /* 0x000fe20000000000 */
[----:B------:R-:W-:Y:S08]  /*3ad0*/  BRA `(.L_x_2816) ;  /* 0x0000000000947947 */ /* 0x000ff00003800000 */
.L_x_2828:
        /* <DEDUP_REMOVED lines=10> */
.L_x_2815:
        /* <DEDUP_REMOVED lines=16> */
.L_x_2833:
[----:B------:R-:W-:-:S04]  /*3c80*/  PLOP3.LUT P0, PT, PT, PT, PT, 0x8, 0x80 ;  /* 0x000000000080781c */ /* 0x000fc80003f0e170 */
[----:B------:R-:W-:Y:S01]  /*3c90*/  P2R R17, PR, RZ, 0x1 ;  /* 0x00000001ff117803 */ /* 0x000fe20000000000 */
[----:B------:R-:W-:Y:S08]  /*3ca0*/  BRA `(.L_x_2816) ;  /* 0x0000000000207947 */ /* 0x000ff00003800000 */
.L_x_2832:
[----:B------:R-:W2:Y:S02]  /*3cb0*/  LDG.E.64 R4, desc[UR36][R4.64] ;  /* 0x0000002404047981 */ /* 0x000ea4000c1e1b00 */
[----:B--2---:R-:W-:-:S04]  /*3cc0*/  ISETP.NE.U32.AND P0, PT, R4, RZ, PT ;  /* 0x000000ff0400720c */ /* 0x004fc80003f05070 */
[----:B------:R-:W-:-:S04]  /*3cd0*/  ISETP.NE.AND.EX P0, PT, R5, RZ, PT, P0 ;  /* 0x000000ff0500720c */ /* 0x000fc80003f05300 */
[----:B------:R-:W-:Y:S01]  /*3ce0*/  P2R R17, PR, RZ, 0x1 ;  /* 0x00000001ff117803 */ /* 0x000fe20000000000 */
[----:B------:R-:W-:Y:S08]  /*3cf0*/  BRA `(.L_x_2816) ;  /* 0x00000000000c7947 */ /* 0x000ff00003800000 */
.L_x_2831:
[----:B------:R-:W2:Y:S02]  /*3d00*/  LDG.E R4, desc[UR36][R4.64] ;  /* 0x0000002404047981 */ /* 0x000ea4000c1e1900 */
[----:B--2---:R-:W-:-:S04]  /*3d10*/  ISETP.NE.AND P0, PT, R4, RZ, PT ;  /* 0x000000ff0400720c */ /* 0x004fc80003f05270 */
[----:B------:R-:W-:-:S09]  /*3d20*/  P2R R17, PR, RZ, 0x1 ;  /* 0x00000001ff117803 */ /* 0x000fd20000000000 */
.L_x_2816:
[----:B------:R-:W-:Y:S05]  /*3d30*/  BSYNC.RECONVERGENT B6 ;  /* 0x0000000000067941 */ /* 0x000fea0003800200 */
.L_x_2810:
        /* <DEDUP_REMOVED lines=19> */
.L_x_2837:
[----:B------:R0:W5:Y:S01]  /*3e70*/  LDG.E.U8 R30, desc[UR36][R2.64] ;  /* 0x00000024021e7981 */ /* 0x000162000c1e1100 */
[----:B------:R-:W-:Y:S01]  /*3e80*/  IMAD.MOV.U32 R31, RZ, RZ, RZ ;  /* 0x000000ffff1f7224 */ /* 0x000fe200078e00ff */
[----:B------:R-:W-:Y:S06]  /*3e90*/  BRA `(.L_x_2839) ;  /* 0x0000000c00407947 */ /* 0x000fec0003800000 */
.L_x_2836:
        /* <DEDUP_REMOVED lines=8> */
.L_x_2841:
[----:B------:R-:W2:Y:S02]  /*3f20*/  LDG.E R30, desc[UR36][R2.64] ;  /* 0x00000024021e7981 */ /* 0x000ea4000c1e1900 */
[----:B--2---:R-:W-:Y:S01]  /*3f30*/  SHF.R.S32.HI R31, RZ, 0x1f, R30 ;  /* 0x0000001fff1f7819 */ /* 0x004fe2000001141e */
[----:B------:R-:W-:Y:S06]  /*3f40*/  BRA `(.L_x_2839) ;  /* 0x0000000c00147947 */ /* 0x000fec0003800000 */
.L_x_2840:
[----:B------:R-:W2:Y:S02]  /*3f50*/  LDG.E.S16 R30, desc[UR36][R2.64] ;  /* 0x00000024021e7981 */ /* 0x000ea4000c1e1700 */
[----:B--2---:R-:W-:Y:S01]  /*3f60*/  SHF.R.S32.HI R31, RZ, 0x1f, R30 ;  /* 0x0000001fff1f7819 */ /* 0x004fe2000001141e */
[----:B------:R-:W-:Y:S06]  /*3f70*/  BRA `(.L_x_2839) ;  /* 0x0000000c00087947 */ /* 0x000fec0003800000 */
.L_x_2835:
        /* <DEDUP_REMOVED lines=9> */
.L_x_2843:
[----:B------:R-:W2:Y:S02]  /*4010*/  LDG.E.U16 R2, desc[UR36][R2.64] ;  /* 0x0000002402027981 */ /* 0x000ea4000c1e1500 */
[----:B--2---:R-:W-:-:S06]  /*4020*/  HADD2.F32 R30, -RZ, R2.H0_H0 ;  /* 0x20000002ff1e7230 */ /* 0x004fcc0000004100 */
[----:B------:R-:W2:Y:S02]  /*4030*/  F2I.S64.TRUNC R30, R30 ;  /* 0x0000001e001e7311 */ /* 0x000ea4000020d900 */
[----:B--2---:R-:W-:Y:S05]  /*4040*/  BRA `(.L_x_2839) ;  /* 0x0000000800d47947 */ /* 0x004fea0003800000 */
.L_x_2842:
        /* <DEDUP_REMOVED lines=9> */
.L_x_2845:
[----:B------:R-:W2:Y:S02]  /*40e0*/  LDG.E.U16 R2, desc[UR36][R2.64] ;  /* 0x0000002402027981 */ /* 0x000ea4000c1e1500 */
[----:B--2---:R-:W-:-:S06]  /*40f0*/  HADD2.F32 R30, -RZ, R2.H0_H0 ;  /* 0x20000002ff1e7230 */ /* 0x004fcc0000004100 */
[----:B------:R-:W2:Y:S02]  /*4100*/  F2I.S64.TRUNC R30, R30 ;  /* 0x0000001e001e7311 */ /* 0x000ea4000020d900 */
[----:B--2---:R-:W-:Y:S05]  /*4110*/  BRA `(.L_x_2839) ;  /* 0x0000000800a07947 */ /* 0x004fea0003800000 */
.L_x_2844:
[----:B------:R-:W2:Y:S02]  /*4120*/  LDG.E.64 R2, desc[UR36][R2.64] ;  /* 0x0000002402027981 */ /* 0x000ea4000c1e1b00 */
[----:B--2---:R2:W3:Y:S02]  /*4130*/  F2I.S64.F64.TRUNC R30, R2 ;  /* 0x00000002001e7311 */ /* 0x0044e4000030d900 */
[----:B--23--:R-:W-:Y:S05]  /*4140*/  BRA `(.L_x_2839) ;  /* 0x0000000800947947 */ /* 0x00cfea0003800000 */
.L_x_2834:
        /* <DEDUP_REMOVED lines=13> */
.L_x_2848:
[----:B------:R-:W2:Y:S02]  /*4220*/  LDG.E.64 R2, desc[UR36][R2.64] ;  /* 0x0000002402027981 */ /* 0x000ea4000c1e1b00 */
[----:B--2---:R2:W3:Y:S02]  /*4230*/  F2I.S64.F64.TRUNC R30, R2 ;  /* 0x00000002001e7311 */ /* 0x0044e4000030d900 */
[----:B--23--:R-:W-:Y:S05]  /*4240*/  BRA `(.L_x_2839) ;  /* 0x0000000800547947 */ /* 0x00cfea0003800000 */
.L_x_2847:
        /* <DEDUP_REMOVED lines=24> */
[----:B------:R2:W3:Y:S02]  /*43d0*/  F2I.S64.TRUNC R30, R5 ;  /* 0x00000005001e7311 */ /* 0x0004e4000020d900 */
[----:B--23--:R-:W-:Y:S05]  /*43e0*/  BRA `(.L_x_2839) ;  /* 0x0000000400ec7947 */ /* 0x00cfea0003800000 */
.L_x_2850:
        /* <DEDUP_REMOVED lines=11> */
[----:B------:R2:W3:Y:S02]  /*44a0*/  F2I.S64.TRUNC R30, R0 ;  /* 0x00000000001e7311 */ /* 0x0004e4000020d900 */
[----:B--23--:R-:W-:Y:S05]  /*44b0*/  BRA `(.L_x_2839) ;  /* 0x0000000400b87947 */ /* 0x00cfea0003800000 */
.L_x_2849:
[----:B------:R-:W2:Y:S02]  /*44c0*/  LDG.E.U16 R30, desc[UR36][R2.64] ;  /* 0x00000024021e7981 */ /* 0x000ea4000c1e1500 */
[----:B--2---:R-:W-:-:S06]  /*44d0*/  IMAD.U32 R30, R30, 0x10000, RZ ;  /* 0x000100001e1e7824 */ /* 0x004fcc00078e00ff */
[----:B------:R-:W2:Y:S02]  /*44e0*/  F2I.S64.TRUNC R30, R30 ;  /* 0x0000001e001e7311 */ /* 0x000ea4000020d900 */
[----:B--2---:R-:W-:Y:S05]  /*44f0*/  BRA `(.L_x_2839) ;  /* 0x0000000400a87947 */ /* 0x004fea0003800000 */
.L_x_2846:
        /* <DEDUP_REMOVED lines=11> */
.L_x_2853:
        /* <DEDUP_REMOVED lines=21> */
.L_x_2857:
[----:B------:R-:W-:Y:S05]  /*4700*/  BSYNC.RECONVERGENT B1 ;  /* 0x0000000000017941 */ /* 0x000fea0003800200 */
.L_x_2856:
[----:B------:R-:W-:Y:S01]  /*4710*/  IMAD.SHL.U32 R0, R0, 0x100000, RZ ;  /* 0x0010000000007824 */ /* 0x000fe200078e00ff */
[----:B------:R-:W-:-:S04]  /*4720*/  LEA R2, R2, 0x3b800000, 0x17 ;  /* 0x3b80000002027811 */ /* 0x000fc800078eb8ff */
[----:B------:R-:W-:-:S07]  /*4730*/  LOP3.LUT R30, R2, R0, R7, 0xfe, !PT ;  /* 0x00000000021e7212 */ /* 0x000fce00078efe07 */
.L_x_2855:
[----:B------:R-:W-:Y:S05]  /*4740*/  BSYNC.RECONVERGENT B0 ;  /* 0x0000000000007941 */ /* 0x000fea0003800200 */
.L_x_2854:
[----:B------:R-:W4:Y:S02]  /*4750*/  F2I.S64.TRUNC R30, R30 ;  /* 0x0000001e001e7311 */ /* 0x000f24000020d900 */
[----:B----4-:R-:W-:Y:S05]  /*4760*/  BRA `(.L_x_2839) ;  /* 0x00000004000c7947 */ /* 0x010fea0003800000 */
.L_x_2852:
        /* <DEDUP_REMOVED lines=21> */
.L_x_2861:
[----:B------:R-:W-:Y:S05]  /*48c0*/  BSYNC.RECONVERGENT B1 ;  /* 0x0000000000017941 */ /* 0x000fea0003800200 */
.L_x_2860:
[----:B------:R-:W-:Y:S01]  /*48d0*/  IMAD.SHL.U32 R0, R0, 0x200000, RZ ;  /* 0x0020000000007824 */ /* 0x000fe200078e00ff */
[----:B------:R-:W-:-:S04]  /*48e0*/  LEA R2, R2, 0x37800000, 0x17 ;  /* 0x3780000002027811 */ /* 0x000fc800078eb8ff */
[----:B------:R-:W-:-:S07]  /*48f0*/  LOP3.LUT R30, R2, R0, R7, 0xfe, !PT ;  /* 0x00000000021e7212 */ /* 0x000fce00078efe07 */
.L_x_2859:
[----:B------:R-:W-:Y:S05]  /*4900*/  BSYNC.RECONVERGENT B0 ;  /* 0x0000000000007941 */ /* 0x000fea0003800200 */
.L_x_2858:
[----:B------:R-:W0:Y:S02]  /*4910*/  F2I.S64.TRUNC R30, R30 ;  /* 0x0000001e001e7311 */ /* 0x000e24000020d900 */
[----:B0-----:R-:W-:Y:S05]  /*4920*/  BRA `(.L_x_2839) ;  /* 0x00000000009c7947 */ /* 0x001fea0003800000 */
.L_x_2851:
        /* <DEDUP_REMOVED lines=14> */
.L_x_2865:
[----:B------:R-:W-:Y:S05]  /*4a10*/  BSYNC.RECONVERGENT B0 ;  /* 0x0000000000007941 */ /* 0x000fea0003800200 */
.L_x_2864:
[----:B------:R-:W2:Y:S02]  /*4a20*/  F2I.S64.TRUNC R30, R30 ;  /* 0x0000001e001e7311 */ /* 0x000ea4000020d900 */
[----:B--2---:R-:W-:Y:S05]  /*4a30*/  BRA `(.L_x_2839) ;  /* 0x0000000000587947 */ /* 0x004fea0003800000 */
.L_x_2838:
        /* <DEDUP_REMOVED lines=16> */
.L_x_2866:
[----:B------:R-:W-:Y:S01]  /*4b40*/  CS2R R30, SRZ ;  /* 0x00000000001e7805 */ /* 0x000fe2000001ff00 */
[----:B------:R-:W-:Y:S06]  /*4b50*/  BRA `(.L_x_2839) ;  /* 0x0000000000107947 */ /* 0x000fec0003800000 */
.L_x_2863:
[----:B------:R2:W5:Y:S01]  /*4b60*/  LDG.E.64 R30, desc[UR36][R2.64] ;  /* 0x00000024021e7981 */ /* 0x000562000c1e1b00 */
[----:B------:R-:W-:Y:S05]  /*4b70*/  BRA `(.L_x_2839) ;  /* 0x0000000000087947 */ /* 0x000fea0003800000 */
.L_x_2862:
[----:B------:R3:W5:Y:S01]  /*4b80*/  LDG.E R30, desc[UR36][R2.64] ;  /* 0x00000024021e7981 */ /* 0x000762000c1e1900 */
[----:B------:R-:W-:-:S07]  /*4b90*/  IMAD.MOV.U32 R31, RZ, RZ, RZ ;  /* 0x000000ffff1f7224 */ /* 0x000fce00078e00ff */
.L_x_2839:
[----:B------:R-:W-:Y:S01]  /*4ba0*/  ISETP.NE.AND P0, PT, R17, RZ, PT ;  /* 0x000000ff1100720c */ /* 0x000fe20003f05270 */
[----:B------:R-:W-:-:S03]  /*4bb0*/  VIADD R25, R25, 0x80 ;  /* 0x0000008019197836 */ /* 0x000fc60000000000 */
[----:B------:R-:W-:-:S04]  /*4bc0*/  PLOP3.LUT P0, PT, P0, PT, PT, 0x8, 0x80 ;  /* 0x000000000080781c */ /* 0x000fc8000070e170 */
[----:B------:R-:W-:-:S09]  /*4bd0*/  P2R R17, PR, RZ, 0x1 ;  /* 0x00000001ff117803 */ /* 0x000fd20000000000 */
.L_x_2785:
[----:B------:R-:W-:Y:S05]  /*4be0*/  BSYNC.RECONVERGENT B7 ;  /* 0x0000000000077941 */ /* 0x000fea0003800200 */
.L_x_2784:
[----:B------:R-:W-:Y:S01]  /*4bf0*/  ISETP.GE.AND P0, PT, R25, R22, PT ;  /* 0x000000161900720c */ /* 0x000fe20003f06270 */
[----:B------:R-:W-:Y:S01]  /*4c00*/  BSSY.RECONVERGENT B7, `(.L_x_2867) ;  /* 0x000025a000077945 */ /* 0x000fe20003800200 */
[----:B------:R-:W-:Y:S02]  /*4c10*/  PLOP3.LUT P1, PT, PT, PT, PT, 0x80, 0x8 ;  /* 0x000000000008781c */ /* 0x000fe40003f2f070 */
[----:B------:R-:W-:Y:S02]  /*4c20*/  CS2R R32, SRZ ;  /* 0x0000000000207805 */ /* 0x000fe4000001ff00 */
[----:B01234-:R-:W-:Y:S02]  /*4c30*/  PRMT R2, RZ, 0x7610, R2 ;  /* 0x00007610ff027816 */ /* 0x01ffe40000000002 */
[----:B------:R-:W-:-:S05]  /*4c40*/  P2R R26, PR, RZ, 0x2 ;  /* 0x00000002ff1a7803 */ /* 0x000fca0000000000 */
[----:B------:R-:W-:Y:S05]  /*4c50*/  @P0 BRA `(.L_x_2868) ;  /* 0x0000002400500947 */ /* 0x000fea0003800000 */
        /* <DEDUP_REMOVED lines=21> */
.L_x_2873:
[----:B------:R-:W2:Y:S02]  /*4db0*/  LDG.E.U8 R2, desc[UR36][R2.64] ;  /* 0x0000002402027981 */ /* 0x000ea4000c1e1100 */
[----:B--2---:R-:W-:Y:S01]  /*4dc0*/  ISETP.NE.AND P0, PT, R2, RZ, PT ;  /* 0x000000ff0200720c */ /* 0x004fe20003f05270 */
[----:B------:R-:W-:-:S12]  /*4dd0*/  BRA `(.L_x_2875) ;  /* 0x0000000800407947 */ /* 0x000fd80003800000 */
.L_x_2872:
        /* <DEDUP_REMOVED lines=10> */
.L_x_2877:
[----:B------:R-:W2:Y:S02]  /*4e80*/  LDG.E R2, desc[UR36][R2.64] ;  /* 0x0000002402027981 */ /* 0x000ea4000c1e1900 */
[----:B--2---:R-:W-:Y:S01]  /*4e90*/  ISETP.NE.AND P0, PT, R2, RZ, PT ;  /* 0x000000ff0200720c */ /* 0x004fe20003f05270 */
[----:B------:R-:W-:-:S12]  /*4ea0*/  BRA `(.L_x_2875) ;  /* 0x00000008000c7947 */ /* 0x000fd80003800000 */
.L_x_2876:
[----:B------:R-:W2:Y:S02]  /*4eb0*/  LDG.E.U16 R2, desc[UR36][R2.64] ;  /* 0x0000002402027981 */ /* 0x000ea4000c1e1500 */
[----:B--2---:R-:W-:Y:S01]  /*4ec0*/  ISETP.NE.AND P0, PT, R2, RZ, PT ;  /* 0x000000ff0200720c */ /* 0x004fe20003f05270 */
[----:B------:R-:W-:-:S12]  /*4ed0*/  BRA `(.L_x_2875) ;  /* 0x0000000800007947 */ /* 0x000fd80003800000 */
.L_x_2871:
        /* <DEDUP_REMOVED lines=9> */
.L_x_2879:
[----:B------:R-:W2:Y:S02]  /*4f70*/  LDG.E.U16 R0, desc[UR36][R2.64] ;  /* 0x0000002402007981 */ /* 0x000ea4000c1e1500 */
[----:B--2---:R-:W-:-:S05]  /*4f80*/  HADD2.F32 R0, -RZ, R0.H0_H0 ;  /* 0x20000000ff007230 */ /* 0x004fca0000004100 */
[----:B------:R-:W-:Y:S01]  /*4f90*/  FSETP.NEU.FTZ.AND P0, PT, R0, RZ, PT ;  /* 0x000000ff0000720b */ /* 0x000fe20003f1d000 */
[----:B------:R-:W-:-:S12]  /*4fa0*/  BRA `(.L_x_2875) ;  /* 0x0000000400cc7947 */ /* 0x000fd80003800000 */
.L_x_2878:
        /* <DEDUP_REMOVED lines=11> */
.L_x_2881:
        /* <DEDUP_REMOVED lines=8> */
.L_x_2880:
[----:B------:R-:W2:Y:S02]  /*50e0*/  LDG.E.64 R2, desc[UR36][R2.64] ;  /* 0x0000002402027981 */ /* 0x000ea4000c1e1b00 */
[----:B--2---:R1:W2:Y:S02]  /*50f0*/  DSETP.NEU.AND P0, PT, R2, RZ, PT ;  /* 0x000000ff0200722a */ /* 0x0042a40003f0d000 */
[----:B--2---:R-:W-:Y:S05]  /*5100*/  BRA `(.L_x_2875) ;  /* 0x0000000400747947 */ /* 0x004fea0003800000 */
.L_x_2870:
        /* <DEDUP_REMOVED lines=11> */
.L_x_2884:
        /* <DEDUP_REMOVED lines=8> */
.L_x_2883:
        /* <DEDUP_REMOVED lines=9> */
.L_x_2886:
        /* <DEDUP_REMOVED lines=11> */
.L_x_2885:
[----:B------:R-:W2:Y:S02]  /*5380*/  LDG.E.U16 R0, desc[UR36][R2.64] ;  /* 0x0000002402007981 */ /* 0x000ea4000c1e1500 */
[----:B--2---:R-:W-:-:S05]  /*5390*/  IMAD.U32 R0, R0, 0x10000, RZ ;  /* 0x0001000000007824 */ /* 0x004fca00078e00ff */
[----:B------:R-:W-:Y:S01]  /*53a0*/  FSETP.NEU.FTZ.AND P0, PT, R0, RZ, PT ;  /* 0x000000ff0000720b */ /* 0x000fe20003f1d000 */
[----:B------:R-:W-:-:S12]  /*53b0*/  BRA `(.L_x_2875) ;  /* 0x0000000000c87947 */ /* 0x000fd80003800000 */
.L_x_2882:
        /* <DEDUP_REMOVED lines=11> */
.L_x_2889:
[----:B------:R-:W2:Y:S02]  /*5470*/  LDG.E.U8 R2, desc[UR36][R2.64] ;  /* 0x0000002402027981 */ /* 0x000ea4000c1e1100 */
[----:B--2---:R-:W-:Y:S01]  /*5480*/  ISETP.NE.AND P0, PT, R2, RZ, PT ;  /* 0x000000ff0200720c */ /* 0x004fe20003f05270 */
[----:B------:R-:W-:-:S12]  /*5490*/  BRA `(.L_x_2875) ;  /* 0x0000000000907947 */ /* 0x000fd80003800000 */
.L_x_2888:
[----:B------:R-:W2:Y:S02]  /*54a0*/  LDG.E.U8 R2, desc[UR36][R2.64] ;  /* 0x0000002402027981 */ /* 0x000ea4000c1e1100 */
[----:B--2---:R-:W-:Y:S01]  /*54b0*/  ISETP.NE.AND P0, PT, R2, RZ, PT ;  /* 0x000000ff0200720c */ /* 0x004fe20003f05270 */
[----:B------:R-:W-:-:S12]  /*54c0*/  BRA `(.L_x_2875) ;  /* 0x0000000000847947 */ /* 0x000fd80003800000 */
.L_x_2887:
        /* <DEDUP_REMOVED lines=9> */
.L_x_2874:
        /* <DEDUP_REMOVED lines=16> */
.L_x_2892:
[----:B------:R-:W-:Y:S01]  /*5660*/  PLOP3.LUT P0, PT, PT, PT, PT, 0x8, 0x80 ;  /* 0x000000000080781c */ /* 0x000fe20003f0e170 */
[----:B------:R-:W-:-:S12]  /*5670*/  BRA `(.L_x_2875) ;  /* 0x0000000000187947 */ /* 0x000fd80003800000 */
.L_x_2891:
[----:B------:R-:W2:Y:S02]  /*5680*/  LDG.E.64 R2, desc[UR36][R2.64] ;  /* 0x0000002402027981 */ /* 0x000ea4000c1e1b00 */
[----:B--2---:R-:W-:-:S04]  /*5690*/  ISETP.NE.U32.AND P0, PT, R2, RZ, PT ;  /* 0x000000ff0200720c */ /* 0x004fc80003f05070 */
[----:B------:R-:W-:Y:S01]  /*56a0*/  ISETP.NE.AND.EX P0, PT, R3, RZ, PT, P0 ;  /* 0x000000ff0300720c */ /* 0x000fe20003f05300 */
[----:B------:R-:W-:-:S12]  /*56b0*/  BRA `(.L_x_2875) ;  /* 0x0000000000087947 */ /* 0x000fd80003800000 */
.L_x_2890:
[----:B------:R-:W2:Y:S02]  /*56c0*/  LDG.E R2, desc[UR36][R2.64] ;  /* 0x0000002402027981 */ /* 0x000ea4000c1e1900 */
[----:B--2---:R-:W-:-:S13]  /*56d0*/  ISETP.NE.AND P0, PT, R2, RZ, PT ;  /* 0x000000ff0200720c */ /* 0x004fda0003f05270 */
.L_x_2875:
[----:B------:R-:W-:Y:S05]  /*56e0*/  BSYNC.RECONVERGENT B6 ;  /* 0x0000000000067941 */ /* 0x000fea0003800200 */
.L_x_2869:
[----:B0-----:R-:W0:Y:S01]  /*56f0*/  LDC.64 R4, c[0x0][0x3a8] ;  /* 0x0000ea00ff047b82 */ /* 0x001e220000000a00 */
[----:B------:R-:W2:Y:S01]  /*5700*/  LDCU UR5, c[0x0][0x3c4] ;  /* 0x00007880ff0577ac */ /* 0x000ea20008000800 */
[----:B------:R-:W-:Y:S01]  /*5710*/  BSSY.RECONVERGENT B6, `(.L_x_2893) ;  /* 0x00000bd000067945 */ /* 0x000fe20003800200 */
[----:B-1----:R-:W-:Y:S01]  /*5720*/  SEL R2, RZ, 0x1, !P0 ;  /* 0x00000001ff027807 */ /* 0x002fe20004000000 */
[----:B------:R-:W-:-:S04]  /*5730*/  UPRMT UR4, UR39, 0x9910, URZ ;  /* 0x0000991027047896 */ /* 0x000fc800080000ff */
        /* <DEDUP_REMOVED lines=17> */
.L_x_2897:
[----:B------:R-:W2:Y:S02]  /*5850*/  LDG.E.U8 R4, desc[UR36][R4.64] ;  /* 0x0000002404047981 */ /* 0x000ea4000c1e1100 */
[----:B--2---:R-:W-:-:S04]  /*5860*/  ISETP.NE.AND P0, PT, R4, RZ, PT ;  /* 0x000000ff0400720c */ /* 0x004fc80003f05270 */
[----:B------:R-:W-:Y:S01]  /*5870*/  P2R R27, PR, RZ, 0x1 ;  /* 0x00000001ff1b7803 */ /* 0x000fe20000000000 */
[----:B------:R-:W-:Y:S08]  /*5880*/  BRA `(.L_x_2899) ;  /* 0x0000000800947947 */ /* 0x000ff00003800000 */
.L_x_2896:
        /* <DEDUP_REMOVED lines=11> */
.L_x_2901:
[----:B------:R-:W2:Y:S02]  /*5940*/  LDG.E R4, desc[UR36][R4.64] ;  /* 0x0000002404047981 */ /* 0x000ea4000c1e1900 */
[----:B--2---:R-:W-:-:S04]  /*5950*/  ISETP.NE.AND P0, PT, R4, RZ, PT ;  /* 0x000000ff0400720c */ /* 0x004fc80003f05270 */
[----:B------:R-:W-:Y:S01]  /*5960*/  P2R R27, PR, RZ, 0x1 ;  /* 0x00000001ff1b7803 */ /* 0x000fe20000000000 */
[----:B------:R-:W-:Y:S08]  /*5970*/  BRA `(.L_x_2899) ;  /* 0x0000000800587947 */ /* 0x000ff00003800000 */
.L_x_2900:
[----:B------:R-:W2:Y:S02]  /*5980*/  LDG.E.U16 R4, desc[UR36][R4.64] ;  /* 0x0000002404047981 */ /* 0x000ea4000c1e1500 */
[----:B--2---:R-:W-:-:S04]  /*5990*/  ISETP.NE.AND P0, PT, R4, RZ, PT ;  /* 0x000000ff0400720c */ /* 0x004fc80003f05270 */
[----:B------:R-:W-:Y:S01]  /*59a0*/  P2R R27, PR, RZ, 0x1 ;  /* 0x00000001ff1b7803 */ /* 0x000fe20000000000 */
[----:B------:R-:W-:Y:S08]  /*59b0*/  BRA `(.L_x_2899) ;  /* 0x0000000800487947 */ /* 0x000ff00003800000 */
.L_x_2895:
        /* <DEDUP_REMOVED lines=10> */
.L_x_2903:
[----:B------:R-:W2:Y:S02]  /*5a60*/  LDG.E.U16 R0, desc[UR36][R4.64] ;  /* 0x0000002404007981 */ /* 0x000ea4000c1e1500 */
[----:B--2---:R-:W-:-:S05]  /*5a70*/  HADD2.F32 R0, -RZ, R0.H0_H0 ;  /* 0x20000000ff007230 */ /* 0x004fca0000004100 */
[----:B------:R-:W-:-:S04]  /*5a80*/  FSETP.NEU.FTZ.AND P0, PT, R0, RZ, PT ;  /* 0x000000ff0000720b */ /* 0x000fc80003f1d000 */
[----:B------:R-:W-:Y:S01]  /*5a90*/  P2R R27, PR, RZ, 0x1 ;  /* 0x00000001ff1b7803 */ /* 0x000fe20000000000 */
[----:B------:R-:W-:Y:S08]  /*5aa0*/  BRA `(.L_x_2899) ;  /* 0x00000008000c7947 */ /* 0x000ff00003800000 */
.L_x_2902:
        /* <DEDUP_REMOVED lines=12> */
.L_x_2905:
        /* <DEDUP_REMOVED lines=10> */
.L_x_2904:
[----:B------:R-:W2:Y:S02]  /*5c10*/  LDG.E.64 R4, desc[UR36][R4.64] ;  /* 0x0000002404047981 */ /* 0x000ea4000c1e1b00 */
[----:B--2---:R-:W0:Y:S02]  /*5c20*/  DSETP.NEU.AND P0, PT, R4, RZ, PT ;  /* 0x000000ff0400722a */ /* 0x004e240003f0d000 */
[----:B0-----:R-:W-:Y:S01]  /*5c30*/  P2R R27, PR, RZ, 0x1 ;  /* 0x00000001ff1b7803 */ /* 0x001fe20000000000 */
[----:B------:R-:W-:Y:S06]  /*5c40*/  BRA `(.L_x_2899) ;  /* 0x0000000400a47947 */ /* 0x000fec0003800000 */
.L_x_2894:
        /* <DEDUP_REMOVED lines=12> */
.L_x_2908:
        /* <DEDUP_REMOVED lines=9> */
.L_x_2907:
        /* <DEDUP_REMOVED lines=10> */
.L_x_2910:
        /* <DEDUP_REMOVED lines=12> */
.L_x_2909:
[----:B------:R-:W2:Y:S02]  /*5f00*/  LDG.E.U16 R0, desc[UR36][R4.64] ;  /* 0x0000002404007981 */ /* 0x000ea4000c1e1500 */
[----:B--2---:R-:W-:-:S05]  /*5f10*/  IMAD.U32 R0, R0, 0x10000, RZ ;  /* 0x0001000000007824 */ /* 0x004fca00078e00ff */
[----:B------:R-:W-:-:S04]  /*5f20*/  FSETP.NEU.FTZ.AND P0, PT, R0, RZ, PT ;  /* 0x000000ff0000720b */ /* 0x000fc80003f1d000 */
[----:B------:R-:W-:Y:S01]  /*5f30*/  P2R R27, PR, RZ, 0x1 ;  /* 0x00000001ff1b7803 */ /* 0x000fe20000000000 */
[----:B------:R-:W-:Y:S08]  /*5f40*/  BRA `(.L_x_2899) ;  /* 0x0000000000e47947 */ /* 0x000ff00003800000 */
.L_x_2906:
        /* <DEDUP_REMOVED lines=12> */
.L_x_2913:
[----:B------:R-:W2:Y:S02]  /*6010*/  LDG.E.U8 R4, desc[UR36][R4.64] ;  /* 0x0000002404047981 */ /* 0x000ea4000c1e1100 */
[----:B--2---:R-:W-:-:S04]  /*6020*/  ISETP.NE.AND P0, PT, R4, RZ, PT ;  /* 0x000000ff0400720c */ /* 0x004fc80003f05270 */
[----:B------:R-:W-:Y:S01]  /*6030*/  P2R R27, PR, RZ, 0x1 ;  /* 0x00000001ff1b7803 */ /* 0x000fe20000000000 */
[----:B------:R-:W-:Y:S08]  /*6040*/  BRA `(.L_x_2899) ;  /* 0x0000000000a47947 */ /* 0x000ff00003800000 */
.L_x_2912:
[----:B------:R-:W2:Y:S02]  /*6050*/  LDG.E.U8 R4, desc[UR36][R4.64] ;  /* 0x0000002404047981 */ /* 0x000ea4000c1e1100 */
[----:B--2---:R-:W-:-:S04]  /*6060*/  ISETP.NE.AND P0, PT, R4, RZ, PT ;  /* 0x000000ff0400720c */ /* 0x004fc80003f05270 */
[----:B------:R-:W-:Y:S01]  /*6070*/  P2R R27, PR, RZ, 0x1 ;  /* 0x00000001ff1b7803 */ /* 0x000fe20000000000 */
[----:B------:R-:W-:Y:S08]  /*6080*/  BRA `(.L_x_2899) ;  /* 0x0000000000947947 */ /* 0x000ff00003800000 */
.L_x_2911:
        /* <DEDUP_REMOVED lines=10> */
.L_x_2898:
        /* <DEDUP_REMOVED lines=16> */
.L_x_2916:
[----:B------:R-:W-:-:S04]  /*6230*/  PLOP3.LUT P0, PT, PT, PT, PT, 0x8, 0x80 ;  /* 0x000000000080781c */ /* 0x000fc80003f0e170 */
[----:B------:R-:W-:Y:S01]  /*6240*/  P2R R27, PR, RZ, 0x1 ;  /* 0x00000001ff1b7803 */ /* 0x000fe20000000000 */
[----:B------:R-:W-:Y:S08]  /*6250*/  BRA `(.L_x_2899) ;  /* 0x0000000000207947 */ /* 0x000ff00003800000 */
.L_x_2915:
[----:B------:R-:W2:Y:S02]  /*6260*/  LDG.E.64 R4, desc[UR36][R4.64] ;  /* 0x0000002404047981 */ /* 0x000ea4000c1e1b00 */
[----:B--2---:R-:W-:-:S04]  /*6270*/  ISETP.NE.U32.AND P0, PT, R4, RZ, PT ;  /* 0x000000ff0400720c */ /* 0x004fc80003f05070 */
[----:B------:R-:W-:-:S04]  /*6280*/  ISETP.NE.AND.EX P0, PT, R5, RZ, PT, P0 ;  /* 0x000000ff0500720c */ /* 0x000fc80003f05300 */
[----:B------:R-:W-:Y:S01]  /*6290*/  P2R R27, PR, RZ, 0x1 ;  /* 0x00000001ff1b7803 */ /* 0x000fe20000000000 */
[----:B------:R-:W-:Y:S08]  /*62a0*/  BRA `(.L_x_2899) ;  /* 0x00000000000c7947 */ /* 0x000ff00003800000 */
.L_x_2914:
[----:B------:R-:W2:Y:S02]  /*62b0*/  LDG.E R4, desc[UR36][R4.64] ;  /* 0x0000002404047981 */ /* 0x000ea4000c1e1900 */
[----:B--2---:R-:W-:-:S04]  /*62c0*/  ISETP.NE.AND P0, PT, R4, RZ, PT ;  /* 0x000000ff0400720c */ /* 0x004fc80003f05270 */
[----:B------:R-:W-:-:S09]  /*62d0*/  P2R R27, PR, RZ, 0x1 ;  /* 0x00000001ff1b7803 */ /* 0x000fd20000000000 */
.L_x_2899:
[----:B------:R-:W-:Y:S05]  /*62e0*/  BSYNC.RECONVERGENT B6 ;  /* 0x0000000000067941 */ /* 0x000fea0003800200 */
.L_x_2893:
        /* <DEDUP_REMOVED lines=19> */
.L_x_2920:
[----:B------:R4:W5:Y:S01]  /*6420*/  LDG.E.U8 R32, desc[UR36][R4.64] ;  /* 0x0000002404207981 */ /* 0x000962000c1e1100 */
[----:B------:R-:W-:Y:S01]  /*6430*/  IMAD.MOV.U32 R33, RZ, RZ, RZ ;  /* 0x000000ffff217224 */ /* 0x000fe200078e00ff */
[----:B------:R-:W-:Y:S06]  /*6440*/  BRA `(.L_x_2922) ;  /* 0x0000000c00447947 */ /* 0x000fec0003800000 */
.L_x_2919:
        /* <DEDUP_REMOVED lines=8> */
.L_x_2924:
[----:B------:R-:W2:Y:S02]  /*64d0*/  LDG.E R32, desc[UR36][R4.64] ;  /* 0x0000002404207981 */ /* 0x000ea4000c1e1900 */
[----:B--2---:R-:W-:Y:S01]  /*64e0*/  SHF.R.S32.HI R33, RZ, 0x1f, R32 ;  /* 0x0000001fff217819 */ /* 0x004fe20000011420 */
[----:B------:R-:W-:Y:S06]  /*64f0*/  BRA `(.L_x_2922) ;  /* 0x0000000c00187947 */ /* 0x000fec0003800000 */
.L_x_2923:
[----:B------:R-:W2:Y:S02]  /*6500*/  LDG.E.S16 R32, desc[UR36][R4.64] ;  /* 0x0000002404207981 */ /* 0x000ea4000c1e1700 */
[----:B--2---:R-:W-:Y:S01]  /*6510*/  SHF.R.S32.HI R33, RZ, 0x1f, R32 ;  /* 0x0000001fff217819 */ /* 0x004fe20000011420 */
[----:B------:R-:W-:Y:S06]  /*6520*/  BRA `(.L_x_2922) ;  /* 0x0000000c000c7947 */ /* 0x000fec0003800000 */
.L_x_2918:
[----:B------:R-:W-:-:S09]  /*6530*/  UISETP.GT.AND UP0, UPT, UR4, 0x6, UPT ;  /* 0x000000060400788c */ /* 0x000fd2000bf04270 */
[----:B------:R-:W-:Y:S05]  /*6540*/  BRA.U UP0, `(.L_x_2925) ;  /* 0x00000001002c7547 */ /* 0x000fea000b800000 */
[----:B------:R-:W-:-:S09]  /*6550*/  UISETP.NE.AND UP0, UPT, UR4, 0x5, UPT ;  /* 0x000000050400788c */ /* 0x000fd2000bf05270 */
[----:B------:R-:W-:Y:S05]  /*6560*/  BRA.U !UP0, `(.L_x_2926) ;  /* 0x0000000108147547 */ /* 0x000fea000b800000 */
[----:B------:R-:W-:-:S09]  /*6570*/  UISETP.NE.AND UP0, UPT, UR4, 0x6, UPT ;  /* 0x000000060400788c */ /* 0x000fd2000bf05270 */
[----:B------:R-:W-:Y:S05]  /*6580*/  BRA.U UP0, `(.L_x_2921) ;  /* 0x00000009009c7547 */ /* 0x000fea000b800000 */
[----:B------:R-:W2:Y:S02]  /*6590*/  LDG.E R4, desc[UR36][R4.64] ;  /* 0x0000002404047981 */ /* 0x000ea4000c1e1900 */
[----:B--2---:R0:W1:Y:S02]  /*65a0*/  F2I.S64.TRUNC R32, R4 ;  /* 0x0000000400207311 */ /* 0x004064000020d900 */
[----:B01----:R-:W-:Y:S05]  /*65b0*/  BRA `(.L_x_2922) ;  /* 0x0000000800e87947 */ /* 0x003fea0003800000 */
.L_x_2926:
[----:B------:R-:W2:Y:S02]  /*65c0*/  LDG.E.U16 R4, desc[UR36][R4.64] ;  /* 0x0000002404047981 */ /* 0x000ea4000c1e1500 */
[----:B--2---:R-:W-:-:S06]  /*65d0*/  HADD2.F32 R32, -RZ, R4.H0_H0 ;  /* 0x20000004ff207230 */ /* 0x004fcc0000004100 */
[----:B------:R-:W0:Y:S02]  /*65e0*/  F2I.S64.TRUNC R32, R32 ;  /* 0x0000002000207311 */ /* 0x000e24000020d900 */
[----:B0-----:R-:W-:Y:S05]  /*65f0*/  BRA `(.L_x_2922) ;  /* 0x0000000800d87947 */ /* 0x001fea0003800000 */
.L_x_2925:
[----:B------:R-:W-:-:S09]  /*6600*/  UISETP.NE.AND UP0, UPT, UR4, 0x7, UPT ;  /* 0x000000070400788c */ /* 0x000fd2000bf05270 */
[----:B------:R-:W-:Y:S05]  /*6610*/  BRA.U !UP0, `(.L_x_2927) ;  /* 0x00000001082c7547 */ /* 0x000fea000b800000 */
[----:B------:R-:W-:-:S09]  /*6620*/  UISETP.NE.AND UP0, UPT, UR4, 0x8, UPT ;  /* 0x000000080400788c */ /* 0x000fd2000bf05270 */
[----:B------:R-:W-:Y:S05]  /*6630*/  BRA.U !UP0, `(.L_x_2928) ;  /* 0x0000000108147547 */ /* 0x000fea000b800000 */
[----:B------:R-:W-:-:S09]  /*6640*/  UISETP.NE.AND UP0, UPT, UR4, 0x9, UPT ;  /* 0x000000090400788c */ /* 0x000fd2000bf05270 */
[----:B------:R-:W-:Y:S05]  /*6650*/  BRA.U UP0, `(.L_x_2921) ;  /* 0x0000000900687547 */ /* 0x000fea000b800000 */
[----:B------:R-:W2:Y:S02]  /*6660*/  LDG.E R4, desc[UR36][R4.64] ;  /* 0x0000002404047981 */ /* 0x000ea4000c1e1900 */
[----:B--2---:R0:W1:Y:S02]  /*6670*/  F2I.S64.TRUNC R32, R4 ;  /* 0x0000000400207311 */ /* 0x004064000020d900 */
[----:B01----:R-:W-:Y:S05]  /*6680*/  BRA `(.L_x_2922) ;  /* 0x0000000800b47947 */ /* 0x003fea0003800000 */
.L_x_2928:
[----:B------:R-:W2:Y:S02]  /*6690*/  LDG.E.U16 R4, desc[UR36][R4.64] ;  /* 0x0000002404047981 */ /* 0x000ea4000c1e1500 */
[----:B--2---:R-:W-:-:S06]  /*66a0*/  HADD2.F32 R32, -RZ, R4.H0_H0 ;  /* 0x20000004ff207230 */ /* 0x004fcc0000004100 */
[----:B------:R-:W0:Y:S02]  /*66b0*/  F2I.S64.TRUNC R32, R32 ;  /* 0x0000002000207311 */ /* 0x000e24000020d900 */
[----:B0-----:R-:W-:Y:S05]  /*66c0*/  BRA `(.L_x_2922) ;  /* 0x0000000800a47947 */ /* 0x001fea0003800000 */
.L_x_2927:
[----:B------:R-:W2:Y:S02]  /*66d0*/  LDG.E.64 R4, desc[UR36][R4.64] ;  /* 0x0000002404047981 */ /* 0x000ea4000c1e1b00 */
[----:B--2---:R0:W1:Y:S02]  /*66e0*/  F2I.S64.F64.TRUNC R32, R4 ;  /* 0x0000000400207311 */ /* 0x004064000030d900 */
[----:B01----:R-:W-:Y:S05]  /*66f0*/  BRA `(.L_x_2922) ;  /* 0x0000000800987947 */ /* 0x003fea0003800000 */
.L_x_2917:
        /* <DEDUP_REMOVED lines=13> */
.L_x_2931:
[----:B------:R-:W2:Y:S02]  /*67d0*/  LDG.E.64 R4, desc[UR36][R4.64] ;  /* 0x0000002404047981 */ /* 0x000ea4000c1e1b00 */
[----:B--2---:R3:W4:Y:S02]  /*67e0*/  F2I.S64.F64.TRUNC R32, R4 ;  /* 0x0000000400207311 */ /* 0x004724000030d900 */
[----:B---34-:R-:W-:Y:S05]  /*67f0*/  BRA `(.L_x_2922) ;  /* 0x0000000800587947 */ /* 0x018fea0003800000 */
.L_x_2930:
        /* <DEDUP_REMOVED lines=26> */
.L_x_2933:
        /* <DEDUP_REMOVED lines=14> */
.L_x_2932:
[----:B------:R-:W2:Y:S02]  /*6a80*/  LDG.E.U16 R32, desc[UR36][R4.64] ;  /* 0x0000002404207981 */ /* 0x000ea4000c1e1500 */
[----:B--2---:R-:W-:-:S06]  /*6a90*/  IMAD.U32 R32, R32, 0x10000, RZ ;  /* 0x0001000020207824 */ /* 0x004fcc00078e00ff */
[----:B------:R-:W3:Y:S02]  /*6aa0*/  F2I.S64.TRUNC R32, R32 ;  /* 0x0000002000207311 */ /* 0x000ee4000020d900 */
[----:B---3--:R-:W-:Y:S05]  /*6ab0*/  BRA `(.L_x_2922) ;  /* 0x0000000400a87947 */ /* 0x008fea0003800000 */
.L_x_2929:
        /* <DEDUP_REMOVED lines=11> */
.L_x_2936:
        /* <DEDUP_REMOVED lines=21> */
.L_x_2940:
[----:B------:R-:W-:Y:S05]  /*6cc0*/  BSYNC.RECONVERGENT B1 ;  /* 0x0000000000017941 */ /* 0x000fea0003800200 */
.L_x_2939:
[----:B------:R-:W-:Y:S01]  /*6cd0*/  IMAD.SHL.U32 R0, R0, 0x100000, RZ ;  /* 0x0010000000007824 */ /* 0x000fe200078e00ff */
[----:B------:R-:W-:-:S04]  /*6ce0*/  LEA R3, R3, 0x3b800000, 0x17 ;  /* 0x3b80000003037811 */ /* 0x000fc800078eb8ff */
[----:B------:R-:W-:-:S07]  /*6cf0*/  LOP3.LUT R32, R3, R0, R7, 0xfe, !PT ;  /* 0x0000000003207212 */ /* 0x000fce00078efe07 */
.L_x_2938:
[----:B------:R-:W-:Y:S05]  /*6d00*/  BSYNC.RECONVERGENT B0 ;  /* 0x0000000000007941 */ /* 0x000fea0003800200 */
.L_x_2937:
[----:B------:R-:W1:Y:S02]  /*6d10*/  F2I.S64.TRUNC R32, R32 ;  /* 0x0000002000207311 */ /* 0x000e64000020d900 */
[----:B-1----:R-:W-:Y:S05]  /*6d20*/  BRA `(.L_x_2922) ;  /* 0x00000004000c7947 */ /* 0x002fea0003800000 */
.L_x_2935:
        /* <DEDUP_REMOVED lines=21> */
.L_x_2944:
[----:B------:R-:W-:Y:S05]  /*6e80*/  BSYNC.RECONVERGENT B1 ;  /* 0x0000000000017941 */ /* 0x000fea0003800200 */
.L_x_2943:
[----:B------:R-:W-:Y:S01]  /*6e90*/  IMAD.SHL.U32 R0, R0, 0x200000, RZ ;  /* 0x0020000000007824 */ /* 0x000fe200078e00ff */
[----:B------:R-:W-:-:S04]  /*6ea0*/  LEA R3, R3, 0x37800000, 0x17 ;  /* 0x3780000003037811 */ /* 0x000fc800078eb8ff */
[----:B------:R-:W-:-:S07]  /*6eb0*/  LOP3.LUT R32, R3, R0, R7, 0xfe, !PT ;  /* 0x0000000003207212 */ /* 0x000fce00078efe07 */
.L_x_2942:
[----:B------:R-:W-:Y:S05]  /*6ec0*/  BSYNC.RECONVERGENT B0 ;  /* 0x0000000000007941 */ /* 0x000fea0003800200 */
.L_x_2941:
[----:B------:R-:W0:Y:S02]  /*6ed0*/  F2I.S64.TRUNC R32, R32 ;  /* 0x0000002000207311 */ /* 0x000e24000020d900 */
[----:B0-----:R-:W-:Y:S05]  /*6ee0*/  BRA `(.L_x_2922) ;  /* 0x00000000009c7947 */ /* 0x001fea0003800000 */
.L_x_2934:
        /* <DEDUP_REMOVED lines=14> */
.L_x_2948:
[----:B------:R-:W-:Y:S05]  /*6fd0*/  BSYNC.RECONVERGENT B0 ;  /* 0x0000000000007941 */ /* 0x000fea0003800200 */
.L_x_2947:
[----:B------:R-:W2:Y:S02]  /*6fe0*/  F2I.S64.TRUNC R32, R32 ;  /* 0x0000002000207311 */ /* 0x000ea4000020d900 */
[----:B--2---:R-:W-:Y:S05]  /*6ff0*/  BRA `(.L_x_2922) ;  /* 0x0000000000587947 */ /* 0x004fea0003800000 */
.L_x_2921:
        /* <DEDUP_REMOVED lines=16> */
.L_x_2949:
[----:B------:R-:W-:Y:S01]  /*7100*/  CS2R R32, SRZ ;  /* 0x0000000000207805 */ /* 0x000fe2000001ff00 */
[----:B------:R-:W-:Y:S06]  /*7110*/  BRA `(.L_x_2922) ;  /* 0x0000000000107947 */ /* 0x000fec0003800000 */
.L_x_2946:
[----:B------:R2:W5:Y:S01]  /*7120*/  LDG.E.64 R32, desc[UR36][R4.64] ;  /* 0x0000002404207981 */ /* 0x000562000c1e1b00 */
[----:B------:R-:W-:Y:S05]  /*7130*/  BRA `(.L_x_2922) ;  /* 0x0000000000087947 */ /* 0x000fea0003800000 */
.L_x_2945:
[----:B------:R1:W5:Y:S01]  /*7140*/  LDG.E R32, desc[UR36][R4.64] ;  /* 0x0000002404207981 */ /* 0x000362000c1e1900 */
[----:B------:R-:W-:-:S07]  /*7150*/  IMAD.MOV.U32 R33, RZ, RZ, RZ ;  /* 0x000000ffff217224 */ /* 0x000fce00078e00ff */
.L_x_2922:
[----:B------:R-:W-:Y:S01]  /*7160*/  ISETP.NE.AND P0, PT, R27, RZ, PT ;  /* 0x000000ff1b00720c */ /* 0x000fe20003f05270 */
[----:B------:R-:W-:-:S03]  /*7170*/  VIADD R25, R25, 0x80 ;  /* 0x0000008019197836 */ /* 0x000fc60000000000 */
[----:B------:R-:W-:-:S04]  /*7180*/  PLOP3.LUT P0, PT, P0, PT, PT, 0x8, 0x80 ;  /* 0x000000000080781c */ /* 0x000fc8000070e170 */
[----:B------:R-:W-:-:S09]  /*7190*/  P2R R26, PR, RZ, 0x1 ;  /* 0x00000001ff1a7803 */ /* 0x000fd20000000000 */
.L_x_2868:
[----:B------:R-:W-:Y:S05]  /*71a0*/  BSYNC.RECONVERGENT B7 ;  /* 0x0000000000077941 */ /* 0x000fea0003800200 */
.L_x_2867:
        /* <DEDUP_REMOVED lines=27> */
.L_x_2956:
[----:B------:R-:W2:Y:S02]  /*7360*/  LDG.E.U8 R4, desc[UR36][R4.64] ;  /* 0x0000002404047981 */ /* 0x000ea4000c1e1100 */
[----:B--2---:R-:W-:Y:S01]  /*7370*/  ISETP.NE.AND P0, PT, R4, RZ, PT ;  /* 0x000000ff0400720c */ /* 0x004fe20003f05270 */
[----:B------:R-:W-:-:S12]  /*7380*/  BRA `(.L_x_2958) ;  /* 0x0000000800407947 */ /* 0x000fd80003800000 */
.L_x_2955:
        /* <DEDUP_REMOVED lines=10> */
.L_x_2960:
[----:B------:R-:W2:Y:S02]  /*7430*/  LDG.E R4, desc[UR36][R4.64] ;  /* 0x0000002404047981 */ /* 0x000ea4000c1e1900 */
[----:B--2---:R-:W-:Y:S01]  /*7440*/  ISETP.NE.AND P0, PT, R4, RZ, PT ;  /* 0x000000ff0400720c */ /* 0x004fe20003f05270 */
[----:B------:R-:W-:-:S12]  /*7450*/  BRA `(.L_x_2958) ;  /* 0x00000008000c7947 */ /* 0x000fd80003800000 */
.L_x_2959:
[----:B------:R-:W2:Y:S02]  /*7460*/  LDG.E.U16 R4, desc[UR36][R4.64] ;  /* 0x0000002404047981 */ /* 0x000ea4000c1e1500 */
[----:B--2---:R-:W-:Y:S01]  /*7470*/  ISETP.NE.AND P0, PT, R4, RZ, PT ;  /* 0x000000ff0400720c */ /* 0x004fe20003f05270 */
[----:B------:R-:W-:-:S12]  /*7480*/  BRA `(.L_x_2958) ;  /* 0x0000000800007947 */ /* 0x000fd80003800000 */
.L_x_2954:
        /* <DEDUP_REMOVED lines=9> */
.L_x_2962:
[----:B------:R-:W2:Y:S02]  /*7520*/  LDG.E.U16 R0, desc[UR36][R4.64] ;  /* 0x0000002404007981 */ /* 0x000ea4000c1e1500 */
[----:B--2---:R-:W-:-:S05]  /*7530*/  HADD2.F32 R0, -RZ, R0.H0_H0 ;  /* 0x20000000ff007230 */ /* 0x004fca0000004100 */
[----:B------:R-:W-:Y:S01]  /*7540*/  FSETP.NEU.FTZ.AND P0, PT, R0, RZ, PT ;  /* 0x000000ff0000720b */ /* 0x000fe20003f1d000 */
[----:B------:R-:W-:-:S12]  /*7550*/  BRA `(.L_x_2958) ;  /* 0x0000000400cc7947 */ /* 0x000fd80003800000 */
.L_x_2961:
        /* <DEDUP_REMOVED lines=11> */
.L_x_2964:
        /* <DEDUP_REMOVED lines=8> */
.L_x_2963:
[----:B------:R-:W2:Y:S02]  /*7690*/  LDG.E.64 R4, desc[UR36][R4.64] ;  /* 0x0000002404047981 */ /* 0x000ea4000c1e1b00 */
[----:B--2---:R1:W2:Y:S02]  /*76a0*/  DSETP.NEU.AND P0, PT, R4, RZ, PT ;  /* 0x000000ff0400722a */ /* 0x0042a40003f0d000 */
[----:B--2---:R-:W-:Y:S05]  /*76b0*/  BRA `(.L_x_2958) ;  /* 0x0000000400747947 */ /* 0x004fea0003800000 */
.L_x_2953:
        /* <DEDUP_REMOVED lines=11> */
.L_x_2967:
        /* <DEDUP_REMOVED lines=8> */
.L_x_2966:
        /* <DEDUP_REMOVED lines=9> */
.L_x_2969:
        /* <DEDUP_REMOVED lines=11> */
.L_x_2968:
[----:B------:R-:W2:Y:S02]  /*7930*/  LDG.E.U16 R0, desc[UR36][R4.64] ;  /* 0x0000002404007981 */ /* 0x000ea4000c1e1500 */
[----:B--2---:R-:W-:-:S05]  /*7940*/  IMAD.U32 R0, R0, 0x10000, RZ ;  /* 0x0001000000007824 */ /* 0x004fca00078e00ff */
[----:B------:R-:W-:Y:S01]  /*7950*/  FSETP.NEU.FTZ.AND P0, PT, R0, RZ, PT ;  /* 0x000000ff0000720b */ /* 0x000fe20003f1d000 */
[----:B------:R-:W-:-:S12]  /*7960*/  BRA `(.L_x_2958) ;  /* 0x0000000000c87947 */ /* 0x000fd80003800000 */
.L_x_2965:
        /* <DEDUP_REMOVED lines=11> */
.L_x_2972:
[----:B------:R-:W2:Y:S02]  /*7a20*/  LDG.E.U8 R4, desc[UR36][R4.64] ;  /* 0x0000002404047981 */ /* 0x000ea4000c1e1100 */
[----:B--2---:R-:W-:Y:S01]  /*7a30*/  ISETP.NE.AND P0, PT, R4, RZ, PT ;  /* 0x000000ff0400720c */ /* 0x004fe20003f05270 */
[----:B------:R-:W-:-:S12]  /*7a40*/  BRA `(.L_x_2958) ;  /* 0x0000000000907947 */ /* 0x000fd80003800000 */
.L_x_2971:
[----:B------:R-:W2:Y:S02]  /*7a50*/  LDG.E.U8 R4, desc[UR36][R4.64] ;  /* 0x0000002404047981 */ /* 0x000ea4000c1e1100 */
[----:B--2---:R-:W-:Y:S01]  /*7a60*/  ISETP.NE.AND P0, PT, R4, RZ, PT ;  /* 0x000000ff0400720c */ /* 0x004fe20003f05270 */
[----:B------:R-:W-:-:S12]  /*7a70*/  BRA `(.L_x_2958) ;  /* 0x0000000000847947 */ /* 0x000fd80003800000 */
.L_x_2970:
        /* <DEDUP_REMOVED lines=9> */
.L_x_2957:
        /* <DEDUP_REMOVED lines=16> */
.L_x_2975:
[----:B------:R-:W-:Y:S01]  /*7c10*/  PLOP3.LUT P0, PT, PT, PT, PT, 0x8, 0x80 ;  /* 0x000000000080781c */ /* 0x000fe20003f0e170 */
[----:B------:R-:W-:-:S12]  /*7c20*/  BRA `(.L_x_2958) ;  /* 0x0000000000187947 */ /* 0x000fd80003800000 */
.L_x_2974:
[----:B------:R-:W2:Y:S02]  /*7c30*/  LDG.E.64 R4, desc[UR36][R4.64] ;  /* 0x0000002404047981 */ /* 0x000ea4000c1e1b00 */
[----:B--2---:R-:W-:-:S04]  /*7c40*/  ISETP.NE.U32.AND P0, PT, R4, RZ, PT ;  /* 0x000000ff0400720c */ /* 0x004fc80003f05070 */
[----:B------:R-:W-:Y:S01]  /*7c50*/  ISETP.NE.AND.EX P0, PT, R5, RZ, PT, P0 ;  /* 0x000000ff0500720c */ /* 0x000fe20003f05300 */
[----:B------:R-:W-:-:S12]  /*7c60*/  BRA `(.L_x_2958) ;  /* 0x0000000000087947 */ /* 0x000fd80003800000 */
.L_x_2973:
[----:B------:R-:W2:Y:S02]  /*7c70*/  LDG.E R4, desc[UR36][R4.64] ;  /* 0x0000002404047981 */ /* 0x000ea4000c1e1900 */
[----:B--2---:R-:W-:-:S13]  /*7c80*/  ISETP.NE.AND P0, PT, R4, RZ, PT ;  /* 0x000000ff0400720c */ /* 0x004fda0003f05270 */
.L_x_2958:
[----:B------:R-:W-:Y:S05]  /*7c90*/  BSYNC.RECONVERGENT B6 ;  /* 0x0000000000067941 */ /* 0x000fea0003800200 */
.L_x_2952:
[----:B------:R-:W2:Y:S01]  /*7ca0*/  LDCU.U8 UR6, c[0x0][0x3bd] ;  /* 0x000077a0ff0677ac */ /* 0x000ea20008000000 */
[----:B01----:R-:W0:Y:S01]  /*7cb0*/  LDC.64 R4, c[0x0][0x3a8] ;  /* 0x0000ea00ff047b82 */ /* 0x003e220000000a00 */
[----:B------:R-:W-:Y:S01]  /*7cc0*/  BSSY.RECONVERGENT B6, `(.L_x_2976) ;  /* 0x00000be000067945 */ /* 0x000fe20003800200 */
[----:B------:R-:W-:Y:S01]  /*7cd0*/  SEL R27, RZ, 0x1, !P0 ;  /* 0x00000001ff1b7807 */ /* 0x000fe20004000000 */
        /* <DEDUP_REMOVED lines=19> */
.L_x_2980:
[----:B------:R-:W2:Y:S02]  /*7e10*/  LDG.E.U8 R4, desc[UR36][R4.64] ;  /* 0x0000002404047981 */ /* 0x000ea4000c1e1100 */
[----:B--2---:R-:W-:-:S04]  /*7e20*/  ISETP.NE.AND P0, PT, R4, RZ, PT ;  /* 0x000000ff0400720c */ /* 0x004fc80003f05270 */
[----:B------:R-:W-:Y:S01]  /*7e30*/  P2R R34, PR, RZ, 0x1 ;  /* 0x00000001ff227803 */ /* 0x000fe20000000000 */
[----:B------:R-:W-:Y:S08]  /*7e40*/  BRA `(.L_x_2982) ;  /* 0x0000000800947947 */ /* 0x000ff00003800000 */
.L_x_2979:
        /* <DEDUP_REMOVED lines=11> */
.L_x_2984:
[----:B------:R-:W2:Y:S02]  /*7f00*/  LDG.E R4, desc[UR36][R4.64] ;  /* 0x0000002404047981 */ /* 0x000ea4000c1e1900 */
[----:B--2---:R-:W-:-:S04]  /*7f10*/  ISETP.NE.AND P0, PT, R4, RZ, PT ;  /* 0x000000ff0400720c */ /* 0x004fc80003f05270 */
[----:B------:R-:W-:Y:S01]  /*7f20*/  P2R R34, PR, RZ, 0x1 ;  /* 0x00000001ff227803 */ /* 0x000fe20000000000 */
[----:B------:R-:W-:Y:S08]  /*7f30*/  BRA `(.L_x_2982) ;  /* 0x0000000800587947 */ /* 0x000ff00003800000 */
.L_x_2983:
[----:B------:R-:W2:Y:S02]  /*7f40*/  LDG.E.U16 R4, desc[UR36][R4.64] ;  /* 0x0000002404047981 */ /* 0x000ea4000c1e1500 */
[----:B--2---:R-:W-:-:S04]  /*7f50*/  ISETP.NE.AND P0, PT, R4, RZ, PT ;  /* 0x000000ff0400720c */ /* 0x004fc80003f05270 */
[----:B------:R-:W-:Y:S01]  /*7f60*/  P2R R34, PR, RZ, 0x1 ;  /* 0x00000001ff227803 */ /* 0x000fe20000000000 */
[----:B------:R-:W-:Y:S08]  /*7f70*/  BRA `(.L_x_2982) ;  /* 0x0000000800487947 */ /* 0x000ff00003800000 */
.L_x_2978:
        /* <DEDUP_REMOVED lines=10> */
.L_x_2986:
[----:B------:R-:W2:Y:S02]  /*8020*/  LDG.E.U16 R0, desc[UR36][R4.64] ;  /* 0x0000002404007981 */ /* 0x000ea4000c1e1500 */
[----:B--2---:R-:W-:-:S05]  /*8030*/  HADD2.F32 R0, -RZ, R0.H0_H0 ;  /* 0x20000000ff007230 */ /* 0x004fca0000004100 */
[----:B------:R-:W-:-:S04]  /*8040*/  FSETP.NEU.FTZ.AND P0, PT, R0, RZ, PT ;  /* 0x000000ff0000720b */ /* 0x000fc80003f1d000 */
[----:B------:R-:W-:Y:S01]  /*8050*/  P2R R34, PR, RZ, 0x1 ;  /* 0x00000001ff227803 */ /* 0x000fe20000000000 */
[----:B------:R-:W-:Y:S08]  /*8060*/  BRA `(.L_x_2982) ;  /* 0x00000008000c7947 */ /* 0x000ff00003800000 */
.L_x_2985:
        /* <DEDUP_REMOVED lines=12> */
.L_x_2988:
        /* <DEDUP_REMOVED lines=10> */
.L_x_2987:
[----:B------:R-:W2:Y:S02]  /*81d0*/  LDG.E.64 R4, desc[UR36][R4.64] ;  /* 0x0000002404047981 */ /* 0x000ea4000c1e1b00 */
[----:B--2---:R-:W0:Y:S02]  /*81e0*/  DSETP.NEU.AND P0, PT, R4, RZ, PT ;  /* 0x000000ff0400722a */ /* 0x004e240003f0d000 */
[----:B0-----:R-:W-:Y:S01]  /*81f0*/  P2R R34, PR, RZ, 0x1 ;  /* 0x00000001ff227803 */ /* 0x001fe20000000000 */
[----:B------:R-:W-:Y:S06]  /*8200*/  BRA `(.L_x_2982) ;  /* 0x0000000400a47947 */ /* 0x000fec0003800000 */
.L_x_2977:
        /* <DEDUP_REMOVED lines=12> */
.L_x_2991:
        /* <DEDUP_REMOVED lines=9> */
.L_x_2990:
        /* <DEDUP_REMOVED lines=10> */
.L_x_2993:
        /* <DEDUP_REMOVED lines=12> */
.L_x_2992:
[----:B------:R-:W2:Y:S02]  /*84c0*/  LDG.E.U16 R0, desc[UR36][R4.64] ;  /* 0x0000002404007981 */ /* 0x000ea4000c1e1500 */
[----:B--2---:R-:W-:-:S05]  /*84d0*/  IMAD.U32 R0, R0, 0x10000, RZ ;  /* 0x0001000000007824 */ /* 0x004fca00078e00ff */
[----:B------:R-:W-:-:S04]  /*84e0*/  FSETP.NEU.FTZ.AND P0, PT, R0, RZ, PT ;  /* 0x000000ff0000720b */ /* 0x000fc80003f1d000 */
[----:B------:R-:W-:Y:S01]  /*84f0*/  P2R R34, PR, RZ, 0x1 ;  /* 0x00000001ff227803 */ /* 0x000fe20000000000 */
[----:B------:R-:W-:Y:S08]  /*8500*/  BRA `(.L_x_2982) ;  /* 0x0000000000e47947 */ /* 0x000ff00003800000 */
.L_x_2989:
        /* <DEDUP_REMOVED lines=12> */
.L_x_2996:
[----:B------:R-:W2:Y:S02]  /*85d0*/  LDG.E.U8 R4, desc[UR36][R4.64] ;  /* 0x0000002404047981 */ /* 0x000ea4000c1e1100 */
[----:B--2---:R-:W-:-:S04]  /*85e0*/  ISETP.NE.AND P0, PT, R4, RZ, PT ;  /* 0x000000ff0400720c */ /* 0x004fc80003f05270 */
[----:B------:R-:W-:Y:S01]  /*85f0*/  P2R R34, PR, RZ, 0x1 ;  /* 0x00000001ff227803 */ /* 0x000fe20000000000 */
[----:B------:R-:W-:Y:S08]  /*8600*/  BRA `(.L_x_2982) ;  /* 0x0000000000a47947 */ /* 0x000ff00003800000 */
.L_x_2995:
[----:B------:R-:W2:Y:S02]  /*8610*/  LDG.E.U8 R4, desc[UR36][R4.64] ;  /* 0x0000002404047981 */ /* 0x000ea4000c1e1100 */
[----:B--2---:R-:W-:-:S04]  /*8620*/  ISETP.NE.AND P0, PT, R4, RZ, PT ;  /* 0x000000ff0400720c */ /* 0x004fc80003f05270 */
[----:B------:R-:W-:Y:S01]  /*8630*/  P2R R34, PR, RZ, 0x1 ;  /* 0x00000001ff227803 */ /* 0x000fe20000000000 */
[----:B------:R-:W-:Y:S08]  /*8640*/  BRA `(.L_x_2982) ;  /* 0x0000000000947947 */ /* 0x000ff00003800000 */
.L_x_2994:
        /* <DEDUP_REMOVED lines=10> */
.L_x_2981:
        /* <DEDUP_REMOVED lines=16> */
.L_x_2999:
[----:B------:R-:W-:-:S04]  /*87f0*/  PLOP3.LUT P0, PT, PT, PT, PT, 0x8, 0x80 ;  /* 0x000000000080781c */ /* 0x000fc80003f0e170 */
[----:B------:R-:W-:Y:S01]  /*8800*/  P2R R34, PR, RZ, 0x1 ;  /* 0x00000001ff227803 */ /* 0x000fe20000000000 */
[----:B------:R-:W-:Y:S08]  /*8810*/  BRA `(.L_x_2982) ;  /* 0x0000000000207947 */ /* 0x000ff00003800000 */
.L_x_2998:
[----:B------:R-:W2:Y:S02]  /*8820*/  LDG.E.64 R4, desc[UR36][R4.64] ;  /* 0x0000002404047981 */ /* 0x000ea4000c1e1b00 */
[----:B--2---:R-:W-:-:S04]  /*8830*/  ISETP.NE.U32.AND P0, PT, R4, RZ, PT ;  /* 0x000000ff0400720c */ /* 0x004fc80003f05070 */
[----:B------:R-:W-:-:S04]  /*8840*/  ISETP.NE.AND.EX P0, PT, R5, RZ, PT, P0 ;  /* 0x000000ff0500720c */ /* 0x000fc80003f05300 */
[----:B------:R-:W-:Y:S01]  /*8850*/  P2R R34, PR, RZ, 0x1 ;  /* 0x00000001ff227803 */ /* 0x000fe20000000000 */
[----:B------:R-:W-:Y:S08]  /*8860*/  BRA `(.L_x_2982) ;  /* 0x00000000000c7947 */ /* 0x000ff00003800000 */
.L_x_2997:
[----:B------:R-:W2:Y:S02]  /*8870*/  LDG.E R4, desc[UR36][R4.64] ;  /* 0x0000002404047981 */ /* 0x000ea4000c1e1900 */
[----:B--2---:R-:W-:-:S04]  /*8880*/  ISETP.NE.AND P0, PT, R4, RZ, PT ;  /* 0x000000ff0400720c */ /* 0x004fc80003f05270 */
[----:B------:R-:W-:-:S09]  /*8890*/  P2R R34, PR, RZ, 0x1 ;  /* 0x00000001ff227803 */ /* 0x000fd20000000000 */
.L_x_2982:
[----:B------:R-:W-:Y:S05]  /*88a0*/  BSYNC.RECONVERGENT B6 ;  /* 0x0000000000067941 */ /* 0x000fea0003800200 */
.L_x_2976:
        /* <DEDUP_REMOVED lines=20> */
.L_x_3003:
[----:B------:R0:W5:Y:S01]  /*89f0*/  LDG.E.U8 R4, desc[UR36][R6.64] ;  /* 0x0000002406047981 */ /* 0x000162000c1e1100 */
[----:B------:R-:W-:Y:S01]  /*8a00*/  IMAD.MOV.U32 R5, RZ, RZ, RZ ;  /* 0x000000ffff057224 */ /* 0x000fe200078e00ff */
[----:B------:R-:W-:Y:S06]  /*8a10*/  BRA `(.L_x_3005) ;  /* 0x0000000c00447947 */ /* 0x000fec0003800000 */
.L_x_3002:
        /* <DEDUP_REMOVED lines=8> */
.L_x_3007:
[----:B------:R-:W2:Y:S02]  /*8aa0*/  LDG.E R4, desc[UR36][R6.64] ;  /* 0x0000002406047981 */ /* 0x000ea4000c1e1900 */
[----:B--2---:R-:W-:Y:S01]  /*8ab0*/  SHF.R.S32.HI R5, RZ, 0x1f, R4 ;  /* 0x0000001fff057819 */ /* 0x004fe20000011404 */
[----:B------:R-:W-:Y:S06]  /*8ac0*/  BRA `(.L_x_3005) ;  /* 0x0000000c00187947 */ /* 0x000fec0003800000 */
.L_x_3006:
[----:B------:R-:W2:Y:S02]  /*8ad0*/  LDG.E.S16 R4, desc[UR36][R6.64] ;  /* 0x0000002406047981 */ /* 0x000ea4000c1e1700 */
[----:B--2---:R-:W-:Y:S01]  /*8ae0*/  SHF.R.S32.HI R5, RZ, 0x1f, R4 ;  /* 0x0000001fff057819 */ /* 0x004fe20000011404 */
[----:B------:R-:W-:Y:S06]  /*8af0*/  BRA `(.L_x_3005) ;  /* 0x0000000c000c7947 */ /* 0x000fec0003800000 */
.L_x_3001:
        /* <DEDUP_REMOVED lines=9> */
.L_x_3009:
[----:B------:R-:W2:Y:S02]  /*8b90*/  LDG.E.U16 R6, desc[UR36][R6.64] ;  /* 0x0000002406067981 */ /* 0x000ea4000c1e1500 */
[----:B--2---:R-:W-:-:S06]  /*8ba0*/  HADD2.F32 R4, -RZ, R6.H0_H0 ;  /* 0x20000006ff047230 */ /* 0x004fcc0000004100 */
[----:B------:R-:W0:Y:S02]  /*8bb0*/  F2I.S64.TRUNC R4, R4 ;  /* 0x0000000400047311 */ /* 0x000e24000020d900 */
[----:B0-----:R-:W-:Y:S05]  /*8bc0*/  BRA `(.L_x_3005) ;  /* 0x0000000800d87947 */ /* 0x001fea0003800000 */
.L_x_3008:
        /* <DEDUP_REMOVED lines=9> */
.L_x_3011:
[----:B------:R-:W2:Y:S02]  /*8c60*/  LDG.E.U16 R6, desc[UR36][R6.64] ;  /* 0x0000002406067981 */ /* 0x000ea4000c1e1500 */
[----:B--2---:R-:W-:-:S06]  /*8c70*/  HADD2.F32 R4, -RZ, R6.H0_H0 ;  /* 0x20000006ff047230 */ /* 0x004fcc0000004100 */
[----:B------:R-:W0:Y:S02]  /*8c80*/  F2I.S64.TRUNC R4, R4 ;  /* 0x0000000400047311 */ /* 0x000e24000020d900 */
[----:B0-----:R-:W-:Y:S05]  /*8c90*/  BRA `(.L_x_3005) ;  /* 0x0000000800a47947 */ /* 0x001fea0003800000 */
.L_x_3010:
[----:B------:R-:W2:Y:S02]  /*8ca0*/  LDG.E.64 R4, desc[UR36][R6.64] ;  /* 0x0000002406047981 */ /* 0x000ea4000c1e1b00 */
[----:B--2---:R-:W0:Y:S02]  /*8cb0*/  F2I.S64.F64.TRUNC R4, R4 ;  /* 0x0000000400047311 */ /* 0x004e24000030d900 */
[----:B0-----:R-:W-:Y:S05]  /*8cc0*/  BRA `(.L_x_3005) ;  /* 0x0000000800987947 */ /* 0x001fea0003800000 */
.L_x_3000:
        /* <DEDUP_REMOVED lines=13> */
.L_x_3014:
[----:B------:R-:W2:Y:S02]  /*8da0*/  LDG.E.64 R4, desc[UR36][R6.64] ;  /* 0x0000002406047981 */ /* 0x000ea4000c1e1b00 */
[----:B--2---:R-:W0:Y:S02]  /*8db0*/  F2I.S64.F64.TRUNC R4, R4 ;  /* 0x0000000400047311 */ /* 0x004e24000030d900 */
[----:B0-----:R-:W-:Y:S05]  /*8dc0*/  BRA `(.L_x_3005) ;  /* 0x0000000800587947 */ /* 0x001fea0003800000 */
.L_x_3013:
        /* <DEDUP_REMOVED lines=26> */
.L_x_3016:
        /* <DEDUP_REMOVED lines=14> */
.L_x_3015:
[----:B------:R-:W2:Y:S02]  /*9050*/  LDG.E.U16 R4, desc[UR36][R6.64] ;  /* 0x0000002406047981 */ /* 0x000ea4000c1e1500 */
[----:B--2---:R-:W-:-:S06]  /*9060*/  IMAD.U32 R4, R4, 0x10000, RZ ;  /* 0x0001000004047824 */ /* 0x004fcc00078e00ff */
[----:B------:R-:W0:Y:S02]  /*9070*/  F2I.S64.TRUNC R4, R4 ;  /* 0x0000000400047311 */ /* 0x000e24000020d900 */
[----:B0-----:R-:W-:Y:S05]  /*9080*/  BRA `(.L_x_3005) ;  /* 0x0000000400a87947 */ /* 0x001fea0003800000 */
.L_x_3012:
        /* <DEDUP_REMOVED lines=11> */
.L_x_3019:
        /* <DEDUP_REMOVED lines=21> */
.L_x_3023:
[----:B------:R-:W-:Y:S05]  /*9290*/  BSYNC.RECONVERGENT B1 ;  /* 0x0000000000017941 */ /* 0x000fea0003800200 */
.L_x_3022:
[----:B------:R-:W-:Y:S01]  /*92a0*/  IMAD.SHL.U32 R0, R0, 0x100000, RZ ;  /* 0x0010000000007824 */ /* 0x000fe200078e00ff */
[----:B------:R-:W-:-:S04]  /*92b0*/  LEA R3, R3, 0x3b800000, 0x17 ;  /* 0x3b80000003037811 */ /* 0x000fc800078eb8ff */
[----:B------:R-:W-:-:S07]  /*92c0*/  LOP3.LUT R4, R3, R0, R7, 0xfe, !PT ;  /* 0x0000000003047212 */ /* 0x000fce00078efe07 */
.L_x_3021:
[----:B------:R-:W-:Y:S05]  /*92d0*/  BSYNC.RECONVERGENT B0 ;  /* 0x0000000000007941 */ /* 0x000fea0003800200 */
.L_x_3020:
[----:B------:R-:W4:Y:S02]  /*92e0*/  F2I.S64.TRUNC R4, R4 ;  /* 0x0000000400047311 */ /* 0x000f24000020d900 */
[----:B----4-:R-:W-:Y:S05]  /*92f0*/  BRA `(.L_x_3005) ;  /* 0x00000004000c7947 */ /* 0x010fea0003800000 */
.L_x_3018:
        /* <DEDUP_REMOVED lines=21> */
.L_x_3027:
[----:B------:R-:W-:Y:S05]  /*9450*/  BSYNC.RECONVERGENT B1 ;  /* 0x0000000000017941 */ /* 0x000fea0003800200 */
.L_x_3026:
[----:B------:R-:W-:Y:S01]  /*9460*/  IMAD.SHL.U32 R0, R0, 0x200000, RZ ;  /* 0x0020000000007824 */ /* 0x000fe200078e00ff */
[----:B------:R-:W-:-:S04]  /*9470*/  LEA R3, R3, 0x37800000, 0x17 ;  /* 0x3780000003037811 */ /* 0x000fc800078eb8ff */
[----:B------:R-:W-:-:S07]  /*9480*/  LOP3.LUT R4, R3, R0, R7, 0xfe, !PT ;  /* 0x0000000003047212 */ /* 0x000fce00078efe07 */
.L_x_3025:
[----:B------:R-:W-:Y:S05]  /*9490*/  BSYNC.RECONVERGENT B0 ;  /* 0x0000000000007941 */ /* 0x000fea0003800200 */
.L_x_3024:
[----:B------:R-:W4:Y:S02]  /*94a0*/  F2I.S64.TRUNC R4, R4 ;  /* 0x0000000400047311 */ /* 0x000f24000020d900 */
[----:B----4-:R-:W-:Y:S05]  /*94b0*/  BRA `(.L_x_3005) ;  /* 0x00000000009c7947 */ /* 0x010fea0003800000 */
.L_x_3017:
        /* <DEDUP_REMOVED lines=14> */
.L_x_3031:
[----:B------:R-:W-:Y:S05]  /*95a0*/  BSYNC.RECONVERGENT B0 ;  /* 0x0000000000007941 */ /* 0x000fea0003800200 */
.L_x_3030:
[----:B------:R-:W4:Y:S02]  /*95b0*/  F2I.S64.TRUNC R4, R4 ;  /* 0x0000000400047311 */ /* 0x000f24000020d900 */
[----:B----4-:R-:W-:Y:S05]  /*95c0*/  BRA `(.L_x_3005) ;  /* 0x0000000000587947 */ /* 0x010fea0003800000 */
.L_x_3004:
        /* <DEDUP_REMOVED lines=16> */
.L_x_3032:
[----:B------:R-:W-:Y:S01]  /*96d0*/  CS2R R4, SRZ ;  /* 0x0000000000047805 */ /* 0x000fe2000001ff00 */
[----:B------:R-:W-:Y:S06]  /*96e0*/  BRA `(.L_x_3005) ;  /* 0x0000000000107947 */ /* 0x000fec0003800000 */
.L_x_3029:
[----:B------:R3:W5:Y:S01]  /*96f0*/  LDG.E.64 R4, desc[UR36][R6.64] ;  /* 0x0000002406047981 */ /* 0x000762000c1e1b00 */
[----:B------:R-:W-:Y:S05]  /*9700*/  BRA `(.L_x_3005) ;  /* 0x0000000000087947 */ /* 0x000fea0003800000 */
.L_x_3028:
[----:B------:R2:W5:Y:S01]  /*9710*/  LDG.E R4, desc[UR36][R6.64] ;  /* 0x0000002406047981 */ /* 0x000562000c1e1900 */
[----:B------:R-:W-:-:S07]  /*9720*/  IMAD.MOV.U32 R5, RZ, RZ, RZ ;  /* 0x000000ffff057224 */ /* 0x000fce00078e00ff */
.L_x_3005:
[----:B------:R-:W-:-:S04]  /*9730*/  ISETP.NE.AND P0, PT, R34, RZ, PT ;  /* 0x000000ff2200720c */ /* 0x000fc80003f05270 */
[----:B------:R-:W-:-:S13]  /*9740*/  PLOP3.LUT P0, PT, P0, PT, PT, 0x8, 0x80 ;  /* 0x000000000080781c */ /* 0x000fda000070e170 */
.L_x_2951:
[----:B------:R-:W-:Y:S05]  /*9750*/  BSYNC.RECONVERGENT B7 ;  /* 0x0000000000077941 */ /* 0x000fea0003800200 */
.L_x_2950:
[----:B------:R-:W-:Y:S01]  /*9760*/  ISETP.NE.AND P1, PT, R17, RZ, PT ;  /* 0x000000ff1100720c */ /* 0x000fe20003f25270 */
[C---:B------:R-:W-:Y:S01]  /*9770*/  VIADD R17, R19.reuse, 0x80 ;  /* 0x0000008013117836 */ /* 0x040fe20000000000 */
[----:B------:R-:W-:Y:S01]  /*9780*/  ISETP.NE.AND P2, PT, R26, RZ, PT ;  /* 0x000000ff1a00720c */ /* 0x000fe20003f45270 */
[----:B------:R-:W-:Y:S01]  /*9790*/  VIADD R3, R19, 0x100 ;  /* 0x0000010013037836 */ /* 0x000fe20000000000 */
[----:B------:R-:W-:Y:S01]  /*97a0*/  ISETP.NE.AND P5, PT, R23, RZ, PT ;  /* 0x000000ff1700720c */ /* 0x000fe20003fa5270 */
[----:B01234-:R-:W-:Y:S01]  /*97b0*/  VIADD R7, R19, 0x180 ;  /* 0x0000018013077836 */ /* 0x01ffe20000000000 */
[-C--:B------:R-:W-:Y:S01]  /*97c0*/  ISETP.GE.OR P1, PT, R17, R22.reuse, P1 ;  /* 0x000000161100720c */ /* 0x080fe20000f26670 */
[----:B------:R-:W0:Y:S01]  /*97d0*/  LDC.U8 R23, c[0x0][0x3cc] ;  /* 0x0000f300ff177b82 */ /* 0x000e220000000000 */
[-C--:B------:R-:W-:Y:S02]  /*97e0*/  ISETP.GE.OR P2, PT, R3, R22.reuse, P2 ;  /* 0x000000160300720c */ /* 0x080fe40001746670 */
[----:B------:R-:W-:-:S07]  /*97f0*/  ISETP.GE.OR P0, PT, R7, R22, P0 ;  /* 0x000000160700720c */ /* 0x000fce0000706670 */
[----:B------:R-:W1:Y:S08]  /*9800*/  @!P5 LDC.64 R6, c[0x0][0x388] ;  /* 0x0000e200ff06db82 */ /* 0x000e700000000a00 */
[----:B------:R-:W2:Y:S08]  /*9810*/  @!P1 LDC.64 R10, c[0x0][0x388] ;  /* 0x0000e200ff0a9b82 */ /* 0x000eb00000000a00 */
[----:B------:R-:W3:Y:S08]  /*9820*/  @!P2 LDC.64 R12, c[0x0][0x388] ;  /* 0x0000e200ff0cab82 */ /* 0x000ef00000000a00 */
[----:B------:R-:W4:Y:S01]  /*9830*/  @!P0 LDC.64 R8, c[0x0][0x388] ;  /* 0x0000e200ff088b82 */ /* 0x000f220000000a00 */
[----:B--2--5:R-:W-:-:S05]  /*9840*/  @!P1 IADD3 R10, P3, PT, R30, R10, RZ ;  /* 0x0000000a1e0a9210 */ /* 0x024fca0007f7e0ff */
[----:B------:R-:W-:Y:S01]  /*9850*/  @!P1 IMAD.X R11, R31, 0x1, R11, P3 ;  /* 0x000000011f0b9824 */ /* 0x000fe200018e060b */
[----:B---3--:R-:W-:-:S04]  /*9860*/  @!P2 IADD3 R12, P4, PT, R32, R12, RZ ;  /* 0x0000000c200ca210 */ /* 0x008fc80007f9e0ff */
[----:B------:R2:W5:Y:S01]  /*9870*/  @!P1 LDG.E.U8 R16, desc[UR36][R10.64] ;  /* 0x000000240a109981 */ /* 0x000562000c1e1100 */
[----:B------:R-:W-:Y:S01]  /*9880*/  @!P2 IMAD.X R13, R33, 0x1, R13, P4 ;  /* 0x00000001210da824 */ /* 0x000fe200020e060d */
[----:B----4-:R-:W-:Y:S02]  /*9890*/  @!P0 IADD3 R8, P3, PT, R4, R8, RZ ;  /* 0x0000000804088210 */ /* 0x010fe40007f7e0ff */
[----:B-1----:R-:W-:Y:S02]  /*98a0*/  @!P5 IADD3 R4, P4, PT, R28, R6, RZ ;  /* 0x000000061c04d210 */ /* 0x002fe40007f9e0ff */
[----:B------:R2:W5:Y:S01]  /*98b0*/  @!P2 LDG.E.U8 R2, desc[UR36][R12.64] ;  /* 0x000000240c02a981 */ /* 0x000562000c1e1100 */
[----:B------:R-:W-:Y:S02]  /*98c0*/  @!P0 IMAD.X R9, R5, 0x1, R9, P3 ;  /* 0x0000000105098824 */ /* 0x000fe400018e0609 */
[----:B------:R-:W-:-:S03]  /*98d0*/  @!P5 IMAD.X R5, R29, 0x1, R7, P4 ;  /* 0x000000011d05d824 */ /* 0x000fc600020e0607 */
[----:B------:R2:W5:Y:S04]  /*98e0*/  @!P0 LDG.E.U8 R27, desc[UR36][R8.64] ;  /* 0x00000024081b8981 */ /* 0x000568000c1e1100 */
[----:B------:R2:W5:Y:S01]  /*98f0*/  @!P5 LDG.E.U8 R18, desc[UR36][R4.64] ;  /* 0x000000240412d981 */ /* 0x000562000c1e1100 */
[----:B------:R-:W-:Y:S01]  /*9900*/  ISETP.GE.AND P0, PT, R19, R22, PT ;  /* 0x000000161300720c */ /* 0x000fe20003f06270 */
[----:B------:R-:W-:Y:S04]  /*9910*/  BSSY.RECONVERGENT B7, `(.L_x_3033) ;  /* 0x0000303000077945 */ /* 0x000fe80003800200 */
[----:B------:R-:W-:Y:S08]  /*9920*/  BSSY.RELIABLE B6, `(.L_x_3034) ;  /* 0x000020c000067945 */ /* 0x000ff00003800100 */
[----:B0-2---:R-:W-:Y:S05]  /*9930*/  @P0 BRA `(.L_x_3035) ;  /* 0x00000020001c0947 */ /* 0x005fea0003800000 */
[----:B------:R-:W0:Y:S01]  /*9940*/  LDCU UR4, c[0x0][0x3d0] ;  /* 0x00007a00ff0477ac */ /* 0x000e220008000800 */
[----:B------:R-:W1:Y:S01]  /*9950*/  LDC.64 R8, c[0x0][0x398] ;  /* 0x0000e600ff087b82 */ /* 0x000e620000000a00 */
[----:B------:R-:W-:Y:S01]  /*9960*/  IMAD R0, R24, 0x200, R19 ;  /* 0x0000020018007824 */ /* 0x000fe200078e0213 */
[----:B------:R-:W-:-:S03]  /*9970*/  PRMT R4, R23, 0x9910, RZ ;  /* 0x0000991017047816 */ /* 0x000fc600000000ff */
[----:B0-----:R-:W-:Y:S02]  /*9980*/  IMAD R3, R0, UR4, RZ ;  /* 0x0000000400037c24 */ /* 0x001fe4000f8e02ff */
[----:B------:R-:W-:-:S05]  /*9990*/  IMAD.MOV.U32 R0, RZ, RZ, R4 ;  /* 0x000000ffff007224 */ /* 0x000fca00078e0004 */
[----:B------:R-:W-:Y:S02]  /*99a0*/  ISETP.GT.AND P0, PT, R0, 0x9, PT ;  /* 0x000000090000780c */ /* 0x000fe40003f04270 */
[----:B-1----:R-:W-:-:S05]  /*99b0*/  IADD3 R8, P1, PT, R3, R8, RZ ;  /* 0x0000000803087210 */ /* 0x002fca0007f3e0ff */
        /* <DEDUP_REMOVED lines=10> */
[----:B-----5:R0:W-:Y:S01]  /*9a60*/  STG.E.U8 desc[UR36][R8.64], R18 ;  /* 0x0000001208007986 */ /* 0x0201e2000c101124 */
[----:B------:R-:W-:Y:S01]  /*9a70*/  IMAD.MOV.U32 R19, RZ, RZ, R17 ;  /* 0x000000ffff137224 */ /* 0x000fe200078e0011 */
[----:B------:R-:W-:Y:S06]  /*9a80*/  BRA `(.L_x_3041) ;  /* 0x0000000c00e07947 */ /* 0x000fec0003800000 */
.L_x_3039:
[----:B-----5:R0:W-:Y:S01]  /*9a90*/  STG.E.U8 desc[UR36][R8.64], R18 ;  /* 0x0000001208007986 */ /* 0x0201e2000c101124 */
[----:B------:R-:W-:Y:S01]  /*9aa0*/  IMAD.MOV.U32 R19, RZ, RZ, R17 ;  /* 0x000000ffff137224 */ /* 0x000fe200078e0011 */
[----:B------:R-:W-:Y:S06]  /*9ab0*/  BRA `(.L_x_3041) ;  /* 0x0000000c00d47947 */ /* 0x000fec0003800000 */
.L_x_3038:
[----:B------:R-:W-:-:S13]  /*9ac0*/  ISETP.NE.AND P0, PT, R0, 0x2, PT ;  /* 0x000000020000780c */ /* 0x000fda0003f05270 */
[----:B------:R-:W-:Y:S05]  /*9ad0*/  @!P0 BRA `(.L_x_3042) ;  /* 0x0000000000408947 */ /* 0x000fea0003800000 */
[----:B------:R-:W-:-:S13]  /*9ae0*/  ISETP.NE.AND P0, PT, R0, 0x3, PT ;  /* 0x000000030000780c */ /* 0x000fda0003f05270 */
[----:B------:R-:W-:Y:S05]  /*9af0*/  @!P0 BRA `(.L_x_3043) ;  /* 0x0000000000248947 */ /* 0x000fea0003800000 */
[----:B------:R-:W-:-:S13]  /*9b00*/  ISETP.NE.AND P0, PT, R0, 0x4, PT ;  /* 0x000000040000780c */ /* 0x000fda0003f05270 */
[----:B------:R-:W-:Y:S05]  /*9b10*/  @P0 BRA `(.L_x_3040) ;  /* 0x0000000c00040947 */ /* 0x000fea0003800000 */
[----:B-----5:R-:W-:Y:S01]  /*9b20*/  LOP3.LUT R18, R18, 0xffff, RZ, 0xc0, !PT ;  /* 0x0000ffff12127812 */ /* 0x020fe200078ec0ff */
[----:B------:R-:W-:-:S03]  /*9b30*/  IMAD.MOV.U32 R19, RZ, RZ, R17 ;  /* 0x000000ffff137224 */ /* 0x000fc600078e0011 */
[----:B------:R-:W-:-:S05]  /*9b40*/  PRMT R18, R18, 0x8880, RZ ;  /* 0x0000888012127816 */ /* 0x000fca00000000ff */
[----:B------:R-:W-:-:S05]  /*9b50*/  IMAD.MOV.U32 R4, RZ, RZ, R18 ;  /* 0x000000ffff047224 */ /* 0x000fca00078e0012 */
[----:B------:R-:W-:-:S05]  /*9b60*/  SHF.R.S32.HI R5, RZ, 0x1f, R4 ;  /* 0x0000001fff057819 */ /* 0x000fca0000011404 */
[----:B------:R0:W-:Y:S01]  /*9b70*/  STG.E.64 desc[UR36][R8.64], R4 ;  /* 0x0000000408007986 */ /* 0x0001e2000c101b24 */
[----:B------:R-:W-:Y:S05]  /*9b80*/  BRA `(.L_x_3041) ;  /* 0x0000000c00a07947 */ /* 0x000fea0003800000 */
.L_x_3043:
[----:B-----5:R-:W-:Y:S01]  /*9b90*/  LOP3.LUT R18, R18, 0xffff, RZ, 0xc0, !PT ;  /* 0x0000ffff12127812 */ /* 0x020fe200078ec0ff */
[----:B------:R-:W-:-:S03]  /*9ba0*/  IMAD.MOV.U32 R19, RZ, RZ, R17 ;  /* 0x000000ffff137224 */ /* 0x000fc600078e0011 */
[----:B------:R-:W-:-:S05]  /*9bb0*/  PRMT R3, R18, 0x8880, RZ ;  /* 0x0000888012037816 */ /* 0x000fca00000000ff */
[----:B------:R0:W-:Y:S01]  /*9bc0*/  STG.E desc[UR36][R8.64], R3 ;  /* 0x0000000308007986 */ /* 0x0001e2000c101924 */
[----:B------:R-:W-:Y:S05]  /*9bd0*/  BRA `(.L_x_3041) ;  /* 0x0000000c008c7947 */ /* 0x000fea0003800000 */
.L_x_3042:
[----:B-----5:R-:W-:Y:S01]  /*9be0*/  PRMT R3, R18, 0x8880, RZ ;  /* 0x0000888012037816 */ /* 0x020fe200000000ff */
[----:B------:R-:W-:-:S03]  /*9bf0*/  IMAD.MOV.U32 R19, RZ, RZ, R17 ;  /* 0x000000ffff137224 */ /* 0x000fc600078e0011 */
[----:B------:R-:W-:-:S05]  /*9c00*/  PRMT R3, R3, 0x7710, RZ ;  /* 0x0000771003037816 */ /* 0x000fca00000000ff */
[----:B------:R0:W-:Y:S01]  /*9c10*/  STG.E.U16 desc[UR36][R8.64], R3 ;  /* 0x0000000308007986 */ /* 0x0001e2000c101524 */
[----:B------:R-:W-:Y:S05]  /*9c20*/  BRA `(.L_x_3041) ;  /* 0x0000000c00787947 */ /* 0x000fea0003800000 */
.L_x_3037:
[----:B------:R-:W-:-:S13]  /*9c30*/  ISETP.GT.AND P0, PT, R0, 0x6, PT ;  /* 0x000000060000780c */ /* 0x000fda0003f04270 */
[----:B------:R-:W-:Y:S05]  /*9c40*/  @P0 BRA `(.L_x_3044) ;  /* 0x0000000000340947 */ /* 0x000fea0003800000 */
[----:B------:R-:W-:-:S13]  /*9c50*/  ISETP.NE.AND P0, PT, R0, 0x5, PT ;  /* 0x000000050000780c */ /* 0x000fda0003f05270 */
[----:B------:R-:W-:Y:S05]  /*9c60*/  @!P0 BRA `(.L_x_3045) ;  /* 0x0000000000188947 */ /* 0x000fea0003800000 */
[----:B------:R-:W-:-:S13]  /*9c70*/  ISETP.NE.AND P0, PT, R0, 0x6, PT ;  /* 0x000000060000780c */ /* 0x000fda0003f05270 */
[----:B------:R-:W-:Y:S05]  /*9c80*/  @P0 BRA `(.L_x_3040) ;  /* 0x0000000800a80947 */ /* 0x000fea0003800000 */
[----:B-----5:R-:W0:Y:S01]  /*9c90*/  I2F.S8 R3, R18 ;  /* 0x0000001200037306 */ /* 0x020e220000001400 */
[----:B------:R-:W-:Y:S01]  /*9ca0*/  IMAD.MOV.U32 R19, RZ, RZ, R17 ;  /* 0x000000ffff137224 */ /* 0x000fe200078e0011 */
[----:B0-----:R0:W-:Y:S01]  /*9cb0*/  STG.E desc[UR36][R8.64], R3 ;  /* 0x0000000308007986 */ /* 0x0011e2000c101924 */
[----:B------:R-:W-:Y:S05]  /*9cc0*/  BRA `(.L_x_3041) ;  /* 0x0000000c00507947 */ /* 0x000fea0003800000 */
.L_x_3045:
[----:B-----5:R-:W0:Y:S01]  /*9cd0*/  I2F.S8 R0, R18 ;  /* 0x0000001200007306 */ /* 0x020e220000001400 */
[----:B------:R-:W-:Y:S01]  /*9ce0*/  IMAD.MOV.U32 R19, RZ, RZ, R17 ;  /* 0x000000ffff137224 */ /* 0x000fe200078e0011 */
[----:B0-----:R-:W-:-:S05]  /*9cf0*/  F2FP.F16.F32.PACK_AB R0, RZ, R0 ;  /* 0x00000000ff00723e */ /* 0x001fca00000000ff */
[----:B------:R0:W-:Y:S01]  /*9d00*/  STG.E.U16 desc[UR36][R8.64], R0 ;  /* 0x0000000008007986 */ /* 0x0001e2000c101524 */
[----:B------:R-:W-:Y:S05]  /*9d10*/  BRA `(.L_x_3041) ;  /* 0x0000000c003c7947 */ /* 0x000fea0003800000 */
.L_x_3044:
[----:B------:R-:W-:-:S13]  /*9d20*/  ISETP.NE.AND P0, PT, R0, 0x7, PT ;  /* 0x000000070000780c */ /* 0x000fda0003f05270 */
[----:B------:R-:W-:Y:S05]  /*9d30*/  @!P0 BRA `(.L_x_3046) ;  /* 0x00000000003c8947 */ /* 0x000fea0003800000 */
[----:B------:R-:W-:-:S13]  /*9d40*/  ISETP.NE.AND P0, PT, R0, 0x8, PT ;  /* 0x000000080000780c */ /* 0x000fda0003f05270 */
[----:B------:R-:W-:Y:S05]  /*9d50*/  @!P0 BRA `(.L_x_3047) ;  /* 0x00000000001c8947 */ /* 0x000fea0003800000 */
[----:B------:R-:W-:-:S13]  /*9d60*/  ISETP.NE.AND P0, PT, R0, 0x9, PT ;  /* 0x000000090000780c */ /* 0x000fda0003f05270 */
[----:B------:R-:W-:Y:S05]  /*9d70*/  @P0 BRA `(.L_x_3040) ;  /* 0x00000008006c0947 */ /* 0x000fea0003800000 */
[----:B-----5:R-:W0:Y:S01]  /*9d80*/  I2F.S8 R4, R18 ;  /* 0x0000001200047306 */ /* 0x020e220000001400 */
[----:B------:R-:W-:Y:S02]  /*9d90*/  IMAD.MOV.U32 R5, RZ, RZ, RZ ;  /* 0x000000ffff057224 */ /* 0x000fe400078e00ff */
[----:B------:R-:W-:-:S03]  /*9da0*/  IMAD.MOV.U32 R19, RZ, RZ, R17 ;  /* 0x000000ffff137224 */ /* 0x000fc600078e0011 */
[----:B0-----:R0:W-:Y:S01]  /*9db0*/  STG.E.64 desc[UR36][R8.64], R4 ;  /* 0x0000000408007986 */ /* 0x0011e2000c101b24 */
[----:B------:R-:W-:Y:S05]  /*9dc0*/  BRA `(.L_x_3041) ;  /* 0x0000000c00107947 */ /* 0x000fea0003800000 */
.L_x_3047:
[----:B-----5:R-:W0:Y:S01]  /*9dd0*/  I2F.S8 R18, R18 ;  /* 0x0000001200127306 */ /* 0x020e220000001400 */
[----:B------:R-:W-:Y:S01]  /*9de0*/  IMAD.MOV.U32 R19, RZ, RZ, R17 ;  /* 0x000000ffff137224 */ /* 0x000fe200078e0011 */
[----:B0-----:R-:W-:-:S04]  /*9df0*/  F2FP.F16.F32.PACK_AB R3, RZ, R18 ;  /* 0x00000012ff03723e */ /* 0x001fc800000000ff */
[----:B------:R-:W-:-:S05]  /*9e00*/  PRMT R3, R3, 0x5410, RZ ;  /* 0x0000541003037816 */ /* 0x000fca00000000ff */
[----:B------:R0:W-:Y:S01]  /*9e10*/  STG.E desc[UR36][R8.64], R3 ;  /* 0x0000000308007986 */ /* 0x0001e2000c101924 */
[----:B------:R-:W-:Y:S05]  /*9e20*/  BRA `(.L_x_3041) ;  /* 0x0000000800f87947 */ /* 0x000fea0003800000 */
.L_x_3046:
[----:B-----5:R-:W-:Y:S01]  /*9e30*/  PRMT R4, R18, 0x8880, RZ ;  /* 0x0000888012047816 */ /* 0x020fe200000000ff */
[----:B------:R-:W-:-:S03]  /*9e40*/  IMAD.MOV.U32 R19, RZ, RZ, R17 ;  /* 0x000000ffff137224 */ /* 0x000fc600078e0011 */
[----:B------:R-:W-:-:S06]  /*9e50*/  PRMT R4, R4, 0x7710, RZ ;  /* 0x0000771004047816 */ /* 0x000fcc00000000ff */
[----:B------:R-:W0:Y:S02]  /*9e60*/  I2F.F64.S16 R4, R4 ;  /* 0x0000000400047312 */ /* 0x000e240000101c00 */
[----:B0-----:R0:W-:Y:S01]  /*9e70*/  STG.E.64 desc[UR36][R8.64], R4 ;  /* 0x0000000408007986 */ /* 0x0011e2000c101b24 */
[----:B------:R-:W-:Y:S05]  /*9e80*/  BRA `(.L_x_3041) ;  /* 0x0000000800e07947 */ /* 0x000fea0003800000 */
.L_x_3036:
        /* <DEDUP_REMOVED lines=8> */
[----:B-----5:R-:W-:Y:S01]  /*9f10*/  LOP3.LUT P0, RZ, R18, 0xff, RZ, 0xc0, !PT ;  /* 0x000000ff12ff7812 */ /* 0x020fe2000780c0ff */
[----:B------:R-:W-:-:S03]  /*9f20*/  IMAD.MOV.U32 R19, RZ, RZ, R17 ;  /* 0x000000ffff137224 */ /* 0x000fc600078e0011 */
[----:B------:R-:W-:-:S05]  /*9f30*/  SEL R3, RZ, 0x1, !P0 ;  /* 0x00000001ff037807 */ /* 0x000fca0004000000 */
[----:B------:R0:W-:Y:S01]  /*9f40*/  STG.E.U8 desc[UR36][R8.64], R3 ;  /* 0x0000000308007986 */ /* 0x0001e2000c101124 */
[----:B------:R-:W-:Y:S05]  /*9f50*/  BRA `(.L_x_3041) ;  /* 0x0000000800ac7947 */ /* 0x000fea0003800000 */
.L_x_3050:
[----:B-----5:R-:W-:Y:S02]  /*9f60*/  PRMT R4, R18, 0x8880, RZ ;  /* 0x0000888012047816 */ /* 0x020fe400000000ff */
[----:B------:R-:W-:Y:S01]  /*9f70*/  CS2R R6, SRZ ;  /* 0x0000000000067805 */ /* 0x000fe2000001ff00 */
[----:B------:R-:W-:Y:S01]  /*9f80*/  IMAD.MOV.U32 R19, RZ, RZ, R17 ;  /* 0x000000ffff137224 */ /* 0x000fe200078e0011 */
[----:B------:R-:W-:-:S06]  /*9f90*/  PRMT R4, R4, 0x7710, RZ ;  /* 0x0000771004047816 */ /* 0x000fcc00000000ff */
[----:B------:R-:W0:Y:S02]  /*9fa0*/  I2F.F64.S16 R4, R4 ;  /* 0x0000000400047312 */ /* 0x000e240000101c00 */
[----:B0-----:R0:W-:Y:S01]  /*9fb0*/  STG.E.128 desc[UR36][R8.64], R4 ;  /* 0x0000000408007986 */ /* 0x0011e2000c101d24 */
[----:B------:R-:W-:Y:S05]  /*9fc0*/  BRA `(.L_x_3041) ;  /* 0x0000000800907947 */ /* 0x000fea0003800000 */
.L_x_3049:
[----:B------:R-:W-:-:S13]  /*9fd0*/  ISETP.NE.AND P0, PT, R0, 0xf, PT ;  /* 0x0000000f0000780c */ /* 0x000fda0003f05270 */
[----:B------:R-:W-:Y:S05]  /*9fe0*/  @!P0 BRA `(.L_x_3051) ;  /* 0x0000000000a88947 */ /* 0x000fea0003800000 */
[----:B------:R-:W-:-:S13]  /*9ff0*/  ISETP.NE.AND P0, PT, R0, 0x17, PT ;  /* 0x000000170000780c */ /* 0x000fda0003f05270 */
[----:B------:R-:W-:Y:S05]  /*a000*/  @!P0 BRA `(.L_x_3052) ;  /* 0x0000000000508947 */ /* 0x000fea0003800000 */
[----:B------:R-:W-:-:S13]  /*a010*/  ISETP.NE.AND P0, PT, R0, 0x18, PT ;  /* 0x000000180000780c */ /* 0x000fda0003f05270 */
[----:B------:R-:W-:Y:S05]  /*a020*/  @P0 BRA `(.L_x_3040) ;  /* 0x0000000400c00947 */ /* 0x000fea0003800000 */
[----:B-----5:R-:W0:Y:S01]  /*a030*/  I2F.S8 R18, R18 ;  /* 0x0000001200127306 */ /* 0x020e220000001400 */
[----:B------:R-:W-:Y:S01]  /*a040*/  BSSY.RECONVERGENT B0, `(.L_x_3053) ;  /* 0x000000c000007945 */ /* 0x000fe20003800200 */
[----:B------:R-:W-:Y:S01]  /*a050*/  IMAD.MOV.U32 R0, RZ, RZ, 0x7f ;  /* 0x0000007fff007424 */ /* 0x000fe200078e00ff */
        /* <DEDUP_REMOVED lines=10> */
.L_x_3054:
[----:B------:R-:W-:Y:S05]  /*a100*/  BSYNC.RECONVERGENT B0 ;  /* 0x0000000000007941 */ /* 0x000fea0003800200 */
.L_x_3053:
[----:B------:R-:W-:Y:S01]  /*a110*/  LOP3.LUT R5, R0, 0x80, R5, 0xf8, !PT ;  /* 0x0000008000057812 */ /* 0x000fe200078ef805 */
[----:B------:R-:W-:-:S04]  /*a120*/  IMAD.MOV.U32 R19, RZ, RZ, R17 ;  /* 0x000000ffff137224 */ /* 0x000fc800078e0011 */
[----:B------:R0:W-:Y:S01]  /*a130*/  STG.E.U8 desc[UR36][R8.64], R5 ;  /* 0x0000000508007986 */ /* 0x0001e2000c101124 */
[----:B------:R-:W-:Y:S05]  /*a140*/  BRA `(.L_x_3041) ;  /* 0x0000000800307947 */ /* 0x000fea0003800000 */
.L_x_3052:
        /* <DEDUP_REMOVED lines=15> */
.L_x_3056:
[----:B------:R-:W-:Y:S05]  /*a240*/  BSYNC.RECONVERGENT B0 ;  /* 0x0000000000007941 */ /* 0x000fea0003800200 */
.L_x_3055:
[----:B------:R-:W-:Y:S01]  /*a250*/  LOP3.LUT R5, R0, 0x80, R5, 0xf8, !PT ;  /* 0x0000008000057812 */ /* 0x000fe200078ef805 */
[----:B------:R-:W-:-:S04]  /*a260*/  IMAD.MOV.U32 R19, RZ, RZ, R17 ;  /* 0x000000ffff137224 */ /* 0x000fc800078e0011 */
[----:B------:R0:W-:Y:S01]  /*a270*/  STG.E.U8 desc[UR36][R8.64], R5 ;  /* 0x0000000508007986 */ /* 0x0001e2000c101124 */
[----:B------:R-:W-:Y:S05]  /*a280*/  BRA `(.L_x_3041) ;  /* 0x0000000400e07947 */ /* 0x000fea0003800000 */
.L_x_3051:
[----:B-----5:R-:W0:Y:S01]  /*a290*/  I2F.S8 R0, R18 ;  /* 0x0000001200007306 */ /* 0x020e220000001400 */
[----:B------:R-:W-:Y:S01]  /*a2a0*/  IMAD.MOV.U32 R19, RZ, RZ, R17 ;  /* 0x000000ffff137224 */ /* 0x000fe200078e0011 */
[----:B0-----:R-:W-:-:S05]  /*a2b0*/  F2FP.BF16.F32.PACK_AB R0, RZ, R0 ;  /* 0x00000000ff00723e */ /* 0x001fca00000010ff */
[----:B------:R0:W-:Y:S01]  /*a2c0*/  STG.E.U16 desc[UR36][R8.64], R0 ;  /* 0x0000000008007986 */ /* 0x0001e2000c101524 */
[----:B------:R-:W-:Y:S05]  /*a2d0*/  BRA `(.L_x_3041) ;  /* 0x0000000400cc7947 */ /* 0x000fea0003800000 */
.L_x_3048:
        /* <DEDUP_REMOVED lines=8> */
[----:B-----5:R-:W-:Y:S01]  /*a360*/  PRMT R3, R18, 0x8880, RZ ;  /* 0x0000888012037816 */ /* 0x020fe200000000ff */
[----:B------:R-:W-:-:S03]  /*a370*/  IMAD.MOV.U32 R19, RZ, RZ, R17 ;  /* 0x000000ffff137224 */ /* 0x000fc600078e0011 */
[----:B------:R-:W-:-:S05]  /*a380*/  PRMT R3, R3, 0x7710, RZ ;  /* 0x0000771003037816 */ /* 0x000fca00000000ff */
[----:B------:R0:W-:Y:S01]  /*a390*/  STG.E.U16 desc[UR36][R8.64], R3 ;  /* 0x0000000308007986 */ /* 0x0001e2000c101524 */
[----:B------:R-:W-:Y:S05]  /*a3a0*/  BRA `(.L_x_3041) ;  /* 0x0000000400987947 */ /* 0x000fea0003800000 */
.L_x_3059:
        /* <DEDUP_REMOVED lines=13> */
.L_x_3062:
[----:B------:R-:W-:-:S04]  /*a480*/  SHF.R.U32.HI R0, RZ, 0x14, R3 ;  /* 0x00000014ff007819 */ /* 0x000fc80000011603 */
[----:B------:R-:W-:-:S04]  /*a490*/  LOP3.LUT R0, R0, 0x1, RZ, 0xc0, !PT ;  /* 0x0000000100007812 */ /* 0x000fc800078ec0ff */
[----:B------:R-:W-:-:S04]  /*a4a0*/  IADD3 R0, PT, PT, R3, 0x487ffff, R0 ;  /* 0x0487ffff03007810 */ /* 0x000fc80007ffe000 */
[----:B------:R-:W-:-:S04]  /*a4b0*/  SHF.R.U32.HI R0, RZ, 0x14, R0 ;  /* 0x00000014ff007819 */ /* 0x000fc80000011600 */
[----:B------:R-:W-:-:S07]  /*a4c0*/  LOP3.LUT R0, R0, 0xff, RZ, 0xc0, !PT ;  /* 0x000000ff00007812 */ /* 0x000fce00078ec0ff */
.L_x_3063:
[----:B------:R-:W-:-:S04]  /*a4d0*/  SHF.R.U32.HI R3, RZ, 0x18, R3 ;  /* 0x00000018ff037819 */ /* 0x000fc80000011603 */
[----:B------:R-:W-:-:S04]  /*a4e0*/  LOP3.LUT R0, R0, 0x80, R3, 0xf8, !PT ;  /* 0x0000008000007812 */ /* 0x000fc800078ef803 */
[----:B------:R-:W-:-:S07]  /*a4f0*/  PRMT R4, R0, 0x7610, R4 ;  /* 0x0000761000047816 */ /* 0x000fce0000000004 */
.L_x_3061:
[----:B------:R-:W-:Y:S05]  /*a500*/  BSYNC.RECONVERGENT B0 ;  /* 0x0000000000007941 */ /* 0x000fea0003800200 */
.L_x_3060:
[----:B------:R1:W-:Y:S01]  /*a510*/  STG.E.U8 desc[UR36][R8.64], R4 ;  /* 0x0000000408007986 */ /* 0x0003e2000c101124 */
[----:B------:R-:W-:Y:S01]  /*a520*/  IMAD.MOV.U32 R19, RZ, RZ, R17 ;  /* 0x000000ffff137224 */ /* 0x000fe200078e0011 */
[----:B------:R-:W-:Y:S06]  /*a530*/  BRA `(.L_x_3041) ;  /* 0x0000000400347947 */ /* 0x000fec0003800000 */
.L_x_3058:
        /* <DEDUP_REMOVED lines=13> */
.L_x_3066:
[----:B------:R-:W-:-:S04]  /*a610*/  SHF.R.U32.HI R0, RZ, 0x15, R3 ;  /* 0x00000015ff007819 */ /* 0x000fc80000011603 */
[----:B------:R-:W-:-:S04]  /*a620*/  LOP3.LUT R0, R0, 0x1, RZ, 0xc0, !PT ;  /* 0x0000000100007812 */ /* 0x000fc800078ec0ff */
[----:B------:R-:W-:-:S04]  /*a630*/  IADD3 R0, PT, PT, R3, 0x88fffff, R0 ;  /* 0x088fffff03007810 */ /* 0x000fc80007ffe000 */
[----:B------:R-:W-:-:S04]  /*a640*/  SHF.R.U32.HI R0, RZ, 0x15, R0 ;  /* 0x00000015ff007819 */ /* 0x000fc80000011600 */
[----:B------:R-:W-:-:S07]  /*a650*/  LOP3.LUT R0, R0, 0xff, RZ, 0xc0, !PT ;  /* 0x000000ff00007812 */ /* 0x000fce00078ec0ff */
.L_x_3067:
[----:B------:R-:W-:-:S04]  /*a660*/  SHF.R.U32.HI R3, RZ, 0x18, R3 ;  /* 0x00000018ff037819 */ /* 0x000fc80000011603 */
[----:B------:R-:W-:-:S04]  /*a670*/  LOP3.LUT R0, R0, 0x80, R3, 0xf8, !PT ;  /* 0x0000008000007812 */ /* 0x000fc800078ef803 */
[----:B------:R-:W-:-:S07]  /*a680*/  PRMT R4, R0, 0x7610, R4 ;  /* 0x0000761000047816 */ /* 0x000fce0000000004 */
.L_x_3065:
[----:B------:R-:W-:Y:S05]  /*a690*/  BSYNC.RECONVERGENT B0 ;  /* 0x0000000000007941 */ /* 0x000fea0003800200 */
.L_x_3064:
[----:B------:R2:W-:Y:S01]  /*a6a0*/  STG.E.U8 desc[UR36][R8.64], R4 ;  /* 0x0000000408007986 */ /* 0x0005e2000c101124 */
[----:B------:R-:W-:Y:S01]  /*a6b0*/  IMAD.MOV.U32 R19, RZ, RZ, R17 ;  /* 0x000000ffff137224 */ /* 0x000fe200078e0011 */
[----:B------:R-:W-:Y:S06]  /*a6c0*/  BRA `(.L_x_3041) ;  /* 0x0000000000d07947 */ /* 0x000fec0003800000 */
.L_x_3057:
[----:B------:R-:W-:-:S13]  /*a6d0*/  ISETP.NE.AND P0, PT, R0, 0x1c, PT ;  /* 0x0000001c0000780c */ /* 0x000fda0003f05270 */
[----:B------:R-:W-:Y:S05]  /*a6e0*/  @!P0 BRA `(.L_x_3068) ;  /* 0x0000000000b88947 */ /* 0x000fea0003800000 */
[----:B------:R-:W-:-:S13]  /*a6f0*/  ISETP.NE.AND P0, PT, R0, 0x1d, PT ;  /* 0x0000001d0000780c */ /* 0x000fda0003f05270 */
[----:B------:R-:W-:Y:S05]  /*a700*/  @!P0 BRA `(.L_x_3069) ;  /* 0x0000000000948947 */ /* 0x000fea0003800000 */
[----:B------:R-:W-:-:S13]  /*a710*/  ISETP.NE.AND P0, PT, R0, 0x2c, PT ;  /* 0x0000002c0000780c */ /* 0x000fda0003f05270 */
[----:B------:R-:W-:Y:S05]  /*a720*/  @!P0 BRA `(.L_x_3070) ;  /* 0x0000000000488947 */ /* 0x000fea0003800000 */
.L_x_3040:
        /* <DEDUP_REMOVED lines=16> */
.L_x_3071:
[----:B------:R-:W-:Y:S01]  /*a830*/  IMAD.MOV.U32 R19, RZ, RZ, R17 ;  /* 0x000000ffff137224 */ /* 0x000fe200078e0011 */
[----:B------:R-:W-:Y:S06]  /*a840*/  BRA `(.L_x_3041) ;  /* 0x0000000000707947 */ /* 0x000fec0003800000 */
.L_x_3070:
[----:B-----5:R-:W0:Y:S01]  /*a850*/  I2F.S8 R18, R18 ;  /* 0x0000001200127306 */ /* 0x020e220000001400 */
[----:B------:R-:W-:Y:S01]  /*a860*/  IMAD.MOV.U32 R19, RZ, RZ, R17 ;  /* 0x000000ffff137224 */ /* 0x000fe200078e0011 */
        /* <DEDUP_REMOVED lines=15> */
.L_x_3069:
[----:B-----5:R-:W-:Y:S01]  /*a960*/  LOP3.LUT R18, R18, 0xffff, RZ, 0xc0, !PT ;  /* 0x0000ffff12127812 */ /* 0x020fe200078ec0ff */
[----:B------:R-:W-:-:S03]  /*a970*/  IMAD.MOV.U32 R19, RZ, RZ, R17 ;  /* 0x000000ffff137224 */ /* 0x000fc600078e0011 */
[----:B------:R-:W-:-:S05]  /*a980*/  PRMT R18, R18, 0x8880, RZ ;  /* 0x0000888012127816 */ /* 0x000fca00000000ff */
[----:B------:R-:W-:-:S05]  /*a990*/  IMAD.MOV.U32 R4, RZ, RZ, R18 ;  /* 0x000000ffff047224 */ /* 0x000fca00078e0012 */
[----:B------:R-:W-:-:S05]  /*a9a0*/  SHF.R.S32.HI R5, RZ, 0x1f, R4 ;  /* 0x0000001fff057819 */ /* 0x000fca0000011404 */
[----:B------:R0:W-:Y:S01]  /*a9b0*/  STG.E.64 desc[UR36][R8.64], R4 ;  /* 0x0000000408007986 */ /* 0x0001e2000c101b24 */
[----:B------:R-:W-:Y:S05]  /*a9c0*/  BRA `(.L_x_3041) ;  /* 0x0000000000107947 */ /* 0x000fea0003800000 */
.L_x_3068:
[----:B-----5:R-:W-:Y:S01]  /*a9d0*/  LOP3.LUT R18, R18, 0xffff, RZ, 0xc0, !PT ;  /* 0x0000ffff12127812 */ /* 0x020fe200078ec0ff */
[----:B------:R-:W-:-:S03]  /*a9e0*/  IMAD.MOV.U32 R19, RZ, RZ, R17 ;  /* 0x000000ffff137224 */ /* 0x000fc600078e0011 */
[----:B------:R-:W-:-:S05]  /*a9f0*/  PRMT R3, R18, 0x8880, RZ ;  /* 0x0000888012037816 */ /* 0x000fca00000000ff */
[----:B------:R3:W-:Y:S02]  /*aa00*/  STG.E desc[UR36][R8.64], R3 ;  /* 0x0000000308007986 */ /* 0x0007e4000c101924 */
.L_x_3041:
[----:B------:R-:W-:-:S13]  /*aa10*/  ISETP.GE.AND P0, PT, R19, R22, PT ;  /* 0x000000161300720c */ /* 0x000fda0003f06270 */
[----:B------:R-:W-:Y:S05]  /*aa20*/  @P0 BREAK.RELIABLE B6 ;  /* 0x0000000000060942 */ /* 0x000fea0003800100 */
[----:B------:R-:W-:Y:S05]  /*aa30*/  @P0 BRA `(.L_x_3072) ;  /* 0x0000001c00c00947 */ /* 0x000fea0003800000 */
[----:B------:R-:W3:Y:S01]  /*aa40*/  LDCU UR4, c[0x0][0x3d0] ;  /* 0x00007a00ff0477ac */ /* 0x000ee20008000800 */
[----:B012---:R-:W0:Y:S01]  /*aa50*/  LDC.64 R4, c[0x0][0x398] ;  /* 0x0000e600ff047b82 */ /* 0x007e220000000a00 */
[----:B------:R-:W-:Y:S01]  /*aa60*/  IMAD R0, R24, 0x200, R19 ;  /* 0x0000020018007824 */ /* 0x000fe200078e0213 */
[----:B------:R-:W-:-:S03]  /*aa70*/  PRMT R6, R23, 0x9910, RZ ;  /* 0x0000991017067816 */ /* 0x000fc600000000ff */
[----:B---34-:R-:W-:Y:S02]  /*aa80*/  IMAD R3, R0, UR4, RZ ;  /* 0x0000000400037c24 */ /* 0x018fe4000f8e02ff */
        /* <DEDUP_REMOVED lines=13> */
[----:B------:R0:W-:Y:S01]  /*ab60*/  STG.E.U8 desc[UR36][R4.64], R16 ;  /* 0x0000001004007986 */ /* 0x0001e2000c101124 */
[----:B------:R-:W-:Y:S05]  /*ab70*/  BRA `(.L_x_3078) ;  /* 0x0000000c00887947 */ /* 0x000fea0003800000 */
.L_x_3076:
[----:B------:R0:W-:Y:S01]  /*ab80*/  STG.E.U8 desc[UR36][R4.64], R16 ;  /* 0x0000001004007986 */ /* 0x0001e2000c101124 */
[----:B------:R-:W-:Y:S05]  /*ab90*/  BRA `(.L_x_3078) ;  /* 0x0000000c00807947 */ /* 0x000fea0003800000 */
.L_x_3075:
[----:B------:R-:W-:-:S13]  /*aba0*/  ISETP.NE.AND P0, PT, R0, 0x2, PT ;  /* 0x000000020000780c */ /* 0x000fda0003f05270 */
[----:B------:R-:W-:Y:S05]  /*abb0*/  @!P0 BRA `(.L_x_3079) ;  /* 0x0000000000388947 */ /* 0x000fea0003800000 */
[----:B------:R-:W-:-:S13]  /*abc0*/  ISETP.NE.AND P0, PT, R0, 0x3, PT ;  /* 0x000000030000780c */ /* 0x000fda0003f05270 */
[----:B------:R-:W-:Y:S05]  /*abd0*/  @!P0 BRA `(.L_x_3080) ;  /* 0x0000000000208947 */ /* 0x000fea0003800000 */
[----:B------:R-:W-:-:S13]  /*abe0*/  ISETP.NE.AND P0, PT, R0, 0x4, PT ;  /* 0x000000040000780c */ /* 0x000fda0003f05270 */
[----:B------:R-:W-:Y:S05]  /*abf0*/  @P0 BRA `(.L_x_3077) ;  /* 0x0000000800840947 */ /* 0x000fea0003800000 */
[----:B------:R-:W-:-:S04]  /*ac00*/  LOP3.LUT R16, R16, 0xffff, RZ, 0xc0, !PT ;  /* 0x0000ffff10107812 */ /* 0x000fc800078ec0ff */
[----:B------:R-:W-:-:S05]  /*ac10*/  PRMT R16, R16, 0x8880, RZ ;  /* 0x0000888010107816 */ /* 0x000fca00000000ff */
[----:B------:R-:W-:-:S05]  /*ac20*/  IMAD.MOV.U32 R6, RZ, RZ, R16 ;  /* 0x000000ffff067224 */ /* 0x000fca00078e0010 */
[----:B------:R-:W-:-:S05]  /*ac30*/  SHF.R.S32.HI R7, RZ, 0x1f, R6 ;  /* 0x0000001fff077819 */ /* 0x000fca0000011406 */
[----:B------:R0:W-:Y:S01]  /*ac40*/  STG.E.64 desc[UR36][R4.64], R6 ;  /* 0x0000000604007986 */ /* 0x0001e2000c101b24 */
[----:B------:R-:W-:Y:S05]  /*ac50*/  BRA `(.L_x_3078) ;  /* 0x0000000c00507947 */ /* 0x000fea0003800000 */
.L_x_3080:
[----:B------:R-:W-:-:S04]  /*ac60*/  LOP3.LUT R16, R16, 0xffff, RZ, 0xc0, !PT ;  /* 0x0000ffff10107812 */ /* 0x000fc800078ec0ff */
[----:B------:R-:W-:-:S05]  /*ac70*/  PRMT R3, R16, 0x8880, RZ ;  /* 0x0000888010037816 */ /* 0x000fca00000000ff */
[----:B------:R0:W-:Y:S01]  /*ac80*/  STG.E desc[UR36][R4.64], R3 ;  /* 0x0000000304007986 */ /* 0x0001e2000c101924 */
[----:B------:R-:W-:Y:S05]  /*ac90*/  BRA `(.L_x_3078) ;  /* 0x0000000c00407947 */ /* 0x000fea0003800000 */
.L_x_3079:
[----:B------:R-:W-:-:S04]  /*aca0*/  PRMT R3, R16, 0x8880, RZ ;  /* 0x0000888010037816 */ /* 0x000fc800000000ff */
[----:B------:R-:W-:-:S05]  /*acb0*/  PRMT R3, R3, 0x7710, RZ ;  /* 0x0000771003037816 */ /* 0x000fca00000000ff */
[----:B------:R0:W-:Y:S01]  /*acc0*/  STG.E.U16 desc[UR36][R4.64], R3 ;  /* 0x0000000304007986 */ /* 0x0001e2000c101524 */
[----:B------:R-:W-:Y:S05]  /*acd0*/  BRA `(.L_x_3078) ;  /* 0x0000000c00307947 */ /* 0x000fea0003800000 */
.L_x_3074:
[----:B------:R-:W-:-:S13]  /*ace0*/  ISETP.GT.AND P0, PT, R0, 0x6, PT ;  /* 0x000000060000780c */ /* 0x000fda0003f04270 */
[----:B------:R-:W-:Y:S05]  /*acf0*/  @P0 BRA `(.L_x_3081) ;  /* 0x00000000002c0947 */ /* 0x000fea0003800000 */
[----:B------:R-:W-:-:S13]  /*ad00*/  ISETP.NE.AND P0, PT, R0, 0x5, PT ;  /* 0x000000050000780c */ /* 0x000fda0003f05270 */
[----:B------:R-:W-:Y:S05]  /*ad10*/  @!P0 BRA `(.L_x_3082) ;  /* 0x0000000000148947 */ /* 0x000fea0003800000 */
[----:B------:R-:W-:-:S13]  /*ad20*/  ISETP.NE.AND P0, PT, R0, 0x6, PT ;  /* 0x000000060000780c */ /* 0x000fda0003f05270 */
[----:B------:R-:W-:Y:S05]  /*ad30*/  @P0 BRA `(.L_x_3077) ;  /* 0x0000000800340947 */ /* 0x000fea0003800000 */
[----:B------:R-:W0:Y:S02]  /*ad40*/  I2F.S8 R3, R16 ;  /* 0x0000001000037306 */ /* 0x000e240000001400 */
[----:B0-----:R0:W-:Y:S01]  /*ad50*/  STG.E desc[UR36][R4.64], R3 ;  /* 0x0000000304007986 */ /* 0x0011e2000c101924 */
[----:B------:R-:W-:Y:S05]  /*ad60*/  BRA `(.L_x_3078) ;  /* 0x0000000c000c7947 */ /* 0x000fea0003800000 */
.L_x_3082:
[----:B------:R-:W0:Y:S02]  /*ad70*/  I2F.S8 R0, R16 ;  /* 0x0000001000007306 */ /* 0x000e240000001400 */
[----:B0-----:R-:W-:-:S05]  /*ad80*/  F2FP.F16.F32.PACK_AB R0, RZ, R0 ;  /* 0x00000000ff00723e */ /* 0x001fca00000000ff */
[----:B------:R0:W-:Y:S01]  /*ad90*/  STG.E.U16 desc[UR36][R4.64], R0 ;  /* 0x0000000004007986 */ /* 0x0001e2000c101524 */
[----:B------:R-:W-:Y:S05]  /*ada0*/  BRA `(.L_x_3078) ;  /* 0x0000000800fc7947 */ /* 0x000fea0003800000 */
.L_x_3081:
[----:B------:R-:W-:-:S13]  /*adb0*/  ISETP.NE.AND P0, PT, R0, 0x7, PT ;  /* 0x000000070000780c */ /* 0x000fda0003f05270 */
[----:B------:R-:W-:Y:S05]  /*adc0*/  @!P0 BRA `(.L_x_3083) ;  /* 0x0000000000348947 */ /* 0x000fea0003800000 */
[----:B------:R-:W-:-:S13]  /*add0*/  ISETP.NE.AND P0, PT, R0, 0x8, PT ;  /* 0x000000080000780c */ /* 0x000fda0003f05270 */
[----:B------:R-:W-:Y:S05]  /*ade0*/  @!P0 BRA `(.L_x_3084) ;  /* 0x0000000000188947 */ /* 0x000fea0003800000 */
[----:B------:R-:W-:-:S13]  /*adf0*/  ISETP.NE.AND P0, PT, R0, 0x9, PT ;  /* 0x000000090000780c */ /* 0x000fda0003f05270 */
[----:B------:R-:W-:Y:S05]  /*ae00*/  @P0 BRA `(.L_x_3077) ;  /* 0x0000000800000947 */ /* 0x000fea0003800000 */
[----:B------:R-:W0:Y:S01]  /*ae10*/  I2F.S8 R16, R16 ;  /* 0x0000001000107306 */ /* 0x000e220000001400 */
[----:B------:R-:W-:-:S05]  /*ae20*/  IMAD.MOV.U32 R17, RZ, RZ, RZ ;  /* 0x000000ffff117224 */ /* 0x000fca00078e00ff */
[----:B0-----:R0:W-:Y:S01]  /*ae30*/  STG.E.64 desc[UR36][R4.64], R16 ;  /* 0x0000001004007986 */ /* 0x0011e2000c101b24 */
[----:B------:R-:W-:Y:S05]  /*ae40*/  BRA `(.L_x_3078) ;  /* 0x0000000800d47947 */ /* 0x000fea0003800000 */
.L_x_3084:
[----:B------:R-:W0:Y:S02]  /*ae50*/  I2F.S8 R16, R16 ;  /* 0x0000001000107306 */ /* 0x000e240000001400 */
[----:B0-----:R-:W-:-:S04]  /*ae60*/  F2FP.F16.F32.PACK_AB R3, RZ, R16 ;  /* 0x00000010ff03723e */ /* 0x001fc800000000ff */
[----:B------:R-:W-:-:S05]  /*ae70*/  PRMT R3, R3, 0x5410, RZ ;  /* 0x0000541003037816 */ /* 0x000fca00000000ff */
[----:B------:R0:W-:Y:S01]  /*ae80*/  STG.E desc[UR36][R4.64], R3 ;  /* 0x0000000304007986 */ /* 0x0001e2000c101924 */
[----:B------:R-:W-:Y:S05]  /*ae90*/  BRA `(.L_x_3078) ;  /* 0x0000000800c07947 */ /* 0x000fea0003800000 */
.L_x_3083:
[----:B------:R-:W-:-:S04]  /*aea0*/  PRMT R6, R16, 0x8880, RZ ;  /* 0x0000888010067816 */ /* 0x000fc800000000ff */
[----:B------:R-:W-:-:S06]  /*aeb0*/  PRMT R6, R6, 0x7710, RZ ;  /* 0x0000771006067816 */ /* 0x000fcc00000000ff */
[----:B------:R-:W0:Y:S02]  /*aec0*/  I2F.F64.S16 R6, R6 ;  /* 0x0000000600067312 */ /* 0x000e240000101c00 */
[----:B0-----:R0:W-:Y:S01]  /*aed0*/  STG.E.64 desc[UR36][R4.64], R6 ;  /* 0x0000000604007986 */ /* 0x0011e2000c101b24 */
[----:B------:R-:W-:Y:S05]  /*aee0*/  BRA `(.L_x_3078) ;  /* 0x0000000800ac7947 */ /* 0x000fea0003800000 */
.L_x_3073:
        /* <DEDUP_REMOVED lines=10> */
[----:B------:R-:W-:-:S04]  /*af90*/  PRMT R3, R16, 0x8880, RZ ;  /* 0x0000888010037816 */ /* 0x000fc800000000ff */
[----:B------:R-:W-:-:S05]  /*afa0*/  PRMT R3, R3, 0x7710, RZ ;  /* 0x0000771003037816 */ /* 0x000fca00000000ff */
[----:B------:R0:W-:Y:S01]  /*afb0*/  STG.E.U16 desc[UR36][R4.64], R3 ;  /* 0x0000000304007986 */ /* 0x0001e2000c101524 */
[----:B------:R-:W-:Y:S05]  /*afc0*/  BRA `(.L_x_3078) ;  /* 0x0000000800747947 */ /* 0x000fea0003800000 */
.L_x_3088:
[----:B------:R-:W0:Y:S01]  /*afd0*/  I2F.S8 R7, R16 ;  /* 0x0000001000077306 */ /* 0x000e220000001400 */
        /* <DEDUP_REMOVED lines=17> */
.L_x_3091:
[----:B------:R-:W-:-:S04]  /*b0f0*/  SHF.R.U32.HI R3, RZ, 0x18, R7 ;  /* 0x00000018ff037819 */ /* 0x000fc80000011607 */
[----:B------:R-:W-:-:S07]  /*b100*/  LOP3.LUT R0, R0, 0x80, R3, 0xf8, !PT ;  /* 0x0000008000007812 */ /* 0x000fce00078ef803 */
.L_x_3090:
[----:B------:R-:W-:Y:S05]  /*b110*/  BSYNC.RECONVERGENT B0 ;  /* 0x0000000000007941 */ /* 0x000fea0003800200 */
.L_x_3089:
[----:B------:R0:W-:Y:S01]  /*b120*/  STG.E.U8 desc[UR36][R4.64], R0 ;  /* 0x0000000004007986 */ /* 0x0001e2000c101124 */
[----:B------:R-:W-:Y:S05]  /*b130*/  BRA `(.L_x_3078) ;  /* 0x0000000800187947 */ /* 0x000fea0003800000 */
.L_x_3087:
        /* <DEDUP_REMOVED lines=18> */
.L_x_3094:
[----:B------:R-:W-:-:S04]  /*b260*/  SHF.R.U32.HI R3, RZ, 0x18, R7 ;  /* 0x00000018ff037819 */ /* 0x000fc80000011607 */
[----:B------:R-:W-:-:S07]  /*b270*/  LOP3.LUT R0, R0, 0x80, R3, 0xf8, !PT ;  /* 0x0000008000007812 */ /* 0x000fce00078ef803 */
.L_x_3093:
[----:B------:R-:W-:Y:S05]  /*b280*/  BSYNC.RECONVERGENT B0 ;  /* 0x0000000000007941 */ /* 0x000fea0003800200 */
.L_x_3092:
[----:B------:R0:W-:Y:S01]  /*b290*/  STG.E.U8 desc[UR36][R4.64], R0 ;  /* 0x0000000004007986 */ /* 0x0001e2000c101124 */
[----:B------:R-:W-:Y:S05]  /*b2a0*/  BRA `(.L_x_3078) ;  /* 0x0000000400bc7947 */ /* 0x000fea0003800000 */
.L_x_3086:
[----:B------:R-:W-:-:S13]  /*b2b0*/  ISETP.NE.AND P0, PT, R0, 0x1c, PT ;  /* 0x0000001c0000780c */ /* 0x000fda0003f05270 */
[----:B------:R-:W-:Y:S05]  /*b2c0*/  @!P0 BRA `(.L_x_3095) ;  /* 0x0000000000688947 */ /* 0x000fea0003800000 */
[----:B------:R-:W-:-:S13]  /*b2d0*/  ISETP.NE.AND P0, PT, R0, 0x1d, PT ;  /* 0x0000001d0000780c */ /* 0x000fda0003f05270 */
[----:B------:R-:W-:Y:S05]  /*b2e0*/  @!P0 BRA `(.L_x_3096) ;  /* 0x0000000000488947 */ /* 0x000fea0003800000 */
[----:B------:R-:W-:-:S13]  /*b2f0*/  ISETP.NE.AND P0, PT, R0, 0x2c, PT ;  /* 0x0000002c0000780c */ /* 0x000fda0003f05270 */
[----:B------:R-:W-:Y:S05]  /*b300*/  @P0 BRA `(.L_x_3077) ;  /* 0x0000000000c00947 */ /* 0x000fea0003800000 */
[----:B------:R-:W0:Y:S02]  /*b310*/  I2F.S8 R16, R16 ;  /* 0x0000001000107306 */ /* 0x000e240000001400 */
        /* <DEDUP_REMOVED lines=15> */
.L_x_3096:
[----:B------:R-:W-:-:S04]  /*b410*/  LOP3.LUT R16, R16, 0xffff, RZ, 0xc0, !PT ;  /* 0x0000ffff10107812 */ /* 0x000fc800078ec0ff */
[----:B------:R-:W-:-:S05]  /*b420*/  PRMT R16, R16, 0x8880, RZ ;  /* 0x0000888010107816 */ /* 0x000fca00000000ff */
[----:B------:R-:W-:-:S05]  /*b430*/  IMAD.MOV.U32 R6, RZ, RZ, R16 ;  /* 0x000000ffff067224 */ /* 0x000fca00078e0010 */
[----:B------:R-:W-:-:S05]  /*b440*/  SHF.R.S32.HI R7, RZ, 0x1f, R6 ;  /* 0x0000001fff077819 */ /* 0x000fca0000011406 */
[----:B------:R0:W-:Y:S01]  /*b450*/  STG.E.64 desc[UR36][R4.64], R6 ;  /* 0x0000000604007986 */ /* 0x0001e2000c101b24 */
[----:B------:R-:W-:Y:S05]  /*b460*/  BRA `(.L_x_3078) ;  /* 0x00000004004c7947 */ /* 0x000fea0003800000 */
.L_x_3095:
[----:B------:R-:W-:-:S04]  /*b470*/  LOP3.LUT R16, R16, 0xffff, RZ, 0xc0, !PT ;  /* 0x0000ffff10107812 */ /* 0x000fc800078ec0ff */
[----:B------:R-:W-:-:S05]  /*b480*/  PRMT R3, R16, 0x8880, RZ ;  /* 0x0000888010037816 */ /* 0x000fca00000000ff */
[----:B------:R0:W-:Y:S01]  /*b490*/  STG.E desc[UR36][R4.64], R3 ;  /* 0x0000000304007986 */ /* 0x0001e2000c101924 */
[----:B------:R-:W-:Y:S05]  /*b4a0*/  BRA `(.L_x_3078) ;  /* 0x00000004003c7947 */ /* 0x000fea0003800000 */
.L_x_3085:
[----:B------:R-:W-:-:S13]  /*b4b0*/  ISETP.GT.AND P0, PT, R0, 0xe, PT ;  /* 0x0000000e0000780c */ /* 0x000fda0003f04270 */
[----:B------:R-:W-:Y:S05]  /*b4c0*/  @P0 BRA `(.L_x_3097) ;  /* 0x0000000000380947 */ /* 0x000fea0003800000 */
[----:B------:R-:W-:-:S13]  /*b4d0*/  ISETP.NE.AND P0, PT, R0, 0xa, PT ;  /* 0x0000000a0000780c */ /* 0x000fda0003f05270 */
[----:B------:R-:W-:Y:S05]  /*b4e0*/  @!P0 BRA `(.L_x_3098) ;  /* 0x0000000000188947 */ /* 0x000fea0003800000 */
[----:B------:R-:W-:-:S13]  /*b4f0*/  ISETP.NE.AND P0, PT, R0, 0xb, PT ;  /* 0x0000000b0000780c */ /* 0x000fda0003f05270 */
[----:B------:R-:W-:Y:S05]  /*b500*/  @P0 BRA `(.L_x_3077) ;  /* 0x0000000000400947 */ /* 0x000fea0003800000 */
[----:B------:R-:W-:-:S04]  /*b510*/  LOP3.LUT P0, RZ, R16, 0xff, RZ, 0xc0, !PT ;  /* 0x000000ff10ff7812 */ /* 0x000fc8000780c0ff */
[----:B------:R-:W-:-:S05]  /*b520*/  SEL R3, RZ, 0x1, !P0 ;  /* 0x00000001ff037807 */ /* 0x000fca0004000000 */
[----:B------:R3:W-:Y:S01]  /*b530*/  STG.E.U8 desc[UR36][R4.64], R3 ;  /* 0x0000000304007986 */ /* 0x0007e2000c101124 */
[----:B------:R-:W-:Y:S05]  /*b540*/  BRA `(.L_x_3078) ;  /* 0x0000000400147947 */ /* 0x000fea0003800000 */
.L_x_3098:
[----:B------:R-:W-:Y:S02]  /*b550*/  PRMT R8, R16, 0x8880, RZ ;  /* 0x0000888010087816 */ /* 0x000fe400000000ff */
[----:B------:R-:W-:Y:S02]  /*b560*/  CS2R R10, SRZ ;  /* 0x00000000000a7805 */ /* 0x000fe4000001ff00 */
[----:B------:R-:W-:-:S06]  /*b570*/  PRMT R8, R8, 0x7710, RZ ;  /* 0x0000771008087816 */ /* 0x000fcc00000000ff */
[----:B------:R-:W0:Y:S02]  /*b580*/  I2F.F64.S16 R8, R8 ;  /* 0x0000000800087312 */ /* 0x000e240000101c00 */
[----:B0-----:R4:W-:Y:S01]  /*b590*/  STG.E.128 desc[UR36][R4.64], R8 ;  /* 0x0000000804007986 */ /* 0x0019e2000c101d24 */
[----:B------:R-:W-:Y:S05]  /*b5a0*/  BRA `(.L_x_3078) ;  /* 0x0000000000fc7947 */ /* 0x000fea0003800000 */
.L_x_3097:
[----:B------:R-:W-:-:S13]  /*b5b0*/  ISETP.NE.AND P0, PT, R0, 0xf, PT ;  /* 0x0000000f0000780c */ /* 0x000fda0003f05270 */
[----:B------:R-:W-:Y:S05]  /*b5c0*/  @!P0 BRA `(.L_x_3099) ;  /* 0x0000000000e88947 */ /* 0x000fea0003800000 */
[----:B------:R-:W-:-:S13]  /*b5d0*/  ISETP.NE.AND P0, PT, R0, 0x17, PT ;  /* 0x000000170000780c */ /* 0x000fda0003f05270 */
[----:B------:R-:W-:Y:S05]  /*b5e0*/  @!P0 BRA `(.L_x_3100) ;  /* 0x0000000000908947 */ /* 0x000fea0003800000 */
[----:B------:R-:W-:-:S13]  /*b5f0*/  ISETP.NE.AND P0, PT, R0, 0x18, PT ;  /* 0x000000180000780c */ /* 0x000fda0003f05270 */
[----:B------:R-:W-:Y:S05]  /*b600*/  @!P0 BRA `(.L_x_3101) ;  /* 0x0000000000448947 */ /* 0x000fea0003800000 */
.L_x_3077:
        /* <DEDUP_REMOVED lines=16> */
.L_x_3102:
[----:B------:R-:W-:Y:S05]  /*b710*/  BRA `(.L_x_3078) ;  /* 0x0000000000a07947 */ /* 0x000fea0003800000 */
.L_x_3101:
[----:B------:R-:W0:Y:S01]  /*b720*/  I2F.S8 R7, R16 ;  /* 0x0000001000077306 */ /* 0x000e220000001400 */
        /* <DEDUP_REMOVED lines=12> */
.L_x_3104:
[----:B------:R-:W-:Y:S05]  /*b7f0*/  BSYNC.RECONVERGENT B0 ;  /* 0x0000000000007941 */ /* 0x000fea0003800200 */
.L_x_3103:
[----:B------:R-:W-:-:S05]  /*b800*/  LOP3.LUT R3, R0, 0x80, R3, 0xf8, !PT ;  /* 0x0000008000037812 */ /* 0x000fca00078ef803 */
[----:B------:R1:W-:Y:S01]  /*b810*/  STG.E.U8 desc[UR36][R4.64], R3 ;  /* 0x0000000304007986 */ /* 0x0003e2000c101124 */
[----:B------:R-:W-:Y:S05]  /*b820*/  BRA `(.L_x_3078) ;  /* 0x00000000005c7947 */ /* 0x000fea0003800000 */
.L_x_3100:
[----:B------:R-:W0:Y:S01]  /*b830*/  I2F.S8 R7, R16 ;  /* 0x0000001000077306 */ /* 0x000e220000001400 */
        /* <DEDUP_REMOVED lines=11> */
.L_x_3106:
[----:B------:R-:W-:Y:S01]  /*b8f0*/  IMAD.MOV.U32 R0, RZ, RZ, 0x7f ;  /* 0x0000007fff007424 */ /* 0x000fe200078e00ff */
[----:B------:R-:W-:-:S04]  /*b900*/  ISETP.GT.U32.AND P0, PT, R3, 0x7f800000, PT ;  /* 0x7f8000000300780c */ /* 0x000fc80003f04070 */
[----:B------:R-:W-:-:S09]  /*b910*/  SEL R0, R0, 0x7c, P0 ;  /* 0x0000007c00007807 */ /* 0x000fd20000000000 */
.L_x_3107:
[----:B------:R-:W-:Y:S05]  /*b920*/  BSYNC.RECONVERGENT B0 ;  /* 0x0000000000007941 */ /* 0x000fea0003800200 */
.L_x_3105:
[----:B------:R-:W-:-:S04]  /*b930*/  SHF.R.U32.HI R3, RZ, 0x18, R7 ;  /* 0x00000018ff037819 */ /* 0x000fc80000011607 */
[----:B------:R-:W-:-:S05]  /*b940*/  LOP3.LUT R3, R0, 0x80, R3, 0xf8, !PT ;  /* 0x0000008000037812 */ /* 0x000fca00078ef803 */
[----:B------:R0:W-:Y:S01]  /*b950*/  STG.E.U8 desc[UR36][R4.64], R3 ;  /* 0x0000000304007986 */ /* 0x0001e2000c101124 */
[----:B------:R-:W-:Y:S05]  /*b960*/  BRA `(.L_x_3078) ;  /* 0x00000000000c7947 */ /* 0x000fea0003800000 */
.L_x_3099:
[----:B------:R-:W0:Y:S02]  /*b970*/  I2F.S8 R0, R16 ;  /* 0x0000001000007306 */ /* 0x000e240000001400 */
[----:B0-----:R-:W-:-:S05]  /*b980*/  F2FP.BF16.F32.PACK_AB R0, RZ, R0 ;  /* 0x00000000ff00723e */ /* 0x001fca00000010ff */
[----:B------:R2:W-:Y:S02]  /*b990*/  STG.E.U16 desc[UR36][R4.64], R0 ;  /* 0x0000000004007986 */ /* 0x0005e4000c101524 */
.L_x_3078:
[----:B------:R-:W-:-:S07]  /*b9a0*/  VIADD R19, R19, 0x80 ;  /* 0x0000008013137836 */ /* 0x000fce0000000000 */
.L_x_3035:
[----:B------:R-:W-:-:S13]  /*b9b0*/  ISETP.GE.AND P0, PT, R19, R22, PT ;  /* 0x000000161300720c */ /* 0x000fda0003f06270 */
[----:B------:R-:W-:Y:S05]  /*b9c0*/  @P0 BREAK.RELIABLE B6 ;  /* 0x0000000000060942 */ /* 0x000fea0003800100 */
[----:B------:R-:W-:Y:S05]  /*b9d0*/  @P0 BRA `(.L_x_3072) ;  /* 0x0000000c00d80947 */ /* 0x000fea0003800000 */
[----:B------:R-:W-:Y:S05]  /*b9e0*/  BSYNC.RELIABLE B6 ;  /* 0x0000000000067941 */ /* 0x000fea0003800100 */
.L_x_3034:
        /* <DEDUP_REMOVED lines=19> */
[----:B------:R-:W-:Y:S05]  /*bb20*/  BRA `(.L_x_3113) ;  /* 0x0000000c00807947 */ /* 0x000fea0003800000 */
.L_x_3111:
[----:B-----5:R0:W-:Y:S01]  /*bb30*/  STG.E.U8 desc[UR36][R4.64], R2 ;  /* 0x0000000204007986 */ /* 0x0201e2000c101124 */
[----:B------:R-:W-:Y:S05]  /*bb40*/  BRA `(.L_x_3113) ;  /* 0x0000000c00787947 */ /* 0x000fea0003800000 */
.L_x_3110:
[----:B------:R-:W-:-:S13]  /*bb50*/  ISETP.NE.AND P0, PT, R0, 0x2, PT ;  /* 0x000000020000780c */ /* 0x000fda0003f05270 */
[----:B------:R-:W-:Y:S05]  /*bb60*/  @!P0 BRA `(.L_x_3114) ;  /* 0x0000000000348947 */ /* 0x000fea0003800000 */
[----:B------:R-:W-:-:S13]  /*bb70*/  ISETP.NE.AND P0, PT, R0, 0x3, PT ;  /* 0x000000030000780c */ /* 0x000fda0003f05270 */
[----:B------:R-:W-:Y:S05]  /*bb80*/  @!P0 BRA `(.L_x_3115) ;  /* 0x00000000001c8947 */ /* 0x000fea0003800000 */
[----:B------:R-:W-:-:S13]  /*bb90*/  ISETP.NE.AND P0, PT, R0, 0x4, PT ;  /* 0x000000040000780c */ /* 0x000fda0003f05270 */
[----:B------:R-:W-:Y:S05]  /*bba0*/  @P0 BRA `(.L_x_3112) ;  /* 0x00000008007c0947 */ /* 0x000fea0003800000 */
[----:B-----5:R-:W-:-:S04]  /*bbb0*/  LOP3.LUT R2, R2, 0xffff, RZ, 0xc0, !PT ;  /* 0x0000ffff02027812 */ /* 0x020fc800078ec0ff */
[----:B------:R-:W-:-:S04]  /*bbc0*/  PRMT R2, R2, 0x8880, RZ ;  /* 0x0000888002027816 */ /* 0x000fc800000000ff */
[----:B------:R-:W-:-:S05]  /*bbd0*/  SHF.R.S32.HI R3, RZ, 0x1f, R2 ;  /* 0x0000001fff037819 */ /* 0x000fca0000011402 */
[----:B------:R0:W-:Y:S01]  /*bbe0*/  STG.E.64 desc[UR36][R4.64], R2 ;  /* 0x0000000204007986 */ /* 0x0001e2000c101b24 */
[----:B------:R-:W-:Y:S05]  /*bbf0*/  BRA `(.L_x_3113) ;  /* 0x0000000c004c7947 */ /* 0x000fea0003800000 */
.L_x_3115:
[----:B-----5:R-:W-:-:S04]  /*bc00*/  LOP3.LUT R2, R2, 0xffff, RZ, 0xc0, !PT ;  /* 0x0000ffff02027812 */ /* 0x020fc800078ec0ff */
[----:B------:R-:W-:-:S05]  /*bc10*/  PRMT R3, R2, 0x8880, RZ ;  /* 0x0000888002037816 */ /* 0x000fca00000000ff */
[----:B------:R0:W-:Y:S01]  /*bc20*/  STG.E desc[UR36][R4.64], R3 ;  /* 0x0000000304007986 */ /* 0x0001e2000c101924 */
[----:B------:R-:W-:Y:S05]  /*bc30*/  BRA `(.L_x_3113) ;  /* 0x0000000c003c7947 */ /* 0x000fea0003800000 */
.L_x_3114:
[----:B-----5:R-:W-:-:S04]  /*bc40*/  PRMT R3, R2, 0x8880, RZ ;  /* 0x0000888002037816 */ /* 0x020fc800000000ff */
[----:B------:R-:W-:-:S05]  /*bc50*/  PRMT R3, R3, 0x7710, RZ ;  /* 0x0000771003037816 */ /* 0x000fca00000000ff */
[----:B------:R0:W-:Y:S01]  /*bc60*/  STG.E.U16 desc[UR36][R4.64], R3 ;  /* 0x0000000304007986 */ /* 0x0001e2000c101524 */
[----:B------:R-:W-:Y:S05]  /*bc70*/  BRA `(.L_x_3113) ;  /* 0x0000000c002c7947 */ /* 0x000fea0003800000 */
.L_x_3109:
[----:B------:R-:W-:-:S13]  /*bc80*/  ISETP.GT.AND P0, PT, R0, 0x6, PT ;  /* 0x000000060000780c */ /* 0x000fda0003f04270 */
[----:B------:R-:W-:Y:S05]  /*bc90*/  @P0 BRA `(.L_x_3116) ;  /* 0x00000000002c0947 */ /* 0x000fea0003800000 */
[----:B------:R-:W-:-:S13]  /*bca0*/  ISETP.NE.AND P0, PT, R0, 0x5, PT ;  /* 0x000000050000780c */ /* 0x000fda0003f05270 */
[----:B------:R-:W-:Y:S05]  /*bcb0*/  @!P0 BRA `(.L_x_3117) ;  /* 0x0000000000148947 */ /* 0x000fea0003800000 */
[----:B------:R-:W-:-:S13]  /*bcc0*/  ISETP.NE.AND P0, PT, R0, 0x6, PT ;  /* 0x000000060000780c */ /* 0x000fda0003f05270 */
[----:B------:R-:W-:Y:S05]  /*bcd0*/  @P0 BRA `(.L_x_3112) ;  /* 0x0000000800300947 */ /* 0x000fea0003800000 */
[----:B-----5:R-:W0:Y:S02]  /*bce0*/  I2F.S8 R3, R2 ;  /* 0x0000000200037306 */ /* 0x020e240000001400 */
[----:B0-----:R0:W-:Y:S01]  /*bcf0*/  STG.E desc[UR36][R4.64], R3 ;  /* 0x0000000304007986 */ /* 0x0011e2000c101924 */
[----:B------:R-:W-:Y:S05]  /*bd00*/  BRA `(.L_x_3113) ;  /* 0x0000000c00087947 */ /* 0x000fea0003800000 */
.L_x_3117:
[----:B-----5:R-:W0:Y:S02]  /*bd10*/  I2F.S8 R0, R2 ;  /* 0x0000000200007306 */ /* 0x020e240000001400 */
[----:B0-----:R-:W-:-:S05]  /*bd20*/  F2FP.F16.F32.PACK_AB R0, RZ, R0 ;  /* 0x00000000ff00723e */ /* 0x001fca00000000ff */
[----:B------:R1:W-:Y:S01]  /*bd30*/  STG.E.U16 desc[UR36][R4.64], R0 ;  /* 0x0000000004007986 */ /* 0x0003e2000c101524 */
[----:B------:R-:W-:Y:S05]  /*bd40*/  BRA `(.L_x_3113) ;  /* 0x0000000800f87947 */ /* 0x000fea0003800000 */
.L_x_3116:
[----:B------:R-:W-:-:S13]  /*bd50*/  ISETP.NE.AND P0, PT, R0, 0x7, PT ;  /* 0x000000070000780c */ /* 0x000fda0003f05270 */
[----:B------:R-:W-:Y:S05]  /*bd60*/  @!P0 BRA `(.L_x_3118) ;  /* 0x0000000000348947 */ /* 0x000fea0003800000 */
[----:B------:R-:W-:-:S13]  /*bd70*/  ISETP.NE.AND P0, PT, R0, 0x8, PT ;  /* 0x000000080000780c */ /* 0x000fda0003f05270 */
[----:B------:R-:W-:Y:S05]  /*bd80*/  @!P0 BRA `(.L_x_3119) ;  /* 0x0000000000188947 */ /* 0x000fea0003800000 */
[----:B------:R-:W-:-:S13]  /*bd90*/  ISETP.NE.AND P0, PT, R0, 0x9, PT ;  /* 0x000000090000780c */ /* 0x000fda0003f05270 */
[----:B------:R-:W-:Y:S05]  /*bda0*/  @P0 BRA `(.L_x_3112) ;  /* 0x0000000400fc0947 */ /* 0x000fea0003800000 */
[----:B-----5:R-:W0:Y:S01]  /*bdb0*/  I2F.S8 R2, R2 ;  /* 0x0000000200027306 */ /* 0x020e220000001400 */
[----:B------:R-:W-:-:S05]  /*bdc0*/  IMAD.MOV.U32 R3, RZ, RZ, RZ ;  /* 0x000000ffff037224 */ /* 0x000fca00078e00ff */
[----:B0-----:R3:W-:Y:S01]  /*bdd0*/  STG.E.64 desc[UR36][R4.64], R2 ;  /* 0x0000000204007986 */ /* 0x0017e2000c101b24 */
[----:B------:R-:W-:Y:S05]  /*bde0*/  BRA `(.L_x_3113) ;  /* 0x0000000800d07947 */ /* 0x000fea0003800000 */
.L_x_3119:
[----:B-----5:R-:W0:Y:S02]  /*bdf0*/  I2F.S8 R2, R2 ;  /* 0x0000000200027306 */ /* 0x020e240000001400 */
[----:B0-----:R-:W-:-:S04]  /*be00*/  F2FP.F16.F32.PACK_AB R3, RZ, R2 ;  /* 0x00000002ff03723e */ /* 0x001fc800000000ff */
[----:B------:R-:W-:-:S05]  /*be10*/  PRMT R3, R3, 0x5410, RZ ;  /* 0x0000541003037816 */ /* 0x000fca00000000ff */
[----:B------:R4:W-:Y:S01]  /*be20*/  STG.E desc[UR36][R4.64], R3 ;  /* 0x0000000304007986 */ /* 0x0009e2000c101924 */
[----:B------:R-:W-:Y:S05]  /*be30*/  BRA `(.L_x_3113) ;  /* 0x0000000800bc7947 */ /* 0x000fea0003800000 */
.L_x_3118:
[----:B-----5:R-:W-:-:S04]  /*be40*/  PRMT R2, R2, 0x8880, RZ ;  /* 0x0000888002027816 */ /* 0x020fc800000000ff */
[----:B------:R-:W-:-:S06]  /*be50*/  PRMT R2, R2, 0x7710, RZ ;  /* 0x0000771002027816 */ /* 0x000fcc00000000ff */
[----:B------:R-:W0:Y:S02]  /*be60*/  I2F.F64.S16 R2, R2 ;  /* 0x0000000200027312 */ /* 0x000e240000101c00 */
[----:B0-----:R2:W-:Y:S01]  /*be70*/  STG.E.64 desc[UR36][R4.64], R2 ;  /* 0x0000000204007986 */ /* 0x0015e2000c101b24 */
[----:B------:R-:W-:Y:S05]  /*be80*/  BRA `(.L_x_3113) ;  /* 0x0000000800a87947 */ /* 0x000fea0003800000 */
.L_x_3108:
        /* <DEDUP_REMOVED lines=10> */
[----:B-----5:R-:W-:-:S04]  /*bf30*/  PRMT R3, R2, 0x8880, RZ ;  /* 0x0000888002037816 */ /* 0x020fc800000000ff */
[----:B------:R-:W-:-:S05]  /*bf40*/  PRMT R3, R3, 0x7710, RZ ;  /* 0x0000771003037816 */ /* 0x000fca00000000ff */
[----:B------:R0:W-:Y:S01]  /*bf50*/  STG.E.U16 desc[UR36][R4.64], R3 ;  /* 0x0000000304007986 */ /* 0x0001e2000c101524 */
[----:B------:R-:W-:Y:S05]  /*bf60*/  BRA `(.L_x_3113) ;  /* 0x0000000800707947 */ /* 0x000fea0003800000 */
.L_x_3123:
        /* <DEDUP_REMOVED lines=18> */
.L_x_3126:
[----:B------:R-:W-:-:S04]  /*c090*/  SHF.R.U32.HI R3, RZ, 0x18, R7 ;  /* 0x00000018ff037819 */ /* 0x000fc80000011607 */
[----:B------:R-:W-:-:S07]  /*c0a0*/  LOP3.LUT R0, R0, 0x80, R3, 0xf8, !PT ;  /* 0x0000008000007812 */ /* 0x000fce00078ef803 */
.L_x_3125:
[----:B------:R-:W-:Y:S05]  /*c0b0*/  BSYNC.RECONVERGENT B0 ;  /* 0x0000000000007941 */ /* 0x000fea0003800200 */
.L_x_3124:
[----:B------:R0:W-:Y:S01]  /*c0c0*/  STG.E.U8 desc[UR36][R4.64], R0 ;  /* 0x0000000004007986 */ /* 0x0001e2000c101124 */
[----:B------:R-:W-:Y:S05]  /*c0d0*/  BRA `(.L_x_3113) ;  /* 0x0000000800147947 */ /* 0x000fea0003800000 */
.L_x_3122:
        /* <DEDUP_REMOVED lines=18> */
.L_x_3129:
[----:B------:R-:W-:-:S04]  /*c200*/  SHF.R.U32.HI R3, RZ, 0x18, R7 ;  /* 0x00000018ff037819 */ /* 0x000fc80000011607 */
[----:B------:R-:W-:-:S07]  /*c210*/  LOP3.LUT R0, R0, 0x80, R3, 0xf8, !PT ;  /* 0x0000008000007812 */ /* 0x000fce00078ef803 */
.L_x_3128:
[----:B------:R-:W-:Y:S05]  /*c220*/  BSYNC.RECONVERGENT B0 ;  /* 0x0000000000007941 */ /* 0x000fea0003800200 */
.L_x_3127:
[----:B------:R0:W-:Y:S01]  /*c230*/  STG.E.U8 desc[UR36][R4.64], R0 ;  /* 0x0000000004007986 */ /* 0x0001e2000c101124 */
[----:B------:R-:W-:Y:S05]  /*c240*/  BRA `(.L_x_3113) ;  /* 0x0000000400b87947 */ /* 0x000fea0003800000 */
.L_x_3121:
[----:B------:R-:W-:-:S13]  /*c250*/  ISETP.NE.AND P0, PT, R0, 0x1c, PT ;  /* 0x0000001c0000780c */ /* 0x000fda0003f05270 */
[----:B------:R-:W-:Y:S05]  /*c260*/  @!P0 BRA `(.L_x_3130) ;  /* 0x0000000000648947 */ /* 0x000fea0003800000 */
[----:B------:R-:W-:-:S13]  /*c270*/  ISETP.NE.AND P0, PT, R0, 0x1d, PT ;  /* 0x0000001d0000780c */ /* 0x000fda0003f05270 */
[----:B------:R-:W-:Y:S05]  /*c280*/  @!P0 BRA `(.L_x_3131) ;  /* 0x0000000000488947 */ /* 0x000fea0003800000 */
[----:B------:R-:W-:-:S13]  /*c290*/  ISETP.NE.AND P0, PT, R0, 0x2c, PT ;  /* 0x0000002c0000780c */ /* 0x000fda0003f05270 */
[----:B------:R-:W-:Y:S05]  /*c2a0*/  @P0 BRA `(.L_x_3112) ;  /* 0x0000000000bc0947 */ /* 0x000fea0003800000 */
        /* <DEDUP_REMOVED lines=16> */
.L_x_3131:
[----:B-----5:R-:W-:-:S04]  /*c3b0*/  LOP3.LUT R2, R2, 0xffff, RZ, 0xc0, !PT ;  /* 0x0000ffff02027812 */ /* 0x020fc800078ec0ff */
[----:B------:R-:W-:-:S04]  /*c3c0*/  PRMT R2, R2, 0x8880, RZ ;  /* 0x0000888002027816 */ /* 0x000fc800000000ff */
[----:B------:R-:W-:-:S05]  /*c3d0*/  SHF.R.S32.HI R3, RZ, 0x1f, R2 ;  /* 0x0000001fff037819 */ /* 0x000fca0000011402 */
[----:B------:R0:W-:Y:S01]  /*c3e0*/  STG.E.64 desc[UR36][R4.64], R2 ;  /* 0x0000000204007986 */ /* 0x0001e2000c101b24 */
[----:B------:R-:W-:Y:S05]  /*c3f0*/  BRA `(.L_x_3113) ;  /* 0x00000004004c7947 */ /* 0x000fea0003800000 */
.L_x_3130:
[----:B-----5:R-:W-:-:S04]  /*c400*/  LOP3.LUT R2, R2, 0xffff, RZ, 0xc0, !PT ;  /* 0x0000ffff02027812 */ /* 0x020fc800078ec0ff */
[----:B------:R-:W-:-:S05]  /*c410*/  PRMT R3, R2, 0x8880, RZ ;  /* 0x0000888002037816 */ /* 0x000fca00000000ff */
[----:B------:R0:W-:Y:S01]  /*c420*/  STG.E desc[UR36][R4.64], R3 ;  /* 0x0000000304007986 */ /* 0x0001e2000c101924 */
[----:B------:R-:W-:Y:S05]  /*c430*/  BRA `(.L_x_3113) ;  /* 0x00000004003c7947 */ /* 0x000fea0003800000 */
.L_x_3120:
[----:B------:R-:W-:-:S13]  /*c440*/  ISETP.GT.AND P0, PT, R0, 0xe, PT ;  /* 0x0000000e0000780c */ /* 0x000fda0003f04270 */
[----:B------:R-:W-:Y:S05]  /*c450*/  @P0 BRA `(.L_x_3132) ;  /* 0x0000000000380947 */ /* 0x000fea0003800000 */
[----:B------:R-:W-:-:S13]  /*c460*/  ISETP.NE.AND P0, PT, R0, 0xa, PT ;  /* 0x0000000a0000780c */ /* 0x000fda0003f05270 */
[----:B------:R-:W-:Y:S05]  /*c470*/  @!P0 BRA `(.L_x_3133) ;  /* 0x0000000000188947 */ /* 0x000fea0003800000 */
[----:B------:R-:W-:-:S13]  /*c480*/  ISETP.NE.AND P0, PT, R0, 0xb, PT ;  /* 0x0000000b0000780c */ /* 0x000fda0003f05270 */
[----:B------:R-:W-:Y:S05]  /*c490*/  @P0 BRA `(.L_x_3112) ;  /* 0x0000000000400947 */ /* 0x000fea0003800000 */
[----:B-----5:R-:W-:-:S04]  /*c4a0*/  LOP3.LUT P0, RZ, R2, 0xff, RZ, 0xc0, !PT ;  /* 0x000000ff02ff7812 */ /* 0x020fc8000780c0ff */
[----:B------:R-:W-:-:S05]  /*c4b0*/  SEL R3, RZ, 0x1, !P0 ;  /* 0x00000001ff037807 */ /* 0x000fca0004000000 */
[----:B------:R0:W-:Y:S01]  /*c4c0*/  STG.E.U8 desc[UR36][R4.64], R3 ;  /* 0x0000000304007986 */ /* 0x0001e2000c101124 */
[----:B------:R-:W-:Y:S05]  /*c4d0*/  BRA `(.L_x_3113) ;  /* 0x0000000400147947 */ /* 0x000fea0003800000 */
.L_x_3133:
[----:B-----5:R-:W-:Y:S02]  /*c4e0*/  PRMT R8, R2, 0x8880, RZ ;  /* 0x0000888002087816 */ /* 0x020fe400000000ff */
[----:B------:R-:W-:Y:S02]  /*c4f0*/  CS2R R10, SRZ ;  /* 0x00000000000a7805 */ /* 0x000fe4000001ff00 */
[----:B------:R-:W-:-:S06]  /*c500*/  PRMT R8, R8, 0x7710, RZ ;  /* 0x0000771008087816 */ /* 0x000fcc00000000ff */
[----:B------:R-:W0:Y:S02]  /*c510*/  I2F.F64.S16 R8, R8 ;  /* 0x0000000800087312 */ /* 0x000e240000101c00 */
[----:B0-----:R0:W-:Y:S01]  /*c520*/  STG.E.128 desc[UR36][R4.64], R8 ;  /* 0x0000000804007986 */ /* 0x0011e2000c101d24 */
[----:B------:R-:W-:Y:S05]  /*c530*/  BRA `(.L_x_3113) ;  /* 0x0000000000fc7947 */ /* 0x000fea0003800000 */
.L_x_3132:
[----:B------:R-:W-:-:S13]  /*c540*/  ISETP.NE.AND P0, PT, R0, 0xf, PT ;  /* 0x0000000f0000780c */ /* 0x000fda0003f05270 */
[----:B------:R-:W-:Y:S05]  /*c550*/  @!P0 BRA `(.L_x_3134) ;  /* 0x0000000000e88947 */ /* 0x000fea0003800000 */
[----:B------:R-:W-:-:S13]  /*c560*/  ISETP.NE.AND P0, PT, R0, 0x17, PT ;  /* 0x000000170000780c */ /* 0x000fda0003f05270 */
[----:B------:R-:W-:Y:S05]  /*c570*/  @!P0 BRA `(.L_x_3135) ;  /* 0x0000000000908947 */ /* 0x000fea0003800000 */
[----:B------:R-:W-:-:S13]  /*c580*/  ISETP.NE.AND P0, PT, R0, 0x18, PT ;  /* 0x000000180000780c */ /* 0x000fda0003f05270 */
[----:B------:R-:W-:Y:S05]  /*c590*/  @!P0 BRA `(.L_x_3136) ;  /* 0x0000000000448947 */ /* 0x000fea0003800000 */
.L_x_3112:
[----:B------:R-:W-:Y:S01]  /*c5a0*/  MOV R0, 0x0 ;  /* 0x0000000000007802 */ /* 0x000fe20000000f00 */
[----:B------:R-:W0:Y:S01]  /*c5b0*/  LDCU.64 UR4, c[0x4][0x4e8] ;  /* 0x01009d00ff0477ac */ /* 0x000e220008000a00 */
[----:B------:R-:W-:Y:S02]  /*c5c0*/  IMAD.MOV.U32 R8, RZ, RZ, 0x65 ;  /* 0x00000065ff087424 */ /* 0x000fe400078e00ff */
[----:B-----5:R1:W2:Y:S01]  /*c5d0*/  LDC.64 R2, c[0x4][R0] ;  /* 0x0100000000027b82 */ /* 0x0202a20000000a00 */
        /* <DEDUP_REMOVED lines=12> */
.L_x_3137:
[----:B------:R-:W-:Y:S05]  /*c6a0*/  BRA `(.L_x_3113) ;  /* 0x0000000000a07947 */ /* 0x000fea0003800000 */
.L_x_3136:
        /* <DEDUP_REMOVED lines=13> */
.L_x_3139:
[----:B------:R-:W-:Y:S05]  /*c780*/  BSYNC.RECONVERGENT B0 ;  /* 0x0000000000007941 */ /* 0x000fea0003800200 */
.L_x_3138:
[----:B------:R-:W-:-:S05]  /*c790*/  LOP3.LUT R3, R0, 0x80, R3, 0xf8, !PT ;  /* 0x0000008000037812 */ /* 0x000fca00078ef803 */
[----:B------:R0:W-:Y:S01]  /*c7a0*/  STG.E.U8 desc[UR36][R4.64], R3 ;  /* 0x0000000304007986 */ /* 0x0001e2000c101124 */
[----:B------:R-:W-:Y:S05]  /*c7b0*/  BRA `(.L_x_3113) ;  /* 0x00000000005c7947 */ /* 0x000fea0003800000 */
.L_x_3135:
        /* <DEDUP_REMOVED lines=12> */
.L_x_3141:
[----:B------:R-:W-:Y:S01]  /*c880*/  IMAD.MOV.U32 R0, RZ, RZ, 0x7f ;  /* 0x0000007fff007424 */ /* 0x000fe200078e00ff */
[----:B------:R-:W-:-:S04]  /*c890*/  ISETP.GT.U32.AND P0, PT, R3, 0x7f800000, PT ;  /* 0x7f8000000300780c */ /* 0x000fc80003f04070 */
[----:B------:R-:W-:-:S09]  /*c8a0*/  SEL R0, R0, 0x7c, P0 ;  /* 0x0000007c00007807 */ /* 0x000fd20000000000 */
.L_x_3142:
[----:B------:R-:W-:Y:S05]  /*c8b0*/  BSYNC.RECONVERGENT B0 ;  /* 0x0000000000007941 */ /* 0x000fea0003800200 */
.L_x_3140:
[----:B------:R-:W-:-:S04]  /*c8c0*/  SHF.R.U32.HI R3, RZ, 0x18, R7 ;  /* 0x00000018ff037819 */ /* 0x000fc80000011607 */
[----:B------:R-:W-:-:S05]  /*c8d0*/  LOP3.LUT R3, R0, 0x80, R3, 0xf8, !PT ;  /* 0x0000008000037812 */ /* 0x000fca00078ef803 */
[----:B------:R0:W-:Y:S01]  /*c8e0*/  STG.E.U8 desc[UR36][R4.64], R3 ;  /* 0x0000000304007986 */ /* 0x0001e2000c101124 */
[----:B------:R-:W-:Y:S05]  /*c8f0*/  BRA `(.L_x_3113) ;  /* 0x00000000000c7947 */ /* 0x000fea0003800000 */
.L_x_3134:
[----:B-----5:R-:W0:Y:S02]  /*c900*/  I2F.S8 R0, R2 ;  /* 0x0000000200007306 */ /* 0x020e240000001400 */
[----:B0-----:R-:W-:-:S05]  /*c910*/  F2FP.BF16.F32.PACK_AB R0, RZ, R0 ;  /* 0x00000000ff00723e */ /* 0x001fca00000010ff */
[----:B------:R0:W-:Y:S02]  /*c920*/  STG.E.U16 desc[UR36][R4.64], R0 ;  /* 0x0000000004007986 */ /* 0x0001e4000c101524 */
.L_x_3113:
[----:B------:R-:W-:-:S07]  /*c930*/  VIADD R19, R19, 0x80 ;  /* 0x0000008013137836 */ /* 0x000fce0000000000 */
.L_x_3072:
[----:B------:R-:W-:Y:S05]  /*c940*/  BSYNC.RECONVERGENT B7 ;  /* 0x0000000000077941 */ /* 0x000fea0003800200 */
.L_x_3033:
[----:B------:R-:W-:-:S13]  /*c950*/  ISETP.GE.AND P0, PT, R19, R22, PT ;  /* 0x000000161300720c */ /* 0x000fda0003f06270 */
[----:B------:R-:W-:Y:S05]  /*c960*/  @P0 EXIT ;  /* 0x000000000000094d */ /* 0x000fea0003800000 */
[----:B012345:R-:W0:Y:S01]  /*c970*/  LDC.64 R2, c[0x0][0x398] ;  /* 0x0000e600ff027b82 */ /* 0x03fe220000000a00 */
        /* <DEDUP_REMOVED lines=16> */
[----:B------:R-:W-:Y:S01]  /*ca80*/  STG.E.U8 desc[UR36][R2.64], R27 ;  /* 0x0000001b02007986 */ /* 0x000fe2000c101124 */
[----:B------:R-:W-:Y:S05]  /*ca90*/  EXIT ;  /* 0x000000000000794d */ /* 0x000fea0003800000 */
.L_x_3146:
[----:B------:R-:W-:Y:S01]  /*caa0*/  STG.E.U8 desc[UR36][R2.64], R27 ;  /* 0x0000001b02007986 */ /* 0x000fe2000c101124 */
[----:B------:R-:W-:Y:S05]  /*cab0*/  EXIT ;  /* 0x000000000000794d */ /* 0x000fea0003800000 */
.L_x_3145:
        /* <DEDUP_REMOVED lines=10> */
[----:B------:R-:W-:Y:S01]  /*cb60*/  STG.E.64 desc[UR36][R2.64], R4 ;  /* 0x0000000402007986 */ /* 0x000fe2000c101b24 */
[----:B------:R-:W-:Y:S05]  /*cb70*/  EXIT ;  /* 0x000000000000794d */ /* 0x000fea0003800000 */
.L_x_3149:
[----:B------:R-:W-:-:S04]  /*cb80*/  LOP3.LUT R27, R27, 0xffff, RZ, 0xc0, !PT ;  /* 0x0000ffff1b1b7812 */ /* 0x000fc800078ec0ff */
[----:B------:R-:W-:-:S05]  /*cb90*/  PRMT R5, R27, 0x8880, RZ ;  /* 0x000088801b057816 */ /* 0x000fca00000000ff */
[----:B------:R-:W-:Y:S01]  /*cba0*/  STG.E desc[UR36][R2.64], R5 ;  /* 0x0000000502007986 */ /* 0x000fe2000c101924 */
[----:B------:R-:W-:Y:S05]  /*cbb0*/  EXIT ;  /* 0x000000000000794d */ /* 0x000fea0003800000 */
.L_x_3148:
[----:B------:R-:W-:-:S04]  /*cbc0*/  PRMT R5, R27, 0x8880, RZ ;  /* 0x000088801b057816 */ /* 0x000fc800000000ff */
[----:B------:R-:W-:-:S05]  /*cbd0*/  PRMT R5, R5, 0x7710, RZ ;  /* 0x0000771005057816 */ /* 0x000fca00000000ff */
[----:B------:R-:W-:Y:S01]  /*cbe0*/  STG.E.U16 desc[UR36][R2.64], R5 ;  /* 0x0000000502007986 */ /* 0x000fe2000c101524 */
[----:B------:R-:W-:Y:S05]  /*cbf0*/  EXIT ;  /* 0x000000000000794d */ /* 0x000fea0003800000 */
.L_x_3144:
[----:B------:R-:W-:-:S13]  /*cc00*/  ISETP.GT.AND P0, PT, R0, 0x6, PT ;  /* 0x000000060000780c */ /* 0x000fda0003f04270 */
[----:B------:R-:W-:Y:S05]  /*cc10*/  @P0 BRA `(.L_x_3150) ;  /* 0x00000000002c0947 */ /* 0x000fea0003800000 */
[----:B------:R-:W-:-:S13]  /*cc20*/  ISETP.NE.AND P0, PT, R0, 0x5, PT ;  /* 0x000000050000780c */ /* 0x000fda0003f05270 */
[----:B------:R-:W-:Y:S05]  /*cc30*/  @!P0 BRA `(.L_x_3151) ;  /* 0x0000000000148947 */ /* 0x000fea0003800000 */
[----:B------:R-:W-:-:S13]  /*cc40*/  ISETP.NE.AND P0, PT, R0, 0x6, PT ;  /* 0x000000060000780c */ /* 0x000fda0003f05270 */
[----:B------:R-:W-:Y:S05]  /*cc50*/  @P0 BRA `(.L_x_3147) ;  /* 0x0000000800340947 */ /* 0x000fea0003800000 */
[----:B------:R-:W0:Y:S02]  /*cc60*/  I2F.S8 R27, R27 ;  /* 0x0000001b001b7306 */ /* 0x000e240000001400 */
[----:B0-----:R-:W-:Y:S01]  /*cc70*/  STG.E desc[UR36][R2.64], R27 ;  /* 0x0000001b02007986 */ /* 0x001fe2000c101924 */
[----:B------:R-:W-:Y:S05]  /*cc80*/  EXIT ;  /* 0x000000000000794d */ /* 0x000fea0003800000 */
.L_x_3151:
[----:B------:R-:W0:Y:S02]  /*cc90*/  I2F.S8 R0, R27 ;  /* 0x0000001b00007306 */ /* 0x000e240000001400 */
[----:B0-----:R-:W-:-:S05]  /*cca0*/  F2FP.F16.F32.PACK_AB R0, RZ, R0 ;  /* 0x00000000ff00723e */ /* 0x001fca00000000ff */
[----:B------:R-:W-:Y:S01]  /*ccb0*/  STG.E.U16 desc[UR36][R2.64], R0 ;  /* 0x0000000002007986 */ /* 0x000fe2000c101524 */
[----:B------:R-:W-:Y:S05]  /*ccc0*/  EXIT ;  /* 0x000000000000794d */ /* 0x000fea0003800000 */
.L_x_3150:
        /* <DEDUP_REMOVED lines=8> */
[----:B0-----:R-:W-:Y:S01]  /*cd50*/  STG.E.64 desc[UR36][R2.64], R4 ;  /* 0x0000000402007986 */ /* 0x001fe2000c101b24 */
[----:B------:R-:W-:Y:S05]  /*cd60*/  EXIT ;  /* 0x000000000000794d */ /* 0x000fea0003800000 */
.L_x_3153:
[----:B------:R-:W0:Y:S02]  /*cd70*/  I2F.S8 R27, R27 ;  /* 0x0000001b001b7306 */ /* 0x000e240000001400 */
[----:B0-----:R-:W-:-:S04]  /*cd80*/  F2FP.F16.F32.PACK_AB R5, RZ, R27 ;  /* 0x0000001bff05723e */ /* 0x001fc800000000ff */
[----:B------:R-:W-:-:S05]  /*cd90*/  PRMT R5, R5, 0x5410, RZ ;  /* 0x0000541005057816 */ /* 0x000fca00000000ff */
[----:B------:R-:W-:Y:S01]  /*cda0*/  STG.E desc[UR36][R2.64], R5 ;  /* 0x0000000502007986 */ /* 0x000fe2000c101924 */
[----:B------:R-:W-:Y:S05]  /*cdb0*/  EXIT ;  /* 0x000000000000794d */ /* 0x000fea0003800000 */
.L_x_3152:
[----:B------:R-:W-:-:S04]  /*cdc0*/  PRMT R4, R27, 0x8880, RZ ;  /* 0x000088801b047816 */ /* 0x000fc800000000ff */
[----:B------:R-:W-:-:S06]  /*cdd0*/  PRMT R4, R4, 0x7710, RZ ;  /* 0x0000771004047816 */ /* 0x000fcc00000000ff */
[----:B------:R-:W0:Y:S02]  /*cde0*/  I2F.F64.S16 R4, R4 ;  /* 0x0000000400047312 */ /* 0x000e240000101c00 */
[----:B0-----:R-:W-:Y:S01]  /*cdf0*/  STG.E.64 desc[UR36][R2.64], R4 ;  /* 0x0000000402007986 */ /* 0x001fe2000c101b24 */
[----:B------:R-:W-:Y:S05]  /*ce00*/  EXIT ;  /* 0x000000000000794d */ /* 0x000fea0003800000 */
.L_x_3143:
        /* <DEDUP_REMOVED lines=12> */
[----:B------:R-:W-:Y:S01]  /*ced0*/  STG.E.U16 desc[UR36][R2.64], R5 ;  /* 0x0000000502007986 */ /* 0x000fe2000c101524 */
[----:B------:R-:W-:Y:S05]  /*cee0*/  EXIT ;  /* 0x000000000000794d */ /* 0x000fea0003800000 */
.L_x_3157:
        /* <DEDUP_REMOVED lines=18> */
.L_x_3160:
[----:B------:R-:W-:-:S04]  /*d010*/  SHF.R.U32.HI R5, RZ, 0x18, R5 ;  /* 0x00000018ff057819 */ /* 0x000fc80000011605 */
[----:B------:R-:W-:-:S07]  /*d020*/  LOP3.LUT R0, R0, 0x80, R5, 0xf8, !PT ;  /* 0x0000008000007812 */ /* 0x000fce00078ef805 */
.L_x_3159:
[----:B------:R-:W-:Y:S05]  /*d030*/  BSYNC.RECONVERGENT B0 ;  /* 0x0000000000007941 */ /* 0x000fea0003800200 */
.L_x_3158:
[----:B------:R-:W-:Y:S01]  /*d040*/  STG.E.U8 desc[UR36][R2.64], R0 ;  /* 0x0000000002007986 */ /* 0x000fe2000c101124 */
[----:B------:R-:W-:Y:S05]  /*d050*/  EXIT ;  /* 0x000000000000794d */ /* 0x000fea0003800000 */
.L_x_3156:
        /* <DEDUP_REMOVED lines=18> */
.L_x_3163:
[----:B------:R-:W-:-:S04]  /*d180*/  SHF.R.U32.HI R5, RZ, 0x18, R5 ;  /* 0x00000018ff057819 */ /* 0x000fc80000011605 */
[----:B------:R-:W-:-:S07]  /*d190*/  LOP3.LUT R0, R0, 0x80, R5, 0xf8, !PT ;  /* 0x0000008000007812 */ /* 0x000fce00078ef805 */
.L_x_3162:
[----:B------:R-:W-:Y:S05]  /*d1a0*/  BSYNC.RECONVERGENT B0 ;  /* 0x0000000000007941 */ /* 0x000fea0003800200 */
.L_x_3161:
[----:B------:R-:W-:Y:S01]  /*d1b0*/  STG.E.U8 desc[UR36][R2.64], R0 ;  /* 0x0000000002007986 */ /* 0x000fe2000c101124 */
[----:B------:R-:W-:Y:S05]  /*d1c0*/  EXIT ;  /* 0x000000000000794d */ /* 0x000fea0003800000 */
.L_x_3155:
        /* <DEDUP_REMOVED lines=22> */
.L_x_3165:
[----:B------:R-:W-:-:S04]  /*d330*/  LOP3.LUT R27, R27, 0xffff, RZ, 0xc0, !PT ;  /* 0x0000ffff1b1b7812 */ /* 0x000fc800078ec0ff */
[----:B------:R-:W-:-:S05]  /*d340*/  PRMT R27, R27, 0x8880, RZ ;  /* 0x000088801b1b7816 */ /* 0x000fca00000000ff */
[----:B------:R-:W-:-:S05]  /*d350*/  IMAD.MOV.U32 R4, RZ, RZ, R27 ;  /* 0x000000ffff047224 */ /* 0x000fca00078e001b */
[----:B------:R-:W-:-:S05]  /*d360*/  SHF.R.S32.HI R5, RZ, 0x1f, R4 ;  /* 0x0000001fff057819 */ /* 0x000fca0000011404 */
[----:B------:R-:W-:Y:S01]  /*d370*/  STG.E.64 desc[UR36][R2.64], R4 ;  /* 0x0000000402007986 */ /* 0x000fe2000c101b24 */
[----:B------:R-:W-:Y:S05]  /*d380*/  EXIT ;  /* 0x000000000000794d */ /* 0x000fea0003800000 */
.L_x_3164:
[----:B------:R-:W-:-:S04]  /*d390*/  LOP3.LUT R27, R27, 0xffff, RZ, 0xc0, !PT ;  /* 0x0000ffff1b1b7812 */ /* 0x000fc800078ec0ff */
[----:B------:R-:W-:-:S05]  /*d3a0*/  PRMT R5, R27, 0x8880, RZ ;  /* 0x000088801b057816 */ /* 0x000fca00000000ff */
[----:B------:R-:W-:Y:S01]  /*d3b0*/  STG.E desc[UR36][R2.64], R5 ;  /* 0x0000000502007986 */ /* 0x000fe2000c101924 */
[----:B------:R-:W-:Y:S05]  /*d3c0*/  EXIT ;  /* 0x000000000000794d */ /* 0x000fea0003800000 */
.L_x_3154:
        /* <DEDUP_REMOVED lines=8> */
[----:B------:R-:W-:Y:S01]  /*d450*/  STG.E.U8 desc[UR36][R2.64], R5 ;  /* 0x0000000502007986 */ /* 0x000fe2000c101124 */
[----:B------:R-:W-:Y:S05]  /*d460*/  EXIT ;  /* 0x000000000000794d */ /* 0x000fea0003800000 */
.L_x_3167:
[----:B------:R-:W-:Y:S02]  /*d470*/  PRMT R4, R27, 0x8880, RZ ;  /* 0x000088801b047816 */ /* 0x000fe400000000ff */
[----:B------:R-:W-:Y:S02]  /*d480*/  CS2R R6, SRZ ;  /* 0x0000000000067805 */ /* 0x000fe4000001ff00 */
[----:B------:R-:W-:-:S06]  /*d490*/  PRMT R4, R4, 0x7710, RZ ;  /* 0x0000771004047816 */ /* 0x000fcc00000000ff */
[----:B------:R-:W0:Y:S02]  /*d4a0*/  I2F.F64.S16 R4, R4 ;  /* 0x0000000400047312 */ /* 0x000e240000101c00 */
[----:B0-----:R-:W-:Y:S01]  /*d4b0*/  STG.E.128 desc[UR36][R2.64], R4 ;  /* 0x0000000402007986 */ /* 0x001fe2000c101d24 */
[----:B------:R-:W-:Y:S05]  /*d4c0*/  EXIT ;  /* 0x000000000000794d */ /* 0x000fea0003800000 */
.L_x_3166:
[----:B------:R-:W-:-:S13]  /*d4d0*/  ISETP.NE.AND P0, PT, R0, 0xf, PT ;  /* 0x0000000f0000780c */ /* 0x000fda0003f05270 */
[----:B------:R-:W-:Y:S05]  /*d4e0*/  @!P0 BRA `(.L_x_3168) ;  /* 0x0000000000e88947 */ /* 0x000fea0003800000 */
[----:B------:R-:W-:-:S13]  /*d4f0*/  ISETP.NE.AND P0, PT, R0, 0x17, PT ;  /* 0x000000170000780c */ /* 0x000fda0003f05270 */
[----:B------:R-:W-:Y:S05]  /*d500*/  @!P0 BRA `(.L_x_3169) ;  /* 0x0000000000908947 */ /* 0x000fea0003800000 */
[----:B------:R-:W-:-:S13]  /*d510*/  ISETP.NE.AND P0, PT, R0, 0x18, PT ;  /* 0x000000180000780c */ /* 0x000fda0003f05270 */
[----:B------:R-:W-:Y:S05]  /*d520*/  @!P0 BRA `(.L_x_3170) ;  /* 0x0000000000448947 */ /* 0x000fea0003800000 */
.L_x_3147:
        /* <DEDUP_REMOVED lines=16> */
.L_x_3171:
[----:B------:R-:W-:Y:S05]  /*d630*/  EXIT ;  /* 0x000000000000794d */ /* 0x000fea0003800000 */
.L_x_3170:
        /* <DEDUP_REMOVED lines=13> */
.L_x_3173:
[----:B------:R-:W-:Y:S05]  /*d710*/  BSYNC.RECONVERGENT B0 ;  /* 0x0000000000007941 */ /* 0x000fea0003800200 */
.L_x_3172:
[----:B------:R-:W-:-:S05]  /*d720*/  LOP3.LUT R5, R0, 0x80, R5, 0xf8, !PT ;  /* 0x0000008000057812 */ /* 0x000fca00078ef805 */
[----:B------:R-:W-:Y:S01]  /*d730*/  STG.E.U8 desc[UR36][R2.64], R5 ;  /* 0x0000000502007986 */ /* 0x000fe2000c101124 */
[----:B------:R-:W-:Y:S05]  /*d740*/  EXIT ;  /* 0x000000000000794d */ /* 0x000fea0003800000 */
.L_x_3169:
        /* <DEDUP_REMOVED lines=12> */
.L_x_3175:
[----:B------:R-:W-:Y:S01]  /*d810*/  IMAD.MOV.U32 R0, RZ, RZ, 0x7f ;  /* 0x0000007fff007424 */ /* 0x000fe200078e00ff */
[----:B------:R-:W-:-:S04]  /*d820*/  ISETP.GT.U32.AND P0, PT, R4, 0x7f800000, PT ;  /* 0x7f8000000400780c */ /* 0x000fc80003f04070 */
[----:B------:R-:W-:-:S09]  /*d830*/  SEL R0, R0, 0x7c, P0 ;  /* 0x0000007c00007807 */ /* 0x000fd20000000000 */
.L_x_3176:
[----:B------:R-:W-:Y:S05]  /*d840*/  BSYNC.RECONVERGENT B0 ;  /* 0x0000000000007941 */ /* 0x000fea0003800200 */
.L_x_3174:
[----:B------:R-:W-:-:S04]  /*d850*/  SHF.R.U32.HI R5, RZ, 0x18, R5 ;  /* 0x00000018ff057819 */ /* 0x000fc80000011605 */
[----:B------:R-:W-:-:S05]  /*d860*/  LOP3.LUT R5, R0, 0x80, R5, 0xf8, !PT ;  /* 0x0000008000057812 */ /* 0x000fca00078ef805 */
[----:B------:R-:W-:Y:S01]  /*d870*/  STG.E.U8 desc[UR36][R2.64], R5 ;  /* 0x0000000502007986 */ /* 0x000fe2000c101124 */
[----:B------:R-:W-:Y:S05]  /*d880*/  EXIT ;  /* 0x000000000000794d */ /* 0x000fea0003800000 */
.L_x_3168:
[----:B------:R-:W0:Y:S02]  /*d890*/  I2F.S8 R0, R27 ;  /* 0x0000001b00007306 */ /* 0x000e240000001400 */
[----:B0-----:R-:W-:-:S05]  /*d8a0*/  F2FP.BF16.F32.PACK_AB R0, RZ, R0 ;  /* 0x00000000ff00723e */ /* 0x001fca00000010ff */
[----:B------:R-:W-:Y:S01]  /*d8b0*/  STG.E.U16 desc[UR36][R2.64], R0 ;  /* 0x0000000002007986 */ /* 0x000fe2000c101524 */
[----:B------:R-:W-:Y:S05]  /*d8c0*/  EXIT ;  /* 0x000000000000794d */ /* 0x000fea0003800000 */
.L_x_3177:
        /* <DEDUP_REMOVED lines=11> */
.L_x_41765:


//--------------------- .text._ZN2at6native18elementwise_kernelILi128ELi4EZNS0_22gpu_kernel_impl_nocastIZZZNS0_28launch_masked_scatter_kernelERKNS_10TensorBaseES5_S5_S5_ENKUlvE_clEvENKUlvE8_clEvEUlbblE_EEvRNS_18TensorIteratorBaseERKT_EUliE_EEviT1_ --------------------------
	.section	.text._ZN2at6native18elementwise_kernelILi128ELi4EZNS0_22gpu_kernel_impl_nocastIZZZNS0_28launch_masked_scatter_kernelERKNS_10TensorBaseES5_S5_S5_ENKUlvE_clEvENKUlvE8_clEvEUlbblE_EEvRNS_18TensorIteratorBaseERKT_EUliE_EEviT1_,"ax",@progbits
	.align	128
        .global         _ZN2at6native18elementwise_kernelILi128ELi4EZNS0_22gpu_kernel_impl_nocastIZZZNS0_28launch_masked_scatter_kernelERKNS_10TensorBaseES5_S5_S5_ENKUlvE_clEvENKUlvE8_clEvEUlbblE_EEvRNS_18TensorIteratorBaseERKT_EUliE_EEviT1_
        .type           _ZN2at6native18elementwise_kernelILi128ELi4EZNS0_22gpu_kernel_impl_nocastIZZZNS0_28launch_masked_scatter_kernelERKNS_10TensorBaseES5_S5_S5_ENKUlvE_clEvENKUlvE8_clEvEUlbblE_EEvRNS_18TensorIteratorBaseERKT_EUliE_EEviT1_,@function
        .size           _ZN2at6native18elementwise_kernelILi128ELi4EZNS0_22gpu_kernel_impl_nocastIZZZNS0_28launch_masked_scatter_kernelERKNS_10TensorBaseES5_S5_S5_ENKUlvE_clEvENKUlvE8_clEvEUlbblE_EEvRNS_18TensorIteratorBaseERKT_EUliE_EEviT1_,(.L_x_41766 - _ZN2at6native18elementwise_kernelILi128ELi4EZNS0_22gpu_kernel_impl_nocastIZZZNS0_28launch_masked_scatter_kernelERKNS_10TensorBaseES5_S5_S5_ENKUlvE_clEvENKUlvE8_clEvEUlbblE_EEvRNS_18TensorIteratorBaseERKT_EUliE_EEviT1_)
        .other          _ZN2at6native18elementwise_kernelILi128ELi4EZNS0_22gpu_kernel_impl_nocastIZZZNS0_28launch_masked_scatter_kernelERKNS_10TensorBaseES5_S5_S5_ENKUlvE_clEvENKUlvE8_clEvEUlbblE_EEvRNS_18TensorIteratorBaseERKT_EUliE_EEviT1_,@"STO_CUDA_ENTRY STV_DEFAULT"
_ZN2at6native18elementwise_kernelILi128ELi4EZNS0_22gpu_kernel_impl_nocastIZZZNS0_28launch_masked_scatter_kernelERKNS_10TensorBaseES5_S5_S5_ENKUlvE_clEvENKUlvE8_clEvEUlbblE_EEvRNS_18TensorIteratorBaseERKT_EUliE_EEviT1_:
.text._ZN2at6native18elementwise_kernelILi128ELi4EZNS0_22gpu_kernel_impl_nocastIZZZNS0_28launch_masked_scatter_kernelERKNS_10TensorBaseES5_S5_S5_ENKUlvE_clEvENKUlvE8_clEvEUlbblE_EEvRNS_18TensorIteratorBaseERKT_EUliE_EEviT1_:
        /* <DEDUP_REMOVED lines=15> */
[----:B0-----:R-:W2:Y:S06]  /*00f0*/  LDG.E.U8 R6, desc[UR6][R6.64] ;  /* 0x0000000606067981 */ /* 0x001eac000c1e1100 */
[----:B------:R-:W0:Y:S02]  /*0100*/  LDC.64 R4, c[0x0][0x650] ;  /* 0x00019400ff047b82 */ /* 0x000e240000000a00 */
[----:B0-----:R-:W3:Y:S01]  /*0110*/  LDG.E.U8 R4, desc[UR6][R4.64] ;  /* 0x0000000604047981 */ /* 0x001ee2000c1e1100 */
[----:B--2---:R-:W-:-:S13]  /*0120*/  ISETP.NE.AND P1, PT, R6, RZ, PT ;  /* 0x000000ff0600720c */ /* 0x004fda0003f25270 */
[----:B------:R-:W0:Y:S08]  /*0130*/  @P1 LDC.64 R8, c[0x0][0x660] ;  /* 0x00019800ff081b82 */ /* 0x000e300000000a00 */
[----:B------:R-:W1:Y:S01]  /*0140*/  @P1 LDC.64 R10, c[0x0][0x668] ;  /* 0x00019a00ff0a1b82 */ /* 0x000e620000000a00 */
[----:B0-----:R-:W1:Y:S01]  /*0150*/  @P1 LDG.E.64 R8, desc[UR6][R8.64] ;  /* 0x0000000608081981 */ /* 0x001e62000c1e1b00 */
[----:B---3--:R-:W-:-:S04]  /*0160*/  ISETP.NE.AND P0, PT, R4, RZ, PT ;  /* 0x000000ff0400720c */ /* 0x008fc80003f05270 */
[----:B------:R-:W-:Y:S02]  /*0170*/  SEL R13, RZ, 0x1, !P0 ;  /* 0x00000001ff0d7807 */ /* 0x000fe40004000000 */
[----:B------:R-:W0:Y:S01]  /*0180*/  LDC.64 R6, c[0x0][0x648] ;  /* 0x00019200ff067b82 */ /* 0x000e220000000a00 */
[----:B-1----:R-:W-:-:S04]  /*0190*/  @P1 IADD3 R10, P2, PT, R8, R10, RZ ;  /* 0x0000000a080a1210 */ /* 0x002fc80007f5e0ff */
[----:B------:R-:W-:-:S05]  /*01a0*/  @P1 IADD3.X R11, PT, PT, R9, R11, RZ, P2, !PT ;  /* 0x0000000b090b1210 */ /* 0x000fca00017fe4ff */
[----:B------:R-:W0:Y:S01]  /*01b0*/  @P1 LDG.E.U8 R13, desc[UR6][R10.64] ;  /* 0x000000060a0d1981 */ /* 0x000e22000c1e1100 */
[----:B------:R-:W-:-:S04]  /*01c0*/  IADD3 R3, PT, PT, R3, 0x80, RZ ;  /* 0x0000008003037810 */ /* 0x000fc80007ffe0ff */
[----:B------:R-:W-:-:S13]  /*01d0*/  ISETP.GE.AND P0, PT, R3, UR4, PT ;  /* 0x0000000403007c0c */ /* 0x000fda000bf06270 */
[----:B------:R-:W-:Y:S05]  /*01e0*/  @P0 BREAK.RELIABLE B1 ;  /* 0x0000000000010942 */ /* 0x000fea0003800100 */
[----:B0-----:R0:W-:Y:S01]  /*01f0*/  STG.E.U8 desc[UR6][R6.64], R13 ;  /* 0x0000000d06007986 */ /* 0x0011e2000c101106 */
[----:B------:R-:W-:Y:S05]  /*0200*/  @P0 BRA `(.L_x_3182) ;  /* 0x0000000000900947 */ /* 0x000fea0003800000 */
[----:B------:R-:W1:Y:S02]  /*0210*/  LDC.64 R8, c[0x0][0x658] ;  /* 0x00019600ff087b82 */ /* 0x000e640000000a00 */
[----:B-1----:R-:W2:Y:S06]  /*0220*/  LDG.E.U8 R8, desc[UR6][R8.64] ;  /* 0x0000000608087981 */ /* 0x002eac000c1e1100 */
[----:B0-----:R-:W0:Y:S02]  /*0230*/  LDC.64 R6, c[0x0][0x650] ;  /* 0x00019400ff067b82 */ /* 0x001e240000000a00 */
[----:B0-----:R-:W3:Y:S01]  /*0240*/  LDG.E.U8 R6, desc[UR6][R6.64] ;  /* 0x0000000606067981 */ /* 0x001ee2000c1e1100 */
[----:B--2---:R-:W-:-:S13]  /*0250*/  ISETP.NE.AND P1, PT, R8, RZ, PT ;  /* 0x000000ff0800720c */ /* 0x004fda0003f25270 */
[----:B------:R-:W0:Y:S08]  /*0260*/  @P1 LDC.64 R10, c[0x0][0x660] ;  /* 0x00019800ff0a1b82 */ /* 0x000e300000000a00 */
[----:B------:R-:W1:Y:S01]  /*0270*/  @P1 LDC.64 R12, c[0x0][0x668] ;  /* 0x00019a00ff0c1b82 */ /* 0x000e620000000a00 */
[----:B0-----:R-:W1:Y:S01]  /*0280*/  @P1 LDG.E.64 R4, desc[UR6][R10.64] ;  /* 0x000000060a041981 */ /* 0x001e62000c1e1b00 */
[----:B---3--:R-:W-:-:S06]  /*0290*/  ISETP.NE.AND P0, PT, R6, RZ, PT ;  /* 0x000000ff0600720c */ /* 0x008fcc0003f05270 */
[----:B------:R-:W0:Y:S01]  /*02a0*/  LDC.64 R8, c[0x0][0x648] ;  /* 0x00019200ff087b82 */ /* 0x000e220000000a00 */
[----:B-1----:R-:W-:-:S04]  /*02b0*/  @P1 IADD3 R4, P2, PT, R4, R12, RZ ;  /* 0x0000000c04041210 */ /* 0x002fc80007f5e0ff */
[----:B------:R-:W-:Y:S02]  /*02c0*/  @P1 IADD3.X R5, PT, PT, R5, R13, RZ, P2, !PT ;  /* 0x0000000d05051210 */ /* 0x000fe400017fe4ff */
[----:B------:R-:W-:-:S06]  /*02d0*/  SEL R13, RZ, 0x1, !P0 ;  /* 0x00000001ff0d7807 */ /* 0x000fcc0004000000 */
[----:B------:R-:W0:Y:S01]  /*02e0*/  @P1 LDG.E.U8 R13, desc[UR6][R4.64] ;  /* 0x00000006040d1981 */ /* 0x000e22000c1e1100 */
[----:B------:R-:W-:-:S03]  /*02f0*/  IADD3 R3, PT, PT, R3, 0x80, RZ ;  /* 0x0000008003037810 */ /* 0x000fc60007ffe0ff */
[----:B0-----:R0:W-:Y:S04]  /*0300*/  STG.E.U8 desc[UR6][R8.64], R13 ;  /* 0x0000000d08007986 */ /* 0x0011e8000c101106 */
.L_x_3181:
[----:B------:R-:W-:-:S13]  /*0310*/  ISETP.GE.AND P0, PT, R3, UR4, PT ;  /* 0x0000000403007c0c */ /* 0x000fda000bf06270 */
[----:B------:R-:W-:Y:S05]  /*0320*/  @P0 BREAK.RELIABLE B1 ;  /* 0x0000000000010942 */ /* 0x000fea0003800100 */
[----:B------:R-:W-:Y:S05]  /*0330*/  @P0 BRA `(.L_x_3182) ;  /* 0x0000000000440947 */ /* 0x000fea0003800000 */
[----:B------:R-:W-:Y:S05]  /*0340*/  BSYNC.RELIABLE B1 ;  /* 0x0000000000017941 */ /* 0x000fea0003800100 */
.L_x_3180:
[----:B0-----:R-:W0:Y:S02]  /*0350*/  LDC.64 R8, c[0x0][0x658] ;  /* 0x00019600ff087b82 */ /* 0x001e240000000a00 */
[----:B0-----:R-:W2:Y:S06]  /*0360*/  LDG.E.U8 R8, desc[UR6][R8.64] ;  /* 0x0000000608087981 */ /* 0x001eac000c1e1100 */
[----:B------:R-:W0:Y:S02]  /*0370*/  LDC.64 R6, c[0x0][0x650] ;  /* 0x00019400ff067b82 */ /* 0x000e240000000a00 */
        /* <DEDUP_REMOVED lines=13> */
.L_x_3182:
[----:B------:R-:W-:Y:S05]  /*0450*/  BSYNC.RECONVERGENT B0 ;  /* 0x0000000000007941 */ /* 0x000fea0003800200 */
.L_x_3179:
[----:B------:R-:W-:Y:S05]  /*0460*/  WARPSYNC.ALL ;  /* 0x0000000000007948 */ /* 0x000fea0003800000 */
[----:B------:R-:W-:-:S13]  /*0470*/  ISETP.GE.AND P0, PT, R3, UR4, PT ;  /* 0x0000000403007c0c */ /* 0x000fda000bf06270 */
[----:B------:R-:W-:Y:S05]  /*0480*/  @P0 EXIT ;  /* 0x000000000000094d */ /* 0x000fea0003800000 */
[----:B0-----:R-:W0:Y:S02]  /*0490*/  LDC.64 R6, c[0x0][0x658] ;  /* 0x00019600ff067b82 */ /* 0x001e240000000a00 */
[----:B0-----:R-:W2:Y:S06]  /*04a0*/  LDG.E.U8 R6, desc[UR6][R6.64] ;  /* 0x0000000606067981 */ /* 0x001eac000c1e1100 */
[----:B------:R-:W0:Y:S02]  /*04b0*/  LDC.64 R4, c[0x0][0x650] ;  /* 0x00019400ff047b82 */ /* 0x000e240000000a00 */
[----:B0-----:R-:W3:Y:S01]  /*04c0*/  LDG.E.U8 R4, desc[UR6][R4.64] ;  /* 0x0000000604047981 */ /* 0x001ee2000c1e1100 */
[----:B--2---:R-:W-:-:S13]  /*04d0*/  ISETP.NE.AND P1, PT, R6, RZ, PT ;  /* 0x000000ff0600720c */ /* 0x004fda0003f25270 */
[----:B-1----:R-:W0:Y:S08]  /*04e0*/  @P1 LDC.64 R8, c[0x0][0x660] ;  /* 0x00019800ff081b82 */ /* 0x002e300000000a00 */
[----:B------:R-:W1:Y:S01]  /*04f0*/  @P1 LDC.64 R10, c[0x0][0x668] ;  /* 0x00019a00ff0a1b82 */ /* 0x000e620000000a00 */
[----:B0-----:R-:W1:Y:S01]  /*0500*/  @P1 LDG.E.64 R2, desc[UR6][R8.64] ;  /* 0x0000000608021981 */ /* 0x001e62000c1e1b00 */
[----:B---3--:R-:W-:-:S06]  /*0510*/  ISETP.NE.AND P0, PT, R4, RZ, PT ;  /* 0x000000ff0400720c */ /* 0x008fcc0003f05270 */
[----:B------:R-:W0:Y:S01]  /*0520*/  LDC.64 R6, c[0x0][0x648] ;  /* 0x00019200ff067b82 */ /* 0x000e220000000a00 */
[----:B-1----:R-:W-:-:S04]  /*0530*/  @P1 IADD3 R2, P2, PT, R2, R10, RZ ;  /* 0x0000000a02021210 */ /* 0x002fc80007f5e0ff */
[----:B------:R-:W-:Y:S02]  /*0540*/  @P1 IADD3.X R3, PT, PT, R3, R11, RZ, P2, !PT ;  /* 0x0000000b03031210 */ /* 0x000fe400017fe4ff */
[----:B------:R-:W-:-:S06]  /*0550*/  SEL R11, RZ, 0x1, !P0 ;  /* 0x00000001ff0b7807 */ /* 0x000fcc0004000000 */
[----:B------:R-:W0:Y:S04]  /*0560*/  @P1 LDG.E.U8 R11, desc[UR6][R2.64] ;  /* 0x00000006020b1981 */ /* 0x000e28000c1e1100 */
[----:B0-----:R-:W-:Y:S01]  /*0570*/  STG.E.U8 desc[UR6][R6.64], R11 ;  /* 0x0000000b06007986 */ /* 0x001fe2000c101106 */
[----:B------:R-:W-:Y:S05]  /*0580*/  EXIT ;  /* 0x000000000000794d */ /* 0x000fea0003800000 */
.L_x_3178:
        /* <DEDUP_REMOVED lines=381> */
.L_x_3186:
[----:B------:R-:W0:Y:S01]  /*1d60*/  LDCU.128 UR8, c[0x0][0x650] ;  /* 0x0000ca00ff0877ac */ /* 0x000e220008000c00 */
[----:B------:R-:W1:Y:S01]  /*1d70*/  LDC.64 R12, c[0x0][0x660] ;  /* 0x00019800ff0c7b82 */ /* 0x000e620000000a00 */
[----:B0-----:R-:W-:-:S04]  /*1d80*/  IADD3 R10, P0, PT, R7, UR10, RZ ;  /* 0x0000000a070a7c10 */ /* 0x001fc8000ff1e0ff */
[----:B------:R-:W-:-:S05]  /*1d90*/  IADD3.X R11, PT, PT, RZ, UR11, RZ, P0, !PT ;  /* 0x0000000bff0b7c10 */ /* 0x000fca00087fe4ff */
[----:B------:R-:W2:Y:S01]  /*1da0*/  LDG.E.U8 R10, desc[UR6][R10.64] ;  /* 0x000000060a0a7981 */ /* 0x000ea2000c1e1100 */
[----:B------:R-:W-:-:S04]  /*1db0*/  IADD3 R8, P1, PT, R6, UR8, RZ ;  /* 0x0000000806087c10 */ /* 0x000fc8000ff3e0ff */
[----:B------:R-:W-:Y:S01]  /*1dc0*/  IADD3.X R9, PT, PT, RZ, UR9, RZ, P1, !PT ;  /* 0x00000009ff097c10 */ /* 0x000fe20008ffe4ff */
[----:B------:R-:W0:Y:S04]  /*1dd0*/  LDCU.64 UR8, c[0x0][0x648] ;  /* 0x0000c900ff0877ac */ /* 0x000e280008000a00 */
[----:B------:R-:W3:Y:S01]  /*1de0*/  LDG.E.U8 R8, desc[UR6][R8.64] ;  /* 0x0000000608087981 */ /* 0x000ee2000c1e1100 */
[----:B--2---:R-:W-:-:S13]  /*1df0*/  ISETP.NE.AND P0, PT, R10, RZ, PT ;  /* 0x000000ff0a00720c */ /* 0x004fda0003f05270 */
[----:B-1----:R-:W-:-:S04]  /*1e00*/  @P0 IADD3 R6, P2, PT, R4, R12, RZ ;  /* 0x0000000c04060210 */ /* 0x002fc80007f5e0ff */
[----:B------:R-:W-:Y:S02]  /*1e10*/  @P0 IADD3.X R7, PT, PT, RZ, R13, RZ, P2, !PT ;  /* 0x0000000dff070210 */ /* 0x000fe400017fe4ff */
[----:B------:R-:W1:Y:S04]  /*1e20*/  LDC.64 R12, c[0x0][0x668] ;  /* 0x00019a00ff0c7b82 */ /* 0x000e680000000a00 */
[----:B------:R-:W1:Y:S01]  /*1e30*/  @P0 LDG.E.64 R6, desc[UR6][R6.64] ;  /* 0x0000000606060981 */ /* 0x000e62000c1e1b00 */
[----:B---3--:R-:W-:-:S04]  /*1e40*/  ISETP.NE.AND P1, PT, R8, RZ, PT ;  /* 0x000000ff0800720c */ /* 0x008fc80003f25270 */
[----:B------:R-:W-:Y:S02]  /*1e50*/  SEL R11, RZ, 0x1, !P1 ;  /* 0x00000001ff0b7807 */ /* 0x000fe40004800000 */
[----:B-1----:R-:W-:-:S04]  /*1e60*/  @P0 IADD3 R12, P2, PT, R6, R12, RZ ;  /* 0x0000000c060c0210 */ /* 0x002fc80007f5e0ff */
[----:B------:R-:W-:-:S05]  /*1e70*/  @P0 IADD3.X R13, PT, PT, R7, R13, RZ, P2, !PT ;  /* 0x0000000d070d0210 */ /* 0x000fca00017fe4ff */
[----:B------:R-:W2:Y:S01]  /*1e80*/  @P0 LDG.E.U8 R11, desc[UR6][R12.64] ;  /* 0x000000060c0b0981 */ /* 0x000ea2000c1e1100 */
[----:B0-----:R-:W-:-:S04]  /*1e90*/  IADD3 R4, P0, PT, R5, UR8, RZ ;  /* 0x0000000805047c10 */ /* 0x001fc8000ff1e0ff */
[----:B------:R-:W-:Y:S02]  /*1ea0*/  IADD3.X R5, PT, PT, RZ, UR9, RZ, P0, !PT ;  /* 0x00000009ff057c10 */ /* 0x000fe400087fe4ff */
[----:B------:R-:W-:-:S04]  /*1eb0*/  IADD3 R3, PT, PT, R3, 0x80, RZ ;  /* 0x0000008003037810 */ /* 0x000fc80007ffe0ff */
[----:B------:R-:W-:-:S13]  /*1ec0*/  ISETP.GE.AND P0, PT, R3, UR4, PT ;  /* 0x0000000403007c0c */ /* 0x000fda000bf06270 */
[----:B------:R-:W-:Y:S05]  /*1ed0*/  @P0 BREAK.RELIABLE B1 ;  /* 0x0000000000010942 */ /* 0x000fea0003800100 */
[----:B--2---:R0:W-:Y:S01]  /*1ee0*/  STG.E.U8 desc[UR6][R4.64], R11 ;  /* 0x0000000b04007986 */ /* 0x0041e2000c101106 */
        /* <DEDUP_REMOVED lines=374> */
.L_x_3188:
        /* <DEDUP_REMOVED lines=21> */
[----:B------:R-:W-:-:S03]  /*37a0*/  IADD3 R3, PT, PT, R3, 0x80, RZ ;  /* 0x0000008003037810 */ /* 0x000fc60007ffe0ff */
[----:B--2---:R0:W-:Y:S04]  /*37b0*/  STG.E.U8 desc[UR6][R4.64], R11 ;  /* 0x0000000b04007986 */ /* 0x0041e8000c101106 */
.L_x_3185:
[----:B------:R-:W-:-:S13]  /*37c0*/  ISETP.GE.AND P0, PT, R3, UR4, PT ;  /* 0x0000000403007c0c */ /* 0x000fda000bf06270 */
[----:B------:R-:W-:Y:S05]  /*37d0*/  @P0 BREAK.RELIABLE B1 ;  /* 0x0000000000010942 */ /* 0x000fea0003800100 */
[----:B------:R-:W-:Y:S05]  /*37e0*/  @P0 BRA `(.L_x_3187) ;  /* 0x0000001800340947 */ /* 0x000fea0003800000 */
[----:B------:R-:W-:Y:S05]  /*37f0*/  BSYNC.RELIABLE B1 ;  /* 0x0000000000017941 */ /* 0x000fea0003800100 */
.L_x_3184:
        /* <DEDUP_REMOVED lines=373> */
.L_x_3189:
        /* <DEDUP_REMOVED lines=23> */
.L_x_3187:
[----:B------:R-:W-:Y:S05]  /*50c0*/  BSYNC.RECONVERGENT B0 ;  /* 0x0000000000007941 */ /* 0x000fea0003800200 */
.L_x_3183:
        /* <DEDUP_REMOVED lines=376> */
.L_x_3190:
[----:B------:R-:W0:Y:S01]  /*6850*/  LDCU.128 UR8, c[0x0][0x650] ;  /* 0x0000ca00ff0877ac */ /* 0x000e220008000c00 */
[----:B------:R-:W1:Y:S01]  /*6860*/  LDCU.64 UR4, c[0x0][0x660] ;  /* 0x0000cc00ff0477ac */ /* 0x000e620008000a00 */
[----:B0-----:R-:W-:-:S04]  /*6870*/  IADD3 R8, P0, PT, R5, UR10, RZ ;  /* 0x0000000a05087c10 */ /* 0x001fc8000ff1e0ff */
[----:B------:R-:W-:-:S05]  /*6880*/  IADD3.X R9, PT, PT, RZ, UR11, RZ, P0, !PT ;  /* 0x0000000bff097c10 */ /* 0x000fca00087fe4ff */
[----:B------:R-:W2:Y:S01]  /*6890*/  LDG.E.U8 R8, desc[UR6][R8.64] ;  /* 0x0000000608087981 */ /* 0x000ea2000c1e1100 */
[----:B------:R-:W-:Y:S02]  /*68a0*/  IADD3 R6, P1, PT, R4, UR8, RZ ;  /* 0x0000000804067c10 */ /* 0x000fe4000ff3e0ff */
[----:B-1----:R-:W-:Y:S02]  /*68b0*/  IADD3 R4, P2, PT, R2, UR4, RZ ;  /* 0x0000000402047c10 */ /* 0x002fe4000ff5e0ff */
[----:B------:R-:W-:Y:S02]  /*68c0*/  IADD3.X R7, PT, PT, RZ, UR9, RZ, P1, !PT ;  /* 0x00000009ff077c10 */ /* 0x000fe40008ffe4ff */
[----:B------:R-:W-:Y:S01]  /*68d0*/  IADD3.X R5, PT, PT, RZ, UR5, RZ, P2, !PT ;  /* 0x00000005ff057c10 */ /* 0x000fe200097fe4ff */
[----:B------:R-:W0:Y:S02]  /*68e0*/  LDCU.64 UR4, c[0x0][0x648] ;  /* 0x0000c900ff0477ac */ /* 0x000e240008000a00 */
[----:B------:R-:W3:Y:S01]  /*68f0*/  LDG.E.U8 R6, desc[UR6][R6.64] ;  /* 0x0000000606067981 */ /* 0x000ee2000c1e1100 */
[----:B--2---:R-:W-:-:S13]  /*6900*/  ISETP.NE.AND P0, PT, R8, RZ, PT ;  /* 0x000000ff0800720c */ /* 0x004fda0003f05270 */
[----:B------:R-:W2:Y:S01]  /*6910*/  @P0 LDG.E.64 R4, desc[UR6][R4.64] ;  /* 0x0000000604040981 */ /* 0x000ea2000c1e1b00 */
[----:B------:R-:W2:Y:S01]  /*6920*/  @P0 LDC.64 R10, c[0x0][0x668] ;  /* 0x00019a00ff0a0b82 */ /* 0x000ea20000000a00 */
[----:B---3--:R-:W-:-:S04]  /*6930*/  ISETP.NE.AND P1, PT, R6, RZ, PT ;  /* 0x000000ff0600720c */ /* 0x008fc80003f25270 */
[----:B------:R-:W-:Y:S02]  /*6940*/  SEL R9, RZ, 0x1, !P1 ;  /* 0x00000001ff097807 */ /* 0x000fe40004800000 */
[----:B--2---:R-:W-:-:S04]  /*6950*/  @P0 IADD3 R10, P2, PT, R4, R10, RZ ;  /* 0x0000000a040a0210 */ /* 0x004fc80007f5e0ff */
[----:B------:R-:W-:-:S05]  /*6960*/  @P0 IADD3.X R11, PT, PT, R5, R11, RZ, P2, !PT ;  /* 0x0000000b050b0210 */ /* 0x000fca00017fe4ff */
[----:B------:R-:W2:Y:S01]  /*6970*/  @P0 LDG.E.U8 R9, desc[UR6][R10.64] ;  /* 0x000000060a090981 */ /* 0x000ea2000c1e1100 */
[----:B0-----:R-:W-:-:S04]  /*6980*/  IADD3 R2, P0, PT, R3, UR4, RZ ;  /* 0x0000000403027c10 */ /* 0x001fc8000ff1e0ff */
[----:B------:R-:W-:-:S05]  /*6990*/  IADD3.X R3, PT, PT, RZ, UR5, RZ, P0, !PT ;  /* 0x00000005ff037c10 */ /* 0x000fca00087fe4ff */
[----:B--2---:R-:W-:Y:S01]  /*69a0*/  STG.E.U8 desc[UR6][R2.64], R9 ;  /* 0x0000000902007986 */ /* 0x004fe2000c101106 */
[----:B------:R-:W-:Y:S05]  /*69b0*/  EXIT ;  /* 0x000000000000794d */ /* 0x000fea0003800000 */
.L_x_3191:
        /* <DEDUP_REMOVED lines=12> */
.L_x_41766:


//--------------------- .text._ZN2at6native27unrolled_elementwise_kernelIZZZNS0_28launch_masked_scatter_kernelERKNS_10TensorBaseES4_S4_S4_ENKUlvE_clEvENKUlvE8_clEvEUlbblE_St5arrayIPcLm4EELi4E23TrivialOffsetCalculatorILi3EjESB_ILi1EjENS0_6memory15LoadWithoutCastENSE_16StoreWithoutCastEEEviT_T0_T2_T3_T4_T5_ --------------------------
	.section	.text._ZN2at6native27unrolled_elementwise_kernelIZZZNS0_28launch_masked_scatter_kernelERKNS_10TensorBaseES4_S4_S4_ENKUlvE_clEvENKUlvE8_clEvEUlbblE_St5arrayIPcLm4EELi4E23TrivialOffsetCalculatorILi3EjESB_ILi1EjENS0_6memory15LoadWithoutCastENSE_16StoreWithoutCastEEEviT_T0_T2_T3_T4_T5_,"ax",@progbits
	.align	128
        .global         _ZN2at6native27unrolled_elementwise_kernelIZZZNS0_28launch_masked_scatter_kernelERKNS_10TensorBaseES4_S4_S4_ENKUlvE_clEvENKUlvE8_clEvEUlbblE_St5arrayIPcLm4EELi4E23TrivialOffsetCalculatorILi3EjESB_ILi1EjENS0_6memory15LoadWithoutCastENSE_16StoreWithoutCastEEEviT_T0_T2_T3_T4_T5_
        .type           _ZN2at6native27unrolled_elementwise_kernelIZZZNS0_28launch_masked_scatter_kernelERKNS_10TensorBaseES4_S4_S4_ENKUlvE_clEvENKUlvE8_clEvEUlbblE_St5arrayIPcLm4EELi4E23TrivialOffsetCalculatorILi3EjESB_ILi1EjENS0_6memory15LoadWithoutCastENSE_16StoreWithoutCastEEEviT_T0_T2_T3_T4_T5_,@function
        .size           _ZN2at6native27unrolled_elementwise_kernelIZZZNS0_28launch_masked_scatter_kernelERKNS_10TensorBaseES4_S4_S4_ENKUlvE_clEvENKUlvE8_clEvEUlbblE_St5arrayIPcLm4EELi4E23TrivialOffsetCalculatorILi3EjESB_ILi1EjENS0_6memory15LoadWithoutCastENSE_16StoreWithoutCastEEEviT_T0_T2_T3_T4_T5_,(.L_x_41767 - _ZN2at6native27unrolled_elementwise_kernelIZZZNS0_28launch_masked_scatter_kernelERKNS_10TensorBaseES4_S4_S4_ENKUlvE_clEvENKUlvE8_clEvEUlbblE_St5arrayIPcLm4EELi4E23TrivialOffsetCalculatorILi3EjESB_ILi1EjENS0_6memory15LoadWithoutCastENSE_16StoreWithoutCastEEEviT_T0_T2_T3_T4_T5_)
        .other          _ZN2at6native27unrolled_elementwise_kernelIZZZNS0_28launch_masked_scatter_kernelERKNS_10TensorBaseES4_S4_S4_ENKUlvE_clEvENKUlvE8_clEvEUlbblE_St5arrayIPcLm4EELi4E23TrivialOffsetCalculatorILi3EjESB_ILi1EjENS0_6memory15LoadWithoutCastENSE_16StoreWithoutCastEEEviT_T0_T2_T3_T4_T5_,@"STO_CUDA_ENTRY STV_DEFAULT"
_ZN2at6native27unrolled_elementwise_kernelIZZZNS0_28launch_masked_scatter_kernelERKNS_10TensorBaseES4_S4_S4_ENKUlvE_clEvENKUlvE8_clEvEUlbblE_St5arrayIPcLm4EELi4E23TrivialOffsetCalculatorILi3EjESB_ILi1EjENS0_6memory15LoadWithoutCastENSE_16StoreWithoutCastEEEviT_T0_T2_T3_T4_T5_:
.text._ZN2at6native27unrolled_elementwise_kernelIZZZNS0_28launch_masked_scatter_kernelERKNS_10TensorBaseES4_S4_S4_ENKUlvE_clEvENKUlvE8_clEvEUlbblE_St5arrayIPcLm4EELi4E23TrivialOffsetCalculatorILi3EjESB_ILi1EjENS0_6memory15LoadWithoutCastENSE_16StoreWithoutCastEEEviT_T0_T2_T3_T4_T5_:
[----:B------:R-:W-:Y:S01]  /*0000*/  LDC R1, c[0x0][0x37c] ;  /* 0x0000df00ff017b82 */ /* 0x000fe20000000800 */
[----:B------:R-:W0:Y:S07]  /*0010*/  S2R R2, SR_CTAID.X ;  /* 0x0000000000027919 */ /* 0x000e2e0000002500 */
[----:B------:R-:W0:Y:S01]  /*0020*/  LDC R3, c[0x0][0x380] ;  /* 0x0000e000ff037b82 */ /* 0x000e220000000800 */
[----:B------:R-:W1:Y:S01]  /*0030*/  LDCU.64 UR4, c[0x0][0x358] ;  /* 0x00006b00ff0477ac */ /* 0x000e620008000a00 */
[----:B------:R-:W2:Y:S06]  /*0040*/  S2R R4, SR_TID.X ;  /* 0x0000000000047919 */ /* 0x000eac0000002100 */
[----:B------:R-:W3:Y:S08]  /*0050*/  LDC.64 R14, c[0x0][0x3a0] ;  /* 0x0000e800ff0e7b82 */ /* 0x000ef00000000a00 */
[----:B------:R-:W4:Y:S08]  /*0060*/  LDC.64 R8, c[0x0][0x3a8] ;  /* 0x0000ea00ff087b82 */ /* 0x000f300000000a00 */
[----:B------:R-:W1:Y:S01]  /*0070*/  LDC.64 R6, c[0x0][0x3a0] ;  /* 0x0000e800ff067b82 */ /* 0x000e620000000a00 */
[----:B0-----:R-:W-:-:S07]  /*0080*/  IMAD R3, R2, -0x200, R3 ;  /* 0xfffffe0002037824 */ /* 0x001fce00078e0203 */
[----:B------:R-:W0:Y:S01]  /*0090*/  LDC.64 R20, c[0x0][0x3a8] ;  /* 0x0000ea00ff147b82 */ /* 0x000e220000000a00 */
[----:B--2---:R-:W-:Y:S01]  /*00a0*/  IMAD.MOV.U32 R5, RZ, RZ, R4 ;  /* 0x000000ffff057224 */ /* 0x004fe200078e0004 */
[----:B------:R-:W-:-:S06]  /*00b0*/  ISETP.GE.AND P0, PT, R4, R3, PT ;  /* 0x000000030400720c */ /* 0x000fcc0003f06270 */
[----:B------:R-:W2:Y:S08]  /*00c0*/  LDC.64 R12, c[0x0][0x3a8] ;  /* 0x0000ea00ff0c7b82 */ /* 0x000eb00000000a00 */
[----:B------:R-:W2:Y:S01]  /*00d0*/  LDC.64 R10, c[0x0][0x3a8] ;  /* 0x0000ea00ff0a7b82 */ /* 0x000ea20000000a00 */
[----:B------:R-:W-:Y:S02]  /*00e0*/  @!P0 VIADD R4, R5, 0x80 ;  /* 0x0000008005048836 */ /* 0x000fe40000000000 */
[----:B------:R-:W-:-:S03]  /*00f0*/  @!P0 IMAD R29, R2, 0x200, R5 ;  /* 0x00000200021d8824 */ /* 0x000fc600078e0205 */
[----:B------:R-:W-:Y:S02]  /*0100*/  ISETP.GE.AND P3, PT, R4, R3, PT ;  /* 0x000000030400720c */ /* 0x000fe40003f66270 */
[C---:B---3--:R-:W-:Y:S01]  /*0110*/  @!P0 IADD3 R16, P1, PT, R29.reuse, R14, RZ ;  /* 0x0000000e1d108210 */ /* 0x048fe20007f3e0ff */
[----:B------:R-:W3:Y:S01]  /*0120*/  LDC.64 R18, c[0x0][0x3a0] ;  /* 0x0000e800ff127b82 */ /* 0x000ee20000000a00 */
[----:B----4-:R-:W-:-:S03]  /*0130*/  @!P0 IADD3 R14, P2, PT, R29, R8, RZ ;  /* 0x000000081d0e8210 */ /* 0x010fc60007f5e0ff */
[----:B------:R-:W-:Y:S02]  /*0140*/  @!P0 IMAD.X R17, RZ, RZ, R15, P1 ;  /* 0x000000ffff118224 */ /* 0x000fe400008e060f */
[----:B------:R-:W-:-:S03]  /*0150*/  @!P0 IMAD.X R15, RZ, RZ, R9, P2 ;  /* 0x000000ffff0f8224 */ /* 0x000fc600010e0609 */
[----:B-1----:R2:W4:Y:S01]  /*0160*/  @!P0 LDG.E.U8 R23, desc[UR4][R16.64] ;  /* 0x0000000410178981 */ /* 0x002522000c1e1100 */
[----:B------:R-:W-:Y:S02]  /*0170*/  @!P3 IMAD R27, R2, 0x200, R4 ;  /* 0x00000200021bb824 */ /* 0x000fe400078e0204 */
[----:B------:R-:W-:Y:S01]  /*0180*/  @!P3 VIADD R4, R4, 0x80 ;  /* 0x000000800404b836 */ /* 0x000fe20000000000 */
[----:B------:R1:W4:Y:S04]  /*0190*/  @!P0 LDG.E.U8 R22, desc[UR4][R14.64] ;  /* 0x000000040e168981 */ /* 0x000328000c1e1100 */
[----:B------:R-:W-:-:S13]  /*01a0*/  ISETP.GE.AND P4, PT, R4, R3, PT ;  /* 0x000000030400720c */ /* 0x000fda0003f86270 */
[----:B------:R-:W-:Y:S02]  /*01b0*/  @!P4 IMAD R25, R2, 0x200, R4 ;  /* 0x000002000219c824 */ /* 0x000fe400078e0204 */
[----:B------:R-:W-:-:S05]  /*01c0*/  @!P4 VIADD R4, R4, 0x80 ;  /* 0x000000800404c836 */ /* 0x000fca0000000000 */
[----:B------:R-:W-:Y:S02]  /*01d0*/  ISETP.GE.AND P6, PT, R4, R3, PT ;  /* 0x000000030400720c */ /* 0x000fe40003fc6270 */
[C---:B------:R-:W-:Y:S02]  /*01e0*/  @!P3 IADD3 R8, P1, PT, R27.reuse, R6, RZ ;  /* 0x000000061b08b210 */ /* 0x040fe40007f3e0ff */
[----:B0-----:R-:W-:-:S03]  /*01f0*/  @!P3 IADD3 R20, P2, PT, R27, R20, RZ ;  /* 0x000000141b14b210 */ /* 0x001fc60007f5e0ff */
[----:B------:R-:W-:Y:S02]  /*0200*/  @!P3 IMAD.X R9, RZ, RZ, R7, P1 ;  /* 0x000000ffff09b224 */ /* 0x000fe400008e0607 */
[----:B------:R-:W-:-:S04]  /*0210*/  @!P3 IMAD.X R21, RZ, RZ, R21, P2 ;  /* 0x000000ffff15b224 */ /* 0x000fc800010e0615 */
[----:B------:R-:W-:Y:S01]  /*0220*/  @!P6 IMAD R7, R2, 0x200, R4 ;  /* 0x000002000207e824 */ /* 0x000fe200078e0204 */
[----:B--2---:R-:W-:Y:S01]  /*0230*/  @!P4 IADD3 R16, P2, PT, R25, R12, RZ ;  /* 0x0000000c1910c210 */ /* 0x004fe20007f5e0ff */
[----:B------:R-:W2:Y:S03]  /*0240*/  @!P3 LDG.E.U8 R9, desc[UR4][R8.64] ;  /* 0x000000040809b981 */ /* 0x000ea6000c1e1100 */
[----:B-1----:R-:W-:Y:S01]  /*0250*/  @!P6 IADD3 R14, P1, PT, R7, R10, RZ ;  /* 0x0000000a070ee210 */ /* 0x002fe20007f3e0ff */
[----:B------:R-:W-:Y:S02]  /*0260*/  @!P4 IMAD.X R17, RZ, RZ, R13, P2 ;  /* 0x000000ffff11c224 */ /* 0x000fe400010e060d */
[----:B------:R-:W0:Y:S02]  /*0270*/  @!P0 LDC.64 R12, c[0x0][0x3b0] ;  /* 0x0000ec00ff0c8b82 */ /* 0x000e240000000a00 */
[----:B------:R-:W-:Y:S01]  /*0280*/  @!P6 IMAD.X R15, RZ, RZ, R11, P1 ;  /* 0x000000ffff0fe224 */ /* 0x000fe200008e060b */
[----:B------:R1:W2:Y:S04]  /*0290*/  @!P4 LDG.E.U8 R4, desc[UR4][R16.64] ;  /* 0x000000041004c981 */ /* 0x0002a8000c1e1100 */
[----:B------:R-:W2:Y:S01]  /*02a0*/  @!P3 LDG.E.U8 R8, desc[UR4][R20.64] ;  /* 0x000000041408b981 */ /* 0x000ea2000c1e1100 */
[----:B------:R-:W0:Y:S03]  /*02b0*/  LDC.64 R10, c[0x0][0x3a0] ;  /* 0x0000e800ff0a7b82 */ /* 0x000e260000000a00 */
[----:B------:R3:W2:Y:S05]  /*02c0*/  @!P6 LDG.E.U8 R6, desc[UR4][R14.64] ;  /* 0x000000040e06e981 */ /* 0x0006aa000c1e1100 */
[----:B-1----:R-:W1:Y:S08]  /*02d0*/  @!P4 LDC.64 R16, c[0x0][0x3b0] ;  /* 0x0000ec00ff10cb82 */ /* 0x002e700000000a00 */
[----:B---3--:R-:W3:Y:S01]  /*02e0*/  @!P3 LDC.64 R14, c[0x0][0x3b0] ;  /* 0x0000ec00ff0ebb82 */ /* 0x008ee20000000a00 */
[----:B------:R-:W-:-:S07]  /*02f0*/  @!P4 IADD3 R18, P1, PT, R25, R18, RZ ;  /* 0x000000121912c210 */ /* 0x000fce0007f3e0ff */
[----:B------:R-:W1:Y:S01]  /*0300*/  @!P6 LDC.64 R20, c[0x0][0x3b0] ;  /* 0x0000ec00ff14eb82 */ /* 0x000e620000000a00 */
[----:B------:R-:W-:Y:S02]  /*0310*/  @!P4 IMAD.X R19, RZ, RZ, R19, P1 ;  /* 0x000000ffff13c224 */ /* 0x000fe400008e0613 */
[----:B0-----:R-:W-:Y:S01]  /*0320*/  @!P0 IMAD.WIDE.U32 R28, R29, 0x8, R12 ;  /* 0x000000081d1c8825 */ /* 0x001fe200078e000c */
[----:B------:R-:W-:Y:S02]  /*0330*/  CS2R R12, SRZ ;  /* 0x00000000000c7805 */ /* 0x000fe4000001ff00 */
[----:B------:R-:W-:Y:S01]  /*0340*/  @!P6 IADD3 R10, P1, PT, R7, R10, RZ ;  /* 0x0000000a070ae210 */ /* 0x000fe20007f3e0ff */
[----:B------:R-:W2:Y:S04]  /*0350*/  @!P4 LDG.E.U8 R18, desc[UR4][R18.64] ;  /* 0x000000041212c981 */ /* 0x000ea8000c1e1100 */
[----:B------:R0:W2:Y:S01]  /*0360*/  @!P0 LDG.E.64 R12, desc[UR4][R28.64] ;  /* 0x000000041c0c8981 */ /* 0x0000a2000c1e1b00 */
[----:B------:R-:W-:-:S02]  /*0370*/  @!P6 IMAD.X R11, RZ, RZ, R11, P1 ;  /* 0x000000ffff0be224 */ /* 0x000fc400008e060b */
[----:B---3--:R-:W-:Y:S01]  /*0380*/  @!P3 IMAD.WIDE.U32 R14, R27, 0x8, R14 ;  /* 0x000000081b0eb825 */ /* 0x008fe200078e000e */
[----:B------:R-:W-:Y:S02]  /*0390*/  CS2R R26, SRZ ;  /* 0x00000000001a7805 */ /* 0x000fe4000001ff00 */
[----:B------:R3:W2:Y:S01]  /*03a0*/  @!P6 LDG.E.U8 R10, desc[UR4][R10.64] ;  /* 0x000000040a0ae981 */ /* 0x0006a2000c1e1100 */
[----:B-1----:R-:W-:Y:S01]  /*03b0*/  @!P4 IMAD.WIDE.U32 R16, R25, 0x8, R16 ;  /* 0x000000081910c825 */ /* 0x002fe200078e0010 */
[----:B------:R-:W-:Y:S02]  /*03c0*/  CS2R R24, SRZ ;  /* 0x0000000000187805 */ /* 0x000fe4000001ff00 */
[----:B0-----:R-:W-:Y:S01]  /*03d0*/  CS2R R28, SRZ ;  /* 0x00000000001c7805 */ /* 0x001fe2000001ff00 */
[----:B------:R-:W2:Y:S01]  /*03e0*/  @!P3 LDG.E.64 R26, desc[UR4][R14.64] ;  /* 0x000000040e1ab981 */ /* 0x000ea2000c1e1b00 */
[----:B------:R-:W-:-:S03]  /*03f0*/  @!P6 IMAD.WIDE.U32 R20, R7, 0x8, R20 ;  /* 0x000000080714e825 */ /* 0x000fc600078e0014 */
[----:B------:R0:W2:Y:S04]  /*0400*/  @!P4 LDG.E.64 R24, desc[UR4][R16.64] ;  /* 0x000000041018c981 */ /* 0x0000a8000c1e1b00 */
[----:B------:R-:W2:Y:S01]  /*0410*/  @!P6 LDG.E.64 R28, desc[UR4][R20.64] ;  /* 0x00000004141ce981 */ /* 0x000ea2000c1e1b00 */
[----:B---3--:R-:W-:Y:S02]  /*0420*/  PRMT R11, RZ, 0x7610, R11 ;  /* 0x00007610ff0b7816 */ /* 0x008fe4000000000b */
[----:B----4-:R-:W-:-:S04]  /*0430*/  @!P0 ISETP.NE.AND P1, PT, R23, RZ, PT ;  /* 0x000000ff1700820c */ /* 0x010fc80003f25270 */
[----:B------:R-:W-:Y:S02]  /*0440*/  @!P0 SEL R7, RZ, 0x1, !P1 ;  /* 0x00000001ff078807 */ /* 0x000fe40004800000 */
[----:B------:R-:W-:Y:S01]  /*0450*/  ISETP.EQ.OR P5, PT, R22, RZ, P0 ;  /* 0x000000ff1600720c */ /* 0x000fe200007a2670 */
[----:B------:R-:W-:Y:S01]  /*0460*/  VIADD R22, R5, 0x80 ;  /* 0x0000008005167836 */ /* 0x000fe20000000000 */
[----:B------:R-:W-:-:S11]  /*0470*/  @!P0 PRMT R0, R7, 0x7610, R0 ;  /* 0x0000761007008816 */ /* 0x000fd60000000000 */
[----:B0-----:R-:W0:Y:S01]  /*0480*/  @!P5 LDC.64 R16, c[0x0][0x388] ;  /* 0x0000e200ff10db82 */ /* 0x001e220000000a00 */
[----:B--2---:R-:W-:Y:S02]  /*0490*/  @!P3 ISETP.NE.AND P1, PT, R9, RZ, PT ;  /* 0x000000ff0900b20c */ /* 0x004fe40003f25270 */
[----:B------:R-:W-:Y:S02]  /*04a0*/  ISETP.EQ.OR P2, PT, R4, RZ, P4 ;  /* 0x000000ff0400720c */ /* 0x000fe40002742670 */
[----:B------:R-:W-:Y:S02]  /*04b0*/  ISETP.EQ.OR P0, PT, R8, RZ, P3 ;  /* 0x000000ff0800720c */ /* 0x000fe40001f02670 */
[----:B------:R-:W-:Y:S01]  /*04c0*/  @!P3 SEL R8, RZ, 0x1, !P1 ;  /* 0x00000001ff08b807 */ /* 0x000fe20004800000 */
[C---:B------:R-:W-:Y:S01]  /*04d0*/  VIADD R4, R5.reuse, 0x100 ;  /* 0x0000010005047836 */ /* 0x040fe20000000000 */
[-C--:B------:R-:W-:Y:S02]  /*04e0*/  ISETP.GE.OR P0, PT, R22, R3.reuse, P0 ;  /* 0x000000031600720c */ /* 0x080fe40000706670 */
[----:B------:R-:W-:Y:S01]  /*04f0*/  ISETP.EQ.OR P1, PT, R6, RZ, P6 ;  /* 0x000000ff0600720c */ /* 0x000fe20003722670 */
[----:B------:R-:W-:Y:S01]  /*0500*/  VIADD R6, R5, 0x180 ;  /* 0x0000018005067836 */ /* 0x000fe20000000000 */
[----:B------:R-:W-:-:S04]  /*0510*/  ISETP.GE.OR P2, PT, R4, R3, P2 ;  /* 0x000000030400720c */ /* 0x000fc80001746670 */
[----:B------:R-:W-:Y:S02]  /*0520*/  ISETP.GE.OR P1, PT, R6, R3, P1 ;  /* 0x000000030600720c */ /* 0x000fe40000f26670 */
[----:B------:R-:W-:-:S03]  /*0530*/  PRMT R4, RZ, 0x7610, R4 ;  /* 0x00007610ff047816 */ /* 0x000fc60000000004 */
[----:B------:R-:W1:Y:S01]  /*0540*/  @!P0 LDC.64 R14, c[0x0][0x388] ;  /* 0x0000e200ff0e8b82 */ /* 0x000e620000000a00 */
[----:B------:R-:W-:-:S07]  /*0550*/  @!P3 PRMT R4, R8, 0x7610, R4 ;  /* 0x000076100804b816 */ /* 0x000fce0000000004 */
[----:B------:R-:W2:Y:S08]  /*0560*/  @!P2 LDC.64 R6, c[0x0][0x388] ;  /* 0x0000e200ff06ab82 */ /* 0x000eb00000000a00 */
[----:B------:R-:W3:Y:S01]  /*0570*/  @!P1 LDC.64 R8, c[0x0][0x388] ;  /* 0x0000e200ff089b82 */ /* 0x000ee20000000a00 */
[----:B------:R-:W-:-:S04]  /*0580*/  @!P4 ISETP.NE.AND P3, PT, R18, RZ, PT ;  /* 0x000000ff1200c20c */ /* 0x000fc80003f65270 */
[----:B------:R-:W-:Y:S02]  /*0590*/  @!P4 SEL R18, RZ, 0x1, !P3 ;  /* 0x00000001ff12c807 */ /* 0x000fe40005800000 */
[----:B0-----:R-:W-:Y:S02]  /*05a0*/  @!P5 IADD3 R16, P3, PT, R12, R16, RZ ;  /* 0x000000100c10d210 */ /* 0x001fe40007f7e0ff */
[----:B------:R-:W-:-:S03]  /*05b0*/  @!P4 PRMT R11, R18, 0x7610, R11 ;  /* 0x00007610120bc816 */ /* 0x000fc6000000000b */
[----:B------:R-:W-:Y:S01]  /*05c0*/  @!P5 IMAD.X R17, R13, 0x1, R17, P3 ;  /* 0x000000010d11d824 */ /* 0x000fe200018e0611 */
[----:B------:R-:W-:Y:S02]  /*05d0*/  @!P6 ISETP.NE.AND P3, PT, R10, RZ, PT ;  /* 0x000000ff0a00e20c */ /* 0x000fe40003f65270 */
[----:B-1----:R-:W-:Y:S02]  /*05e0*/  @!P0 IADD3 R14, P4, PT, R26, R14, RZ ;  /* 0x0000000e1a0e8210 */ /* 0x002fe40007f9e0ff */
[----:B------:R-:W-:Y:S01]  /*05f0*/  @!P6 SEL R12, RZ, 0x1, !P3 ;  /* 0x00000001ff0ce807 */ /* 0x000fe20005800000 */
[----:B------:R0:W5:Y:S01]  /*0600*/  @!P5 LDG.E.U8 R0, desc[UR4][R16.64] ;  /* 0x000000041000d981 */ /* 0x000162000c1e1100 */
[----:B------:R-:W-:Y:S01]  /*0610*/  PRMT R10, RZ, 0x7610, R10 ;  /* 0x00007610ff0a7816 */ /* 0x000fe2000000000a */
[----:B------:R-:W-:Y:S01]  /*0620*/  @!P0 IMAD.X R15, R27, 0x1, R15, P4 ;  /* 0x000000011b0f8824 */ /* 0x000fe200020e060f */
[----:B--2---:R-:W-:Y:S02]  /*0630*/  @!P2 IADD3 R6, P4, PT, R24, R6, RZ ;  /* 0x000000061806a210 */ /* 0x004fe40007f9e0ff */
[----:B---3--:R-:W-:-:S02]  /*0640*/  @!P1 IADD3 R8, P3, PT, R28, R8, RZ ;  /* 0x000000081c089210 */ /* 0x008fc40007f7e0ff */
[----:B------:R0:W5:Y:S01]  /*0650*/  @!P0 LDG.E.U8 R4, desc[UR4][R14.64] ;  /* 0x000000040e048981 */ /* 0x000162000c1e1100 */
[----:B------:R-:W-:Y:S01]  /*0660*/  @!P6 PRMT R10, R12, 0x7610, R10 ;  /* 0x000076100c0ae816 */ /* 0x000fe2000000000a */
[----:B------:R-:W-:Y:S02]  /*0670*/  @!P2 IMAD.X R7, R25, 0x1, R7, P4 ;  /* 0x000000011907a824 */ /* 0x000fe400020e0607 */
[----:B------:R-:W-:-:S03]  /*0680*/  @!P1 IMAD.X R9, R29, 0x1, R9, P3 ;  /* 0x000000011d099824 */ /* 0x000fc600018e0609 */
[----:B------:R0:W5:Y:S04]  /*0690*/  @!P2 LDG.E.U8 R11, desc[UR4][R6.64] ;  /* 0x00000004060ba981 */ /* 0x000168000c1e1100 */
[----:B------:R0:W5:Y:S01]  /*06a0*/  @!P1 LDG.E.U8 R10, desc[UR4][R8.64] ;  /* 0x00000004080a9981 */ /* 0x000162000c1e1100 */
[----:B------:R-:W-:Y:S01]  /*06b0*/  ISETP.GE.AND P0, PT, R5, R3, PT ;  /* 0x000000030500720c */ /* 0x000fe20003f06270 */
[----:B------:R-:W-:Y:S04]  /*06c0*/  BSSY.RECONVERGENT B0, `(.L_x_3192) ;  /* 0x000001a000007945 */ /* 0x000fe80003800200 */
[----:B------:R-:W-:Y:S08]  /*06d0*/  BSSY.RELIABLE B1, `(.L_x_3193) ;  /* 0x0000011000017945 */ /* 0x000ff00003800100 */
[----:B0-----:R-:W-:Y:S05]  /*06e0*/  @P0 BRA `(.L_x_3194) ;  /* 0x00000000003c0947 */ /* 0x001fea0003800000 */
[----:B------:R-:W0:Y:S01]  /*06f0*/  LDCU.64 UR6, c[0x0][0x398] ;  /* 0x00007300ff0677ac */ /* 0x000e220008000a00 */
[----:B------:R-:W-:Y:S02]  /*0700*/  IMAD R6, R2, 0x200, R5 ;  /* 0x0000020002067824 */ /* 0x000fe400078e0205 */
[----:B------:R-:W-:-:S03]  /*0710*/  IMAD.MOV.U32 R5, RZ, RZ, R22 ;  /* 0x000000ffff057224 */ /* 0x000fc600078e0016 */
[----:B0-----:R-:W-:-:S05]  /*0720*/  IADD3 R6, P0, PT, R6, UR6, RZ ;  /* 0x0000000606067c10 */ /* 0x001fca000ff1e0ff */
[----:B------:R-:W-:Y:S01]  /*0730*/  IMAD.X R7, RZ, RZ, UR7, P0 ;  /* 0x00000007ff077e24 */ /* 0x000fe200080e06ff */
[----:B------:R-:W-:-:S04]  /*0740*/  ISETP.GE.AND P0, PT, R5, R3, PT ;  /* 0x000000030500720c */ /* 0x000fc80003f06270 */
[----:B-----5:R0:W-:Y:S09]  /*0750*/  STG.E.U8 desc[UR4][R6.64], R0 ;  /* 0x0000000006007986 */ /* 0x0201f2000c101104 */
[----:B------:R-:W-:Y:S05]  /*0760*/  @P0 BREAK.RELIABLE B1 ;  /* 0x0000000000010942 */ /* 0x000fea0003800100 */
[----:B------:R-:W-:Y:S05]  /*0770*/  @P0 BRA `(.L_x_3195) ;  /* 0x0000000000380947 */ /* 0x000fea0003800000 */
[----:B------:R-:W1:Y:S01]  /*0780*/  LDCU.64 UR6, c[0x0][0x398] ;  /* 0x00007300ff0677ac */ /* 0x000e620008000a00 */
[----:B0-----:R-:W-:Y:S02]  /*0790*/  IMAD R6, R2, 0x200, R5 ;  /* 0x0000020002067824 */ /* 0x001fe400078e0205 */
[----:B------:R-:W-:-:S03]  /*07a0*/  VIADD R5, R5, 0x80 ;  /* 0x0000008005057836 */ /* 0x000fc60000000000 */
[----:B-1----:R-:W-:-:S05]  /*07b0*/  IADD3 R6, P0, PT, R6, UR6, RZ ;  /* 0x0000000606067c10 */ /* 0x002fca000ff1e0ff */
[----:B------:R-:W-:-:S05]  /*07c0*/  IMAD.X R7, RZ, RZ, UR7, P0 ;  /* 0x00000007ff077e24 */ /* 0x000fca00080e06ff */
[----:B------:R0:W-:Y:S03]  /*07d0*/  STG.E.U8 desc[UR4][R6.64], R4 ;  /* 0x0000000406007986 */ /* 0x0001e6000c101104 */
.L_x_3194:
[----:B------:R-:W-:Y:S05]  /*07e0*/  BSYNC.RELIABLE B1 ;  /* 0x0000000000017941 */ /* 0x000fea0003800100 */
.L_x_3193:
[----:B------:R-:W-:-:S13]  /*07f0*/  ISETP.GE.AND P0, PT, R5, R3, PT ;  /* 0x000000030500720c */ /* 0x000fda0003f06270 */
[----:B------:R-:W1:Y:S01]  /*0800*/  @!P0 LDC.64 R8, c[0x0][0x398] ;  /* 0x0000e600ff088b82 */ /* 0x000e620000000a00 */
[----:B0-----:R-:W-:Y:S02]  /*0810*/  @!P0 IMAD R7, R2, 0x200, R5 ;  /* 0x0000020002078824 */ /* 0x001fe400078e0205 */
[----:B------:R-:W-:-:S03]  /*0820*/  @!P0 VIADD R5, R5, 0x80 ;  /* 0x0000008005058836 */ /* 0x000fc60000000000 */
[----:B-1----:R-:W-:-:S05]  /*0830*/  @!P0 IADD3 R6, P1, PT, R7, R8, RZ ;  /* 0x0000000807068210 */ /* 0x002fca0007f3e0ff */
[----:B------:R-:W-:-:S05]  /*0840*/  @!P0 IMAD.X R7, RZ, RZ, R9, P1 ;  /* 0x000000ffff078224 */ /* 0x000fca00008e0609 */
[----:B-----5:R1:W-:Y:S03]  /*0850*/  @!P0 STG.E.U8 desc[UR4][R6.64], R11 ;  /* 0x0000000b06008986 */ /* 0x0203e6000c101104 */
.L_x_3195:
[----:B------:R-:W-:Y:S05]  /*0860*/  BSYNC.RECONVERGENT B0 ;  /* 0x0000000000007941 */ /* 0x000fea0003800200 */
.L_x_3192:
[----:B------:R-:W-:Y:S05]  /*0870*/  WARPSYNC.ALL ;  /* 0x0000000000007948 */ /* 0x000fea0003800000 */
[----:B------:R-:W-:-:S13]  /*0880*/  ISETP.GE.AND P0, PT, R5, R3, PT ;  /* 0x000000030500720c */ /* 0x000fda0003f06270 */
[----:B------:R-:W-:Y:S05]  /*0890*/  @P0 EXIT ;  /* 0x000000000000094d */ /* 0x000fea0003800000 */
[----:B------:R-:W2:Y:S01]  /*08a0*/  LDCU.64 UR6, c[0x0][0x398] ;  /* 0x00007300ff0677ac */ /* 0x000ea20008000a00 */
[----:B------:R-:W-:-:S05]  /*08b0*/  IMAD R2, R2, 0x200, R5 ;  /* 0x0000020002027824 */ /* 0x000fca00078e0205 */
[----:B--2---:R-:W-:-:S05]  /*08c0*/  IADD3 R2, P0, PT, R2, UR6, RZ ;  /* 0x0000000602027c10 */ /* 0x004fca000ff1e0ff */
[----:B------:R-:W-:-:S05]  /*08d0*/  IMAD.X R3, RZ, RZ, UR7, P0 ;  /* 0x00000007ff037e24 */ /* 0x000fca00080e06ff */
[----:B------:R-:W-:Y:S01]  /*08e0*/  STG.E.U8 desc[UR4][R2.64], R10 ;  /* 0x0000000a02007986 */ /* 0x000fe2000c101104 */
[----:B------:R-:W-:Y:S05]  /*08f0*/  EXIT ;  /* 0x000000000000794d */ /* 0x000fea0003800000 */
.L_x_3196:
        /* <DEDUP_REMOVED lines=16> */
.L_x_41767:


//--------------------- .text._ZN2at6native29vectorized_elementwise_kernelILi2EZZZNS0_28launch_masked_scatter_kernelERKNS_10TensorBaseES4_S4_S4_ENKUlvE_clEvENKUlvE8_clEvEUlbblE_St5arrayIPcLm4EEEEviT0_T1_ --------------------------
	.section	.text._ZN2at6native29vectorized_elementwise_kernelILi2EZZZNS0_28launch_masked_scatter_kernelERKNS_10TensorBaseES4_S4_S4_ENKUlvE_clEvENKUlvE8_clEvEUlbblE_St5arrayIPcLm4EEEEviT0_T1_,"ax",@progbits
	.align	128
        .global         _ZN2at6native29vectorized_elementwise_kernelILi2EZZZNS0_28launch_masked_scatter_kernelERKNS_10TensorBaseES4_S4_S4_ENKUlvE_clEvENKUlvE8_clEvEUlbblE_St5arrayIPcLm4EEEEviT0_T1_
        .type           _ZN2at6native29vectorized_elementwise_kernelILi2EZZZNS0_28launch_masked_scatter_kernelERKNS_10TensorBaseES4_S4_S4_ENKUlvE_clEvENKUlvE8_clEvEUlbblE_St5arrayIPcLm4EEEEviT0_T1_,@function
        .size           _ZN2at6native29vectorized_elementwise_kernelILi2EZZZNS0_28launch_masked_scatter_kernelERKNS_10TensorBaseES4_S4_S4_ENKUlvE_clEvENKUlvE8_clEvEUlbblE_St5arrayIPcLm4EEEEviT0_T1_,(.L_x_41768 - _ZN2at6native29vectorized_elementwise_kernelILi2EZZZNS0_28launch_masked_scatter_kernelERKNS_10TensorBaseES4_S4_S4_ENKUlvE_clEvENKUlvE8_clEvEUlbblE_St5arrayIPcLm4EEEEviT0_T1_)
        .other          _ZN2at6native29vectorized_elementwise_kernelILi2EZZZNS0_28launch_masked_scatter_kernelERKNS_10TensorBaseES4_S4_S4_ENKUlvE_clEvENKUlvE8_clEvEUlbblE_St5arrayIPcLm4EEEEviT0_T1_,@"STO_CUDA_ENTRY STV_DEFAULT"
_ZN2at6native29vectorized_elementwise_kernelILi2EZZZNS0_28launch_masked_scatter_kernelERKNS_10TensorBaseES4_S4_S4_ENKUlvE_clEvENKUlvE8_clEvEUlbblE_St5arrayIPcLm4EEEEviT0_T1_:
.text._ZN2at6native29vectorized_elementwise_kernelILi2EZZZNS0_28launch_masked_scatter_kernelERKNS_10TensorBaseES4_S4_S4_ENKUlvE_clEvENKUlvE8_clEvEUlbblE_St5arrayIPcLm4EEEEviT0_T1_:
        /* <DEDUP_REMOVED lines=8> */
[----:B------:R-:W0:Y:S01]  /*0080*/  S2R R0, SR_TID.X ;  /* 0x0000000000007919 */ /* 0x000e220000002100 */
[----:B------:R-:W1:Y:S08]  /*0090*/  LDC.64 R10, c[0x0][0x3a0] ;  /* 0x0000e800ff0a7b82 */ /* 0x000e700000000a00 */
[----:B------:R-:W2:Y:S08]  /*00a0*/  LDC.64 R12, c[0x0][0x3a0] ;  /* 0x0000e800ff0c7b82 */ /* 0x000eb00000000a00 */
[----:B------:R-:W3:Y:S08]  /*00b0*/  LDC.64 R16, c[0x0][0x3a8] ;  /* 0x0000ea00ff107b82 */ /* 0x000ef00000000a00 */
[----:B------:R-:W4:Y:S01]  /*00c0*/  LDC.64 R22, c[0x0][0x3a8] ;  /* 0x0000ea00ff167b82 */ /* 0x000f220000000a00 */
[----:B0-----:R-:W-:Y:S01]  /*00d0*/  ISETP.GE.U32.AND P5, PT, R0, R3, PT ;  /* 0x000000030000720c */ /* 0x001fe20003fa6070 */
[----:B------:R-:W-:-:S12]  /*00e0*/  IMAD.MOV.U32 R4, RZ, RZ, R0 ;  /* 0x000000ffff047224 */ /* 0x000fd800078e0000 */
[----:B------:R-:W-:Y:S01]  /*00f0*/  @!P5 IMAD.IADD R26, R2, 0x1, R4 ;  /* 0x00000001021ad824 */ /* 0x000fe200078e0204 */
[----:B------:R-:W0:Y:S04]  /*0100*/  @!P5 LDC.64 R8, c[0x0][0x3b0] ;  /* 0x0000ec00ff08db82 */ /* 0x000e280000000a00 */
[----:B-1----:R-:W-:-:S05]  /*0110*/  @!P5 IADD3 R10, P0, PT, R26, R10, RZ ;  /* 0x0000000a1a0ad210 */ /* 0x002fca0007f1e0ff */
[----:B------:R-:W-:-:S05]  /*0120*/  @!P5 IMAD.X R11, RZ, RZ, R11, P0 ;  /* 0x000000ffff0bd224 */ /* 0x000fca00000e060b */
[----:B------:R1:W4:Y:S01]  /*0130*/  @!P5 LDG.E.U8 R7, desc[UR4][R10.64] ;  /* 0x000000040a07d981 */ /* 0x000322000c1e1100 */
[----:B------:R-:W-:-:S05]  /*0140*/  @!P5 VIADD R0, R4, 0x80 ;  /* 0x000000800400d836 */ /* 0x000fca0000000000 */
[----:B------:R-:W-:-:S13]  /*0150*/  ISETP.GE.U32.AND P4, PT, R0, R3, PT ;  /* 0x000000030000720c */ /* 0x000fda0003f86070 */
[----:B------:R-:W-:Y:S01]  /*0160*/  @!P4 IMAD.IADD R25, R2, 0x1, R0 ;  /* 0x000000010219c824 */ /* 0x000fe200078e0200 */
[----:B------:R-:W3:Y:S04]  /*0170*/  @!P4 LDC.64 R20, c[0x0][0x3b0] ;  /* 0x0000ec00ff14cb82 */ /* 0x000ee80000000a00 */
[----:B--2---:R-:W-:-:S05]  /*0180*/  @!P4 IADD3 R12, P0, PT, R25, R12, RZ ;  /* 0x0000000c190cc210 */ /* 0x004fca0007f1e0ff */
[----:B------:R-:W-:-:S05]  /*0190*/  @!P4 IMAD.X R13, RZ, RZ, R13, P0 ;  /* 0x000000ffff0dc224 */ /* 0x000fca00000e060d */
[----:B------:R2:W4:Y:S01]  /*01a0*/  @!P4 LDG.E.U8 R6, desc[UR4][R12.64] ;  /* 0x000000040c06c981 */ /* 0x000522000c1e1100 */
[----:B------:R-:W-:Y:S01]  /*01b0*/  @!P4 VIADD R0, R0, 0x80 ;  /* 0x000000800000c836 */ /* 0x000fe20000000000 */
[----:B-1----:R-:W-:Y:S01]  /*01c0*/  CS2R R10, SRZ ;  /* 0x00000000000a7805 */ /* 0x002fe2000001ff00 */
[----:B0-----:R-:W-:-:S03]  /*01d0*/  @!P5 IMAD.WIDE.U32 R8, R26, 0x8, R8 ;  /* 0x000000081a08d825 */ /* 0x001fc600078e0008 */
[----:B------:R-:W-:Y:S02]  /*01e0*/  ISETP.GE.U32.AND P1, PT, R0, R3, PT ;  /* 0x000000030000720c */ /* 0x000fe40003f26070 */
[----:B------:R-:W-:Y:S01]  /*01f0*/  CS2R R14, SRZ ;  /* 0x00000000000e7805 */ /* 0x000fe2000001ff00 */
[----:B------:R0:W4:Y:S01]  /*0200*/  @!P5 LDG.E.64 R10, desc[UR4][R8.64] ;  /* 0x00000004080ad981 */ /* 0x000122000c1e1b00 */
[----:B--2---:R-:W-:Y:S01]  /*0210*/  CS2R R12, SRZ ;  /* 0x00000000000c7805 */ /* 0x004fe2000001ff00 */
[----:B---3--:R-:W-:-:S05]  /*0220*/  @!P4 IMAD.WIDE.U32 R20, R25, 0x8, R20 ;  /* 0x000000081914c825 */ /* 0x008fca00078e0014 */
[----:B------:R1:W2:Y:S01]  /*0230*/  @!P4 LDG.E.64 R12, desc[UR4][R20.64] ;  /* 0x00000004140cc981 */ /* 0x0002a2000c1e1b00 */
[----:B0-----:R-:W0:Y:S02]  /*0240*/  LDC.64 R8, c[0x0][0x3a0] ;  /* 0x0000e800ff087b82 */ /* 0x001e240000000a00 */
[----:B------:R-:W-:Y:S02]  /*0250*/  @!P1 IMAD.IADD R24, R2, 0x1, R0 ;  /* 0x0000000102189824 */ /* 0x000fe400078e0200 */
[----:B------:R-:W-:-:S04]  /*0260*/  @!P1 VIADD R0, R0, 0x80 ;  /* 0x0000008000009836 */ /* 0x000fc80000000000 */
[----:B------:R-:W3:Y:S01]  /*0270*/  @!P1 LDC.64 R18, c[0x0][0x3b0] ;  /* 0x0000ec00ff129b82 */ /* 0x000ee20000000a00 */
[----:B------:R-:W-:Y:S02]  /*0280*/  ISETP.GE.U32.AND P2, PT, R0, R3, PT ;  /* 0x000000030000720c */ /* 0x000fe40003f46070 */
[----:B------:R-:W-:Y:S02]  /*0290*/  @!P5 IADD3 R26, P0, PT, R26, R16, RZ ;  /* 0x000000101a1ad210 */ /* 0x000fe40007f1e0ff */
[----:B----4-:R-:W-:-:S09]  /*02a0*/  @!P4 IADD3 R22, P3, PT, R25, R22, RZ ;  /* 0x000000161916c210 */ /* 0x010fd20007f7e0ff */
[----:B-1----:R-:W1:Y:S01]  /*02b0*/  @!P2 LDC.64 R20, c[0x0][0x3b0] ;  /* 0x0000ec00ff14ab82 */ /* 0x002e620000000a00 */
[----:B---3--:R-:W-:-:S05]  /*02c0*/  @!P1 IMAD.WIDE.U32 R18, R24, 0x8, R18 ;  /* 0x0000000818129825 */ /* 0x008fca00078e0012 */
[----:B------:R3:W4:Y:S02]  /*02d0*/  @!P1 LDG.E.64 R14, desc[UR4][R18.64] ;  /* 0x00000004120e9981 */ /* 0x000724000c1e1b00 */
[----:B---3--:R-:W3:Y:S01]  /*02e0*/  LDC.64 R18, c[0x0][0x3a8] ;  /* 0x0000ea00ff127b82 */ /* 0x008ee20000000a00 */
[----:B------:R-:W-:Y:S02]  /*02f0*/  @!P5 IMAD.X R27, RZ, RZ, R17, P0 ;  /* 0x000000ffff1bd224 */ /* 0x000fe400000e0611 */
[----:B------:R-:W-:-:S05]  /*0300*/  @!P4 IMAD.X R23, RZ, RZ, R23, P3 ;  /* 0x000000ffff17c224 */ /* 0x000fca00018e0617 */
[----:B------:R-:W1:Y:S01]  /*0310*/  LDC.64 R16, c[0x0][0x3a0] ;  /* 0x0000e800ff107b82 */ /* 0x000e620000000a00 */
[----:B0-----:R-:W-:Y:S02]  /*0320*/  @!P1 IADD3 R28, P0, PT, R24, R8, RZ ;  /* 0x00000008181c9210 */ /* 0x001fe40007f1e0ff */
[----:B------:R0:W2:Y:S03]  /*0330*/  @!P4 LDG.E.U8 R8, desc[UR4][R22.64] ;  /* 0x000000041608c981 */ /* 0x0000a6000c1e1100 */
[----:B------:R-:W-:-:S05]  /*0340*/  @!P1 IMAD.X R29, RZ, RZ, R9, P0 ;  /* 0x000000ffff1d9224 */ /* 0x000fca00000e0609 */
[----:B------:R-:W4:Y:S01]  /*0350*/  @!P1 LDG.E.U8 R9, desc[UR4][R28.64] ;  /* 0x000000041c099981 */ /* 0x000f22000c1e1100 */
[----:B0-----:R-:W-:Y:S01]  /*0360*/  @!P2 IMAD.IADD R22, R2, 0x1, R0 ;  /* 0x000000010216a824 */ /* 0x001fe200078e0200 */
[----:B---3--:R-:W-:-:S03]  /*0370*/  @!P1 IADD3 R18, P0, PT, R24, R18, RZ ;  /* 0x0000001218129210 */ /* 0x008fc60007f1e0ff */
[----:B-1----:R-:W-:-:S04]  /*0380*/  @!P2 IMAD.WIDE.U32 R20, R22, 0x8, R20 ;  /* 0x000000081614a825 */ /* 0x002fc800078e0014 */
[----:B------:R-:W-:Y:S02]  /*0390*/  @!P1 IMAD.X R19, RZ, RZ, R19, P0 ;  /* 0x000000ffff139224 */ /* 0x000fe400000e0613 */
[----:B------:R-:W-:Y:S01]  /*03a0*/  @!P2 VIADD R0, R0, 0x80 ;  /* 0x000000800000a836 */ /* 0x000fe20000000000 */
[----:B------:R-:W-:Y:S02]  /*03b0*/  @!P2 IADD3 R16, P0, PT, R22, R16, RZ ;  /* 0x000000101610a210 */ /* 0x000fe40007f1e0ff */
[----:B------:R0:W3:Y:S03]  /*03c0*/  @!P1 LDG.E.U8 R23, desc[UR4][R18.64] ;  /* 0x0000000412179981 */ /* 0x0000e6000c1e1100 */
[----:B------:R-:W-:Y:S01]  /*03d0*/  @!P2 IMAD.X R17, RZ, RZ, R17, P0 ;  /* 0x000000ffff11a224 */ /* 0x000fe200000e0611 */
[----:B------:R-:W-:Y:S01]  /*03e0*/  ISETP.GE.U32.AND P0, PT, R0, R3, PT ;  /* 0x000000030000720c */ /* 0x000fe20003f06070 */
[----:B0-----:R-:W0:Y:S01]  /*03f0*/  LDC.64 R18, c[0x0][0x3a0] ;  /* 0x0000e800ff127b82 */ /* 0x001e220000000a00 */
[----:B------:R-:W-:-:S02]  /*0400*/  P2R R24, PR, RZ, 0x2 ;  /* 0x00000002ff187803 */ /* 0x000fc40000000000 */
[----:B------:R-:W-:Y:S02]  /*0410*/  @!P5 ISETP.NE.AND P6, PT, R7, RZ, PT ;  /* 0x000000ff0700d20c */ /* 0x000fe40003fc5270 */
[----:B------:R1:W2:Y:S02]  /*0420*/  @!P5 LDG.E.U8 R7, desc[UR4][R26.64] ;  /* 0x000000041a07d981 */ /* 0x0002a4000c1e1100 */
[----:B-1----:R-:W-:-:S06]  /*0430*/  CS2R R26, SRZ ;  /* 0x00000000001a7805 */ /* 0x002fcc000001ff00 */
[----:B------:R1:W3:Y:S02]  /*0440*/  @!P2 LDG.E.64 R26, desc[UR4][R20.64] ;  /* 0x00000004141aa981 */ /* 0x0002e4000c1e1b00 */
[----:B-1----:R-:W1:Y:S01]  /*0450*/  LDC.64 R20, c[0x0][0x3a8] ;  /* 0x0000ea00ff147b82 */ /* 0x002e620000000a00 */
[----:B------:R-:W-:-:S04]  /*0460*/  P2R R25, PR, RZ, 0x40 ;  /* 0x00000040ff197803 */ /* 0x000fc80000000000 */
[----:B------:R-:W-:Y:S02]  /*0470*/  ISETP.NE.AND P1, PT, R25, RZ, PT ;  /* 0x000000ff1900720c */ /* 0x000fe40003f25270 */
[----:B------:R0:W3:Y:S02]  /*0480*/  @!P2 LDG.E.U8 R25, desc[UR4][R16.64] ;  /* 0x000000041019a981 */ /* 0x0000e4000c1e1100 */
[----:B0-----:R-:W0:Y:S01]  /*0490*/  LDC.64 R16, c[0x0][0x3a8] ;  /* 0x0000ea00ff107b82 */ /* 0x001e220000000a00 */
[----:B-1----:R-:W-:Y:S01]  /*04a0*/  @!P2 IADD3 R28, P3, PT, R22, R20, RZ ;  /* 0x00000014161ca210 */ /* 0x002fe20007f7e0ff */
[----:B------:R-:W-:-:S04]  /*04b0*/  @!P0 IMAD.IADD R20, R2, 0x1, R0 ;  /* 0x0000000102148824 */ /* 0x000fc800078e0200 */
[----:B------:R-:W-:Y:S01]  /*04c0*/  @!P2 IMAD.X R29, RZ, RZ, R21, P3 ;  /* 0x000000ffff1da224 */ /* 0x000fe200018e0615 */
[----:B------:R-:W-:Y:S01]  /*04d0*/  @!P0 IADD3 R18, P3, PT, R20, R18, RZ ;  /* 0x0000001214128210 */ /* 0x000fe20007f7e0ff */
[----:B------:R-:W-:-:S03]  /*04e0*/  @!P0 VIADD R0, R0, 0x80 ;  /* 0x0000008000008836 */ /* 0x000fc60000000000 */
[----:B------:R-:W3:Y:S01]  /*04f0*/  @!P2 LDG.E.U8 R22, desc[UR4][R28.64] ;  /* 0x000000041c16a981 */ /* 0x000ee2000c1e1100 */
[----:B------:R-:W-:-:S05]  /*0500*/  @!P0 IMAD.X R19, RZ, RZ, R19, P3 ;  /* 0x000000ffff138224 */ /* 0x000fca00018e0613 */
[----:B------:R1:W3:Y:S01]  /*0510*/  @!P0 LDG.E.U8 R21, desc[UR4][R18.64] ;  /* 0x0000000412158981 */ /* 0x0002e2000c1e1100 */
[----:B0-----:R-:W-:Y:S01]  /*0520*/  @!P0 IADD3 R16, P3, PT, R20, R16, RZ ;  /* 0x0000001014108210 */ /* 0x001fe20007f7e0ff */
[----:B-1----:R-:W0:Y:S04]  /*0530*/  LDC.64 R18, c[0x0][0x3a0] ;  /* 0x0000e800ff127b82 */ /* 0x002e280000000a00 */
[----:B------:R-:W-:Y:S01]  /*0540*/  @!P0 IMAD.X R17, RZ, RZ, R17, P3 ;  /* 0x000000ffff118224 */ /* 0x000fe200018e0611 */
[----:B------:R-:W-:-:S04]  /*0550*/  ISETP.GE.U32.AND P3, PT, R0, R3, PT ;  /* 0x000000030000720c */ /* 0x000fc80003f66070 */
[----:B------:R1:W3:Y:S09]  /*0560*/  @!P0 LDG.E.U8 R16, desc[UR4][R16.64] ;  /* 0x0000000410108981 */ /* 0x0002f2000c1e1100 */
[----:B-1----:R-:W-:-:S05]  /*0570*/  @!P3 IMAD.IADD R17, R2, 0x1, R0 ;  /* 0x000000010211b824 */ /* 0x002fca00078e0200 */
[----:B0-----:R-:W-:-:S05]  /*0580*/  @!P3 IADD3 R18, P6, PT, R17, R18, RZ ;  /* 0x000000121112b210 */ /* 0x001fca0007fde0ff */
[----:B------:R-:W-:Y:S01]  /*0590*/  @!P3 IMAD.X R19, RZ, RZ, R19, P6 ;  /* 0x000000ffff13b224 */ /* 0x000fe200030e0613 */
[----:B------:R-:W-:-:S04]  /*05a0*/  @!P4 ISETP.NE.AND P6, PT, R6, RZ, PT ;  /* 0x000000ff0600c20c */ /* 0x000fc80003fc5270 */
[----:B------:R0:W3:Y:S01]  /*05b0*/  @!P3 LDG.E.U8 R6, desc[UR4][R18.64] ;  /* 0x000000041206b981 */ /* 0x0000e2000c1e1100 */
[----:B------:R-:W-:-:S04]  /*05c0*/  @!P5 SEL R28, RZ, 0x1, !P1 ;  /* 0x00000001ff1cd807 */ /* 0x000fc80004800000 */
[----:B------:R-:W-:Y:S02]  /*05d0*/  @!P5 PRMT R5, R28, 0x7610, R5 ;  /* 0x000076101c05d816 */ /* 0x000fe40000000005 */
[----:B------:R-:W1:Y:S01]  /*05e0*/  @!P0 LDC.64 R28, c[0x0][0x3b0] ;  /* 0x0000ec00ff1c8b82 */ /* 0x000e620000000a00 */
[----:B------:R-:W-:Y:S02]  /*05f0*/  ISETP.NE.AND P1, PT, R24, RZ, PT ;  /* 0x000000ff1800720c */ /* 0x000fe40003f25270 */
[----:B------:R-:W-:Y:S02]  /*0600*/  @!P4 SEL R24, RZ, 0x1, !P6 ;  /* 0x00000001ff18c807 */ /* 0x000fe40007000000 */
[----:B0-----:R-:W-:-:S09]  /*0610*/  PRMT R19, RZ, 0x7610, R19 ;  /* 0x00007610ff137816 */ /* 0x001fd20000000013 */
[----:B----4-:R-:W-:Y:S01]  /*0620*/  @!P1 ISETP.NE.AND P6, PT, R9, RZ, PT ;  /* 0x000000ff0900920c */ /* 0x010fe20003fc5270 */
[----:B-1----:R-:W-:Y:S01]  /*0630*/  @!P0 IMAD.WIDE.U32 R28, R20, 0x8, R28 ;  /* 0x00000008141c8825 */ /* 0x002fe200078e001c */
[----:B------:R-:W-:-:S03]  /*0640*/  PRMT R20, RZ, 0x7610, R20 ;  /* 0x00007610ff147816 */ /* 0x000fc60000000014 */
[----:B------:R-:W-:Y:S01]  /*0650*/  @!P3 VIADD R0, R0, 0x80 ;  /* 0x000000800000b836 */ /* 0x000fe20000000000 */
[----:B--2---:R-:W-:Y:S02]  /*0660*/  ISETP.EQ.OR P5, PT, R7, RZ, P5 ;  /* 0x000000ff0700720c */ /* 0x004fe40002fa2670 */
[----:B------:R-:W-:-:S04]  /*0670*/  PRMT R7, RZ, 0x7610, R7 ;  /* 0x00007610ff077816 */ /* 0x000fc80000000007 */
[----:B------:R-:W-:Y:S02]  /*0680*/  @!P4 PRMT R7, R24, 0x7610, R7 ;  /* 0x000076101807c816 */ /* 0x000fe40000000007 */
[----:B------:R-:W-:Y:S02]  /*0690*/  ISETP.EQ.OR P4, PT, R8, RZ, P4 ;  /* 0x000000ff0800720c */ /* 0x000fe40002782670 */
[----:B------:R-:W-:Y:S02]  /*06a0*/  @!P1 SEL R8, RZ, 0x1, !P6 ;  /* 0x00000001ff089807 */ /* 0x000fe40007000000 */
[----:B------:R-:W-:Y:S02]  /*06b0*/  P2R R18, PR, RZ, 0x10 ;  /* 0x00000010ff127803 */ /* 0x000fe40000000000 */
[----:B------:R-:W-:Y:S02]  /*06c0*/  @!P1 PRMT R19, R8, 0x7610, R19 ;  /* 0x0000761008139816 */ /* 0x000fe40000000013 */
[----:B------:R-:W0:Y:S01]  /*06d0*/  LDC.64 R8, c[0x0][0x3a8] ;  /* 0x0000ea00ff087b82 */ /* 0x000e220000000a00 */
[----:B---3--:R-:W-:-:S02]  /*06e0*/  @!P2 ISETP.NE.AND P4, PT, R25, RZ, PT ;  /* 0x000000ff1900a20c */ /* 0x008fc40003f85270 */
[----:B------:R-:W-:-:S06]  /*06f0*/  CS2R R24, SRZ ;  /* 0x0000000000187805 */ /* 0x000fcc000001ff00 */
[----:B------:R1:W2:Y:S02]  /*0700*/  @!P0 LDG.E.64 R24, desc[UR4][R28.64] ;  /* 0x000000041c188981 */ /* 0x0002a4000c1e1b00 */
[----:B-1----:R-:W1:Y:S01]  /*0710*/  @!P3 LDC.64 R28, c[0x0][0x3b0] ;  /* 0x0000ec00ff1cbb82 */ /* 0x002e620000000a00 */
[----:B------:R-:W-:Y:S02]  /*0720*/  ISETP.EQ.OR P1, PT, R23, RZ, P1 ;  /* 0x000000ff1700720c */ /* 0x000fe40000f22670 */
[----:B------:R-:W-:-:S04]  /*0730*/  @!P2 SEL R23, RZ, 0x1, !P4 ;  /* 0x00000001ff17a807 */ /* 0x000fc80006000000 */
[----:B------:R-:W-:Y:S02]  /*0740*/  @!P2 PRMT R20, R23, 0x7610, R20 ;  /* 0x000076101714a816 */ /* 0x000fe40000000014 */
[----:B------:R-:W-:-:S04]  /*0750*/  @!P0 ISETP.NE.AND P4, PT, R21, RZ, PT ;  /* 0x000000ff1500820c */ /* 0x000fc80003f85270 */
[----:B------:R-:W-:Y:S02]  /*0760*/  @!P0 SEL R21, RZ, 0x1, !P4 ;  /* 0x00000001ff158807 */ /* 0x000fe40006000000 */
[C---:B0-----:R-:W-:Y:S02]  /*0770*/  @!P3 IADD3 R8, P4, PT, R17.reuse, R8, RZ ;  /* 0x000000081108b210 */ /* 0x041fe40007f9e0ff */
[----:B------:R-:W-:Y:S02]  /*0780*/  ISETP.EQ.OR P2, PT, R22, RZ, P2 ;  /* 0x000000ff1600720c */ /* 0x000fe40001742670 */
[----:B------:R-:W-:Y:S01]  /*0790*/  CS2R R22, SRZ ;  /* 0x0000000000167805 */ /* 0x000fe2000001ff00 */
[----:B-1----:R-:W-:-:S04]  /*07a0*/  @!P3 IMAD.WIDE.U32 R28, R17, 0x8, R28 ;  /* 0x00000008111cb825 */ /* 0x002fc800078e001c */
[----:B------:R-:W-:Y:S01]  /*07b0*/  @!P3 IMAD.X R9, RZ, RZ, R9, P4 ;  /* 0x000000ffff09b224 */ /* 0x000fe200020e0609 */
[----:B------:R-:W3:Y:S04]  /*07c0*/  @!P3 LDG.E.64 R22, desc[UR4][R28.64] ;  /* 0x000000041c16b981 */ /* 0x000ee8000c1e1b00 */
[----:B------:R0:W4:Y:S02]  /*07d0*/  @!P3 LDG.E.U8 R28, desc[UR4][R8.64] ;  /* 0x00000004081cb981 */ /* 0x000124000c1e1100 */
[----:B0-----:R-:W0:Y:S01]  /*07e0*/  LDC.64 R8, c[0x0][0x3a0] ;  /* 0x0000e800ff087b82 */ /* 0x001e220000000a00 */
[----:B------:R-:W-:-:S04]  /*07f0*/  @!P3 ISETP.NE.AND P4, PT, R6, RZ, PT ;  /* 0x000000ff0600b20c */ /* 0x000fc80003f85270 */
[----:B------:R-:W-:Y:S02]  /*0800*/  @!P3 SEL R17, RZ, 0x1, !P4 ;  /* 0x00000001ff11b807 */ /* 0x000fe40006000000 */
[----:B------:R-:W-:Y:S02]  /*0810*/  ISETP.GE.U32.AND P4, PT, R0, R3, PT ;  /* 0x000000030000720c */ /* 0x000fe40003f86070 */
[----:B------:R-:W-:-:S04]  /*0820*/  PRMT R6, RZ, 0x7610, R6 ;  /* 0x00007610ff067816 */ /* 0x000fc80000000006 */
[----:B------:R-:W-:Y:S02]  /*0830*/  @!P0 PRMT R6, R21, 0x7610, R6 ;  /* 0x0000761015068816 */ /* 0x000fe40000000006 */
[----:B------:R-:W-:Y:S02]  /*0840*/  ISETP.EQ.OR P0, PT, R16, RZ, P0 ;  /* 0x000000ff1000720c */ /* 0x000fe40000702670 */
[----:B------:R-:W-:-:S03]  /*0850*/  PRMT R16, RZ, 0x7610, R16 ;  /* 0x00007610ff107816 */ /* 0x000fc60000000010 */
[----:B------:R-:W1:Y:S01]  /*0860*/  @!P4 LDC.64 R30, c[0x0][0x3b0] ;  /* 0x0000ec00ff1ecb82 */ /* 0x000e620000000a00 */
[----:B------:R-:W-:Y:S01]  /*0870*/  @!P3 PRMT R16, R17, 0x7610, R16 ;  /* 0x000076101110b816 */ /* 0x000fe20000000010 */
[----:B------:R-:W-:-:S05]  /*0880*/  @!P4 IMAD.IADD R17, R2, 0x1, R0 ;  /* 0x000000010211c824 */ /* 0x000fca00078e0200 */
[----:B0-----:R-:W-:-:S05]  /*0890*/  @!P4 IADD3 R8, P6, PT, R17, R8, RZ ;  /* 0x000000081108c210 */ /* 0x001fca0007fde0ff */
[----:B------:R-:W-:-:S05]  /*08a0*/  @!P4 IMAD.X R9, RZ, RZ, R9, P6 ;  /* 0x000000ffff09c224 */ /* 0x000fca00030e0609 */
[----:B------:R0:W2:Y:S02]  /*08b0*/  @!P4 LDG.E.U8 R21, desc[UR4][R8.64] ;  /* 0x000000040815c981 */ /* 0x0000a4000c1e1100 */
[----:B0-----:R-:W0:Y:S01]  /*08c0*/  LDC.64 R8, c[0x0][0x3a8] ;  /* 0x0000ea00ff087b82 */ /* 0x001e220000000a00 */
[C---:B-1----:R-:W-:Y:S01]  /*08d0*/  @!P4 IMAD.WIDE.U32 R30, R17.reuse, 0x8, R30 ;  /* 0x00000008111ec825 */ /* 0x042fe200078e001e */
[----:B----4-:R-:W-:Y:S02]  /*08e0*/  ISETP.EQ.OR P3, PT, R28, RZ, P3 ;  /* 0x000000ff1c00720c */ /* 0x010fe40001f62670 */
[----:B0-----:R-:W-:-:S05]  /*08f0*/  @!P4 IADD3 R28, P6, PT, R17, R8, RZ ;  /* 0x00000008111cc210 */ /* 0x001fca0007fde0ff */
[----:B------:R-:W-:Y:S01]  /*0900*/  @!P4 IMAD.X R29, RZ, RZ, R9, P6 ;  /* 0x000000ffff1dc224 */ /* 0x000fe200030e0609 */
[----:B--2---:R-:W-:-:S04]  /*0910*/  @!P4 ISETP.NE.AND P6, PT, R21, RZ, PT ;  /* 0x000000ff1500c20c */ /* 0x004fc80003fc5270 */
[----:B------:R-:W2:Y:S01]  /*0920*/  @!P4 LDG.E.U8 R21, desc[UR4][R28.64] ;  /* 0x000000041c15c981 */ /* 0x000ea2000c1e1100 */
[----:B------:R-:W-:Y:S02]  /*0930*/  PRMT R17, RZ, 0x7610, R17 ;  /* 0x00007610ff117816 */ /* 0x000fe40000000011 */
[----:B------:R-:W-:-:S04]  /*0940*/  @!P4 SEL R8, RZ, 0x1, !P6 ;  /* 0x00000001ff08c807 */ /* 0x000fc80007000000 */
[----:B------:R-:W-:Y:S02]  /*0950*/  @!P4 PRMT R17, R8, 0x7610, R17 ;  /* 0x000076100811c816 */ /* 0x000fe40000000011 */
[----:B------:R-:W0:Y:S02]  /*0960*/  @!P5 LDC.64 R8, c[0x0][0x388] ;  /* 0x0000e200ff08db82 */ /* 0x000e240000000a00 */
[----:B0-----:R-:W-:-:S05]  /*0970*/  @!P5 IADD3 R8, P6, PT, R10, R8, RZ ;  /* 0x000000080a08d210 */ /* 0x001fca0007fde0ff */
[----:B------:R-:W-:Y:S01]  /*0980*/  @!P5 IMAD.X R9, R11, 0x1, R9, P6 ;  /* 0x000000010b09d824 */ /* 0x000fe200030e0609 */
[----:B------:R-:W-:Y:S01]  /*0990*/  ISETP.NE.AND P6, PT, R18, RZ, PT ;  /* 0x000000ff1200720c */ /* 0x000fe20003fc5270 */
[----:B------:R-:W-:-:S03]  /*09a0*/  VIADD R18, R4, 0x80 ;  /* 0x0000008004127836 */ /* 0x000fc60000000000 */
[----:B------:R0:W5:Y:S02]  /*09b0*/  @!P5 LDG.E.U8 R5, desc[UR4][R8.64] ;  /* 0x000000040805d981 */ /* 0x000164000c1e1100 */
[----:B------:R-:W-:-:S13]  /*09c0*/  ISETP.GE.U32.OR P6, PT, R18, R3, P6 ;  /* 0x000000031200720c */ /* 0x000fda00037c6470 */
[----:B0-----:R-:W0:Y:S02]  /*09d0*/  @!P6 LDC.64 R8, c[0x0][0x388] ;  /* 0x0000e200ff08eb82 */ /* 0x001e240000000a00 */
[----:B0-----:R-:W-:Y:S01]  /*09e0*/  @!P6 IADD3 R10, P5, PT, R12, R8, RZ ;  /* 0x000000080c0ae210 */ /* 0x001fe20007fbe0ff */
[----:B------:R-:W-:-:S05]  /*09f0*/  VIADD R12, R4, 0x100 ;  /* 0x00000100040c7836 */ /* 0x000fca0000000000 */
[----:B------:R-:W-:Y:S01]  /*0a00*/  ISETP.GE.U32.OR P1, PT, R12, R3, P1 ;  /* 0x000000030c00720c */ /* 0x000fe20000f26470 */
[----:B------:R-:W-:Y:S01]  /*0a10*/  @!P6 IMAD.X R11, R13, 0x1, R9, P5 ;  /* 0x000000010d0be824 */ /* 0x000fe200028e0609 */
[----:B------:R-:W-:Y:S01]  /*0a20*/  CS2R R28, SRZ ;  /* 0x00000000001c7805 */ /* 0x000fe2000001ff00 */
[----:B------:R-:W-:-:S03]  /*0a30*/  @!P4 VIADD R0, R0, 0x80 ;  /* 0x000000800000c836 */ /* 0x000fc60000000000 */
[----:B------:R0:W5:Y:S04]  /*0a40*/  @!P6 LDG.E.U8 R7, desc[UR4][R10.64] ;  /* 0x000000040a07e981 */ /* 0x000168000c1e1100 */
[----:B------:R-:W4:Y:S03]  /*0a50*/  @!P4 LDG.E.64 R28, desc[UR4][R30.64] ;  /* 0x000000041e1cc981 */ /* 0x000f26000c1e1b00 */
[----:B------:R-:W1:Y:S08]  /*0a60*/  @!P1 LDC.64 R8, c[0x0][0x388] ;  /* 0x0000e200ff089b82 */ /* 0x000e700000000a00 */
[----:B0-----:R-:W0:Y:S01]  /*0a70*/  LDC.64 R10, c[0x0][0x3a8] ;  /* 0x0000ea00ff0a7b82 */ /* 0x001e220000000a00 */
[----:B------:R-:W-:-:S05]  /*0a80*/  VIADD R12, R4, 0x180 ;  /* 0x00000180040c7836 */ /* 0x000fca0000000000 */
[----:B------:R-:W-:Y:S02]  /*0a90*/  ISETP.GE.U32.OR P2, PT, R12, R3, P2 ;  /* 0x000000030c00720c */ /* 0x000fe40001746470 */
[----:B-1----:R-:W-:-:S05]  /*0aa0*/  @!P1 IADD3 R12, P6, PT, R14, R8, RZ ;  /* 0x000000080e0c9210 */ /* 0x002fca0007fde0ff */
[----:B------:R-:W-:-:S06]  /*0ab0*/  @!P1 IMAD.X R13, R15, 0x1, R9, P6 ;  /* 0x000000010f0d9824 */ /* 0x000fcc00030e0609 */
[----:B------:R-:W1:Y:S01]  /*0ac0*/  @!P2 LDC.64 R8, c[0x0][0x388] ;  /* 0x0000e200ff08ab82 */ /* 0x000e620000000a00 */
[----:B------:R3:W5:Y:S01]  /*0ad0*/  @!P1 LDG.E.U8 R19, desc[UR4][R12.64] ;  /* 0x000000040c139981 */ /* 0x000762000c1e1100 */
[----:B-1----:R-:W-:-:S05]  /*0ae0*/  @!P2 IADD3 R8, P1, PT, R26, R8, RZ ;  /* 0x000000081a08a210 */ /* 0x002fca0007f3e0ff */
[----:B------:R-:W-:Y:S01]  /*0af0*/  @!P2 IMAD.X R9, R27, 0x1, R9, P1 ;  /* 0x000000011b09a824 */ /* 0x000fe200008e0609 */
[----:B------:R-:W-:-:S04]  /*0b00*/  CS2R R26, SRZ ;  /* 0x00000000001a7805 */ /* 0x000fc8000001ff00 */
[----:B------:R-:W5:Y:S01]  /*0b10*/  @!P2 LDG.E.U8 R20, desc[UR4][R8.64] ;  /* 0x000000040814a981 */ /* 0x000f62000c1e1100 */
[----:B--2---:R-:W-:Y:S02]  /*0b20*/  ISETP.EQ.OR P5, PT, R21, RZ, P4 ;  /* 0x000000ff1500720c */ /* 0x004fe400027a2670 */
[----:B------:R-:W-:-:S13]  /*0b30*/  ISETP.GE.U32.AND P4, PT, R0, R3, PT ;  /* 0x000000030000720c */ /* 0x000fda0003f86070 */
[----:B------:R-:W-:Y:S01]  /*0b40*/  @!P4 IMAD.IADD R14, R2, 0x1, R0 ;  /* 0x00000001020ec824 */ /* 0x000fe200078e0200 */
[----:B---3--:R-:W1:Y:S04]  /*0b50*/  @!P4 LDC.64 R12, c[0x0][0x3b0] ;  /* 0x0000ec00ff0ccb82 */ /* 0x008e680000000a00 */
[----:B0-----:R-:W-:-:S05]  /*0b60*/  @!P4 IADD3 R10, P6, PT, R14, R10, RZ ;  /* 0x0000000a0e0ac210 */ /* 0x001fca0007fde0ff */
[----:B------:R-:W-:-:S05]  /*0b70*/  @!P4 IMAD.X R11, RZ, RZ, R11, P6 ;  /* 0x000000ffff0bc224 */ /* 0x000fca00030e060b */
[----:B------:R0:W2:Y:S02]  /*0b80*/  @!P4 LDG.E.U8 R0, desc[UR4][R10.64] ;  /* 0x000000040a00c981 */ /* 0x0000a4000c1e1100 */
[----:B0-----:R-:W0:Y:S01]  /*0b90*/  LDC.64 R10, c[0x0][0x3a0] ;  /* 0x0000e800ff0a7b82 */ /* 0x001e220000000a00 */
[----:B-1----:R-:W-:-:S05]  /*0ba0*/  @!P4 IMAD.WIDE.U32 R12, R14, 0x8, R12 ;  /* 0x000000080e0cc825 */ /* 0x002fca00078e000c */
[----:B------:R-:W3:Y:S01]  /*0bb0*/  @!P4 LDG.E.64 R26, desc[UR4][R12.64] ;  /* 0x000000040c1ac981 */ /* 0x000ee2000c1e1b00 */
[----:B0-----:R-:W-:-:S05]  /*0bc0*/  @!P4 IADD3 R10, P1, PT, R14, R10, RZ ;  /* 0x0000000a0e0ac210 */ /* 0x001fca0007f3e0ff */
[----:B------:R-:W-:-:S05]  /*0bd0*/  @!P4 IMAD.X R11, RZ, RZ, R11, P1 ;  /* 0x000000ffff0bc224 */ /* 0x000fca00008e060b */
[----:B------:R0:W4:Y:S01]  /*0be0*/  @!P4 LDG.E.U8 R15, desc[UR4][R10.64] ;  /* 0x000000040a0fc981 */ /* 0x000122000c1e1100 */
[----:B------:R-:W-:-:S05]  /*0bf0*/  VIADD R14, R4, 0x200 ;  /* 0x00000200040e7836 */ /* 0x000fca0000000000 */
[----:B------:R-:W-:Y:S01]  /*0c00*/  ISETP.GE.U32.OR P0, PT, R14, R3, P0 ;  /* 0x000000030e00720c */ /* 0x000fe20000706470 */
[----:B------:R-:W-:-:S12]  /*0c10*/  VIADD R14, R4, 0x280 ;  /* 0x00000280040e7836 */ /* 0x000fd80000000000 */
[----:B------:R-:W1:Y:S01]  /*0c20*/  @!P0 LDC.64 R8, c[0x0][0x388] ;  /* 0x0000e200ff088b82 */ /* 0x000e620000000a00 */
[----:B------:R-:W-:Y:S01]  /*0c30*/  ISETP.GE.U32.OR P3, PT, R14, R3, P3 ;  /* 0x000000030e00720c */ /* 0x000fe20001f66470 */
[----:B0-----:R-:W-:Y:S01]  /*0c40*/  VIADD R10, R4, 0x380 ;  /* 0x00000380040a7836 */ /* 0x001fe20000000000 */
[----:B--2---:R-:W-:Y:S01]  /*0c50*/  ISETP.EQ.OR P1, PT, R0, RZ, P4 ;  /* 0x000000ff0000720c */ /* 0x004fe20002722670 */
[----:B------:R-:W-:-:S03]  /*0c60*/  VIADD R0, R4, 0x300 ;  /* 0x0000030004007836 */ /* 0x000fc60000000000 */
[-C--:B------:R-:W-:Y:S02]  /*0c70*/  ISETP.GE.U32.OR P1, PT, R10, R3.reuse, P1 ;  /* 0x000000030a00720c */ /* 0x080fe40000f26470 */
[----:B------:R-:W-:Y:S02]  /*0c80*/  ISETP.GE.U32.OR P5, PT, R0, R3, P5 ;  /* 0x000000030000720c */ /* 0x000fe40002fa6470 */
[----:B-1----:R-:W-:-:S05]  /*0c90*/  @!P0 IADD3 R10, P2, PT, R24, R8, RZ ;  /* 0x00000008180a8210 */ /* 0x002fca0007f5e0ff */
[----:B------:R-:W-:Y:S02]  /*0ca0*/  @!P0 IMAD.X R11, R25, 0x1, R9, P2 ;  /* 0x00000001190b8824 */ /* 0x000fe400010e0609 */
[----:B------:R-:W0:Y:S03]  /*0cb0*/  @!P3 LDC.64 R8, c[0x0][0x388] ;  /* 0x0000e200ff08bb82 */ /* 0x000e260000000a00 */
[----:B------:R1:W5:Y:S05]  /*0cc0*/  @!P0 LDG.E.U8 R6, desc[UR4][R10.64] ;  /* 0x000000040a068981 */ /* 0x00036a000c1e1100 */
[----:B------:R-:W3:Y:S08]  /*0cd0*/  @!P1 LDC.64 R12, c[0x0][0x388] ;  /* 0x0000e200ff0c9b82 */ /* 0x000ef00000000a00 */
[----:B-1----:R-:W1:Y:S01]  /*0ce0*/  @!P5 LDC.64 R10, c[0x0][0x388] ;  /* 0x0000e200ff0adb82 */ /* 0x002e620000000a00 */
[----:B------:R-:W-:-:S02]  /*0cf0*/  PRMT R0, RZ, 0x7610, R0 ;  /* 0x00007610ff007816 */ /* 0x000fc40000000000 */
[----:B0-----:R-:W-:Y:S02]  /*0d00*/  @!P3 IADD3 R8, P2, PT, R22, R8, RZ ;  /* 0x000000081608b210 */ /* 0x001fe40007f5e0ff */
[----:B----4-:R-:W-:-:S03]  /*0d10*/  @!P4 ISETP.NE.AND P0, PT, R15, RZ, PT ;  /* 0x000000ff0f00c20c */ /* 0x010fc60003f05270 */
[----:B------:R-:W-:Y:S01]  /*0d20*/  @!P3 IMAD.X R9, R23, 0x1, R9, P2 ;  /* 0x000000011709b824 */ /* 0x000fe200010e0609 */
[----:B------:R-:W-:Y:S02]  /*0d30*/  @!P4 SEL R14, RZ, 0x1, !P0 ;  /* 0x00000001ff0ec807 */ /* 0x000fe40004000000 */
[----:B---3--:R-:W-:Y:S02]  /*0d40*/  @!P1 IADD3 R12, P0, PT, R26, R12, RZ ;  /* 0x0000000c1a0c9210 */ /* 0x008fe40007f1e0ff */
[----:B------:R0:W5:Y:S01]  /*0d50*/  @!P3 LDG.E.U8 R16, desc[UR4][R8.64] ;  /* 0x000000040810b981 */ /* 0x000162000c1e1100 */
[----:B-1----:R-:W-:Y:S02]  /*0d60*/  @!P5 IADD3 R10, P2, PT, R28, R10, RZ ;  /* 0x0000000a1c0ad210 */ /* 0x002fe40007f5e0ff */
[----:B------:R-:W-:Y:S01]  /*0d70*/  @!P1 IMAD.X R13, R27, 0x1, R13, P0 ;  /* 0x000000011b0d9824 */ /* 0x000fe200000e060d */
[----:B------:R-:W-:Y:S02]  /*0d80*/  @!P4 PRMT R0, R14, 0x7610, R0 ;  /* 0x000076100e00c816 */ /* 0x000fe40000000000 */
[----:B------:R-:W-:-:S04]  /*0d90*/  @!P5 IMAD.X R11, R29, 0x1, R11, P2 ;  /* 0x000000011d0bd824 */ /* 0x000fc800010e060b */
[----:B------:R0:W5:Y:S04]  /*0da0*/  @!P1 LDG.E.U8 R0, desc[UR4][R12.64] ;  /* 0x000000040c009981 */ /* 0x000168000c1e1100 */
[----:B------:R0:W5:Y:S01]  /*0db0*/  @!P5 LDG.E.U8 R17, desc[UR4][R10.64] ;  /* 0x000000040a11d981 */ /* 0x000162000c1e1100 */
[----:B------:R-:W-:Y:S01]  /*0dc0*/  ISETP.GE.U32.AND P0, PT, R4, R3, PT ;  /* 0x000000030400720c */ /* 0x000fe20003f06070 */
[----:B------:R-:W-:Y:S04]  /*0dd0*/  BSSY.RECONVERGENT B0, `(.L_x_3198) ;  /* 0x000003a000007945 */ /* 0x000fe80003800200 */
[----:B------:R-:W-:Y:S08]  /*0de0*/  BSSY.RELIABLE B1, `(.L_x_3199) ;  /* 0x0000031000017945 */ /* 0x000ff00003800100 */
[----:B0-----:R-:W-:Y:S05]  /*0df0*/  @P0 BRA `(.L_x_3200) ;  /* 0x0000000000380947 */ /* 0x001fea0003800000 */
[----:B------:R-:W0:Y:S01]  /*0e00*/  LDCU.64 UR6, c[0x0][0x398] ;  /* 0x00007300ff0677ac */ /* 0x000e220008000a00 */
[----:B------:R-:W-:Y:S02]  /*0e10*/  IMAD.IADD R8, R2, 0x1, R4 ;  /* 0x0000000102087824 */ /* 0x000fe400078e0204 */
[----:B------:R-:W-:-:S03]  /*0e20*/  IMAD.MOV.U32 R4, RZ, RZ, R18 ;  /* 0x000000ffff047224 */ /* 0x000fc600078e0012 */
[----:B0-----:R-:W-:-:S05]  /*0e30*/  IADD3 R8, P0, PT, R8, UR6, RZ ;  /* 0x0000000608087c10 */ /* 0x001fca000ff1e0ff */
[----:B------:R-:W-:Y:S01]  /*0e40*/  IMAD.X R9, RZ, RZ, UR7, P0 ;  /* 0x00000007ff097e24 */ /* 0x000fe200080e06ff */
[----:B------:R-:W-:-:S04]  /*0e50*/  ISETP.GE.U32.AND P0, PT, R4, R3, PT ;  /* 0x000000030400720c */ /* 0x000fc80003f06070 */
[----:B-----5:R0:W-:Y:S09]  /*0e60*/  STG.E.U8 desc[UR4][R8.64], R5 ;  /* 0x0000000508007986 */ /* 0x0201f2000c101104 */
[----:B------:R-:W-:Y:S05]  /*0e70*/  @P0 BRA `(.L_x_3201) ;  /* 0x0000000000380947 */ /* 0x000fea0003800000 */
[----:B------:R-:W1:Y:S01]  /*0e80*/  LDCU.64 UR6, c[0x0][0x398] ;  /* 0x00007300ff0677ac */ /* 0x000e620008000a00 */
[----:B0-----:R-:W-:Y:S02]  /*0e90*/  IMAD.IADD R8, R2, 0x1, R4 ;  /* 0x0000000102087824 */ /* 0x001fe400078e0204 */
[----:B------:R-:W-:-:S03]  /*0ea0*/  VIADD R4, R4, 0x80 ;  /* 0x0000008004047836 */ /* 0x000fc60000000000 */
[----:B-1----:R-:W-:-:S05]  /*0eb0*/  IADD3 R8, P0, PT, R8, UR6, RZ ;  /* 0x0000000608087c10 */ /* 0x002fca000ff1e0ff */
[----:B------:R-:W-:-:S05]  /*0ec0*/  IMAD.X R9, RZ, RZ, UR7, P0 ;  /* 0x00000007ff097e24 */ /* 0x000fca00080e06ff */
[----:B------:R0:W-:Y:S03]  /*0ed0*/  STG.E.U8 desc[UR4][R8.64], R7 ;  /* 0x0000000708007986 */ /* 0x0001e6000c101104 */
.L_x_3200:
[----:B------:R-:W-:-:S13]  /*0ee0*/  ISETP.GE.U32.AND P0, PT, R4, R3, PT ;  /* 0x000000030400720c */ /* 0x000fda0003f06070 */
[----:B------:R-:W-:Y:S05]  /*0ef0*/  @P0 BRA `(.L_x_3202) ;  /* 0x0000000000380947 */ /* 0x000fea0003800000 */
[----:B------:R-:W1:Y:S01]  /*0f00*/  LDCU.64 UR6, c[0x0][0x398] ;  /* 0x00007300ff0677ac */ /* 0x000e620008000a00 */
[----:B0-----:R-:W-:Y:S02]  /*0f10*/  IMAD.IADD R8, R2, 0x1, R4 ;  /* 0x0000000102087824 */ /* 0x001fe400078e0204 */
[----:B------:R-:W-:-:S03]  /*0f20*/  VIADD R4, R4, 0x80 ;  /* 0x0000008004047836 */ /* 0x000fc60000000000 */
[----:B-1----:R-:W-:-:S05]  /*0f30*/  IADD3 R8, P0, PT, R8, UR6, RZ ;  /* 0x0000000608087c10 */ /* 0x002fca000ff1e0ff */
[----:B------:R-:W-:-:S05]  /*0f40*/  IMAD.X R9, RZ, RZ, UR7, P0 ;  /* 0x00000007ff097e24 */ /* 0x000fca00080e06ff */
[----:B-----5:R1:W-:Y:S03]  /*0f50*/  STG.E.U8 desc[UR4][R8.64], R19 ;  /* 0x0000001308007986 */ /* 0x0203e6000c101104 */
.L_x_3201:
[----:B------:R-:W-:-:S13]  /*0f60*/  ISETP.GE.U32.AND P0, PT, R4, R3, PT ;  /* 0x000000030400720c */ /* 0x000fda0003f06070 */
[----:B------:R-:W-:Y:S05]  /*0f70*/  @P0 BRA `(.L_x_3203) ;  /* 0x0000000000380947 */ /* 0x000fea0003800000 */
[----:B------:R-:W2:Y:S01]  /*0f80*/  LDCU.64 UR6, c[0x0][0x398] ;  /* 0x00007300ff0677ac */ /* 0x000ea20008000a00 */
[----:B01----:R-:W-:Y:S02]  /*0f90*/  IMAD.IADD R8, R2, 0x1, R4 ;  /* 0x0000000102087824 */ /* 0x003fe400078e0204 */
[----:B------:R-:W-:-:S03]  /*0fa0*/  VIADD R4, R4, 0x80 ;  /* 0x0000008004047836 */ /* 0x000fc60000000000 */
[----:B--2---:R-:W-:-:S05]  /*0fb0*/  IADD3 R8, P0, PT, R8, UR6, RZ ;  /* 0x0000000608087c10 */ /* 0x004fca000ff1e0ff */
[----:B------:R-:W-:-:S05]  /*0fc0*/  IMAD.X R9, RZ, RZ, UR7, P0 ;  /* 0x00000007ff097e24 */ /* 0x000fca00080e06ff */
[----:B------:R1:W-:Y:S03]  /*0fd0*/  STG.E.U8 desc[UR4][R8.64], R20 ;  /* 0x0000001408007986 */ /* 0x0003e6000c101104 */
.L_x_3202:
[----:B------:R-:W-:-:S13]  /*0fe0*/  ISETP.GE.U32.AND P0, PT, R4, R3, PT ;  /* 0x000000030400720c */ /* 0x000fda0003f06070 */
[----:B------:R-:W-:Y:S05]  /*0ff0*/  @P0 BRA `(.L_x_3204) ;  /* 0x00000000003c0947 */ /* 0x000fea0003800000 */
[----:B------:R-:W2:Y:S01]  /*1000*/  LDCU.64 UR6, c[0x0][0x398] ;  /* 0x00007300ff0677ac */ /* 0x000ea20008000a00 */
[----:B01----:R-:W-:Y:S02]  /*1010*/  IMAD.IADD R8, R2, 0x1, R4 ;  /* 0x0000000102087824 */ /* 0x003fe400078e0204 */
[----:B------:R-:W-:-:S03]  /*1020*/  VIADD R4, R4, 0x80 ;  /* 0x0000008004047836 */ /* 0x000fc60000000000 */
[----:B--2---:R-:W-:-:S05]  /*1030*/  IADD3 R8, P0, PT, R8, UR6, RZ ;  /* 0x0000000608087c10 */ /* 0x004fca000ff1e0ff */
[----:B------:R-:W-:-:S05]  /*1040*/  IMAD.X R9, RZ, RZ, UR7, P0 ;  /* 0x00000007ff097e24 */ /* 0x000fca00080e06ff */
[----:B-----5:R2:W-:Y:S03]  /*1050*/  STG.E.U8 desc[UR4][R8.64], R6 ;  /* 0x0000000608007986 */ /* 0x0205e6000c101104 */
.L_x_3203:
[----:B------:R-:W-:-:S13]  /*1060*/  ISETP.GE.U32.AND P0, PT, R4, R3, PT ;  /* 0x000000030400720c */ /* 0x000fda0003f06070 */
[----:B------:R-:W-:Y:S05]  /*1070*/  @P0 BREAK.RELIABLE B1 ;  /* 0x0000000000010942 */ /* 0x000fea0003800100 */
[----:B------:R-:W-:Y:S05]  /*1080*/  @P0 BRA `(.L_x_3205) ;  /* 0x0000000000380947 */ /* 0x000fea0003800000 */
[----:B------:R-:W3:Y:S01]  /*1090*/  LDCU.64 UR6, c[0x0][0x398] ;  /* 0x00007300ff0677ac */ /* 0x000ee20008000a00 */
[----:B--2---:R-:W-:Y:S02]  /*10a0*/  IMAD.IADD R6, R2, 0x1, R4 ;  /* 0x0000000102067824 */ /* 0x004fe400078e0204 */
[----:B------:R-:W-:-:S03]  /*10b0*/  VIADD R4, R4, 0x80 ;  /* 0x0000008004047836 */ /* 0x000fc60000000000 */
[----:B---3--:R-:W-:-:S05]  /*10c0*/  IADD3 R6, P0, PT, R6, UR6, RZ ;  /* 0x0000000606067c10 */ /* 0x008fca000ff1e0ff */
[----:B------:R-:W-:-:S05]  /*10d0*/  IMAD.X R7, RZ, RZ, UR7, P0 ;  /* 0x00000007ff077e24 */ /* 0x000fca00080e06ff */
[----:B------:R2:W-:Y:S03]  /*10e0*/  STG.E.U8 desc[UR4][R6.64], R16 ;  /* 0x0000001006007986 */ /* 0x0005e6000c101104 */
.L_x_3204:
[----:B------:R-:W-:Y:S05]  /*10f0*/  BSYNC.RELIABLE B1 ;  /* 0x0000000000017941 */ /* 0x000fea0003800100 */
.L_x_3199:
[----:B------:R-:W-:-:S13]  /*1100*/  ISETP.GE.U32.AND P0, PT, R4, R3, PT ;  /* 0x000000030400720c */ /* 0x000fda0003f06070 */
[----:B01----:R-:W0:Y:S01]  /*1110*/  @!P0 LDC.64 R8, c[0x0][0x398] ;  /* 0x0000e600ff088b82 */ /* 0x003e220000000a00 */
[----:B--2--5:R-:W-:Y:S02]  /*1120*/  @!P0 IMAD.IADD R7, R2, 0x1, R4 ;  /* 0x0000000102078824 */ /* 0x024fe400078e0204 */
[----:B------:R-:W-:-:S03]  /*1130*/  @!P0 VIADD R4, R4, 0x80 ;  /* 0x0000008004048836 */ /* 0x000fc60000000000 */
[----:B0-----:R-:W-:-:S05]  /*1140*/  @!P0 IADD3 R6, P1, PT, R7, R8, RZ ;  /* 0x0000000807068210 */ /* 0x001fca0007f3e0ff */
[----:B------:R-:W-:-:S05]  /*1150*/  @!P0 IMAD.X R7, RZ, RZ, R9, P1 ;  /* 0x000000ffff078224 */ /* 0x000fca00008e0609 */
[----:B------:R3:W-:Y:S03]  /*1160*/  @!P0 STG.E.U8 desc[UR4][R6.64], R17 ;  /* 0x0000001106008986 */ /* 0x0007e6000c101104 */
.L_x_3205:
[----:B------:R-:W-:Y:S05]  /*1170*/  BSYNC.RECONVERGENT B0 ;  /* 0x0000000000007941 */ /* 0x000fea0003800200 */
.L_x_3198:
[----:B------:R-:W-:Y:S05]  /*1180*/  WARPSYNC.ALL ;  /* 0x0000000000007948 */ /* 0x000fea0003800000 */
[----:B------:R-:W-:-:S13]  /*1190*/  ISETP.GE.U32.AND P0, PT, R4, R3, PT ;  /* 0x000000030400720c */ /* 0x000fda0003f06070 */
[----:B------:R-:W-:Y:S05]  /*11a0*/  @P0 EXIT ;  /* 0x000000000000094d */ /* 0x000fea0003800000 */
[----:B------:R-:W4:Y:S01]  /*11b0*/  LDCU.64 UR6, c[0x0][0x398] ;  /* 0x00007300ff0677ac */ /* 0x000f220008000a00 */
[----:B------:R-:W-:-:S05]  /*11c0*/  IMAD.IADD R2, R2, 0x1, R4 ;  /* 0x0000000102027824 */ /* 0x000fca00078e0204 */
[----:B----4-:R-:W-:-:S05]  /*11d0*/  IADD3 R2, P0, PT, R2, UR6, RZ ;  /* 0x0000000602027c10 */ /* 0x010fca000ff1e0ff */
[----:B------:R-:W-:-:S05]  /*11e0*/  IMAD.X R3, RZ, RZ, UR7, P0 ;  /* 0x00000007ff037e24 */ /* 0x000fca00080e06ff */
[----:B------:R-:W-:Y:S01]  /*11f0*/  STG.E.U8 desc[UR4][R2.64], R0 ;  /* 0x0000000002007986 */ /* 0x000fe2000c101104 */
[----:B------:R-:W-:Y:S05]  /*1200*/  EXIT ;  /* 0x000000000000794d */ /* 0x000fea0003800000 */
.L_x_3197:
[----:B------:R-:W0:Y:S01]  /*1210*/  S2R R20, SR_TID.X ;  /* 0x0000000000147919 */ /* 0x000e220000002100 */
[----:B------:R-:W1:Y:S01]  /*1220*/  LDCU.128 UR8, c[0x0][0x3a0] ;  /* 0x00007400ff0877ac */ /* 0x000e620008000c00 */
[----:B------:R-:W2:Y:S01]  /*1230*/  LDC.64 R18, c[0x0][0x3b0] ;  /* 0x0000ec00ff127b82 */ /* 0x000ea20000000a00 */
[----:B------:R-:W3:Y:S01]  /*1240*/  LDCU.64 UR6, c[0x0][0x398] ;  /* 0x00007300ff0677ac */ /* 0x000ee20008000a00 */
[----:B-1----:R-:W-:-:S05]  /*1250*/  IADD3 R28, P0, PT, R2, UR10, RZ ;  /* 0x0000000a021c7c10 */ /* 0x002fca000ff1e0ff */
[----:B------:R-:W-:Y:S02]  /*1260*/  IMAD.X R29, RZ, RZ, UR11, P0 ;  /* 0x0000000bff1d7e24 */ /* 0x000fe400080e06ff */
[----:B0-----:R-:W-:-:S05]  /*1270*/  IMAD.WIDE.U32 R28, R20, 0x2, R28 ;  /* 0x00000002141c7825 */ /* 0x001fca00078e001c */
[----:B------:R-:W4:Y:S01]  /*1280*/  LDG.E.U16 R26, desc[UR4][R28.64] ;  /* 0x000000041c1a7981 */ /* 0x000f22000c1e1500 */
[C---:B------:R-:W-:Y:S01]  /*1290*/  IADD3 R12, P0, PT, R2.reuse, UR8, RZ ;  /* 0x00000008020c7c10 */ /* 0x040fe2000ff1e0ff */
[----:B--2---:R-:W-:Y:S02]  /*12a0*/  IMAD.WIDE.U32 R18, R2, 0x8, R18 ;  /* 0x0000000802127825 */ /* 0x004fe400078e0012 */
[----:B------:R-:W2:Y:S02]  /*12b0*/  LDG.E.U16 R24, desc[UR4][R28.64+0x100] ;  /* 0x000100041c187981 */ /* 0x000ea4000c1e1500 */
[----:B------:R-:W-:Y:S02]  /*12c0*/  IMAD.X R13, RZ, RZ, UR9, P0 ;  /* 0x00000009ff0d7e24 */ /* 0x000fe400080e06ff */
[C---:B------:R-:W-:Y:S01]  /*12d0*/  IMAD.WIDE.U32 R18, R20.reuse, 0x10, R18 ;  /* 0x0000001014127825 */ /* 0x040fe200078e0012 */
[----:B------:R-:W5:Y:S03]  /*12e0*/  LDG.E.U16 R0, desc[UR4][R28.64+0x200] ;  /* 0x000200041c007981 */ /* 0x000f66000c1e1500 */
[----:B------:R-:W-:Y:S01]  /*12f0*/  IMAD.WIDE.U32 R12, R20, 0x2, R12 ;  /* 0x00000002140c7825 */ /* 0x000fe200078e000c */
[----:B------:R-:W3:Y:S04]  /*1300*/  LDG.E.128 R8, desc[UR4][R18.64] ;  /* 0x0000000412087981 */ /* 0x000ee8000c1e1d00 */
[----:B------:R-:W2:Y:S04]  /*1310*/  LDG.E.U16 R25, desc[UR4][R12.64] ;  /* 0x000000040c197981 */ /* 0x000ea8000c1e1500 */
[----:B------:R-:W5:Y:S04]  /*1320*/  LDG.E.128 R4, desc[UR4][R18.64+0x800] ;  /* 0x0008000412047981 */ /* 0x000f68000c1e1d00 */
[----:B------:R-:W5:Y:S04]  /*1330*/  LDG.E.U16 R21, desc[UR4][R12.64+0x100] ;  /* 0x000100040c157981 */ /* 0x000f68000c1e1500 */
[----:B------:R-:W5:Y:S04]  /*1340*/  LDG.E.U16 R22, desc[UR4][R12.64+0x200] ;  /* 0x000200040c167981 */ /* 0x000f68000c1e1500 */
[----:B------:R-:W5:Y:S04]  /*1350*/  LDG.E.U16 R23, desc[UR4][R12.64+0x300] ;  /* 0x000300040c177981 */ /* 0x000f68000c1e1500 */
[----:B------:R-:W5:Y:S01]  /*1360*/  LDG.E.128 R12, desc[UR4][R18.64+0x1000] ;  /* 0x00100004120c7981 */ /* 0x000f62000c1e1d00 */
[----:B----4-:R-:W-:-:S04]  /*1370*/  PRMT R3, R26, 0x7770, RZ ;  /* 0x000077701a037816 */ /* 0x010fc800000000ff */
[----:B------:R-:W-:Y:S02]  /*1380*/  ISETP.NE.AND P1, PT, R3, RZ, PT ;  /* 0x000000ff0300720c */ /* 0x000fe40003f25270 */
[----:B------:R-:W4:Y:S11]  /*1390*/  LDG.E.U16 R3, desc[UR4][R28.64+0x300] ;  /* 0x000300041c037981 */ /* 0x000f36000c1e1500 */
[----:B------:R-:W3:Y:S02]  /*13a0*/  @P1 LDC.64 R16, c[0x0][0x388] ;  /* 0x0000e200ff101b82 */ /* 0x000ee40000000a00 */
[----:B---3--:R-:W-:-:S02]  /*13b0*/  @P1 IADD3 R8, P0, PT, R16, R8, RZ ;  /* 0x0000000810081210 */ /* 0x008fc40007f1e0ff */
[----:B--2---:R-:W-:-:S03]  /*13c0*/  PRMT R16, R25, 0x7770, RZ ;  /* 0x0000777019107816 */ /* 0x004fc600000000ff */
[----:B------:R-:W-:Y:S01]  /*13d0*/  @P1 IMAD.X R9, R17, 0x1, R9, P0 ;  /* 0x0000000111091824 */ /* 0x000fe200000e0609 */
[----:B------:R-:W-:Y:S02]  /*13e0*/  ISETP.NE.AND P0, PT, R16, RZ, PT ;  /* 0x000000ff1000720c */ /* 0x000fe40003f05270 */
[----:B------:R-:W2:Y:S01]  /*13f0*/  LDG.E.128 R16, desc[UR4][R18.64+0x1800] ;  /* 0x0018000412107981 */ /* 0x000ea2000c1e1d00 */
[----:B------:R-:W-:-:S04]  /*1400*/  PRMT R26, R26, 0x7771, RZ ;  /* 0x000077711a1a7816 */ /* 0x000fc800000000ff */
[----:B------:R-:W-:Y:S02]  /*1410*/  ISETP.NE.AND P2, PT, R26, RZ, PT ;  /* 0x000000ff1a00720c */ /* 0x000fe40003f45270 */
[----:B------:R-:W-:-:S06]  /*1420*/  SEL R26, RZ, 0x1, !P0 ;  /* 0x00000001ff1a7807 */ /* 0x000fcc0004000000 */
[----:B------:R0:W3:Y:S05]  /*1430*/  @P1 LDG.E.U8 R26, desc[UR4][R8.64] ;  /* 0x00000004081a1981 */ /* 0x0000ea000c1e1100 */
[----:B0-----:R-:W0:Y:S01]  /*1440*/  @P2 LDC.64 R8, c[0x0][0x388] ;  /* 0x0000e200ff082b82 */ /* 0x001e220000000a00 */
[----:B------:R-:W-:-:S04]  /*1450*/  PRMT R27, R24, 0x7770, RZ ;  /* 0x00007770181b7816 */ /* 0x000fc800000000ff */
[----:B------:R-:W-:Y:S02]  /*1460*/  ISETP.NE.AND P4, PT, R27, RZ, PT ;  /* 0x000000ff1b00720c */ /* 0x000fe40003f85270 */
[----:B------:R-:W-:Y:S02]  /*1470*/  PRMT R24, R24, 0x7771, RZ ;  /* 0x0000777118187816 */ /* 0x000fe400000000ff */
[----:B------:R-:W-:Y:S02]  /*1480*/  PRMT R25, R25, 0x7771, RZ ;  /* 0x0000777119197816 */ /* 0x000fe400000000ff */
[----:B------:R-:W-:Y:S02]  /*1490*/  ISETP.NE.AND P5, PT, R24, RZ, PT ;  /* 0x000000ff1800720c */ /* 0x000fe40003fa5270 */
[----:B0-----:R-:W-:-:S05]  /*14a0*/  @P2 IADD3 R10, P0, PT, R10, R8, RZ ;  /* 0x000000080a0a2210 */ /* 0x001fca0007f1e0ff */
[----:B------:R-:W-:Y:S01]  /*14b0*/  @P2 IMAD.X R11, R11, 0x1, R9, P0 ;  /* 0x000000010b0b2824 */ /* 0x000fe200000e0609 */
[----:B------:R-:W-:Y:S01]  /*14c0*/  ISETP.NE.AND P0, PT, R25, RZ, PT ;  /* 0x000000ff1900720c */ /* 0x000fe20003f05270 */
[----:B------:R-:W0:Y:S03]  /*14d0*/  @P4 LDC.64 R8, c[0x0][0x388] ;  /* 0x0000e200ff084b82 */ /* 0x000e260000000a00 */
[----:B------:R-:W-:Y:S02]  /*14e0*/  SEL R24, RZ, 0x1, !P0 ;  /* 0x00000001ff187807 */ /* 0x000fe40004000000 */
[----:B-----5:R-:W-:-:S04]  /*14f0*/  PRMT R25, R0, 0x7770, RZ ;  /* 0x0000777000197816 */ /* 0x020fc800000000ff */
[----:B------:R1:W3:Y:S01]  /*1500*/  @P2 LDG.E.U8 R24, desc[UR4][R10.64] ;  /* 0x000000040a182981 */ /* 0x0002e2000c1e1100 */
[----:B------:R-:W-:Y:S01]  /*1510*/  ISETP.NE.AND P3, PT, R25, RZ, PT ;  /* 0x000000ff1900720c */ /* 0x000fe20003f65270 */
[----:B-1----:R-:W1:Y:S01]  /*1520*/  @P5 LDC.64 R10, c[0x0][0x388] ;  /* 0x0000e200ff0a5b82 */ /* 0x002e620000000a00 */
[----:B------:R-:W-:Y:S02]  /*1530*/  PRMT R0, R0, 0x7771, RZ ;  /* 0x0000777100007816 */ /* 0x000fe400000000ff */
[----:B0-----:R-:W-:Y:S02]  /*1540*/  @P4 IADD3 R8, P0, PT, R4, R8, RZ ;  /* 0x0000000804084210 */ /* 0x001fe40007f1e0ff */
[----:B------:R-:W-:Y:S02]  /*1550*/  PRMT R4, R21, 0x7770, RZ ;  /* 0x0000777015047816 */ /* 0x000fe400000000ff */
[----:B------:R-:W-:Y:S01]  /*1560*/  ISETP.NE.AND P2, PT, R0, RZ, PT ;  /* 0x000000ff0000720c */ /* 0x000fe20003f45270 */
[----:B------:R-:W-:Y:S01]  /*1570*/  @P4 IMAD.X R9, R5, 0x1, R9, P0 ;  /* 0x0000000105094824 */ /* 0x000fe200000e0609 */
[----:B------:R-:W-:-:S03]  /*1580*/  ISETP.NE.AND P0, PT, R4, RZ, PT ;  /* 0x000000ff0400720c */ /* 0x000fc60003f05270 */
[----:B------:R-:W0:Y:S01]  /*1590*/  @P3 LDC.64 R4, c[0x0][0x388] ;  /* 0x0000e200ff043b82 */ /* 0x000e220000000a00 */
[----:B------:R-:W-:Y:S02]  /*15a0*/  PRMT R21, R21, 0x7771, RZ ;  /* 0x0000777115157816 */ /* 0x000fe400000000ff */
[----:B-1----:R-:W-:-:S05]  /*15b0*/  @P5 IADD3 R28, P6, PT, R6, R10, RZ ;  /* 0x0000000a061c5210 */ /* 0x002fca0007fde0ff */
[----:B------:R-:W-:Y:S02]  /*15c0*/  @P5 IMAD.X R29, R7, 0x1, R11, P6 ;  /* 0x00000001071d5824 */ /* 0x000fe400030e060b */
[----:B------:R-:W1:Y:S01]  /*15d0*/  @P2 LDC.64 R6, c[0x0][0x388] ;  /* 0x0000e200ff062b82 */ /* 0x000e620000000a00 */
[C---:B----4-:R-:W-:Y:S02]  /*15e0*/  PRMT R0, R3.reuse, 0x7770, RZ ;  /* 0x0000777003007816 */ /* 0x050fe400000000ff */
[----:B------:R-:W-:Y:S02]  /*15f0*/  PRMT R3, R3, 0x7771, RZ ;  /* 0x0000777103037816 */ /* 0x000fe400000000ff */
[----:B------:R-:W-:Y:S02]  /*1600*/  ISETP.NE.AND P1, PT, R0, RZ, PT ;  /* 0x000000ff0000720c */ /* 0x000fe40003f25270 */
[----:B------:R-:W-:Y:S02]  /*1610*/  SEL R0, RZ, 0x1, !P0 ;  /* 0x00000001ff007807 */ /* 0x000fe40004000000 */
[----:B------:R-:W-:-:S04]  /*1620*/  ISETP.NE.AND P0, PT, R3, RZ, PT ;  /* 0x000000ff0300720c */ /* 0x000fc80003f05270 */
[----:B------:R4:W5:Y:S01]  /*1630*/  @P4 LDG.E.U8 R0, desc[UR4][R8.64] ;  /* 0x0000000408004981 */ /* 0x000962000c1e1100 */
[----:B------:R-:W-:-:S04]  /*1640*/  ISETP.NE.AND P4, PT, R21, RZ, PT ;  /* 0x000000ff1500720c */ /* 0x000fc80003f85270 */
[----:B------:R-:W-:-:S04]  /*1650*/  SEL R3, RZ, 0x1, !P4 ;  /* 0x00000001ff037807 */ /* 0x000fc80006000000 */
[----:B------:R-:W2:Y:S01]  /*1660*/  @P0 LDC.64 R10, c[0x0][0x388] ;  /* 0x0000e200ff0a0b82 */ /* 0x000ea20000000a00 */
[----:B------:R-:W-:Y:S01]  /*1670*/  PRMT R21, R22, 0x7770, RZ ;  /* 0x0000777016157816 */ /* 0x000fe200000000ff */
[----:B------:R-:W5:Y:S06]  /*1680*/  @P5 LDG.E.U8 R3, desc[UR4][R28.64] ;  /* 0x000000041c035981 */ /* 0x000f6c000c1e1100 */
[----:B----4-:R-:W2:Y:S01]  /*1690*/  @P1 LDC.64 R8, c[0x0][0x388] ;  /* 0x0000e200ff081b82 */ /* 0x010ea20000000a00 */
[----:B0-----:R-:W-:Y:S02]  /*16a0*/  @P3 IADD3 R4, P5, PT, R12, R4, RZ ;  /* 0x000000040c043210 */ /* 0x001fe40007fbe0ff */
[----:B------:R-:W-:-:S03]  /*16b0*/  ISETP.NE.AND P4, PT, R21, RZ, PT ;  /* 0x000000ff1500720c */ /* 0x000fc60003f85270 */
[----:B------:R-:W-:Y:S01]  /*16c0*/  @P3 IMAD.X R5, R13, 0x1, R5, P5 ;  /* 0x000000010d053824 */ /* 0x000fe200028e0605 */
[----:B------:R-:W-:Y:S02]  /*16d0*/  SEL R12, RZ, 0x1, !P4 ;  /* 0x00000001ff0c7807 */ /* 0x000fe40006000000 */
[----:B------:R-:W-:Y:S02]  /*16e0*/  PRMT R22, R22, 0x7771, RZ ;  /* 0x0000777116167816 */ /* 0x000fe400000000ff */
[----:B------:R-:W-:Y:S02]  /*16f0*/  PRMT R13, R23, 0x7770, RZ ;  /* 0x00007770170d7816 */ /* 0x000fe400000000ff */
[----:B------:R0:W4:Y:S01]  /*1700*/  @P3 LDG.E.U8 R12, desc[UR4][R4.64] ;  /* 0x00000004040c3981 */ /* 0x000122000c1e1100 */
[----:B-1----:R-:W-:Y:S02]  /*1710*/  @P2 IADD3 R6, P3, PT, R14, R6, RZ ;  /* 0x000000060e062210 */ /* 0x002fe40007f7e0ff */
[----:B------:R-:W-:-:S02]  /*1720*/  ISETP.NE.AND P5, PT, R22, RZ, PT ;  /* 0x000000ff1600720c */ /* 0x000fc40003fa5270 */
[----:B------:R-:W-:Y:S01]  /*1730*/  PRMT R23, R23, 0x7771, RZ ;  /* 0x0000777117177816 */ /* 0x000fe200000000ff */
[----:B------:R-:W-:Y:S01]  /*1740*/  @P2 IMAD.X R7, R15, 0x1, R7, P3 ;  /* 0x000000010f072824 */ /* 0x000fe200018e0607 */
[----:B------:R-:W-:Y:S02]  /*1750*/  ISETP.NE.AND P4, PT, R13, RZ, PT ;  /* 0x000000ff0d00720c */ /* 0x000fe40003f85270 */
[----:B------:R-:W-:Y:S02]  /*1760*/  SEL R13, RZ, 0x1, !P5 ;  /* 0x00000001ff0d7807 */ /* 0x000fe40006800000 */
[----:B--2---:R-:W-:Y:S02]  /*1770*/  @P1 IADD3 R8, P6, PT, R16, R8, RZ ;  /* 0x0000000810081210 */ /* 0x004fe40007fde0ff */
[----:B------:R-:W-:Y:S02]  /*1780*/  @P0 IADD3 R10, P5, PT, R18, R10, RZ ;  /* 0x0000000a120a0210 */ /* 0x000fe40007fbe0ff */
[----:B------:R-:W-:Y:S01]  /*1790*/  ISETP.NE.AND P3, PT, R23, RZ, PT ;  /* 0x000000ff1700720c */ /* 0x000fe20003f65270 */
[----:B------:R-:W-:Y:S01]  /*17a0*/  @P1 IMAD.X R9, R17, 0x1, R9, P6 ;  /* 0x0000000111091824 */ /* 0x000fe200030e0609 */
[----:B------:R-:W-:Y:S01]  /*17b0*/  SEL R14, RZ, 0x1, !P4 ;  /* 0x00000001ff0e7807 */ /* 0x000fe20006000000 */
[----:B------:R-:W-:Y:S01]  /*17c0*/  @P0 IMAD.X R11, R19, 0x1, R11, P5 ;  /* 0x00000001130b0824 */ /* 0x000fe200028e060b */
[----:B------:R-:W-:Y:S01]  /*17d0*/  SEL R15, RZ, 0x1, !P3 ;  /* 0x00000001ff0f7807 */ /* 0x000fe20005800000 */
[----:B------:R-:W4:Y:S04]  /*17e0*/  @P2 LDG.E.U8 R13, desc[UR4][R6.64] ;  /* 0x00000004060d2981 */ /* 0x000f28000c1e1100 */
[----:B------:R-:W2:Y:S04]  /*17f0*/  @P1 LDG.E.U8 R14, desc[UR4][R8.64] ;  /* 0x00000004080e1981 */ /* 0x000ea8000c1e1100 */
[----:B------:R-:W2:Y:S01]  /*1800*/  @P0 LDG.E.U8 R15, desc[UR4][R10.64] ;  /* 0x000000040a0f0981 */ /* 0x000ea2000c1e1100 */
[----:B0-----:R-:W-:-:S05]  /*1810*/  IADD3 R4, P0, PT, R2, UR6, RZ ;  /* 0x0000000602047c10 */ /* 0x001fca000ff1e0ff */
[----:B------:R-:W-:Y:S02]  /*1820*/  IMAD.X R5, RZ, RZ, UR7, P0 ;  /* 0x00000007ff057e24 */ /* 0x000fe400080e06ff */
[----:B------:R-:W-:Y:S01]  /*1830*/  IMAD.WIDE.U32 R20, R20, 0x2, R4 ;  /* 0x0000000214147825 */ /* 0x000fe200078e0004 */
[----:B---3--:R-:W-:-:S05]  /*1840*/  PRMT R5, R24, 0x7604, R26 ;  /* 0x0000760418057816 */ /* 0x008fca000000001a */
[----:B------:R-:W-:Y:S01]  /*1850*/  STG.E.U16 desc[UR4][R20.64], R5 ;  /* 0x0000000514007986 */ /* 0x000fe2000c101504 */
[----:B-----5:R-:W-:-:S05]  /*1860*/  PRMT R3, R3, 0x7604, R0 ;  /* 0x0000760403037816 */ /* 0x020fca0000000000 */
[----:B------:R-:W-:Y:S01]  /*1870*/  STG.E.U16 desc[UR4][R20.64+0x100], R3 ;  /* 0x0001000314007986 */ /* 0x000fe2000c101504 */
[----:B----4-:R-:W-:Y:S02]  /*1880*/  PRMT R13, R13, 0x7604, R12 ;  /* 0x000076040d0d7816 */ /* 0x010fe4000000000c */
[----:B--2---:R-:W-:-:S03]  /*1890*/  PRMT R15, R15, 0x7604, R14 ;  /* 0x000076040f0f7816 */ /* 0x004fc6000000000e */
[----:B------:R-:W-:Y:S04]  /*18a0*/  STG.E.U16 desc[UR4][R20.64+0x200], R13 ;  /* 0x0002000d14007986 */ /* 0x000fe8000c101504 */
[----:B------:R-:W-:Y:S01]  /*18b0*/  STG.E.U16 desc[UR4][R20.64+0x300], R15 ;  /* 0x0003000f14007986 */ /* 0x000fe2000c101504 */
[----:B------:R-:W-:Y:S05]  /*18c0*/  EXIT ;  /* 0x000000000000794d */ /* 0x000fea0003800000 */
.L_x_3206:
        /* <DEDUP_REMOVED lines=11> */
.L_x_41768:


//--------------------- .text._ZN2at6native29vectorized_elementwise_kernelILi4EZZZNS0_28launch_masked_scatter_kernelERKNS_10TensorBaseES4_S4_S4_ENKUlvE_clEvENKUlvE8_clEvEUlbblE_St5arrayIPcLm4EEEEviT0_T1_ --------------------------
	.section	.text._ZN2at6native29vectorized_elementwise_kernelILi4EZZZNS0_28launch_masked_scatter_kernelERKNS_10TensorBaseES4_S4_S4_ENKUlvE_clEvENKUlvE8_clEvEUlbblE_St5arrayIPcLm4EEEEviT0_T1_,"ax",@progbits
	.align	128
        .global         _ZN2at6native29vectorized_elementwise_kernelILi4EZZZNS0_28launch_masked_scatter_kernelERKNS_10TensorBaseES4_S4_S4_ENKUlvE_clEvENKUlvE8_clEvEUlbblE_St5arrayIPcLm4EEEEviT0_T1_
        .type           _ZN2at6native29vectorized_elementwise_kernelILi4EZZZNS0_28launch_masked_scatter_kernelERKNS_10TensorBaseES4_S4_S4_ENKUlvE_clEvENKUlvE8_clEvEUlbblE_St5arrayIPcLm4EEEEviT0_T1_,@function
        .size           _ZN2at6native29vectorized_elementwise_kernelILi4EZZZNS0_28launch_masked_scatter_kernelERKNS_10TensorBaseES4_S4_S4_ENKUlvE_clEvENKUlvE8_clEvEUlbblE_St5arrayIPcLm4EEEEviT0_T1_,(.L_x_41769 - _ZN2at6native29vectorized_elementwise_kernelILi4EZZZNS0_28launch_masked_scatter_kernelERKNS_10TensorBaseES4_S4_S4_ENKUlvE_clEvENKUlvE8_clEvEUlbblE_St5arrayIPcLm4EEEEviT0_T1_)
        .other          _ZN2at6native29vectorized_elementwise_kernelILi4EZZZNS0_28launch_masked_scatter_kernelERKNS_10TensorBaseES4_S4_S4_ENKUlvE_clEvENKUlvE8_clEvEUlbblE_St5arrayIPcLm4EEEEviT0_T1_,@"STO_CUDA_ENTRY STV_DEFAULT"
_ZN2at6native29vectorized_elementwise_kernelILi4EZZZNS0_28launch_masked_scatter_kernelERKNS_10TensorBaseES4_S4_S4_ENKUlvE_clEvENKUlvE8_clEvEUlbblE_St5arrayIPcLm4EEEEviT0_T1_:
.text._ZN2at6native29vectorized_elementwise_kernelILi4EZZZNS0_28launch_masked_scatter_kernelERKNS_10TensorBaseES4_S4_S4_ENKUlvE_clEvENKUlvE8_clEvEUlbblE_St5arrayIPcLm4EEEEviT0_T1_:
        /* <DEDUP_REMOVED lines=14> */
[----:B------:R-:W-:-:S06]  /*00e0*/  IMAD.MOV.U32 R2, RZ, RZ, R0 ;  /* 0x000000ffff027224 */ /* 0x000fcc00078e0000 */
[----:B------:R-:W0:Y:S06]  /*00f0*/  LDC.64 R18, c[0x0][0x3a8] ;  /* 0x0000ea00ff127b82 */ /* 0x000e2c0000000a00 */
[----:B------:R-:W-:Y:S02]  /*0100*/  @!P5 IMAD.IADD R37, R3, 0x1, R2 ;  /* 0x000000010325d824 */ /* 0x000fe400078e0202 */
[----:B------:R-:W3:Y:S03]  /*0110*/  @!P5 LDC.64 R30, c[0x0][0x3b0] ;  /* 0x0000ec00ff1edb82 */ /* 0x000ee60000000a00 */
[----:B-1----:R-:W-:-:S05]  /*0120*/  @!P5 IADD3 R8, P0, PT, R37, R8, RZ ;  /* 0x000000082508d210 */ /* 0x002fca0007f1e0ff */
[----:B------:R-:W-:-:S05]  /*0130*/  @!P5 IMAD.X R9, RZ, RZ, R9, P0 ;  /* 0x000000ffff09d224 */ /* 0x000fca00000e0609 */
[----:B------:R1:W4:Y:S01]  /*0140*/  @!P5 LDG.E.U8 R7, desc[UR4][R8.64] ;  /* 0x000000040807d981 */ /* 0x000322000c1e1100 */
[----:B------:R-:W-:-:S05]  /*0150*/  @!P5 VIADD R0, R2, 0x80 ;  /* 0x000000800200d836 */ /* 0x000fca0000000000 */
[----:B------:R-:W-:Y:S01]  /*0160*/  ISETP.GE.U32.AND P4, PT, R0, R5, PT ;  /* 0x000000050000720c */ /* 0x000fe20003f86070 */
[----:B-1----:R-:W1:-:S12]  /*0170*/  LDC.64 R8, c[0x0][0x3a0] ;  /* 0x0000e800ff087b82 */ /* 0x002e580000000a00 */
[----:B------:R-:W-:Y:S01]  /*0180*/  @!P4 IMAD.IADD R35, R3, 0x1, R0 ;  /* 0x000000010323c824 */ /* 0x000fe200078e0200 */
[----:B------:R-:W0:Y:S04]  /*0190*/  @!P4 LDC.64 R26, c[0x0][0x3b0] ;  /* 0x0000ec00ff1acb82 */ /* 0x000e280000000a00 */
[----:B--2---:R-:W-:-:S05]  /*01a0*/  @!P4 IADD3 R12, P0, PT, R35, R12, RZ ;  /* 0x0000000c230cc210 */ /* 0x004fca0007f1e0ff */
[----:B------:R-:W-:-:S05]  /*01b0*/  @!P4 IMAD.X R13, RZ, RZ, R13, P0 ;  /* 0x000000ffff0dc224 */ /* 0x000fca00000e060d */
[----:B------:R-:W2:Y:S01]  /*01c0*/  @!P4 LDG.E.U8 R6, desc[UR4][R12.64] ;  /* 0x000000040c06c981 */ /* 0x000ea2000c1e1100 */
[----:B------:R-:W-:Y:S01]  /*01d0*/  @!P4 VIADD R0, R0, 0x80 ;  /* 0x000000800000c836 */ /* 0x000fe20000000000 */
[----:B------:R-:W-:Y:S01]  /*01e0*/  CS2R R10, SRZ ;  /* 0x00000000000a7805 */ /* 0x000fe2000001ff00 */
[----:B---3--:R-:W-:-:S03]  /*01f0*/  @!P5 IMAD.WIDE.U32 R30, R37, 0x8, R30 ;  /* 0x00000008251ed825 */ /* 0x008fc600078e001e */
[C---:B------:R-:W-:Y:S02]  /*0200*/  ISETP.GE.U32.AND P1, PT, R0.reuse, R5, PT ;  /* 0x000000050000720c */ /* 0x040fe40003f26070 */
[----:B------:R-:W-:Y:S01]  /*0210*/  @!P5 IADD3 R36, P0, PT, R37, R16, RZ ;  /* 0x000000102524d210 */ /* 0x000fe20007f1e0ff */
[----:B------:R1:W3:Y:S10]  /*0220*/  @!P5 LDG.E.64 R10, desc[UR4][R30.64] ;  /* 0x000000041e0ad981 */ /* 0x0002f4000c1e1b00 */
[----:B------:R-:W-:Y:S01]  /*0230*/  @!P1 IMAD.IADD R29, R3, 0x1, R0 ;  /* 0x00000001031d9824 */ /* 0x000fe200078e0200 */
[----:B------:R-:W1:Y:S01]  /*0240*/  @!P1 LDC.64 R24, c[0x0][0x3b0] ;  /* 0x0000ec00ff189b82 */ /* 0x000e620000000a00 */
[----:B------:R-:W-:-:S05]  /*0250*/  @!P1 VIADD R0, R0, 0x80 ;  /* 0x0000008000009836 */ /* 0x000fca0000000000 */
[----:B------:R-:W-:Y:S01]  /*0260*/  ISETP.GE.U32.AND P2, PT, R0, R5, PT ;  /* 0x000000050000720c */ /* 0x000fe20003f46070 */
[----:B------:R-:W-:Y:S02]  /*0270*/  @!P5 IMAD.X R37, RZ, RZ, R17, P0 ;  /* 0x000000ffff25d224 */ /* 0x000fe400000e0611 */
[----:B------:R-:W1:Y:S10]  /*0280*/  LDC.64 R16, c[0x0][0x3a0] ;  /* 0x0000e800ff107b82 */ /* 0x000e740000000a00 */
[----:B------:R-:W1:Y:S01]  /*0290*/  @!P2 LDC.64 R20, c[0x0][0x3b0] ;  /* 0x0000ec00ff14ab82 */ /* 0x000e620000000a00 */
[C---:B----4-:R-:W-:Y:S01]  /*02a0*/  @!P4 IADD3 R34, P3, PT, R35.reuse, R22, RZ ;  /* 0x000000162322c210 */ /* 0x050fe20007f7e0ff */
[----:B0-----:R-:W-:Y:S01]  /*02b0*/  @!P4 IMAD.WIDE.U32 R26, R35, 0x8, R26 ;  /* 0x00000008231ac825 */ /* 0x001fe200078e001a */
[----:B-1----:R-:W-:-:S03]  /*02c0*/  @!P1 IADD3 R30, P0, PT, R29, R8, RZ ;  /* 0x000000081d1e9210 */ /* 0x002fc60007f1e0ff */
[----:B------:R-:W-:Y:S02]  /*02d0*/  @!P4 IMAD.X R35, RZ, RZ, R23, P3 ;  /* 0x000000ffff23c224 */ /* 0x000fe400018e0617 */
[----:B------:R-:W-:Y:S02]  /*02e0*/  @!P2 IMAD.IADD R23, R3, 0x1, R0 ;  /* 0x000000010317a824 */ /* 0x000fe400078e0200 */
[----:B------:R-:W-:Y:S01]  /*02f0*/  @!P1 IMAD.X R31, RZ, RZ, R9, P0 ;  /* 0x000000ffff1f9224 */ /* 0x000fe200000e0609 */
[C---:B------:R-:W-:Y:S01]  /*0300*/  @!P1 IADD3 R28, P0, PT, R29.reuse, R18, RZ ;  /* 0x000000121d1c9210 */ /* 0x040fe20007f1e0ff */
[----:B------:R-:W-:Y:S01]  /*0310*/  @!P1 IMAD.WIDE.U32 R24, R29, 0x8, R24 ;  /* 0x000000081d189825 */ /* 0x000fe200078e0018 */
[----:B------:R0:W4:Y:S03]  /*0320*/  @!P4 LDG.E.U8 R8, desc[UR4][R34.64] ;  /* 0x000000042208c981 */ /* 0x000126000c1e1100 */
[----:B------:R-:W-:Y:S01]  /*0330*/  @!P1 IMAD.X R29, RZ, RZ, R19, P0 ;  /* 0x000000ffff1d9224 */ /* 0x000fe200000e0613 */
[----:B------:R-:W-:Y:S01]  /*0340*/  CS2R R14, SRZ ;  /* 0x00000000000e7805 */ /* 0x000fe2000001ff00 */
[----:B------:R-:W1:Y:S01]  /*0350*/  LDC.64 R18, c[0x0][0x3a0] ;  /* 0x0000e800ff127b82 */ /* 0x000e620000000a00 */
[----:B------:R-:W-:Y:S01]  /*0360*/  @!P2 VIADD R0, R0, 0x80 ;  /* 0x000000800000a836 */ /* 0x000fe20000000000 */
[----:B------:R-:W3:Y:S01]  /*0370*/  @!P1 LDG.E.U8 R9, desc[UR4][R30.64] ;  /* 0x000000041e099981 */ /* 0x000ee2000c1e1100 */
[C---:B------:R-:W-:Y:S01]  /*0380*/  @!P2 IMAD.WIDE.U32 R32, R23.reuse, 0x8, R20 ;  /* 0x000000081720a825 */ /* 0x040fe200078e0014 */
[----:B0-----:R-:W-:-:S04]  /*0390*/  @!P2 IADD3 R34, P0, PT, R23, R16, RZ ;  /* 0x000000101722a210 */ /* 0x001fc80007f1e0ff */
[----:B------:R-:W0:Y:S01]  /*03a0*/  LDC.64 R20, c[0x0][0x3a8] ;  /* 0x0000ea00ff147b82 */ /* 0x000e220000000a00 */
[----:B------:R1:W4:Y:S01]  /*03b0*/  @!P1 LDG.E.U8 R22, desc[UR4][R28.64] ;  /* 0x000000041c169981 */ /* 0x000322000c1e1100 */
[----:B------:R-:W-:Y:S01]  /*03c0*/  @!P2 IMAD.X R35, RZ, RZ, R17, P0 ;  /* 0x000000ffff23a224 */ /* 0x000fe200000e0611 */
[----:B------:R-:W-:Y:S02]  /*03d0*/  ISETP.GE.U32.AND P0, PT, R0, R5, PT ;  /* 0x000000050000720c */ /* 0x000fe40003f06070 */
[----:B------:R1:W4:Y:S03]  /*03e0*/  @!P1 LDG.E.64 R14, desc[UR4][R24.64] ;  /* 0x00000004180e9981 */ /* 0x000326000c1e1b00 */
[----:B------:R-:W1:Y:S01]  /*03f0*/  LDC.64 R16, c[0x0][0x3a8] ;  /* 0x0000ea00ff107b82 */ /* 0x000e620000000a00 */
[----:B0-----:R-:W-:-:S07]  /*0400*/  @!P2 IADD3 R20, P3, PT, R23, R20, RZ ;  /* 0x000000141714a210 */ /* 0x001fce0007f7e0ff */
[----:B------:R-:W-:Y:S02]  /*0410*/  @!P0 IMAD.IADD R23, R3, 0x1, R0 ;  /* 0x0000000103178824 */ /* 0x000fe400078e0200 */
[----:B------:R-:W-:-:S03]  /*0420*/  @!P2 IMAD.X R21, RZ, RZ, R21, P3 ;  /* 0x000000ffff15a224 */ /* 0x000fc600018e0615 */
[----:B-1----:R-:W-:-:S05]  /*0430*/  @!P0 IADD3 R28, P3, PT, R23, R18, RZ ;  /* 0x00000012171c8210 */ /* 0x002fca0007f7e0ff */
[----:B------:R-:W-:Y:S01]  /*0440*/  @!P0 IMAD.X R29, RZ, RZ, R19, P3 ;  /* 0x000000ffff1d8224 */ /* 0x000fe200018e0613 */
[----:B------:R-:W4:Y:S01]  /*0450*/  @!P2 LDG.E.U8 R21, desc[UR4][R20.64] ;  /* 0x000000041415a981 */ /* 0x000f22000c1e1100 */
[----:B------:R-:W-:Y:S01]  /*0460*/  P2R R24, PR, RZ, 0x2 ;  /* 0x00000002ff187803 */ /* 0x000fe20000000000 */
[----:B------:R-:W0:Y:S01]  /*0470*/  LDC.64 R18, c[0x0][0x3a0] ;  /* 0x0000e800ff127b82 */ /* 0x000e220000000a00 */
[----:B------:R-:W-:Y:S01]  /*0480*/  @!P0 VIADD R0, R0, 0x80 ;  /* 0x0000008000008836 */ /* 0x000fe20000000000 */
[----:B------:R1:W4:Y:S02]  /*0490*/  @!P0 LDG.E.U8 R20, desc[UR4][R28.64] ;  /* 0x000000041c148981 */ /* 0x000324000c1e1100 */
[----:B-1----:R-:W-:-:S05]  /*04a0*/  @!P0 IADD3 R28, P3, PT, R23, R16, RZ ;  /* 0x00000010171c8210 */ /* 0x002fca0007f7e0ff */
[----:B------:R-:W-:Y:S01]  /*04b0*/  @!P0 IMAD.X R29, RZ, RZ, R17, P3 ;  /* 0x000000ffff1d8224 */ /* 0x000fe200018e0611 */
[----:B------:R-:W-:-:S04]  /*04c0*/  ISETP.GE.U32.AND P3, PT, R0, R5, PT ;  /* 0x000000050000720c */ /* 0x000fc80003f66070 */
[----:B------:R1:W4:Y:S09]  /*04d0*/  @!P0 LDG.E.U8 R16, desc[UR4][R28.64] ;  /* 0x000000041c108981 */ /* 0x000332000c1e1100 */
[----:B------:R-:W-:Y:S01]  /*04e0*/  @!P3 IMAD.IADD R17, R3, 0x1, R0 ;  /* 0x000000010311b824 */ /* 0x000fe200078e0200 */
[----:B-1----:R-:W1:Y:S01]  /*04f0*/  @!P0 LDC.64 R28, c[0x0][0x3b0] ;  /* 0x0000ec00ff1c8b82 */ /* 0x002e620000000a00 */
[----:B------:R-:W-:-:S02]  /*0500*/  @!P5 ISETP.NE.AND P6, PT, R7, RZ, PT ;  /* 0x000000ff0700d20c */ /* 0x000fc40003fc5270 */
[----:B------:R-:W4:Y:S02]  /*0510*/  @!P5 LDG.E.U8 R7, desc[UR4][R36.64] ;  /* 0x000000042407d981 */ /* 0x000f24000c1e1100 */
[----:B------:R-:W-:-:S04]  /*0520*/  P2R R25, PR, RZ, 0x40 ;  /* 0x00000040ff197803 */ /* 0x000fc80000000000 */
[----:B------:R-:W-:Y:S02]  /*0530*/  ISETP.NE.AND P1, PT, R25, RZ, PT ;  /* 0x000000ff1900720c */ /* 0x000fe40003f25270 */
[----:B------:R-:W4:Y:S01]  /*0540*/  @!P2 LDG.E.U8 R25, desc[UR4][R34.64] ;  /* 0x000000042219a981 */ /* 0x000f22000c1e1100 */
[----:B0-----:R-:W-:-:S05]  /*0550*/  @!P3 IADD3 R18, P6, PT, R17, R18, RZ ;  /* 0x000000121112b210 */ /* 0x001fca0007fde0ff */
[----:B------:R-:W-:Y:S01]  /*0560*/  @!P3 IMAD.X R19, RZ, RZ, R19, P6 ;  /* 0x000000ffff13b224 */ /* 0x000fe200030e0613 */
[----:B--2---:R-:W-:-:S04]  /*0570*/  @!P4 ISETP.NE.AND P6, PT, R6, RZ, PT ;  /* 0x000000ff0600c20c */ /* 0x004fc80003fc5270 */
[----:B------:R0:W2:Y:S01]  /*0580*/  @!P3 LDG.E.U8 R6, desc[UR4][R18.64] ;  /* 0x000000041206b981 */ /* 0x0000a2000c1e1100 */
[----:B------:R-:W-:Y:S02]  /*0590*/  @!P5 SEL R30, RZ, 0x1, !P1 ;  /* 0x00000001ff1ed807 */ /* 0x000fe40004800000 */
[----:B------:R-:W-:Y:S02]  /*05a0*/  ISETP.NE.AND P1, PT, R24, RZ, PT ;  /* 0x000000ff1800720c */ /* 0x000fe40003f25270 */
[----:B------:R-:W-:Y:S02]  /*05b0*/  CS2R R12, SRZ ;  /* 0x00000000000c7805 */ /* 0x000fe4000001ff00 */
[----:B------:R-:W-:Y:S02]  /*05c0*/  @!P5 PRMT R4, R30, 0x7610, R4 ;  /* 0x000076101e04d816 */ /* 0x000fe40000000004 */
[----:B------:R-:W-:Y:S02]  /*05d0*/  @!P4 SEL R24, RZ, 0x1, !P6 ;  /* 0x00000001ff18c807 */ /* 0x000fe40007000000 */
[----:B------:R1:W2:Y:S01]  /*05e0*/  @!P4 LDG.E.64 R12, desc[UR4][R26.64] ;  /* 0x000000041a0cc981 */ /* 0x0002a2000c1e1b00 */
[----:B0-----:R-:W-:Y:S01]  /*05f0*/  PRMT R19, RZ, 0x7610, R19 ;  /* 0x00007610ff137816 */ /* 0x001fe20000000013 */
[----:B-1----:R-:W-:Y:S01]  /*0600*/  @!P0 IMAD.WIDE.U32 R30, R23, 0x8, R28 ;  /* 0x00000008171e8825 */ /* 0x002fe200078e001c */
[----:B------:R-:W-:-:S06]  /*0610*/  CS2R R26, SRZ ;  /* 0x00000000001a7805 */ /* 0x000fcc000001ff00 */
[----:B------:R0:W2:Y:S01]  /*0620*/  @!P2 LDG.E.64 R26, desc[UR4][R32.64] ;  /* 0x00000004201aa981 */ /* 0x0000a2000c1e1b00 */
[----:B---3--:R-:W-:Y:S01]  /*0630*/  @!P1 ISETP.NE.AND P6, PT, R9, RZ, PT ;  /* 0x000000ff0900920c */ /* 0x008fe20003fc5270 */
[----:B------:R-:W-:Y:S01]  /*0640*/  @!P3 VIADD R0, R0, 0x80 ;  /* 0x000000800000b836 */ /* 0x000fe20000000000 */
[----:B----4-:R-:W-:Y:S02]  /*0650*/  ISETP.EQ.OR P5, PT, R7, RZ, P5 ;  /* 0x000000ff0700720c */ /* 0x010fe40002fa2670 */
[----:B------:R-:W-:-:S04]  /*0660*/  PRMT R7, RZ, 0x7610, R7 ;  /* 0x00007610ff077816 */ /* 0x000fc80000000007 */
[----:B------:R-:W-:Y:S02]  /*0670*/  @!P4 PRMT R7, R24, 0x7610, R7 ;  /* 0x000076101807c816 */ /* 0x000fe40000000007 */
[----:B------:R-:W-:Y:S02]  /*0680*/  ISETP.EQ.OR P4, PT, R8, RZ, P4 ;  /* 0x000000ff0800720c */ /* 0x000fe40002782670 */
[----:B------:R-:W-:Y:S02]  /*0690*/  @!P1 SEL R8, RZ, 0x1, !P6 ;  /* 0x00000001ff089807 */ /* 0x000fe40007000000 */
[----:B------:R-:W-:Y:S02]  /*06a0*/  P2R R18, PR, RZ, 0x10 ;  /* 0x00000010ff127803 */ /* 0x000fe40000000000 */
[----:B------:R-:W-:Y:S02]  /*06b0*/  @!P2 ISETP.NE.AND P4, PT, R25, RZ, PT ;  /* 0x000000ff1900a20c */ /* 0x000fe40003f85270 */
[----:B------:R-:W-:-:S02]  /*06c0*/  @!P1 PRMT R19, R8, 0x7610, R19 ;  /* 0x0000761008139816 */ /* 0x000fc40000000013 */
[----:B------:R-:W1:Y:S01]  /*06d0*/  LDC.64 R8, c[0x0][0x3a8] ;  /* 0x0000ea00ff087b82 */ /* 0x000e620000000a00 */
[----:B------:R-:W-:Y:S02]  /*06e0*/  ISETP.EQ.OR P1, PT, R22, RZ, P1 ;  /* 0x000000ff1600720c */ /* 0x000fe40000f22670 */
[----:B------:R-:W-:Y:S02]  /*06f0*/  @!P2 SEL R22, RZ, 0x1, !P4 ;  /* 0x00000001ff16a807 */ /* 0x000fe40006000000 */
[----:B------:R-:W-:Y:S02]  /*0700*/  @!P0 ISETP.NE.AND P4, PT, R20, RZ, PT ;  /* 0x000000ff1400820c */ /* 0x000fe40003f85270 */
[----:B------:R-:W-:-:S04]  /*0710*/  PRMT R20, RZ, 0x7610, R20 ;  /* 0x00007610ff147816 */ /* 0x000fc80000000014 */
[----:B------:R-:W-:Y:S02]  /*0720*/  @!P2 PRMT R20, R22, 0x7610, R20 ;  /* 0x000076101614a816 */ /* 0x000fe40000000014 */
[----:B------:R-:W0:Y:S01]  /*0730*/  @!P3 LDC.64 R22, c[0x0][0x3b0] ;  /* 0x0000ec00ff16bb82 */ /* 0x000e220000000a00 */
[----:B------:R-:W-:Y:S02]  /*0740*/  ISETP.EQ.OR P2, PT, R21, RZ, P2 ;  /* 0x000000ff1500720c */ /* 0x000fe40001742670 */
[----:B------:R-:W-:Y:S02]  /*0750*/  @!P0 SEL R21, RZ, 0x1, !P4 ;  /* 0x00000001ff158807 */ /* 0x000fe40006000000 */
[----:B-1----:R-:W-:-:S05]  /*0760*/  @!P3 IADD3 R28, P4, PT, R17, R8, RZ ;  /* 0x00000008111cb210 */ /* 0x002fca0007f9e0ff */
[----:B------:R-:W-:Y:S01]  /*0770*/  @!P3 IMAD.X R29, RZ, RZ, R9, P4 ;  /* 0x000000ffff1db224 */ /* 0x000fe200020e0609 */
[----:B--2---:R-:W-:Y:S01]  /*0780*/  @!P3 ISETP.NE.AND P4, PT, R6, RZ, PT ;  /* 0x000000ff0600b20c */ /* 0x004fe20003f85270 */
[----:B------:R-:W1:Y:S01]  /*0790*/  LDC.64 R8, c[0x0][0x3a0] ;  /* 0x0000e800ff087b82 */ /* 0x000e620000000a00 */
[----:B------:R-:W-:Y:S02]  /*07a0*/  CS2R R24, SRZ ;  /* 0x0000000000187805 */ /* 0x000fe4000001ff00 */
[----:B------:R-:W-:Y:S01]  /*07b0*/  PRMT R6, RZ, 0x7610, R6 ;  /* 0x00007610ff067816 */ /* 0x000fe20000000006 */
[----:B------:R-:W2:Y:S01]  /*07c0*/  @!P3 LDG.E.U8 R28, desc[UR4][R28.64] ;  /* 0x000000041c1cb981 */ /* 0x000ea2000c1e1100 */
[----:B0-----:R-:W-:Y:S01]  /*07d0*/  @!P3 IMAD.WIDE.U32 R32, R17, 0x8, R22 ;  /* 0x000000081120b825 */ /* 0x001fe200078e0016 */
[----:B------:R-:W-:Y:S02]  /*07e0*/  @!P3 SEL R17, RZ, 0x1, !P4 ;  /* 0x00000001ff11b807 */ /* 0x000fe40006000000 */
[----:B------:R0:W3:Y:S01]  /*07f0*/  @!P0 LDG.E.64 R24, desc[UR4][R30.64] ;  /* 0x000000041e188981 */ /* 0x0000e2000c1e1b00 */
[----:B------:R-:W-:-:S02]  /*0800*/  ISETP.GE.U32.AND P4, PT, R0, R5, PT ;  /* 0x000000050000720c */ /* 0x000fc40003f86070 */
[----:B------:R-:W-:Y:S02]  /*0810*/  @!P0 PRMT R6, R21, 0x7610, R6 ;  /* 0x0000761015068816 */ /* 0x000fe40000000006 */
[----:B------:R-:W-:Y:S02]  /*0820*/  ISETP.EQ.OR P0, PT, R16, RZ, P0 ;  /* 0x000000ff1000720c */ /* 0x000fe40000702670 */
[----:B------:R-:W-:Y:S02]  /*0830*/  PRMT R16, RZ, 0x7610, R16 ;  /* 0x00007610ff107816 */ /* 0x000fe40000000010 */
[----:B------:R-:W-:Y:S02]  /*0840*/  CS2R R22, SRZ ;  /* 0x0000000000167805 */ /* 0x000fe4000001ff00 */
[----:B------:R-:W-:-:S03]  /*0850*/  @!P3 PRMT R16, R17, 0x7610, R16 ;  /* 0x000076101110b816 */ /* 0x000fc60000000010 */
[----:B------:R-:W-:Y:S01]  /*0860*/  @!P4 IMAD.IADD R17, R3, 0x1, R0 ;  /* 0x000000010311c824 */ /* 0x000fe200078e0200 */
[----:B------:R1:W4:Y:S01]  /*0870*/  @!P3 LDG.E.64 R22, desc[UR4][R32.64] ;  /* 0x000000042016b981 */ /* 0x000322000c1e1b00 */
[----:B0-----:R-:W0:Y:S03]  /*0880*/  @!P4 LDC.64 R30, c[0x0][0x3b0] ;  /* 0x0000ec00ff1ecb82 */ /* 0x001e260000000a00 */
[----:B-1----:R-:W-:-:S05]  /*0890*/  @!P4 IADD3 R32, P6, PT, R17, R8, RZ ;  /* 0x000000081120c210 */ /* 0x002fca0007fde0ff */
[----:B------:R-:W-:Y:S02]  /*08a0*/  @!P4 IMAD.X R33, RZ, RZ, R9, P6 ;  /* 0x000000ffff21c224 */ /* 0x000fe400030e0609 */
[----:B------:R-:W1:Y:S03]  /*08b0*/  LDC.64 R8, c[0x0][0x3a8] ;  /* 0x0000ea00ff087b82 */ /* 0x000e660000000a00 */
[----:B------:R-:W3:Y:S01]  /*08c0*/  @!P4 LDG.E.U8 R21, desc[UR4][R32.64] ;  /* 0x000000042015c981 */ /* 0x000ee2000c1e1100 */
[C---:B0-----:R-:W-:Y:S01]  /*08d0*/  @!P4 IMAD.WIDE.U32 R30, R17.reuse, 0x8, R30 ;  /* 0x00000008111ec825 */ /* 0x041fe200078e001e */
[----:B--2---:R-:W-:Y:S02]  /*08e0*/  ISETP.EQ.OR P3, PT, R28, RZ, P3 ;  /* 0x000000ff1c00720c */ /* 0x004fe40001f62670 */
[----:B-1----:R-:W-:-:S05]  /*08f0*/  @!P4 IADD3 R28, P6, PT, R17, R8, RZ ;  /* 0x00000008111cc210 */ /* 0x002fca0007fde0ff */
[----:B------:R-:W-:Y:S01]  /*0900*/  @!P4 IMAD.X R29, RZ, RZ, R9, P6 ;  /* 0x000000ffff1dc224 */ /* 0x000fe200030e0609 */
[----:B---3--:R-:W-:-:S04]  /*0910*/  @!P4 ISETP.NE.AND P6, PT, R21, RZ, PT ;  /* 0x000000ff1500c20c */ /* 0x008fc80003fc5270 */
        /* <DEDUP_REMOVED lines=11> */
[----:B------:R-:W1:Y:S02]  /*09d0*/  @!P6 LDC.64 R8, c[0x0][0x388] ;  /* 0x0000e200ff08eb82 */ /* 0x000e640000000a00 */
[----:B-1----:R-:W-:Y:S01]  /*09e0*/  @!P6 IADD3 R32, P5, PT, R12, R8, RZ ;  /* 0x000000080c20e210 */ /* 0x002fe20007fbe0ff */
[----:B------:R-:W-:-:S05]  /*09f0*/  VIADD R8, R2, 0x100 ;  /* 0x0000010002087836 */ /* 0x000fca0000000000 */
[-C--:B------:R-:W-:Y:S01]  /*0a00*/  ISETP.GE.U32.OR P1, PT, R8, R5.reuse, P1 ;  /* 0x000000050800720c */ /* 0x080fe20000f26470 */
[----:B------:R-:W-:Y:S02]  /*0a10*/  @!P6 IMAD.X R33, R13, 0x1, R9, P5 ;  /* 0x000000010d21e824 */ /* 0x000fe400028e0609 */
[----:B0-----:R-:W-:Y:S01]  /*0a20*/  VIADD R10, R2, 0x180 ;  /* 0x00000180020a7836 */ /* 0x001fe20000000000 */
[----:B------:R-:W-:Y:S01]  /*0a30*/  CS2R R28, SRZ ;  /* 0x00000000001c7805 */ /* 0x000fe2000001ff00 */
[----:B------:R-:W-:Y:S01]  /*0a40*/  @!P4 VIADD R0, R0, 0x80 ;  /* 0x000000800000c836 */ /* 0x000fe20000000000 */
[----:B------:R-:W5:Y:S07]  /*0a50*/  @!P6 LDG.E.U8 R7, desc[UR4][R32.64] ;  /* 0x000000042007e981 */ /* 0x000f6e000c1e1100 */
[----:B------:R-:W0:Y:S01]  /*0a60*/  @!P1 LDC.64 R8, c[0x0][0x388] ;  /* 0x0000e200ff089b82 */ /* 0x000e220000000a00 */
[----:B------:R-:W-:Y:S01]  /*0a70*/  ISETP.GE.U32.OR P2, PT, R10, R5, P2 ;  /* 0x000000050a00720c */ /* 0x000fe20001746470 */
[----:B------:R1:W3:Y:S06]  /*0a80*/  @!P4 LDG.E.64 R28, desc[UR4][R30.64] ;  /* 0x000000041e1cc981 */ /* 0x0002ec000c1e1b00 */
[----:B------:R-:W4:Y:S01]  /*0a90*/  LDC.64 R10, c[0x0][0x3a8] ;  /* 0x0000ea00ff0a7b82 */ /* 0x000f220000000a00 */
[----:B0-----:R-:W-:-:S05]  /*0aa0*/  @!P1 IADD3 R12, P6, PT, R14, R8, RZ ;  /* 0x000000080e0c9210 */ /* 0x001fca0007fde0ff */
[----:B------:R-:W-:Y:S02]  /*0ab0*/  @!P1 IMAD.X R13, R15, 0x1, R9, P6 ;  /* 0x000000010f0d9824 */ /* 0x000fe400030e0609 */
[----:B------:R-:W1:Y:S03]  /*0ac0*/  @!P2 LDC.64 R8, c[0x0][0x388] ;  /* 0x0000e200ff08ab82 */ /* 0x000e660000000a00 */
[----:B------:R0:W5:Y:S01]  /*0ad0*/  @!P1 LDG.E.U8 R19, desc[UR4][R12.64] ;  /* 0x000000040c139981 */ /* 0x000162000c1e1100 */
[----:B-1----:R-:W-:-:S05]  /*0ae0*/  @!P2 IADD3 R30, P1, PT, R26, R8, RZ ;  /* 0x000000081a1ea210 */ /* 0x002fca0007f3e0ff */
[----:B------:R-:W-:Y:S01]  /*0af0*/  @!P2 IMAD.X R31, R27, 0x1, R9, P1 ;  /* 0x000000011b1fa824 */ /* 0x000fe200008e0609 */
[----:B------:R-:W-:Y:S02]  /*0b00*/  CS2R R26, SRZ ;  /* 0x00000000001a7805 */ /* 0x000fe4000001ff00 */
[----:B--2---:R-:W-:Y:S01]  /*0b10*/  ISETP.EQ.OR P5, PT, R21, RZ, P4 ;  /* 0x000000ff1500720c */ /* 0x004fe200027a2670 */
[----:B0-----:R-:W-:Y:S01]  /*0b20*/  VIADD R12, R2, 0x280 ;  /* 0x00000280020c7836 */ /* 0x001fe20000000000 */
[----:B------:R-:W-:Y:S01]  /*0b30*/  ISETP.GE.U32.AND P4, PT, R0, R5, PT ;  /* 0x000000050000720c */ /* 0x000fe20003f86070 */
[----:B------:R-:W5:-:S12]  /*0b40*/  @!P2 LDG.E.U8 R20, desc[UR4][R30.64] ;  /* 0x000000041e14a981 */ /* 0x000f58000c1e1100 */
[----:B------:R-:W-:Y:S01]  /*0b50*/  @!P4 IMAD.IADD R15, R3, 0x1, R0 ;  /* 0x00000001030fc824 */ /* 0x000fe200078e0200 */
[----:B------:R-:W0:Y:S04]  /*0b60*/  @!P4 LDC.64 R8, c[0x0][0x3b0] ;  /* 0x0000ec00ff08cb82 */ /* 0x000e280000000a00 */
[----:B----4-:R-:W-:-:S05]  /*0b70*/  @!P4 IADD3 R34, P6, PT, R15, R10, RZ ;  /* 0x0000000a0f22c210 */ /* 0x010fca0007fde0ff */
[----:B------:R-:W-:Y:S02]  /*0b80*/  @!P4 IMAD.X R35, RZ, RZ, R11, P6 ;  /* 0x000000ffff23c224 */ /* 0x000fe400030e060b */
[----:B------:R-:W1:Y:S03]  /*0b90*/  LDC.64 R10, c[0x0][0x3a0] ;  /* 0x0000e800ff0a7b82 */ /* 0x000e660000000a00 */
[----:B------:R-:W2:Y:S01]  /*0ba0*/  @!P4 LDG.E.U8 R0, desc[UR4][R34.64] ;  /* 0x000000042200c981 */ /* 0x000ea2000c1e1100 */
[----:B0-----:R-:W-:-:S05]  /*0bb0*/  @!P4 IMAD.WIDE.U32 R32, R15, 0x8, R8 ;  /* 0x000000080f20c825 */ /* 0x001fca00078e0008 */
[----:B------:R-:W4:Y:S01]  /*0bc0*/  @!P4 LDG.E.64 R26, desc[UR4][R32.64] ;  /* 0x00000004201ac981 */ /* 0x000f22000c1e1b00 */
[----:B-1----:R-:W-:-:S05]  /*0bd0*/  @!P4 IADD3 R10, P1, PT, R15, R10, RZ ;  /* 0x0000000a0f0ac210 */ /* 0x002fca0007f3e0ff */
[----:B------:R-:W-:-:S05]  /*0be0*/  @!P4 IMAD.X R11, RZ, RZ, R11, P1 ;  /* 0x000000ffff0bc224 */ /* 0x000fca00008e060b */
[----:B------:R0:W3:Y:S01]  /*0bf0*/  @!P4 LDG.E.U8 R14, desc[UR4][R10.64] ;  /* 0x000000040a0ec981 */ /* 0x0000e2000c1e1100 */
[----:B------:R-:W-:-:S05]  /*0c00*/  VIADD R8, R2, 0x200 ;  /* 0x0000020002087836 */ /* 0x000fca0000000000 */
[----:B------:R-:W-:-:S13]  /*0c10*/  ISETP.GE.U32.OR P0, PT, R8, R5, P0 ;  /* 0x000000050800720c */ /* 0x000fda0000706470 */
[----:B------:R-:W1:Y:S01]  /*0c20*/  @!P0 LDC.64 R8, c[0x0][0x388] ;  /* 0x0000e200ff088b82 */ /* 0x000e620000000a00 */
[----:B------:R-:W-:Y:S01]  /*0c30*/  ISETP.GE.U32.OR P3, PT, R12, R5, P3 ;  /* 0x000000050c00720c */ /* 0x000fe20001f66470 */
[----:B0-----:R-:W-:Y:S01]  /*0c40*/  VIADD R10, R2, 0x380 ;  /* 0x00000380020a7836 */ /* 0x001fe20000000000 */
[----:B-1----:R-:W-:-:S05]  /*0c50*/  @!P0 IADD3 R24, P2, PT, R24, R8, RZ ;  /* 0x0000000818188210 */ /* 0x002fca0007f5e0ff */
[----:B------:R-:W-:-:S06]  /*0c60*/  @!P0 IMAD.X R25, R25, 0x1, R9, P2 ;  /* 0x0000000119198824 */ /* 0x000fcc00010e0609 */
[----:B------:R-:W0:Y:S01]  /*0c70*/  @!P3 LDC.64 R8, c[0x0][0x388] ;  /* 0x0000e200ff08bb82 */ /* 0x000e220000000a00 */
[----:B------:R1:W5:Y:S01]  /*0c80*/  @!P0 LDG.E.U8 R6, desc[UR4][R24.64] ;  /* 0x0000000418068981 */ /* 0x000362000c1e1100 */
[----:B0-----:R-:W-:-:S05]  /*0c90*/  @!P3 IADD3 R8, P2, PT, R22, R8, RZ ;  /* 0x000000081608b210 */ /* 0x001fca0007f5e0ff */
[----:B------:R-:W-:-:S05]  /*0ca0*/  @!P3 IMAD.X R9, R23, 0x1, R9, P2 ;  /* 0x000000011709b824 */ /* 0x000fca00010e0609 */
[----:B------:R1:W5:Y:S01]  /*0cb0*/  @!P3 LDG.E.U8 R16, desc[UR4][R8.64] ;  /* 0x000000040810b981 */ /* 0x000362000c1e1100 */
[----:B--2---:R-:W-:Y:S01]  /*0cc0*/  ISETP.EQ.OR P1, PT, R0, RZ, P4 ;  /* 0x000000ff0000720c */ /* 0x004fe20002722670 */
[----:B------:R-:W-:-:S03]  /*0cd0*/  VIADD R0, R2, 0x300 ;  /* 0x0000030002007836 */ /* 0x000fc60000000000 */
[-C--:B------:R-:W-:Y:S02]  /*0ce0*/  ISETP.GE.U32.OR P1, PT, R10, R5.reuse, P1 ;  /* 0x000000050a00720c */ /* 0x080fe40000f26470 */
[----:B------:R-:W-:-:S11]  /*0cf0*/  ISETP.GE.U32.OR P5, PT, R0, R5, P5 ;  /* 0x000000050000720c */ /* 0x000fd60002fa6470 */
[----:B------:R-:W4:Y:S08]  /*0d00*/  @!P1 LDC.64 R12, c[0x0][0x388] ;  /* 0x0000e200ff0c9b82 */ /* 0x000f300000000a00 */
[----:B------:R-:W0:Y:S01]  /*0d10*/  @!P5 LDC.64 R10, c[0x0][0x388] ;  /* 0x0000e200ff0adb82 */ /* 0x000e220000000a00 */
[----:B------:R-:W-:Y:S02]  /*0d20*/  PRMT R0, RZ, 0x7610, R0 ;  /* 0x00007610ff007816 */ /* 0x000fe40000000000 */
[----:B---3--:R-:W-:-:S04]  /*0d30*/  @!P4 ISETP.NE.AND P0, PT, R14, RZ, PT ;  /* 0x000000ff0e00c20c */ /* 0x008fc80003f05270 */
[----:B------:R-:W-:Y:S02]  /*0d40*/  @!P4 SEL R14, RZ, 0x1, !P0 ;  /* 0x00000001ff0ec807 */ /* 0x000fe40004000000 */
[----:B----4-:R-:W-:Y:S02]  /*0d50*/  @!P1 IADD3 R12, P0, PT, R26, R12, RZ ;  /* 0x0000000c1a0c9210 */ /* 0x010fe40007f1e0ff */
[----:B------:R-:W-:Y:S02]  /*0d60*/  @!P4 PRMT R0, R14, 0x7610, R0 ;  /* 0x000076100e00c816 */ /* 0x000fe40000000000 */
[----:B0-----:R-:W-:Y:S01]  /*0d70*/  @!P5 IADD3 R10, P2, PT, R28, R10, RZ ;  /* 0x0000000a1c0ad210 */ /* 0x001fe20007f5e0ff */
[----:B------:R-:W-:-:S04]  /*0d80*/  @!P1 IMAD.X R13, R27, 0x1, R13, P0 ;  /* 0x000000011b0d9824 */ /* 0x000fc800000e060d */
[----:B------:R-:W-:Y:S01]  /*0d90*/  @!P5 IMAD.X R11, R29, 0x1, R11, P2 ;  /* 0x000000011d0bd824 */ /* 0x000fe200010e060b */
[----:B------:R1:W5:Y:S04]  /*0da0*/  @!P1 LDG.E.U8 R0, desc[UR4][R12.64] ;  /* 0x000000040c009981 */ /* 0x000368000c1e1100 */
[----:B------:R1:W5:Y:S01]  /*0db0*/  @!P5 LDG.E.U8 R17, desc[UR4][R10.64] ;  /* 0x000000040a11d981 */ /* 0x000362000c1e1100 */
[----:B------:R-:W-:Y:S01]  /*0dc0*/  ISETP.GE.U32.AND P0, PT, R2, R5, PT ;  /* 0x000000050200720c */ /* 0x000fe20003f06070 */
[----:B------:R-:W-:Y:S04]  /*0dd0*/  BSSY.RECONVERGENT B0, `(.L_x_3208) ;  /* 0x000003a000007945 */ /* 0x000fe80003800200 */
[----:B------:R-:W-:Y:S08]  /*0de0*/  BSSY.RELIABLE B1, `(.L_x_3209) ;  /* 0x0000031000017945 */ /* 0x000ff00003800100 */
[----:B-1----:R-:W-:Y:S05]  /*0df0*/  @P0 BRA `(.L_x_3210) ;  /* 0x0000000000380947 */ /* 0x002fea0003800000 */
        /* <DEDUP_REMOVED lines=14> */
.L_x_3210:
        /* <DEDUP_REMOVED lines=8> */
.L_x_3211:
        /* <DEDUP_REMOVED lines=8> */
.L_x_3212:
        /* <DEDUP_REMOVED lines=8> */
.L_x_3213:
        /* <DEDUP_REMOVED lines=9> */
.L_x_3214:
[----:B------:R-:W-:Y:S05]  /*10f0*/  BSYNC.RELIABLE B1 ;  /* 0x0000000000017941 */ /* 0x000fea0003800100 */
.L_x_3209:
[----:B------:R-:W-:-:S13]  /*1100*/  ISETP.GE.U32.AND P0, PT, R2, R5, PT ;  /* 0x000000050200720c */ /* 0x000fda0003f06070 */
[----:B01----:R-:W0:Y:S01]  /*1110*/  @!P0 LDC.64 R8, c[0x0][0x398] ;  /* 0x0000e600ff088b82 */ /* 0x003e220000000a00 */
[----:B--2--5:R-:W-:Y:S02]  /*1120*/  @!P0 IMAD.IADD R7, R3, 0x1, R2 ;  /* 0x0000000103078824 */ /* 0x024fe400078e0202 */
[----:B------:R-:W-:-:S03]  /*1130*/  @!P0 VIADD R2, R2, 0x80 ;  /* 0x0000008002028836 */ /* 0x000fc60000000000 */
[----:B0-----:R-:W-:-:S05]  /*1140*/  @!P0 IADD3 R6, P1, PT, R7, R8, RZ ;  /* 0x0000000807068210 */ /* 0x001fca0007f3e0ff */
[----:B------:R-:W-:-:S05]  /*1150*/  @!P0 IMAD.X R7, RZ, RZ, R9, P1 ;  /* 0x000000ffff078224 */ /* 0x000fca00008e0609 */
[----:B------:R3:W-:Y:S03]  /*1160*/  @!P0 STG.E.U8 desc[UR4][R6.64], R17 ;  /* 0x0000001106008986 */ /* 0x0007e6000c101104 */
.L_x_3215:
[----:B------:R-:W-:Y:S05]  /*1170*/  BSYNC.RECONVERGENT B0 ;  /* 0x0000000000007941 */ /* 0x000fea0003800200 */
.L_x_3208:
        /* <DEDUP_REMOVED lines=9> */
.L_x_3207:
[----:B------:R-:W0:Y:S01]  /*1210*/  S2R R2, SR_TID.X ;  /* 0x0000000000027919 */ /* 0x000e220000002100 */
[----:B------:R-:W1:Y:S01]  /*1220*/  LDCU.128 UR8, c[0x0][0x3a0] ;  /* 0x00007400ff0877ac */ /* 0x000e620008000c00 */
[----:B------:R-:W2:Y:S01]  /*1230*/  LDC.64 R4, c[0x0][0x3b0] ;  /* 0x0000ec00ff047b82 */ /* 0x000ea20000000a00 */
[----:B------:R-:W3:Y:S01]  /*1240*/  LDCU.64 UR6, c[0x0][0x398] ;  /* 0x00007300ff0677ac */ /* 0x000ee20008000a00 */
[----:B-1----:R-:W-:-:S05]  /*1250*/  IADD3 R24, P0, PT, R3, UR10, RZ ;  /* 0x0000000a03187c10 */ /* 0x002fca000ff1e0ff */
[----:B------:R-:W-:Y:S02]  /*1260*/  IMAD.X R25, RZ, RZ, UR11, P0 ;  /* 0x0000000bff197e24 */ /* 0x000fe400080e06ff */
[----:B0-----:R-:W-:-:S05]  /*1270*/  IMAD.WIDE.U32 R24, R2, 0x4, R24 ;  /* 0x0000000402187825 */ /* 0x001fca00078e0018 */
[----:B------:R-:W4:Y:S01]  /*1280*/  LDG.E R28, desc[UR4][R24.64] ;  /* 0x00000004181c7981 */ /* 0x000f22000c1e1900 */
[C---:B------:R-:W-:Y:S01]  /*1290*/  IADD3 R30, P0, PT, R3.reuse, UR8, RZ ;  /* 0x00000008031e7c10 */ /* 0x040fe2000ff1e0ff */
[----:B--2---:R-:W-:Y:S02]  /*12a0*/  IMAD.WIDE.U32 R4, R3, 0x8, R4 ;  /* 0x0000000803047825 */ /* 0x004fe400078e0004 */
[----:B------:R0:W2:Y:S02]  /*12b0*/  LDG.E R0, desc[UR4][R24.64+0x200] ;  /* 0x0002000418007981 */ /* 0x0000a4000c1e1900 */
[----:B------:R-:W-:Y:S02]  /*12c0*/  IMAD.X R31, RZ, RZ, UR9, P0 ;  /* 0x00000009ff1f7e24 */ /* 0x000fe400080e06ff */
[----:B------:R-:W-:-:S04]  /*12d0*/  IMAD.WIDE.U32 R32, R2, 0x20, R4 ;  /* 0x0000002002207825 */ /* 0x000fc800078e0004 */
[----:B------:R-:W-:Y:S01]  /*12e0*/  IMAD.WIDE.U32 R30, R2, 0x4, R30 ;  /* 0x00000004021e7825 */ /* 0x000fe200078e001e */
[----:B------:R-:W5:Y:S04]  /*12f0*/  LDG.E.128 R4, desc[UR4][R32.64] ;  /* 0x0000000420047981 */ /* 0x000f68000c1e1d00 */
[----:B------:R-:W3:Y:S04]  /*1300*/  LDG.E R21, desc[UR4][R30.64] ;  /* 0x000000041e157981 */ /* 0x000ee8000c1e1900 */
[----:B------:R-:W2:Y:S04]  /*1310*/  LDG.E.128 R8, desc[UR4][R32.64+0x10] ;  /* 0x0000100420087981 */ /* 0x000ea8000c1e1d00 */
[----:B------:R-:W2:Y:S04]  /*1320*/  LDG.E R20, desc[UR4][R30.64+0x200] ;  /* 0x000200041e147981 */ /* 0x000ea8000c1e1900 */
[----:B------:R-:W2:Y:S01]  /*1330*/  LDG.E.ENL2.256 R16, R12, desc[UR4][R32.64+0x1000] ;  /* 0xfe008004200c797e */ /* 0x000ea20008121910 */
[----:B----4-:R-:W-:-:S04]  /*1340*/  PRMT R22, R28, 0x7771, RZ ;  /* 0x000077711c167816 */ /* 0x010fc800000000ff */
[----:B------:R-:W-:Y:S02]  /*1350*/  ISETP.NE.AND P2, PT, R22, RZ, PT ;  /* 0x000000ff1600720c */ /* 0x000fe40003f45270 */
[----:B------:R-:W-:-:S04]  /*1360*/  PRMT R26, R28, 0x7770, RZ ;  /* 0x000077701c1a7816 */ /* 0x000fc800000000ff */
[----:B------:R-:W-:-:S07]  /*1370*/  ISETP.NE.AND P0, PT, R26, RZ, PT ;  /* 0x000000ff1a00720c */ /* 0x000fce0003f05270 */
[----:B------:R-:W5:Y:S01]  /*1380*/  @P2 LDC.64 R22, c[0x0][0x388] ;  /* 0x0000e200ff162b82 */ /* 0x000f620000000a00 */
[----:B------:R-:W-:-:S07]  /*1390*/  PRMT R26, R28, 0x7772, RZ ;  /* 0x000077721c1a7816 */ /* 0x000fce00000000ff */
[----:B0-----:R-:W0:Y:S01]  /*13a0*/  @P0 LDC.64 R24, c[0x0][0x388] ;  /* 0x0000e200ff180b82 */ /* 0x001e220000000a00 */
[----:B------:R-:W-:Y:S02]  /*13b0*/  ISETP.NE.AND P4, PT, R26, RZ, PT ;  /* 0x000000ff1a00720c */ /* 0x000fe40003f85270 */
[----:B------:R-:W-:Y:S02]  /*13c0*/  PRMT R28, R28, 0x7773, RZ ;  /* 0x000077731c1c7816 */ /* 0x000fe400000000ff */
[----:B-----5:R-:W-:Y:S02]  /*13d0*/  @P2 IADD3 R26, P1, PT, R6, R22, RZ ;  /* 0x00000016061a2210 */ /* 0x020fe40007f3e0ff */
[----:B---3--:R-:W-:-:S03]  /*13e0*/  PRMT R6, R21, 0x7771, RZ ;  /* 0x0000777115067816 */ /* 0x008fc600000000ff */
[----:B------:R-:W-:Y:S01]  /*13f0*/  @P2 IMAD.X R27, R7, 0x1, R23, P1 ;  /* 0x00000001071b2824 */ /* 0x000fe200008e0617 */
[----:B------:R-:W-:Y:S02]  /*1400*/  ISETP.NE.AND P1, PT, R6, RZ, PT ;  /* 0x000000ff0600720c */ /* 0x000fe40003f25270 */
[----:B------:R-:W-:Y:S01]  /*1410*/  ISETP.NE.AND P5, PT, R28, RZ, PT ;  /* 0x000000ff1c00720c */ /* 0x000fe20003fa5270 */
[----:B------:R-:W1:Y:S01]  /*1420*/  @P4 LDC.64 R6, c[0x0][0x388] ;  /* 0x0000e200ff064b82 */ /* 0x000e620000000a00 */
[----:B------:R-:W-:-:S06]  /*1430*/  SEL R22, RZ, 0x1, !P1 ;  /* 0x00000001ff167807 */ /* 0x000fcc0004800000 */
[----:B------:R3:W4:Y:S01]  /*1440*/  @P2 LDG.E.U8 R22, desc[UR4][R26.64] ;  /* 0x000000041a162981 */ /* 0x000722000c1e1100 */
[----:B0-----:R-:W-:Y:S02]  /*1450*/  @P0 IADD3 R24, P2, PT, R24, R4, RZ ;  /* 0x0000000418180210 */ /* 0x001fe40007f5e0ff */
[----:B------:R-:W-:-:S03]  /*1460*/  PRMT R4, R21, 0x7770, RZ ;  /* 0x0000777015047816 */ /* 0x000fc600000000ff */
[----:B------:R-:W-:Y:S01]  /*1470*/  @P0 IMAD.X R25, R25, 0x1, R5, P2 ;  /* 0x0000000119190824 */ /* 0x000fe200010e0605 */
[----:B------:R-:W-:Y:S02]  /*1480*/  ISETP.NE.AND P1, PT, R4, RZ, PT ;  /* 0x000000ff0400720c */ /* 0x000fe40003f25270 */
[----:B------:R-:W0:Y:S01]  /*1490*/  @P5 LDC.64 R4, c[0x0][0x388] ;  /* 0x0000e200ff045b82 */ /* 0x000e220000000a00 */
[----:B--2---:R-:W-:-:S04]  /*14a0*/  PRMT R23, R0, 0x7772, RZ ;  /* 0x0000777200177816 */ /* 0x004fc800000000ff */
[----:B------:R-:W-:Y:S02]  /*14b0*/  ISETP.NE.AND P3, PT, R23, RZ, PT ;  /* 0x000000ff1700720c */ /* 0x000fe40003f65270 */
[----:B------:R-:W-:Y:S02]  /*14c0*/  SEL R23, RZ, 0x1, !P1 ;  /* 0x00000001ff177807 */ /* 0x000fe40004800000 */
[----:B------:R-:W-:Y:S02]  /*14d0*/  PRMT R28, R0, 0x7771, RZ ;  /* 0x00007771001c7816 */ /* 0x000fe400000000ff */
[----:B-1----:R-:W-:Y:S02]  /*14e0*/  @P4 IADD3 R6, P1, PT, R8, R6, RZ ;  /* 0x0000000608064210 */ /* 0x002fe40007f3e0ff */
[----:B---3--:R-:W-:Y:S01]  /*14f0*/  PRMT R26, R21, 0x7772, RZ ;  /* 0x00007772151a7816 */ /* 0x008fe200000000ff */
[----:B------:R1:W2:Y:S01]  /*1500*/  @P0 LDG.E.U8 R23, desc[UR4][R24.64] ;  /* 0x0000000418170981 */ /* 0x0002a2000c1e1100 */
[----:B------:R-:W-:Y:S01]  /*1510*/  ISETP.NE.AND P2, PT, R28, RZ, PT ;  /* 0x000000ff1c00720c */ /* 0x000fe20003f45270 */
[----:B------:R-:W-:Y:S01]  /*1520*/  @P4 IMAD.X R7, R9, 0x1, R7, P1 ;  /* 0x0000000109074824 */ /* 0x000fe200008e0607 */
[----:B------:R-:W-:Y:S01]  /*1530*/  PRMT R27, R0, 0x7770, RZ ;  /* 0x00007770001b7816 */ /* 0x000fe200000000ff */
[----:B------:R-:W3:Y:S01]  /*1540*/  @P3 LDC.64 R8, c[0x0][0x388] ;  /* 0x0000e200ff083b82 */ /* 0x000ee20000000a00 */
[----:B------:R-:W-:-:S02]  /*1550*/  ISETP.NE.AND P0, PT, R26, RZ, PT ;  /* 0x000000ff1a00720c */ /* 0x000fc40003f05270 */
[----:B------:R-:W-:Y:S02]  /*1560*/  PRMT R26, R0, 0x7773, RZ ;  /* 0x00007773001a7816 */ /* 0x000fe400000000ff */
[----:B------:R-:W-:Y:S02]  /*1570*/  ISETP.NE.AND P1, PT, R27, RZ, PT ;  /* 0x000000ff1b00720c */ /* 0x000fe40003f25270 */
[----:B------:R-:W-:Y:S02]  /*1580*/  SEL R0, RZ, 0x1, !P0 ;  /* 0x00000001ff007807 */ /* 0x000fe40004000000 */
[----:B------:R-:W-:Y:S02]  /*1590*/  ISETP.NE.AND P0, PT, R26, RZ, PT ;  /* 0x000000ff1a00720c */ /* 0x000fe40003f05270 */
[----:B0-----:R-:W-:Y:S02]  /*15a0*/  @P5 IADD3 R26, P6, PT, R10, R4, RZ ;  /* 0x000000040a1a5210 */ /* 0x001fe40007fde0ff */
[----:B------:R-:W-:Y:S01]  /*15b0*/  PRMT R21, R21, 0x7773, RZ ;  /* 0x0000777315157816 */ /* 0x000fe200000000ff */
[----:B------:R0:W5:Y:S02]  /*15c0*/  @P4 LDG.E.U8 R0, desc[UR4][R6.64] ;  /* 0x0000000406004981 */ /* 0x000164000c1e1100 */
[----:B------:R-:W-:-:S02]  /*15d0*/  @P5 IMAD.X R27, R11, 0x1, R5, P6 ;  /* 0x000000010b1b5824 */ /* 0x000fc400030e0605 */
[----:B------:R-:W0:Y:S01]  /*15e0*/  @P2 LDC.64 R4, c[0x0][0x388] ;  /* 0x0000e200ff042b82 */ /* 0x000e220000000a00 */
[----:B------:R-:W-:-:S04]  /*15f0*/  ISETP.NE.AND P4, PT, R21, RZ, PT ;  /* 0x000000ff1500720c */ /* 0x000fc80003f85270 */
[----:B------:R-:W-:-:S03]  /*1600*/  SEL R21, RZ, 0x1, !P4 ;  /* 0x00000001ff157807 */ /* 0x000fc60006000000 */
[----:B------:R-:W0:Y:S01]  /*1610*/  @P1 LDC.64 R10, c[0x0][0x388] ;  /* 0x0000e200ff0a1b82 */ /* 0x000e220000000a00 */
[----:B------:R-:W-:Y:S02]  /*1620*/  PRMT R28, R20, 0x7772, RZ ;  /* 0x00007772141c7816 */ /* 0x000fe400000000ff */
[----:B------:R-:W5:Y:S05]  /*1630*/  @P5 LDG.E.U8 R21, desc[UR4][R26.64] ;  /* 0x000000041a155981 */ /* 0x000f6a000c1e1100 */
[----:B-1----:R-:W1:Y:S01]  /*1640*/  @P0 LDC.64 R24, c[0x0][0x388] ;  /* 0x0000e200ff180b82 */ /* 0x002e620000000a00 */
[----:B---3--:R-:W-:Y:S02]  /*1650*/  @P3 IADD3 R8, P5, PT, R16, R8, RZ ;  /* 0x0000000810083210 */ /* 0x008fe40007fbe0ff */
[----:B------:R-:W-:-:S03]  /*1660*/  ISETP.NE.AND P4, PT, R28, RZ, PT ;  /* 0x000000ff1c00720c */ /* 0x000fc60003f85270 */
[----:B------:R-:W-:Y:S01]  /*1670*/  @P3 IMAD.X R9, R17, 0x1, R9, P5 ;  /* 0x0000000111093824 */ /* 0x000fe200028e0609 */
[----:B0-----:R-:W-:Y:S02]  /*1680*/  SEL R6, RZ, 0x1, !P4 ;  /* 0x00000001ff067807 */ /* 0x001fe40006000000 */
[C---:B------:R-:W-:Y:S02]  /*1690*/  PRMT R16, R20.reuse, 0x7771, RZ ;  /* 0x0000777114107816 */ /* 0x040fe400000000ff */
[----:B------:R-:W-:Y:S02]  /*16a0*/  PRMT R7, R20, 0x7770, RZ ;  /* 0x0000777014077816 */ /* 0x000fe400000000ff */
[----:B------:R0:W3:Y:S01]  /*16b0*/  @P3 LDG.E.U8 R6, desc[UR4][R8.64] ;  /* 0x0000000408063981 */ /* 0x0000e2000c1e1100 */
[----:B------:R-:W-:Y:S02]  /*16c0*/  @P2 IADD3 R4, P3, PT, R14, R4, RZ ;  /* 0x000000040e042210 */ /* 0x000fe40007f7e0ff */
[----:B------:R-:W-:-:S02]  /*16d0*/  ISETP.NE.AND P5, PT, R16, RZ, PT ;  /* 0x000000ff1000720c */ /* 0x000fc40003fa5270 */
[----:B------:R-:W-:Y:S01]  /*16e0*/  PRMT R20, R20, 0x7773, RZ ;  /* 0x0000777314147816 */ /* 0x000fe200000000ff */
[----:B------:R-:W-:Y:S01]  /*16f0*/  @P2 IMAD.X R5, R15, 0x1, R5, P3 ;  /* 0x000000010f052824 */ /* 0x000fe200018e0605 */
[----:B------:R-:W-:Y:S02]  /*1700*/  ISETP.NE.AND P4, PT, R7, RZ, PT ;  /* 0x000000ff0700720c */ /* 0x000fe40003f85270 */
[----:B------:R-:W-:Y:S02]  /*1710*/  @P1 IADD3 R10, P6, PT, R12, R10, RZ ;  /* 0x0000000a0c0a1210 */ /* 0x000fe40007fde0ff */
[----:B------:R-:W-:Y:S02]  /*1720*/  SEL R7, RZ, 0x1, !P5 ;  /* 0x00000001ff077807 */ /* 0x000fe40006800000 */
[----:B-1----:R-:W-:Y:S02]  /*1730*/  @P0 IADD3 R24, P5, PT, R18, R24, RZ ;  /* 0x0000001812180210 */ /* 0x002fe40007fbe0ff */
[----:B------:R-:W-:Y:S01]  /*1740*/  ISETP.NE.AND P3, PT, R20, RZ, PT ;  /* 0x000000ff1400720c */ /* 0x000fe20003f65270 */
[----:B------:R-:W-:Y:S01]  /*1750*/  @P1 IMAD.X R11, R13, 0x1, R11, P6 ;  /* 0x000000010d0b1824 */ /* 0x000fe200030e060b */
[----:B------:R-:W-:Y:S01]  /*1760*/  SEL R12, RZ, 0x1, !P4 ;  /* 0x00000001ff0c7807 */ /* 0x000fe20006000000 */
[----:B------:R-:W-:Y:S01]  /*1770*/  @P0 IMAD.X R25, R19, 0x1, R25, P5 ;  /* 0x0000000113190824 */ /* 0x000fe200028e0619 */
[----:B------:R-:W-:Y:S01]  /*1780*/  SEL R13, RZ, 0x1, !P3 ;  /* 0x00000001ff0d7807 */ /* 0x000fe20005800000 */
[----:B------:R-:W3:Y:S04]  /*1790*/  @P2 LDG.E.U8 R7, desc[UR4][R4.64] ;  /* 0x0000000404072981 */ /* 0x000ee8000c1e1100 */
[----:B------:R-:W3:Y:S04]  /*17a0*/  @P1 LDG.E.U8 R12, desc[UR4][R10.64] ;  /* 0x000000040a0c1981 */ /* 0x000ee8000c1e1100 */
[----:B------:R-:W3:Y:S01]  /*17b0*/  @P0 LDG.E.U8 R13, desc[UR4][R24.64] ;  /* 0x00000004180d0981 */ /* 0x000ee2000c1e1100 */
[----:B0-----:R-:W-:-:S05]  /*17c0*/  IADD3 R8, P0, PT, R3, UR6, RZ ;  /* 0x0000000603087c10 */ /* 0x001fca000ff1e0ff */
[----:B------:R-:W-:Y:S02]  /*17d0*/  IMAD.X R9, RZ, RZ, UR7, P0 ;  /* 0x00000007ff097e24 */ /* 0x000fe400080e06ff */
[----:B------:R-:W-:Y:S01]  /*17e0*/  IMAD.WIDE.U32 R8, R2, 0x4, R8 ;  /* 0x0000000402087825 */ /* 0x000fe200078e0008 */
[----:B----4-:R-:W-:Y:S02]  /*17f0*/  LOP3.LUT R22, R22, 0xffff, RZ, 0xc0, !PT ;  /* 0x0000ffff16167812 */ /* 0x010fe400078ec0ff */
[----:B--2---:R-:W-:-:S04]  /*1800*/  LOP3.LUT R23, R23, 0xffff, RZ, 0xc0, !PT ;  /* 0x0000ffff17177812 */ /* 0x004fc800078ec0ff */
[----:B------:R-:W-:Y:S02]  /*1810*/  PRMT R23, R23, 0x3340, R22 ;  /* 0x0000334017177816 */ /* 0x000fe40000000016 */
[----:B-----5:R-:W-:Y:S02]  /*1820*/  LOP3.LUT R0, R0, 0xffff, RZ, 0xc0, !PT ;  /* 0x0000ffff00007812 */ /* 0x020fe400078ec0ff */
[----:B------:R-:W-:-:S04]  /*1830*/  LOP3.LUT R21, R21, 0xffff, RZ, 0xc0, !PT ;  /* 0x0000ffff15157812 */ /* 0x000fc800078ec0ff */
[----:B------:R-:W-:-:S04]  /*1840*/  PRMT R0, R0, 0x3340, R21 ;  /* 0x0000334000007816 */ /* 0x000fc80000000015 */
[----:B------:R-:W-:Y:S02]  /*1850*/  PRMT R23, R23, 0x5410, R0 ;  /* 0x0000541017177816 */ /* 0x000fe40000000000 */
[----:B---3--:R-:W-:-:S03]  /*1860*/  LOP3.LUT R6, R6, 0xffff, RZ, 0xc0, !PT ;  /* 0x0000ffff06067812 */ /* 0x008fc600078ec0ff */
[----:B------:R-:W-:Y:S01]  /*1870*/  STG.E desc[UR4][R8.64], R23 ;  /* 0x0000001708007986 */ /* 0x000fe2000c101904 */
[----:B------:R-:W-:Y:S02]  /*1880*/  LOP3.LUT R7, R7, 0xffff, RZ, 0xc0, !PT ;  /* 0x0000ffff07077812 */ /* 0x000fe400078ec0ff */
[----:B------:R-:W-:Y:S02]  /*1890*/  LOP3.LUT R12, R12, 0xffff, RZ, 0xc0, !PT ;  /* 0x0000ffff0c0c7812 */ /* 0x000fe400078ec0ff */
[----:B------:R-:W-:Y:S02]  /*18a0*/  LOP3.LUT R13, R13, 0xffff, RZ, 0xc0, !PT ;  /* 0x0000ffff0d0d7812 */ /* 0x000fe400078ec0ff */
[----:B------:R-:W-:Y:S02]  /*18b0*/  PRMT R7, R12, 0x3340, R7 ;  /* 0x000033400c077816 */ /* 0x000fe40000000007 */
[----:B------:R-:W-:-:S04]  /*18c0*/  PRMT R6, R6, 0x3340, R13 ;  /* 0x0000334006067816 */ /* 0x000fc8000000000d */
[----:B------:R-:W-:-:S05]  /*18d0*/  PRMT R7, R7, 0x5410, R6 ;  /* 0x0000541007077816 */ /* 0x000fca0000000006 */
[----:B------:R-:W-:Y:S01]  /*18e0*/  STG.E desc[UR4][R8.64+0x200], R7 ;  /* 0x0002000708007986 */ /* 0x000fe2000c101904 */
[----:B------:R-:W-:Y:S05]  /*18f0*/  EXIT ;  /* 0x000000000000794d */ /* 0x000fea0003800000 */
.L_x_3216:
        /* <DEDUP_REMOVED lines=16> */
.L_x_41769:


//--------------------- .text._ZN2at6native29vectorized_elementwise_kernelILi8EZZZNS0_28launch_masked_scatter_kernelERKNS_10TensorBaseES4_S4_S4_ENKUlvE_clEvENKUlvE8_clEvEUlbblE_St5arrayIPcLm4EEEEviT0_T1_ --------------------------
	.section	.text._ZN2at6native29vectorized_elementwise_kernelILi8EZZZNS0_28launch_masked_scatter_kernelERKNS_10TensorBaseES4_S4_S4_ENKUlvE_clEvENKUlvE8_clEvEUlbblE_St5arrayIPcLm4EEEEviT0_T1_,"ax",@progbits
	.align	128
        .global         _ZN2at6native29vectorized_elementwise_kernelILi8EZZZNS0_28launch_masked_scatter_kernelERKNS_10TensorBaseES4_S4_S4_ENKUlvE_clEvENKUlvE8_clEvEUlbblE_St5arrayIPcLm4EEEEviT0_T1_
        .type           _ZN2at6native29vectorized_elementwise_kernelILi8EZZZNS0_28launch_masked_scatter_kernelERKNS_10TensorBaseES4_S4_S4_ENKUlvE_clEvENKUlvE8_clEvEUlbblE_St5arrayIPcLm4EEEEviT0_T1_,@function
        .size           _ZN2at6native29vectorized_elementwise_kernelILi8EZZZNS0_28launch_masked_scatter_kernelERKNS_10TensorBaseES4_S4_S4_ENKUlvE_clEvENKUlvE8_clEvEUlbblE_St5arrayIPcLm4EEEEviT0_T1_,(.L_x_41770 - _ZN2at6native29vectorized_elementwise_kernelILi8EZZZNS0_28launch_masked_scatter_kernelERKNS_10TensorBaseES4_S4_S4_ENKUlvE_clEvENKUlvE8_clEvEUlbblE_St5arrayIPcLm4EEEEviT0_T1_)
        .other          _ZN2at6native29vectorized_elementwise_kernelILi8EZZZNS0_28launch_masked_scatter_kernelERKNS_10TensorBaseES4_S4_S4_ENKUlvE_clEvENKUlvE8_clEvEUlbblE_St5arrayIPcLm4EEEEviT0_T1_,@"STO_CUDA_ENTRY STV_DEFAULT"
_ZN2at6native29vectorized_elementwise_kernelILi8EZZZNS0_28launch_masked_scatter_kernelERKNS_10TensorBaseES4_S4_S4_ENKUlvE_clEvENKUlvE8_clEvEUlbblE_St5arrayIPcLm4EEEEviT0_T1_:
.text._ZN2at6native29vectorized_elementwise_kernelILi8EZZZNS0_28launch_masked_scatter_kernelERKNS_10TensorBaseES4_S4_S4_ENKUlvE_clEvENKUlvE8_clEvEUlbblE_St5arrayIPcLm4EEEEviT0_T1_:
[----:B------:R-:W-:Y:S01]  /*0000*/  LDC R1, c[0x0][0x37c] ;  /* 0x0000df00ff017b82 */ /* 0x000fe20000000800 */
[----:B------:R-:W-:Y:S05]  /*0010*/  EXIT ;  /* 0x000000000000794d */ /* 0x000fea0003800000 */
.L_x_3217:
        /* <DEDUP_REMOVED lines=14> */
.L_x_41770:


//--------------------- .text._ZN2at6native18elementwise_kernelILi128ELi4EZNS0_15gpu_kernel_implIZZZNS0_28launch_masked_scatter_kernelERKNS_10TensorBaseES5_S5_S5_ENKUlvE_clEvENKUlvE7_clEvEUlN3c107complexIfEEblE_EEvRNS_18TensorIteratorBaseERKT_EUliE_EEviT1_ --------------------------
	.section	.text._ZN2at6native18elementwise_kernelILi128ELi4EZNS0_15gpu_kernel_implIZZZNS0_28launch_masked_scatter_kernelERKNS_10TensorBaseES5_S5_S5_ENKUlvE_clEvENKUlvE7_clEvEUlN3c107complexIfEEblE_EEvRNS_18TensorIteratorBaseERKT_EUliE_EEviT1_,"ax",@progbits
	.align	128
        .global         _ZN2at6native18elementwise_kernelILi128ELi4EZNS0_15gpu_kernel_implIZZZNS0_28launch_masked_scatter_kernelERKNS_10TensorBaseES5_S5_S5_ENKUlvE_clEvENKUlvE7_clEvEUlN3c107complexIfEEblE_EEvRNS_18TensorIteratorBaseERKT_EUliE_EEviT1_
        .type           _ZN2at6native18elementwise_kernelILi128ELi4EZNS0_15gpu_kernel_implIZZZNS0_28launch_masked_scatter_kernelERKNS_10TensorBaseES5_S5_S5_ENKUlvE_clEvENKUlvE7_clEvEUlN3c107complexIfEEblE_EEvRNS_18TensorIteratorBaseERKT_EUliE_EEviT1_,@function
        .size           _ZN2at6native18elementwise_kernelILi128ELi4EZNS0_15gpu_kernel_implIZZZNS0_28launch_masked_scatter_kernelERKNS_10TensorBaseES5_S5_S5_ENKUlvE_clEvENKUlvE7_clEvEUlN3c107complexIfEEblE_EEvRNS_18TensorIteratorBaseERKT_EUliE_EEviT1_,(.L_x_41771 - _ZN2at6native18elementwise_kernelILi128ELi4EZNS0_15gpu_kernel_implIZZZNS0_28launch_masked_scatter_kernelERKNS_10TensorBaseES5_S5_S5_ENKUlvE_clEvENKUlvE7_clEvEUlN3c107complexIfEEblE_EEvRNS_18TensorIteratorBaseERKT_EUliE_EEviT1_)
        .other          _ZN2at6native18elementwise_kernelILi128ELi4EZNS0_15gpu_kernel_implIZZZNS0_28launch_masked_scatter_kernelERKNS_10TensorBaseES5_S5_S5_ENKUlvE_clEvENKUlvE7_clEvEUlN3c107complexIfEEblE_EEvRNS_18TensorIteratorBaseERKT_EUliE_EEviT1_,@"STO_CUDA_ENTRY STV_DEFAULT"
_ZN2at6native18elementwise_kernelILi128ELi4EZNS0_15gpu_kernel_implIZZZNS0_28launch_masked_scatter_kernelERKNS_10TensorBaseES5_S5_S5_ENKUlvE_clEvENKUlvE7_clEvEUlN3c107complexIfEEblE_EEvRNS_18TensorIteratorBaseERKT_EUliE_EEviT1_:
.text._ZN2at6native18elementwise_kernelILi128ELi4EZNS0_15gpu_kernel_implIZZZNS0_28launch_masked_scatter_kernelERKNS_10TensorBaseES5_S5_S5_ENKUlvE_clEvENKUlvE7_clEvEUlN3c107complexIfEEblE_EEvRNS_18TensorIteratorBaseERKT_EUliE_EEviT1_:
        /* <DEDUP_REMOVED lines=398> */
.L_x_3220:
        /* <DEDUP_REMOVED lines=15> */
[----:B------:R-:W2:Y:S01]  /*19d0*/  LDG.E.S8 R2, desc[UR36][R2.64] ;  /* 0x0000002402027981 */ /* 0x000ea2000c1e1300 */
[----:B------:R-:W-:Y:S01]  /*19e0*/  IMAD.MOV.U32 R19, RZ, RZ, RZ ;  /* 0x000000ffff137224 */ /* 0x000fe200078e00ff */
[----:B--2---:R4:W0:Y:S01]  /*19f0*/  I2F.S16 R18, R2 ;  /* 0x0000000200127306 */ /* 0x0048220000101400 */
[----:B------:R-:W-:Y:S05]  /*1a00*/  BRA `(.L_x_3227) ;  /* 0x0000000c00bc7947 */ /* 0x000fea0003800000 */
.L_x_3225:
[----:B------:R-:W2:Y:S01]  /*1a10*/  LDG.E.U8 R2, desc[UR36][R2.64] ;  /* 0x0000002402027981 */ /* 0x000ea2000c1e1100 */
[----:B------:R-:W-:Y:S01]  /*1a20*/  IMAD.MOV.U32 R19, RZ, RZ, RZ ;  /* 0x000000ffff137224 */ /* 0x000fe200078e00ff */
[----:B--2---:R-:W-:Y:S01]  /*1a30*/  I2FP.F32.U32 R18, R2 ;  /* 0x0000000200127245 */ /* 0x004fe20000201000 */
[----:B------:R-:W-:Y:S06]  /*1a40*/  BRA `(.L_x_3227) ;  /* 0x0000000c00ac7947 */ /* 0x000fec0003800000 */
.L_x_3224:
[----:B------:R-:W-:-:S09]  /*1a50*/  UISETP.NE.AND UP0, UPT, UR4, 0x2, UPT ;  /* 0x000000020400788c */ /* 0x000fd2000bf05270 */
[----:B------:R-:W-:Y:S05]  /*1a60*/  BRA.U !UP0, `(.L_x_3228) ;  /* 0x0000000108307547 */ /* 0x000fea000b800000 */
[----:B------:R-:W-:-:S09]  /*1a70*/  UISETP.NE.AND UP0, UPT, UR4, 0x3, UPT ;  /* 0x000000030400788c */ /* 0x000fd2000bf05270 */
[----:B------:R-:W-:Y:S05]  /*1a80*/  BRA.U !UP0, `(.L_x_3229) ;  /* 0x0000000108187547 */ /* 0x000fea000b800000 */
[----:B------:R-:W-:-:S09]  /*1a90*/  UISETP.NE.AND UP0, UPT, UR4, 0x4, UPT ;  /* 0x000000040400788c */ /* 0x000fd2000bf05270 */
[----:B------:R-:W-:Y:S05]  /*1aa0*/  BRA.U UP0, `(.L_x_3226) ;  /* 0x0000000d000c7547 */ /* 0x000fea000b800000 */
[----:B------:R-:W2:Y:S01]  /*1ab0*/  LDG.E.64 R2, desc[UR36][R2.64] ;  /* 0x0000002402027981 */ /* 0x000ea2000c1e1b00 */
[----:B------:R-:W-:Y:S01]  /*1ac0*/  HFMA2 R19, -RZ, RZ, 0, 0 ;  /* 0x00000000ff137431 */ /* 0x000fe200000001ff */
[----:B--2---:R2:W3:Y:S02]  /*1ad0*/  I2F.S64 R18, R2 ;  /* 0x0000000200127312 */ /* 0x0044e40000301400 */
[----:B--23--:R-:W-:Y:S05]  /*1ae0*/  BRA `(.L_x_3227) ;  /* 0x0000000c00847947 */ /* 0x00cfea0003800000 */
.L_x_3229:
[----:B------:R-:W2:Y:S01]  /*1af0*/  LDG.E R2, desc[UR36][R2.64] ;  /* 0x0000002402027981 */ /* 0x000ea2000c1e1900 */
[----:B------:R-:W-:Y:S01]  /*1b00*/  IMAD.MOV.U32 R19, RZ, RZ, RZ ;  /* 0x000000ffff137224 */ /* 0x000fe200078e00ff */
[----:B--2---:R-:W-:Y:S01]  /*1b10*/  I2FP.F32.S32 R18, R2 ;  /* 0x0000000200127245 */ /* 0x004fe20000201400 */
[----:B------:R-:W-:Y:S06]  /*1b20*/  BRA `(.L_x_3227) ;  /* 0x0000000c00747947 */ /* 0x000fec0003800000 */
.L_x_3228:
[----:B------:R-:W2:Y:S01]  /*1b30*/  LDG.E.U16 R2, desc[UR36][R2.64] ;  /* 0x0000002402027981 */ /* 0x000ea2000c1e1500 */
[----:B------:R-:W-:Y:S01]  /*1b40*/  IMAD.MOV.U32 R19, RZ, RZ, RZ ;  /* 0x000000ffff137224 */ /* 0x000fe200078e00ff */
[----:B--2---:R2:W3:Y:S01]  /*1b50*/  I2F.S16 R18, R2 ;  /* 0x0000000200127306 */ /* 0x0044e20000101400 */
[----:B------:R-:W-:Y:S05]  /*1b60*/  BRA `(.L_x_3227) ;  /* 0x0000000c00647947 */ /* 0x000fea0003800000 */
.L_x_3223:
[----:B------:R-:W-:-:S09]  /*1b70*/  UISETP.GT.AND UP0, UPT, UR4, 0x6, UPT ;  /* 0x000000060400788c */ /* 0x000fd2000bf04270 */
[----:B------:R-:W-:Y:S05]  /*1b80*/  BRA.U UP0, `(.L_x_3230) ;  /* 0x00000001002c7547 */ /* 0x000fea000b800000 */
[----:B------:R-:W-:-:S09]  /*1b90*/  UISETP.NE.AND UP0, UPT, UR4, 0x5, UPT ;  /* 0x000000050400788c */ /* 0x000fd2000bf05270 */
[----:B------:R-:W-:Y:S05]  /*1ba0*/  BRA.U !UP0, `(.L_x_3231) ;  /* 0x0000000108147547 */ /* 0x000fea000b800000 */
[----:B------:R-:W-:-:S09]  /*1bb0*/  UISETP.NE.AND UP0, UPT, UR4, 0x6, UPT ;  /* 0x000000060400788c */ /* 0x000fd2000bf05270 */
[----:B------:R-:W-:Y:S05]  /*1bc0*/  BRA.U UP0, `(.L_x_3226) ;  /* 0x0000000900c47547 */ /* 0x000fea000b800000 */
[----:B------:R0:W5:Y:S01]  /*1bd0*/  LDG.E R18, desc[UR36][R2.64] ;  /* 0x0000002402127981 */ /* 0x000162000c1e1900 */
[----:B------:R-:W-:Y:S01]  /*1be0*/  IMAD.MOV.U32 R19, RZ, RZ, RZ ;  /* 0x000000ffff137224 */ /* 0x000fe200078e00ff */
[----:B------:R-:W-:Y:S06]  /*1bf0*/  BRA `(.L_x_3227) ;  /* 0x0000000c00407947 */ /* 0x000fec0003800000 */
.L_x_3231:
[----:B------:R-:W2:Y:S01]  /*1c00*/  LDG.E.U16 R2, desc[UR36][R2.64] ;  /* 0x0000002402027981 */ /* 0x000ea2000c1e1500 */
[----:B------:R-:W-:Y:S01]  /*1c10*/  MOV R19, RZ ;  /* 0x000000ff00137202 */ /* 0x000fe20000000f00 */
[----:B--2---:R-:W-:Y:S01]  /*1c20*/  HADD2.F32 R18, -RZ, R2.H0_H0 ;  /* 0x20000002ff127230 */ /* 0x004fe20000004100 */
[----:B------:R-:W-:Y:S06]  /*1c30*/  BRA `(.L_x_3227) ;  /* 0x0000000c00307947 */ /* 0x000fec0003800000 */
.L_x_3230:
        /* <DEDUP_REMOVED lines=8> */
.L_x_3233:
[----:B------:R-:W2:Y:S02]  /*1cc0*/  LDG.E R2, desc[UR36][R2.64] ;  /* 0x0000002402027981 */ /* 0x000ea4000c1e1900 */
[--C-:B--2---:R-:W-:Y:S02]  /*1cd0*/  HADD2.F32 R18, -RZ, R2.reuse.H0_H0 ;  /* 0x20000002ff127230 */ /* 0x104fe40000004100 */
[----:B------:R-:W-:Y:S01]  /*1ce0*/  HADD2.F32 R19, -RZ, R2.H1_H1 ;  /* 0x30000002ff137230 */ /* 0x000fe20000004100 */
[----:B------:R-:W-:Y:S06]  /*1cf0*/  BRA `(.L_x_3227) ;  /* 0x0000000c00007947 */ /* 0x000fec0003800000 */
.L_x_3232:
[----:B------:R-:W2:Y:S01]  /*1d00*/  LDG.E.64 R2, desc[UR36][R2.64] ;  /* 0x0000002402027981 */ /* 0x000ea2000c1e1b00 */
[----:B------:R-:W-:Y:S01]  /*1d10*/  UMOV UR4, 0xf0000000 ;  /* 0xf000000000047882 */ /* 0x000fe20000000000 */
[----:B------:R-:W-:Y:S01]  /*1d20*/  UMOV UR5, 0x380fffff ;  /* 0x380fffff00057882 */ /* 0x000fe20000000000 */
[----:B------:R-:W-:Y:S01]  /*1d30*/  IMAD.MOV.U32 R19, RZ, RZ, RZ ;  /* 0x000000ffff137224 */ /* 0x000fe200078e00ff */
[----:B--2---:R-:W0:-:S15]  /*1d40*/  DSETP.GEU.AND P0, PT, |R2|, UR4, PT ;  /* 0x0000000402007e2a */ /* 0x004e1e000bf0e200 */
[----:B------:R-:W-:-:S15]  /*1d50*/  NOP ;  /* 0x0000000000007918 */ /* 0x000fde0000000000 */
[----:B------:R-:W-:-:S15]  /*1d60*/  NOP ;  /* 0x0000000000007918 */ /* 0x000fde0000000000 */
[----:B------:R-:W-:-:S15]  /*1d70*/  NOP ;  /* 0x0000000000007918 */ /* 0x000fde0000000000 */
[----:B------:R-:W-:-:S04]  /*1d80*/  NOP ;  /* 0x0000000000007918 */ /* 0x000fc80000000000 */
[----:B------:R-:W0:Y:S02]  /*1d90*/  F2F.F32.F64 R18, R2 ;  /* 0x0000000200127310 */ /* 0x000e240000301000 */
[----:B0-----:R-:W-:Y:S01]  /*1da0*/  @!P0 FMUL R18, R18, 1.175494350822287508e-38 ;  /* 0x0080000012128820 */ /* 0x001fe20000400000 */
[----:B------:R-:W-:Y:S06]  /*1db0*/  BRA `(.L_x_3227) ;  /* 0x0000000800d07947 */ /* 0x000fec0003800000 */
.L_x_3222:
        /* <DEDUP_REMOVED lines=11> */
[----:B------:R-:W-:Y:S01]  /*1e70*/  FSEL R18, RZ, 1, !P0 ;  /* 0x3f800000ff127808 */ /* 0x000fe20004000000 */
[----:B------:R-:W-:Y:S08]  /*1e80*/  BRA `(.L_x_3227) ;  /* 0x00000008009c7947 */ /* 0x000ff00003800000 */
.L_x_3236:
[----:B------:R-:W2:Y:S01]  /*1e90*/  LDG.E.128 R4, desc[UR36][R2.64] ;  /* 0x0000002402047981 */ /* 0x000ea2000c1e1d00 */
        /* <DEDUP_REMOVED lines=8> */
[----:B0-----:R-:W-:-:S15]  /*1f20*/  @!P0 FMUL R18, R18, 1.175494350822287508e-38 ;  /* 0x0080000012128820 */ /* 0x001fde0000400000 */
[----:B------:R-:W-:-:S15]  /*1f30*/  NOP ;  /* 0x0000000000007918 */ /* 0x000fde0000000000 */
[----:B------:R-:W-:-:S15]  /*1f40*/  NOP ;  /* 0x0000000000007918 */ /* 0x000fde0000000000 */
[----:B------:R-:W-:-:S15]  /*1f50*/  NOP ;  /* 0x0000000000007918 */ /* 0x000fde0000000000 */
[----:B------:R-:W-:-:S02]  /*1f60*/  NOP ;  /* 0x0000000000007918 */ /* 0x000fc40000000000 */
[----:B------:R-:W0:-:S15]  /*1f70*/  DSETP.GEU.AND P1, PT, |R6|, UR4, PT ;  /* 0x0000000406007e2a */ /* 0x000e1e000bf2e200 */
[----:B------:R-:W-:-:S15]  /*1f80*/  NOP ;  /* 0x0000000000007918 */ /* 0x000fde0000000000 */
[----:B------:R-:W-:-:S15]  /*1f90*/  NOP ;  /* 0x0000000000007918 */ /* 0x000fde0000000000 */
[----:B------:R-:W-:-:S15]  /*1fa0*/  NOP ;  /* 0x0000000000007918 */ /* 0x000fde0000000000 */
[----:B------:R-:W-:-:S04]  /*1fb0*/  NOP ;  /* 0x0000000000007918 */ /* 0x000fc80000000000 */
[----:B------:R-:W0:Y:S02]  /*1fc0*/  F2F.F32.F64 R19, R6 ;  /* 0x0000000600137310 */ /* 0x000e240000301000 */
[----:B0-----:R-:W-:Y:S01]  /*1fd0*/  @!P1 FMUL R19, R19, 1.175494350822287508e-38 ;  /* 0x0080000013139820 */ /* 0x001fe20000400000 */
[----:B------:R-:W-:Y:S06]  /*1fe0*/  BRA `(.L_x_3227) ;  /* 0x0000000800447947 */ /* 0x000fec0003800000 */
.L_x_3235:
        /* <DEDUP_REMOVED lines=8> */
[----:B------:R-:W-:Y:S02]  /*2070*/  IMAD.MOV.U32 R19, RZ, RZ, RZ ;  /* 0x000000ffff137224 */ /* 0x000fe400078e00ff */
[----:B--2---:R-:W-:-:S05]  /*2080*/  IMAD.SHL.U32 R18, R18, 0x1000000, RZ ;  /* 0x0100000012127824 */ /* 0x004fca00078e00ff */
[C---:B------:R-:W-:Y:S02]  /*2090*/  LOP3.LUT R0, R18.reuse, 0x7f000000, RZ, 0xc0, !PT ;  /* 0x7f00000012007812 */ /* 0x040fe400078ec0ff */
[----:B------:R-:W-:Y:S02]  /*20a0*/  LOP3.LUT P0, RZ, R18, 0x7f000000, RZ, 0xc0, !PT ;  /* 0x7f00000012ff7812 */ /* 0x000fe4000780c0ff */
[----:B------:R-:W0:Y:S02]  /*20b0*/  FLO.U32 R4, R0 ;  /* 0x0000000000047300 */ /* 0x000e2400000e0000 */
[----:B0-----:R-:W-:-:S05]  /*20c0*/  IMAD.MOV R4, RZ, RZ, -R4 ;  /* 0x000000ffff047224 */ /* 0x001fca00078e0a04 */
[----:B------:R-:W-:-:S05]  /*20d0*/  VIADDMNMX.U32 R4, R4, R5, 0x4, !PT ;  /* 0x0000000404047446 */ /* 0x000fca0007800005 */
[----:B------:R-:W-:Y:S01]  /*20e0*/  VIADD R5, R4, 0xfffffffc ;  /* 0xfffffffc04057836 */ /* 0x000fe20000000000 */
[----:B------:R-:W-:-:S04]  /*20f0*/  IADD3 R4, PT, PT, R0, 0x1000000, RZ ;  /* 0x0100000000047810 */ /* 0x000fc80007ffe0ff */
[----:B------:R-:W-:Y:S01]  /*2100*/  SHF.L.U32 R6, R0, R5, RZ ;  /* 0x0000000500067219 */ /* 0x000fe200000006ff */
[----:B------:R-:W-:Y:S01]  /*2110*/  IMAD.SHL.U32 R5, R5, 0x800000, RZ ;  /* 0x0080000005057824 */ /* 0x000fe200078e00ff */
[----:B------:R-:W-:-:S04]  /*2120*/  SHF.R.S32.HI R4, RZ, 0x8, R4 ;  /* 0x00000008ff047819 */ /* 0x000fc80000011404 */
[----:B------:R-:W-:-:S05]  /*2130*/  LEA.HI R5, R6, -R5, RZ, 0x1c ;  /* 0x8000000506057211 */ /* 0x000fca00078fe0ff */
[----:B------:R-:W-:-:S05]  /*2140*/  VIADD R5, R5, 0x3c000000 ;  /* 0x3c00000005057836 */ /* 0x000fca0000000000 */
[----:B------:R-:W-:-:S04]  /*2150*/  LOP3.LUT R4, R5, 0x7f800000, R4, 0xf8, !PT ;  /* 0x7f80000005047812 */ /* 0x000fc800078ef804 */
[----:B------:R-:W-:-:S04]  /*2160*/  SEL R3, R4, RZ, P0 ;  /* 0x000000ff04037207 */ /* 0x000fc80000000000 */
[----:B------:R-:W-:Y:S01]  /*2170*/  LOP3.LUT R18, R3, 0x80000000, R18, 0xf8, !PT ;  /* 0x8000000003127812 */ /* 0x000fe200078ef812 */
[----:B------:R-:W-:Y:S06]  /*2180*/  BRA `(.L_x_3227) ;  /* 0x0000000400dc7947 */ /* 0x000fec0003800000 */
.L_x_3238:
[----:B------:R-:W2:Y:S01]  /*2190*/  LDG.E.U8 R2, desc[UR36][R2.64] ;  /* 0x0000002402027981 */ /* 0x000ea2000c1e1100 */
[----:B------:R-:W-:Y:S02]  /*21a0*/  IMAD.MOV.U32 R19, RZ, RZ, RZ ;  /* 0x000000ffff137224 */ /* 0x000fe400078e00ff */
        /* <DEDUP_REMOVED lines=9> */
[----:B------:R-:W-:Y:S01]  /*2240*/  LOP3.LUT R18, R0, 0x80000000, R5, 0xf8, !PT ;  /* 0x8000000000127812 */ /* 0x000fe200078ef805 */
[----:B------:R-:W-:Y:S06]  /*2250*/  BRA `(.L_x_3227) ;  /* 0x0000000400a87947 */ /* 0x000fec0003800000 */
.L_x_3237:
[----:B------:R-:W2:Y:S01]  /*2260*/  LDG.E.U16 R2, desc[UR36][R2.64] ;  /* 0x0000002402027981 */ /* 0x000ea2000c1e1500 */
[----:B------:R-:W-:Y:S02]  /*2270*/  IMAD.MOV.U32 R19, RZ, RZ, RZ ;  /* 0x000000ffff137224 */ /* 0x000fe400078e00ff */
[----:B--2---:R-:W-:Y:S01]  /*2280*/  IMAD.U32 R18, R2, 0x10000, RZ ;  /* 0x0001000002127824 */ /* 0x004fe200078e00ff */
[----:B------:R-:W-:Y:S06]  /*2290*/  BRA `(.L_x_3227) ;  /* 0x0000000400987947 */ /* 0x000fec0003800000 */
.L_x_3234:
        /* <DEDUP_REMOVED lines=8> */
[----:B------:R-:W2:Y:S01]  /*2320*/  LDG.E.U16 R2, desc[UR36][R2.64] ;  /* 0x0000002402027981 */ /* 0x000ea2000c1e1500 */
[----:B------:R-:W-:Y:S01]  /*2330*/  HFMA2 R19, -RZ, RZ, 0, 0 ;  /* 0x00000000ff137431 */ /* 0x000fe200000001ff */
[----:B--2---:R-:W-:Y:S01]  /*2340*/  I2FP.F32.U32 R18, R2 ;  /* 0x0000000200127245 */ /* 0x004fe20000201000 */
[----:B------:R-:W-:Y:S06]  /*2350*/  BRA `(.L_x_3227) ;  /* 0x0000000400687947 */ /* 0x000fec0003800000 */
.L_x_3241:
[----:B------:R-:W2:Y:S01]  /*2360*/  LDG.E.U8 R3, desc[UR36][R2.64] ;  /* 0x0000002402037981 */ /* 0x000ea2000c1e1100 */
[----:B------:R-:W-:Y:S02]  /*2370*/  CS2R R18, SRZ ;  /* 0x0000000000127805 */ /* 0x000fe4000001ff00 */
        /* <DEDUP_REMOVED lines=18> */
.L_x_3243:
[----:B------:R-:W-:Y:S05]  /*24a0*/  BSYNC.RECONVERGENT B0 ;  /* 0x0000000000007941 */ /* 0x000fea0003800200 */
.L_x_3242:
[----:B------:R-:W-:Y:S02]  /*24b0*/  SHF.L.U32 R0, R0, 0x14, RZ ;  /* 0x0000001400007819 */ /* 0x000fe400000006ff */
[----:B------:R-:W-:-:S04]  /*24c0*/  LEA R2, R2, 0x3b800000, 0x17 ;  /* 0x3b80000002027811 */ /* 0x000fc800078eb8ff */
[----:B------:R-:W-:Y:S01]  /*24d0*/  LOP3.LUT R18, R2, R0, R7, 0xfe, !PT ;  /* 0x0000000002127212 */ /* 0x000fe200078efe07 */
[----:B------:R-:W-:Y:S06]  /*24e0*/  BRA `(.L_x_3227) ;  /* 0x0000000400047947 */ /* 0x000fec0003800000 */
.L_x_3240:
        /* <DEDUP_REMOVED lines=20> */
.L_x_3245:
[----:B------:R-:W-:Y:S05]  /*2630*/  BSYNC.RECONVERGENT B0 ;  /* 0x0000000000007941 */ /* 0x000fea0003800200 */
.L_x_3244:
[----:B------:R-:W-:Y:S02]  /*2640*/  SHF.L.U32 R0, R0, 0x15, RZ ;  /* 0x0000001500007819 */ /* 0x000fe400000006ff */
[----:B------:R-:W-:-:S04]  /*2650*/  LEA R2, R2, 0x37800000, 0x17 ;  /* 0x3780000002027811 */ /* 0x000fc800078eb8ff */
[----:B------:R-:W-:Y:S01]  /*2660*/  LOP3.LUT R18, R2, R0, R7, 0xfe, !PT ;  /* 0x0000000002127212 */ /* 0x000fe200078efe07 */
[----:B------:R-:W-:Y:S06]  /*2670*/  BRA `(.L_x_3227) ;  /* 0x0000000000a07947 */ /* 0x000fec0003800000 */
.L_x_3239:
[----:B------:R-:W-:-:S09]  /*2680*/  UISETP.NE.AND UP0, UPT, UR4, 0x1c, UPT ;  /* 0x0000001c0400788c */ /* 0x000fd2000bf05270 */
[----:B------:R-:W-:Y:S05]  /*2690*/  BRA.U !UP0, `(.L_x_3246) ;  /* 0x00000001088c7547 */ /* 0x000fea000b800000 */
[----:B------:R-:W-:-:S09]  /*26a0*/  UISETP.NE.AND UP0, UPT, UR4, 0x1d, UPT ;  /* 0x0000001d0400788c */ /* 0x000fd2000bf05270 */
[----:B------:R-:W-:Y:S05]  /*26b0*/  BRA.U !UP0, `(.L_x_3247) ;  /* 0x0000000108747547 */ /* 0x000fea000b800000 */
[----:B------:R-:W-:-:S09]  /*26c0*/  UISETP.NE.AND UP0, UPT, UR4, 0x2c, UPT ;  /* 0x0000002c0400788c */ /* 0x000fd2000bf05270 */
[----:B------:R-:W-:Y:S05]  /*26d0*/  BRA.U !UP0, `(.L_x_3248) ;  /* 0x0000000108487547 */ /* 0x000fea000b800000 */
.L_x_3226:
        /* <DEDUP_REMOVED lines=16> */
.L_x_3249:
[----:B------:R-:W-:Y:S01]  /*27e0*/  CS2R R18, SRZ ;  /* 0x0000000000127805 */ /* 0x000fe2000001ff00 */
[----:B------:R-:W-:Y:S06]  /*27f0*/  BRA `(.L_x_3227) ;  /* 0x0000000000407947 */ /* 0x000fec0003800000 */
.L_x_3248:
[----:B------:R-:W2:Y:S01]  /*2800*/  LDG.E.U8 R2, desc[UR36][R2.64] ;  /* 0x0000002402027981 */ /* 0x000ea2000c1e1100 */
[----:B------:R-:W-:Y:S02]  /*2810*/  IMAD.MOV.U32 R19, RZ, RZ, RZ ;  /* 0x000000ffff137224 */ /* 0x000fe400078e00ff */
[----:B------:R-:W-:Y:S01]  /*2820*/  IMAD.MOV.U32 R18, RZ, RZ, 0x400000 ;  /* 0x00400000ff127424 */ /* 0x000fe200078e00ff */
[----:B--2---:R-:W-:-:S13]  /*2830*/  ISETP.NE.AND P0, PT, R2, RZ, PT ;  /* 0x000000ff0200720c */ /* 0x004fda0003f05270 */
[----:B------:R-:W-:Y:S05]  /*2840*/  @!P0 BRA `(.L_x_3227) ;  /* 0x00000000002c8947 */ /* 0x000fea0003800000 */
[----:B------:R-:W-:-:S13]  /*2850*/  ISETP.NE.AND P0, PT, R2, 0xff, PT ;  /* 0x000000ff0200780c */ /* 0x000fda0003f05270 */
[----:B------:R-:W-:Y:S01]  /*2860*/  @!P0 MOV R18, 0x7f800001 ;  /* 0x7f80000100128802 */ /* 0x000fe20000000f00 */
[----:B------:R-:W-:Y:S01]  /*2870*/  @P0 IMAD.SHL.U32 R18, R2, 0x800000, RZ ;  /* 0x0080000002120824 */ /* 0x000fe200078e00ff */
[----:B------:R-:W-:Y:S06]  /*2880*/  BRA `(.L_x_3227) ;  /* 0x00000000001c7947 */ /* 0x000fec0003800000 */
.L_x_3247:
[----:B------:R-:W2:Y:S01]  /*2890*/  LDG.E.64 R2, desc[UR36][R2.64] ;  /* 0x0000002402027981 */ /* 0x000ea2000c1e1b00 */
[----:B------:R-:W-:Y:S01]  /*28a0*/  IMAD.MOV.U32 R19, RZ, RZ, RZ ;  /* 0x000000ffff137224 */ /* 0x000fe200078e00ff */
[----:B--2---:R0:W1:Y:S02]  /*28b0*/  I2F.U64 R18, R2 ;  /* 0x0000000200127312 */ /* 0x0040640000301000 */
[----:B01----:R-:W-:Y:S05]  /*28c0*/  BRA `(.L_x_3227) ;  /* 0x00000000000c7947 */ /* 0x003fea0003800000 */
.L_x_3246:
[----:B------:R-:W2:Y:S01]  /*28d0*/  LDG.E R2, desc[UR36][R2.64] ;  /* 0x0000002402027981 */ /* 0x000ea2000c1e1900 */
[----:B------:R-:W-:Y:S01]  /*28e0*/  IMAD.MOV.U32 R19, RZ, RZ, RZ ;  /* 0x000000ffff137224 */ /* 0x000fe200078e00ff */
[----:B--2---:R-:W-:-:S07]  /*28f0*/  I2FP.F32.U32 R18, R2 ;  /* 0x0000000200127245 */ /* 0x004fce0000201000 */
.L_x_3227:
[----:B------:R-:W-:Y:S05]  /*2900*/  BSYNC.RECONVERGENT B6 ;  /* 0x0000000000067941 */ /* 0x000fea0003800200 */
.L_x_3221:
[----:B------:R-:W0:Y:S01]  /*2910*/  LDCU.64 UR6, c[0x0][0x658] ;  /* 0x0000cb00ff0677ac */ /* 0x000e220008000a00 */
[----:B------:R-:W-:Y:S01]  /*2920*/  BSSY.RECONVERGENT B6, `(.L_x_3250) ;  /* 0x00000bb000067945 */ /* 0x000fe20003800200 */
[----:B------:R-:W-:-:S04]  /*2930*/  UPRMT UR4, UR39, 0x7772, URZ ;  /* 0x0000777227047896 */ /* 0x000fc800080000ff */
[----:B------:R-:W-:Y:S01]  /*2940*/  UISETP.GT.AND UP0, UPT, UR4, 0x9, UPT ;  /* 0x000000090400788c */ /* 0x000fe2000bf04270 */
[----:B012-4-:R-:W-:-:S04]  /*2950*/  IADD3 R2, P0, PT, R23, UR6, RZ ;  /* 0x0000000617027c10 */ /* 0x017fc8000ff1e0ff */
        /* <DEDUP_REMOVED lines=14> */
.L_x_3254:
[----:B------:R-:W2:Y:S02]  /*2a40*/  LDG.E.U8 R2, desc[UR36][R2.64] ;  /* 0x0000002402027981 */ /* 0x000ea4000c1e1100 */
[----:B--2---:R-:W-:-:S04]  /*2a50*/  ISETP.NE.AND P0, PT, R2, RZ, PT ;  /* 0x000000ff0200720c */ /* 0x004fc80003f05270 */
[----:B------:R-:W-:Y:S01]  /*2a60*/  P2R R23, PR, RZ, 0x1 ;  /* 0x00000001ff177803 */ /* 0x000fe20000000000 */
[----:B------:R-:W-:Y:S08]  /*2a70*/  BRA `(.L_x_3256) ;  /* 0x0000000800947947 */ /* 0x000ff00003800000 */
.L_x_3253:
        /* <DEDUP_REMOVED lines=11> */
.L_x_3258:
[----:B------:R-:W2:Y:S02]  /*2b30*/  LDG.E R2, desc[UR36][R2.64] ;  /* 0x0000002402027981 */ /* 0x000ea4000c1e1900 */
[----:B--2---:R-:W-:-:S04]  /*2b40*/  ISETP.NE.AND P0, PT, R2, RZ, PT ;  /* 0x000000ff0200720c */ /* 0x004fc80003f05270 */
[----:B------:R-:W-:Y:S01]  /*2b50*/  P2R R23, PR, RZ, 0x1 ;  /* 0x00000001ff177803 */ /* 0x000fe20000000000 */
[----:B------:R-:W-:Y:S08]  /*2b60*/  BRA `(.L_x_3256) ;  /* 0x0000000800587947 */ /* 0x000ff00003800000 */
.L_x_3257:
[----:B------:R-:W2:Y:S02]  /*2b70*/  LDG.E.U16 R2, desc[UR36][R2.64] ;  /* 0x0000002402027981 */ /* 0x000ea4000c1e1500 */
[----:B--2---:R-:W-:-:S04]  /*2b80*/  ISETP.NE.AND P0, PT, R2, RZ, PT ;  /* 0x000000ff0200720c */ /* 0x004fc80003f05270 */
[----:B------:R-:W-:Y:S01]  /*2b90*/  P2R R23, PR, RZ, 0x1 ;  /* 0x00000001ff177803 */ /* 0x000fe20000000000 */
[----:B------:R-:W-:Y:S08]  /*2ba0*/  BRA `(.L_x_3256) ;  /* 0x0000000800487947 */ /* 0x000ff00003800000 */
.L_x_3252:
        /* <DEDUP_REMOVED lines=10> */
.L_x_3260:
[----:B------:R-:W2:Y:S02]  /*2c50*/  LDG.E.U16 R0, desc[UR36][R2.64] ;  /* 0x0000002402007981 */ /* 0x000ea4000c1e1500 */
[----:B--2---:R-:W-:-:S05]  /*2c60*/  HADD2.F32 R0, -RZ, R0.H0_H0 ;  /* 0x20000000ff007230 */ /* 0x004fca0000004100 */
[----:B------:R-:W-:-:S04]  /*2c70*/  FSETP.NEU.FTZ.AND P0, PT, R0, RZ, PT ;  /* 0x000000ff0000720b */ /* 0x000fc80003f1d000 */
[----:B------:R-:W-:Y:S01]  /*2c80*/  P2R R23, PR, RZ, 0x1 ;  /* 0x00000001ff177803 */ /* 0x000fe20000000000 */
[----:B------:R-:W-:Y:S08]  /*2c90*/  BRA `(.L_x_3256) ;  /* 0x00000008000c7947 */ /* 0x000ff00003800000 */
.L_x_3259:
        /* <DEDUP_REMOVED lines=12> */
.L_x_3262:
        /* <DEDUP_REMOVED lines=10> */
.L_x_3261:
[----:B------:R-:W2:Y:S02]  /*2e00*/  LDG.E.64 R2, desc[UR36][R2.64] ;  /* 0x0000002402027981 */ /* 0x000ea4000c1e1b00 */
[----:B--2---:R-:W0:Y:S02]  /*2e10*/  DSETP.NEU.AND P0, PT, R2, RZ, PT ;  /* 0x000000ff0200722a */ /* 0x004e240003f0d000 */
[----:B0-----:R-:W-:Y:S01]  /*2e20*/  P2R R23, PR, RZ, 0x1 ;  /* 0x00000001ff177803 */ /* 0x001fe20000000000 */
[----:B------:R-:W-:Y:S06]  /*2e30*/  BRA `(.L_x_3256) ;  /* 0x0000000400a47947 */ /* 0x000fec0003800000 */
.L_x_3251:
        /* <DEDUP_REMOVED lines=12> */
.L_x_3265:
        /* <DEDUP_REMOVED lines=9> */
.L_x_3264:
        /* <DEDUP_REMOVED lines=10> */
.L_x_3267:
        /* <DEDUP_REMOVED lines=12> */
.L_x_3266:
[----:B------:R-:W2:Y:S02]  /*30f0*/  LDG.E.U16 R0, desc[UR36][R2.64] ;  /* 0x0000002402007981 */ /* 0x000ea4000c1e1500 */
[----:B--2---:R-:W-:-:S05]  /*3100*/  IMAD.U32 R0, R0, 0x10000, RZ ;  /* 0x0001000000007824 */ /* 0x004fca00078e00ff */
[----:B------:R-:W-:-:S04]  /*3110*/  FSETP.NEU.FTZ.AND P0, PT, R0, RZ, PT ;  /* 0x000000ff0000720b */ /* 0x000fc80003f1d000 */
[----:B------:R-:W-:Y:S01]  /*3120*/  P2R R23, PR, RZ, 0x1 ;  /* 0x00000001ff177803 */ /* 0x000fe20000000000 */
[----:B------:R-:W-:Y:S08]  /*3130*/  BRA `(.L_x_3256) ;  /* 0x0000000000e47947 */ /* 0x000ff00003800000 */
.L_x_3263:
        /* <DEDUP_REMOVED lines=12> */
.L_x_3270:
[----:B------:R-:W2:Y:S02]  /*3200*/  LDG.E.U8 R2, desc[UR36][R2.64] ;  /* 0x0000002402027981 */ /* 0x000ea4000c1e1100 */
[----:B--2---:R-:W-:-:S04]  /*3210*/  ISETP.NE.AND P0, PT, R2, RZ, PT ;  /* 0x000000ff0200720c */ /* 0x004fc80003f05270 */
[----:B------:R-:W-:Y:S01]  /*3220*/  P2R R23, PR, RZ, 0x1 ;  /* 0x00000001ff177803 */ /* 0x000fe20000000000 */
[----:B------:R-:W-:Y:S08]  /*3230*/  BRA `(.L_x_3256) ;  /* 0x0000000000a47947 */ /* 0x000ff00003800000 */
.L_x_3269:
[----:B------:R-:W2:Y:S02]  /*3240*/  LDG.E.U8 R2, desc[UR36][R2.64] ;  /* 0x0000002402027981 */ /* 0x000ea4000c1e1100 */
[----:B--2---:R-:W-:-:S04]  /*3250*/  ISETP.NE.AND P0, PT, R2, RZ, PT ;  /* 0x000000ff0200720c */ /* 0x004fc80003f05270 */
[----:B------:R-:W-:Y:S01]  /*3260*/  P2R R23, PR, RZ, 0x1 ;  /* 0x00000001ff177803 */ /* 0x000fe20000000000 */
[----:B------:R-:W-:Y:S08]  /*3270*/  BRA `(.L_x_3256) ;  /* 0x0000000000947947 */ /* 0x000ff00003800000 */
.L_x_3268:
[----:B------:R-:W-:-:S09]  /*3280*/  UISETP.NE.AND UP0, UPT, UR4, 0x1c, UPT ;  /* 0x0000001c0400788c */ /* 0x000fd2000bf05270 */
[----:B------:R-:W-:Y:S05]  /*3290*/  BRA.U !UP0, `(.L_x_3271) ;  /* 0x0000000108807547 */ /* 0x000fea000b800000 */
[----:B------:R-:W-:-:S09]  /*32a0*/  UISETP.NE.AND UP0, UPT, UR4, 0x1d, UPT ;  /* 0x0000001d0400788c */ /* 0x000fd2000bf05270 */
[----:B------:R-:W-:Y:S05]  /*32b0*/  BRA.U !UP0, `(.L_x_3272) ;  /* 0x0000000108647547 */ /* 0x000fea000b800000 */
[----:B------:R-:W-:-:S09]  /*32c0*/  UISETP.NE.AND UP0, UPT, UR4, 0x2c, UPT ;  /* 0x0000002c0400788c */ /* 0x000fd2000bf05270 */
[----:B------:R-:W-:Y:S05]  /*32d0*/  BRA.U !UP0, `(.L_x_3273) ;  /* 0x00000001084c7547 */ /* 0x000fea000b800000 */
.L_x_3255:
[----:B------:R-:W-:Y:S01]  /*32e0*/  MOV R2, 0x0 ;  /* 0x0000000000027802 */ /* 0x000fe20000000f00 */
[----:B------:R-:W0:Y:S01]  /*32f0*/  LDCU.64 UR6, c[0x4][0x4e8] ;  /* 0x01009d00ff0677ac */ /* 0x000e220008000a00 */
[----:B------:R-:W-:Y:S02]  /*3300*/  HFMA2 R13, -RZ, RZ, 0, 0 ;  /* 0x00000000ff0d7431 */ /* 0x000fe400000001ff */
[----:B------:R-:W-:Y:S01]  /*3310*/  IMAD.MOV.U32 R8, RZ, RZ, 0x4e ;  /* 0x0000004eff087424 */ /* 0x000fe200078e00ff */
[----:B------:R-:W1:Y:S01]  /*3320*/  LDCU.64 UR8, c[0x4][0x4f0] ;  /* 0x01009e00ff0877ac */ /* 0x000e620008000a00 */
[----:B------:R-:W2:Y:S01]  /*3330*/  LDC.64 R2, c[0x4][R2] ;  /* 0x0100000002027b82 */ /* 0x000ea20000000a00 */
[----:B------:R-:W-:Y:S01]  /*3340*/  IMAD.MOV.U32 R12, RZ, RZ, 0x1 ;  /* 0x00000001ff0c7424 */ /* 0x000fe200078e00ff */
[----:B------:R-:W4:Y:S01]  /*3350*/  LDCU.64 UR4, c[0x4][0x320] ;  /* 0x01006400ff0477ac */ /* 0x000f220008000a00 */
[----:B0-----:R-:W-:Y:S01]  /*3360*/  MOV R4, UR6 ;  /* 0x0000000600047c02 */ /* 0x001fe20008000f00 */
[----:B------:R-:W-:-:S02]  /*3370*/  IMAD.U32 R5, RZ, RZ, UR7 ;  /* 0x00000007ff057e24 */ /* 0x000fc4000f8e00ff */
[----:B-1----:R-:W-:Y:S02]  /*3380*/  IMAD.U32 R6, RZ, RZ, UR8 ;  /* 0x00000008ff067e24 */ /* 0x002fe4000f8e00ff */
[----:B------:R-:W-:Y:S01]  /*3390*/  IMAD.U32 R7, RZ, RZ, UR9 ;  /* 0x00000009ff077e24 */ /* 0x000fe2000f8e00ff */
[----:B----4-:R-:W-:Y:S01]  /*33a0*/  MOV R10, UR4 ;  /* 0x00000004000a7c02 */ /* 0x010fe20008000f00 */
[----:B------:R-:W-:-:S07]  /*33b0*/  IMAD.U32 R11, RZ, RZ, UR5 ;  /* 0x00000005ff0b7e24 */ /* 0x000fce000f8e00ff */
[----:B------:R-:W-:-:S07]  /*33c0*/  LEPC R20, `(.L_x_3274) ;  /* 0x000000001014794e */ /* 0x000fce0000000000 */
[----:B--23-5:R-:W-:Y:S05]  /*33d0*/  CALL.ABS.NOINC R2 ;  /* 0x0000000002007343 */ /* 0x02cfea0003c00000 */
.L_x_3274:
[----:B------:R-:W-:-:S04]  /*33e0*/  PLOP3.LUT P0, PT, PT, PT, PT, 0x8, 0x80 ;  /* 0x000000000080781c */ /* 0x000fc80003f0e170 */
[----:B------:R-:W-:Y:S01]  /*33f0*/  P2R R23, PR, RZ, 0x1 ;  /* 0x00000001ff177803 */ /* 0x000fe20000000000 */
[----:B------:R-:W-:Y:S08]  /*3400*/  BRA `(.L_x_3256) ;  /* 0x0000000000307947 */ /* 0x000ff00003800000 */
.L_x_3273:
[----:B------:R-:W2:Y:S02]  /*3410*/  LDG.E.U8 R2, desc[UR36][R2.64] ;  /* 0x0000002402027981 */ /* 0x000ea4000c1e1100 */
[----:B--2---:R-:W-:-:S04]  /*3420*/  ISETP.NE.AND P0, PT, R2, RZ, PT ;  /* 0x000000ff0200720c */ /* 0x004fc80003f05270 */
[----:B------:R-:W-:Y:S01]  /*3430*/  P2R R23, PR, RZ, 0x1 ;  /* 0x00000001ff177803 */ /* 0x000fe20000000000 */
[----:B------:R-:W-:Y:S08]  /*3440*/  BRA `(.L_x_3256) ;  /* 0x0000000000207947 */ /* 0x000ff00003800000 */
.L_x_3272:
[----:B------:R-:W2:Y:S02]  /*3450*/  LDG.E.64 R2, desc[UR36][R2.64] ;  /* 0x0000002402027981 */ /* 0x000ea4000c1e1b00 */
[----:B--2---:R-:W-:-:S04]  /*3460*/  ISETP.NE.U32.AND P0, PT, R2, RZ, PT ;  /* 0x000000ff0200720c */ /* 0x004fc80003f05070 */
[----:B------:R-:W-:-:S04]  /*3470*/  ISETP.NE.AND.EX P0, PT, R3, RZ, PT, P0 ;  /* 0x000000ff0300720c */ /* 0x000fc80003f05300 */
[----:B------:R-:W-:Y:S01]  /*3480*/  P2R R23, PR, RZ, 0x1 ;  /* 0x00000001ff177803 */ /* 0x000fe20000000000 */
[----:B------:R-:W-:Y:S08]  /*3490*/  BRA `(.L_x_3256) ;  /* 0x00000000000c7947 */ /* 0x000ff00003800000 */
.L_x_3271:
[----:B------:R-:W2:Y:S02]  /*34a0*/  LDG.E R2, desc[UR36][R2.64] ;  /* 0x0000002402027981 */ /* 0x000ea4000c1e1900 */
[----:B--2---:R-:W-:-:S04]  /*34b0*/  ISETP.NE.AND P0, PT, R2, RZ, PT ;  /* 0x000000ff0200720c */ /* 0x004fc80003f05270 */
[----:B------:R-:W-:-:S09]  /*34c0*/  P2R R23, PR, RZ, 0x1 ;  /* 0x00000001ff177803 */ /* 0x000fd20000000000 */
.L_x_3256:
[----:B------:R-:W-:Y:S05]  /*34d0*/  BSYNC.RECONVERGENT B6 ;  /* 0x0000000000067941 */ /* 0x000fea0003800200 */
.L_x_3250:
        /* <DEDUP_REMOVED lines=17> */
.L_x_3278:
[----:B------:R0:W5:Y:S01]  /*35f0*/  LDG.E.U8 R2, desc[UR36][R4.64] ;  /* 0x0000002404027981 */ /* 0x000162000c1e1100 */
[----:B------:R-:W-:Y:S01]  /*3600*/  IMAD.MOV.U32 R3, RZ, RZ, RZ ;  /* 0x000000ffff037224 */ /* 0x000fe200078e00ff */
[----:B------:R-:W-:Y:S06]  /*3610*/  BRA `(.L_x_3280) ;  /* 0x0000000c00407947 */ /* 0x000fec0003800000 */
.L_x_3277:
        /* <DEDUP_REMOVED lines=8> */
.L_x_3282:
[----:B------:R-:W2:Y:S02]  /*36a0*/  LDG.E R2, desc[UR36][R4.64] ;  /* 0x0000002404027981 */ /* 0x000ea4000c1e1900 */
[----:B--2---:R-:W-:Y:S01]  /*36b0*/  SHF.R.S32.HI R3, RZ, 0x1f, R2 ;  /* 0x0000001fff037819 */ /* 0x004fe20000011402 */
[----:B------:R-:W-:Y:S06]  /*36c0*/  BRA `(.L_x_3280) ;  /* 0x0000000c00147947 */ /* 0x000fec0003800000 */
.L_x_3281:
[----:B------:R-:W2:Y:S02]  /*36d0*/  LDG.E.S16 R2, desc[UR36][R4.64] ;  /* 0x0000002404027981 */ /* 0x000ea4000c1e1700 */
[----:B--2---:R-:W-:Y:S01]  /*36e0*/  SHF.R.S32.HI R3, RZ, 0x1f, R2 ;  /* 0x0000001fff037819 */ /* 0x004fe20000011402 */
[----:B------:R-:W-:Y:S06]  /*36f0*/  BRA `(.L_x_3280) ;  /* 0x0000000c00087947 */ /* 0x000fec0003800000 */
.L_x_3276:
[----:B------:R-:W-:-:S09]  /*3700*/  UISETP.GT.AND UP0, UPT, UR4, 0x6, UPT ;  /* 0x000000060400788c */ /* 0x000fd2000bf04270 */
[----:B------:R-:W-:Y:S05]  /*3710*/  BRA.U UP0, `(.L_x_3283) ;  /* 0x00000001002c7547 */ /* 0x000fea000b800000 */
[----:B------:R-:W-:-:S09]  /*3720*/  UISETP.NE.AND UP0, UPT, UR4, 0x5, UPT ;  /* 0x000000050400788c */ /* 0x000fd2000bf05270 */
[----:B------:R-:W-:Y:S05]  /*3730*/  BRA.U !UP0, `(.L_x_3284) ;  /* 0x0000000108147547 */ /* 0x000fea000b800000 */
[----:B------:R-:W-:-:S09]  /*3740*/  UISETP.NE.AND UP0, UPT, UR4, 0x6, UPT ;  /* 0x000000060400788c */ /* 0x000fd2000bf05270 */
[----:B------:R-:W-:Y:S05]  /*3750*/  BRA.U UP0, `(.L_x_3279) ;  /* 0x00000009006c7547 */ /* 0x000fea000b800000 */
[----:B------:R-:W2:Y:S02]  /*3760*/  LDG.E R2, desc[UR36][R4.64] ;  /* 0x0000002404027981 */ /* 0x000ea4000c1e1900 */
[----:B--2---:R-:W4:Y:S02]  /*3770*/  F2I.S64.TRUNC R2, R2 ;  /* 0x0000000200027311 */ /* 0x004f24000020d900 */
[----:B----4-:R-:W-:Y:S05]  /*3780*/  BRA `(.L_x_3280) ;  /* 0x0000000800e47947 */ /* 0x010fea0003800000 */
.L_x_3284:
[----:B------:R-:W2:Y:S02]  /*3790*/  LDG.E.U16 R4, desc[UR36][R4.64] ;  /* 0x0000002404047981 */ /* 0x000ea4000c1e1500 */
[----:B--2---:R-:W-:-:S06]  /*37a0*/  HADD2.F32 R2, -RZ, R4.H0_H0 ;  /* 0x20000004ff027230 */ /* 0x004fcc0000004100 */
[----:B------:R-:W4:Y:S02]  /*37b0*/  F2I.S64.TRUNC R2, R2 ;  /* 0x0000000200027311 */ /* 0x000f24000020d900 */
[----:B----4-:R-:W-:Y:S05]  /*37c0*/  BRA `(.L_x_3280) ;  /* 0x0000000800d47947 */ /* 0x010fea0003800000 */
.L_x_3283:
[----:B------:R-:W-:-:S09]  /*37d0*/  UISETP.NE.AND UP0, UPT, UR4, 0x7, UPT ;  /* 0x000000070400788c */ /* 0x000fd2000bf05270 */
[----:B------:R-:W-:Y:S05]  /*37e0*/  BRA.U !UP0, `(.L_x_3285) ;  /* 0x00000001082c7547 */ /* 0x000fea000b800000 */
[----:B------:R-:W-:-:S09]  /*37f0*/  UISETP.NE.AND UP0, UPT, UR4, 0x8, UPT ;  /* 0x000000080400788c */ /* 0x000fd2000bf05270 */
[----:B------:R-:W-:Y:S05]  /*3800*/  BRA.U !UP0, `(.L_x_3286) ;  /* 0x0000000108147547 */ /* 0x000fea000b800000 */
[----:B------:R-:W-:-:S09]  /*3810*/  UISETP.NE.AND UP0, UPT, UR4, 0x9, UPT ;  /* 0x000000090400788c */ /* 0x000fd2000bf05270 */
[----:B------:R-:W-:Y:S05]  /*3820*/  BRA.U UP0, `(.L_x_3279) ;  /* 0x0000000900387547 */ /* 0x000fea000b800000 */
[----:B------:R-:W2:Y:S02]  /*3830*/  LDG.E R2, desc[UR36][R4.64] ;  /* 0x0000002404027981 */ /* 0x000ea4000c1e1900 */
[----:B--2---:R-:W4:Y:S02]  /*3840*/  F2I.S64.TRUNC R2, R2 ;  /* 0x0000000200027311 */ /* 0x004f24000020d900 */
[----:B----4-:R-:W-:Y:S05]  /*3850*/  BRA `(.L_x_3280) ;  /* 0x0000000800b07947 */ /* 0x010fea0003800000 */
.L_x_3286:
[----:B------:R-:W2:Y:S02]  /*3860*/  LDG.E.U16 R4, desc[UR36][R4.64] ;  /* 0x0000002404047981 */ /* 0x000ea4000c1e1500 */
[----:B--2---:R-:W-:-:S06]  /*3870*/  HADD2.F32 R2, -RZ, R4.H0_H0 ;  /* 0x20000004ff027230 */ /* 0x004fcc0000004100 */
[----:B------:R-:W4:Y:S02]  /*3880*/  F2I.S64.TRUNC R2, R2 ;  /* 0x0000000200027311 */ /* 0x000f24000020d900 */
[----:B----4-:R-:W-:Y:S05]  /*3890*/  BRA `(.L_x_3280) ;  /* 0x0000000800a07947 */ /* 0x010fea0003800000 */
.L_x_3285:
[----:B------:R-:W2:Y:S02]  /*38a0*/  LDG.E.64 R2, desc[UR36][R4.64] ;  /* 0x0000002404027981 */ /* 0x000ea4000c1e1b00 */
[----:B--2---:R-:W4:Y:S02]  /*38b0*/  F2I.S64.F64.TRUNC R2, R2 ;  /* 0x0000000200027311 */ /* 0x004f24000030d900 */
[----:B----4-:R-:W-:Y:S05]  /*38c0*/  BRA `(.L_x_3280) ;  /* 0x0000000800947947 */ /* 0x010fea0003800000 */
.L_x_3275:
        /* <DEDUP_REMOVED lines=13> */
.L_x_3289:
[----:B------:R-:W2:Y:S02]  /*39a0*/  LDG.E.64 R2, desc[UR36][R4.64] ;  /* 0x0000002404027981 */ /* 0x000ea4000c1e1b00 */
[----:B--2---:R-:W4:Y:S02]  /*39b0*/  F2I.S64.F64.TRUNC R2, R2 ;  /* 0x0000000200027311 */ /* 0x004f24000030d900 */
[----:B----4-:R-:W-:Y:S05]  /*39c0*/  BRA `(.L_x_3280) ;  /* 0x0000000800547947 */ /* 0x010fea0003800000 */
.L_x_3288:
        /* <DEDUP_REMOVED lines=24> */
[----:B------:R-:W4:Y:S02]  /*3b50*/  F2I.S64.TRUNC R2, R3 ;  /* 0x0000000300027311 */ /* 0x000f24000020d900 */
[----:B----4-:R-:W-:Y:S05]  /*3b60*/  BRA `(.L_x_3280) ;  /* 0x0000000400ec7947 */ /* 0x010fea0003800000 */
.L_x_3291:
        /* <DEDUP_REMOVED lines=11> */
[----:B------:R-:W4:Y:S02]  /*3c20*/  F2I.S64.TRUNC R2, R3 ;  /* 0x0000000300027311 */ /* 0x000f24000020d900 */
[----:B----4-:R-:W-:Y:S05]  /*3c30*/  BRA `(.L_x_3280) ;  /* 0x0000000400b87947 */ /* 0x010fea0003800000 */
.L_x_3290:
[----:B------:R-:W2:Y:S02]  /*3c40*/  LDG.E.U16 R2, desc[UR36][R4.64] ;  /* 0x0000002404027981 */ /* 0x000ea4000c1e1500 */
[----:B--2---:R-:W-:-:S06]  /*3c50*/  IMAD.U32 R2, R2, 0x10000, RZ ;  /* 0x0001000002027824 */ /* 0x004fcc00078e00ff */
[----:B------:R-:W4:Y:S02]  /*3c60*/  F2I.S64.TRUNC R2, R2 ;  /* 0x0000000200027311 */ /* 0x000f24000020d900 */
[----:B----4-:R-:W-:Y:S05]  /*3c70*/  BRA `(.L_x_3280) ;  /* 0x0000000400a87947 */ /* 0x010fea0003800000 */
.L_x_3287:
        /* <DEDUP_REMOVED lines=11> */
.L_x_3294:
        /* <DEDUP_REMOVED lines=21> */
.L_x_3298:
[----:B------:R-:W-:Y:S05]  /*3e80*/  BSYNC.RECONVERGENT B1 ;  /* 0x0000000000017941 */ /* 0x000fea0003800200 */
.L_x_3297:
[----:B------:R-:W-:Y:S01]  /*3e90*/  IMAD.SHL.U32 R0, R0, 0x100000, RZ ;  /* 0x0010000000007824 */ /* 0x000fe200078e00ff */
[----:B------:R-:W-:-:S04]  /*3ea0*/  LEA R2, R2, 0x3b800000, 0x17 ;  /* 0x3b80000002027811 */ /* 0x000fc800078eb8ff */
[----:B------:R-:W-:-:S07]  /*3eb0*/  LOP3.LUT R2, R2, R0, R7, 0xfe, !PT ;  /* 0x0000000002027212 */ /* 0x000fce00078efe07 */
.L_x_3296:
[----:B------:R-:W-:Y:S05]  /*3ec0*/  BSYNC.RECONVERGENT B0 ;  /* 0x0000000000007941 */ /* 0x000fea0003800200 */
.L_x_3295:
[----:B------:R-:W1:Y:S02]  /*3ed0*/  F2I.S64.TRUNC R2, R2 ;  /* 0x0000000200027311 */ /* 0x000e64000020d900 */
[----:B-1----:R-:W-:Y:S05]  /*3ee0*/  BRA `(.L_x_3280) ;  /* 0x00000004000c7947 */ /* 0x002fea0003800000 */
.L_x_3293:
        /* <DEDUP_REMOVED lines=21> */
.L_x_3302:
[----:B------:R-:W-:Y:S05]  /*4040*/  BSYNC.RECONVERGENT B1 ;  /* 0x0000000000017941 */ /* 0x000fea0003800200 */
.L_x_3301:
[----:B------:R-:W-:Y:S02]  /*4050*/  SHF.L.U32 R0, R0, 0x15, RZ ;  /* 0x0000001500007819 */ /* 0x000fe400000006ff */
[----:B------:R-:W-:-:S04]  /*4060*/  LEA R2, R2, 0x37800000, 0x17 ;  /* 0x3780000002027811 */ /* 0x000fc800078eb8ff */
[----:B------:R-:W-:-:S07]  /*4070*/  LOP3.LUT R2, R2, R0, R7, 0xfe, !PT ;  /* 0x0000000002027212 */ /* 0x000fce00078efe07 */
.L_x_3300:
[----:B------:R-:W-:Y:S05]  /*4080*/  BSYNC.RECONVERGENT B0 ;  /* 0x0000000000007941 */ /* 0x000fea0003800200 */
.L_x_3299:
[----:B------:R-:W1:Y:S02]  /*4090*/  F2I.S64.TRUNC R2, R2 ;  /* 0x0000000200027311 */ /* 0x000e64000020d900 */
[----:B-1----:R-:W-:Y:S05]  /*40a0*/  BRA `(.L_x_3280) ;  /* 0x00000000009c7947 */ /* 0x002fea0003800000 */
.L_x_3292:
[----:B------:R-:W-:-:S09]  /*40b0*/  UISETP.NE.AND UP0, UPT, UR4, 0x1c, UPT ;  /* 0x0000001c0400788c */ /* 0x000fd2000bf05270 */
[----:B------:R-:W-:Y:S05]  /*40c0*/  BRA.U !UP0, `(.L_x_3303) ;  /* 0x00000001088c7547 */ /* 0x000fea000b800000 */
[----:B------:R-:W-:-:S09]  /*40d0*/  UISETP.NE.AND UP0, UPT, UR4, 0x1d, UPT ;  /* 0x0000001d0400788c */ /* 0x000fd2000bf05270 */
[----:B------:R-:W-:Y:S05]  /*40e0*/  BRA.U !UP0, `(.L_x_3304) ;  /* 0x00000001087c7547 */ /* 0x000fea000b800000 */
[----:B------:R-:W-:-:S09]  /*40f0*/  UISETP.NE.AND UP0, UPT, UR4, 0x2c, UPT ;  /* 0x0000002c0400788c */ /* 0x000fd2000bf05270 */
[----:B------:R-:W-:Y:S05]  /*4100*/  BRA.U !UP0, `(.L_x_3305) ;  /* 0x0000000108487547 */ /* 0x000fea000b800000 */
.L_x_3279:
[----:B------:R-:W-:Y:S01]  /*4110*/  MOV R2, 0x0 ;  /* 0x0000000000027802 */ /* 0x000fe20000000f00 */
[----:B------:R-:W0:Y:S01]  /*4120*/  LDCU.64 UR6, c[0x4][0x4e8] ;  /* 0x01009d00ff0677ac */ /* 0x000e220008000a00 */
[----:B------:R-:W-:Y:S02]  /*4130*/  HFMA2 R12, -RZ, RZ, 0, 5.9604644775390625e-08 ;  /* 0x00000001ff0c7431 */ /* 0x000fe400000001ff */
[----:B------:R-:W-:Y:S01]  /*4140*/  IMAD.MOV.U32 R8, RZ, RZ, 0x4e ;  /* 0x0000004eff087424 */ /* 0x000fe200078e00ff */
[----:B------:R-:W1:Y:S01]  /*4150*/  LDCU.64 UR8, c[0x4][0x4f0] ;  /* 0x01009e00ff0877ac */ /* 0x000e620008000a00 */
[----:B------:R-:W2:Y:S01]  /*4160*/  LDC.64 R2, c[0x4][R2] ;  /* 0x0100000002027b82 */ /* 0x000ea20000000a00 */
[----:B------:R-:W-:Y:S01]  /*4170*/  IMAD.MOV.U32 R13, RZ, RZ, RZ ;  /* 0x000000ffff0d7224 */ /* 0x000fe200078e00ff */
[----:B------:R-:W4:Y:S01]  /*4180*/  LDCU.64 UR4, c[0x4][0x328] ;  /* 0x01006500ff0477ac */ /* 0x000f220008000a00 */
[----:B0-----:R-:W-:Y:S02]  /*4190*/  IMAD.U32 R4, RZ, RZ, UR6 ;  /* 0x00000006ff047e24 */ /* 0x001fe4000f8e00ff */
[----:B------:R-:W-:-:S02]  /*41a0*/  IMAD.U32 R5, RZ, RZ, UR7 ;  /* 0x00000007ff057e24 */ /* 0x000fc4000f8e00ff */
[----:B-1----:R-:W-:Y:S01]  /*41b0*/  IMAD.U32 R6, RZ, RZ, UR8 ;  /* 0x00000008ff067e24 */ /* 0x002fe2000f8e00ff */
[----:B------:R-:W-:Y:S01]  /*41c0*/  MOV R7, UR9 ;  /* 0x0000000900077c02 */ /* 0x000fe20008000f00 */
[----:B----4-:R-:W-:Y:S02]  /*41d0*/  IMAD.U32 R10, RZ, RZ, UR4 ;  /* 0x00000004ff0a7e24 */ /* 0x010fe4000f8e00ff */
[----:B------:R-:W-:-:S07]  /*41e0*/  IMAD.U32 R11, RZ, RZ, UR5 ;  /* 0x00000005ff0b7e24 */ /* 0x000fce000f8e00ff */
[----:B------:R-:W-:-:S07]  /*41f0*/  LEPC R20, `(.L_x_3306) ;  /* 0x000000001014794e */ /* 0x000fce0000000000 */
[----:B--23-5:R-:W-:Y:S05]  /*4200*/  CALL.ABS.NOINC R2 ;  /* 0x0000000002007343 */ /* 0x02cfea0003c00000 */
.L_x_3306:
[----:B------:R-:W-:Y:S01]  /*4210*/  CS2R R2, SRZ ;  /* 0x0000000000027805 */ /* 0x000fe2000001ff00 */
[----:B------:R-:W-:Y:S06]  /*4220*/  BRA `(.L_x_3280) ;  /* 0x00000000003c7947 */ /* 0x000fec0003800000 */
.L_x_3305:
        /* <DEDUP_REMOVED lines=8> */
.L_x_3308:
[----:B------:R-:W-:Y:S05]  /*42b0*/  BSYNC.RECONVERGENT B0 ;  /* 0x0000000000007941 */ /* 0x000fea0003800200 */
.L_x_3307:
[----:B------:R-:W2:Y:S02]  /*42c0*/  F2I.S64.TRUNC R2, R2 ;  /* 0x0000000200027311 */ /* 0x000ea4000020d900 */
[----:B--2---:R-:W-:Y:S05]  /*42d0*/  BRA `(.L_x_3280) ;  /* 0x0000000000107947 */ /* 0x004fea0003800000 */
.L_x_3304:
[----:B------:R2:W5:Y:S01]  /*42e0*/  LDG.E.64 R2, desc[UR36][R4.64] ;  /* 0x0000002404027981 */ /* 0x000562000c1e1b00 */
[----:B------:R-:W-:Y:S05]  /*42f0*/  BRA `(.L_x_3280) ;  /* 0x0000000000087947 */ /* 0x000fea0003800000 */
.L_x_3303:
[----:B------:R1:W5:Y:S01]  /*4300*/  LDG.E R2, desc[UR36][R4.64] ;  /* 0x0000002404027981 */ /* 0x000362000c1e1900 */
[----:B------:R-:W-:-:S07]  /*4310*/  IMAD.MOV.U32 R3, RZ, RZ, RZ ;  /* 0x000000ffff037224 */ /* 0x000fce00078e00ff */
.L_x_3280:
[----:B------:R-:W-:Y:S01]  /*4320*/  ISETP.NE.AND P1, PT, R23, RZ, PT ;  /* 0x000000ff1700720c */ /* 0x000fe20003f25270 */
[----:B------:R-:W3:-:S12]  /*4330*/  LDCU.64 UR6, c[0x0][0x648] ;  /* 0x0000c900ff0677ac */ /* 0x000ed80008000a00 */
[----:B012-4-:R-:W0:Y:S02]  /*4340*/  @P1 LDC.64 R4, c[0x0][0x668] ;  /* 0x00019a00ff041b82 */ /* 0x017e240000000a00 */
[----:B0----5:R-:W-:-:S04]  /*4350*/  @P1 LEA R4, P0, R2, R4, 0x3 ;  /* 0x0000000402041211 */ /* 0x021fc800078018ff */
[----:B------:R-:W-:-:S05]  /*4360*/  @P1 LEA.HI.X R5, R2, R5, R3, 0x3, P0 ;  /* 0x0000000502051211 */ /* 0x000fca00000f1c03 */
[----:B---3--:R0:W5:Y:S01]  /*4370*/  @P1 LDG.E.64 R18, desc[UR36][R4.64] ;  /* 0x0000002404121981 */ /* 0x008162000c1e1b00 */
        /* <DEDUP_REMOVED lines=13> */
[----:B-----5:R-:W0:Y:S02]  /*4450*/  F2I.FTZ.TRUNC.NTZ R5, R18 ;  /* 0x0000001200057305 */ /* 0x020e24000021f100 */
[----:B0-----:R4:W-:Y:S01]  /*4460*/  STG.E.U8 desc[UR36][R2.64], R5 ;  /* 0x0000000502007986 */ /* 0x0019e2000c101124 */
[----:B------:R-:W-:Y:S05]  /*4470*/  BRA `(.L_x_3314) ;  /* 0x0000000c00507947 */ /* 0x000fea0003800000 */
.L_x_3312:
[----:B-----5:R-:W0:Y:S02]  /*4480*/  F2I.S64.TRUNC R18, R18 ;  /* 0x0000001200127311 */ /* 0x020e24000020d900 */
[----:B0-----:R-:W-:-:S05]  /*4490*/  IMAD.MOV.U32 R5, RZ, RZ, R18 ;  /* 0x000000ffff057224 */ /* 0x001fca00078e0012 */
[----:B------:R3:W-:Y:S01]  /*44a0*/  STG.E.U8 desc[UR36][R2.64], R5 ;  /* 0x0000000502007986 */ /* 0x0007e2000c101124 */
[----:B------:R-:W-:Y:S05]  /*44b0*/  BRA `(.L_x_3314) ;  /* 0x0000000c00407947 */ /* 0x000fea0003800000 */
.L_x_3311:
[----:B------:R-:W-:-:S09]  /*44c0*/  UISETP.NE.AND UP0, UPT, UR4, 0x2, UPT ;  /* 0x000000020400788c */ /* 0x000fd2000bf05270 */
[----:B------:R-:W-:Y:S05]  /*44d0*/  BRA.U !UP0, `(.L_x_3315) ;  /* 0x0000000108287547 */ /* 0x000fea000b800000 */
[----:B------:R-:W-:-:S09]  /*44e0*/  UISETP.NE.AND UP0, UPT, UR4, 0x3, UPT ;  /* 0x000000030400788c */ /* 0x000fd2000bf05270 */
[----:B------:R-:W-:Y:S05]  /*44f0*/  BRA.U !UP0, `(.L_x_3316) ;  /* 0x0000000108147547 */ /* 0x000fea000b800000 */
[----:B------:R-:W-:-:S09]  /*4500*/  UISETP.NE.AND UP0, UPT, UR4, 0x4, UPT ;  /* 0x000000040400788c */ /* 0x000fd2000bf05270 */
[----:B------:R-:W-:Y:S05]  /*4510*/  BRA.U UP0, `(.L_x_3313) ;  /* 0x0000000900947547 */ /* 0x000fea000b800000 */
[----:B-----5:R-:W0:Y:S02]  /*4520*/  F2I.S64.TRUNC R18, R18 ;  /* 0x0000001200127311 */ /* 0x020e24000020d900 */
[----:B0-----:R0:W-:Y:S01]  /*4530*/  STG.E.64 desc[UR36][R2.64], R18 ;  /* 0x0000001202007986 */ /* 0x0011e2000c101b24 */
[----:B------:R-:W-:Y:S05]  /*4540*/  BRA `(.L_x_3314) ;  /* 0x0000000c001c7947 */ /* 0x000fea0003800000 */
.L_x_3316:
[----:B-----5:R-:W0:Y:S02]  /*4550*/  F2I.FTZ.TRUNC.NTZ R5, R18 ;  /* 0x0000001200057305 */ /* 0x020e24000021f100 */
[----:B0-----:R1:W-:Y:S01]  /*4560*/  STG.E desc[UR36][R2.64], R5 ;  /* 0x0000000502007986 */ /* 0x0013e2000c101924 */
[----:B------:R-:W-:Y:S05]  /*4570*/  BRA `(.L_x_3314) ;  /* 0x0000000c00107947 */ /* 0x000fea0003800000 */
.L_x_3315:
[----:B-----5:R-:W0:Y:S02]  /*4580*/  F2I.FTZ.TRUNC.NTZ R5, R18 ;  /* 0x0000001200057305 */ /* 0x020e24000021f100 */
[----:B0-----:R2:W-:Y:S01]  /*4590*/  STG.E.U16 desc[UR36][R2.64], R5 ;  /* 0x0000000502007986 */ /* 0x0015e2000c101524 */
[----:B------:R-:W-:Y:S05]  /*45a0*/  BRA `(.L_x_3314) ;  /* 0x0000000c00047947 */ /* 0x000fea0003800000 */
.L_x_3310:
[----:B------:R-:W-:-:S09]  /*45b0*/  UISETP.GT.AND UP0, UPT, UR4, 0x6, UPT ;  /* 0x000000060400788c */ /* 0x000fd2000bf04270 */
[----:B------:R-:W-:Y:S05]  /*45c0*/  BRA.U UP0, `(.L_x_3317) ;  /* 0x0000000100247547 */ /* 0x000fea000b800000 */
[----:B------:R-:W-:-:S09]  /*45d0*/  UISETP.NE.AND UP0, UPT, UR4, 0x5, UPT ;  /* 0x000000050400788c */ /* 0x000fd2000bf05270 */
[----:B------:R-:W-:Y:S05]  /*45e0*/  BRA.U !UP0, `(.L_x_3318) ;  /* 0x0000000108107547 */ /* 0x000fea000b800000 */
[----:B------:R-:W-:-:S09]  /*45f0*/  UISETP.NE.AND UP0, UPT, UR4, 0x6, UPT ;  /* 0x000000060400788c */ /* 0x000fd2000bf05270 */
[----:B------:R-:W-:Y:S05]  /*4600*/  BRA.U UP0, `(.L_x_3313) ;  /* 0x0000000900587547 */ /* 0x000fea000b800000 */
[----:B-----5:R0:W-:Y:S01]  /*4610*/  STG.E desc[UR36][R2.64], R18 ;  /* 0x0000001202007986 */ /* 0x0201e2000c101924 */
[----:B------:R-:W-:Y:S05]  /*4620*/  BRA `(.L_x_3314) ;  /* 0x0000000800e47947 */ /* 0x000fea0003800000 */
.L_x_3318:
[----:B-----5:R-:W-:-:S05]  /*4630*/  F2FP.F16.F32.PACK_AB R18, RZ, R18 ;  /* 0x00000012ff12723e */ /* 0x020fca00000000ff */
[----:B------:R0:W-:Y:S01]  /*4640*/  STG.E.U16 desc[UR36][R2.64], R18 ;  /* 0x0000001202007986 */ /* 0x0001e2000c101524 */
[----:B------:R-:W-:Y:S05]  /*4650*/  BRA `(.L_x_3314) ;  /* 0x0000000800d87947 */ /* 0x000fea0003800000 */
.L_x_3317:
[----:B------:R-:W-:-:S09]  /*4660*/  UISETP.NE.AND UP0, UPT, UR4, 0x7, UPT ;  /* 0x000000070400788c */ /* 0x000fd2000bf05270 */
[----:B------:R-:W-:Y:S05]  /*4670*/  BRA.U !UP0, `(.L_x_3319) ;  /* 0x0000000108247547 */ /* 0x000fea000b800000 */
[----:B------:R-:W-:-:S09]  /*4680*/  UISETP.NE.AND UP0, UPT, UR4, 0x8, UPT ;  /* 0x000000080400788c */ /* 0x000fd2000bf05270 */
[----:B------:R-:W-:Y:S05]  /*4690*/  BRA.U !UP0, `(.L_x_3320) ;  /* 0x0000000108107547 */ /* 0x000fea000b800000 */
[----:B------:R-:W-:-:S09]  /*46a0*/  UISETP.NE.AND UP0, UPT, UR4, 0x9, UPT ;  /* 0x000000090400788c */ /* 0x000fd2000bf05270 */
[----:B------:R-:W-:Y:S05]  /*46b0*/  BRA.U UP0, `(.L_x_3313) ;  /* 0x00000009002c7547 */ /* 0x000fea000b800000 */
[----:B-----5:R0:W-:Y:S01]  /*46c0*/  STG.E.64 desc[UR36][R2.64], R18 ;  /* 0x0000001202007986 */ /* 0x0201e2000c101b24 */
[----:B------:R-:W-:Y:S05]  /*46d0*/  BRA `(.L_x_3314) ;  /* 0x0000000800b87947 */ /* 0x000fea0003800000 */
.L_x_3320:
[----:B-----5:R-:W-:-:S05]  /*46e0*/  F2FP.F16.F32.PACK_AB R19, R19, R18 ;  /* 0x000000121313723e */ /* 0x020fca00000000ff */
[----:B------:R0:W-:Y:S01]  /*46f0*/  STG.E desc[UR36][R2.64], R19 ;  /* 0x0000001302007986 */ /* 0x0001e2000c101924 */
[----:B------:R-:W-:Y:S05]  /*4700*/  BRA `(.L_x_3314) ;  /* 0x0000000800ac7947 */ /* 0x000fea0003800000 */
.L_x_3319:
[----:B-----5:R-:W-:-:S06]  /*4710*/  FMUL.FTZ R4, R18, 1 ;  /* 0x3f80000012047820 */ /* 0x020fcc0000410000 */
[----:B------:R-:W0:Y:S02]  /*4720*/  F2F.F64.F32 R4, R4 ;  /* 0x0000000400047310 */ /* 0x000e240000201800 */
[----:B0-----:R0:W-:Y:S01]  /*4730*/  STG.E.64 desc[UR36][R2.64], R4 ;  /* 0x0000000402007986 */ /* 0x0011e2000c101b24 */
[----:B------:R-:W-:Y:S05]  /*4740*/  BRA `(.L_x_3314) ;  /* 0x00000008009c7947 */ /* 0x000fea0003800000 */
.L_x_3309:
        /* <DEDUP_REMOVED lines=8> */
[----:B-----5:R-:W-:Y:S02]  /*47d0*/  FSETP.NEU.FTZ.AND P0, PT, R18, RZ, PT ;  /* 0x000000ff1200720b */ /* 0x020fe40003f1d000 */
[----:B------:R-:W-:-:S04]  /*47e0*/  FSETP.NEU.FTZ.AND P1, PT, R19, RZ, PT ;  /* 0x000000ff1300720b */ /* 0x000fc80003f3d000 */
[----:B------:R-:W-:-:S04]  /*47f0*/  PLOP3.LUT P0, PT, P0, P1, PT, 0xf8, 0x8f ;  /* 0x00000000008f781c */ /* 0x000fc80000703f70 */
[----:B------:R-:W-:-:S05]  /*4800*/  SEL R5, RZ, 0x1, !P0 ;  /* 0x00000001ff057807 */ /* 0x000fca0004000000 */
[----:B------:R0:W-:Y:S01]  /*4810*/  STG.E.U8 desc[UR36][R2.64], R5 ;  /* 0x0000000502007986 */ /* 0x0001e2000c101124 */
[----:B------:R-:W-:Y:S05]  /*4820*/  BRA `(.L_x_3314) ;  /* 0x0000000800647947 */ /* 0x000fea0003800000 */
.L_x_3323:
[----:B-----5:R-:W-:Y:S01]  /*4830*/  FMUL.FTZ R4, R18, 1 ;  /* 0x3f80000012047820 */ /* 0x020fe20000410000 */
[----:B------:R-:W-:-:S05]  /*4840*/  FMUL.FTZ R6, R19, 1 ;  /* 0x3f80000013067820 */ /* 0x000fca0000410000 */
[----:B------:R-:W-:-:S15]  /*4850*/  F2F.F64.F32 R4, R4 ;  /* 0x0000000400047310 */ /* 0x000fde0000201800 */
[----:B------:R-:W-:-:S15]  /*4860*/  NOP ;  /* 0x0000000000007918 */ /* 0x000fde0000000000 */
[----:B------:R-:W-:-:S15]  /*4870*/  NOP ;  /* 0x0000000000007918 */ /* 0x000fde0000000000 */
[----:B------:R-:W-:-:S15]  /*4880*/  NOP ;  /* 0x0000000000007918 */ /* 0x000fde0000000000 */
[----:B------:R-:W-:-:S04]  /*4890*/  NOP ;  /* 0x0000000000007918 */ /* 0x000fc80000000000 */
[----:B------:R-:W0:Y:S02]  /*48a0*/  F2F.F64.F32 R6, R6 ;  /* 0x0000000600067310 */ /* 0x000e240000201800 */
[----:B0-----:R0:W-:Y:S01]  /*48b0*/  STG.E.128 desc[UR36][R2.64], R4 ;  /* 0x0000000402007986 */ /* 0x0011e2000c101d24 */
[----:B------:R-:W-:Y:S05]  /*48c0*/  BRA `(.L_x_3314) ;  /* 0x00000008003c7947 */ /* 0x000fea0003800000 */
.L_x_3322:
[----:B------:R-:W-:-:S09]  /*48d0*/  UISETP.NE.AND UP0, UPT, UR4, 0xf, UPT ;  /* 0x0000000f0400788c */ /* 0x000fd2000bf05270 */
[----:B------:R-:W-:Y:S05]  /*48e0*/  BRA.U !UP0, `(.L_x_3324) ;  /* 0x0000000108987547 */ /* 0x000fea000b800000 */
[----:B------:R-:W-:-:S09]  /*48f0*/  UISETP.NE.AND UP0, UPT, UR4, 0x17, UPT ;  /* 0x000000170400788c */ /* 0x000fd2000bf05270 */
[----:B------:R-:W-:Y:S05]  /*4900*/  BRA.U !UP0, `(.L_x_3325) ;  /* 0x0000000108487547 */ /* 0x000fea000b800000 */
[----:B------:R-:W-:-:S09]  /*4910*/  UISETP.NE.AND UP0, UPT, UR4, 0x18, UPT ;  /* 0x000000180400788c */ /* 0x000fd2000bf05270 */
[----:B------:R-:W-:Y:S05]  /*4920*/  BRA.U UP0, `(.L_x_3313) ;  /* 0x0000000500907547 */ /* 0x000fea000b800000 */
[----:B-----5:R-:W-:Y:S01]  /*4930*/  LOP3.LUT R4, R18, 0x7fffffff, RZ, 0xc0, !PT ;  /* 0x7fffffff12047812 */ /* 0x020fe200078ec0ff */
[----:B------:R-:W-:Y:S01]  /*4940*/  BSSY.RECONVERGENT B0, `(.L_x_3326) ;  /* 0x000000b000007945 */ /* 0x000fe20003800200 */
[----:B------:R-:W-:Y:S02]  /*4950*/  SHF.R.U32.HI R7, RZ, 0x18, R18 ;  /* 0x00000018ff077819 */ /* 0x000fe40000011612 */
[----:B------:R-:W-:Y:S02]  /*4960*/  ISETP.GT.U32.AND P0, PT, R4, 0x43efffff, PT ;  /* 0x43efffff0400780c */ /* 0x000fe40003f04070 */
[----:B------:R-:W-:-:S11]  /*4970*/  MOV R0, 0x7f ;  /* 0x0000007f00007802 */ /* 0x000fd60000000f00 */
[----:B------:R-:W-:Y:S05]  /*4980*/  @P0 BRA `(.L_x_3327) ;  /* 0x0000000000180947 */ /* 0x000fea0003800000 */
[----:B------:R-:W-:-:S13]  /*4990*/  ISETP.GT.U32.AND P0, PT, R4, 0x3c7fffff, PT ;  /* 0x3c7fffff0400780c */ /* 0x000fda0003f04070 */
[----:B------:R-:W-:-:S04]  /*49a0*/  @P0 SHF.R.U32.HI R0, RZ, 0x14, R18 ;  /* 0x00000014ff000819 */ /* 0x000fc80000011612 */
[----:B------:R-:W-:Y:S01]  /*49b0*/  @P0 LOP3.LUT R5, R0, 0x1, RZ, 0xc0, !PT ;  /* 0x0000000100050812 */ /* 0x000fe200078ec0ff */
[----:B------:R-:W-:-:S03]  /*49c0*/  @!P0 FADD.FTZ R0, R4, 16384 ;  /* 0x4680000004008421 */ /* 0x000fc60000010000 */
[----:B------:R-:W-:-:S04]  /*49d0*/  @P0 IADD3 R5, PT, PT, R18, 0x407ffff, R5 ;  /* 0x0407ffff12050810 */ /* 0x000fc80007ffe005 */
[----:B------:R-:W-:-:S07]  /*49e0*/  @P0 SHF.R.U32.HI R0, RZ, 0x14, R5 ;  /* 0x00000014ff000819 */ /* 0x000fce0000011605 */
.L_x_3327:
[----:B------:R-:W-:Y:S05]  /*49f0*/  BSYNC.RECONVERGENT B0 ;  /* 0x0000000000007941 */ /* 0x000fea0003800200 */
.L_x_3326:
[----:B------:R-:W-:-:S05]  /*4a00*/  LOP3.LUT R7, R0, 0x80, R7, 0xf8, !PT ;  /* 0x0000008000077812 */ /* 0x000fca00078ef807 */
[----:B------:R0:W-:Y:S01]  /*4a10*/  STG.E.U8 desc[UR36][R2.64], R7 ;  /* 0x0000000702007986 */ /* 0x0001e2000c101124 */
[----:B------:R-:W-:Y:S05]  /*4a20*/  BRA `(.L_x_3314) ;  /* 0x0000000400e47947 */ /* 0x000fea0003800000 */
.L_x_3325:
[----:B-----5:R-:W-:Y:S01]  /*4a30*/  LOP3.LUT R4, R18, 0x7fffffff, RZ, 0xc0, !PT ;  /* 0x7fffffff12047812 */ /* 0x020fe200078ec0ff */
[----:B------:R-:W-:Y:S01]  /*4a40*/  BSSY.RECONVERGENT B0, `(.L_x_3328) ;  /* 0x000000d000007945 */ /* 0x000fe20003800200 */
        /* <DEDUP_REMOVED lines=12> */
.L_x_3329:
[----:B------:R-:W-:Y:S05]  /*4b10*/  BSYNC.RECONVERGENT B0 ;  /* 0x0000000000007941 */ /* 0x000fea0003800200 */
.L_x_3328:
[----:B------:R-:W-:-:S05]  /*4b20*/  LOP3.LUT R5, R0, 0x80, R7, 0xf8, !PT ;  /* 0x0000008000057812 */ /* 0x000fca00078ef807 */
[----:B------:R0:W-:Y:S01]  /*4b30*/  STG.E.U8 desc[UR36][R2.64], R5 ;  /* 0x0000000502007986 */ /* 0x0001e2000c101124 */
[----:B------:R-:W-:Y:S05]  /*4b40*/  BRA `(.L_x_3314) ;  /* 0x00000004009c7947 */ /* 0x000fea0003800000 */
.L_x_3324:
[----:B-----5:R-:W-:-:S05]  /*4b50*/  F2FP.BF16.F32.PACK_AB R18, RZ, R18 ;  /* 0x00000012ff12723e */ /* 0x020fca00000010ff */
[----:B------:R0:W-:Y:S01]  /*4b60*/  STG.E.U16 desc[UR36][R2.64], R18 ;  /* 0x0000001202007986 */ /* 0x0001e2000c101524 */
[----:B------:R-:W-:Y:S05]  /*4b70*/  BRA `(.L_x_3314) ;  /* 0x0000000400907947 */ /* 0x000fea0003800000 */
.L_x_3321:
        /* <DEDUP_REMOVED lines=8> */
[----:B-----5:R-:W0:Y:S02]  /*4c00*/  F2I.FTZ.U32.TRUNC.NTZ R5, R18 ;  /* 0x0000001200057305 */ /* 0x020e24000021f000 */
[----:B0-----:R0:W-:Y:S01]  /*4c10*/  STG.E.U16 desc[UR36][R2.64], R5 ;  /* 0x0000000502007986 */ /* 0x0011e2000c101524 */
[----:B------:R-:W-:Y:S05]  /*4c20*/  BRA `(.L_x_3314) ;  /* 0x0000000400647947 */ /* 0x000fea0003800000 */
.L_x_3332:
[----:B-----5:R-:W-:Y:S01]  /*4c30*/  LOP3.LUT R4, R18, 0x7fffffff, RZ, 0xc0, !PT ;  /* 0x7fffffff12047812 */ /* 0x020fe200078ec0ff */
[----:B------:R-:W-:Y:S01]  /*4c40*/  BSSY.RECONVERGENT B0, `(.L_x_3333) ;  /* 0x0000013000007945 */ /* 0x000fe20003800200 */
[----:B------:R-:W-:Y:S02]  /*4c50*/  IMAD.MOV.U32 R0, RZ, RZ, 0x80 ;  /* 0x00000080ff007424 */ /* 0x000fe400078e00ff */
        /* <DEDUP_REMOVED lines=9> */
.L_x_3335:
[----:B------:R-:W-:-:S04]  /*4cf0*/  SHF.R.U32.HI R0, RZ, 0x14, R18 ;  /* 0x00000014ff007819 */ /* 0x000fc80000011612 */
[----:B------:R-:W-:-:S04]  /*4d00*/  LOP3.LUT R5, R0, 0x1, RZ, 0xc0, !PT ;  /* 0x0000000100057812 */ /* 0x000fc800078ec0ff */
[----:B------:R-:W-:-:S04]  /*4d10*/  IADD3 R0, PT, PT, R18, 0x487ffff, R5 ;  /* 0x0487ffff12007810 */ /* 0x000fc80007ffe005 */
[----:B------:R-:W-:-:S04]  /*4d20*/  SHF.R.U32.HI R0, RZ, 0x14, R0 ;  /* 0x00000014ff007819 */ /* 0x000fc80000011600 */
[----:B------:R-:W-:-:S07]  /*4d30*/  LOP3.LUT R4, R0, 0xff, RZ, 0xc0, !PT ;  /* 0x000000ff00047812 */ /* 0x000fce00078ec0ff */
.L_x_3336:
[----:B------:R-:W-:-:S04]  /*4d40*/  SHF.R.U32.HI R5, RZ, 0x18, R18 ;  /* 0x00000018ff057819 */ /* 0x000fc80000011612 */
[----:B------:R-:W-:-:S04]  /*4d50*/  LOP3.LUT R4, R4, 0x80, R5, 0xf8, !PT ;  /* 0x0000008004047812 */ /* 0x000fc800078ef805 */
[----:B------:R-:W-:-:S07]  /*4d60*/  PRMT R0, R4, 0x7610, R0 ;  /* 0x0000761004007816 */ /* 0x000fce0000000000 */
.L_x_3334:
[----:B------:R-:W-:Y:S05]  /*4d70*/  BSYNC.RECONVERGENT B0 ;  /* 0x0000000000007941 */ /* 0x000fea0003800200 */
.L_x_3333:
[----:B------:R0:W-:Y:S01]  /*4d80*/  STG.E.U8 desc[UR36][R2.64], R0 ;  /* 0x0000000002007986 */ /* 0x0001e2000c101124 */
[----:B------:R-:W-:Y:S05]  /*4d90*/  BRA `(.L_x_3314) ;  /* 0x0000000400087947 */ /* 0x000fea0003800000 */
.L_x_3331:
        /* <DEDUP_REMOVED lines=12> */
.L_x_3339:
[----:B------:R-:W-:-:S04]  /*4e60*/  SHF.R.U32.HI R0, RZ, 0x15, R18 ;  /* 0x00000015ff007819 */ /* 0x000fc80000011612 */
[----:B------:R-:W-:-:S04]  /*4e70*/  LOP3.LUT R5, R0, 0x1, RZ, 0xc0, !PT ;  /* 0x0000000100057812 */ /* 0x000fc800078ec0ff */
[----:B------:R-:W-:-:S04]  /*4e80*/  IADD3 R0, PT, PT, R18, 0x88fffff, R5 ;  /* 0x088fffff12007810 */ /* 0x000fc80007ffe005 */
[----:B------:R-:W-:-:S04]  /*4e90*/  SHF.R.U32.HI R0, RZ, 0x15, R0 ;  /* 0x00000015ff007819 */ /* 0x000fc80000011600 */
[----:B------:R-:W-:-:S07]  /*4ea0*/  LOP3.LUT R4, R0, 0xff, RZ, 0xc0, !PT ;  /* 0x000000ff00047812 */ /* 0x000fce00078ec0ff */
.L_x_3340:
[----:B------:R-:W-:-:S04]  /*4eb0*/  SHF.R.U32.HI R5, RZ, 0x18, R18 ;  /* 0x00000018ff057819 */ /* 0x000fc80000011612 */
[----:B------:R-:W-:-:S04]  /*4ec0*/  LOP3.LUT R4, R4, 0x80, R5, 0xf8, !PT ;  /* 0x0000008004047812 */ /* 0x000fc800078ef805 */
[----:B------:R-:W-:-:S07]  /*4ed0*/  PRMT R0, R4, 0x7610, R0 ;  /* 0x0000761004007816 */ /* 0x000fce0000000000 */
.L_x_3338:
[----:B------:R-:W-:Y:S05]  /*4ee0*/  BSYNC.RECONVERGENT B0 ;  /* 0x0000000000007941 */ /* 0x000fea0003800200 */
.L_x_3337:
[----:B------:R0:W-:Y:S01]  /*4ef0*/  STG.E.U8 desc[UR36][R2.64], R0 ;  /* 0x0000000002007986 */ /* 0x0001e2000c101124 */
[----:B------:R-:W-:Y:S05]  /*4f00*/  BRA `(.L_x_3314) ;  /* 0x0000000000ac7947 */ /* 0x000fea0003800000 */
.L_x_3330:
[----:B------:R-:W-:-:S09]  /*4f10*/  UISETP.NE.AND UP0, UPT, UR4, 0x1c, UPT ;  /* 0x0000001c0400788c */ /* 0x000fd2000bf05270 */
[----:B------:R-:W-:Y:S05]  /*4f20*/  BRA.U !UP0, `(.L_x_3341) ;  /* 0x00000001089c7547 */ /* 0x000fea000b800000 */
[----:B------:R-:W-:-:S09]  /*4f30*/  UISETP.NE.AND UP0, UPT, UR4, 0x1d, UPT ;  /* 0x0000001d0400788c */ /* 0x000fd2000bf05270 */
[----:B------:R-:W-:Y:S05]  /*4f40*/  BRA.U !UP0, `(.L_x_3342) ;  /* 0x0000000108887547 */ /* 0x000fea000b800000 */
[----:B------:R-:W-:-:S09]  /*4f50*/  UISETP.NE.AND UP0, UPT, UR4, 0x2c, UPT ;  /* 0x0000002c0400788c */ /* 0x000fd2000bf05270 */
[----:B------:R-:W-:Y:S05]  /*4f60*/  BRA.U !UP0, `(.L_x_3343) ;  /* 0x0000000108447547 */ /* 0x000fea000b800000 */
.L_x_3313:
        /* <DEDUP_REMOVED lines=8> */
[----:B0-----:R-:W-:Y:S01]  /*4ff0*/  MOV R4, UR6 ;  /* 0x0000000600047c02 */ /* 0x001fe20008000f00 */
[----:B------:R-:W-:-:S02]  /*5000*/  IMAD.U32 R5, RZ, RZ, UR7 ;  /* 0x00000007ff057e24 */ /* 0x000fc4000f8e00ff */
[----:B---3--:R-:W-:Y:S02]  /*5010*/  IMAD.U32 R6, RZ, RZ, UR8 ;  /* 0x00000008ff067e24 */ /* 0x008fe4000f8e00ff */
[----:B------:R-:W-:Y:S01]  /*5020*/  IMAD.U32 R7, RZ, RZ, UR9 ;  /* 0x00000009ff077e24 */ /* 0x000fe2000f8e00ff */
[----:B----4-:R-:W-:Y:S01]  /*5030*/  MOV R10, UR4 ;  /* 0x00000004000a7c02 */ /* 0x010fe20008000f00 */
[----:B-1----:R-:W-:-:S07]  /*5040*/  IMAD.U32 R11, RZ, RZ, UR5 ;  /* 0x00000005ff0b7e24 */ /* 0x002fce000f8e00ff */
[----:B------:R-:W-:-:S07]  /*5050*/  LEPC R20, `(.L_x_3344) ;  /* 0x000000001014794e */ /* 0x000fce0000000000 */
[----:B--2--5:R-:W-:Y:S05]  /*5060*/  CALL.ABS.NOINC R2 ;  /* 0x0000000002007343 */ /* 0x024fea0003c00000 */
.L_x_3344:
[----:B------:R-:W-:Y:S05]  /*5070*/  BRA `(.L_x_3314) ;  /* 0x0000000000507947 */ /* 0x000fea0003800000 */
.L_x_3343:
[----:B-----5:R-:W-:-:S04]  /*5080*/  SHF.R.U32.HI R4, RZ, 0x17, R18 ;  /* 0x00000017ff047819 */ /* 0x020fc80000011612 */
        /* <DEDUP_REMOVED lines=14> */
.L_x_3342:
[----:B-----5:R-:W0:Y:S02]  /*5170*/  F2I.U64.TRUNC R18, R18 ;  /* 0x0000001200127311 */ /* 0x020e24000020d800 */
[----:B0-----:R0:W-:Y:S01]  /*5180*/  STG.E.64 desc[UR36][R2.64], R18 ;  /* 0x0000001202007986 */ /* 0x0011e2000c101b24 */
[----:B------:R-:W-:Y:S05]  /*5190*/  BRA `(.L_x_3314) ;  /* 0x0000000000087947 */ /* 0x000fea0003800000 */
.L_x_3341:
[----:B-----5:R-:W0:Y:S02]  /*51a0*/  F2I.FTZ.U32.TRUNC.NTZ R5, R18 ;  /* 0x0000001200057305 */ /* 0x020e24000021f000 */
[----:B0-----:R0:W-:Y:S02]  /*51b0*/  STG.E desc[UR36][R2.64], R5 ;  /* 0x0000000502007986 */ /* 0x0011e4000c101924 */
.L_x_3314:
[----:B------:R-:W-:-:S07]  /*51c0*/  VIADD R17, R17, 0x80 ;  /* 0x0000008011117836 */ /* 0x000fce0000000000 */
.L_x_3219:
[----:B------:R-:W-:Y:S05]  /*51d0*/  BSYNC.RECONVERGENT B7 ;  /* 0x0000000000077941 */ /* 0x000fea0003800200 */
.L_x_3218:
[----:B------:R-:W5:Y:S01]  /*51e0*/  LDCU UR4, c[0x0][0x380] ;  /* 0x00007000ff0477ac */ /* 0x000f620008000800 */
[----:B------:R-:W-:Y:S01]  /*51f0*/  BSSY.RECONVERGENT B7, `(.L_x_3345) ;  /* 0x000050c000077945 */ /* 0x000fe20003800200 */
[----:B-----5:R-:W-:-:S13]  /*5200*/  ISETP.GE.AND P0, PT, R17, UR4, PT ;  /* 0x0000000411007c0c */ /* 0x020fda000bf06270 */
[----:B------:R-:W-:Y:S05]  /*5210*/  @P0 BRA `(.L_x_3346) ;  /* 0x0000005000240947 */ /* 0x000fea0003800000 */
[----:B------:R-:W5:Y:S01]  /*5220*/  LDCU UR4, c[0x0][0x388] ;  /* 0x00007100ff0477ac */ /* 0x000f620008000800 */
[----:B------:R-:W-:Y:S01]  /*5230*/  CS2R R22, SRZ ;  /* 0x0000000000167805 */ /* 0x000fe2000001ff00 */
[----:B0-----:R-:W-:Y:S02]  /*5240*/  IMAD.MOV.U32 R0, RZ, RZ, RZ ;  /* 0x000000ffff007224 */ /* 0x001fe400078e00ff */
[----:B------:R-:W-:Y:S01]  /*5250*/  IMAD.MOV.U32 R16, RZ, RZ, RZ ;  /* 0x000000ffff107224 */ /* 0x000fe200078e00ff */
[----:B-----5:R-:W-:-:S09]  /*5260*/  UISETP.NE.AND UP0, UPT, UR4, URZ, UPT ;  /* 0x000000ff0400728c */ /* 0x020fd2000bf05270 */
[----:B------:R-:W-:Y:S05]  /*5270*/  BRA.U !UP0, `(.L_x_3347) ;  /* 0x0000001508d47547 */ /* 0x000fea000b800000 */
[----:B------:R-:W1:Y:S01]  /*5280*/  LDCU.64 UR4, c[0x0][0x390] ;  /* 0x00007200ff0477ac */ /* 0x000e620008000a00 */
[----:B------:R-:W-:Y:S01]  /*5290*/  HFMA2 R16, -RZ, RZ, 0, 0 ;  /* 0x00000000ff107431 */ /* 0x000fe200000001ff */
[----:B------:R-:W0:Y:S01]  /*52a0*/  LDCU UR6, c[0x0][0x38c] ;  /* 0x00007180ff0677ac */ /* 0x000e220008000800 */
[----:B------:R-:W5:Y:S01]  /*52b0*/  LDCU.64 UR8, c[0x0][0x4b8] ;  /* 0x00009700ff0877ac */ /* 0x000f620008000a00 */
[----:B------:R-:W5:Y:S01]  /*52c0*/  LDCU.64 UR10, c[0x0][0x4c0] ;  /* 0x00009800ff0a77ac */ /* 0x000f620008000a00 */
[----:B------:R-:W-:Y:S01]  /*52d0*/  UISETP.NE.AND UP0, UPT, UR44, URZ, UPT ;  /* 0x000000ff2c00728c */ /* 0x000fe2000bf05270 */
[----:B-1234-:R-:W-:-:S05]  /*52e0*/  IMAD.HI.U32 R2, R17, UR4, R16 ;  /* 0x0000000411027c27 */ /* 0x01efca000f8e0010 */
[----:B------:R-:W-:-:S05]  /*52f0*/  SHF.R.U32.HI R3, RZ, UR5, R2 ;  /* 0x00000005ff037c19 */ /* 0x000fca0008011602 */
[----:B------:R-:W-:-:S04]  /*5300*/  IMAD.MOV R22, RZ, RZ, -R3 ;  /* 0x000000ffff167224 */ /* 0x000fc800078e0a03 */
[----:B0-----:R-:W-:-:S04]  /*5310*/  IMAD R22, R22, UR6, R17 ;  /* 0x0000000616167c24 */ /* 0x001fc8000f8e0211 */
[C---:B-----5:R-:W-:Y:S02]  /*5320*/  IMAD R16, R22.reuse, UR8, RZ ;  /* 0x0000000816107c24 */ /* 0x060fe4000f8e02ff */
[C---:B------:R-:W-:Y:S02]  /*5330*/  IMAD R0, R22.reuse, UR9, RZ ;  /* 0x0000000916007c24 */ /* 0x040fe4000f8e02ff */
[C---:B------:R-:W-:Y:S02]  /*5340*/  IMAD R23, R22.reuse, UR10, RZ ;  /* 0x0000000a16177c24 */ /* 0x040fe4000f8e02ff */
        /* <DEDUP_REMOVED lines=360> */
.L_x_3347:
[----:B------:R-:W1:Y:S01]  /*69d0*/  LDCU.64 UR6, c[0x0][0x650] ;  /* 0x0000ca00ff0677ac */ /* 0x000e620008000a00 */
[----:B------:R-:W-:Y:S01]  /*69e0*/  BSSY.RECONVERGENT B6, `(.L_x_3348) ;  /* 0x0000101000067945 */ /* 0x000fe20003800200 */
[----:B------:R-:W-:-:S04]  /*69f0*/  UPRMT UR4, UR39, 0x7771, URZ ;  /* 0x0000777127047896 */ /* 0x000fc800080000ff */
[----:B------:R-:W-:Y:S01]  /*6a00*/  UISETP.GT.AND UP0, UPT, UR4, 0x9, UPT ;  /* 0x000000090400788c */ /* 0x000fe2000bf04270 */
[----:B-1234-:R-:W-:-:S05]  /*6a10*/  IADD3 R2, P0, PT, R0, UR6, RZ ;  /* 0x0000000600027c10 */ /* 0x01efca000ff1e0ff */
        /* <DEDUP_REMOVED lines=12> */
[----:B--2---:R0:W1:Y:S01]  /*6ae0*/  I2F.S16 R18, R2 ;  /* 0x0000000200127306 */ /* 0x0040620000101400 */
[----:B------:R-:W-:Y:S05]  /*6af0*/  BRA `(.L_x_3354) ;  /* 0x0000000c00bc7947 */ /* 0x000fea0003800000 */
.L_x_3352:
[----:B------:R-:W2:Y:S01]  /*6b00*/  LDG.E.U8 R2, desc[UR36][R2.64] ;  /* 0x0000002402027981 */ /* 0x000ea2000c1e1100 */
[----:B------:R-:W-:Y:S02]  /*6b10*/  MOV R19, RZ ;  /* 0x000000ff00137202 */ /* 0x000fe40000000f00 */
[----:B--2---:R-:W-:Y:S01]  /*6b20*/  I2FP.F32.U32 R18, R2 ;  /* 0x0000000200127245 */ /* 0x004fe20000201000 */
[----:B------:R-:W-:Y:S06]  /*6b30*/  BRA `(.L_x_3354) ;  /* 0x0000000c00ac7947 */ /* 0x000fec0003800000 */
.L_x_3351:
[----:B------:R-:W-:-:S09]  /*6b40*/  UISETP.NE.AND UP0, UPT, UR4, 0x2, UPT ;  /* 0x000000020400788c */ /* 0x000fd2000bf05270 */
[----:B------:R-:W-:Y:S05]  /*6b50*/  BRA.U !UP0, `(.L_x_3355) ;  /* 0x0000000108307547 */ /* 0x000fea000b800000 */
[----:B------:R-:W-:-:S09]  /*6b60*/  UISETP.NE.AND UP0, UPT, UR4, 0x3, UPT ;  /* 0x000000030400788c */ /* 0x000fd2000bf05270 */
[----:B------:R-:W-:Y:S05]  /*6b70*/  BRA.U !UP0, `(.L_x_3356) ;  /* 0x0000000108187547 */ /* 0x000fea000b800000 */
[----:B------:R-:W-:-:S09]  /*6b80*/  UISETP.NE.AND UP0, UPT, UR4, 0x4, UPT ;  /* 0x000000040400788c */ /* 0x000fd2000bf05270 */
[----:B------:R-:W-:Y:S05]  /*6b90*/  BRA.U UP0, `(.L_x_3353) ;  /* 0x0000000d00307547 */ /* 0x000fea000b800000 */
[----:B------:R-:W2:Y:S01]  /*6ba0*/  LDG.E.64 R2, desc[UR36][R2.64] ;  /* 0x0000002402027981 */ /* 0x000ea2000c1e1b00 */
[----:B------:R-:W-:Y:S01]  /*6bb0*/  IMAD.MOV.U32 R19, RZ, RZ, RZ ;  /* 0x000000ffff137224 */ /* 0x000fe200078e00ff */
[----:B--2---:R2:W3:Y:S02]  /*6bc0*/  I2F.S64 R18, R2 ;  /* 0x0000000200127312 */ /* 0x0044e40000301400 */
[----:B--23--:R-:W-:Y:S05]  /*6bd0*/  BRA `(.L_x_3354) ;  /* 0x0000000c00847947 */ /* 0x00cfea0003800000 */
.L_x_3356:
[----:B------:R-:W2:Y:S01]  /*6be0*/  LDG.E R2, desc[UR36][R2.64] ;  /* 0x0000002402027981 */ /* 0x000ea2000c1e1900 */
[----:B------:R-:W-:Y:S01]  /*6bf0*/  IMAD.MOV.U32 R19, RZ, RZ, RZ ;  /* 0x000000ffff137224 */ /* 0x000fe200078e00ff */
[----:B--2---:R-:W-:Y:S01]  /*6c00*/  I2FP.F32.S32 R18, R2 ;  /* 0x0000000200127245 */ /* 0x004fe20000201400 */
[----:B------:R-:W-:Y:S06]  /*6c10*/  BRA `(.L_x_3354) ;  /* 0x0000000c00747947 */ /* 0x000fec0003800000 */
.L_x_3355:
[----:B------:R-:W2:Y:S01]  /*6c20*/  LDG.E.U16 R2, desc[UR36][R2.64] ;  /* 0x0000002402027981 */ /* 0x000ea2000c1e1500 */
[----:B------:R-:W-:Y:S01]  /*6c30*/  IMAD.MOV.U32 R19, RZ, RZ, RZ ;  /* 0x000000ffff137224 */ /* 0x000fe200078e00ff */
[----:B--2---:R2:W3:Y:S01]  /*6c40*/  I2F.S16 R18, R2 ;  /* 0x0000000200127306 */ /* 0x0044e20000101400 */
[----:B------:R-:W-:Y:S05]  /*6c50*/  BRA `(.L_x_3354) ;  /* 0x0000000c00647947 */ /* 0x000fea0003800000 */
.L_x_3350:
[----:B------:R-:W-:-:S09]  /*6c60*/  UISETP.GT.AND UP0, UPT, UR4, 0x6, UPT ;  /* 0x000000060400788c */ /* 0x000fd2000bf04270 */
[----:B------:R-:W-:Y:S05]  /*6c70*/  BRA.U UP0, `(.L_x_3357) ;  /* 0x00000001002c7547 */ /* 0x000fea000b800000 */
[----:B------:R-:W-:-:S09]  /*6c80*/  UISETP.NE.AND UP0, UPT, UR4, 0x5, UPT ;  /* 0x000000050400788c */ /* 0x000fd2000bf05270 */
[----:B------:R-:W-:Y:S05]  /*6c90*/  BRA.U !UP0, `(.L_x_3358) ;  /* 0x0000000108147547 */ /* 0x000fea000b800000 */
[----:B------:R-:W-:-:S09]  /*6ca0*/  UISETP.NE.AND UP0, UPT, UR4, 0x6, UPT ;  /* 0x000000060400788c */ /* 0x000fd2000bf05270 */
[----:B------:R-:W-:Y:S05]  /*6cb0*/  BRA.U UP0, `(.L_x_3353) ;  /* 0x0000000900e87547 */ /* 0x000fea000b800000 */
[----:B------:R0:W5:Y:S01]  /*6cc0*/  LDG.E R18, desc[UR36][R2.64] ;  /* 0x0000002402127981 */ /* 0x000162000c1e1900 */
[----:B------:R-:W-:Y:S01]  /*6cd0*/  HFMA2 R19, -RZ, RZ, 0, 0 ;  /* 0x00000000ff137431 */ /* 0x000fe200000001ff */
[----:B------:R-:W-:Y:S06]  /*6ce0*/  BRA `(.L_x_3354) ;  /* 0x0000000c00407947 */ /* 0x000fec0003800000 */
.L_x_3358:
[----:B------:R-:W2:Y:S01]  /*6cf0*/  LDG.E.U16 R2, desc[UR36][R2.64] ;  /* 0x0000002402027981 */ /* 0x000ea2000c1e1500 */
[----:B------:R-:W-:Y:S02]  /*6d00*/  IMAD.MOV.U32 R19, RZ, RZ, RZ ;  /* 0x000000ffff137224 */ /* 0x000fe400078e00ff */
[----:B--2---:R-:W-:Y:S01]  /*6d10*/  HADD2.F32 R18, -RZ, R2.H0_H0 ;  /* 0x20000002ff127230 */ /* 0x004fe20000004100 */
[----:B------:R-:W-:Y:S06]  /*6d20*/  BRA `(.L_x_3354) ;  /* 0x0000000c00307947 */ /* 0x000fec0003800000 */
.L_x_3357:
        /* <DEDUP_REMOVED lines=8> */
.L_x_3360:
[----:B------:R-:W2:Y:S02]  /*6db0*/  LDG.E R2, desc[UR36][R2.64] ;  /* 0x0000002402027981 */ /* 0x000ea4000c1e1900 */
[--C-:B--2---:R-:W-:Y:S02]  /*6dc0*/  HADD2.F32 R18, -RZ, R2.reuse.H0_H0 ;  /* 0x20000002ff127230 */ /* 0x104fe40000004100 */
[----:B------:R-:W-:Y:S01]  /*6dd0*/  HADD2.F32 R19, -RZ, R2.H1_H1 ;  /* 0x30000002ff137230 */ /* 0x000fe20000004100 */
[----:B------:R-:W-:Y:S06]  /*6de0*/  BRA `(.L_x_3354) ;  /* 0x0000000c00007947 */ /* 0x000fec0003800000 */
.L_x_3359:
        /* <DEDUP_REMOVED lines=12> */
.L_x_3349:
        /* <DEDUP_REMOVED lines=13> */
.L_x_3363:
        /* <DEDUP_REMOVED lines=22> */
.L_x_3362:
        /* <DEDUP_REMOVED lines=8> */
[----:B------:R-:W-:Y:S01]  /*7160*/  IMAD.MOV.U32 R19, RZ, RZ, RZ ;  /* 0x000000ffff137224 */ /* 0x000fe200078e00ff */
[----:B--2---:R-:W-:-:S04]  /*7170*/  SHF.L.U32 R18, R18, 0x18, RZ ;  /* 0x0000001812127819 */ /* 0x004fc800000006ff */
[C---:B------:R-:W-:Y:S02]  /*7180*/  LOP3.LUT R0, R18.reuse, 0x7f000000, RZ, 0xc0, !PT ;  /* 0x7f00000012007812 */ /* 0x040fe400078ec0ff */
[----:B------:R-:W-:Y:S02]  /*7190*/  LOP3.LUT P0, RZ, R18, 0x7f000000, RZ, 0xc0, !PT ;  /* 0x7f00000012ff7812 */ /* 0x000fe4000780c0ff */
[----:B------:R-:W0:Y:S02]  /*71a0*/  FLO.U32 R4, R0 ;  /* 0x0000000000047300 */ /* 0x000e2400000e0000 */
[----:B0-----:R-:W-:-:S05]  /*71b0*/  IMAD.MOV R4, RZ, RZ, -R4 ;  /* 0x000000ffff047224 */ /* 0x001fca00078e0a04 */
[----:B------:R-:W-:-:S05]  /*71c0*/  VIADDMNMX.U32 R4, R4, R5, 0x4, !PT ;  /* 0x0000000404047446 */ /* 0x000fca0007800005 */
[----:B------:R-:W-:Y:S02]  /*71d0*/  VIADD R5, R4, 0xfffffffc ;  /* 0xfffffffc04057836 */ /* 0x000fe40000000000 */
[----:B------:R-:W-:-:S03]  /*71e0*/  VIADD R4, R0, 0x1000000 ;  /* 0x0100000000047836 */ /* 0x000fc60000000000 */
[----:B------:R-:W-:Y:S02]  /*71f0*/  SHF.L.U32 R6, R0, R5, RZ ;  /* 0x0000000500067219 */ /* 0x000fe400000006ff */
[----:B------:R-:W-:Y:S02]  /*7200*/  SHF.L.U32 R5, R5, 0x17, RZ ;  /* 0x0000001705057819 */ /* 0x000fe400000006ff */
[----:B------:R-:W-:Y:S02]  /*7210*/  SHF.R.S32.HI R4, RZ, 0x8, R4 ;  /* 0x00000008ff047819 */ /* 0x000fe40000011404 */
[----:B------:R-:W-:-:S05]  /*7220*/  LEA.HI R5, R6, -R5, RZ, 0x1c ;  /* 0x8000000506057211 */ /* 0x000fca00078fe0ff */
[----:B------:R-:W-:-:S05]  /*7230*/  VIADD R5, R5, 0x3c000000 ;  /* 0x3c00000005057836 */ /* 0x000fca0000000000 */
[----:B------:R-:W-:-:S04]  /*7240*/  LOP3.LUT R4, R5, 0x7f800000, R4, 0xf8, !PT ;  /* 0x7f80000005047812 */ /* 0x000fc800078ef804 */
[----:B------:R-:W-:-:S04]  /*7250*/  SEL R3, R4, RZ, P0 ;  /* 0x000000ff04037207 */ /* 0x000fc80000000000 */
[----:B------:R-:W-:Y:S01]  /*7260*/  LOP3.LUT R18, R3, 0x80000000, R18, 0xf8, !PT ;  /* 0x8000000003127812 */ /* 0x000fe200078ef812 */
[----:B------:R-:W-:Y:S06]  /*7270*/  BRA `(.L_x_3354) ;  /* 0x0000000400dc7947 */ /* 0x000fec0003800000 */
.L_x_3365:
[----:B------:R-:W2:Y:S01]  /*7280*/  LDG.E.U8 R2, desc[UR36][R2.64] ;  /* 0x0000002402027981 */ /* 0x000ea2000c1e1100 */
[----:B------:R-:W-:Y:S01]  /*7290*/  IMAD.MOV.U32 R19, RZ, RZ, RZ ;  /* 0x000000ffff137224 */ /* 0x000fe200078e00ff */
[C---:B--2---:R-:W-:Y:S01]  /*72a0*/  SHF.L.U32 R0, R2.reuse, 0x19, RZ ;  /* 0x0000001902007819 */ /* 0x044fe200000006ff */
        /* <DEDUP_REMOVED lines=8> */
[----:B------:R-:W-:Y:S01]  /*7330*/  LOP3.LUT R18, R0, 0x80000000, R5, 0xf8, !PT ;  /* 0x8000000000127812 */ /* 0x000fe200078ef805 */
[----:B------:R-:W-:Y:S06]  /*7340*/  BRA `(.L_x_3354) ;  /* 0x0000000400a87947 */ /* 0x000fec0003800000 */
.L_x_3364:
[----:B------:R-:W2:Y:S01]  /*7350*/  LDG.E.U16 R2, desc[UR36][R2.64] ;  /* 0x0000002402027981 */ /* 0x000ea2000c1e1500 */
[----:B------:R-:W-:Y:S01]  /*7360*/  IMAD.MOV.U32 R19, RZ, RZ, RZ ;  /* 0x000000ffff137224 */ /* 0x000fe200078e00ff */
[----:B--2---:R-:W-:Y:S01]  /*7370*/  SHF.L.U32 R18, R2, 0x10, RZ ;  /* 0x0000001002127819 */ /* 0x004fe200000006ff */
[----:B------:R-:W-:Y:S06]  /*7380*/  BRA `(.L_x_3354) ;  /* 0x0000000400987947 */ /* 0x000fec0003800000 */
.L_x_3361:
        /* <DEDUP_REMOVED lines=9> */
[----:B------:R-:W-:Y:S01]  /*7420*/  IMAD.MOV.U32 R19, RZ, RZ, RZ ;  /* 0x000000ffff137224 */ /* 0x000fe200078e00ff */
[----:B--2---:R-:W-:Y:S01]  /*7430*/  I2FP.F32.U32 R18, R2 ;  /* 0x0000000200127245 */ /* 0x004fe20000201000 */
[----:B------:R-:W-:Y:S06]  /*7440*/  BRA `(.L_x_3354) ;  /* 0x0000000400687947 */ /* 0x000fec0003800000 */
.L_x_3368:
        /* <DEDUP_REMOVED lines=20> */
.L_x_3370:
[----:B------:R-:W-:Y:S05]  /*7590*/  BSYNC.RECONVERGENT B0 ;  /* 0x0000000000007941 */ /* 0x000fea0003800200 */
.L_x_3369:
[----:B------:R-:W-:Y:S01]  /*75a0*/  IMAD.SHL.U32 R0, R0, 0x100000, RZ ;  /* 0x0010000000007824 */ /* 0x000fe200078e00ff */
[----:B------:R-:W-:-:S04]  /*75b0*/  LEA R2, R2, 0x3b800000, 0x17 ;  /* 0x3b80000002027811 */ /* 0x000fc800078eb8ff */
[----:B------:R-:W-:Y:S01]  /*75c0*/  LOP3.LUT R18, R2, R0, R7, 0xfe, !PT ;  /* 0x0000000002127212 */ /* 0x000fe200078efe07 */
[----:B------:R-:W-:Y:S06]  /*75d0*/  BRA `(.L_x_3354) ;  /* 0x0000000400047947 */ /* 0x000fec0003800000 */
.L_x_3367:
        /* <DEDUP_REMOVED lines=20> */
.L_x_3372:
[----:B------:R-:W-:Y:S05]  /*7720*/  BSYNC.RECONVERGENT B0 ;  /* 0x0000000000007941 */ /* 0x000fea0003800200 */
.L_x_3371:
[----:B------:R-:W-:Y:S01]  /*7730*/  IMAD.SHL.U32 R0, R0, 0x200000, RZ ;  /* 0x0020000000007824 */ /* 0x000fe200078e00ff */
[----:B------:R-:W-:-:S04]  /*7740*/  LEA R2, R2, 0x37800000, 0x17 ;  /* 0x3780000002027811 */ /* 0x000fc800078eb8ff */
[----:B------:R-:W-:Y:S01]  /*7750*/  LOP3.LUT R18, R2, R0, R7, 0xfe, !PT ;  /* 0x0000000002127212 */ /* 0x000fe200078efe07 */
[----:B------:R-:W-:Y:S06]  /*7760*/  BRA `(.L_x_3354) ;  /* 0x0000000000a07947 */ /* 0x000fec0003800000 */
.L_x_3366:
[----:B------:R-:W-:-:S09]  /*7770*/  UISETP.NE.AND UP0, UPT, UR4, 0x1c, UPT ;  /* 0x0000001c0400788c */ /* 0x000fd2000bf05270 */
[----:B------:R-:W-:Y:S05]  /*7780*/  BRA.U !UP0, `(.L_x_3373) ;  /* 0x00000001088c7547 */ /* 0x000fea000b800000 */
[----:B------:R-:W-:-:S09]  /*7790*/  UISETP.NE.AND UP0, UPT, UR4, 0x1d, UPT ;  /* 0x0000001d0400788c */ /* 0x000fd2000bf05270 */
[----:B------:R-:W-:Y:S05]  /*77a0*/  BRA.U !UP0, `(.L_x_3374) ;  /* 0x0000000108747547 */ /* 0x000fea000b800000 */
[----:B------:R-:W-:-:S09]  /*77b0*/  UISETP.NE.AND UP0, UPT, UR4, 0x2c, UPT ;  /* 0x0000002c0400788c */ /* 0x000fd2000bf05270 */
[----:B------:R-:W-:Y:S05]  /*77c0*/  BRA.U UP0, `(.L_x_3353) ;  /* 0x0000000100247547 */ /* 0x000fea000b800000 */
        /* <DEDUP_REMOVED lines=9> */
.L_x_3353:
        /* <DEDUP_REMOVED lines=16> */
.L_x_3375:
[----:B------:R-:W-:Y:S01]  /*7960*/  CS2R R18, SRZ ;  /* 0x0000000000127805 */ /* 0x000fe2000001ff00 */
[----:B------:R-:W-:Y:S06]  /*7970*/  BRA `(.L_x_3354) ;  /* 0x00000000001c7947 */ /* 0x000fec0003800000 */
.L_x_3374:
[----:B------:R-:W2:Y:S01]  /*7980*/  LDG.E.64 R2, desc[UR36][R2.64] ;  /* 0x0000002402027981 */ /* 0x000ea2000c1e1b00 */
[----:B------:R-:W-:Y:S01]  /*7990*/  IMAD.MOV.U32 R19, RZ, RZ, RZ ;  /* 0x000000ffff137224 */ /* 0x000fe200078e00ff */
[----:B--2---:R0:W1:Y:S02]  /*79a0*/  I2F.U64 R18, R2 ;  /* 0x0000000200127312 */ /* 0x0040640000301000 */
[----:B01----:R-:W-:Y:S05]  /*79b0*/  BRA `(.L_x_3354) ;  /* 0x00000000000c7947 */ /* 0x003fea0003800000 */
.L_x_3373:
[----:B------:R-:W2:Y:S01]  /*79c0*/  LDG.E R2, desc[UR36][R2.64] ;  /* 0x0000002402027981 */ /* 0x000ea2000c1e1900 */
[----:B------:R-:W-:Y:S02]  /*79d0*/  MOV R19, RZ ;  /* 0x000000ff00137202 */ /* 0x000fe40000000f00 */
[----:B--2---:R-:W-:-:S07]  /*79e0*/  I2FP.F32.U32 R18, R2 ;  /* 0x0000000200127245 */ /* 0x004fce0000201000 */
.L_x_3354:
[----:B------:R-:W-:Y:S05]  /*79f0*/  BSYNC.RECONVERGENT B6 ;  /* 0x0000000000067941 */ /* 0x000fea0003800200 */
.L_x_3348:
[----:B------:R-:W0:Y:S01]  /*7a00*/  LDCU.64 UR6, c[0x0][0x658] ;  /* 0x0000cb00ff0677ac */ /* 0x000e220008000a00 */
[----:B------:R-:W-:Y:S01]  /*7a10*/  BSSY.RECONVERGENT B6, `(.L_x_3376) ;  /* 0x00000bb000067945 */ /* 0x000fe20003800200 */
[----:B------:R-:W-:-:S04]  /*7a20*/  UPRMT UR4, UR39, 0x7772, URZ ;  /* 0x0000777227047896 */ /* 0x000fc800080000ff */
[----:B------:R-:W-:Y:S01]  /*7a30*/  UISETP.GT.AND UP0, UPT, UR4, 0x9, UPT ;  /* 0x000000090400788c */ /* 0x000fe2000bf04270 */
[----:B0-2-4-:R-:W-:-:S05]  /*7a40*/  IADD3 R2, P0, PT, R23, UR6, RZ ;  /* 0x0000000617027c10 */ /* 0x015fca000ff1e0ff */
        /* <DEDUP_REMOVED lines=14> */
.L_x_3380:
[----:B------:R-:W2:Y:S02]  /*7b30*/  LDG.E.U8 R2, desc[UR36][R2.64] ;  /* 0x0000002402027981 */ /* 0x000ea4000c1e1100 */
[----:B--2---:R-:W-:-:S04]  /*7b40*/  ISETP.NE.AND P0, PT, R2, RZ, PT ;  /* 0x000000ff0200720c */ /* 0x004fc80003f05270 */
[----:B------:R-:W-:Y:S01]  /*7b50*/  P2R R23, PR, RZ, 0x1 ;  /* 0x00000001ff177803 */ /* 0x000fe20000000000 */
[----:B------:R-:W-:Y:S08]  /*7b60*/  BRA `(.L_x_3382) ;  /* 0x0000000800947947 */ /* 0x000ff00003800000 */
.L_x_3379:
        /* <DEDUP_REMOVED lines=11> */
.L_x_3384:
[----:B------:R-:W2:Y:S02]  /*7c20*/  LDG.E R2, desc[UR36][R2.64] ;  /* 0x0000002402027981 */ /* 0x000ea4000c1e1900 */
[----:B--2---:R-:W-:-:S04]  /*7c30*/  ISETP.NE.AND P0, PT, R2, RZ, PT ;  /* 0x000000ff0200720c */ /* 0x004fc80003f05270 */
[----:B------:R-:W-:Y:S01]  /*7c40*/  P2R R23, PR, RZ, 0x1 ;  /* 0x00000001ff177803 */ /* 0x000fe20000000000 */
[----:B------:R-:W-:Y:S08]  /*7c50*/  BRA `(.L_x_3382) ;  /* 0x0000000800587947 */ /* 0x000ff00003800000 */
.L_x_3383:
[----:B------:R-:W2:Y:S02]  /*7c60*/  LDG.E.U16 R2, desc[UR36][R2.64] ;  /* 0x0000002402027981 */ /* 0x000ea4000c1e1500 */
[----:B--2---:R-:W-:-:S04]  /*7c70*/  ISETP.NE.AND P0, PT, R2, RZ, PT ;  /* 0x000000ff0200720c */ /* 0x004fc80003f05270 */
[----:B------:R-:W-:Y:S01]  /*7c80*/  P2R R23, PR, RZ, 0x1 ;  /* 0x00000001ff177803 */ /* 0x000fe20000000000 */
[----:B------:R-:W-:Y:S08]  /*7c90*/  BRA `(.L_x_3382) ;  /* 0x0000000800487947 */ /* 0x000ff00003800000 */
.L_x_3378:
        /* <DEDUP_REMOVED lines=10> */
.L_x_3386:
[----:B------:R-:W2:Y:S02]  /*7d40*/  LDG.E.U16 R0, desc[UR36][R2.64] ;  /* 0x0000002402007981 */ /* 0x000ea4000c1e1500 */
[----:B--2---:R-:W-:-:S05]  /*7d50*/  HADD2.F32 R0, -RZ, R0.H0_H0 ;  /* 0x20000000ff007230 */ /* 0x004fca0000004100 */
[----:B------:R-:W-:-:S04]  /*7d60*/  FSETP.NEU.FTZ.AND P0, PT, R0, RZ, PT ;  /* 0x000000ff0000720b */ /* 0x000fc80003f1d000 */
[----:B------:R-:W-:Y:S01]  /*7d70*/  P2R R23, PR, RZ, 0x1 ;  /* 0x00000001ff177803 */ /* 0x000fe20000000000 */
[----:B------:R-:W-:Y:S08]  /*7d80*/  BRA `(.L_x_3382) ;  /* 0x00000008000c7947 */ /* 0x000ff00003800000 */
.L_x_3385:
        /* <DEDUP_REMOVED lines=12> */
.L_x_3388:
        /* <DEDUP_REMOVED lines=10> */
.L_x_3387:
[----:B------:R-:W2:Y:S02]  /*7ef0*/  LDG.E.64 R2, desc[UR36][R2.64] ;  /* 0x0000002402027981 */ /* 0x000ea4000c1e1b00 */
[----:B--2---:R-:W0:Y:S02]  /*7f00*/  DSETP.NEU.AND P0, PT, R2, RZ, PT ;  /* 0x000000ff0200722a */ /* 0x004e240003f0d000 */
[----:B0-----:R-:W-:Y:S01]  /*7f10*/  P2R R23, PR, RZ, 0x1 ;  /* 0x00000001ff177803 */ /* 0x001fe20000000000 */
[----:B------:R-:W-:Y:S06]  /*7f20*/  BRA `(.L_x_3382) ;  /* 0x0000000400a47947 */ /* 0x000fec0003800000 */
.L_x_3377:
        /* <DEDUP_REMOVED lines=12> */
.L_x_3391:
        /* <DEDUP_REMOVED lines=9> */
.L_x_3390:
        /* <DEDUP_REMOVED lines=10> */
.L_x_3393:
        /* <DEDUP_REMOVED lines=12> */
.L_x_3392:
[----:B------:R-:W2:Y:S02]  /*81e0*/  LDG.E.U16 R0, desc[UR36][R2.64] ;  /* 0x0000002402007981 */ /* 0x000ea4000c1e1500 */
[----:B--2---:R-:W-:-:S04]  /*81f0*/  SHF.L.U32 R0, R0, 0x10, RZ ;  /* 0x0000001000007819 */ /* 0x004fc800000006ff */
[----:B------:R-:W-:-:S04]  /*8200*/  FSETP.NEU.FTZ.AND P0, PT, R0, RZ, PT ;  /* 0x000000ff0000720b */ /* 0x000fc80003f1d000 */
[----:B------:R-:W-:Y:S01]  /*8210*/  P2R R23, PR, RZ, 0x1 ;  /* 0x00000001ff177803 */ /* 0x000fe20000000000 */
[----:B------:R-:W-:Y:S08]  /*8220*/  BRA `(.L_x_3382) ;  /* 0x0000000000e47947 */ /* 0x000ff00003800000 */
.L_x_3389:
        /* <DEDUP_REMOVED lines=12> */
.L_x_3396:
[----:B------:R-:W2:Y:S02]  /*82f0*/  LDG.E.U8 R2, desc[UR36][R2.64] ;  /* 0x0000002402027981 */ /* 0x000ea4000c1e1100 */
[----:B--2---:R-:W-:-:S04]  /*8300*/  ISETP.NE.AND P0, PT, R2, RZ, PT ;  /* 0x000000ff0200720c */ /* 0x004fc80003f05270 */
[----:B------:R-:W-:Y:S01]  /*8310*/  P2R R23, PR, RZ, 0x1 ;  /* 0x00000001ff177803 */ /* 0x000fe20000000000 */
[----:B------:R-:W-:Y:S08]  /*8320*/  BRA `(.L_x_3382) ;  /* 0x0000000000a47947 */ /* 0x000ff00003800000 */
.L_x_3395:
[----:B------:R-:W2:Y:S02]  /*8330*/  LDG.E.U8 R2, desc[UR36][R2.64] ;  /* 0x0000002402027981 */ /* 0x000ea4000c1e1100 */
[----:B--2---:R-:W-:-:S04]  /*8340*/  ISETP.NE.AND P0, PT, R2, RZ, PT ;  /* 0x000000ff0200720c */ /* 0x004fc80003f05270 */
[----:B------:R-:W-:Y:S01]  /*8350*/  P2R R23, PR, RZ, 0x1 ;  /* 0x00000001ff177803 */ /* 0x000fe20000000000 */
[----:B------:R-:W-:Y:S08]  /*8360*/  BRA `(.L_x_3382) ;  /* 0x0000000000947947 */ /* 0x000ff00003800000 */
.L_x_3394:
        /* <DEDUP_REMOVED lines=10> */
.L_x_3381:
[----:B------:R-:W-:Y:S01]  /*8410*/  MOV R2, 0x0 ;  /* 0x0000000000027802 */ /* 0x000fe20000000f00 */
[----:B------:R-:W0:Y:S01]  /*8420*/  LDCU.64 UR4, c[0x4][0x4e8] ;  /* 0x01009d00ff0477ac */ /* 0x000e220008000a00 */
[----:B------:R-:W-:Y:S02]  /*8430*/  HFMA2 R12, -RZ, RZ, 0, 5.9604644775390625e-08 ;  /* 0x00000001ff0c7431 */ /* 0x000fe400000001ff */
[----:B------:R-:W-:Y:S01]  /*8440*/  IMAD.MOV.U32 R8, RZ, RZ, 0x4e ;  /* 0x0000004eff087424 */ /* 0x000fe200078e00ff */
[----:B------:R-:W2:Y:S01]  /*8450*/  LDCU.64 UR6, c[0x4][0x4f0] ;  /* 0x01009e00ff0677ac */ /* 0x000ea20008000a00 */
[----:B------:R-:W4:Y:S01]  /*8460*/  LDC.64 R2, c[0x4][R2] ;  /* 0x0100000002027b82 */ /* 0x000f220000000a00 */
[----:B------:R-:W-:Y:S01]  /*8470*/  IMAD.MOV.U32 R13, RZ, RZ, RZ ;  /* 0x000000ffff0d7224 */ /* 0x000fe200078e00ff */
[----:B------:R-:W1:Y:S01]  /*8480*/  LDCU.64 UR8, c[0x4][0x320] ;  /* 0x01006400ff0877ac */ /* 0x000e620008000a00 */
[----:B0-----:R-:W-:Y:S02]  /*8490*/  IMAD.U32 R4, RZ, RZ, UR4 ;  /* 0x00000004ff047e24 */ /* 0x001fe4000f8e00ff */
[----:B------:R-:W-:-:S02]  /*84a0*/  IMAD.U32 R5, RZ, RZ, UR5 ;  /* 0x00000005ff057e24 */ /* 0x000fc4000f8e00ff */
[----:B--2---:R-:W-:Y:S01]  /*84b0*/  IMAD.U32 R6, RZ, RZ, UR6 ;  /* 0x00000006ff067e24 */ /* 0x004fe2000f8e00ff */
[----:B------:R-:W-:Y:S01]  /*84c0*/  MOV R7, UR7 ;  /* 0x0000000700077c02 */ /* 0x000fe20008000f00 */
[----:B-1----:R-:W-:Y:S02]  /*84d0*/  IMAD.U32 R10, RZ, RZ, UR8 ;  /* 0x00000008ff0a7e24 */ /* 0x002fe4000f8e00ff */
[----:B------:R-:W-:-:S07]  /*84e0*/  IMAD.U32 R11, RZ, RZ, UR9 ;  /* 0x00000009ff0b7e24 */ /* 0x000fce000f8e00ff */
[----:B------:R-:W-:-:S07]  /*84f0*/  LEPC R20, `(.L_x_3399) ;  /* 0x000000001014794e */ /* 0x000fce0000000000 */
[----:B---345:R-:W-:Y:S05]  /*8500*/  CALL.ABS.NOINC R2 ;  /* 0x0000000002007343 */ /* 0x038fea0003c00000 */
.L_x_3399:
[----:B------:R-:W-:-:S04]  /*8510*/  PLOP3.LUT P0, PT, PT, PT, PT, 0x8, 0x80 ;  /* 0x000000000080781c */ /* 0x000fc80003f0e170 */
[----:B------:R-:W-:Y:S01]  /*8520*/  P2R R23, PR, RZ, 0x1 ;  /* 0x00000001ff177803 */ /* 0x000fe20000000000 */
[----:B------:R-:W-:Y:S08]  /*8530*/  BRA `(.L_x_3382) ;  /* 0x0000000000207947 */ /* 0x000ff00003800000 */
.L_x_3398:
[----:B------:R-:W2:Y:S02]  /*8540*/  LDG.E.64 R2, desc[UR36][R2.64] ;  /* 0x0000002402027981 */ /* 0x000ea4000c1e1b00 */
[----:B--2---:R-:W-:-:S04]  /*8550*/  ISETP.NE.U32.AND P0, PT, R2, RZ, PT ;  /* 0x000000ff0200720c */ /* 0x004fc80003f05070 */
[----:B------:R-:W-:-:S04]  /*8560*/  ISETP.NE.AND.EX P0, PT, R3, RZ, PT, P0 ;  /* 0x000000ff0300720c */ /* 0x000fc80003f05300 */
[----:B------:R-:W-:Y:S01]  /*8570*/  P2R R23, PR, RZ, 0x1 ;  /* 0x00000001ff177803 */ /* 0x000fe20000000000 */
[----:B------:R-:W-:Y:S08]  /*8580*/  BRA `(.L_x_3382) ;  /* 0x00000000000c7947 */ /* 0x000ff00003800000 */
.L_x_3397:
[----:B------:R-:W2:Y:S02]  /*8590*/  LDG.E R2, desc[UR36][R2.64] ;  /* 0x0000002402027981 */ /* 0x000ea4000c1e1900 */
[----:B--2---:R-:W-:-:S04]  /*85a0*/  ISETP.NE.AND P0, PT, R2, RZ, PT ;  /* 0x000000ff0200720c */ /* 0x004fc80003f05270 */
[----:B------:R-:W-:-:S09]  /*85b0*/  P2R R23, PR, RZ, 0x1 ;  /* 0x00000001ff177803 */ /* 0x000fd20000000000 */
.L_x_3382:
[----:B------:R-:W-:Y:S05]  /*85c0*/  BSYNC.RECONVERGENT B6 ;  /* 0x0000000000067941 */ /* 0x000fea0003800200 */
.L_x_3376:
        /* <DEDUP_REMOVED lines=17> */
.L_x_3403:
[----:B------:R0:W5:Y:S01]  /*86e0*/  LDG.E.U8 R2, desc[UR36][R4.64] ;  /* 0x0000002404027981 */ /* 0x000162000c1e1100 */
[----:B------:R-:W-:Y:S01]  /*86f0*/  IMAD.MOV.U32 R3, RZ, RZ, RZ ;  /* 0x000000ffff037224 */ /* 0x000fe200078e00ff */
[----:B------:R-:W-:Y:S06]  /*8700*/  BRA `(.L_x_3405) ;  /* 0x0000000c00407947 */ /* 0x000fec0003800000 */
.L_x_3402:
        /* <DEDUP_REMOVED lines=8> */
.L_x_3407:
[----:B------:R-:W2:Y:S02]  /*8790*/  LDG.E R2, desc[UR36][R4.64] ;  /* 0x0000002404027981 */ /* 0x000ea4000c1e1900 */
[----:B--2---:R-:W-:Y:S01]  /*87a0*/  SHF.R.S32.HI R3, RZ, 0x1f, R2 ;  /* 0x0000001fff037819 */ /* 0x004fe20000011402 */
[----:B------:R-:W-:Y:S06]  /*87b0*/  BRA `(.L_x_3405) ;  /* 0x0000000c00147947 */ /* 0x000fec0003800000 */
.L_x_3406:
[----:B------:R-:W2:Y:S02]  /*87c0*/  LDG.E.S16 R2, desc[UR36][R4.64] ;  /* 0x0000002404027981 */ /* 0x000ea4000c1e1700 */
[----:B--2---:R-:W-:Y:S01]  /*87d0*/  SHF.R.S32.HI R3, RZ, 0x1f, R2 ;  /* 0x0000001fff037819 */ /* 0x004fe20000011402 */
[----:B------:R-:W-:Y:S06]  /*87e0*/  BRA `(.L_x_3405) ;  /* 0x0000000c00087947 */ /* 0x000fec0003800000 */
.L_x_3401:
        /* <DEDUP_REMOVED lines=9> */
.L_x_3409:
[----:B------:R-:W2:Y:S02]  /*8880*/  LDG.E.U16 R4, desc[UR36][R4.64] ;  /* 0x0000002404047981 */ /* 0x000ea4000c1e1500 */
[----:B--2---:R-:W-:-:S06]  /*8890*/  HADD2.F32 R2, -RZ, R4.H0_H0 ;  /* 0x20000004ff027230 */ /* 0x004fcc0000004100 */
[----:B------:R-:W0:Y:S02]  /*88a0*/  F2I.S64.TRUNC R2, R2 ;  /* 0x0000000200027311 */ /* 0x000e24000020d900 */
[----:B0-----:R-:W-:Y:S05]  /*88b0*/  BRA `(.L_x_3405) ;  /* 0x0000000800d47947 */ /* 0x001fea0003800000 */
.L_x_3408:
        /* <DEDUP_REMOVED lines=9> */
.L_x_3411:
[----:B------:R-:W2:Y:S02]  /*8950*/  LDG.E.U16 R4, desc[UR36][R4.64] ;  /* 0x0000002404047981 */ /* 0x000ea4000c1e1500 */
[----:B--2---:R-:W-:-:S06]  /*8960*/  HADD2.F32 R2, -RZ, R4.H0_H0 ;  /* 0x20000004ff027230 */ /* 0x004fcc0000004100 */
[----:B------:R-:W0:Y:S02]  /*8970*/  F2I.S64.TRUNC R2, R2 ;  /* 0x0000000200027311 */ /* 0x000e24000020d900 */
[----:B0-----:R-:W-:Y:S05]  /*8980*/  BRA `(.L_x_3405) ;  /* 0x0000000800a07947 */ /* 0x001fea0003800000 */
.L_x_3410:
[----:B------:R-:W2:Y:S02]  /*8990*/  LDG.E.64 R2, desc[UR36][R4.64] ;  /* 0x0000002404027981 */ /* 0x000ea4000c1e1b00 */
[----:B--2---:R-:W0:Y:S02]  /*89a0*/  F2I.S64.F64.TRUNC R2, R2 ;  /* 0x0000000200027311 */ /* 0x004e24000030d900 */
[----:B0-----:R-:W-:Y:S05]  /*89b0*/  BRA `(.L_x_3405) ;  /* 0x0000000800947947 */ /* 0x001fea0003800000 */
.L_x_3400:
        /* <DEDUP_REMOVED lines=13> */
.L_x_3414:
[----:B------:R-:W2:Y:S02]  /*8a90*/  LDG.E.64 R2, desc[UR36][R4.64] ;  /* 0x0000002404027981 */ /* 0x000ea4000c1e1b00 */
[----:B--2---:R-:W0:Y:S02]  /*8aa0*/  F2I.S64.F64.TRUNC R2, R2 ;  /* 0x0000000200027311 */ /* 0x004e24000030d900 */
[----:B0-----:R-:W-:Y:S05]  /*8ab0*/  BRA `(.L_x_3405) ;  /* 0x0000000800547947 */ /* 0x001fea0003800000 */
.L_x_3413:
        /* <DEDUP_REMOVED lines=26> */
.L_x_3416:
[----:B------:R-:W2:Y:S02]  /*8c60*/  LDG.E.U8 R3, desc[UR36][R4.64] ;  /* 0x0000002404037981 */ /* 0x000ea4000c1e1100 */
        /* <DEDUP_REMOVED lines=12> */
.L_x_3415:
[----:B------:R-:W2:Y:S02]  /*8d30*/  LDG.E.U16 R2, desc[UR36][R4.64] ;  /* 0x0000002404027981 */ /* 0x000ea4000c1e1500 */
[----:B--2---:R-:W-:-:S06]  /*8d40*/  IMAD.U32 R2, R2, 0x10000, RZ ;  /* 0x0001000002027824 */ /* 0x004fcc00078e00ff */
[----:B------:R-:W0:Y:S02]  /*8d50*/  F2I.S64.TRUNC R2, R2 ;  /* 0x0000000200027311 */ /* 0x000e24000020d900 */
[----:B0-----:R-:W-:Y:S05]  /*8d60*/  BRA `(.L_x_3405) ;  /* 0x0000000400a87947 */ /* 0x001fea0003800000 */
.L_x_3412:
        /* <DEDUP_REMOVED lines=11> */
.L_x_3419:
        /* <DEDUP_REMOVED lines=21> */
.L_x_3423:
[----:B------:R-:W-:Y:S05]  /*8f70*/  BSYNC.RECONVERGENT B1 ;  /* 0x0000000000017941 */ /* 0x000fea0003800200 */
.L_x_3422:
[----:B------:R-:W-:Y:S02]  /*8f80*/  SHF.L.U32 R0, R0, 0x14, RZ ;  /* 0x0000001400007819 */ /* 0x000fe400000006ff */
[----:B------:R-:W-:-:S04]  /*8f90*/  LEA R2, R2, 0x3b800000, 0x17 ;  /* 0x3b80000002027811 */ /* 0x000fc800078eb8ff */
[----:B------:R-:W-:-:S07]  /*8fa0*/  LOP3.LUT R2, R2, R0, R7, 0xfe, !PT ;  /* 0x0000000002027212 */ /* 0x000fce00078efe07 */
.L_x_3421:
[----:B------:R-:W-:Y:S05]  /*8fb0*/  BSYNC.RECONVERGENT B0 ;  /* 0x0000000000007941 */ /* 0x000fea0003800200 */
.L_x_3420:
[----:B------:R-:W0:Y:S02]  /*8fc0*/  F2I.S64.TRUNC R2, R2 ;  /* 0x0000000200027311 */ /* 0x000e24000020d900 */
[----:B0-----:R-:W-:Y:S05]  /*8fd0*/  BRA `(.L_x_3405) ;  /* 0x00000004000c7947 */ /* 0x001fea0003800000 */
.L_x_3418:
        /* <DEDUP_REMOVED lines=21> */
.L_x_3427:
[----:B------:R-:W-:Y:S05]  /*9130*/  BSYNC.RECONVERGENT B1 ;  /* 0x0000000000017941 */ /* 0x000fea0003800200 */
.L_x_3426:
[----:B------:R-:W-:Y:S01]  /*9140*/  IMAD.SHL.U32 R0, R0, 0x200000, RZ ;  /* 0x0020000000007824 */ /* 0x000fe200078e00ff */
[----:B------:R-:W-:-:S04]  /*9150*/  LEA R2, R2, 0x37800000, 0x17 ;  /* 0x3780000002027811 */ /* 0x000fc800078eb8ff */
[----:B------:R-:W-:-:S07]  /*9160*/  LOP3.LUT R2, R2, R0, R7, 0xfe, !PT ;  /* 0x0000000002027212 */ /* 0x000fce00078efe07 */
.L_x_3425:
[----:B------:R-:W-:Y:S05]  /*9170*/  BSYNC.RECONVERGENT B0 ;  /* 0x0000000000007941 */ /* 0x000fea0003800200 */
.L_x_3424:
[----:B------:R-:W2:Y:S02]  /*9180*/  F2I.S64.TRUNC R2, R2 ;  /* 0x0000000200027311 */ /* 0x000ea4000020d900 */
[----:B--2---:R-:W-:Y:S05]  /*9190*/  BRA `(.L_x_3405) ;  /* 0x00000000009c7947 */ /* 0x004fea0003800000 */
.L_x_3417:
        /* <DEDUP_REMOVED lines=14> */
.L_x_3431:
[----:B------:R-:W-:Y:S05]  /*9280*/  BSYNC.RECONVERGENT B0 ;  /* 0x0000000000007941 */ /* 0x000fea0003800200 */
.L_x_3430:
[----:B------:R-:W2:Y:S02]  /*9290*/  F2I.S64.TRUNC R2, R2 ;  /* 0x0000000200027311 */ /* 0x000ea4000020d900 */
[----:B--2---:R-:W-:Y:S05]  /*92a0*/  BRA `(.L_x_3405) ;  /* 0x0000000000587947 */ /* 0x004fea0003800000 */
.L_x_3404:
        /* <DEDUP_REMOVED lines=16> */
.L_x_3432:
[----:B------:R-:W-:Y:S01]  /*93b0*/  CS2R R2, SRZ ;  /* 0x0000000000027805 */ /* 0x000fe2000001ff00 */
[----:B------:R-:W-:Y:S06]  /*93c0*/  BRA `(.L_x_3405) ;  /* 0x0000000000107947 */ /* 0x000fec0003800000 */
.L_x_3429:
[----:B------:R2:W5:Y:S01]  /*93d0*/  LDG.E.64 R2, desc[UR36][R4.64] ;  /* 0x0000002404027981 */ /* 0x000562000c1e1b00 */
[----:B------:R-:W-:Y:S05]  /*93e0*/  BRA `(.L_x_3405) ;  /* 0x0000000000087947 */ /* 0x000fea0003800000 */
.L_x_3428:
[----:B------:R4:W5:Y:S01]  /*93f0*/  LDG.E R2, desc[UR36][R4.64] ;  /* 0x0000002404027981 */ /* 0x000962000c1e1900 */
[----:B------:R-:W-:-:S07]  /*9400*/  IMAD.MOV.U32 R3, RZ, RZ, RZ ;  /* 0x000000ffff037224 */ /* 0x000fce00078e00ff */
.L_x_3405:
[----:B------:R-:W-:Y:S01]  /*9410*/  ISETP.NE.AND P1, PT, R23, RZ, PT ;  /* 0x000000ff1700720c */ /* 0x000fe20003f25270 */
[----:B------:R-:W1:-:S12]  /*9420*/  LDCU.64 UR4, c[0x0][0x648] ;  /* 0x0000c900ff0477ac */ /* 0x000e580008000a00 */
[----:B0-2-4-:R-:W0:Y:S02]  /*9430*/  @P1 LDC.64 R4, c[0x0][0x668] ;  /* 0x00019a00ff041b82 */ /* 0x015e240000000a00 */
[----:B0----5:R-:W-:-:S04]  /*9440*/  @P1 LEA R4, P0, R2, R4, 0x3 ;  /* 0x0000000402041211 */ /* 0x021fc800078018ff */
[----:B------:R-:W-:-:S05]  /*9450*/  @P1 LEA.HI.X R5, R2, R5, R3, 0x3, P0 ;  /* 0x0000000502051211 */ /* 0x000fca00000f1c03 */
[----:B-1-3--:R0:W5:Y:S01]  /*9460*/  @P1 LDG.E.64 R18, desc[UR36][R4.64] ;  /* 0x0000002404121981 */ /* 0x00a162000c1e1b00 */
        /* <DEDUP_REMOVED lines=16> */
.L_x_3436:
[----:B-----5:R-:W0:Y:S02]  /*9570*/  F2I.S64.TRUNC R18, R18 ;  /* 0x0000001200127311 */ /* 0x020e24000020d900 */
[----:B0-----:R-:W-:-:S05]  /*9580*/  MOV R5, R18 ;  /* 0x0000001200057202 */ /* 0x001fca0000000f00 */
[----:B------:R0:W-:Y:S01]  /*9590*/  STG.E.U8 desc[UR36][R2.64], R5 ;  /* 0x0000000502007986 */ /* 0x0001e2000c101124 */
[----:B------:R-:W-:Y:S05]  /*95a0*/  BRA `(.L_x_3438) ;  /* 0x0000000c003c7947 */ /* 0x000fea0003800000 */
.L_x_3435:
        /* <DEDUP_REMOVED lines=9> */
.L_x_3440:
[----:B-----5:R-:W0:Y:S02]  /*9640*/  F2I.FTZ.TRUNC.NTZ R5, R18 ;  /* 0x0000001200057305 */ /* 0x020e24000021f100 */
[----:B0-----:R0:W-:Y:S01]  /*9650*/  STG.E desc[UR36][R2.64], R5 ;  /* 0x0000000502007986 */ /* 0x0011e2000c101924 */
[----:B------:R-:W-:Y:S05]  /*9660*/  BRA `(.L_x_3438) ;  /* 0x0000000c000c7947 */ /* 0x000fea0003800000 */
.L_x_3439:
[----:B-----5:R-:W0:Y:S02]  /*9670*/  F2I.FTZ.TRUNC.NTZ R5, R18 ;  /* 0x0000001200057305 */ /* 0x020e24000021f100 */
[----:B0-----:R0:W-:Y:S01]  /*9680*/  STG.E.U16 desc[UR36][R2.64], R5 ;  /* 0x0000000502007986 */ /* 0x0011e2000c101524 */
[----:B------:R-:W-:Y:S05]  /*9690*/  BRA `(.L_x_3438) ;  /* 0x0000000c00007947 */ /* 0x000fea0003800000 */
.L_x_3434:
        /* <DEDUP_REMOVED lines=8> */
.L_x_3442:
[----:B-----5:R-:W-:-:S05]  /*9720*/  F2FP.F16.F32.PACK_AB R18, RZ, R18 ;  /* 0x00000012ff12723e */ /* 0x020fca00000000ff */
[----:B------:R0:W-:Y:S01]  /*9730*/  STG.E.U16 desc[UR36][R2.64], R18 ;  /* 0x0000001202007986 */ /* 0x0001e2000c101524 */
[----:B------:R-:W-:Y:S05]  /*9740*/  BRA `(.L_x_3438) ;  /* 0x0000000800d47947 */ /* 0x000fea0003800000 */
.L_x_3441:
        /* <DEDUP_REMOVED lines=8> */
.L_x_3444:
[----:B-----5:R-:W-:-:S05]  /*97d0*/  F2FP.F16.F32.PACK_AB R19, R19, R18 ;  /* 0x000000121313723e */ /* 0x020fca00000000ff */
[----:B------:R0:W-:Y:S01]  /*97e0*/  STG.E desc[UR36][R2.64], R19 ;  /* 0x0000001302007986 */ /* 0x0001e2000c101924 */
[----:B------:R-:W-:Y:S05]  /*97f0*/  BRA `(.L_x_3438) ;  /* 0x0000000800a87947 */ /* 0x000fea0003800000 */
.L_x_3443:
[----:B-----5:R-:W-:-:S06]  /*9800*/  FMUL.FTZ R4, R18, 1 ;  /* 0x3f80000012047820 */ /* 0x020fcc0000410000 */
[----:B------:R-:W0:Y:S02]  /*9810*/  F2F.F64.F32 R4, R4 ;  /* 0x0000000400047310 */ /* 0x000e240000201800 */
[----:B0-----:R0:W-:Y:S01]  /*9820*/  STG.E.64 desc[UR36][R2.64], R4 ;  /* 0x0000000402007986 */ /* 0x0011e2000c101b24 */
[----:B------:R-:W-:Y:S05]  /*9830*/  BRA `(.L_x_3438) ;  /* 0x0000000800987947 */ /* 0x000fea0003800000 */
.L_x_3433:
        /* <DEDUP_REMOVED lines=13> */
.L_x_3448:
[----:B-----5:R-:W-:Y:S01]  /*9910*/  LOP3.LUT R4, R18, 0x7fffffff, RZ, 0xc0, !PT ;  /* 0x7fffffff12047812 */ /* 0x020fe200078ec0ff */
[----:B------:R-:W-:Y:S01]  /*9920*/  BSSY.RECONVERGENT B0, `(.L_x_3449) ;  /* 0x0000012000007945 */ /* 0x000fe20003800200 */
[----:B------:R-:W-:Y:S02]  /*9930*/  IMAD.MOV.U32 R0, RZ, RZ, 0x80 ;  /* 0x00000080ff007424 */ /* 0x000fe400078e00ff */
        /* <DEDUP_REMOVED lines=13> */
.L_x_3451:
[----:B------:R-:W-:-:S04]  /*9a10*/  SHF.R.U32.HI R18, RZ, 0x18, R18 ;  /* 0x00000018ff127819 */ /* 0x000fc80000011612 */
[----:B------:R-:W-:-:S04]  /*9a20*/  LOP3.LUT R5, R5, 0x80, R18, 0xf8, !PT ;  /* 0x0000008005057812 */ /* 0x000fc800078ef812 */
[----:B------:R-:W-:-:S07]  /*9a30*/  PRMT R0, R5, 0x7610, R0 ;  /* 0x0000761005007816 */ /* 0x000fce0000000000 */
.L_x_3450:
[----:B------:R-:W-:Y:S05]  /*9a40*/  BSYNC.RECONVERGENT B0 ;  /* 0x0000000000007941 */ /* 0x000fea0003800200 */
.L_x_3449:
[----:B------:R0:W-:Y:S01]  /*9a50*/  STG.E.U8 desc[UR36][R2.64], R0 ;  /* 0x0000000002007986 */ /* 0x0001e2000c101124 */
[----:B------:R-:W-:Y:S05]  /*9a60*/  BRA `(.L_x_3438) ;  /* 0x00000008000c7947 */ /* 0x000fea0003800000 */
.L_x_3447:
        /* <DEDUP_REMOVED lines=16> */
.L_x_3454:
[----:B------:R-:W-:-:S04]  /*9b70*/  SHF.R.U32.HI R18, RZ, 0x18, R18 ;  /* 0x00000018ff127819 */ /* 0x000fc80000011612 */
[----:B------:R-:W-:-:S04]  /*9b80*/  LOP3.LUT R5, R5, 0x80, R18, 0xf8, !PT ;  /* 0x0000008005057812 */ /* 0x000fc800078ef812 */
[----:B------:R-:W-:-:S07]  /*9b90*/  PRMT R0, R5, 0x7610, R0 ;  /* 0x0000761005007816 */ /* 0x000fce0000000000 */
.L_x_3453:
[----:B------:R-:W-:Y:S05]  /*9ba0*/  BSYNC.RECONVERGENT B0 ;  /* 0x0000000000007941 */ /* 0x000fea0003800200 */
.L_x_3452:
[----:B------:R0:W-:Y:S01]  /*9bb0*/  STG.E.U8 desc[UR36][R2.64], R0 ;  /* 0x0000000002007986 */ /* 0x0001e2000c101124 */
[----:B------:R-:W-:Y:S05]  /*9bc0*/  BRA `(.L_x_3438) ;  /* 0x0000000400b47947 */ /* 0x000fea0003800000 */
.L_x_3446:
[----:B------:R-:W-:-:S09]  /*9bd0*/  UISETP.NE.AND UP0, UPT, UR6, 0x1c, UPT ;  /* 0x0000001c0600788c */ /* 0x000fd2000bf05270 */
[----:B------:R-:W-:Y:S05]  /*9be0*/  BRA.U !UP0, `(.L_x_3455) ;  /* 0x0000000108587547 */ /* 0x000fea000b800000 */
[----:B------:R-:W-:-:S09]  /*9bf0*/  UISETP.NE.AND UP0, UPT, UR6, 0x1d, UPT ;  /* 0x0000001d0600788c */ /* 0x000fd2000bf05270 */
[----:B------:R-:W-:Y:S05]  /*9c00*/  BRA.U !UP0, `(.L_x_3456) ;  /* 0x0000000108447547 */ /* 0x000fea000b800000 */
[----:B------:R-:W-:-:S09]  /*9c10*/  UISETP.NE.AND UP0, UPT, UR6, 0x2c, UPT ;  /* 0x0000002c0600788c */ /* 0x000fd2000bf05270 */
[----:B------:R-:W-:Y:S05]  /*9c20*/  BRA.U UP0, `(.L_x_3437) ;  /* 0x0000000100c47547 */ /* 0x000fea000b800000 */
[----:B-----5:R-:W-:-:S04]  /*9c30*/  SHF.R.U32.HI R4, RZ, 0x17, R18 ;  /* 0x00000017ff047819 */ /* 0x020fc80000011612 */
        /* <DEDUP_REMOVED lines=14> */
.L_x_3456:
[----:B-----5:R-:W0:Y:S02]  /*9d20*/  F2I.U64.TRUNC R18, R18 ;  /* 0x0000001200127311 */ /* 0x020e24000020d800 */
[----:B0-----:R0:W-:Y:S01]  /*9d30*/  STG.E.64 desc[UR36][R2.64], R18 ;  /* 0x0000001202007986 */ /* 0x0011e2000c101b24 */
[----:B------:R-:W-:Y:S05]  /*9d40*/  BRA `(.L_x_3438) ;  /* 0x0000000400547947 */ /* 0x000fea0003800000 */
.L_x_3455:
[----:B-----5:R-:W0:Y:S02]  /*9d50*/  F2I.FTZ.U32.TRUNC.NTZ R5, R18 ;  /* 0x0000001200057305 */ /* 0x020e24000021f000 */
[----:B0-----:R0:W-:Y:S01]  /*9d60*/  STG.E desc[UR36][R2.64], R5 ;  /* 0x0000000502007986 */ /* 0x0011e2000c101924 */
[----:B------:R-:W-:Y:S05]  /*9d70*/  BRA `(.L_x_3438) ;  /* 0x0000000400487947 */ /* 0x000fea0003800000 */
.L_x_3445:
        /* <DEDUP_REMOVED lines=12> */
.L_x_3458:
        /* <DEDUP_REMOVED lines=10> */
.L_x_3457:
[----:B------:R-:W-:-:S09]  /*9ee0*/  UISETP.NE.AND UP0, UPT, UR6, 0xf, UPT ;  /* 0x0000000f0600788c */ /* 0x000fd2000bf05270 */
[----:B------:R-:W-:Y:S05]  /*9ef0*/  BRA.U !UP0, `(.L_x_3459) ;  /* 0x0000000108e07547 */ /* 0x000fea000b800000 */
[----:B------:R-:W-:-:S09]  /*9f00*/  UISETP.NE.AND UP0, UPT, UR6, 0x17, UPT ;  /* 0x000000170600788c */ /* 0x000fd2000bf05270 */
[----:B------:R-:W-:Y:S05]  /*9f10*/  BRA.U !UP0, `(.L_x_3460) ;  /* 0x00000001088c7547 */ /* 0x000fea000b800000 */
[----:B------:R-:W-:-:S09]  /*9f20*/  UISETP.NE.AND UP0, UPT, UR6, 0x18, UPT ;  /* 0x000000180600788c */ /* 0x000fd2000bf05270 */
[----:B------:R-:W-:Y:S05]  /*9f30*/  BRA.U !UP0, `(.L_x_3461) ;  /* 0x0000000108447547 */ /* 0x000fea000b800000 */
.L_x_3437:
        /* <DEDUP_REMOVED lines=8> */
[----:B0-----:R-:W-:Y:S01]  /*9fc0*/  IMAD.U32 R4, RZ, RZ, UR4 ;  /* 0x00000004ff047e24 */ /* 0x001fe2000f8e00ff */
[----:B------:R-:W-:Y:S01]  /*9fd0*/  MOV R5, UR5 ;  /* 0x0000000500057c02 */ /* 0x000fe20008000f00 */
[----:B---3--:R-:W-:-:S02]  /*9fe0*/  IMAD.U32 R6, RZ, RZ, UR6 ;  /* 0x00000006ff067e24 */ /* 0x008fc4000f8e00ff */
[----:B------:R-:W-:Y:S02]  /*9ff0*/  IMAD.U32 R7, RZ, RZ, UR7 ;  /* 0x00000007ff077e24 */ /* 0x000fe4000f8e00ff */
[----:B----4-:R-:W-:Y:S01]  /*a000*/  IMAD.U32 R10, RZ, RZ, UR8 ;  /* 0x00000008ff0a7e24 */ /* 0x010fe2000f8e00ff */
[----:B-1----:R-:W-:-:S07]  /*a010*/  MOV R11, UR9 ;  /* 0x00000009000b7c02 */ /* 0x002fce0008000f00 */
[----:B------:R-:W-:-:S07]  /*a020*/  LEPC R20, `(.L_x_3462) ;  /* 0x000000001014794e */ /* 0x000fce0000000000 */
[----:B--2--5:R-:W-:Y:S05]  /*a030*/  CALL.ABS.NOINC R2 ;  /* 0x0000000002007343 */ /* 0x024fea0003c00000 */
.L_x_3462:
[----:B------:R-:W-:Y:S05]  /*a040*/  BRA `(.L_x_3438) ;  /* 0x0000000000947947 */ /* 0x000fea0003800000 */
.L_x_3461:
[----:B-----5:R-:W-:Y:S01]  /*a050*/  LOP3.LUT R4, R18, 0x7fffffff, RZ, 0xc0, !PT ;  /* 0x7fffffff12047812 */ /* 0x020fe200078ec0ff */
[----:B------:R-:W-:Y:S01]  /*a060*/  BSSY.RECONVERGENT B0, `(.L_x_3463) ;  /* 0x000000b000007945 */ /* 0x000fe20003800200 */
[----:B------:R-:W-:Y:S01]  /*a070*/  HFMA2 R0, -RZ, RZ, 0, 7.569789886474609375e-06 ;  /* 0x0000007fff007431 */ /* 0x000fe200000001ff */
        /* <DEDUP_REMOVED lines=9> */
.L_x_3464:
[----:B------:R-:W-:Y:S05]  /*a110*/  BSYNC.RECONVERGENT B0 ;  /* 0x0000000000007941 */ /* 0x000fea0003800200 */
.L_x_3463:
[----:B------:R-:W-:-:S05]  /*a120*/  LOP3.LUT R5, R0, 0x80, R7, 0xf8, !PT ;  /* 0x0000008000057812 */ /* 0x000fca00078ef807 */
[----:B------:R2:W-:Y:S01]  /*a130*/  STG.E.U8 desc[UR36][R2.64], R5 ;  /* 0x0000000502007986 */ /* 0x0005e2000c101124 */
[----:B------:R-:W-:Y:S05]  /*a140*/  BRA `(.L_x_3438) ;  /* 0x0000000000547947 */ /* 0x000fea0003800000 */
.L_x_3460:
[----:B-----5:R-:W-:Y:S01]  /*a150*/  LOP3.LUT R4, R18, 0x7fffffff, RZ, 0xc0, !PT ;  /* 0x7fffffff12047812 */ /* 0x020fe200078ec0ff */
[----:B------:R-:W-:Y:S03]  /*a160*/  BSSY.RECONVERGENT B0, `(.L_x_3465) ;  /* 0x000000d000007945 */ /* 0x000fe60003800200 */
        /* <DEDUP_REMOVED lines=9> */
.L_x_3466:
[----:B------:R-:W-:Y:S01]  /*a200*/  IMAD.MOV.U32 R0, RZ, RZ, 0x7f ;  /* 0x0000007fff007424 */ /* 0x000fe200078e00ff */
[----:B------:R-:W-:-:S04]  /*a210*/  ISETP.GT.U32.AND P0, PT, R4, 0x7f800000, PT ;  /* 0x7f8000000400780c */ /* 0x000fc80003f04070 */
[----:B------:R-:W-:-:S09]  /*a220*/  SEL R0, R0, 0x7c, P0 ;  /* 0x0000007c00007807 */ /* 0x000fd20000000000 */
.L_x_3467:
[----:B------:R-:W-:Y:S05]  /*a230*/  BSYNC.RECONVERGENT B0 ;  /* 0x0000000000007941 */ /* 0x000fea0003800200 */
.L_x_3465:
[----:B------:R-:W-:-:S04]  /*a240*/  SHF.R.U32.HI R5, RZ, 0x18, R18 ;  /* 0x00000018ff057819 */ /* 0x000fc80000011612 */
[----:B------:R-:W-:-:S05]  /*a250*/  LOP3.LUT R5, R0, 0x80, R5, 0xf8, !PT ;  /* 0x0000008000057812 */ /* 0x000fca00078ef805 */
[----:B------:R1:W-:Y:S01]  /*a260*/  STG.E.U8 desc[UR36][R2.64], R5 ;  /* 0x0000000502007986 */ /* 0x0003e2000c101124 */
[----:B------:R-:W-:Y:S05]  /*a270*/  BRA `(.L_x_3438) ;  /* 0x0000000000087947 */ /* 0x000fea0003800000 */
.L_x_3459:
[----:B-----5:R-:W-:-:S05]  /*a280*/  F2FP.BF16.F32.PACK_AB R18, RZ, R18 ;  /* 0x00000012ff12723e */ /* 0x020fca00000010ff */
[----:B------:R0:W-:Y:S02]  /*a290*/  STG.E.U16 desc[UR36][R2.64], R18 ;  /* 0x0000001202007986 */ /* 0x0001e4000c101524 */
.L_x_3438:
[----:B------:R-:W-:-:S07]  /*a2a0*/  VIADD R17, R17, 0x80 ;  /* 0x0000008011117836 */ /* 0x000fce0000000000 */
.L_x_3346:
[----:B------:R-:W-:Y:S05]  /*a2b0*/  BSYNC.RECONVERGENT B7 ;  /* 0x0000000000077941 */ /* 0x000fea0003800200 */
.L_x_3345:
[----:B------:R-:W5:Y:S01]  /*a2c0*/  LDCU UR4, c[0x0][0x380] ;  /* 0x00007000ff0477ac */ /* 0x000f620008000800 */
[----:B------:R-:W-:Y:S01]  /*a2d0*/  BSSY.RECONVERGENT B7, `(.L_x_3468) ;  /* 0x000050c000077945 */ /* 0x000fe20003800200 */
[----:B-----5:R-:W-:-:S13]  /*a2e0*/  ISETP.GE.AND P0, PT, R17, UR4, PT ;  /* 0x0000000411007c0c */ /* 0x020fda000bf06270 */
[----:B------:R-:W-:Y:S05]  /*a2f0*/  @P0 BRA `(.L_x_3469) ;  /* 0x0000005000240947 */ /* 0x000fea0003800000 */
[----:B------:R-:W5:Y:S01]  /*a300*/  LDCU UR4, c[0x0][0x388] ;  /* 0x00007100ff0477ac */ /* 0x000f620008000800 */
[----:B------:R-:W-:Y:S01]  /*a310*/  CS2R R22, SRZ ;  /* 0x0000000000167805 */ /* 0x000fe2000001ff00 */
[----:B0-----:R-:W-:Y:S01]  /*a320*/  IMAD.MOV.U32 R0, RZ, RZ, RZ ;  /* 0x000000ffff007224 */ /* 0x001fe200078e00ff */
[----:B------:R-:W-:Y:S01]  /*a330*/  MOV R16, RZ ;  /* 0x000000ff00107202 */ /* 0x000fe20000000f00 */
[----:B-----5:R-:W-:-:S09]  /*a340*/  UISETP.NE.AND UP0, UPT, UR4, URZ, UPT ;  /* 0x000000ff0400728c */ /* 0x020fd2000bf05270 */
[----:B------:R-:W-:Y:S05]  /*a350*/  BRA.U !UP0, `(.L_x_3470) ;  /* 0x0000001508d47547 */ /* 0x000fea000b800000 */
[----:B------:R-:W1:Y:S01]  /*a360*/  LDCU.64 UR4, c[0x0][0x390] ;  /* 0x00007200ff0477ac */ /* 0x000e620008000a00 */
[----:B------:R-:W-:Y:S01]  /*a370*/  IMAD.MOV.U32 R16, RZ, RZ, RZ ;  /* 0x000000ffff107224 */ /* 0x000fe200078e00ff */
        /* <DEDUP_REMOVED lines=371> */
.L_x_3470:
        /* <DEDUP_REMOVED lines=16> */
[----:B------:R-:W-:Y:S01]  /*bbb0*/  HFMA2 R19, -RZ, RZ, 0, 0 ;  /* 0x00000000ff137431 */ /* 0x000fe200000001ff */
[----:B--2---:R4:W0:Y:S01]  /*bbc0*/  I2F.S16 R18, R2 ;  /* 0x0000000200127306 */ /* 0x0048220000101400 */
[----:B------:R-:W-:Y:S05]  /*bbd0*/  BRA `(.L_x_3477) ;  /* 0x0000000c00bc7947 */ /* 0x000fea0003800000 */
.L_x_3475:
[----:B------:R-:W2:Y:S01]  /*bbe0*/  LDG.E.U8 R2, desc[UR36][R2.64] ;  /* 0x0000002402027981 */ /* 0x000ea2000c1e1100 */
[----:B------:R-:W-:Y:S01]  /*bbf0*/  IMAD.MOV.U32 R19, RZ, RZ, RZ ;  /* 0x000000ffff137224 */ /* 0x000fe200078e00ff */
[----:B--2---:R-:W-:Y:S01]  /*bc00*/  I2FP.F32.U32 R18, R2 ;  /* 0x0000000200127245 */ /* 0x004fe20000201000 */
[----:B------:R-:W-:Y:S06]  /*bc10*/  BRA `(.L_x_3477) ;  /* 0x0000000c00ac7947 */ /* 0x000fec0003800000 */
.L_x_3474:
        /* <DEDUP_REMOVED lines=10> */
.L_x_3479:
[----:B------:R-:W2:Y:S01]  /*bcc0*/  LDG.E R2, desc[UR36][R2.64] ;  /* 0x0000002402027981 */ /* 0x000ea2000c1e1900 */
[----:B------:R-:W-:Y:S01]  /*bcd0*/  IMAD.MOV.U32 R19, RZ, RZ, RZ ;  /* 0x000000ffff137224 */ /* 0x000fe200078e00ff */
[----:B--2---:R-:W-:Y:S01]  /*bce0*/  I2FP.F32.S32 R18, R2 ;  /* 0x0000000200127245 */ /* 0x004fe20000201400 */
[----:B------:R-:W-:Y:S06]  /*bcf0*/  BRA `(.L_x_3477) ;  /* 0x0000000c00747947 */ /* 0x000fec0003800000 */
.L_x_3478:
[----:B------:R-:W2:Y:S01]  /*bd00*/  LDG.E.U16 R2, desc[UR36][R2.64] ;  /* 0x0000002402027981 */ /* 0x000ea2000c1e1500 */
[----:B------:R-:W-:Y:S01]  /*bd10*/  MOV R19, RZ ;  /* 0x000000ff00137202 */ /* 0x000fe20000000f00 */
[----:B--2---:R2:W3:Y:S01]  /*bd20*/  I2F.S16 R18, R2 ;  /* 0x0000000200127306 */ /* 0x0044e20000101400 */
[----:B------:R-:W-:Y:S05]  /*bd30*/  BRA `(.L_x_3477) ;  /* 0x0000000c00647947 */ /* 0x000fea0003800000 */
.L_x_3473:
        /* <DEDUP_REMOVED lines=9> */
.L_x_3481:
[----:B------:R-:W2:Y:S01]  /*bdd0*/  LDG.E.U16 R2, desc[UR36][R2.64] ;  /* 0x0000002402027981 */ /* 0x000ea2000c1e1500 */
[----:B------:R-:W-:Y:S02]  /*bde0*/  IMAD.MOV.U32 R19, RZ, RZ, RZ ;  /* 0x000000ffff137224 */ /* 0x000fe400078e00ff */
[----:B--2---:R-:W-:Y:S01]  /*bdf0*/  HADD2.F32 R18, -RZ, R2.H0_H0 ;  /* 0x20000002ff127230 */ /* 0x004fe20000004100 */
[----:B------:R-:W-:Y:S06]  /*be00*/  BRA `(.L_x_3477) ;  /* 0x0000000c00307947 */ /* 0x000fec0003800000 */
.L_x_3480:
        /* <DEDUP_REMOVED lines=8> */
.L_x_3483:
[----:B------:R-:W2:Y:S02]  /*be90*/  LDG.E R2, desc[UR36][R2.64] ;  /* 0x0000002402027981 */ /* 0x000ea4000c1e1900 */
[--C-:B--2---:R-:W-:Y:S02]  /*bea0*/  HADD2.F32 R18, -RZ, R2.reuse.H0_H0 ;  /* 0x20000002ff127230 */ /* 0x104fe40000004100 */
[----:B------:R-:W-:Y:S01]  /*beb0*/  HADD2.F32 R19, -RZ, R2.H1_H1 ;  /* 0x30000002ff137230 */ /* 0x000fe20000004100 */
[----:B------:R-:W-:Y:S06]  /*bec0*/  BRA `(.L_x_3477) ;  /* 0x0000000c00007947 */ /* 0x000fec0003800000 */
.L_x_3482:
        /* <DEDUP_REMOVED lines=12> */
.L_x_3472:
        /* <DEDUP_REMOVED lines=9> */
[----:B------:R-:W-:Y:S02]  /*c020*/  MOV R19, RZ ;  /* 0x000000ff00137202 */ /* 0x000fe40000000f00 */
[----:B--2---:R-:W-:-:S04]  /*c030*/  ISETP.NE.AND P0, PT, R2, RZ, PT ;  /* 0x000000ff0200720c */ /* 0x004fc80003f05270 */
[----:B------:R-:W-:Y:S01]  /*c040*/  FSEL R18, RZ, 1, !P0 ;  /* 0x3f800000ff127808 */ /* 0x000fe20004000000 */
[----:B------:R-:W-:Y:S08]  /*c050*/  BRA `(.L_x_3477) ;  /* 0x00000008009c7947 */ /* 0x000ff00003800000 */
.L_x_3486:
        /* <DEDUP_REMOVED lines=22> */
.L_x_3485:
        /* <DEDUP_REMOVED lines=8> */
[----:B------:R-:W-:Y:S01]  /*c240*/  MOV R19, RZ ;  /* 0x000000ff00137202 */ /* 0x000fe20000000f00 */
[----:B--2---:R-:W-:-:S05]  /*c250*/  IMAD.SHL.U32 R18, R18, 0x1000000, RZ ;  /* 0x0100000012127824 */ /* 0x004fca00078e00ff */
[C---:B------:R-:W-:Y:S02]  /*c260*/  LOP3.LUT R0, R18.reuse, 0x7f000000, RZ, 0xc0, !PT ;  /* 0x7f00000012007812 */ /* 0x040fe400078ec0ff */
[----:B------:R-:W-:Y:S02]  /*c270*/  LOP3.LUT P0, RZ, R18, 0x7f000000, RZ, 0xc0, !PT ;  /* 0x7f00000012ff7812 */ /* 0x000fe4000780c0ff */
[----:B------:R-:W0:Y:S02]  /*c280*/  FLO.U32 R4, R0 ;  /* 0x0000000000047300 */ /* 0x000e2400000e0000 */
[----:B0-----:R-:W-:-:S05]  /*c290*/  IMAD.MOV R4, RZ, RZ, -R4 ;  /* 0x000000ffff047224 */ /* 0x001fca00078e0a04 */
[----:B------:R-:W-:-:S04]  /*c2a0*/  VIADDMNMX.U32 R4, R4, R5, 0x4, !PT ;  /* 0x0000000404047446 */ /* 0x000fc80007800005 */
[----:B------:R-:W-:Y:S01]  /*c2b0*/  IADD3 R5, PT, PT, R4, -0x4, RZ ;  /* 0xfffffffc04057810 */ /* 0x000fe20007ffe0ff */
[----:B------:R-:W-:-:S03]  /*c2c0*/  VIADD R4, R0, 0x1000000 ;  /* 0x0100000000047836 */ /* 0x000fc60000000000 */
        /* <DEDUP_REMOVED lines=9> */
.L_x_3488:
[----:B------:R-:W2:Y:S01]  /*c360*/  LDG.E.U8 R2, desc[UR36][R2.64] ;  /* 0x0000002402027981 */ /* 0x000ea2000c1e1100 */
[----:B------:R-:W-:Y:S02]  /*c370*/  IMAD.MOV.U32 R19, RZ, RZ, RZ ;  /* 0x000000ffff137224 */ /* 0x000fe400078e00ff */
        /* <DEDUP_REMOVED lines=11> */
.L_x_3487:
[----:B------:R-:W2:Y:S01]  /*c430*/  LDG.E.U16 R2, desc[UR36][R2.64] ;  /* 0x0000002402027981 */ /* 0x000ea2000c1e1500 */
[----:B------:R-:W-:Y:S02]  /*c440*/  HFMA2 R19, -RZ, RZ, 0, 0 ;  /* 0x00000000ff137431 */ /* 0x000fe400000001ff */
[----:B--2---:R-:W-:Y:S01]  /*c450*/  IMAD.U32 R18, R2, 0x10000, RZ ;  /* 0x0001000002127824 */ /* 0x004fe200078e00ff */
[----:B------:R-:W-:Y:S06]  /*c460*/  BRA `(.L_x_3477) ;  /* 0x0000000400987947 */ /* 0x000fec0003800000 */
.L_x_3484:
        /* <DEDUP_REMOVED lines=12> */
.L_x_3491:
        /* <DEDUP_REMOVED lines=20> */
.L_x_3493:
[----:B------:R-:W-:Y:S05]  /*c670*/  BSYNC.RECONVERGENT B0 ;  /* 0x0000000000007941 */ /* 0x000fea0003800200 */
.L_x_3492:
[----:B------:R-:W-:Y:S01]  /*c680*/  IMAD.SHL.U32 R0, R0, 0x100000, RZ ;  /* 0x0010000000007824 */ /* 0x000fe200078e00ff */
[----:B------:R-:W-:-:S04]  /*c690*/  LEA R2, R2, 0x3b800000, 0x17 ;  /* 0x3b80000002027811 */ /* 0x000fc800078eb8ff */
[----:B------:R-:W-:Y:S01]  /*c6a0*/  LOP3.LUT R18, R2, R0, R7, 0xfe, !PT ;  /* 0x0000000002127212 */ /* 0x000fe200078efe07 */
[----:B------:R-:W-:Y:S06]  /*c6b0*/  BRA `(.L_x_3477) ;  /* 0x0000000400047947 */ /* 0x000fec0003800000 */
.L_x_3490:
        /* <DEDUP_REMOVED lines=20> */
.L_x_3495:
[----:B------:R-:W-:Y:S05]  /*c800*/  BSYNC.RECONVERGENT B0 ;  /* 0x0000000000007941 */ /* 0x000fea0003800200 */
.L_x_3494:
[----:B------:R-:W-:Y:S01]  /*c810*/  IMAD.SHL.U32 R0, R0, 0x200000, RZ ;  /* 0x0020000000007824 */ /* 0x000fe200078e00ff */
[----:B------:R-:W-:-:S04]  /*c820*/  LEA R2, R2, 0x37800000, 0x17 ;  /* 0x3780000002027811 */ /* 0x000fc800078eb8ff */
[----:B------:R-:W-:Y:S01]  /*c830*/  LOP3.LUT R18, R2, R0, R7, 0xfe, !PT ;  /* 0x0000000002127212 */ /* 0x000fe200078efe07 */
[----:B------:R-:W-:Y:S06]  /*c840*/  BRA `(.L_x_3477) ;  /* 0x0000000000a07947 */ /* 0x000fec0003800000 */
.L_x_3489:
[----:B------:R-:W-:-:S09]  /*c850*/  UISETP.NE.AND UP0, UPT, UR4, 0x1c, UPT ;  /* 0x0000001c0400788c */ /* 0x000fd2000bf05270 */
[----:B------:R-:W-:Y:S05]  /*c860*/  BRA.U !UP0, `(.L_x_3496) ;  /* 0x00000001088c7547 */ /* 0x000fea000b800000 */
[----:B------:R-:W-:-:S09]  /*c870*/  UISETP.NE.AND UP0, UPT, UR4, 0x1d, UPT ;  /* 0x0000001d0400788c */ /* 0x000fd2000bf05270 */
[----:B------:R-:W-:Y:S05]  /*c880*/  BRA.U !UP0, `(.L_x_3497) ;  /* 0x0000000108747547 */ /* 0x000fea000b800000 */
[----:B------:R-:W-:-:S09]  /*c890*/  UISETP.NE.AND UP0, UPT, UR4, 0x2c, UPT ;  /* 0x0000002c0400788c */ /* 0x000fd2000bf05270 */
[----:B------:R-:W-:Y:S05]  /*c8a0*/  BRA.U UP0, `(.L_x_3476) ;  /* 0x0000000100247547 */ /* 0x000fea000b800000 */
[----:B------:R-:W2:Y:S01]  /*c8b0*/  LDG.E.U8 R2, desc[UR36][R2.64] ;  /* 0x0000002402027981 */ /* 0x000ea2000c1e1100 */
[----:B------:R-:W-:Y:S01]  /*c8c0*/  IMAD.MOV.U32 R19, RZ, RZ, RZ ;  /* 0x000000ffff137224 */ /* 0x000fe200078e00ff */
[----:B------:R-:W-:Y:S02]  /*c8d0*/  MOV R18, 0x400000 ;  /* 0x0040000000127802 */ /* 0x000fe40000000f00 */
[----:B--2---:R-:W-:-:S13]  /*c8e0*/  ISETP.NE.AND P0, PT, R2, RZ, PT ;  /* 0x000000ff0200720c */ /* 0x004fda0003f05270 */
[----:B------:R-:W-:Y:S05]  /*c8f0*/  @!P0 BRA `(.L_x_3477) ;  /* 0x0000000000748947 */ /* 0x000fea0003800000 */
[----:B------:R-:W-:-:S13]  /*c900*/  ISETP.NE.AND P0, PT, R2, 0xff, PT ;  /* 0x000000ff0200780c */ /* 0x000fda0003f05270 */
[----:B------:R-:W-:Y:S02]  /*c910*/  @!P0 IMAD.MOV.U32 R18, RZ, RZ, 0x7f800001 ;  /* 0x7f800001ff128424 */ /* 0x000fe400078e00ff */
[----:B------:R-:W-:Y:S01]  /*c920*/  @P0 IMAD.SHL.U32 R18, R2, 0x800000, RZ ;  /* 0x0080000002120824 */ /* 0x000fe200078e00ff */
[----:B------:R-:W-:Y:S06]  /*c930*/  BRA `(.L_x_3477) ;  /* 0x0000000000647947 */ /* 0x000fec0003800000 */
.L_x_3476:
        /* <DEDUP_REMOVED lines=12> */
[----:B---3--:R-:W-:Y:S01]  /*ca00*/  IMAD.U32 R10, RZ, RZ, UR8 ;  /* 0x00000008ff0a7e24 */ /* 0x008fe2000f8e00ff */
[----:B------:R-:W-:-:S07]  /*ca10*/  MOV R11, UR9 ;  /* 0x00000009000b7c02 */ /* 0x000fce0008000f00 */
[----:B------:R-:W-:-:S07]  /*ca20*/  LEPC R20, `(.L_x_3498) ;  /* 0x000000001014794e */ /* 0x000fce0000000000 */
[----:B--2---:R-:W-:Y:S05]  /*ca30*/  CALL.ABS.NOINC R2 ;  /* 0x0000000002007343 */ /* 0x004fea0003c00000 */
.L_x_3498:
[----:B------:R-:W-:Y:S01]  /*ca40*/  CS2R R18, SRZ ;  /* 0x0000000000127805 */ /* 0x000fe2000001ff00 */
[----:B------:R-:W-:Y:S06]  /*ca50*/  BRA `(.L_x_3477) ;  /* 0x00000000001c7947 */ /* 0x000fec0003800000 */
.L_x_3497:
[----:B------:R-:W2:Y:S01]  /*ca60*/  LDG.E.64 R2, desc[UR36][R2.64] ;  /* 0x0000002402027981 */ /* 0x000ea2000c1e1b00 */
[----:B------:R-:W-:Y:S01]  /*ca70*/  HFMA2 R19, -RZ, RZ, 0, 0 ;  /* 0x00000000ff137431 */ /* 0x000fe200000001ff */
[----:B--2---:R0:W1:Y:S02]  /*ca80*/  I2F.U64 R18, R2 ;  /* 0x0000000200127312 */ /* 0x0040640000301000 */
[----:B01----:R-:W-:Y:S05]  /*ca90*/  BRA `(.L_x_3477) ;  /* 0x00000000000c7947 */ /* 0x003fea0003800000 */
.L_x_3496:
[----:B------:R-:W2:Y:S01]  /*caa0*/  LDG.E R2, desc[UR36][R2.64] ;  /* 0x0000002402027981 */ /* 0x000ea2000c1e1900 */
[----:B------:R-:W-:Y:S01]  /*cab0*/  IMAD.MOV.U32 R19, RZ, RZ, RZ ;  /* 0x000000ffff137224 */ /* 0x000fe200078e00ff */
[----:B--2---:R-:W-:-:S07]  /*cac0*/  I2FP.F32.U32 R18, R2 ;  /* 0x0000000200127245 */ /* 0x004fce0000201000 */
.L_x_3477:
[----:B------:R-:W-:Y:S05]  /*cad0*/  BSYNC.RECONVERGENT B6 ;  /* 0x0000000000067941 */ /* 0x000fea0003800200 */
.L_x_3471:
[----:B------:R-:W0:Y:S01]  /*cae0*/  LDCU.64 UR6, c[0x0][0x658] ;  /* 0x0000cb00ff0677ac */ /* 0x000e220008000a00 */
[----:B------:R-:W-:Y:S01]  /*caf0*/  BSSY.RECONVERGENT B6, `(.L_x_3499) ;  /* 0x00000bb000067945 */ /* 0x000fe20003800200 */
[----:B------:R-:W-:-:S04]  /*cb00*/  UPRMT UR4, UR39, 0x7772, URZ ;  /* 0x0000777227047896 */ /* 0x000fc800080000ff */
[----:B------:R-:W-:Y:S01]  /*cb10*/  UISETP.GT.AND UP0, UPT, UR4, 0x9, UPT ;  /* 0x000000090400788c */ /* 0x000fe2000bf04270 */
[----:B012-4-:R-:W-:-:S05]  /*cb20*/  IADD3 R2, P0, PT, R23, UR6, RZ ;  /* 0x0000000617027c10 */ /* 0x017fca000ff1e0ff */
        /* <DEDUP_REMOVED lines=14> */
.L_x_3503:
[----:B------:R-:W2:Y:S02]  /*cc10*/  LDG.E.U8 R2, desc[UR36][R2.64] ;  /* 0x0000002402027981 */ /* 0x000ea4000c1e1100 */
[----:B--2---:R-:W-:-:S04]  /*cc20*/  ISETP.NE.AND P0, PT, R2, RZ, PT ;  /* 0x000000ff0200720c */ /* 0x004fc80003f05270 */
[----:B------:R-:W-:Y:S01]  /*cc30*/  P2R R23, PR, RZ, 0x1 ;  /* 0x00000001ff177803 */ /* 0x000fe20000000000 */
[----:B------:R-:W-:Y:S08]  /*cc40*/  BRA `(.L_x_3505) ;  /* 0x0000000800947947 */ /* 0x000ff00003800000 */
.L_x_3502:
        /* <DEDUP_REMOVED lines=11> */
.L_x_3507:
[----:B------:R-:W2:Y:S02]  /*cd00*/  LDG.E R2, desc[UR36][R2.64] ;  /* 0x0000002402027981 */ /* 0x000ea4000c1e1900 */
[----:B--2---:R-:W-:-:S04]  /*cd10*/  ISETP.NE.AND P0, PT, R2, RZ, PT ;  /* 0x000000ff0200720c */ /* 0x004fc80003f05270 */
[----:B------:R-:W-:Y:S01]  /*cd20*/  P2R R23, PR, RZ, 0x1 ;  /* 0x00000001ff177803 */ /* 0x000fe20000000000 */
[----:B------:R-:W-:Y:S08]  /*cd30*/  BRA `(.L_x_3505) ;  /* 0x0000000800587947 */ /* 0x000ff00003800000 */
.L_x_3506:
[----:B------:R-:W2:Y:S02]  /*cd40*/  LDG.E.U16 R2, desc[UR36][R2.64] ;  /* 0x0000002402027981 */ /* 0x000ea4000c1e1500 */
[----:B--2---:R-:W-:-:S04]  /*cd50*/  ISETP.NE.AND P0, PT, R2, RZ, PT ;  /* 0x000000ff0200720c */ /* 0x004fc80003f05270 */
[----:B------:R-:W-:Y:S01]  /*cd60*/  P2R R23, PR, RZ, 0x1 ;  /* 0x00000001ff177803 */ /* 0x000fe20000000000 */
[----:B------:R-:W-:Y:S08]  /*cd70*/  BRA `(.L_x_3505) ;  /* 0x0000000800487947 */ /* 0x000ff00003800000 */
.L_x_3501:
        /* <DEDUP_REMOVED lines=10> */
.L_x_3509:
[----:B------:R-:W2:Y:S02]  /*ce20*/  LDG.E.U16 R0, desc[UR36][R2.64] ;  /* 0x0000002402007981 */ /* 0x000ea4000c1e1500 */
[----:B--2---:R-:W-:-:S05]  /*ce30*/  HADD2.F32 R0, -RZ, R0.H0_H0 ;  /* 0x20000000ff007230 */ /* 0x004fca0000004100 */
[----:B------:R-:W-:-:S04]  /*ce40*/  FSETP.NEU.FTZ.AND P0, PT, R0, RZ, PT ;  /* 0x000000ff0000720b */ /* 0x000fc80003f1d000 */
[----:B------:R-:W-:Y:S01]  /*ce50*/  P2R R23, PR, RZ, 0x1 ;  /* 0x00000001ff177803 */ /* 0x000fe20000000000 */
[----:B------:R-:W-:Y:S08]  /*ce60*/  BRA `(.L_x_3505) ;  /* 0x00000008000c7947 */ /* 0x000ff00003800000 */
.L_x_3508:
        /* <DEDUP_REMOVED lines=12> */
.L_x_3511:
        /* <DEDUP_REMOVED lines=10> */
.L_x_3510:
[----:B------:R-:W2:Y:S02]  /*cfd0*/  LDG.E.64 R2, desc[UR36][R2.64] ;  /* 0x0000002402027981 */ /* 0x000ea4000c1e1b00 */
[----:B--2---:R-:W0:Y:S02]  /*cfe0*/  DSETP.NEU.AND P0, PT, R2, RZ, PT ;  /* 0x000000ff0200722a */ /* 0x004e240003f0d000 */
[----:B0-----:R-:W-:Y:S01]  /*cff0*/  P2R R23, PR, RZ, 0x1 ;  /* 0x00000001ff177803 */ /* 0x001fe20000000000 */
[----:B------:R-:W-:Y:S06]  /*d000*/  BRA `(.L_x_3505) ;  /* 0x0000000400a47947 */ /* 0x000fec0003800000 */
.L_x_3500:
        /* <DEDUP_REMOVED lines=12> */
.L_x_3514:
        /* <DEDUP_REMOVED lines=9> */
.L_x_3513:
        /* <DEDUP_REMOVED lines=10> */
.L_x_3516:
        /* <DEDUP_REMOVED lines=12> */
.L_x_3515:
[----:B------:R-:W2:Y:S02]  /*d2c0*/  LDG.E.U16 R0, desc[UR36][R2.64] ;  /* 0x0000002402007981 */ /* 0x000ea4000c1e1500 */
[----:B--2---:R-:W-:-:S05]  /*d2d0*/  IMAD.U32 R0, R0, 0x10000, RZ ;  /* 0x0001000000007824 */ /* 0x004fca00078e00ff */
[----:B------:R-:W-:-:S04]  /*d2e0*/  FSETP.NEU.FTZ.AND P0, PT, R0, RZ, PT ;  /* 0x000000ff0000720b */ /* 0x000fc80003f1d000 */
[----:B------:R-:W-:Y:S01]  /*d2f0*/  P2R R23, PR, RZ, 0x1 ;  /* 0x00000001ff177803 */ /* 0x000fe20000000000 */
[----:B------:R-:W-:Y:S08]  /*d300*/  BRA `(.L_x_3505) ;  /* 0x0000000000e47947 */ /* 0x000ff00003800000 */
.L_x_3512:
        /* <DEDUP_REMOVED lines=12> */
.L_x_3519:
[----:B------:R-:W2:Y:S02]  /*d3d0*/  LDG.E.U8 R2, desc[UR36][R2.64] ;  /* 0x0000002402027981 */ /* 0x000ea4000c1e1100 */
[----:B--2---:R-:W-:-:S04]  /*d3e0*/  ISETP.NE.AND P0, PT, R2, RZ, PT ;  /* 0x000000ff0200720c */ /* 0x004fc80003f05270 */
[----:B------:R-:W-:Y:S01]  /*d3f0*/  P2R R23, PR, RZ, 0x1 ;  /* 0x00000001ff177803 */ /* 0x000fe20000000000 */
[----:B------:R-:W-:Y:S08]  /*d400*/  BRA `(.L_x_3505) ;  /* 0x0000000000a47947 */ /* 0x000ff00003800000 */
.L_x_3518:
[----:B------:R-:W2:Y:S02]  /*d410*/  LDG.E.U8 R2, desc[UR36][R2.64] ;  /* 0x0000002402027981 */ /* 0x000ea4000c1e1100 */
[----:B--2---:R-:W-:-:S04]  /*d420*/  ISETP.NE.AND P0, PT, R2, RZ, PT ;  /* 0x000000ff0200720c */ /* 0x004fc80003f05270 */
[----:B------:R-:W-:Y:S01]  /*d430*/  P2R R23, PR, RZ, 0x1 ;  /* 0x00000001ff177803 */ /* 0x000fe20000000000 */
[----:B------:R-:W-:Y:S08]  /*d440*/  BRA `(.L_x_3505) ;  /* 0x0000000000947947 */ /* 0x000ff00003800000 */
.L_x_3517:
        /* <DEDUP_REMOVED lines=10> */
.L_x_3504:
[----:B------:R-:W-:Y:S01]  /*d4f0*/  MOV R2, 0x0 ;  /* 0x0000000000027802 */ /* 0x000fe20000000f00 */
[----:B------:R-:W0:Y:S01]  /*d500*/  LDCU.64 UR4, c[0x4][0x4e8] ;  /* 0x01009d00ff0477ac */ /* 0x000e220008000a00 */
[----:B------:R-:W-:Y:S02]  /*d510*/  HFMA2 R8, -RZ, RZ, 0, 4.64916229248046875e-06 ;  /* 0x0000004eff087431 */ /* 0x000fe400000001ff */
[----:B------:R-:W-:Y:S01]  /*d520*/  IMAD.MOV.U32 R12, RZ, RZ, 0x1 ;  /* 0x00000001ff0c7424 */ /* 0x000fe200078e00ff */
[----:B------:R-:W1:Y:S01]  /*d530*/  LDCU.64 UR6, c[0x4][0x4f0] ;  /* 0x01009e00ff0677ac */ /* 0x000e620008000a00 */
[----:B------:R-:W2:Y:S01]  /*d540*/  LDC.64 R2, c[0x4][R2] ;  /* 0x0100000002027b82 */ /* 0x000ea20000000a00 */
[----:B------:R-:W-:Y:S01]  /*d550*/  IMAD.MOV.U32 R13, RZ, RZ, RZ ;  /* 0x000000ffff0d7224 */ /* 0x000fe200078e00ff */
[----:B------:R-:W4:Y:S01]  /*d560*/  LDCU.64 UR8, c[0x4][0x320] ;  /* 0x01006400ff0877ac */ /* 0x000f220008000a00 */
[----:B0-----:R-:W-:Y:S02]  /*d570*/  IMAD.U32 R4, RZ, RZ, UR4 ;  /* 0x00000004ff047e24 */ /* 0x001fe4000f8e00ff */
[----:B------:R-:W-:Y:S01]  /*d580*/  IMAD.U32 R5, RZ, RZ, UR5 ;  /* 0x00000005ff057e24 */ /* 0x000fe2000f8e00ff */
[----:B-1----:R-:W-:Y:S01]  /*d590*/  MOV R6, UR6 ;  /* 0x0000000600067c02 */ /* 0x002fe20008000f00 */
[----:B------:R-:W-:-:S02]  /*d5a0*/  IMAD.U32 R7, RZ, RZ, UR7 ;  /* 0x00000007ff077e24 */ /* 0x000fc4000f8e00ff */
[----:B----4-:R-:W-:Y:S02]  /*d5b0*/  IMAD.U32 R10, RZ, RZ, UR8 ;  /* 0x00000008ff0a7e24 */ /* 0x010fe4000f8e00ff */
[----:B------:R-:W-:-:S07]  /*d5c0*/  IMAD.U32 R11, RZ, RZ, UR9 ;  /* 0x00000009ff0b7e24 */ /* 0x000fce000f8e00ff */
[----:B------:R-:W-:-:S07]  /*d5d0*/  LEPC R20, `(.L_x_3522) ;  /* 0x000000001014794e */ /* 0x000fce0000000000 */
[----:B--23-5:R-:W-:Y:S05]  /*d5e0*/  CALL.ABS.NOINC R2 ;  /* 0x0000000002007343 */ /* 0x02cfea0003c00000 */
.L_x_3522:
[----:B------:R-:W-:-:S04]  /*d5f0*/  PLOP3.LUT P0, PT, PT, PT, PT, 0x8, 0x80 ;  /* 0x000000000080781c */ /* 0x000fc80003f0e170 */
[----:B------:R-:W-:Y:S01]  /*d600*/  P2R R23, PR, RZ, 0x1 ;  /* 0x00000001ff177803 */ /* 0x000fe20000000000 */
[----:B------:R-:W-:Y:S08]  /*d610*/  BRA `(.L_x_3505) ;  /* 0x0000000000207947 */ /* 0x000ff00003800000 */
.L_x_3521:
[----:B------:R-:W2:Y:S02]  /*d620*/  LDG.E.64 R2, desc[UR36][R2.64] ;  /* 0x0000002402027981 */ /* 0x000ea4000c1e1b00 */
[----:B--2---:R-:W-:-:S04]  /*d630*/  ISETP.NE.U32.AND P0, PT, R2, RZ, PT ;  /* 0x000000ff0200720c */ /* 0x004fc80003f05070 */
[----:B------:R-:W-:-:S04]  /*d640*/  ISETP.NE.AND.EX P0, PT, R3, RZ, PT, P0 ;  /* 0x000000ff0300720c */ /* 0x000fc80003f05300 */
[----:B------:R-:W-:Y:S01]  /*d650*/  P2R R23, PR, RZ, 0x1 ;  /* 0x00000001ff177803 */ /* 0x000fe20000000000 */
[----:B------:R-:W-:Y:S08]  /*d660*/  BRA `(.L_x_3505) ;  /* 0x00000000000c7947 */ /* 0x000ff00003800000 */
.L_x_3520:
[----:B------:R-:W2:Y:S02]  /*d670*/  LDG.E R2, desc[UR36][R2.64] ;  /* 0x0000002402027981 */ /* 0x000ea4000c1e1900 */
[----:B--2---:R-:W-:-:S04]  /*d680*/  ISETP.NE.AND P0, PT, R2, RZ, PT ;  /* 0x000000ff0200720c */ /* 0x004fc80003f05270 */
[----:B------:R-:W-:-:S09]  /*d690*/  P2R R23, PR, RZ, 0x1 ;  /* 0x00000001ff177803 */ /* 0x000fd20000000000 */
.L_x_3505:
[----:B------:R-:W-:Y:S05]  /*d6a0*/  BSYNC.RECONVERGENT B6 ;  /* 0x0000000000067941 */ /* 0x000fea0003800200 */
.L_x_3499:
        /* <DEDUP_REMOVED lines=17> */
.L_x_3526:
[----:B------:R0:W5:Y:S01]  /*d7c0*/  LDG.E.U8 R2, desc[UR36][R4.64] ;  /* 0x0000002404027981 */ /* 0x000162000c1e1100 */
[----:B------:R-:W-:Y:S01]  /*d7d0*/  HFMA2 R3, -RZ, RZ, 0, 0 ;  /* 0x00000000ff037431 */ /* 0x000fe200000001ff */
[----:B------:R-:W-:Y:S06]  /*d7e0*/  BRA `(.L_x_3528) ;  /* 0x0000000c00407947 */ /* 0x000fec0003800000 */
.L_x_3525:
        /* <DEDUP_REMOVED lines=8> */
.L_x_3530:
[----:B------:R-:W2:Y:S02]  /*d870*/  LDG.E R2, desc[UR36][R4.64] ;  /* 0x0000002404027981 */ /* 0x000ea4000c1e1900 */
[----:B--2---:R-:W-:Y:S01]  /*d880*/  SHF.R.S32.HI R3, RZ, 0x1f, R2 ;  /* 0x0000001fff037819 */ /* 0x004fe20000011402 */
[----:B------:R-:W-:Y:S06]  /*d890*/  BRA `(.L_x_3528) ;  /* 0x0000000c00147947 */ /* 0x000fec0003800000 */
.L_x_3529:
[----:B------:R-:W2:Y:S02]  /*d8a0*/  LDG.E.S16 R2, desc[UR36][R4.64] ;  /* 0x0000002404027981 */ /* 0x000ea4000c1e1700 */
[----:B--2---:R-:W-:Y:S01]  /*d8b0*/  SHF.R.S32.HI R3, RZ, 0x1f, R2 ;  /* 0x0000001fff037819 */ /* 0x004fe20000011402 */
[----:B------:R-:W-:Y:S06]  /*d8c0*/  BRA `(.L_x_3528) ;  /* 0x0000000c00087947 */ /* 0x000fec0003800000 */
.L_x_3524:
        /* <DEDUP_REMOVED lines=9> */
.L_x_3532:
[----:B------:R-:W2:Y:S02]  /*d960*/  LDG.E.U16 R4, desc[UR36][R4.64] ;  /* 0x0000002404047981 */ /* 0x000ea4000c1e1500 */
[----:B--2---:R-:W-:-:S06]  /*d970*/  HADD2.F32 R2, -RZ, R4.H0_H0 ;  /* 0x20000004ff027230 */ /* 0x004fcc0000004100 */
[----:B------:R-:W4:Y:S02]  /*d980*/  F2I.S64.TRUNC R2, R2 ;  /* 0x0000000200027311 */ /* 0x000f24000020d900 */
[----:B----4-:R-:W-:Y:S05]  /*d990*/  BRA `(.L_x_3528) ;  /* 0x0000000800d47947 */ /* 0x010fea0003800000 */
.L_x_3531:
        /* <DEDUP_REMOVED lines=9> */
.L_x_3534:
[----:B------:R-:W2:Y:S02]  /*da30*/  LDG.E.U16 R4, desc[UR36][R4.64] ;  /* 0x0000002404047981 */ /* 0x000ea4000c1e1500 */
[----:B--2---:R-:W-:-:S06]  /*da40*/  HADD2.F32 R2, -RZ, R4.H0_H0 ;  /* 0x20000004ff027230 */ /* 0x004fcc0000004100 */
[----:B------:R-:W4:Y:S02]  /*da50*/  F2I.S64.TRUNC R2, R2 ;  /* 0x0000000200027311 */ /* 0x000f24000020d900 */
[----:B----4-:R-:W-:Y:S05]  /*da60*/  BRA `(.L_x_3528) ;  /* 0x0000000800a07947 */ /* 0x010fea0003800000 */
.L_x_3533:
[----:B------:R-:W2:Y:S02]  /*da70*/  LDG.E.64 R2, desc[UR36][R4.64] ;  /* 0x0000002404027981 */ /* 0x000ea4000c1e1b00 */
[----:B--2---:R-:W4:Y:S02]  /*da80*/  F2I.S64.F64.TRUNC R2, R2 ;  /* 0x0000000200027311 */ /* 0x004f24000030d900 */
[----:B----4-:R-:W-:Y:S05]  /*da90*/  BRA `(.L_x_3528) ;  /* 0x0000000800947947 */ /* 0x010fea0003800000 */
.L_x_3523:
        /* <DEDUP_REMOVED lines=13> */
.L_x_3537:
[----:B------:R-:W2:Y:S02]  /*db70*/  LDG.E.64 R2, desc[UR36][R4.64] ;  /* 0x0000002404027981 */ /* 0x000ea4000c1e1b00 */
[----:B--2---:R-:W4:Y:S02]  /*db80*/  F2I.S64.F64.TRUNC R2, R2 ;  /* 0x0000000200027311 */ /* 0x004f24000030d900 */
[----:B----4-:R-:W-:Y:S05]  /*db90*/  BRA `(.L_x_3528) ;  /* 0x0000000800547947 */ /* 0x010fea0003800000 */
.L_x_3536:
        /* <DEDUP_REMOVED lines=24> */
[----:B------:R-:W4:Y:S02]  /*dd20*/  F2I.S64.TRUNC R2, R3 ;  /* 0x0000000300027311 */ /* 0x000f24000020d900 */
[----:B----4-:R-:W-:Y:S05]  /*dd30*/  BRA `(.L_x_3528) ;  /* 0x0000000400ec7947 */ /* 0x010fea0003800000 */
.L_x_3539:
        /* <DEDUP_REMOVED lines=11> */
[----:B------:R-:W4:Y:S02]  /*ddf0*/  F2I.S64.TRUNC R2, R3 ;  /* 0x0000000300027311 */ /* 0x000f24000020d900 */
[----:B----4-:R-:W-:Y:S05]  /*de00*/  BRA `(.L_x_3528) ;  /* 0x0000000400b87947 */ /* 0x010fea0003800000 */
.L_x_3538:
[----:B------:R-:W2:Y:S02]  /*de10*/  LDG.E.U16 R2, desc[UR36][R4.64] ;  /* 0x0000002404027981 */ /* 0x000ea4000c1e1500 */
[----:B--2---:R-:W-:-:S06]  /*de20*/  IMAD.U32 R2, R2, 0x10000, RZ ;  /* 0x0001000002027824 */ /* 0x004fcc00078e00ff */
[----:B------:R-:W4:Y:S02]  /*de30*/  F2I.S64.TRUNC R2, R2 ;  /* 0x0000000200027311 */ /* 0x000f24000020d900 */
[----:B----4-:R-:W-:Y:S05]  /*de40*/  BRA `(.L_x_3528) ;  /* 0x0000000400a87947 */ /* 0x010fea0003800000 */
.L_x_3535:
        /* <DEDUP_REMOVED lines=9> */
[----:B------:R-:W-:Y:S01]  /*dee0*/  MOV R3, RZ ;  /* 0x000000ff00037202 */ /* 0x000fe20000000f00 */
[----:B------:R-:W-:Y:S06]  /*def0*/  BRA `(.L_x_3528) ;  /* 0x00000004007c7947 */ /* 0x000fec0003800000 */
.L_x_3542:
        /* <DEDUP_REMOVED lines=21> */
.L_x_3546:
[----:B------:R-:W-:Y:S05]  /*e050*/  BSYNC.RECONVERGENT B1 ;  /* 0x0000000000017941 */ /* 0x000fea0003800200 */
.L_x_3545:
[----:B------:R-:W-:Y:S01]  /*e060*/  IMAD.SHL.U32 R0, R0, 0x100000, RZ ;  /* 0x0010000000007824 */ /* 0x000fe200078e00ff */
[----:B------:R-:W-:-:S04]  /*e070*/  LEA R2, R2, 0x3b800000, 0x17 ;  /* 0x3b80000002027811 */ /* 0x000fc800078eb8ff */
[----:B------:R-:W-:-:S07]  /*e080*/  LOP3.LUT R2, R2, R0, R7, 0xfe, !PT ;  /* 0x0000000002027212 */ /* 0x000fce00078efe07 */
.L_x_3544:
[----:B------:R-:W-:Y:S05]  /*e090*/  BSYNC.RECONVERGENT B0 ;  /* 0x0000000000007941 */ /* 0x000fea0003800200 */
.L_x_3543:
[----:B------:R-:W0:Y:S02]  /*e0a0*/  F2I.S64.TRUNC R2, R2 ;  /* 0x0000000200027311 */ /* 0x000e24000020d900 */
[----:B0-----:R-:W-:Y:S05]  /*e0b0*/  BRA `(.L_x_3528) ;  /* 0x00000004000c7947 */ /* 0x001fea0003800000 */
.L_x_3541:
        /* <DEDUP_REMOVED lines=21> */
.L_x_3550:
[----:B------:R-:W-:Y:S05]  /*e210*/  BSYNC.RECONVERGENT B1 ;  /* 0x0000000000017941 */ /* 0x000fea0003800200 */
.L_x_3549:
[----:B------:R-:W-:Y:S01]  /*e220*/  IMAD.SHL.U32 R0, R0, 0x200000, RZ ;  /* 0x0020000000007824 */ /* 0x000fe200078e00ff */
[----:B------:R-:W-:-:S04]  /*e230*/  LEA R2, R2, 0x37800000, 0x17 ;  /* 0x3780000002027811 */ /* 0x000fc800078eb8ff */
[----:B------:R-:W-:-:S07]  /*e240*/  LOP3.LUT R2, R2, R0, R7, 0xfe, !PT ;  /* 0x0000000002027212 */ /* 0x000fce00078efe07 */
.L_x_3548:
[----:B------:R-:W-:Y:S05]  /*e250*/  BSYNC.RECONVERGENT B0 ;  /* 0x0000000000007941 */ /* 0x000fea0003800200 */
.L_x_3547:
[----:B------:R-:W0:Y:S02]  /*e260*/  F2I.S64.TRUNC R2, R2 ;  /* 0x0000000200027311 */ /* 0x000e24000020d900 */
[----:B0-----:R-:W-:Y:S05]  /*e270*/  BRA `(.L_x_3528) ;  /* 0x00000000009c7947 */ /* 0x001fea0003800000 */
.L_x_3540:
        /* <DEDUP_REMOVED lines=14> */
.L_x_3554:
[----:B------:R-:W-:Y:S05]  /*e360*/  BSYNC.RECONVERGENT B0 ;  /* 0x0000000000007941 */ /* 0x000fea0003800200 */
.L_x_3553:
[----:B------:R-:W1:Y:S02]  /*e370*/  F2I.S64.TRUNC R2, R2 ;  /* 0x0000000200027311 */ /* 0x000e64000020d900 */
[----:B-1----:R-:W-:Y:S05]  /*e380*/  BRA `(.L_x_3528) ;  /* 0x0000000000587947 */ /* 0x002fea0003800000 */
.L_x_3527:
        /* <DEDUP_REMOVED lines=16> */
.L_x_3555:
[----:B------:R-:W-:Y:S01]  /*e490*/  CS2R R2, SRZ ;  /* 0x0000000000027805 */ /* 0x000fe2000001ff00 */
[----:B------:R-:W-:Y:S06]  /*e4a0*/  BRA `(.L_x_3528) ;  /* 0x0000000000107947 */ /* 0x000fec0003800000 */
.L_x_3552:
[----:B------:R1:W5:Y:S01]  /*e4b0*/  LDG.E.64 R2, desc[UR36][R4.64] ;  /* 0x0000002404027981 */ /* 0x000362000c1e1b00 */
[----:B------:R-:W-:Y:S05]  /*e4c0*/  BRA `(.L_x_3528) ;  /* 0x0000000000087947 */ /* 0x000fea0003800000 */
.L_x_3551:
[----:B------:R2:W5:Y:S01]  /*e4d0*/  LDG.E R2, desc[UR36][R4.64] ;  /* 0x0000002404027981 */ /* 0x000562000c1e1900 */
[----:B------:R-:W-:-:S07]  /*e4e0*/  IMAD.MOV.U32 R3, RZ, RZ, RZ ;  /* 0x000000ffff037224 */ /* 0x000fce00078e00ff */
.L_x_3528:
        /* <DEDUP_REMOVED lines=22> */
.L_x_3559:
[----:B-----5:R-:W0:Y:S02]  /*e650*/  F2I.S64.TRUNC R18, R18 ;  /* 0x0000001200127311 */ /* 0x020e24000020d900 */
[----:B0-----:R-:W-:-:S05]  /*e660*/  IMAD.MOV.U32 R5, RZ, RZ, R18 ;  /* 0x000000ffff057224 */ /* 0x001fca00078e0012 */
[----:B------:R1:W-:Y:S01]  /*e670*/  STG.E.U8 desc[UR36][R2.64], R5 ;  /* 0x0000000502007986 */ /* 0x0003e2000c101124 */
[----:B------:R-:W-:Y:S05]  /*e680*/  BRA `(.L_x_3561) ;  /* 0x0000000c003c7947 */ /* 0x000fea0003800000 */
.L_x_3558:
        /* <DEDUP_REMOVED lines=9> */
.L_x_3563:
[----:B-----5:R-:W0:Y:S02]  /*e720*/  F2I.FTZ.TRUNC.NTZ R5, R18 ;  /* 0x0000001200057305 */ /* 0x020e24000021f100 */
[----:B0-----:R3:W-:Y:S01]  /*e730*/  STG.E desc[UR36][R2.64], R5 ;  /* 0x0000000502007986 */ /* 0x0017e2000c101924 */
[----:B------:R-:W-:Y:S05]  /*e740*/  BRA `(.L_x_3561) ;  /* 0x0000000c000c7947 */ /* 0x000fea0003800000 */
.L_x_3562:
[----:B-----5:R-:W0:Y:S02]  /*e750*/  F2I.FTZ.TRUNC.NTZ R5, R18 ;  /* 0x0000001200057305 */ /* 0x020e24000021f100 */
[----:B0-----:R4:W-:Y:S01]  /*e760*/  STG.E.U16 desc[UR36][R2.64], R5 ;  /* 0x0000000502007986 */ /* 0x0019e2000c101524 */
[----:B------:R-:W-:Y:S05]  /*e770*/  BRA `(.L_x_3561) ;  /* 0x0000000c00007947 */ /* 0x000fea0003800000 */
.L_x_3557:
        /* <DEDUP_REMOVED lines=8> */
.L_x_3565:
[----:B-----5:R-:W-:-:S05]  /*e800*/  F2FP.F16.F32.PACK_AB R18, RZ, R18 ;  /* 0x00000012ff12723e */ /* 0x020fca00000000ff */
[----:B------:R0:W-:Y:S01]  /*e810*/  STG.E.U16 desc[UR36][R2.64], R18 ;  /* 0x0000001202007986 */ /* 0x0001e2000c101524 */
[----:B------:R-:W-:Y:S05]  /*e820*/  BRA `(.L_x_3561) ;  /* 0x0000000800d47947 */ /* 0x000fea0003800000 */
.L_x_3564:
        /* <DEDUP_REMOVED lines=8> */
.L_x_3567:
[----:B-----5:R-:W-:-:S05]  /*e8b0*/  F2FP.F16.F32.PACK_AB R19, R19, R18 ;  /* 0x000000121313723e */ /* 0x020fca00000000ff */
[----:B------:R0:W-:Y:S01]  /*e8c0*/  STG.E desc[UR36][R2.64], R19 ;  /* 0x0000001302007986 */ /* 0x0001e2000c101924 */
[----:B------:R-:W-:Y:S05]  /*e8d0*/  BRA `(.L_x_3561) ;  /* 0x0000000800a87947 */ /* 0x000fea0003800000 */
.L_x_3566:
[----:B-----5:R-:W-:-:S06]  /*e8e0*/  FMUL.FTZ R4, R18, 1 ;  /* 0x3f80000012047820 */ /* 0x020fcc0000410000 */
[----:B------:R-:W0:Y:S02]  /*e8f0*/  F2F.F64.F32 R4, R4 ;  /* 0x0000000400047310 */ /* 0x000e240000201800 */
[----:B0-----:R0:W-:Y:S01]  /*e900*/  STG.E.64 desc[UR36][R2.64], R4 ;  /* 0x0000000402007986 */ /* 0x0011e2000c101b24 */
[----:B------:R-:W-:Y:S05]  /*e910*/  BRA `(.L_x_3561) ;  /* 0x0000000800987947 */ /* 0x000fea0003800000 */
.L_x_3556:
        /* <DEDUP_REMOVED lines=13> */
.L_x_3571:
        /* <DEDUP_REMOVED lines=16> */
.L_x_3574:
[----:B------:R-:W-:-:S04]  /*eaf0*/  SHF.R.U32.HI R18, RZ, 0x18, R18 ;  /* 0x00000018ff127819 */ /* 0x000fc80000011612 */
[----:B------:R-:W-:-:S04]  /*eb00*/  LOP3.LUT R5, R5, 0x80, R18, 0xf8, !PT ;  /* 0x0000008005057812 */ /* 0x000fc800078ef812 */
[----:B------:R-:W-:-:S07]  /*eb10*/  PRMT R0, R5, 0x7610, R0 ;  /* 0x0000761005007816 */ /* 0x000fce0000000000 */
.L_x_3573:
[----:B------:R-:W-:Y:S05]  /*eb20*/  BSYNC.RECONVERGENT B0 ;  /* 0x0000000000007941 */ /* 0x000fea0003800200 */
.L_x_3572:
[----:B------:R0:W-:Y:S01]  /*eb30*/  STG.E.U8 desc[UR36][R2.64], R0 ;  /* 0x0000000002007986 */ /* 0x0001e2000c101124 */
[----:B------:R-:W-:Y:S05]  /*eb40*/  BRA `(.L_x_3561) ;  /* 0x00000008000c7947 */ /* 0x000fea0003800000 */
.L_x_3570:
        /* <DEDUP_REMOVED lines=16> */
.L_x_3577:
[----:B------:R-:W-:-:S04]  /*ec50*/  SHF.R.U32.HI R18, RZ, 0x18, R18 ;  /* 0x00000018ff127819 */ /* 0x000fc80000011612 */
[----:B------:R-:W-:-:S04]  /*ec60*/  LOP3.LUT R5, R5, 0x80, R18, 0xf8, !PT ;  /* 0x0000008005057812 */ /* 0x000fc800078ef812 */
[----:B------:R-:W-:-:S07]  /*ec70*/  PRMT R0, R5, 0x7610, R0 ;  /* 0x0000761005007816 */ /* 0x000fce0000000000 */
.L_x_3576:
[----:B------:R-:W-:Y:S05]  /*ec80*/  BSYNC.RECONVERGENT B0 ;  /* 0x0000000000007941 */ /* 0x000fea0003800200 */
.L_x_3575:
[----:B------:R0:W-:Y:S01]  /*ec90*/  STG.E.U8 desc[UR36][R2.64], R0 ;  /* 0x0000000002007986 */ /* 0x0001e2000c101124 */
[----:B------:R-:W-:Y:S05]  /*eca0*/  BRA `(.L_x_3561) ;  /* 0x0000000400b47947 */ /* 0x000fea0003800000 */
.L_x_3569:
        /* <DEDUP_REMOVED lines=11> */
[----:B------:R-:W-:Y:S01]  /*ed60*/  HFMA2 R5, -RZ, RZ, 0, 1.5199184417724609375e-05 ;  /* 0x000000ffff057431 */ /* 0x000fe200000001ff */
        /* <DEDUP_REMOVED lines=9> */
.L_x_3579:
[----:B-----5:R-:W0:Y:S02]  /*ee00*/  F2I.U64.TRUNC R18, R18 ;  /* 0x0000001200127311 */ /* 0x020e24000020d800 */
[----:B0-----:R0:W-:Y:S01]  /*ee10*/  STG.E.64 desc[UR36][R2.64], R18 ;  /* 0x0000001202007986 */ /* 0x0011e2000c101b24 */
[----:B------:R-:W-:Y:S05]  /*ee20*/  BRA `(.L_x_3561) ;  /* 0x0000000400547947 */ /* 0x000fea0003800000 */
.L_x_3578:
[----:B-----5:R-:W0:Y:S02]  /*ee30*/  F2I.FTZ.U32.TRUNC.NTZ R5, R18 ;  /* 0x0000001200057305 */ /* 0x020e24000021f000 */
[----:B0-----:R0:W-:Y:S01]  /*ee40*/  STG.E desc[UR36][R2.64], R5 ;  /* 0x0000000502007986 */ /* 0x0011e2000c101924 */
[----:B------:R-:W-:Y:S05]  /*ee50*/  BRA `(.L_x_3561) ;  /* 0x0000000400487947 */ /* 0x000fea0003800000 */
.L_x_3568:
        /* <DEDUP_REMOVED lines=12> */
.L_x_3581:
        /* <DEDUP_REMOVED lines=10> */
.L_x_3580:
[----:B------:R-:W-:-:S09]  /*efc0*/  UISETP.NE.AND UP0, UPT, UR6, 0xf, UPT ;  /* 0x0000000f0600788c */ /* 0x000fd2000bf05270 */
[----:B------:R-:W-:Y:S05]  /*efd0*/  BRA.U !UP0, `(.L_x_3582) ;  /* 0x0000000108e07547 */ /* 0x000fea000b800000 */
[----:B------:R-:W-:-:S09]  /*efe0*/  UISETP.NE.AND UP0, UPT, UR6, 0x17, UPT ;  /* 0x000000170600788c */ /* 0x000fd2000bf05270 */
[----:B------:R-:W-:Y:S05]  /*eff0*/  BRA.U !UP0, `(.L_x_3583) ;  /* 0x00000001088c7547 */ /* 0x000fea000b800000 */
[----:B------:R-:W-:-:S09]  /*f000*/  UISETP.NE.AND UP0, UPT, UR6, 0x18, UPT ;  /* 0x000000180600788c */ /* 0x000fd2000bf05270 */
[----:B------:R-:W-:Y:S05]  /*f010*/  BRA.U !UP0, `(.L_x_3584) ;  /* 0x0000000108447547 */ /* 0x000fea000b800000 */
.L_x_3560:
        /* <DEDUP_REMOVED lines=16> */
.L_x_3585:
[----:B------:R-:W-:Y:S05]  /*f120*/  BRA `(.L_x_3561) ;  /* 0x0000000000947947 */ /* 0x000fea0003800000 */
.L_x_3584:
[----:B-----5:R-:W-:Y:S01]  /*f130*/  LOP3.LUT R4, R18, 0x7fffffff, RZ, 0xc0, !PT ;  /* 0x7fffffff12047812 */ /* 0x020fe200078ec0ff */
[----:B------:R-:W-:Y:S01]  /*f140*/  BSSY.RECONVERGENT B0, `(.L_x_3586) ;  /* 0x000000b000007945 */ /* 0x000fe20003800200 */
[----:B------:R-:W-:Y:S01]  /*f150*/  SHF.R.U32.HI R7, RZ, 0x18, R18 ;  /* 0x00000018ff077819 */ /* 0x000fe20000011612 */
[----:B------:R-:W-:Y:S01]  /*f160*/  IMAD.MOV.U32 R0, RZ, RZ, 0x7f ;  /* 0x0000007fff007424 */ /* 0x000fe200078e00ff */
        /* <DEDUP_REMOVED lines=8> */
.L_x_3587:
[----:B------:R-:W-:Y:S05]  /*f1f0*/  BSYNC.RECONVERGENT B0 ;  /* 0x0000000000007941 */ /* 0x000fea0003800200 */
.L_x_3586:
[----:B------:R-:W-:-:S05]  /*f200*/  LOP3.LUT R5, R0, 0x80, R7, 0xf8, !PT ;  /* 0x0000008000057812 */ /* 0x000fca00078ef807 */
[----:B------:R0:W-:Y:S01]  /*f210*/  STG.E.U8 desc[UR36][R2.64], R5 ;  /* 0x0000000502007986 */ /* 0x0001e2000c101124 */
[----:B------:R-:W-:Y:S05]  /*f220*/  BRA `(.L_x_3561) ;  /* 0x0000000000547947 */ /* 0x000fea0003800000 */
.L_x_3583:
        /* <DEDUP_REMOVED lines=11> */
.L_x_3589:
[----:B------:R-:W-:Y:S01]  /*f2e0*/  IMAD.MOV.U32 R0, RZ, RZ, 0x7f ;  /* 0x0000007fff007424 */ /* 0x000fe200078e00ff */
[----:B------:R-:W-:-:S04]  /*f2f0*/  ISETP.GT.U32.AND P0, PT, R4, 0x7f800000, PT ;  /* 0x7f8000000400780c */ /* 0x000fc80003f04070 */
[----:B------:R-:W-:-:S09]  /*f300*/  SEL R0, R0, 0x7c, P0 ;  /* 0x0000007c00007807 */ /* 0x000fd20000000000 */
.L_x_3590:
[----:B------:R-:W-:Y:S05]  /*f310*/  BSYNC.RECONVERGENT B0 ;  /* 0x0000000000007941 */ /* 0x000fea0003800200 */
.L_x_3588:
[----:B------:R-:W-:-:S04]  /*f320*/  SHF.R.U32.HI R5, RZ, 0x18, R18 ;  /* 0x00000018ff057819 */ /* 0x000fc80000011612 */
[----:B------:R-:W-:-:S05]  /*f330*/  LOP3.LUT R5, R0, 0x80, R5, 0xf8, !PT ;  /* 0x0000008000057812 */ /* 0x000fca00078ef805 */
[----:B------:R0:W-:Y:S01]  /*f340*/  STG.E.U8 desc[UR36][R2.64], R5 ;  /* 0x0000000502007986 */ /* 0x0001e2000c101124 */
[----:B------:R-:W-:Y:S05]  /*f350*/  BRA `(.L_x_3561) ;  /* 0x0000000000087947 */ /* 0x000fea0003800000 */
.L_x_3582:
[----:B-----5:R-:W-:-:S05]  /*f360*/  F2FP.BF16.F32.PACK_AB R18, RZ, R18 ;  /* 0x00000012ff12723e */ /* 0x020fca00000010ff */
[----:B------:R0:W-:Y:S02]  /*f370*/  STG.E.U16 desc[UR36][R2.64], R18 ;  /* 0x0000001202007986 */ /* 0x0001e4000c101524 */
.L_x_3561:
[----:B------:R-:W-:-:S07]  /*f380*/  VIADD R17, R17, 0x80 ;  /* 0x0000008011117836 */ /* 0x000fce0000000000 */
.L_x_3469:
[----:B------:R-:W-:Y:S05]  /*f390*/  BSYNC.RECONVERGENT B7 ;  /* 0x0000000000077941 */ /* 0x000fea0003800200 */
.L_x_3468:
[----:B------:R-:W5:Y:S02]  /*f3a0*/  LDCU UR4, c[0x0][0x380] ;  /* 0x00007000ff0477ac */ /* 0x000f640008000800 */
[----:B-----5:R-:W-:-:S13]  /*f3b0*/  ISETP.GE.AND P0, PT, R17, UR4, PT ;  /* 0x0000000411007c0c */ /* 0x020fda000bf06270 */
[----:B------:R-:W-:Y:S05]  /*f3c0*/  @P0 EXIT ;  /* 0x000000000000094d */ /* 0x000fea0003800000 */
[----:B------:R-:W5:Y:S01]  /*f3d0*/  LDCU UR4, c[0x0][0x388] ;  /* 0x00007100ff0477ac */ /* 0x000f620008000800 */
[----:B------:R-:W-:Y:S02]  /*f3e0*/  CS2R R22, SRZ ;  /* 0x0000000000167805 */ /* 0x000fe4000001ff00 */
[----:B0-----:R-:W-:Y:S01]  /*f3f0*/  MOV R0, RZ ;  /* 0x000000ff00007202 */ /* 0x001fe20000000f00 */
[----:B------:R-:W-:Y:S01]  /*f400*/  IMAD.MOV.U32 R16, RZ, RZ, RZ ;  /* 0x000000ffff107224 */ /* 0x000fe200078e00ff */
        /* <DEDUP_REMOVED lines=375> */
.L_x_3591:
[----:B------:R-:W1:Y:S01]  /*10b80*/  LDCU.64 UR8, c[0x0][0x650] ;  /* 0x0000ca00ff0877ac */ /* 0x000e620008000a00 */
[----:B------:R-:W-:Y:S01]  /*10b90*/  BSSY.RECONVERGENT B6, `(.L_x_3592) ;  /* 0x0000104000067945 */ /* 0x000fe20003800200 */
[----:B------:R-:W0:Y:S01]  /*10ba0*/  LDCU.64 UR6, c[0x0][0x648] ;  /* 0x0000c900ff0677ac */ /* 0x000e220008000a00 */
[----:B------:R-:W-:-:S04]  /*10bb0*/  UPRMT UR4, UR39, 0x7771, URZ ;  /* 0x0000777127047896 */ /* 0x000fc800080000ff */
[----:B------:R-:W-:Y:S01]  /*10bc0*/  UISETP.GT.AND UP0, UPT, UR4, 0x9, UPT ;  /* 0x000000090400788c */ /* 0x000fe2000bf04270 */
[----:B-1234-:R-:W-:Y:S02]  /*10bd0*/  IADD3 R2, P1, PT, R0, UR8, RZ ;  /* 0x0000000800027c10 */ /* 0x01efe4000ff3e0ff */
[----:B0-----:R-:W-:-:S03]  /*10be0*/  IADD3 R16, P0, PT, R16, UR6, RZ ;  /* 0x0000000610107c10 */ /* 0x001fc6000ff1e0ff */
[----:B------:R-:W-:Y:S01]  /*10bf0*/  IMAD.X R3, RZ, RZ, UR9, P1 ;  /* 0x00000009ff037e24 */ /* 0x000fe200088e06ff */
[----:B------:R-:W-:Y:S02]  /*10c00*/  IADD3.X R17, PT, PT, RZ, UR7, RZ, P0, !PT ;  /* 0x00000007ff117c10 */ /* 0x000fe400087fe4ff */
        /* <DEDUP_REMOVED lines=13> */
.L_x_3596:
[----:B------:R-:W2:Y:S01]  /*10ce0*/  LDG.E.U8 R2, desc[UR36][R2.64] ;  /* 0x0000002402027981 */ /* 0x000ea2000c1e1100 */
[----:B------:R-:W-:Y:S01]  /*10cf0*/  HFMA2 R19, -RZ, RZ, 0, 0 ;  /* 0x00000000ff137431 */ /* 0x000fe200000001ff */
[----:B--2---:R-:W-:Y:S01]  /*10d00*/  I2FP.F32.U32 R18, R2 ;  /* 0x0000000200127245 */ /* 0x004fe20000201000 */
[----:B------:R-:W-:Y:S06]  /*10d10*/  BRA `(.L_x_3598) ;  /* 0x0000000c00ac7947 */ /* 0x000fec0003800000 */
.L_x_3595:
        /* <DEDUP_REMOVED lines=10> */
.L_x_3600:
[----:B------:R-:W2:Y:S01]  /*10dc0*/  LDG.E R2, desc[UR36][R2.64] ;  /* 0x0000002402027981 */ /* 0x000ea2000c1e1900 */
[----:B------:R-:W-:Y:S01]  /*10dd0*/  IMAD.MOV.U32 R19, RZ, RZ, RZ ;  /* 0x000000ffff137224 */ /* 0x000fe200078e00ff */
[----:B--2---:R-:W-:Y:S01]  /*10de0*/  I2FP.F32.S32 R18, R2 ;  /* 0x0000000200127245 */ /* 0x004fe20000201400 */
[----:B------:R-:W-:Y:S06]  /*10df0*/  BRA `(.L_x_3598) ;  /* 0x0000000c00747947 */ /* 0x000fec0003800000 */
.L_x_3599:
[----:B------:R-:W2:Y:S01]  /*10e00*/  LDG.E.U16 R2, desc[UR36][R2.64] ;  /* 0x0000002402027981 */ /* 0x000ea2000c1e1500 */
[----:B------:R-:W-:Y:S01]  /*10e10*/  MOV R19, RZ ;  /* 0x000000ff00137202 */ /* 0x000fe20000000f00 */
[----:B--2---:R2:W3:Y:S01]  /*10e20*/  I2F.S16 R18, R2 ;  /* 0x0000000200127306 */ /* 0x0044e20000101400 */
[----:B------:R-:W-:Y:S05]  /*10e30*/  BRA `(.L_x_3598) ;  /* 0x0000000c00647947 */ /* 0x000fea0003800000 */
.L_x_3594:
        /* <DEDUP_REMOVED lines=9> */
.L_x_3602:
[----:B------:R-:W2:Y:S01]  /*10ed0*/  LDG.E.U16 R2, desc[UR36][R2.64] ;  /* 0x0000002402027981 */ /* 0x000ea2000c1e1500 */
[----:B------:R-:W-:Y:S02]  /*10ee0*/  IMAD.MOV.U32 R19, RZ, RZ, RZ ;  /* 0x000000ffff137224 */ /* 0x000fe400078e00ff */
[----:B--2---:R-:W-:Y:S01]  /*10ef0*/  HADD2.F32 R18, -RZ, R2.H0_H0 ;  /* 0x20000002ff127230 */ /* 0x004fe20000004100 */
[----:B------:R-:W-:Y:S06]  /*10f00*/  BRA `(.L_x_3598) ;  /* 0x0000000c00307947 */ /* 0x000fec0003800000 */
.L_x_3601:
        /* <DEDUP_REMOVED lines=8> */
.L_x_3604:
[----:B------:R-:W2:Y:S02]  /*10f90*/  LDG.E R2, desc[UR36][R2.64] ;  /* 0x0000002402027981 */ /* 0x000ea4000c1e1900 */
[--C-:B--2---:R-:W-:Y:S02]  /*10fa0*/  HADD2.F32 R18, -RZ, R2.reuse.H0_H0 ;  /* 0x20000002ff127230 */ /* 0x104fe40000004100 */
[----:B------:R-:W-:Y:S01]  /*10fb0*/  HADD2.F32 R19, -RZ, R2.H1_H1 ;  /* 0x30000002ff137230 */ /* 0x000fe20000004100 */
[----:B------:R-:W-:Y:S06]  /*10fc0*/  BRA `(.L_x_3598) ;  /* 0x0000000c00007947 */ /* 0x000fec0003800000 */
.L_x_3603:
[----:B------:R-:W2:Y:S01]  /*10fd0*/  LDG.E.64 R2, desc[UR36][R2.64] ;  /* 0x0000002402027981 */ /* 0x000ea2000c1e1b00 */
[----:B------:R-:W-:Y:S01]  /*10fe0*/  UMOV UR4, 0xf0000000 ;  /* 0xf000000000047882 */ /* 0x000fe20000000000 */
[----:B------:R-:W-:Y:S01]  /*10ff0*/  UMOV UR5, 0x380fffff ;  /* 0x380fffff00057882 */ /* 0x000fe20000000000 */
[----:B------:R-:W-:Y:S01]  /*11000*/  MOV R19, RZ ;  /* 0x000000ff00137202 */ /* 0x000fe20000000f00 */
        /* <DEDUP_REMOVED lines=8> */
.L_x_3593:
        /* <DEDUP_REMOVED lines=13> */
.L_x_3607:
        /* <DEDUP_REMOVED lines=22> */
.L_x_3606:
        /* <DEDUP_REMOVED lines=8> */
[----:B------:R-:W-:Y:S02]  /*11340*/  HFMA2 R19, -RZ, RZ, 0, 0 ;  /* 0x00000000ff137431 */ /* 0x000fe400000001ff */
[----:B--2---:R-:W-:-:S05]  /*11350*/  IMAD.SHL.U32 R18, R18, 0x1000000, RZ ;  /* 0x0100000012127824 */ /* 0x004fca00078e00ff */
        /* <DEDUP_REMOVED lines=16> */
.L_x_3609:
[----:B------:R-:W2:Y:S01]  /*11460*/  LDG.E.U8 R2, desc[UR36][R2.64] ;  /* 0x0000002402027981 */ /* 0x000ea2000c1e1100 */
[----:B------:R-:W-:Y:S01]  /*11470*/  MOV R19, RZ ;  /* 0x000000ff00137202 */ /* 0x000fe20000000f00 */
        /* <DEDUP_REMOVED lines=11> */
.L_x_3608:
[----:B------:R-:W2:Y:S01]  /*11530*/  LDG.E.U16 R2, desc[UR36][R2.64] ;  /* 0x0000002402027981 */ /* 0x000ea2000c1e1500 */
[----:B------:R-:W-:Y:S02]  /*11540*/  IMAD.MOV.U32 R19, RZ, RZ, RZ ;  /* 0x000000ffff137224 */ /* 0x000fe400078e00ff */
[----:B--2---:R-:W-:Y:S01]  /*11550*/  IMAD.U32 R18, R2, 0x10000, RZ ;  /* 0x0001000002127824 */ /* 0x004fe200078e00ff */
[----:B------:R-:W-:Y:S06]  /*11560*/  BRA `(.L_x_3598) ;  /* 0x0000000400987947 */ /* 0x000fec0003800000 */
.L_x_3605:
        /* <DEDUP_REMOVED lines=12> */
.L_x_3612:
        /* <DEDUP_REMOVED lines=20> */
.L_x_3614:
[----:B------:R-:W-:Y:S05]  /*11770*/  BSYNC.RECONVERGENT B0 ;  /* 0x0000000000007941 */ /* 0x000fea0003800200 */
.L_x_3613:
[----:B------:R-:W-:Y:S01]  /*11780*/  IMAD.SHL.U32 R0, R0, 0x100000, RZ ;  /* 0x0010000000007824 */ /* 0x000fe200078e00ff */
[----:B------:R-:W-:-:S04]  /*11790*/  LEA R2, R2, 0x3b800000, 0x17 ;  /* 0x3b80000002027811 */ /* 0x000fc800078eb8ff */
[----:B------:R-:W-:Y:S01]  /*117a0*/  LOP3.LUT R18, R2, R0, R7, 0xfe, !PT ;  /* 0x0000000002127212 */ /* 0x000fe200078efe07 */
[----:B------:R-:W-:Y:S06]  /*117b0*/  BRA `(.L_x_3598) ;  /* 0x0000000400047947 */ /* 0x000fec0003800000 */
.L_x_3611:
        /* <DEDUP_REMOVED lines=20> */
.L_x_3616:
[----:B------:R-:W-:Y:S05]  /*11900*/  BSYNC.RECONVERGENT B0 ;  /* 0x0000000000007941 */ /* 0x000fea0003800200 */
.L_x_3615:
[----:B------:R-:W-:Y:S01]  /*11910*/  IMAD.SHL.U32 R0, R0, 0x200000, RZ ;  /* 0x0020000000007824 */ /* 0x000fe200078e00ff */
[----:B------:R-:W-:-:S04]  /*11920*/  LEA R2, R2, 0x37800000, 0x17 ;  /* 0x3780000002027811 */ /* 0x000fc800078eb8ff */
[----:B------:R-:W-:Y:S01]  /*11930*/  LOP3.LUT R18, R2, R0, R7, 0xfe, !PT ;  /* 0x0000000002127212 */ /* 0x000fe200078efe07 */
[----:B------:R-:W-:Y:S06]  /*11940*/  BRA `(.L_x_3598) ;  /* 0x0000000000a07947 */ /* 0x000fec0003800000 */
.L_x_3610:
[----:B------:R-:W-:-:S09]  /*11950*/  UISETP.NE.AND UP0, UPT, UR4, 0x1c, UPT ;  /* 0x0000001c0400788c */ /* 0x000fd2000bf05270 */
[----:B------:R-:W-:Y:S05]  /*11960*/  BRA.U !UP0, `(.L_x_3617) ;  /* 0x00000001088c7547 */ /* 0x000fea000b800000 */
[----:B------:R-:W-:-:S09]  /*11970*/  UISETP.NE.AND UP0, UPT, UR4, 0x1d, UPT ;  /* 0x0000001d0400788c */ /* 0x000fd2000bf05270 */
[----:B------:R-:W-:Y:S05]  /*11980*/  BRA.U !UP0, `(.L_x_3618) ;  /* 0x0000000108747547 */ /* 0x000fea000b800000 */
[----:B------:R-:W-:-:S09]  /*11990*/  UISETP.NE.AND UP0, UPT, UR4, 0x2c, UPT ;  /* 0x0000002c0400788c */ /* 0x000fd2000bf05270 */
[----:B------:R-:W-:Y:S05]  /*119a0*/  BRA.U UP0, `(.L_x_3597) ;  /* 0x0000000100247547 */ /* 0x000fea000b800000 */
[----:B------:R-:W2:Y:S01]  /*119b0*/  LDG.E.U8 R2, desc[UR36][R2.64] ;  /* 0x0000002402027981 */ /* 0x000ea2000c1e1100 */
[----:B------:R-:W-:Y:S01]  /*119c0*/  MOV R19, RZ ;  /* 0x000000ff00137202 */ /* 0x000fe20000000f00 */
[----:B------:R-:W-:Y:S01]  /*119d0*/  IMAD.MOV.U32 R18, RZ, RZ, 0x400000 ;  /* 0x00400000ff127424 */ /* 0x000fe200078e00ff */
[----:B--2---:R-:W-:-:S13]  /*119e0*/  ISETP.NE.AND P0, PT, R2, RZ, PT ;  /* 0x000000ff0200720c */ /* 0x004fda0003f05270 */
[----:B------:R-:W-:Y:S05]  /*119f0*/  @!P0 BRA `(.L_x_3598) ;  /* 0x0000000000748947 */ /* 0x000fea0003800000 */
[----:B------:R-:W-:-:S13]  /*11a00*/  ISETP.NE.AND P0, PT, R2, 0xff, PT ;  /* 0x000000ff0200780c */ /* 0x000fda0003f05270 */
[----:B------:R-:W-:Y:S01]  /*11a10*/  @!P0 IMAD.MOV.U32 R18, RZ, RZ, 0x7f800001 ;  /* 0x7f800001ff128424 */ /* 0x000fe200078e00ff */
[----:B------:R-:W-:Y:S01]  /*11a20*/  @P0 SHF.L.U32 R18, R2, 0x17, RZ ;  /* 0x0000001702120819 */ /* 0x000fe200000006ff */
[----:B------:R-:W-:Y:S06]  /*11a30*/  BRA `(.L_x_3598) ;  /* 0x0000000000647947 */ /* 0x000fec0003800000 */
.L_x_3597:
        /* <DEDUP_REMOVED lines=12> */
[----:B---3--:R-:W-:Y:S01]  /*11b00*/  IMAD.U32 R10, RZ, RZ, UR8 ;  /* 0x00000008ff0a7e24 */ /* 0x008fe2000f8e00ff */
[----:B------:R-:W-:-:S07]  /*11b10*/  MOV R11, UR9 ;  /* 0x00000009000b7c02 */ /* 0x000fce0008000f00 */
[----:B------:R-:W-:-:S07]  /*11b20*/  LEPC R20, `(.L_x_3619) ;  /* 0x000000001014794e */ /* 0x000fce0000000000 */
[----:B--2---:R-:W-:Y:S05]  /*11b30*/  CALL.ABS.NOINC R2 ;  /* 0x0000000002007343 */ /* 0x004fea0003c00000 */
.L_x_3619:
[----:B------:R-:W-:Y:S01]  /*11b40*/  CS2R R18, SRZ ;  /* 0x0000000000127805 */ /* 0x000fe2000001ff00 */
[----:B------:R-:W-:Y:S06]  /*11b50*/  BRA `(.L_x_3598) ;  /* 0x00000000001c7947 */ /* 0x000fec0003800000 */
.L_x_3618:
[----:B------:R-:W2:Y:S01]  /*11b60*/  LDG.E.64 R2, desc[UR36][R2.64] ;  /* 0x0000002402027981 */ /* 0x000ea2000c1e1b00 */
[----:B------:R-:W-:Y:S01]  /*11b70*/  IMAD.MOV.U32 R19, RZ, RZ, RZ ;  /* 0x000000ffff137224 */ /* 0x000fe200078e00ff */
[----:B--2---:R0:W1:Y:S02]  /*11b80*/  I2F.U64 R18, R2 ;  /* 0x0000000200127312 */ /* 0x0040640000301000 */
[----:B01----:R-:W-:Y:S05]  /*11b90*/  BRA `(.L_x_3598) ;  /* 0x00000000000c7947 */ /* 0x003fea0003800000 */
.L_x_3617:
[----:B------:R-:W2:Y:S01]  /*11ba0*/  LDG.E R2, desc[UR36][R2.64] ;  /* 0x0000002402027981 */ /* 0x000ea2000c1e1900 */
[----:B------:R-:W-:Y:S01]  /*11bb0*/  IMAD.MOV.U32 R19, RZ, RZ, RZ ;  /* 0x000000ffff137224 */ /* 0x000fe200078e00ff */
[----:B--2---:R-:W-:-:S07]  /*11bc0*/  I2FP.F32.U32 R18, R2 ;  /* 0x0000000200127245 */ /* 0x004fce0000201000 */
.L_x_3598:
[----:B------:R-:W-:Y:S05]  /*11bd0*/  BSYNC.RECONVERGENT B6 ;  /* 0x0000000000067941 */ /* 0x000fea0003800200 */
.L_x_3592:
        /* <DEDUP_REMOVED lines=19> */
.L_x_3624:
[----:B------:R-:W2:Y:S02]  /*11d10*/  LDG.E.U8 R2, desc[UR36][R2.64] ;  /* 0x0000002402027981 */ /* 0x000ea4000c1e1100 */
[----:B--2---:R-:W-:-:S04]  /*11d20*/  ISETP.NE.AND P0, PT, R2, RZ, PT ;  /* 0x000000ff0200720c */ /* 0x004fc80003f05270 */
[----:B------:R-:W-:Y:S01]  /*11d30*/  P2R R23, PR, RZ, 0x1 ;  /* 0x00000001ff177803 */ /* 0x000fe20000000000 */
[----:B------:R-:W-:Y:S08]  /*11d40*/  BRA `(.L_x_3626) ;  /* 0x0000000800947947 */ /* 0x000ff00003800000 */
.L_x_3623:
        /* <DEDUP_REMOVED lines=11> */
.L_x_3628:
[----:B------:R-:W2:Y:S02]  /*11e00*/  LDG.E R2, desc[UR36][R2.64] ;  /* 0x0000002402027981 */ /* 0x000ea4000c1e1900 */
[----:B--2---:R-:W-:-:S04]  /*11e10*/  ISETP.NE.AND P0, PT, R2, RZ, PT ;  /* 0x000000ff0200720c */ /* 0x004fc80003f05270 */
[----:B------:R-:W-:Y:S01]  /*11e20*/  P2R R23, PR, RZ, 0x1 ;  /* 0x00000001ff177803 */ /* 0x000fe20000000000 */
[----:B------:R-:W-:Y:S08]  /*11e30*/  BRA `(.L_x_3626) ;  /* 0x0000000800587947 */ /* 0x000ff00003800000 */
.L_x_3627:
[----:B------:R-:W2:Y:S02]  /*11e40*/  LDG.E.U16 R2, desc[UR36][R2.64] ;  /* 0x0000002402027981 */ /* 0x000ea4000c1e1500 */
[----:B--2---:R-:W-:-:S04]  /*11e50*/  ISETP.NE.AND P0, PT, R2, RZ, PT ;  /* 0x000000ff0200720c */ /* 0x004fc80003f05270 */
[----:B------:R-:W-:Y:S01]  /*11e60*/  P2R R23, PR, RZ, 0x1 ;  /* 0x00000001ff177803 */ /* 0x000fe20000000000 */
[----:B------:R-:W-:Y:S08]  /*11e70*/  BRA `(.L_x_3626) ;  /* 0x0000000800487947 */ /* 0x000ff00003800000 */
.L_x_3622:
        /* <DEDUP_REMOVED lines=10> */
.L_x_3630:
[----:B------:R-:W2:Y:S02]  /*11f20*/  LDG.E.U16 R0, desc[UR36][R2.64] ;  /* 0x0000002402007981 */ /* 0x000ea4000c1e1500 */
[----:B--2---:R-:W-:-:S05]  /*11f30*/  HADD2.F32 R0, -RZ, R0.H0_H0 ;  /* 0x20000000ff007230 */ /* 0x004fca0000004100 */
[----:B------:R-:W-:-:S04]  /*11f40*/  FSETP.NEU.FTZ.AND P0, PT, R0, RZ, PT ;  /* 0x000000ff0000720b */ /* 0x000fc80003f1d000 */
[----:B------:R-:W-:Y:S01]  /*11f50*/  P2R R23, PR, RZ, 0x1 ;  /* 0x00000001ff177803 */ /* 0x000fe20000000000 */
[----:B------:R-:W-:Y:S08]  /*11f60*/  BRA `(.L_x_3626) ;  /* 0x00000008000c7947 */ /* 0x000ff00003800000 */
.L_x_3629:
        /* <DEDUP_REMOVED lines=12> */
.L_x_3632:
        /* <DEDUP_REMOVED lines=10> */
.L_x_3631:
[----:B------:R-:W2:Y:S02]  /*120d0*/  LDG.E.64 R2, desc[UR36][R2.64] ;  /* 0x0000002402027981 */ /* 0x000ea4000c1e1b00 */
[----:B--2---:R-:W0:Y:S02]  /*120e0*/  DSETP.NEU.AND P0, PT, R2, RZ, PT ;  /* 0x000000ff0200722a */ /* 0x004e240003f0d000 */
[----:B0-----:R-:W-:Y:S01]  /*120f0*/  P2R R23, PR, RZ, 0x1 ;  /* 0x00000001ff177803 */ /* 0x001fe20000000000 */
[----:B------:R-:W-:Y:S06]  /*12100*/  BRA `(.L_x_3626) ;  /* 0x0000000400a47947 */ /* 0x000fec0003800000 */
.L_x_3621:
        /* <DEDUP_REMOVED lines=12> */
.L_x_3635:
        /* <DEDUP_REMOVED lines=9> */
.L_x_3634:
        /* <DEDUP_REMOVED lines=10> */
.L_x_3637:
        /* <DEDUP_REMOVED lines=12> */
.L_x_3636:
[----:B------:R-:W2:Y:S02]  /*123c0*/  LDG.E.U16 R0, desc[UR36][R2.64] ;  /* 0x0000002402007981 */ /* 0x000ea4000c1e1500 */
[----:B--2---:R-:W-:-:S04]  /*123d0*/  SHF.L.U32 R0, R0, 0x10, RZ ;  /* 0x0000001000007819 */ /* 0x004fc800000006ff */
[----:B------:R-:W-:-:S04]  /*123e0*/  FSETP.NEU.FTZ.AND P0, PT, R0, RZ, PT ;  /* 0x000000ff0000720b */ /* 0x000fc80003f1d000 */
[----:B------:R-:W-:Y:S01]  /*123f0*/  P2R R23, PR, RZ, 0x1 ;  /* 0x00000001ff177803 */ /* 0x000fe20000000000 */
[----:B------:R-:W-:Y:S08]  /*12400*/  BRA `(.L_x_3626) ;  /* 0x0000000000e47947 */ /* 0x000ff00003800000 */
.L_x_3633:
        /* <DEDUP_REMOVED lines=12> */
.L_x_3640:
[----:B------:R-:W2:Y:S02]  /*124d0*/  LDG.E.U8 R2, desc[UR36][R2.64] ;  /* 0x0000002402027981 */ /* 0x000ea4000c1e1100 */
[----:B--2---:R-:W-:-:S04]  /*124e0*/  ISETP.NE.AND P0, PT, R2, RZ, PT ;  /* 0x000000ff0200720c */ /* 0x004fc80003f05270 */
[----:B------:R-:W-:Y:S01]  /*124f0*/  P2R R23, PR, RZ, 0x1 ;  /* 0x00000001ff177803 */ /* 0x000fe20000000000 */
[----:B------:R-:W-:Y:S08]  /*12500*/  BRA `(.L_x_3626) ;  /* 0x0000000000a47947 */ /* 0x000ff00003800000 */
.L_x_3639:
[----:B------:R-:W2:Y:S02]  /*12510*/  LDG.E.U8 R2, desc[UR36][R2.64] ;  /* 0x0000002402027981 */ /* 0x000ea4000c1e1100 */
[----:B--2---:R-:W-:-:S04]  /*12520*/  ISETP.NE.AND P0, PT, R2, RZ, PT ;  /* 0x000000ff0200720c */ /* 0x004fc80003f05270 */
[----:B------:R-:W-:Y:S01]  /*12530*/  P2R R23, PR, RZ, 0x1 ;  /* 0x00000001ff177803 */ /* 0x000fe20000000000 */
[----:B------:R-:W-:Y:S08]  /*12540*/  BRA `(.L_x_3626) ;  /* 0x0000000000947947 */ /* 0x000ff00003800000 */
.L_x_3638:
        /* <DEDUP_REMOVED lines=10> */
.L_x_3625:
        /* <DEDUP_REMOVED lines=8> */
[----:B0-----:R-:W-:Y:S02]  /*12670*/  IMAD.U32 R4, RZ, RZ, UR4 ;  /* 0x00000004ff047e24 */ /* 0x001fe4000f8e00ff */
[----:B------:R-:W-:Y:S01]  /*12680*/  IMAD.U32 R5, RZ, RZ, UR5 ;  /* 0x00000005ff057e24 */ /* 0x000fe2000f8e00ff */
[----:B-1----:R-:W-:Y:S01]  /*12690*/  MOV R6, UR6 ;  /* 0x0000000600067c02 */ /* 0x002fe20008000f00 */
[----:B------:R-:W-:-:S02]  /*126a0*/  IMAD.U32 R7, RZ, RZ, UR7 ;  /* 0x00000007ff077e24 */ /* 0x000fc4000f8e00ff */
[----:B----4-:R-:W-:Y:S01]  /*126b0*/  IMAD.U32 R10, RZ, RZ, UR8 ;  /* 0x00000008ff0a7e24 */ /* 0x010fe2000f8e00ff */
[----:B------:R-:W-:-:S07]  /*126c0*/  MOV R11, UR9 ;  /* 0x00000009000b7c02 */ /* 0x000fce0008000f00 */
[----:B------:R-:W-:-:S07]  /*126d0*/  LEPC R20, `(.L_x_3643) ;  /* 0x000000001014794e */ /* 0x000fce0000000000 */
[----:B--23-5:R-:W-:Y:S05]  /*126e0*/  CALL.ABS.NOINC R2 ;  /* 0x0000000002007343 */ /* 0x02cfea0003c00000 */
.L_x_3643:
[----:B------:R-:W-:-:S04]  /*126f0*/  PLOP3.LUT P0, PT, PT, PT, PT, 0x8, 0x80 ;  /* 0x000000000080781c */ /* 0x000fc80003f0e170 */
[----:B------:R-:W-:Y:S01]  /*12700*/  P2R R23, PR, RZ, 0x1 ;  /* 0x00000001ff177803 */ /* 0x000fe20000000000 */
[----:B------:R-:W-:Y:S08]  /*12710*/  BRA `(.L_x_3626) ;  /* 0x0000000000207947 */ /* 0x000ff00003800000 */
.L_x_3642:
[----:B------:R-:W2:Y:S02]  /*12720*/  LDG.E.64 R2, desc[UR36][R2.64] ;  /* 0x0000002402027981 */ /* 0x000ea4000c1e1b00 */
[----:B--2---:R-:W-:-:S04]  /*12730*/  ISETP.NE.U32.AND P0, PT, R2, RZ, PT ;  /* 0x000000ff0200720c */ /* 0x004fc80003f05070 */
[----:B------:R-:W-:-:S04]  /*12740*/  ISETP.NE.AND.EX P0, PT, R3, RZ, PT, P0 ;  /* 0x000000ff0300720c */ /* 0x000fc80003f05300 */
[----:B------:R-:W-:Y:S01]  /*12750*/  P2R R23, PR, RZ, 0x1 ;  /* 0x00000001ff177803 */ /* 0x000fe20000000000 */
[----:B------:R-:W-:Y:S08]  /*12760*/  BRA `(.L_x_3626) ;  /* 0x00000000000c7947 */ /* 0x000ff00003800000 */
.L_x_3641:
[----:B------:R-:W2:Y:S02]  /*12770*/  LDG.E R2, desc[UR36][R2.64] ;  /* 0x0000002402027981 */ /* 0x000ea4000c1e1900 */
[----:B--2---:R-:W-:-:S04]  /*12780*/  ISETP.NE.AND P0, PT, R2, RZ, PT ;  /* 0x000000ff0200720c */ /* 0x004fc80003f05270 */
[----:B------:R-:W-:-:S09]  /*12790*/  P2R R23, PR, RZ, 0x1 ;  /* 0x00000001ff177803 */ /* 0x000fd20000000000 */
.L_x_3626:
[----:B------:R-:W-:Y:S05]  /*127a0*/  BSYNC.RECONVERGENT B6 ;  /* 0x0000000000067941 */ /* 0x000fea0003800200 */
.L_x_3620:
        /* <DEDUP_REMOVED lines=17> */
.L_x_3647:
[----:B------:R1:W5:Y:S01]  /*128c0*/  LDG.E.U8 R2, desc[UR36][R4.64] ;  /* 0x0000002404027981 */ /* 0x000362000c1e1100 */
[----:B------:R-:W-:Y:S01]  /*128d0*/  IMAD.MOV.U32 R3, RZ, RZ, RZ ;  /* 0x000000ffff037224 */ /* 0x000fe200078e00ff */
[----:B------:R-:W-:Y:S06]  /*128e0*/  BRA `(.L_x_3649) ;  /* 0x0000000c00407947 */ /* 0x000fec0003800000 */
.L_x_3646:
        /* <DEDUP_REMOVED lines=8> */
.L_x_3651:
[----:B------:R-:W2:Y:S02]  /*12970*/  LDG.E R2, desc[UR36][R4.64] ;  /* 0x0000002404027981 */ /* 0x000ea4000c1e1900 */
[----:B--2---:R-:W-:Y:S01]  /*12980*/  SHF.R.S32.HI R3, RZ, 0x1f, R2 ;  /* 0x0000001fff037819 */ /* 0x004fe20000011402 */
[----:B------:R-:W-:Y:S06]  /*12990*/  BRA `(.L_x_3649) ;  /* 0x0000000c00147947 */ /* 0x000fec0003800000 */
.L_x_3650:
[----:B------:R-:W2:Y:S02]  /*129a0*/  LDG.E.S16 R2, desc[UR36][R4.64] ;  /* 0x0000002404027981 */ /* 0x000ea4000c1e1700 */
[----:B--2---:R-:W-:Y:S01]  /*129b0*/  SHF.R.S32.HI R3, RZ, 0x1f, R2 ;  /* 0x0000001fff037819 */ /* 0x004fe20000011402 */
[----:B------:R-:W-:Y:S06]  /*129c0*/  BRA `(.L_x_3649) ;  /* 0x0000000c00087947 */ /* 0x000fec0003800000 */
.L_x_3645:
        /* <DEDUP_REMOVED lines=9> */
.L_x_3653:
[----:B------:R-:W2:Y:S02]  /*12a60*/  LDG.E.U16 R4, desc[UR36][R4.64] ;  /* 0x0000002404047981 */ /* 0x000ea4000c1e1500 */
[----:B--2---:R-:W-:-:S06]  /*12a70*/  HADD2.F32 R2, -RZ, R4.H0_H0 ;  /* 0x20000004ff027230 */ /* 0x004fcc0000004100 */
[----:B------:R-:W0:Y:S02]  /*12a80*/  F2I.S64.TRUNC R2, R2 ;  /* 0x0000000200027311 */ /* 0x000e24000020d900 */
[----:B0-----:R-:W-:Y:S05]  /*12a90*/  BRA `(.L_x_3649) ;  /* 0x0000000800d47947 */ /* 0x001fea0003800000 */
.L_x_3652:
        /* <DEDUP_REMOVED lines=9> */
.L_x_3655:
[----:B------:R-:W2:Y:S02]  /*12b30*/  LDG.E.U16 R4, desc[UR36][R4.64] ;  /* 0x0000002404047981 */ /* 0x000ea4000c1e1500 */
[----:B--2---:R-:W-:-:S06]  /*12b40*/  HADD2.F32 R2, -RZ, R4.H0_H0 ;  /* 0x20000004ff027230 */ /* 0x004fcc0000004100 */
[----:B------:R-:W0:Y:S02]  /*12b50*/  F2I.S64.TRUNC R2, R2 ;  /* 0x0000000200027311 */ /* 0x000e24000020d900 */
[----:B0-----:R-:W-:Y:S05]  /*12b60*/  BRA `(.L_x_3649) ;  /* 0x0000000800a07947 */ /* 0x001fea0003800000 */
.L_x_3654:
[----:B------:R-:W2:Y:S02]  /*12b70*/  LDG.E.64 R2, desc[UR36][R4.64] ;  /* 0x0000002404027981 */ /* 0x000ea4000c1e1b00 */
[----:B--2---:R-:W0:Y:S02]  /*12b80*/  F2I.S64.F64.TRUNC R2, R2 ;  /* 0x0000000200027311 */ /* 0x004e24000030d900 */
[----:B0-----:R-:W-:Y:S05]  /*12b90*/  BRA `(.L_x_3649) ;  /* 0x0000000800947947 */ /* 0x001fea0003800000 */
.L_x_3644:
        /* <DEDUP_REMOVED lines=13> */
.L_x_3658:
[----:B------:R-:W2:Y:S02]  /*12c70*/  LDG.E.64 R2, desc[UR36][R4.64] ;  /* 0x0000002404027981 */ /* 0x000ea4000c1e1b00 */
[----:B--2---:R-:W0:Y:S02]  /*12c80*/  F2I.S64.F64.TRUNC R2, R2 ;  /* 0x0000000200027311 */ /* 0x004e24000030d900 */
[----:B0-----:R-:W-:Y:S05]  /*12c90*/  BRA `(.L_x_3649) ;  /* 0x0000000800547947 */ /* 0x001fea0003800000 */
.L_x_3657:
        /* <DEDUP_REMOVED lines=26> */
.L_x_3660:
        /* <DEDUP_REMOVED lines=13> */
.L_x_3659:
[----:B------:R-:W2:Y:S02]  /*12f10*/  LDG.E.U16 R2, desc[UR36][R4.64] ;  /* 0x0000002404027981 */ /* 0x000ea4000c1e1500 */
[----:B--2---:R-:W-:-:S06]  /*12f20*/  IMAD.U32 R2, R2, 0x10000, RZ ;  /* 0x0001000002027824 */ /* 0x004fcc00078e00ff */
[----:B------:R-:W0:Y:S02]  /*12f30*/  F2I.S64.TRUNC R2, R2 ;  /* 0x0000000200027311 */ /* 0x000e24000020d900 */
[----:B0-----:R-:W-:Y:S05]  /*12f40*/  BRA `(.L_x_3649) ;  /* 0x0000000400a87947 */ /* 0x001fea0003800000 */
.L_x_3656:
        /* <DEDUP_REMOVED lines=11> */
.L_x_3663:
        /* <DEDUP_REMOVED lines=21> */
.L_x_3667:
[----:B------:R-:W-:Y:S05]  /*13150*/  BSYNC.RECONVERGENT B1 ;  /* 0x0000000000017941 */ /* 0x000fea0003800200 */
.L_x_3666:
[----:B------:R-:W-:Y:S01]  /*13160*/  IMAD.SHL.U32 R0, R0, 0x100000, RZ ;  /* 0x0010000000007824 */ /* 0x000fe200078e00ff */
[----:B------:R-:W-:-:S04]  /*13170*/  LEA R2, R2, 0x3b800000, 0x17 ;  /* 0x3b80000002027811 */ /* 0x000fc800078eb8ff */
[----:B------:R-:W-:-:S07]  /*13180*/  LOP3.LUT R2, R2, R0, R7, 0xfe, !PT ;  /* 0x0000000002027212 */ /* 0x000fce00078efe07 */
.L_x_3665:
[----:B------:R-:W-:Y:S05]  /*13190*/  BSYNC.RECONVERGENT B0 ;  /* 0x0000000000007941 */ /* 0x000fea0003800200 */
.L_x_3664:
[----:B------:R-:W2:Y:S02]  /*131a0*/  F2I.S64.TRUNC R2, R2 ;  /* 0x0000000200027311 */ /* 0x000ea4000020d900 */
[----:B--2---:R-:W-:Y:S05]  /*131b0*/  BRA `(.L_x_3649) ;  /* 0x00000004000c7947 */ /* 0x004fea0003800000 */
.L_x_3662:
        /* <DEDUP_REMOVED lines=21> */
.L_x_3671:
[----:B------:R-:W-:Y:S05]  /*13310*/  BSYNC.RECONVERGENT B1 ;  /* 0x0000000000017941 */ /* 0x000fea0003800200 */
.L_x_3670:
[----:B------:R-:W-:Y:S02]  /*13320*/  SHF.L.U32 R0, R0, 0x15, RZ ;  /* 0x0000001500007819 */ /* 0x000fe400000006ff */
[----:B------:R-:W-:-:S04]  /*13330*/  LEA R2, R2, 0x37800000, 0x17 ;  /* 0x3780000002027811 */ /* 0x000fc800078eb8ff */
[----:B------:R-:W-:-:S07]  /*13340*/  LOP3.LUT R2, R2, R0, R7, 0xfe, !PT ;  /* 0x0000000002027212 */ /* 0x000fce00078efe07 */
.L_x_3669:
[----:B------:R-:W-:Y:S05]  /*13350*/  BSYNC.RECONVERGENT B0 ;  /* 0x0000000000007941 */ /* 0x000fea0003800200 */
.L_x_3668:
[----:B------:R-:W4:Y:S02]  /*13360*/  F2I.S64.TRUNC R2, R2 ;  /* 0x0000000200027311 */ /* 0x000f24000020d900 */
[----:B----4-:R-:W-:Y:S05]  /*13370*/  BRA `(.L_x_3649) ;  /* 0x00000000009c7947 */ /* 0x010fea0003800000 */
.L_x_3661:
        /* <DEDUP_REMOVED lines=14> */
.L_x_3675:
[----:B------:R-:W-:Y:S05]  /*13460*/  BSYNC.RECONVERGENT B0 ;  /* 0x0000000000007941 */ /* 0x000fea0003800200 */
.L_x_3674:
[----:B------:R-:W0:Y:S02]  /*13470*/  F2I.S64.TRUNC R2, R2 ;  /* 0x0000000200027311 */ /* 0x000e24000020d900 */
[----:B0-----:R-:W-:Y:S05]  /*13480*/  BRA `(.L_x_3649) ;  /* 0x0000000000587947 */ /* 0x001fea0003800000 */
.L_x_3648:
        /* <DEDUP_REMOVED lines=16> */
.L_x_3676:
[----:B------:R-:W-:Y:S01]  /*13590*/  CS2R R2, SRZ ;  /* 0x0000000000027805 */ /* 0x000fe2000001ff00 */
[----:B------:R-:W-:Y:S06]  /*135a0*/  BRA `(.L_x_3649) ;  /* 0x0000000000107947 */ /* 0x000fec0003800000 */
.L_x_3673:
[----:B------:R0:W5:Y:S01]  /*135b0*/  LDG.E.64 R2, desc[UR36][R4.64] ;  /* 0x0000002404027981 */ /* 0x000162000c1e1b00 */
[----:B------:R-:W-:Y:S05]  /*135c0*/  BRA `(.L_x_3649) ;  /* 0x0000000000087947 */ /* 0x000fea0003800000 */
.L_x_3672:
[----:B------:R4:W5:Y:S01]  /*135d0*/  LDG.E R2, desc[UR36][R4.64] ;  /* 0x0000002404027981 */ /* 0x000962000c1e1900 */
[----:B------:R-:W-:-:S07]  /*135e0*/  IMAD.MOV.U32 R3, RZ, RZ, RZ ;  /* 0x000000ffff037224 */ /* 0x000fce00078e00ff */
.L_x_3649:
[----:B------:R-:W-:Y:S01]  /*135f0*/  ISETP.NE.AND P0, PT, R23, RZ, PT ;  /* 0x000000ff1700720c */ /* 0x000fe20003f05270 */
[----:B------:R-:W-:-:S12]  /*13600*/  BSSY.RECONVERGENT B0, `(.L_x_3677) ;  /* 0x0000006000007945 */ /* 0x000fd80003800200 */
[----:B------:R-:W-:Y:S05]  /*13610*/  @!P0 BRA `(.L_x_3678) ;  /* 0x0000000000108947 */ /* 0x000fea0003800000 */
[----:B------:R-:W3:Y:S02]  /*13620*/  LDCU.64 UR4, c[0x0][0x668] ;  /* 0x0000cd00ff0477ac */ /* 0x000ee40008000a00 */
[----:B---3-5:R-:W-:-:S04]  /*13630*/  LEA R18, P0, R2, UR4, 0x3 ;  /* 0x0000000402127c11 */ /* 0x028fc8000f8018ff */
[----:B------:R-:W-:-:S06]  /*13640*/  LEA.HI.X R19, R2, UR5, R3, 0x3, P0 ;  /* 0x0000000502137c11 */ /* 0x000fcc00080f1c03 */
[----:B------:R-:W5:Y:S03]  /*13650*/  LDG.E.64 R18, desc[UR36][R18.64] ;  /* 0x0000002412127981 */ /* 0x000f66000c1e1b00 */
.L_x_3678:
[----:B------:R-:W-:Y:S05]  /*13660*/  BSYNC.RECONVERGENT B0 ;  /* 0x0000000000007941 */ /* 0x000fea0003800200 */
.L_x_3677:
        /* <DEDUP_REMOVED lines=11> */
[----:B---3-5:R-:W3:Y:S02]  /*13720*/  F2I.FTZ.TRUNC.NTZ R3, R18 ;  /* 0x0000001200037305 */ /* 0x028ee4000021f100 */
[----:B---3--:R-:W-:Y:S01]  /*13730*/  STG.E.U8 desc[UR36][R16.64], R3 ;  /* 0x0000000310007986 */ /* 0x008fe2000c101124 */
[----:B------:R-:W-:Y:S05]  /*13740*/  EXIT ;  /* 0x000000000000794d */ /* 0x000fea0003800000 */
.L_x_3682:
[----:B---3-5:R-:W3:Y:S02]  /*13750*/  F2I.S64.TRUNC R18, R18 ;  /* 0x0000001200127311 */ /* 0x028ee4000020d900 */
[----:B---3--:R-:W-:-:S05]  /*13760*/  IMAD.MOV.U32 R3, RZ, RZ, R18 ;  /* 0x000000ffff037224 */ /* 0x008fca00078e0012 */
[----:B------:R-:W-:Y:S01]  /*13770*/  STG.E.U8 desc[UR36][R16.64], R3 ;  /* 0x0000000310007986 */ /* 0x000fe2000c101124 */
[----:B------:R-:W-:Y:S05]  /*13780*/  EXIT ;  /* 0x000000000000794d */ /* 0x000fea0003800000 */
.L_x_3681:
[----:B------:R-:W-:-:S09]  /*13790*/  UISETP.NE.AND UP0, UPT, UR4, 0x2, UPT ;  /* 0x000000020400788c */ /* 0x000fd2000bf05270 */
[----:B------:R-:W-:Y:S05]  /*137a0*/  BRA.U !UP0, `(.L_x_3684) ;  /* 0x0000000108287547 */ /* 0x000fea000b800000 */
[----:B------:R-:W-:-:S09]  /*137b0*/  UISETP.NE.AND UP0, UPT, UR4, 0x3, UPT ;  /* 0x000000030400788c */ /* 0x000fd2000bf05270 */
[----:B------:R-:W-:Y:S05]  /*137c0*/  BRA.U !UP0, `(.L_x_3685) ;  /* 0x0000000108147547 */ /* 0x000fea000b800000 */
[----:B------:R-:W-:-:S09]  /*137d0*/  UISETP.NE.AND UP0, UPT, UR4, 0x4, UPT ;  /* 0x000000040400788c */ /* 0x000fd2000bf05270 */
[----:B------:R-:W-:Y:S05]  /*137e0*/  BRA.U UP0, `(.L_x_3683) ;  /* 0x00000009004c7547 */ /* 0x000fea000b800000 */
[----:B---3-5:R-:W3:Y:S02]  /*137f0*/  F2I.S64.TRUNC R18, R18 ;  /* 0x0000001200127311 */ /* 0x028ee4000020d900 */
[----:B---3--:R-:W-:Y:S01]  /*13800*/  STG.E.64 desc[UR36][R16.64], R18 ;  /* 0x0000001210007986 */ /* 0x008fe2000c101b24 */
[----:B------:R-:W-:Y:S05]  /*13810*/  EXIT ;  /* 0x000000000000794d */ /* 0x000fea0003800000 */
.L_x_3685:
[----:B---3-5:R-:W3:Y:S02]  /*13820*/  F2I.FTZ.TRUNC.NTZ R3, R18 ;  /* 0x0000001200037305 */ /* 0x028ee4000021f100 */
[----:B---3--:R-:W-:Y:S01]  /*13830*/  STG.E desc[UR36][R16.64], R3 ;  /* 0x0000000310007986 */ /* 0x008fe2000c101924 */
[----:B------:R-:W-:Y:S05]  /*13840*/  EXIT ;  /* 0x000000000000794d */ /* 0x000fea0003800000 */
.L_x_3684:
[----:B---3-5:R-:W3:Y:S02]  /*13850*/  F2I.FTZ.TRUNC.NTZ R3, R18 ;  /* 0x0000001200037305 */ /* 0x028ee4000021f100 */
[----:B---3--:R-:W-:Y:S01]  /*13860*/  STG.E.U16 desc[UR36][R16.64], R3 ;  /* 0x0000000310007986 */ /* 0x008fe2000c101524 */
[----:B------:R-:W-:Y:S05]  /*13870*/  EXIT ;  /* 0x000000000000794d */ /* 0x000fea0003800000 */
.L_x_3680:
[----:B------:R-:W-:-:S09]  /*13880*/  UISETP.GT.AND UP0, UPT, UR4, 0x6, UPT ;  /* 0x000000060400788c */ /* 0x000fd2000bf04270 */
[----:B------:R-:W-:Y:S05]  /*13890*/  BRA.U UP0, `(.L_x_3686) ;  /* 0x0000000100247547 */ /* 0x000fea000b800000 */
[----:B------:R-:W-:-:S09]  /*138a0*/  UISETP.NE.AND UP0, UPT, UR4, 0x5, UPT ;  /* 0x000000050400788c */ /* 0x000fd2000bf05270 */
[----:B------:R-:W-:Y:S05]  /*138b0*/  BRA.U !UP0, `(.L_x_3687) ;  /* 0x0000000108107547 */ /* 0x000fea000b800000 */
[----:B------:R-:W-:-:S09]  /*138c0*/  UISETP.NE.AND UP0, UPT, UR4, 0x6, UPT ;  /* 0x000000060400788c */ /* 0x000fd2000bf05270 */
[----:B------:R-:W-:Y:S05]  /*138d0*/  BRA.U UP0, `(.L_x_3683) ;  /* 0x0000000900107547 */ /* 0x000fea000b800000 */
[----:B---3-5:R-:W-:Y:S01]  /*138e0*/  STG.E desc[UR36][R16.64], R18 ;  /* 0x0000001210007986 */ /* 0x028fe2000c101924 */
[----:B------:R-:W-:Y:S05]  /*138f0*/  EXIT ;  /* 0x000000000000794d */ /* 0x000fea0003800000 */
.L_x_3687:
[----:B---3-5:R-:W-:-:S05]  /*13900*/  F2FP.F16.F32.PACK_AB R18, RZ, R18 ;  /* 0x00000012ff12723e */ /* 0x028fca00000000ff */
[----:B------:R-:W-:Y:S01]  /*13910*/  STG.E.U16 desc[UR36][R16.64], R18 ;  /* 0x0000001210007986 */ /* 0x000fe2000c101524 */
[----:B------:R-:W-:Y:S05]  /*13920*/  EXIT ;  /* 0x000000000000794d */ /* 0x000fea0003800000 */
.L_x_3686:
[----:B------:R-:W-:-:S09]  /*13930*/  UISETP.NE.AND UP0, UPT, UR4, 0x7, UPT ;  /* 0x000000070400788c */ /* 0x000fd2000bf05270 */
[----:B------:R-:W-:Y:S05]  /*13940*/  BRA.U !UP0, `(.L_x_3688) ;  /* 0x0000000108247547 */ /* 0x000fea000b800000 */
[----:B------:R-:W-:-:S09]  /*13950*/  UISETP.NE.AND UP0, UPT, UR4, 0x8, UPT ;  /* 0x000000080400788c */ /* 0x000fd2000bf05270 */
[----:B------:R-:W-:Y:S05]  /*13960*/  BRA.U !UP0, `(.L_x_3689) ;  /* 0x0000000108107547 */ /* 0x000fea000b800000 */
[----:B------:R-:W-:-:S09]  /*13970*/  UISETP.NE.AND UP0, UPT, UR4, 0x9, UPT ;  /* 0x000000090400788c */ /* 0x000fd2000bf05270 */
[----:B------:R-:W-:Y:S05]  /*13980*/  BRA.U UP0, `(.L_x_3683) ;  /* 0x0000000500e47547 */ /* 0x000fea000b800000 */
[----:B---3-5:R-:W-:Y:S01]  /*13990*/  STG.E.64 desc[UR36][R16.64], R18 ;  /* 0x0000001210007986 */ /* 0x028fe2000c101b24 */
[----:B------:R-:W-:Y:S05]  /*139a0*/  EXIT ;  /* 0x000000000000794d */ /* 0x000fea0003800000 */
.L_x_3689:
[----:B---3-5:R-:W-:-:S05]  /*139b0*/  F2FP.F16.F32.PACK_AB R19, R19, R18 ;  /* 0x000000121313723e */ /* 0x028fca00000000ff */
[----:B------:R-:W-:Y:S01]  /*139c0*/  STG.E desc[UR36][R16.64], R19 ;  /* 0x0000001310007986 */ /* 0x000fe2000c101924 */
[----:B------:R-:W-:Y:S05]  /*139d0*/  EXIT ;  /* 0x000000000000794d */ /* 0x000fea0003800000 */
.L_x_3688:
[----:B---3-5:R-:W-:-:S06]  /*139e0*/  FMUL.FTZ R2, R18, 1 ;  /* 0x3f80000012027820 */ /* 0x028fcc0000410000 */
[----:B------:R-:W3:Y:S02]  /*139f0*/  F2F.F64.F32 R2, R2 ;  /* 0x0000000200027310 */ /* 0x000ee40000201800 */
[----:B---3--:R-:W-:Y:S01]  /*13a00*/  STG.E.64 desc[UR36][R16.64], R2 ;  /* 0x0000000210007986 */ /* 0x008fe2000c101b24 */
[----:B------:R-:W-:Y:S05]  /*13a10*/  EXIT ;  /* 0x000000000000794d */ /* 0x000fea0003800000 */
.L_x_3679:
        /* <DEDUP_REMOVED lines=10> */
[----:B---3-5:R-:W3:Y:S02]  /*13ac0*/  F2I.FTZ.U32.TRUNC.NTZ R3, R18 ;  /* 0x0000001200037305 */ /* 0x028ee4000021f000 */
[----:B---3--:R-:W-:Y:S01]  /*13ad0*/  STG.E.U16 desc[UR36][R16.64], R3 ;  /* 0x0000000310007986 */ /* 0x008fe2000c101524 */
[----:B------:R-:W-:Y:S05]  /*13ae0*/  EXIT ;  /* 0x000000000000794d */ /* 0x000fea0003800000 */
.L_x_3693:
[----:B---3-5:R-:W-:Y:S01]  /*13af0*/  LOP3.LUT R2, R18, 0x7fffffff, RZ, 0xc0, !PT ;  /* 0x7fffffff12027812 */ /* 0x028fe200078ec0ff */
[----:B------:R-:W-:Y:S01]  /*13b00*/  BSSY.RECONVERGENT B0, `(.L_x_3694) ;  /* 0x0000012000007945 */ /* 0x000fe20003800200 */
[----:B------:R-:W-:Y:S02]  /*13b10*/  MOV R8, 0x80 ;  /* 0x0000008000087802 */ /* 0x000fe40000000f00 */
        /* <DEDUP_REMOVED lines=13> */
.L_x_3696:
[----:B------:R-:W-:-:S04]  /*13bf0*/  SHF.R.U32.HI R18, RZ, 0x18, R18 ;  /* 0x00000018ff127819 */ /* 0x000fc80000011612 */
[----:B------:R-:W-:-:S04]  /*13c00*/  LOP3.LUT R3, R3, 0x80, R18, 0xf8, !PT ;  /* 0x0000008003037812 */ /* 0x000fc800078ef812 */
[----:B------:R-:W-:-:S07]  /*13c10*/  PRMT R8, R3, 0x7610, R8 ;  /* 0x0000761003087816 */ /* 0x000fce0000000008 */
.L_x_3695:
[----:B------:R-:W-:Y:S05]  /*13c20*/  BSYNC.RECONVERGENT B0 ;  /* 0x0000000000007941 */ /* 0x000fea0003800200 */
.L_x_3694:
[----:B------:R-:W-:Y:S01]  /*13c30*/  STG.E.U8 desc[UR36][R16.64], R8 ;  /* 0x0000000810007986 */ /* 0x000fe2000c101124 */
[----:B------:R-:W-:Y:S05]  /*13c40*/  EXIT ;  /* 0x000000000000794d */ /* 0x000fea0003800000 */
.L_x_3692:
[----:B---3-5:R-:W-:Y:S01]  /*13c50*/  LOP3.LUT R2, R18, 0x7fffffff, RZ, 0xc0, !PT ;  /* 0x7fffffff12027812 */ /* 0x028fe200078ec0ff */
        /* <DEDUP_REMOVED lines=15> */
.L_x_3699:
[----:B------:R-:W-:-:S04]  /*13d50*/  SHF.R.U32.HI R18, RZ, 0x18, R18 ;  /* 0x00000018ff127819 */ /* 0x000fc80000011612 */
[----:B------:R-:W-:-:S04]  /*13d60*/  LOP3.LUT R3, R3, 0x80, R18, 0xf8, !PT ;  /* 0x0000008003037812 */ /* 0x000fc800078ef812 */
[----:B------:R-:W-:-:S07]  /*13d70*/  PRMT R8, R3, 0x7610, R8 ;  /* 0x0000761003087816 */ /* 0x000fce0000000008 */
.L_x_3698:
[----:B------:R-:W-:Y:S05]  /*13d80*/  BSYNC.RECONVERGENT B0 ;  /* 0x0000000000007941 */ /* 0x000fea0003800200 */
.L_x_3697:
[----:B------:R-:W-:Y:S01]  /*13d90*/  STG.E.U8 desc[UR36][R16.64], R8 ;  /* 0x0000000810007986 */ /* 0x000fe2000c101124 */
[----:B------:R-:W-:Y:S05]  /*13da0*/  EXIT ;  /* 0x000000000000794d */ /* 0x000fea0003800000 */
.L_x_3691:
[----:B------:R-:W-:-:S09]  /*13db0*/  UISETP.NE.AND UP0, UPT, UR4, 0x1c, UPT ;  /* 0x0000001c0400788c */ /* 0x000fd2000bf05270 */
[----:B------:R-:W-:Y:S05]  /*13dc0*/  BRA.U !UP0, `(.L_x_3700) ;  /* 0x0000000108587547 */ /* 0x000fea000b800000 */
[----:B------:R-:W-:-:S09]  /*13dd0*/  UISETP.NE.AND UP0, UPT, UR4, 0x1d, UPT ;  /* 0x0000001d0400788c */ /* 0x000fd2000bf05270 */
[----:B------:R-:W-:Y:S05]  /*13de0*/  BRA.U !UP0, `(.L_x_3701) ;  /* 0x0000000108447547 */ /* 0x000fea000b800000 */
[----:B------:R-:W-:-:S09]  /*13df0*/  UISETP.NE.AND UP0, UPT, UR4, 0x2c, UPT ;  /* 0x0000002c0400788c */ /* 0x000fd2000bf05270 */
[----:B------:R-:W-:Y:S05]  /*13e00*/  BRA.U UP0, `(.L_x_3683) ;  /* 0x0000000100c47547 */ /* 0x000fea000b800000 */
[----:B---3-5:R-:W-:-:S04]  /*13e10*/  SHF.R.U32.HI R2, RZ, 0x17, R18 ;  /* 0x00000017ff027819 */ /* 0x028fc80000011612 */
        /* <DEDUP_REMOVED lines=14> */
.L_x_3701:
[----:B---3-5:R-:W3:Y:S02]  /*13f00*/  F2I.U64.TRUNC R18, R18 ;  /* 0x0000001200127311 */ /* 0x028ee4000020d800 */
[----:B---3--:R-:W-:Y:S01]  /*13f10*/  STG.E.64 desc[UR36][R16.64], R18 ;  /* 0x0000001210007986 */ /* 0x008fe2000c101b24 */
[----:B------:R-:W-:Y:S05]  /*13f20*/  EXIT ;  /* 0x000000000000794d */ /* 0x000fea0003800000 */
.L_x_3700:
[----:B---3-5:R-:W3:Y:S02]  /*13f30*/  F2I.FTZ.U32.TRUNC.NTZ R3, R18 ;  /* 0x0000001200037305 */ /* 0x028ee4000021f000 */
[----:B---3--:R-:W-:Y:S01]  /*13f40*/  STG.E desc[UR36][R16.64], R3 ;  /* 0x0000000310007986 */ /* 0x008fe2000c101924 */
[----:B------:R-:W-:Y:S05]  /*13f50*/  EXIT ;  /* 0x000000000000794d */ /* 0x000fea0003800000 */
.L_x_3690:
[----:B------:R-:W-:-:S09]  /*13f60*/  UISETP.GT.AND UP0, UPT, UR4, 0xe, UPT ;  /* 0x0000000e0400788c */ /* 0x000fd2000bf04270 */
[----:B------:R-:W-:Y:S05]  /*13f70*/  BRA.U UP0, `(.L_x_3702) ;  /* 0x0000000100507547 */ /* 0x000fea000b800000 */
[----:B------:R-:W-:-:S09]  /*13f80*/  UISETP.NE.AND UP0, UPT, UR4, 0xa, UPT ;  /* 0x0000000a0400788c */ /* 0x000fd2000bf05270 */
[----:B------:R-:W-:Y:S05]  /*13f90*/  BRA.U !UP0, `(.L_x_3703) ;  /* 0x0000000108207547 */ /* 0x000fea000b800000 */
[----:B------:R-:W-:-:S09]  /*13fa0*/  UISETP.NE.AND UP0, UPT, UR4, 0xb, UPT ;  /* 0x0000000b0400788c */ /* 0x000fd2000bf05270 */
[----:B------:R-:W-:Y:S05]  /*13fb0*/  BRA.U UP0, `(.L_x_3683) ;  /* 0x0000000100587547 */ /* 0x000fea000b800000 */
[----:B---3-5:R-:W-:Y:S02]  /*13fc0*/  FSETP.NEU.FTZ.AND P0, PT, R18, RZ, PT ;  /* 0x000000ff1200720b */ /* 0x028fe40003f1d000 */
[----:B------:R-:W-:-:S04]  /*13fd0*/  FSETP.NEU.FTZ.AND P1, PT, R19, RZ, PT ;  /* 0x000000ff1300720b */ /* 0x000fc80003f3d000 */
[----:B------:R-:W-:-:S04]  /*13fe0*/  PLOP3.LUT P0, PT, P0, P1, PT, 0xf8, 0x8f ;  /* 0x00000000008f781c */ /* 0x000fc80000703f70 */
[----:B------:R-:W-:-:S05]  /*13ff0*/  SEL R3, RZ, 0x1, !P0 ;  /* 0x00000001ff037807 */ /* 0x000fca0004000000 */
[----:B------:R-:W-:Y:S01]  /*14000*/  STG.E.U8 desc[UR36][R16.64], R3 ;  /* 0x0000000310007986 */ /* 0x000fe2000c101124 */
[----:B------:R-:W-:Y:S05]  /*14010*/  EXIT ;  /* 0x000000000000794d */ /* 0x000fea0003800000 */
.L_x_3703:
[----:B012345:R-:W-:Y:S01]  /*14020*/  FMUL.FTZ R4, R18, 1 ;  /* 0x3f80000012047820 */ /* 0x03ffe20000410000 */
[----:B------:R-:W-:-:S05]  /*14030*/  FMUL.FTZ R6, R19, 1 ;  /* 0x3f80000013067820 */ /* 0x000fca0000410000 */
[----:B------:R-:W-:-:S15]  /*14040*/  F2F.F64.F32 R4, R4 ;  /* 0x0000000400047310 */ /* 0x000fde0000201800 */
[----:B------:R-:W-:-:S15]  /*14050*/  NOP ;  /* 0x0000000000007918 */ /* 0x000fde0000000000 */
[----:B------:R-:W-:-:S15]  /*14060*/  NOP ;  /* 0x0000000000007918 */ /* 0x000fde0000000000 */
[----:B------:R-:W-:-:S15]  /*14070*/  NOP ;  /* 0x0000000000007918 */ /* 0x000fde0000000000 */
[----:B------:R-:W-:-:S04]  /*14080*/  NOP ;  /* 0x0000000000007918 */ /* 0x000fc80000000000 */
[----:B------:R-:W0:Y:S02]  /*14090*/  F2F.F64.F32 R6, R6 ;  /* 0x0000000600067310 */ /* 0x000e240000201800 */
[----:B0-----:R-:W-:Y:S01]  /*140a0*/  STG.E.128 desc[UR36][R16.64], R4 ;  /* 0x0000000410007986 */ /* 0x001fe2000c101d24 */
[----:B------:R-:W-:Y:S05]  /*140b0*/  EXIT ;  /* 0x000000000000794d */ /* 0x000fea0003800000 */
.L_x_3702:
[----:B------:R-:W-:-:S09]  /*140c0*/  UISETP.NE.AND UP0, UPT, UR4, 0xf, UPT ;  /* 0x0000000f0400788c */ /* 0x000fd2000bf05270 */
[----:B------:R-:W-:Y:S05]  /*140d0*/  BRA.U !UP0, `(.L_x_3704) ;  /* 0x0000000108e07547 */ /* 0x000fea000b800000 */
[----:B------:R-:W-:-:S09]  /*140e0*/  UISETP.NE.AND UP0, UPT, UR4, 0x17, UPT ;  /* 0x000000170400788c */ /* 0x000fd2000bf05270 */
[----:B------:R-:W-:Y:S05]  /*140f0*/  BRA.U !UP0, `(.L_x_3705) ;  /* 0x00000001088c7547 */ /* 0x000fea000b800000 */
[----:B------:R-:W-:-:S09]  /*14100*/  UISETP.NE.AND UP0, UPT, UR4, 0x18, UPT ;  /* 0x000000180400788c */ /* 0x000fd2000bf05270 */
[----:B------:R-:W-:Y:S05]  /*14110*/  BRA.U !UP0, `(.L_x_3706) ;  /* 0x0000000108447547 */ /* 0x000fea000b800000 */
.L_x_3683:
[----:B------:R-:W-:Y:S01]  /*14120*/  MOV R0, 0x0 ;  /* 0x0000000000007802 */ /* 0x000fe20000000f00 */
[----:B------:R-:W0:Y:S01]  /*14130*/  LDCU.64 UR4, c[0x4][0x4e8] ;  /* 0x01009d00ff0477ac */ /* 0x000e220008000a00 */
[----:B------:R-:W-:Y:S02]  /*14140*/  HFMA2 R8, -RZ, RZ, 0, 6.020069122314453125e-06 ;  /* 0x00000065ff087431 */ /* 0x000fe400000001ff */
[----:B------:R-:W-:Y:S01]  /*14150*/  IMAD.MOV.U32 R12, RZ, RZ, 0x1 ;  /* 0x00000001ff0c7424 */ /* 0x000fe200078e00ff */
[----:B-----5:R0:W3:Y:S01]  /*14160*/  LDC.64 R2, c[0x4][R0] ;  /* 0x0100000000027b82 */ /* 0x0200e20000000a00 */
[----:B------:R-:W0:Y:S01]  /*14170*/  LDCU.64 UR6, c[0x4][0x4f0] ;  /* 0x01009e00ff0677ac */ /* 0x000e220008000a00 */
[----:B------:R-:W-:Y:S01]  /*14180*/  IMAD.MOV.U32 R13, RZ, RZ, RZ ;  /* 0x000000ffff0d7224 */ /* 0x000fe200078e00ff */
[----:B------:R-:W0:Y:S02]  /*14190*/  LDCU.64 UR8, c[0x4][0x3a8] ;  /* 0x01007500ff0877ac */ /* 0x000e240008000a00 */
[----:B012-4-:R-:W-:Y:S01]  /*141a0*/  MOV R4, UR4 ;  /* 0x0000000400047c02 */ /* 0x017fe20008000f00 */
[----:B------:R-:W-:-:S02]  /*141b0*/  IMAD.U32 R5, RZ, RZ, UR5 ;  /* 0x00000005ff057e24 */ /* 0x000fc4000f8e00ff */
[----:B------:R-:W-:Y:S01]  /*141c0*/  IMAD.U32 R6, RZ, RZ, UR6 ;  /* 0x00000006ff067e24 */ /* 0x000fe2000f8e00ff */
[----:B------:R-:W-:Y:S01]  /*141d0*/  MOV R7, UR7 ;  /* 0x0000000700077c02 */ /* 0x000fe20008000f00 */
[----:B------:R-:W-:Y:S02]  /*141e0*/  IMAD.U32 R10, RZ, RZ, UR8 ;  /* 0x00000008ff0a7e24 */ /* 0x000fe4000f8e00ff */
[----:B------:R-:W-:-:S07]  /*141f0*/  IMAD.U32 R11, RZ, RZ, UR9 ;  /* 0x00000009ff0b7e24 */ /* 0x000fce000f8e00ff */
[----:B------:R-:W-:-:S07]  /*14200*/  LEPC R20, `(.L_x_3707) ;  /* 0x000000001014794e */ /* 0x000fce0000000000 */
[----:B---3--:R-:W-:Y:S05]  /*14210*/  CALL.ABS.NOINC R2 ;  /* 0x0000000002007343 */ /* 0x008fea0003c00000 */
.L_x_3707:
[----:B------:R-:W-:Y:S05]  /*14220*/  EXIT ;  /* 0x000000000000794d */ /* 0x000fea0003800000 */
.L_x_3706:
[----:B---3-5:R-:W-:Y:S01]  /*14230*/  LOP3.LUT R2, R18, 0x7fffffff, RZ, 0xc0, !PT ;  /* 0x7fffffff12027812 */ /* 0x028fe200078ec0ff */
[----:B------:R-:W-:Y:S01]  /*14240*/  BSSY.RECONVERGENT B0, `(.L_x_3708) ;  /* 0x000000b000007945 */ /* 0x000fe20003800200 */
[----:B012-4-:R-:W-:Y:S02]  /*14250*/  SHF.R.U32.HI R5, RZ, 0x18, R18 ;  /* 0x00000018ff057819 */ /* 0x017fe40000011612 */
[----:B------:R-:W-:Y:S02]  /*14260*/  ISETP.GT.U32.AND P0, PT, R2, 0x43efffff, PT ;  /* 0x43efffff0200780c */ /* 0x000fe40003f04070 */
[----:B------:R-:W-:-:S11]  /*14270*/  MOV R0, 0x7f ;  /* 0x0000007f00007802 */ /* 0x000fd60000000f00 */
[----:B------:R-:W-:Y:S05]  /*14280*/  @P0 BRA `(.L_x_3709) ;  /* 0x0000000000180947 */ /* 0x000fea0003800000 */
[----:B------:R-:W-:-:S13]  /*14290*/  ISETP.GE.U32.AND P0, PT, R2, 0x3c800000, PT ;  /* 0x3c8000000200780c */ /* 0x000fda0003f06070 */
[----:B------:R-:W-:-:S04]  /*142a0*/  @P0 SHF.R.U32.HI R0, RZ, 0x14, R18 ;  /* 0x00000014ff000819 */ /* 0x000fc80000011612 */
[----:B------:R-:W-:-:S04]  /*142b0*/  @P0 LOP3.LUT R3, R0, 0x1, RZ, 0xc0, !PT ;  /* 0x0000000100030812 */ /* 0x000fc800078ec0ff */
[----:B------:R-:W-:-:S04]  /*142c0*/  @P0 IADD3 R0, PT, PT, R18, 0x407ffff, R3 ;  /* 0x0407ffff12000810 */ /* 0x000fc80007ffe003 */
[----:B------:R-:W-:Y:S01]  /*142d0*/  @P0 SHF.R.U32.HI R0, RZ, 0x14, R0 ;  /* 0x00000014ff000819 */ /* 0x000fe20000011600 */
[----:B------:R-:W-:-:S07]  /*142e0*/  @!P0 FADD.FTZ R0, R2, 16384 ;  /* 0x4680000002008421 */ /* 0x000fce0000010000 */
.L_x_3709:
[----:B------:R-:W-:Y:S05]  /*142f0*/  BSYNC.RECONVERGENT B0 ;  /* 0x0000000000007941 */ /* 0x000fea0003800200 */
.L_x_3708:
[----:B------:R-:W-:-:S05]  /*14300*/  LOP3.LUT R3, R0, 0x80, R5, 0xf8, !PT ;  /* 0x0000008000037812 */ /* 0x000fca00078ef805 */
[----:B------:R-:W-:Y:S01]  /*14310*/  STG.E.U8 desc[UR36][R16.64], R3 ;  /* 0x0000000310007986 */ /* 0x000fe2000c101124 */
[----:B------:R-:W-:Y:S05]  /*14320*/  EXIT ;  /* 0x000000000000794d */ /* 0x000fea0003800000 */
.L_x_3705:
[----:B---3-5:R-:W-:Y:S01]  /*14330*/  LOP3.LUT R2, R18, 0x7fffffff, RZ, 0xc0, !PT ;  /* 0x7fffffff12027812 */ /* 0x028fe200078ec0ff */
        /* <DEDUP_REMOVED lines=10> */
.L_x_3711:
[----:B------:R-:W-:Y:S01]  /*143e0*/  IMAD.MOV.U32 R0, RZ, RZ, 0x7f ;  /* 0x0000007fff007424 */ /* 0x000fe200078e00ff */
[----:B------:R-:W-:-:S04]  /*143f0*/  ISETP.GT.U32.AND P0, PT, R2, 0x7f800000, PT ;  /* 0x7f8000000200780c */ /* 0x000fc80003f04070 */
[----:B------:R-:W-:-:S09]  /*14400*/  SEL R0, R0, 0x7c, P0 ;  /* 0x0000007c00007807 */ /* 0x000fd20000000000 */
.L_x_3712:
[----:B------:R-:W-:Y:S05]  /*14410*/  BSYNC.RECONVERGENT B0 ;  /* 0x0000000000007941 */ /* 0x000fea0003800200 */
.L_x_3710:
[----:B------:R-:W-:-:S04]  /*14420*/  SHF.R.U32.HI R3, RZ, 0x18, R18 ;  /* 0x00000018ff037819 */ /* 0x000fc80000011612 */
[----:B------:R-:W-:-:S05]  /*14430*/  LOP3.LUT R3, R0, 0x80, R3, 0xf8, !PT ;  /* 0x0000008000037812 */ /* 0x000fca00078ef803 */
[----:B------:R-:W-:Y:S01]  /*14440*/  STG.E.U8 desc[UR36][R16.64], R3 ;  /* 0x0000000310007986 */ /* 0x000fe2000c101124 */
[----:B------:R-:W-:Y:S05]  /*14450*/  EXIT ;  /* 0x000000000000794d */ /* 0x000fea0003800000 */
.L_x_3704:
[----:B---3-5:R-:W-:-:S05]  /*14460*/  F2FP.BF16.F32.PACK_AB R18, RZ, R18 ;  /* 0x00000012ff12723e */ /* 0x028fca00000010ff */
[----:B------:R-:W-:Y:S01]  /*14470*/  STG.E.U16 desc[UR36][R16.64], R18 ;  /* 0x0000001210007986 */ /* 0x000fe2000c101524 */
[----:B------:R-:W-:Y:S05]  /*14480*/  EXIT ;  /* 0x000000000000794d */ /* 0x000fea0003800000 */
.L_x_3713:
        /* <DEDUP_REMOVED lines=15> */
.L_x_41771:


//--------------------- .text._ZN2at6native27unrolled_elementwise_kernelIZZZNS0_28launch_masked_scatter_kernelERKNS_10TensorBaseES4_S4_S4_ENKUlvE_clEvENKUlvE7_clEvEUlN3c107complexIfEEblE_St5arrayIPcLm4EELi4E23TrivialOffsetCalculatorILi3EjESE_ILi1EjENS0_6memory12LoadWithCastILi3EEENSH_13StoreWithCastILi1EEEEEviT_T0_T2_T3_T4_T5_ --------------------------
	.section	.text._ZN2at6native27unrolled_elementwise_kernelIZZZNS0_28launch_masked_scatter_kernelERKNS_10TensorBaseES4_S4_S4_ENKUlvE_clEvENKUlvE7_clEvEUlN3c107complexIfEEblE_St5arrayIPcLm4EELi4E23TrivialOffsetCalculatorILi3EjESE_ILi1EjENS0_6memory12LoadWithCastILi3EEENSH_13StoreWithCastILi1EEEEEviT_T0_T2_T3_T4_T5_,"ax",@progbits
	.align	128
        .global         _ZN2at6native27unrolled_elementwise_kernelIZZZNS0_28launch_masked_scatter_kernelERKNS_10TensorBaseES4_S4_S4_ENKUlvE_clEvENKUlvE7_clEvEUlN3c107complexIfEEblE_St5arrayIPcLm4EELi4E23TrivialOffsetCalculatorILi3EjESE_ILi1EjENS0_6memory12LoadWithCastILi3EEENSH_13StoreWithCastILi1EEEEEviT_T0_T2_T3_T4_T5_
        .type           _ZN2at6native27unrolled_elementwise_kernelIZZZNS0_28launch_masked_scatter_kernelERKNS_10TensorBaseES4_S4_S4_ENKUlvE_clEvENKUlvE7_clEvEUlN3c107complexIfEEblE_St5arrayIPcLm4EELi4E23TrivialOffsetCalculatorILi3EjESE_ILi1EjENS0_6memory12LoadWithCastILi3EEENSH_13StoreWithCastILi1EEEEEviT_T0_T2_T3_T4_T5_,@function
        .size           _ZN2at6native27unrolled_elementwise_kernelIZZZNS0_28launch_masked_scatter_kernelERKNS_10TensorBaseES4_S4_S4_ENKUlvE_clEvENKUlvE7_clEvEUlN3c107complexIfEEblE_St5arrayIPcLm4EELi4E23TrivialOffsetCalculatorILi3EjESE_ILi1EjENS0_6memory12LoadWithCastILi3EEENSH_13StoreWithCastILi1EEEEEviT_T0_T2_T3_T4_T5_,(.L_x_41772 - _ZN2at6native27unrolled_elementwise_kernelIZZZNS0_28launch_masked_scatter_kernelERKNS_10TensorBaseES4_S4_S4_ENKUlvE_clEvENKUlvE7_clEvEUlN3c107complexIfEEblE_St5arrayIPcLm4EELi4E23TrivialOffsetCalculatorILi3EjESE_ILi1EjENS0_6memory12LoadWithCastILi3EEENSH_13StoreWithCastILi1EEEEEviT_T0_T2_T3_T4_T5_)
        .other          _ZN2at6native27unrolled_elementwise_kernelIZZZNS0_28launch_masked_scatter_kernelERKNS_10TensorBaseES4_S4_S4_ENKUlvE_clEvENKUlvE7_clEvEUlN3c107complexIfEEblE_St5arrayIPcLm4EELi4E23TrivialOffsetCalculatorILi3EjESE_ILi1EjENS0_6memory12LoadWithCastILi3EEENSH_13StoreWithCastILi1EEEEEviT_T0_T2_T3_T4_T5_,@"STO_CUDA_ENTRY STV_DEFAULT"
_ZN2at6native27unrolled_elementwise_kernelIZZZNS0_28launch_masked_scatter_kernelERKNS_10TensorBaseES4_S4_S4_ENKUlvE_clEvENKUlvE7_clEvEUlN3c107complexIfEEblE_St5arrayIPcLm4EELi4E23TrivialOffsetCalculatorILi3EjESE_ILi1EjENS0_6memory12LoadWithCastILi3EEENSH_13StoreWithCastILi1EEEEEviT_T0_T2_T3_T4_T5_:
.text._ZN2at6native27unrolled_elementwise_kernelIZZZNS0_28launch_masked_scatter_kernelERKNS_10TensorBaseES4_S4_S4_ENKUlvE_clEvENKUlvE7_clEvEUlN3c107complexIfEEblE_St5arrayIPcLm4EELi4E23TrivialOffsetCalculatorILi3EjESE_ILi1EjENS0_6memory12LoadWithCastILi3EEENSH_13StoreWithCastILi1EEEEEviT_T0_T2_T3_T4_T5_:
        /* <DEDUP_REMOVED lines=9> */
[----:B------:R-:W-:-:S02]  /*0090*/  P2R R30, PR, RZ, 0x2 ;  /* 0x00000002ff1e7803 */ /* 0x000fc40000000000 */
[----:B------:R-:W-:Y:S01]  /*00a0*/  CS2R R18, SRZ ;  /* 0x0000000000127805 */ /* 0x000fe2000001ff00 */
[----:B------:R-:W0:Y:S01]  /*00b0*/  LDCU.U8 UR39, c[0x0][0x3bd] ;  /* 0x000077a0ff2777ac */ /* 0x000e220008000000 */
[----:B------:R-:W0:Y:S01]  /*00c0*/  LDCU.U8 UR40, c[0x0][0x3be] ;  /* 0x000077c0ff2877ac */ /* 0x000e220008000000 */
[----:B-1----:R-:W-:Y:S02]  /*00d0*/  IMAD R27, R17, -0x200, R0 ;  /* 0xfffffe00111b7824 */ /* 0x002fe400078e0200 */
        /* <DEDUP_REMOVED lines=23> */
[----:B--2---:R2:W3:Y:S01]  /*0250*/  I2F.S16 R18, R2 ;  /* 0x0000000200127306 */ /* 0x0044e20000101400 */
[----:B------:R-:W-:Y:S05]  /*0260*/  BRA `(.L_x_3722) ;  /* 0x0000000c00bc7947 */ /* 0x000fea0003800000 */
.L_x_3720:
[----:B------:R-:W2:Y:S01]  /*0270*/  LDG.E.U8 R2, desc[UR36][R2.64] ;  /* 0x0000002402027981 */ /* 0x000ea2000c1e1100 */
[----:B------:R-:W-:Y:S01]  /*0280*/  IMAD.MOV.U32 R19, RZ, RZ, RZ ;  /* 0x000000ffff137224 */ /* 0x000fe200078e00ff */
[----:B--2---:R-:W-:Y:S01]  /*0290*/  I2FP.F32.U32 R18, R2 ;  /* 0x0000000200127245 */ /* 0x004fe20000201000 */
[----:B------:R-:W-:Y:S06]  /*02a0*/  BRA `(.L_x_3722) ;  /* 0x0000000c00ac7947 */ /* 0x000fec0003800000 */
.L_x_3719:
        /* <DEDUP_REMOVED lines=8> */
[----:B--2---:R0:W1:Y:S02]  /*0330*/  I2F.S64 R18, R2 ;  /* 0x0000000200127312 */ /* 0x0040640000301400 */
[----:B01----:R-:W-:Y:S05]  /*0340*/  BRA `(.L_x_3722) ;  /* 0x0000000c00847947 */ /* 0x003fea0003800000 */
.L_x_3724:
[----:B------:R-:W2:Y:S01]  /*0350*/  LDG.E R2, desc[UR36][R2.64] ;  /* 0x0000002402027981 */ /* 0x000ea2000c1e1900 */
[----:B------:R-:W-:Y:S01]  /*0360*/  IMAD.MOV.U32 R19, RZ, RZ, RZ ;  /* 0x000000ffff137224 */ /* 0x000fe200078e00ff */
[----:B--2---:R-:W-:Y:S01]  /*0370*/  I2FP.F32.S32 R18, R2 ;  /* 0x0000000200127245 */ /* 0x004fe20000201400 */
[----:B------:R-:W-:Y:S06]  /*0380*/  BRA `(.L_x_3722) ;  /* 0x0000000c00747947 */ /* 0x000fec0003800000 */
.L_x_3723:
[----:B------:R-:W2:Y:S01]  /*0390*/  LDG.E.U16 R2, desc[UR36][R2.64] ;  /* 0x0000002402027981 */ /* 0x000ea2000c1e1500 */
[----:B------:R-:W-:Y:S01]  /*03a0*/  IMAD.MOV.U32 R19, RZ, RZ, RZ ;  /* 0x000000ffff137224 */ /* 0x000fe200078e00ff */
[----:B--2---:R0:W1:Y:S01]  /*03b0*/  I2F.S16 R18, R2 ;  /* 0x0000000200127306 */ /* 0x0040620000101400 */
[----:B------:R-:W-:Y:S05]  /*03c0*/  BRA `(.L_x_3722) ;  /* 0x0000000c00647947 */ /* 0x000fea0003800000 */
.L_x_3718:
        /* <DEDUP_REMOVED lines=9> */
.L_x_3726:
[----:B------:R-:W2:Y:S01]  /*0460*/  LDG.E.U16 R2, desc[UR36][R2.64] ;  /* 0x0000002402027981 */ /* 0x000ea2000c1e1500 */
[----:B------:R-:W-:Y:S02]  /*0470*/  IMAD.MOV.U32 R19, RZ, RZ, RZ ;  /* 0x000000ffff137224 */ /* 0x000fe400078e00ff */
[----:B--2---:R-:W-:Y:S01]  /*0480*/  HADD2.F32 R18, -RZ, R2.H0_H0 ;  /* 0x20000002ff127230 */ /* 0x004fe20000004100 */
[----:B------:R-:W-:Y:S06]  /*0490*/  BRA `(.L_x_3722) ;  /* 0x0000000c00307947 */ /* 0x000fec0003800000 */
.L_x_3725:
        /* <DEDUP_REMOVED lines=8> */
.L_x_3728:
[----:B------:R-:W2:Y:S02]  /*0520*/  LDG.E R2, desc[UR36][R2.64] ;  /* 0x0000002402027981 */ /* 0x000ea4000c1e1900 */
[--C-:B--2---:R-:W-:Y:S02]  /*0530*/  HADD2.F32 R18, -RZ, R2.reuse.H0_H0 ;  /* 0x20000002ff127230 */ /* 0x104fe40000004100 */
[----:B------:R-:W-:Y:S01]  /*0540*/  HADD2.F32 R19, -RZ, R2.H1_H1 ;  /* 0x30000002ff137230 */ /* 0x000fe20000004100 */
[----:B------:R-:W-:Y:S06]  /*0550*/  BRA `(.L_x_3722) ;  /* 0x0000000c00007947 */ /* 0x000fec0003800000 */
.L_x_3727:
        /* <DEDUP_REMOVED lines=12> */
.L_x_3717:
        /* <DEDUP_REMOVED lines=13> */
.L_x_3731:
        /* <DEDUP_REMOVED lines=22> */
.L_x_3730:
        /* <DEDUP_REMOVED lines=8> */
[----:B------:R-:W-:Y:S02]  /*08d0*/  IMAD.MOV.U32 R19, RZ, RZ, RZ ;  /* 0x000000ffff137224 */ /* 0x000fe400078e00ff */
        /* <DEDUP_REMOVED lines=17> */
.L_x_3733:
[----:B------:R-:W2:Y:S01]  /*09f0*/  LDG.E.U8 R2, desc[UR36][R2.64] ;  /* 0x0000002402027981 */ /* 0x000ea2000c1e1100 */
[----:B------:R-:W-:Y:S02]  /*0a00*/  IMAD.MOV.U32 R19, RZ, RZ, RZ ;  /* 0x000000ffff137224 */ /* 0x000fe400078e00ff */
        /* <DEDUP_REMOVED lines=11> */
.L_x_3732:
[----:B------:R-:W2:Y:S01]  /*0ac0*/  LDG.E.U16 R2, desc[UR36][R2.64] ;  /* 0x0000002402027981 */ /* 0x000ea2000c1e1500 */
[----:B------:R-:W-:Y:S02]  /*0ad0*/  IMAD.MOV.U32 R19, RZ, RZ, RZ ;  /* 0x000000ffff137224 */ /* 0x000fe400078e00ff */
[----:B--2---:R-:W-:Y:S01]  /*0ae0*/  IMAD.U32 R18, R2, 0x10000, RZ ;  /* 0x0001000002127824 */ /* 0x004fe200078e00ff */
[----:B------:R-:W-:Y:S06]  /*0af0*/  BRA `(.L_x_3722) ;  /* 0x0000000400987947 */ /* 0x000fec0003800000 */
.L_x_3729:
        /* <DEDUP_REMOVED lines=12> */
.L_x_3736:
        /* <DEDUP_REMOVED lines=20> */
.L_x_3738:
[----:B------:R-:W-:Y:S05]  /*0d00*/  BSYNC.RECONVERGENT B0 ;  /* 0x0000000000007941 */ /* 0x000fea0003800200 */
.L_x_3737:
[----:B------:R-:W-:Y:S01]  /*0d10*/  IMAD.SHL.U32 R0, R0, 0x100000, RZ ;  /* 0x0010000000007824 */ /* 0x000fe200078e00ff */
[----:B------:R-:W-:-:S04]  /*0d20*/  LEA R2, R2, 0x3b800000, 0x17 ;  /* 0x3b80000002027811 */ /* 0x000fc800078eb8ff */
[----:B------:R-:W-:Y:S01]  /*0d30*/  LOP3.LUT R18, R2, R0, R7, 0xfe, !PT ;  /* 0x0000000002127212 */ /* 0x000fe200078efe07 */
[----:B------:R-:W-:Y:S06]  /*0d40*/  BRA `(.L_x_3722) ;  /* 0x0000000400047947 */ /* 0x000fec0003800000 */
.L_x_3735:
        /* <DEDUP_REMOVED lines=20> */
.L_x_3740:
[----:B------:R-:W-:Y:S05]  /*0e90*/  BSYNC.RECONVERGENT B0 ;  /* 0x0000000000007941 */ /* 0x000fea0003800200 */
.L_x_3739:
[----:B------:R-:W-:Y:S01]  /*0ea0*/  IMAD.SHL.U32 R0, R0, 0x200000, RZ ;  /* 0x0020000000007824 */ /* 0x000fe200078e00ff */
[----:B------:R-:W-:-:S04]  /*0eb0*/  LEA R2, R2, 0x37800000, 0x17 ;  /* 0x3780000002027811 */ /* 0x000fc800078eb8ff */
[----:B------:R-:W-:Y:S01]  /*0ec0*/  LOP3.LUT R18, R2, R0, R7, 0xfe, !PT ;  /* 0x0000000002127212 */ /* 0x000fe200078efe07 */
[----:B------:R-:W-:Y:S06]  /*0ed0*/  BRA `(.L_x_3722) ;  /* 0x0000000000a07947 */ /* 0x000fec0003800000 */
.L_x_3734:
[----:B------:R-:W-:-:S09]  /*0ee0*/  UISETP.NE.AND UP0, UPT, UR4, 0x1c, UPT ;  /* 0x0000001c0400788c */ /* 0x000fd2000bf05270 */
[----:B------:R-:W-:Y:S05]  /*0ef0*/  BRA.U !UP0, `(.L_x_3741) ;  /* 0x00000001088c7547 */ /* 0x000fea000b800000 */
[----:B------:R-:W-:-:S09]  /*0f00*/  UISETP.NE.AND UP0, UPT, UR4, 0x1d, UPT ;  /* 0x0000001d0400788c */ /* 0x000fd2000bf05270 */
[----:B------:R-:W-:Y:S05]  /*0f10*/  BRA.U !UP0, `(.L_x_3742) ;  /* 0x0000000108747547 */ /* 0x000fea000b800000 */
[----:B------:R-:W-:-:S09]  /*0f20*/  UISETP.NE.AND UP0, UPT, UR4, 0x2c, UPT ;  /* 0x0000002c0400788c */ /* 0x000fd2000bf05270 */
[----:B------:R-:W-:Y:S05]  /*0f30*/  BRA.U !UP0, `(.L_x_3743) ;  /* 0x0000000108487547 */ /* 0x000fea000b800000 */
.L_x_3721:
        /* <DEDUP_REMOVED lines=16> */
.L_x_3744:
[----:B------:R-:W-:Y:S01]  /*1040*/  CS2R R18, SRZ ;  /* 0x0000000000127805 */ /* 0x000fe2000001ff00 */
[----:B------:R-:W-:Y:S06]  /*1050*/  BRA `(.L_x_3722) ;  /* 0x0000000000407947 */ /* 0x000fec0003800000 */
.L_x_3743:
[----:B------:R-:W2:Y:S01]  /*1060*/  LDG.E.U8 R2, desc[UR36][R2.64] ;  /* 0x0000002402027981 */ /* 0x000ea2000c1e1100 */
[----:B------:R-:W-:Y:S02]  /*1070*/  IMAD.MOV.U32 R19, RZ, RZ, RZ ;  /* 0x000000ffff137224 */ /* 0x000fe400078e00ff */
[----:B------:R-:W-:Y:S01]  /*1080*/  IMAD.MOV.U32 R18, RZ, RZ, 0x400000 ;  /* 0x00400000ff127424 */ /* 0x000fe200078e00ff */
[----:B--2---:R-:W-:-:S13]  /*1090*/  ISETP.NE.AND P0, PT, R2, RZ, PT ;  /* 0x000000ff0200720c */ /* 0x004fda0003f05270 */
[----:B------:R-:W-:Y:S05]  /*10a0*/  @!P0 BRA `(.L_x_3722) ;  /* 0x00000000002c8947 */ /* 0x000fea0003800000 */
[----:B------:R-:W-:-:S13]  /*10b0*/  ISETP.NE.AND P0, PT, R2, 0xff, PT ;  /* 0x000000ff0200780c */ /* 0x000fda0003f05270 */
[----:B------:R-:W-:Y:S02]  /*10c0*/  @!P0 IMAD.MOV.U32 R18, RZ, RZ, 0x7f800001 ;  /* 0x7f800001ff128424 */ /* 0x000fe400078e00ff */
[----:B------:R-:W-:Y:S01]  /*10d0*/  @P0 IMAD.SHL.U32 R18, R2, 0x800000, RZ ;  /* 0x0080000002120824 */ /* 0x000fe200078e00ff */
[----:B------:R-:W-:Y:S06]  /*10e0*/  BRA `(.L_x_3722) ;  /* 0x00000000001c7947 */ /* 0x000fec0003800000 */
.L_x_3742:
[----:B------:R-:W2:Y:S01]  /*10f0*/  LDG.E.64 R2, desc[UR36][R2.64] ;  /* 0x0000002402027981 */ /* 0x000ea2000c1e1b00 */
[----:B------:R-:W-:Y:S01]  /*1100*/  IMAD.MOV.U32 R19, RZ, RZ, RZ ;  /* 0x000000ffff137224 */ /* 0x000fe200078e00ff */
[----:B--2---:R0:W1:Y:S02]  /*1110*/  I2F.U64 R18, R2 ;  /* 0x0000000200127312 */ /* 0x0040640000301000 */
[----:B01----:R-:W-:Y:S05]  /*1120*/  BRA `(.L_x_3722) ;  /* 0x00000000000c7947 */ /* 0x003fea0003800000 */
.L_x_3741:
[----:B------:R-:W2:Y:S01]  /*1130*/  LDG.E R2, desc[UR36][R2.64] ;  /* 0x0000002402027981 */ /* 0x000ea2000c1e1900 */
[----:B------:R-:W-:Y:S01]  /*1140*/  IMAD.MOV.U32 R19, RZ, RZ, RZ ;  /* 0x000000ffff137224 */ /* 0x000fe200078e00ff */
[----:B--2---:R-:W-:-:S07]  /*1150*/  I2FP.F32.U32 R18, R2 ;  /* 0x0000000200127245 */ /* 0x004fce0000201000 */
.L_x_3722:
[----:B------:R-:W-:Y:S05]  /*1160*/  BSYNC.RECONVERGENT B6 ;  /* 0x0000000000067941 */ /* 0x000fea0003800200 */
.L_x_3716:
[----:B0-2-4-:R-:W0:Y:S01]  /*1170*/  LDC.64 R2, c[0x0][0x3a8] ;  /* 0x0000ea00ff027b82 */ /* 0x015e220000000a00 */
[----:B------:R-:W2:Y:S01]  /*1180*/  LDCU UR5, c[0x0][0x3c4] ;  /* 0x00007880ff0577ac */ /* 0x000ea20008000800 */
[----:B------:R-:W-:Y:S01]  /*1190*/  BSSY.RECONVERGENT B6, `(.L_x_3745) ;  /* 0x00000bc000067945 */ /* 0x000fe20003800200 */
        /* <DEDUP_REMOVED lines=18> */
.L_x_3749:
[----:B------:R-:W2:Y:S02]  /*12c0*/  LDG.E.U8 R2, desc[UR36][R2.64] ;  /* 0x0000002402027981 */ /* 0x000ea4000c1e1100 */
[----:B--2---:R-:W-:-:S04]  /*12d0*/  ISETP.NE.AND P0, PT, R2, RZ, PT ;  /* 0x000000ff0200720c */ /* 0x004fc80003f05270 */
[----:B------:R-:W-:Y:S01]  /*12e0*/  P2R R23, PR, RZ, 0x1 ;  /* 0x00000001ff177803 */ /* 0x000fe20000000000 */
[----:B------:R-:W-:Y:S08]  /*12f0*/  BRA `(.L_x_3751) ;  /* 0x0000000800947947 */ /* 0x000ff00003800000 */
.L_x_3748:
        /* <DEDUP_REMOVED lines=11> */
.L_x_3753:
[----:B------:R-:W2:Y:S02]  /*13b0*/  LDG.E R2, desc[UR36][R2.64] ;  /* 0x0000002402027981 */ /* 0x000ea4000c1e1900 */
[----:B--2---:R-:W-:-:S04]  /*13c0*/  ISETP.NE.AND P0, PT, R2, RZ, PT ;  /* 0x000000ff0200720c */ /* 0x004fc80003f05270 */
[----:B------:R-:W-:Y:S01]  /*13d0*/  P2R R23, PR, RZ, 0x1 ;  /* 0x00000001ff177803 */ /* 0x000fe20000000000 */
[----:B------:R-:W-:Y:S08]  /*13e0*/  BRA `(.L_x_3751) ;  /* 0x0000000800587947 */ /* 0x000ff00003800000 */
.L_x_3752:
[----:B------:R-:W2:Y:S02]  /*13f0*/  LDG.E.U16 R2, desc[UR36][R2.64] ;  /* 0x0000002402027981 */ /* 0x000ea4000c1e1500 */
[----:B--2---:R-:W-:-:S04]  /*1400*/  ISETP.NE.AND P0, PT, R2, RZ, PT ;  /* 0x000000ff0200720c */ /* 0x004fc80003f05270 */
[----:B------:R-:W-:Y:S01]  /*1410*/  P2R R23, PR, RZ, 0x1 ;  /* 0x00000001ff177803 */ /* 0x000fe20000000000 */
[----:B------:R-:W-:Y:S08]  /*1420*/  BRA `(.L_x_3751) ;  /* 0x0000000800487947 */ /* 0x000ff00003800000 */
.L_x_3747:
        /* <DEDUP_REMOVED lines=10> */
.L_x_3755:
[----:B------:R-:W2:Y:S02]  /*14d0*/  LDG.E.U16 R0, desc[UR36][R2.64] ;  /* 0x0000002402007981 */ /* 0x000ea4000c1e1500 */
[----:B--2---:R-:W-:-:S05]  /*14e0*/  HADD2.F32 R0, -RZ, R0.H0_H0 ;  /* 0x20000000ff007230 */ /* 0x004fca0000004100 */
[----:B------:R-:W-:-:S04]  /*14f0*/  FSETP.NEU.FTZ.AND P0, PT, R0, RZ, PT ;  /* 0x000000ff0000720b */ /* 0x000fc80003f1d000 */
[----:B------:R-:W-:Y:S01]  /*1500*/  P2R R23, PR, RZ, 0x1 ;  /* 0x00000001ff177803 */ /* 0x000fe20000000000 */
[----:B------:R-:W-:Y:S08]  /*1510*/  BRA `(.L_x_3751) ;  /* 0x00000008000c7947 */ /* 0x000ff00003800000 */
.L_x_3754:
        /* <DEDUP_REMOVED lines=12> */
.L_x_3757:
        /* <DEDUP_REMOVED lines=10> */
.L_x_3756:
[----:B------:R-:W2:Y:S02]  /*1680*/  LDG.E.64 R2, desc[UR36][R2.64] ;  /* 0x0000002402027981 */ /* 0x000ea4000c1e1b00 */
[----:B--2---:R-:W0:Y:S02]  /*1690*/  DSETP.NEU.AND P0, PT, R2, RZ, PT ;  /* 0x000000ff0200722a */ /* 0x004e240003f0d000 */
[----:B0-----:R-:W-:Y:S01]  /*16a0*/  P2R R23, PR, RZ, 0x1 ;  /* 0x00000001ff177803 */ /* 0x001fe20000000000 */
[----:B------:R-:W-:Y:S06]  /*16b0*/  BRA `(.L_x_3751) ;  /* 0x0000000400a47947 */ /* 0x000fec0003800000 */
.L_x_3746:
        /* <DEDUP_REMOVED lines=12> */
.L_x_3760:
        /* <DEDUP_REMOVED lines=9> */
.L_x_3759:
        /* <DEDUP_REMOVED lines=10> */
.L_x_3762:
        /* <DEDUP_REMOVED lines=12> */
.L_x_3761:
[----:B------:R-:W2:Y:S02]  /*1970*/  LDG.E.U16 R0, desc[UR36][R2.64] ;  /* 0x0000002402007981 */ /* 0x000ea4000c1e1500 */
[----:B--2---:R-:W-:-:S05]  /*1980*/  IMAD.U32 R0, R0, 0x10000, RZ ;  /* 0x0001000000007824 */ /* 0x004fca00078e00ff */
[----:B------:R-:W-:-:S04]  /*1990*/  FSETP.NEU.FTZ.AND P0, PT, R0, RZ, PT ;  /* 0x000000ff0000720b */ /* 0x000fc80003f1d000 */
[----:B------:R-:W-:Y:S01]  /*19a0*/  P2R R23, PR, RZ, 0x1 ;  /* 0x00000001ff177803 */ /* 0x000fe20000000000 */
[----:B------:R-:W-:Y:S08]  /*19b0*/  BRA `(.L_x_3751) ;  /* 0x0000000000e47947 */ /* 0x000ff00003800000 */
.L_x_3758:
        /* <DEDUP_REMOVED lines=12> */
.L_x_3765:
[----:B------:R-:W2:Y:S02]  /*1a80*/  LDG.E.U8 R2, desc[UR36][R2.64] ;  /* 0x0000002402027981 */ /* 0x000ea4000c1e1100 */
[----:B--2---:R-:W-:-:S04]  /*1a90*/  ISETP.NE.AND P0, PT, R2, RZ, PT ;  /* 0x000000ff0200720c */ /* 0x004fc80003f05270 */
[----:B------:R-:W-:Y:S01]  /*1aa0*/  P2R R23, PR, RZ, 0x1 ;  /* 0x00000001ff177803 */ /* 0x000fe20000000000 */
[----:B------:R-:W-:Y:S08]  /*1ab0*/  BRA `(.L_x_3751) ;  /* 0x0000000000a47947 */ /* 0x000ff00003800000 */
.L_x_3764:
[----:B------:R-:W2:Y:S02]  /*1ac0*/  LDG.E.U8 R2, desc[UR36][R2.64] ;  /* 0x0000002402027981 */ /* 0x000ea4000c1e1100 */
[----:B--2---:R-:W-:-:S04]  /*1ad0*/  ISETP.NE.AND P0, PT, R2, RZ, PT ;  /* 0x000000ff0200720c */ /* 0x004fc80003f05270 */
[----:B------:R-:W-:Y:S01]  /*1ae0*/  P2R R23, PR, RZ, 0x1 ;  /* 0x00000001ff177803 */ /* 0x000fe20000000000 */
[----:B------:R-:W-:Y:S08]  /*1af0*/  BRA `(.L_x_3751) ;  /* 0x0000000000947947 */ /* 0x000ff00003800000 */
.L_x_3763:
[----:B------:R-:W-:-:S09]  /*1b00*/  UISETP.NE.AND UP0, UPT, UR4, 0x1c, UPT ;  /* 0x0000001c0400788c */ /* 0x000fd2000bf05270 */
[----:B------:R-:W-:Y:S05]  /*1b10*/  BRA.U !UP0, `(.L_x_3766) ;  /* 0x0000000108807547 */ /* 0x000fea000b800000 */
[----:B------:R-:W-:-:S09]  /*1b20*/  UISETP.NE.AND UP0, UPT, UR4, 0x1d, UPT ;  /* 0x0000001d0400788c */ /* 0x000fd2000bf05270 */
[----:B------:R-:W-:Y:S05]  /*1b30*/  BRA.U !UP0, `(.L_x_3767) ;  /* 0x0000000108647547 */ /* 0x000fea000b800000 */
[----:B------:R-:W-:-:S09]  /*1b40*/  UISETP.NE.AND UP0, UPT, UR4, 0x2c, UPT ;  /* 0x0000002c0400788c */ /* 0x000fd2000bf05270 */
[----:B------:R-:W-:Y:S05]  /*1b50*/  BRA.U !UP0, `(.L_x_3768) ;  /* 0x00000001084c7547 */ /* 0x000fea000b800000 */
.L_x_3750:
[----:B------:R-:W-:Y:S01]  /*1b60*/  MOV R0, 0x0 ;  /* 0x0000000000007802 */ /* 0x000fe20000000f00 */
[----:B------:R-:W0:Y:S01]  /*1b70*/  LDCU.64 UR6, c[0x4][0x4e8] ;  /* 0x01009d00ff0677ac */ /* 0x000e220008000a00 */
[----:B------:R-:W-:Y:S02]  /*1b80*/  IMAD.MOV.U32 R8, RZ, RZ, 0x4e ;  /* 0x0000004eff087424 */ /* 0x000fe400078e00ff */
[----:B------:R2:W4:Y:S01]  /*1b90*/  LDC.64 R2, c[0x4][R0] ;  /* 0x0100000000027b82 */ /* 0x0005220000000a00 */
[----:B------:R-:W1:Y:S01]  /*1ba0*/  LDCU.64 UR8, c[0x4][0x4f0] ;  /* 0x01009e00ff0877ac */ /* 0x000e620008000a00 */
[----:B------:R-:W-:Y:S02]  /*1bb0*/  IMAD.MOV.U32 R12, RZ, RZ, 0x1 ;  /* 0x00000001ff0c7424 */ /* 0x000fe400078e00ff */
[----:B------:R-:W-:Y:S01]  /*1bc0*/  IMAD.MOV.U32 R13, RZ, RZ, RZ ;  /* 0x000000ffff0d7224 */ /* 0x000fe200078e00ff */
[----:B------:R-:W3:Y:S01]  /*1bd0*/  LDCU.64 UR4, c[0x4][0x320] ;  /* 0x01006400ff0477ac */ /* 0x000ee20008000a00 */
[----:B0-----:R-:W-:-:S02]  /*1be0*/  IMAD.U32 R4, RZ, RZ, UR6 ;  /* 0x00000006ff047e24 */ /* 0x001fc4000f8e00ff */
[----:B------:R-:W-:Y:S02]  /*1bf0*/  IMAD.U32 R5, RZ, RZ, UR7 ;  /* 0x00000007ff057e24 */ /* 0x000fe4000f8e00ff */
[----:B-1----:R-:W-:Y:S02]  /*1c00*/  IMAD.U32 R6, RZ, RZ, UR8 ;  /* 0x00000008ff067e24 */ /* 0x002fe4000f8e00ff */
[----:B------:R-:W-:Y:S02]  /*1c10*/  IMAD.U32 R7, RZ, RZ, UR9 ;  /* 0x00000009ff077e24 */ /* 0x000fe4000f8e00ff */
[----:B---3--:R-:W-:Y:S02]  /*1c20*/  IMAD.U32 R10, RZ, RZ, UR4 ;  /* 0x00000004ff0a7e24 */ /* 0x008fe4000f8e00ff */
[----:B--2---:R-:W-:-:S07]  /*1c30*/  IMAD.U32 R11, RZ, RZ, UR5 ;  /* 0x00000005ff0b7e24 */ /* 0x004fce000f8e00ff */
[----:B------:R-:W-:-:S07]  /*1c40*/  LEPC R20, `(.L_x_3769) ;  /* 0x000000001014794e */ /* 0x000fce0000000000 */
[----:B----45:R-:W-:Y:S05]  /*1c50*/  CALL.ABS.NOINC R2 ;  /* 0x0000000002007343 */ /* 0x030fea0003c00000 */
.L_x_3769:
[----:B------:R-:W-:-:S04]  /*1c60*/  PLOP3.LUT P0, PT, PT, PT, PT, 0x8, 0x80 ;  /* 0x000000000080781c */ /* 0x000fc80003f0e170 */
[----:B------:R-:W-:Y:S01]  /*1c70*/  P2R R23, PR, RZ, 0x1 ;  /* 0x00000001ff177803 */ /* 0x000fe20000000000 */
[----:B------:R-:W-:Y:S08]  /*1c80*/  BRA `(.L_x_3751) ;  /* 0x0000000000307947 */ /* 0x000ff00003800000 */
.L_x_3768:
[----:B------:R-:W2:Y:S02]  /*1c90*/  LDG.E.U8 R2, desc[UR36][R2.64] ;  /* 0x0000002402027981 */ /* 0x000ea4000c1e1100 */
[----:B--2---:R-:W-:-:S04]  /*1ca0*/  ISETP.NE.AND P0, PT, R2, RZ, PT ;  /* 0x000000ff0200720c */ /* 0x004fc80003f05270 */
[----:B------:R-:W-:Y:S01]  /*1cb0*/  P2R R23, PR, RZ, 0x1 ;  /* 0x00000001ff177803 */ /* 0x000fe20000000000 */
[----:B------:R-:W-:Y:S08]  /*1cc0*/  BRA `(.L_x_3751) ;  /* 0x0000000000207947 */ /* 0x000ff00003800000 */
.L_x_3767:
[----:B------:R-:W2:Y:S02]  /*1cd0*/  LDG.E.64 R2, desc[UR36][R2.64] ;  /* 0x0000002402027981 */ /* 0x000ea4000c1e1b00 */
[----:B--2---:R-:W-:-:S04]  /*1ce0*/  ISETP.NE.U32.AND P0, PT, R2, RZ, PT ;  /* 0x000000ff0200720c */ /* 0x004fc80003f05070 */
[----:B------:R-:W-:-:S04]  /*1cf0*/  ISETP.NE.AND.EX P0, PT, R3, RZ, PT, P0 ;  /* 0x000000ff0300720c */ /* 0x000fc80003f05300 */
[----:B------:R-:W-:Y:S01]  /*1d00*/  P2R R23, PR, RZ, 0x1 ;  /* 0x00000001ff177803 */ /* 0x000fe20000000000 */
[----:B------:R-:W-:Y:S08]  /*1d10*/  BRA `(.L_x_3751) ;  /* 0x00000000000c7947 */ /* 0x000ff00003800000 */
.L_x_3766:
[----:B------:R-:W2:Y:S02]  /*1d20*/  LDG.E R2, desc[UR36][R2.64] ;  /* 0x0000002402027981 */ /* 0x000ea4000c1e1900 */
[----:B--2---:R-:W-:-:S04]  /*1d30*/  ISETP.NE.AND P0, PT, R2, RZ, PT ;  /* 0x000000ff0200720c */ /* 0x004fc80003f05270 */
[----:B------:R-:W-:-:S09]  /*1d40*/  P2R R23, PR, RZ, 0x1 ;  /* 0x00000001ff177803 */ /* 0x000fd20000000000 */
.L_x_3751:
[----:B------:R-:W-:Y:S05]  /*1d50*/  BSYNC.RECONVERGENT B6 ;  /* 0x0000000000067941 */ /* 0x000fea0003800200 */
.L_x_3745:
[----:B------:R-:W0:Y:S01]  /*1d60*/  LDC.64 R2, c[0x0][0x3b0] ;  /* 0x0000ec00ff027b82 */ /* 0x000e220000000a00 */
[----:B------:R-:W2:Y:S01]  /*1d70*/  LDCU UR5, c[0x0][0x3c8] ;  /* 0x00007900ff0577ac */ /* 0x000ea20008000800 */
        /* <DEDUP_REMOVED lines=17> */
.L_x_3773:
[----:B------:R2:W5:Y:S01]  /*1e90*/  LDG.E.U8 R32, desc[UR36][R2.64] ;  /* 0x0000002402207981 */ /* 0x000562000c1e1100 */
[----:B------:R-:W-:Y:S01]  /*1ea0*/  IMAD.MOV.U32 R33, RZ, RZ, RZ ;  /* 0x000000ffff217224 */ /* 0x000fe200078e00ff */
[----:B------:R-:W-:Y:S06]  /*1eb0*/  BRA `(.L_x_3775) ;  /* 0x0000000c00407947 */ /* 0x000fec0003800000 */
.L_x_3772:
        /* <DEDUP_REMOVED lines=8> */
.L_x_3777:
[----:B------:R-:W2:Y:S02]  /*1f40*/  LDG.E R32, desc[UR36][R2.64] ;  /* 0x0000002402207981 */ /* 0x000ea4000c1e1900 */
[----:B--2---:R-:W-:Y:S01]  /*1f50*/  SHF.R.S32.HI R33, RZ, 0x1f, R32 ;  /* 0x0000001fff217819 */ /* 0x004fe20000011420 */
[----:B------:R-:W-:Y:S06]  /*1f60*/  BRA `(.L_x_3775) ;  /* 0x0000000c00147947 */ /* 0x000fec0003800000 */
.L_x_3776:
[----:B------:R-:W2:Y:S02]  /*1f70*/  LDG.E.S16 R32, desc[UR36][R2.64] ;  /* 0x0000002402207981 */ /* 0x000ea4000c1e1700 */
[----:B--2---:R-:W-:Y:S01]  /*1f80*/  SHF.R.S32.HI R33, RZ, 0x1f, R32 ;  /* 0x0000001fff217819 */ /* 0x004fe20000011420 */
[----:B------:R-:W-:Y:S06]  /*1f90*/  BRA `(.L_x_3775) ;  /* 0x0000000c00087947 */ /* 0x000fec0003800000 */
.L_x_3771:
[----:B------:R-:W-:-:S09]  /*1fa0*/  UISETP.GT.AND UP0, UPT, UR4, 0x6, UPT ;  /* 0x000000060400788c */ /* 0x000fd2000bf04270 */
[----:B------:R-:W-:Y:S05]  /*1fb0*/  BRA.U UP0, `(.L_x_3778) ;  /* 0x00000001002c7547 */ /* 0x000fea000b800000 */
[----:B------:R-:W-:-:S09]  /*1fc0*/  UISETP.NE.AND UP0, UPT, UR4, 0x5, UPT ;  /* 0x000000050400788c */ /* 0x000fd2000bf05270 */
[----:B------:R-:W-:Y:S05]  /*1fd0*/  BRA.U !UP0, `(.L_x_3779) ;  /* 0x0000000108147547 */ /* 0x000fea000b800000 */
[----:B------:R-:W-:-:S09]  /*1fe0*/  UISETP.NE.AND UP0, UPT, UR4, 0x6, UPT ;  /* 0x000000060400788c */ /* 0x000fd2000bf05270 */
[----:B------:R-:W-:Y:S05]  /*1ff0*/  BRA.U UP0, `(.L_x_3774) ;  /* 0x00000009006c7547 */ /* 0x000fea000b800000 */
[----:B------:R-:W2:Y:S02]  /*2000*/  LDG.E R2, desc[UR36][R2.64] ;  /* 0x0000002402027981 */ /* 0x000ea4000c1e1900 */
[----:B--2---:R4:W0:Y:S02]  /*2010*/  F2I.S64.TRUNC R32, R2 ;  /* 0x0000000200207311 */ /* 0x004824000020d900 */
[----:B0---4-:R-:W-:Y:S05]  /*2020*/  BRA `(.L_x_3775) ;  /* 0x0000000800e47947 */ /* 0x011fea0003800000 */
.L_x_3779:
[----:B------:R-:W2:Y:S02]  /*2030*/  LDG.E.U16 R2, desc[UR36][R2.64] ;  /* 0x0000002402027981 */ /* 0x000ea4000c1e1500 */
[----:B--2---:R-:W-:-:S06]  /*2040*/  HADD2.F32 R32, -RZ, R2.H0_H0 ;  /* 0x20000002ff207230 */ /* 0x004fcc0000004100 */
[----:B------:R-:W4:Y:S02]  /*2050*/  F2I.S64.TRUNC R32, R32 ;  /* 0x0000002000207311 */ /* 0x000f24000020d900 */
[----:B----4-:R-:W-:Y:S05]  /*2060*/  BRA `(.L_x_3775) ;  /* 0x0000000800d47947 */ /* 0x010fea0003800000 */
.L_x_3778:
[----:B------:R-:W-:-:S09]  /*2070*/  UISETP.NE.AND UP0, UPT, UR4, 0x7, UPT ;  /* 0x000000070400788c */ /* 0x000fd2000bf05270 */
[----:B------:R-:W-:Y:S05]  /*2080*/  BRA.U !UP0, `(.L_x_3780) ;  /* 0x00000001082c7547 */ /* 0x000fea000b800000 */
[----:B------:R-:W-:-:S09]  /*2090*/  UISETP.NE.AND UP0, UPT, UR4, 0x8, UPT ;  /* 0x000000080400788c */ /* 0x000fd2000bf05270 */
[----:B------:R-:W-:Y:S05]  /*20a0*/  BRA.U !UP0, `(.L_x_3781) ;  /* 0x0000000108147547 */ /* 0x000fea000b800000 */
[----:B------:R-:W-:-:S09]  /*20b0*/  UISETP.NE.AND UP0, UPT, UR4, 0x9, UPT ;  /* 0x000000090400788c */ /* 0x000fd2000bf05270 */
[----:B------:R-:W-:Y:S05]  /*20c0*/  BRA.U UP0, `(.L_x_3774) ;  /* 0x0000000900387547 */ /* 0x000fea000b800000 */
[----:B------:R-:W2:Y:S02]  /*20d0*/  LDG.E R2, desc[UR36][R2.64] ;  /* 0x0000002402027981 */ /* 0x000ea4000c1e1900 */
[----:B--2---:R4:W0:Y:S02]  /*20e0*/  F2I.S64.TRUNC R32, R2 ;  /* 0x0000000200207311 */ /* 0x004824000020d900 */
[----:B0---4-:R-:W-:Y:S05]  /*20f0*/  BRA `(.L_x_3775) ;  /* 0x0000000800b07947 */ /* 0x011fea0003800000 */
.L_x_3781:
[----:B------:R-:W2:Y:S02]  /*2100*/  LDG.E.U16 R2, desc[UR36][R2.64] ;  /* 0x0000002402027981 */ /* 0x000ea4000c1e1500 */
[----:B--2---:R-:W-:-:S06]  /*2110*/  HADD2.F32 R32, -RZ, R2.H0_H0 ;  /* 0x20000002ff207230 */ /* 0x004fcc0000004100 */
[----:B------:R-:W4:Y:S02]  /*2120*/  F2I.S64.TRUNC R32, R32 ;  /* 0x0000002000207311 */ /* 0x000f24000020d900 */
[----:B----4-:R-:W-:Y:S05]  /*2130*/  BRA `(.L_x_3775) ;  /* 0x0000000800a07947 */ /* 0x010fea0003800000 */
.L_x_3780:
[----:B------:R-:W2:Y:S02]  /*2140*/  LDG.E.64 R2, desc[UR36][R2.64] ;  /* 0x0000002402027981 */ /* 0x000ea4000c1e1b00 */
[----:B--2---:R4:W0:Y:S02]  /*2150*/  F2I.S64.F64.TRUNC R32, R2 ;  /* 0x0000000200207311 */ /* 0x004824000030d900 */
[----:B0---4-:R-:W-:Y:S05]  /*2160*/  BRA `(.L_x_3775) ;  /* 0x0000000800947947 */ /* 0x011fea0003800000 */
.L_x_3770:
        /* <DEDUP_REMOVED lines=13> */
.L_x_3784:
[----:B------:R-:W2:Y:S02]  /*2240*/  LDG.E.64 R2, desc[UR36][R2.64] ;  /* 0x0000002402027981 */ /* 0x000ea4000c1e1b00 */
[----:B--2---:R4:W0:Y:S02]  /*2250*/  F2I.S64.F64.TRUNC R32, R2 ;  /* 0x0000000200207311 */ /* 0x004824000030d900 */
[----:B0---4-:R-:W-:Y:S05]  /*2260*/  BRA `(.L_x_3775) ;  /* 0x0000000800547947 */ /* 0x011fea0003800000 */
.L_x_3783:
        /* <DEDUP_REMOVED lines=24> */
[----:B------:R4:W0:Y:S02]  /*23f0*/  F2I.S64.TRUNC R32, R5 ;  /* 0x0000000500207311 */ /* 0x000824000020d900 */
[----:B0---4-:R-:W-:Y:S05]  /*2400*/  BRA `(.L_x_3775) ;  /* 0x0000000400ec7947 */ /* 0x011fea0003800000 */
.L_x_3786:
        /* <DEDUP_REMOVED lines=11> */
[----:B------:R4:W0:Y:S02]  /*24c0*/  F2I.S64.TRUNC R32, R0 ;  /* 0x0000000000207311 */ /* 0x000824000020d900 */
[----:B0---4-:R-:W-:Y:S05]  /*24d0*/  BRA `(.L_x_3775) ;  /* 0x0000000400b87947 */ /* 0x011fea0003800000 */
.L_x_3785:
[----:B------:R-:W2:Y:S02]  /*24e0*/  LDG.E.U16 R32, desc[UR36][R2.64] ;  /* 0x0000002402207981 */ /* 0x000ea4000c1e1500 */
[----:B--2---:R-:W-:-:S06]  /*24f0*/  IMAD.U32 R32, R32, 0x10000, RZ ;  /* 0x0001000020207824 */ /* 0x004fcc00078e00ff */
[----:B------:R-:W4:Y:S02]  /*2500*/  F2I.S64.TRUNC R32, R32 ;  /* 0x0000002000207311 */ /* 0x000f24000020d900 */
[----:B----4-:R-:W-:Y:S05]  /*2510*/  BRA `(.L_x_3775) ;  /* 0x0000000400a87947 */ /* 0x010fea0003800000 */
.L_x_3782:
        /* <DEDUP_REMOVED lines=11> */
.L_x_3789:
        /* <DEDUP_REMOVED lines=21> */
.L_x_3793:
[----:B------:R-:W-:Y:S05]  /*2720*/  BSYNC.RECONVERGENT B1 ;  /* 0x0000000000017941 */ /* 0x000fea0003800200 */
.L_x_3792:
[----:B------:R-:W-:Y:S01]  /*2730*/  IMAD.SHL.U32 R0, R0, 0x100000, RZ ;  /* 0x0010000000007824 */ /* 0x000fe200078e00ff */
[----:B------:R-:W-:-:S04]  /*2740*/  LEA R2, R2, 0x3b800000, 0x17 ;  /* 0x3b80000002027811 */ /* 0x000fc800078eb8ff */
[----:B------:R-:W-:-:S07]  /*2750*/  LOP3.LUT R32, R2, R0, R7, 0xfe, !PT ;  /* 0x0000000002207212 */ /* 0x000fce00078efe07 */
.L_x_3791:
[----:B------:R-:W-:Y:S05]  /*2760*/  BSYNC.RECONVERGENT B0 ;  /* 0x0000000000007941 */ /* 0x000fea0003800200 */
.L_x_3790:
[----:B------:R-:W0:Y:S02]  /*2770*/  F2I.S64.TRUNC R32, R32 ;  /* 0x0000002000207311 */ /* 0x000e24000020d900 */
[----:B0-----:R-:W-:Y:S05]  /*2780*/  BRA `(.L_x_3775) ;  /* 0x00000004000c7947 */ /* 0x001fea0003800000 */
.L_x_3788:
        /* <DEDUP_REMOVED lines=21> */
.L_x_3797:
[----:B------:R-:W-:Y:S05]  /*28e0*/  BSYNC.RECONVERGENT B1 ;  /* 0x0000000000017941 */ /* 0x000fea0003800200 */
.L_x_3796:
[----:B------:R-:W-:Y:S01]  /*28f0*/  IMAD.SHL.U32 R0, R0, 0x200000, RZ ;  /* 0x0020000000007824 */ /* 0x000fe200078e00ff */
[----:B------:R-:W-:-:S04]  /*2900*/  LEA R2, R2, 0x37800000, 0x17 ;  /* 0x3780000002027811 */ /* 0x000fc800078eb8ff */
[----:B------:R-:W-:-:S07]  /*2910*/  LOP3.LUT R32, R2, R0, R7, 0xfe, !PT ;  /* 0x0000000002207212 */ /* 0x000fce00078efe07 */
.L_x_3795:
[----:B------:R-:W-:Y:S05]  /*2920*/  BSYNC.RECONVERGENT B0 ;  /* 0x0000000000007941 */ /* 0x000fea0003800200 */
.L_x_3794:
[----:B------:R-:W0:Y:S02]  /*2930*/  F2I.S64.TRUNC R32, R32 ;  /* 0x0000002000207311 */ /* 0x000e24000020d900 */
[----:B0-----:R-:W-:Y:S05]  /*2940*/  BRA `(.L_x_3775) ;  /* 0x00000000009c7947 */ /* 0x001fea0003800000 */
.L_x_3787:
[----:B------:R-:W-:-:S09]  /*2950*/  UISETP.NE.AND UP0, UPT, UR4, 0x1c, UPT ;  /* 0x0000001c0400788c */ /* 0x000fd2000bf05270 */
[----:B------:R-:W-:Y:S05]  /*2960*/  BRA.U !UP0, `(.L_x_3798) ;  /* 0x00000001088c7547 */ /* 0x000fea000b800000 */
[----:B------:R-:W-:-:S09]  /*2970*/  UISETP.NE.AND UP0, UPT, UR4, 0x1d, UPT ;  /* 0x0000001d0400788c */ /* 0x000fd2000bf05270 */
[----:B------:R-:W-:Y:S05]  /*2980*/  BRA.U !UP0, `(.L_x_3799) ;  /* 0x00000001087c7547 */ /* 0x000fea000b800000 */
[----:B------:R-:W-:-:S09]  /*2990*/  UISETP.NE.AND UP0, UPT, UR4, 0x2c, UPT ;  /* 0x0000002c0400788c */ /* 0x000fd2000bf05270 */
[----:B------:R-:W-:Y:S05]  /*29a0*/  BRA.U !UP0, `(.L_x_3800) ;  /* 0x0000000108487547 */ /* 0x000fea000b800000 */
.L_x_3774:
        /* <DEDUP_REMOVED lines=16> */
.L_x_3801:
[----:B------:R-:W-:Y:S01]  /*2ab0*/  CS2R R32, SRZ ;  /* 0x0000000000207805 */ /* 0x000fe2000001ff00 */
[----:B------:R-:W-:Y:S06]  /*2ac0*/  BRA `(.L_x_3775) ;  /* 0x00000000003c7947 */ /* 0x000fec0003800000 */
.L_x_3800:
        /* <DEDUP_REMOVED lines=8> */
.L_x_3803:
[----:B------:R-:W-:Y:S05]  /*2b50*/  BSYNC.RECONVERGENT B0 ;  /* 0x0000000000007941 */ /* 0x000fea0003800200 */
.L_x_3802:
[----:B------:R-:W4:Y:S02]  /*2b60*/  F2I.S64.TRUNC R32, R32 ;  /* 0x0000002000207311 */ /* 0x000f24000020d900 */
[----:B----4-:R-:W-:Y:S05]  /*2b70*/  BRA `(.L_x_3775) ;  /* 0x0000000000107947 */ /* 0x010fea0003800000 */
.L_x_3799:
[----:B------:R4:W5:Y:S01]  /*2b80*/  LDG.E.64 R32, desc[UR36][R2.64] ;  /* 0x0000002402207981 */ /* 0x000962000c1e1b00 */
[----:B------:R-:W-:Y:S05]  /*2b90*/  BRA `(.L_x_3775) ;  /* 0x0000000000087947 */ /* 0x000fea0003800000 */
.L_x_3798:
[----:B------:R0:W5:Y:S01]  /*2ba0*/  LDG.E R32, desc[UR36][R2.64] ;  /* 0x0000002402207981 */ /* 0x000162000c1e1900 */
[----:B------:R-:W-:-:S07]  /*2bb0*/  IMAD.MOV.U32 R33, RZ, RZ, RZ ;  /* 0x000000ffff217224 */ /* 0x000fce00078e00ff */
.L_x_3775:
[----:B------:R-:W-:Y:S01]  /*2bc0*/  ISETP.NE.AND P0, PT, R23, RZ, PT ;  /* 0x000000ff1700720c */ /* 0x000fe20003f05270 */
[----:B0-2-4-:R-:W-:-:S03]  /*2bd0*/  VIADD R2, R16, 0x80 ;  /* 0x0000008010027836 */ /* 0x015fc60000000000 */
[----:B------:R-:W-:-:S04]  /*2be0*/  PLOP3.LUT P0, PT, P0, PT, PT, 0x8, 0x80 ;  /* 0x000000000080781c */ /* 0x000fc8000070e170 */
[----:B------:R-:W-:-:S09]  /*2bf0*/  P2R R30, PR, RZ, 0x1 ;  /* 0x00000001ff1e7803 */ /* 0x000fd20000000000 */
.L_x_3715:
[----:B------:R-:W-:Y:S05]  /*2c00*/  BSYNC.RECONVERGENT B7 ;  /* 0x0000000000077941 */ /* 0x000fea0003800200 */
.L_x_3714:
[----:B------:R-:W-:Y:S01]  /*2c10*/  ISETP.GE.AND P0, PT, R2, R27, PT ;  /* 0x0000001b0200720c */ /* 0x000fe20003f06270 */
[----:B------:R-:W-:Y:S01]  /*2c20*/  BSSY.RECONVERGENT B7, `(.L_x_3804) ;  /* 0x00002b7000077945 */ /* 0x000fe20003800200 */
[----:B------:R-:W-:Y:S02]  /*2c30*/  PLOP3.LUT P1, PT, PT, PT, PT, 0x80, 0x8 ;  /* 0x000000000008781c */ /* 0x000fe40003f2f070 */
[----:B------:R-:W-:Y:S02]  /*2c40*/  CS2R R34, SRZ ;  /* 0x0000000000227805 */ /* 0x000fe4000001ff00 */
[----:B------:R-:W-:Y:S02]  /*2c50*/  CS2R R22, SRZ ;  /* 0x0000000000167805 */ /* 0x000fe4000001ff00 */
[----:B------:R-:W-:-:S05]  /*2c60*/  P2R R29, PR, RZ, 0x2 ;  /* 0x00000002ff1d7803 */ /* 0x000fca0000000000 */
[----:B------:R-:W-:Y:S05]  /*2c70*/  @P0 BRA `(.L_x_3805) ;  /* 0x0000002800c40947 */ /* 0x000fea0003800000 */
[----:B------:R-:W0:Y:S01]  /*2c80*/  LDC.64 R4, c[0x0][0x3a0] ;  /* 0x0000e800ff047b82 */ /* 0x000e220000000a00 */
[----:B------:R-:W2:Y:S01]  /*2c90*/  LDCU UR5, c[0x0][0x3c0] ;  /* 0x00007800ff0577ac */ /* 0x000ea20008000800 */
[----:B------:R-:W-:Y:S01]  /*2ca0*/  IMAD R24, R17, 0x200, R2 ;  /* 0x0000020011187824 */ /* 0x000fe200078e0202 */
        /* <DEDUP_REMOVED lines=17> */
[----:B--2---:R0:W2:Y:S01]  /*2dc0*/  I2F.S16 R22, R4 ;  /* 0x0000000400167306 */ /* 0x0040a20000101400 */
[----:B------:R-:W-:Y:S05]  /*2dd0*/  BRA `(.L_x_3812) ;  /* 0x0000000c00c07947 */ /* 0x000fea0003800000 */
.L_x_3810:
[----:B------:R-:W2:Y:S01]  /*2de0*/  LDG.E.U8 R4, desc[UR36][R4.64] ;  /* 0x0000002404047981 */ /* 0x000ea2000c1e1100 */
[----:B------:R-:W-:Y:S01]  /*2df0*/  IMAD.MOV.U32 R23, RZ, RZ, RZ ;  /* 0x000000ffff177224 */ /* 0x000fe200078e00ff */
[----:B--2---:R-:W-:Y:S01]  /*2e00*/  I2FP.F32.U32 R22, R4 ;  /* 0x0000000400167245 */ /* 0x004fe20000201000 */
[----:B------:R-:W-:Y:S06]  /*2e10*/  BRA `(.L_x_3812) ;  /* 0x0000000c00b07947 */ /* 0x000fec0003800000 */
.L_x_3809:
        /* <DEDUP_REMOVED lines=8> */
[----:B--2---:R4:W0:Y:S02]  /*2ea0*/  I2F.S64 R22, R4 ;  /* 0x0000000400167312 */ /* 0x0048240000301400 */
[----:B0---4-:R-:W-:Y:S05]  /*2eb0*/  BRA `(.L_x_3812) ;  /* 0x0000000c00887947 */ /* 0x011fea0003800000 */
.L_x_3814:
[----:B------:R-:W2:Y:S01]  /*2ec0*/  LDG.E R4, desc[UR36][R4.64] ;  /* 0x0000002404047981 */ /* 0x000ea2000c1e1900 */
[----:B------:R-:W-:Y:S01]  /*2ed0*/  IMAD.MOV.U32 R23, RZ, RZ, RZ ;  /* 0x000000ffff177224 */ /* 0x000fe200078e00ff */
[----:B--2---:R-:W-:Y:S01]  /*2ee0*/  I2FP.F32.S32 R22, R4 ;  /* 0x0000000400167245 */ /* 0x004fe20000201400 */
[----:B------:R-:W-:Y:S06]  /*2ef0*/  BRA `(.L_x_3812) ;  /* 0x0000000c00787947 */ /* 0x000fec0003800000 */
.L_x_3813:
[----:B------:R-:W2:Y:S01]  /*2f00*/  LDG.E.U16 R4, desc[UR36][R4.64] ;  /* 0x0000002404047981 */ /* 0x000ea2000c1e1500 */
[----:B------:R-:W-:Y:S01]  /*2f10*/  IMAD.MOV.U32 R23, RZ, RZ, RZ ;  /* 0x000000ffff177224 */ /* 0x000fe200078e00ff */
[----:B--2---:R4:W0:Y:S01]  /*2f20*/  I2F.S16 R22, R4 ;  /* 0x0000000400167306 */ /* 0x0048220000101400 */
[----:B------:R-:W-:Y:S05]  /*2f30*/  BRA `(.L_x_3812) ;  /* 0x0000000c00687947 */ /* 0x000fea0003800000 */
.L_x_3808:
        /* <DEDUP_REMOVED lines=9> */
.L_x_3816:
[----:B------:R-:W2:Y:S01]  /*2fd0*/  LDG.E.U16 R4, desc[UR36][R4.64] ;  /* 0x0000002404047981 */ /* 0x000ea2000c1e1500 */
[----:B------:R-:W-:Y:S02]  /*2fe0*/  IMAD.MOV.U32 R23, RZ, RZ, RZ ;  /* 0x000000ffff177224 */ /* 0x000fe400078e00ff */
[----:B--2---:R-:W-:Y:S01]  /*2ff0*/  HADD2.F32 R22, -RZ, R4.H0_H0 ;  /* 0x20000004ff167230 */ /* 0x004fe20000004100 */
[----:B------:R-:W-:Y:S06]  /*3000*/  BRA `(.L_x_3812) ;  /* 0x0000000c00347947 */ /* 0x000fec0003800000 */
.L_x_3815:
        /* <DEDUP_REMOVED lines=8> */
.L_x_3818:
[----:B------:R-:W2:Y:S02]  /*3090*/  LDG.E R4, desc[UR36][R4.64] ;  /* 0x0000002404047981 */ /* 0x000ea4000c1e1900 */
[--C-:B--2---:R-:W-:Y:S02]  /*30a0*/  HADD2.F32 R22, -RZ, R4.reuse.H0_H0 ;  /* 0x20000004ff167230 */ /* 0x104fe40000004100 */
[----:B------:R-:W-:Y:S01]  /*30b0*/  HADD2.F32 R23, -RZ, R4.H1_H1 ;  /* 0x30000004ff177230 */ /* 0x000fe20000004100 */
[----:B------:R-:W-:Y:S06]  /*30c0*/  BRA `(.L_x_3812) ;  /* 0x0000000c00047947 */ /* 0x000fec0003800000 */
.L_x_3817:
        /* <DEDUP_REMOVED lines=12> */
.L_x_3807:
        /* <DEDUP_REMOVED lines=13> */
.L_x_3821:
        /* <DEDUP_REMOVED lines=22> */
.L_x_3820:
        /* <DEDUP_REMOVED lines=24> */
[----:B------:R-:W-:Y:S01]  /*3540*/  LOP3.LUT R22, R3, 0x80000000, R22, 0xf8, !PT ;  /* 0x8000000003167812 */ /* 0x000fe200078ef816 */
[----:B------:R-:W-:Y:S06]  /*3550*/  BRA `(.L_x_3812) ;  /* 0x0000000400e07947 */ /* 0x000fec0003800000 */
.L_x_3823:
[----:B------:R-:W2:Y:S01]  /*3560*/  LDG.E.U8 R4, desc[UR36][R4.64] ;  /* 0x0000002404047981 */ /* 0x000ea2000c1e1100 */
[----:B------:R-:W-:Y:S02]  /*3570*/  IMAD.MOV.U32 R23, RZ, RZ, RZ ;  /* 0x000000ffff177224 */ /* 0x000fe400078e00ff */
        /* <DEDUP_REMOVED lines=10> */
[----:B------:R-:W-:Y:S01]  /*3620*/  LOP3.LUT R22, R0, 0x80000000, R3, 0xf8, !PT ;  /* 0x8000000000167812 */ /* 0x000fe200078ef803 */
[----:B------:R-:W-:Y:S06]  /*3630*/  BRA `(.L_x_3812) ;  /* 0x0000000400a87947 */ /* 0x000fec0003800000 */
.L_x_3822:
[----:B------:R-:W2:Y:S01]  /*3640*/  LDG.E.U16 R4, desc[UR36][R4.64] ;  /* 0x0000002404047981 */ /* 0x000ea2000c1e1500 */
[----:B------:R-:W-:Y:S02]  /*3650*/  IMAD.MOV.U32 R23, RZ, RZ, RZ ;  /* 0x000000ffff177224 */ /* 0x000fe400078e00ff */
[----:B--2---:R-:W-:Y:S01]  /*3660*/  IMAD.U32 R22, R4, 0x10000, RZ ;  /* 0x0001000004167824 */ /* 0x004fe200078e00ff */
[----:B------:R-:W-:Y:S06]  /*3670*/  BRA `(.L_x_3812) ;  /* 0x0000000400987947 */ /* 0x000fec0003800000 */
.L_x_3819:
        /* <DEDUP_REMOVED lines=12> */
.L_x_3826:
        /* <DEDUP_REMOVED lines=20> */
.L_x_3828:
[----:B------:R-:W-:Y:S05]  /*3880*/  BSYNC.RECONVERGENT B0 ;  /* 0x0000000000007941 */ /* 0x000fea0003800200 */
.L_x_3827:
[----:B------:R-:W-:Y:S01]  /*3890*/  IMAD.SHL.U32 R0, R0, 0x100000, RZ ;  /* 0x0010000000007824 */ /* 0x000fe200078e00ff */
[----:B------:R-:W-:-:S04]  /*38a0*/  LEA R3, R3, 0x3b800000, 0x17 ;  /* 0x3b80000003037811 */ /* 0x000fc800078eb8ff */
[----:B------:R-:W-:Y:S01]  /*38b0*/  LOP3.LUT R22, R3, R0, R7, 0xfe, !PT ;  /* 0x0000000003167212 */ /* 0x000fe200078efe07 */
[----:B------:R-:W-:Y:S06]  /*38c0*/  BRA `(.L_x_3812) ;  /* 0x0000000400047947 */ /* 0x000fec0003800000 */
.L_x_3825:
        /* <DEDUP_REMOVED lines=20> */
.L_x_3830:
[----:B------:R-:W-:Y:S05]  /*3a10*/  BSYNC.RECONVERGENT B0 ;  /* 0x0000000000007941 */ /* 0x000fea0003800200 */
.L_x_3829:
[----:B------:R-:W-:Y:S01]  /*3a20*/  IMAD.SHL.U32 R0, R0, 0x200000, RZ ;  /* 0x0020000000007824 */ /* 0x000fe200078e00ff */
[----:B------:R-:W-:-:S04]  /*3a30*/  LEA R3, R3, 0x37800000, 0x17 ;  /* 0x3780000003037811 */ /* 0x000fc800078eb8ff */
[----:B------:R-:W-:Y:S01]  /*3a40*/  LOP3.LUT R22, R3, R0, R7, 0xfe, !PT ;  /* 0x0000000003167212 */ /* 0x000fe200078efe07 */
[----:B------:R-:W-:Y:S06]  /*3a50*/  BRA `(.L_x_3812) ;  /* 0x0000000000a07947 */ /* 0x000fec0003800000 */
.L_x_3824:
        /* <DEDUP_REMOVED lines=15> */
.L_x_3811:
[----:B------:R-:W-:Y:S01]  /*3b50*/  MOV R14, 0x0 ;  /* 0x00000000000e7802 */ /* 0x000fe20000000f00 */
[----:B------:R-:W0:Y:S01]  /*3b60*/  LDCU.64 UR4, c[0x4][0x4e8] ;  /* 0x01009d00ff0477ac */ /* 0x000e220008000a00 */
[----:B------:R-:W-:Y:S02]  /*3b70*/  IMAD.MOV.U32 R8, RZ, RZ, 0x4e ;  /* 0x0000004eff087424 */ /* 0x000fe400078e00ff */
[----:B------:R-:W-:Y:S01]  /*3b80*/  IMAD.MOV.U32 R12, RZ, RZ, 0x1 ;  /* 0x00000001ff0c7424 */ /* 0x000fe200078e00ff */
[----:B------:R-:W2:Y:S01]  /*3b90*/  LDCU.64 UR6, c[0x4][0x4f0] ;  /* 0x01009e00ff0677ac */ /* 0x000ea20008000a00 */
[----:B------:R-:W4:Y:S01]  /*3ba0*/  LDC.64 R14, c[0x4][R14] ;  /* 0x010000000e0e7b82 */ /* 0x000f220000000a00 */
[----:B------:R-:W-:Y:S01]  /*3bb0*/  IMAD.MOV.U32 R13, RZ, RZ, RZ ;  /* 0x000000ffff0d7224 */ /* 0x000fe200078e00ff */
[----:B------:R-:W1:Y:S01]  /*3bc0*/  LDCU.64 UR8, c[0x4][0x3a0] ;  /* 0x01007400ff0877ac */ /* 0x000e620008000a00 */
[----:B0-----:R-:W-:Y:S02]  /*3bd0*/  IMAD.U32 R4, RZ, RZ, UR4 ;  /* 0x00000004ff047e24 */ /* 0x001fe4000f8e00ff */
[----:B------:R-:W-:-:S02]  /*3be0*/  IMAD.U32 R5, RZ, RZ, UR5 ;  /* 0x00000005ff057e24 */ /* 0x000fc4000f8e00ff */
[----:B--2---:R-:W-:Y:S02]  /*3bf0*/  IMAD.U32 R6, RZ, RZ, UR6 ;  /* 0x00000006ff067e24 */ /* 0x004fe4000f8e00ff */
[----:B------:R-:W-:Y:S02]  /*3c00*/  IMAD.U32 R7, RZ, RZ, UR7 ;  /* 0x00000007ff077e24 */ /* 0x000fe4000f8e00ff */
[----:B-1----:R-:W-:Y:S02]  /*3c10*/  IMAD.U32 R10, RZ, RZ, UR8 ;  /* 0x00000008ff0a7e24 */ /* 0x002fe4000f8e00ff */
[----:B------:R-:W-:-:S07]  /*3c20*/  IMAD.U32 R11, RZ, RZ, UR9 ;  /* 0x00000009ff0b7e24 */ /* 0x000fce000f8e00ff */
[----:B------:R-:W-:-:S07]  /*3c30*/  LEPC R20, `(.L_x_3833) ;  /* 0x000000001014794e */ /* 0x000fce0000000000 */
[----:B---345:R-:W-:Y:S05]  /*3c40*/  CALL.ABS.NOINC R14 ;  /* 0x000000000e007343 */ /* 0x038fea0003c00000 */
.L_x_3833:
[----:B------:R-:W-:Y:S01]  /*3c50*/  CS2R R22, SRZ ;  /* 0x0000000000167805 */ /* 0x000fe2000001ff00 */
[----:B------:R-:W-:Y:S06]  /*3c60*/  BRA `(.L_x_3812) ;  /* 0x00000000001c7947 */ /* 0x000fec0003800000 */
.L_x_3832:
[----:B------:R-:W2:Y:S01]  /*3c70*/  LDG.E.64 R4, desc[UR36][R4.64] ;  /* 0x0000002404047981 */ /* 0x000ea2000c1e1b00 */
[----:B------:R-:W-:Y:S01]  /*3c80*/  IMAD.MOV.U32 R23, RZ, RZ, RZ ;  /* 0x000000ffff177224 */ /* 0x000fe200078e00ff */
[----:B--2---:R0:W2:Y:S02]  /*3c90*/  I2F.U64 R22, R4 ;  /* 0x0000000400167312 */ /* 0x0040a40000301000 */
[----:B0-2---:R-:W-:Y:S05]  /*3ca0*/  BRA `(.L_x_3812) ;  /* 0x00000000000c7947 */ /* 0x005fea0003800000 */
.L_x_3831:
[----:B------:R-:W2:Y:S01]  /*3cb0*/  LDG.E R4, desc[UR36][R4.64] ;  /* 0x0000002404047981 */ /* 0x000ea2000c1e1900 */
[----:B------:R-:W-:Y:S01]  /*3cc0*/  IMAD.MOV.U32 R23, RZ, RZ, RZ ;  /* 0x000000ffff177224 */ /* 0x000fe200078e00ff */
[----:B--2---:R-:W-:-:S07]  /*3cd0*/  I2FP.F32.U32 R22, R4 ;  /* 0x0000000400167245 */ /* 0x004fce0000201000 */
.L_x_3812:
[----:B------:R-:W-:Y:S05]  /*3ce0*/  BSYNC.RECONVERGENT B6 ;  /* 0x0000000000067941 */ /* 0x000fea0003800200 */
.L_x_3806:
        /* <DEDUP_REMOVED lines=21> */
.L_x_3838:
[----:B------:R-:W2:Y:S02]  /*3e40*/  LDG.E.U8 R4, desc[UR36][R4.64] ;  /* 0x0000002404047981 */ /* 0x000ea4000c1e1100 */
[----:B--2---:R-:W-:-:S04]  /*3e50*/  ISETP.NE.AND P0, PT, R4, RZ, PT ;  /* 0x000000ff0400720c */ /* 0x004fc80003f05270 */
[----:B------:R-:W-:Y:S01]  /*3e60*/  P2R R25, PR, RZ, 0x1 ;  /* 0x00000001ff197803 */ /* 0x000fe20000000000 */
[----:B------:R-:W-:Y:S08]  /*3e70*/  BRA `(.L_x_3840) ;  /* 0x0000000800947947 */ /* 0x000ff00003800000 */
.L_x_3837:
        /* <DEDUP_REMOVED lines=11> */
.L_x_3842:
[----:B------:R-:W2:Y:S02]  /*3f30*/  LDG.E R4, desc[UR36][R4.64] ;  /* 0x0000002404047981 */ /* 0x000ea4000c1e1900 */
[----:B--2---:R-:W-:-:S04]  /*3f40*/  ISETP.NE.AND P0, PT, R4, RZ, PT ;  /* 0x000000ff0400720c */ /* 0x004fc80003f05270 */
[----:B------:R-:W-:Y:S01]  /*3f50*/  P2R R25, PR, RZ, 0x1 ;  /* 0x00000001ff197803 */ /* 0x000fe20000000000 */
[----:B------:R-:W-:Y:S08]  /*3f60*/  BRA `(.L_x_3840) ;  /* 0x0000000800587947 */ /* 0x000ff00003800000 */
.L_x_3841:
[----:B------:R-:W2:Y:S02]  /*3f70*/  LDG.E.U16 R4, desc[UR36][R4.64] ;  /* 0x0000002404047981 */ /* 0x000ea4000c1e1500 */
[----:B--2---:R-:W-:-:S04]  /*3f80*/  ISETP.NE.AND P0, PT, R4, RZ, PT ;  /* 0x000000ff0400720c */ /* 0x004fc80003f05270 */
[----:B------:R-:W-:Y:S01]  /*3f90*/  P2R R25, PR, RZ, 0x1 ;  /* 0x00000001ff197803 */ /* 0x000fe20000000000 */
[----:B------:R-:W-:Y:S08]  /*3fa0*/  BRA `(.L_x_3840) ;  /* 0x0000000800487947 */ /* 0x000ff00003800000 */
.L_x_3836:
        /* <DEDUP_REMOVED lines=10> */
.L_x_3844:
[----:B------:R-:W2:Y:S02]  /*4050*/  LDG.E.U16 R0, desc[UR36][R4.64] ;  /* 0x0000002404007981 */ /* 0x000ea4000c1e1500 */
[----:B--2---:R-:W-:-:S05]  /*4060*/  HADD2.F32 R0, -RZ, R0.H0_H0 ;  /* 0x20000000ff007230 */ /* 0x004fca0000004100 */
[----:B------:R-:W-:-:S04]  /*4070*/  FSETP.NEU.FTZ.AND P0, PT, R0, RZ, PT ;  /* 0x000000ff0000720b */ /* 0x000fc80003f1d000 */
[----:B------:R-:W-:Y:S01]  /*4080*/  P2R R25, PR, RZ, 0x1 ;  /* 0x00000001ff197803 */ /* 0x000fe20000000000 */
[----:B------:R-:W-:Y:S08]  /*4090*/  BRA `(.L_x_3840) ;  /* 0x00000008000c7947 */ /* 0x000ff00003800000 */
.L_x_3843:
        /* <DEDUP_REMOVED lines=12> */
.L_x_3846:
        /* <DEDUP_REMOVED lines=10> */
.L_x_3845:
[----:B------:R-:W2:Y:S02]  /*4200*/  LDG.E.64 R4, desc[UR36][R4.64] ;  /* 0x0000002404047981 */ /* 0x000ea4000c1e1b00 */
[----:B--2---:R-:W0:Y:S02]  /*4210*/  DSETP.NEU.AND P0, PT, R4, RZ, PT ;  /* 0x000000ff0400722a */ /* 0x004e240003f0d000 */
[----:B0-----:R-:W-:Y:S01]  /*4220*/  P2R R25, PR, RZ, 0x1 ;  /* 0x00000001ff197803 */ /* 0x001fe20000000000 */
[----:B------:R-:W-:Y:S06]  /*4230*/  BRA `(.L_x_3840) ;  /* 0x0000000400a47947 */ /* 0x000fec0003800000 */
.L_x_3835:
        /* <DEDUP_REMOVED lines=12> */
.L_x_3849:
        /* <DEDUP_REMOVED lines=9> */
.L_x_3848:
        /* <DEDUP_REMOVED lines=10> */
.L_x_3851:
        /* <DEDUP_REMOVED lines=12> */
.L_x_3850:
[----:B------:R-:W2:Y:S02]  /*44f0*/  LDG.E.U16 R0, desc[UR36][R4.64] ;  /* 0x0000002404007981 */ /* 0x000ea4000c1e1500 */
[----:B--2---:R-:W-:-:S05]  /*4500*/  IMAD.U32 R0, R0, 0x10000, RZ ;  /* 0x0001000000007824 */ /* 0x004fca00078e00ff */
[----:B------:R-:W-:-:S04]  /*4510*/  FSETP.NEU.FTZ.AND P0, PT, R0, RZ, PT ;  /* 0x000000ff0000720b */ /* 0x000fc80003f1d000 */
[----:B------:R-:W-:Y:S01]  /*4520*/  P2R R25, PR, RZ, 0x1 ;  /* 0x00000001ff197803 */ /* 0x000fe20000000000 */
[----:B------:R-:W-:Y:S08]  /*4530*/  BRA `(.L_x_3840) ;  /* 0x0000000000e47947 */ /* 0x000ff00003800000 */
.L_x_3847:
        /* <DEDUP_REMOVED lines=12> */
.L_x_3854:
[----:B------:R-:W2:Y:S02]  /*4600*/  LDG.E.U8 R4, desc[UR36][R4.64] ;  /* 0x0000002404047981 */ /* 0x000ea4000c1e1100 */
[----:B--2---:R-:W-:-:S04]  /*4610*/  ISETP.NE.AND P0, PT, R4, RZ, PT ;  /* 0x000000ff0400720c */ /* 0x004fc80003f05270 */
[----:B------:R-:W-:Y:S01]  /*4620*/  P2R R25, PR, RZ, 0x1 ;  /* 0x00000001ff197803 */ /* 0x000fe20000000000 */
[----:B------:R-:W-:Y:S08]  /*4630*/  BRA `(.L_x_3840) ;  /* 0x0000000000a47947 */ /* 0x000ff00003800000 */
.L_x_3853:
[----:B------:R-:W2:Y:S02]  /*4640*/  LDG.E.U8 R4, desc[UR36][R4.64] ;  /* 0x0000002404047981 */ /* 0x000ea4000c1e1100 */
[----:B--2---:R-:W-:-:S04]  /*4650*/  ISETP.NE.AND P0, PT, R4, RZ, PT ;  /* 0x000000ff0400720c */ /* 0x004fc80003f05270 */
[----:B------:R-:W-:Y:S01]  /*4660*/  P2R R25, PR, RZ, 0x1 ;  /* 0x00000001ff197803 */ /* 0x000fe20000000000 */
[----:B------:R-:W-:Y:S08]  /*4670*/  BRA `(.L_x_3840) ;  /* 0x0000000000947947 */ /* 0x000ff00003800000 */
.L_x_3852:
        /* <DEDUP_REMOVED lines=10> */
.L_x_3839:
        /* <DEDUP_REMOVED lines=16> */
.L_x_3857:
[----:B------:R-:W-:-:S04]  /*4820*/  PLOP3.LUT P0, PT, PT, PT, PT, 0x8, 0x80 ;  /* 0x000000000080781c */ /* 0x000fc80003f0e170 */
[----:B------:R-:W-:Y:S01]  /*4830*/  P2R R25, PR, RZ, 0x1 ;  /* 0x00000001ff197803 */ /* 0x000fe20000000000 */
[----:B------:R-:W-:Y:S08]  /*4840*/  BRA `(.L_x_3840) ;  /* 0x0000000000207947 */ /* 0x000ff00003800000 */
.L_x_3856:
[----:B------:R-:W2:Y:S02]  /*4850*/  LDG.E.64 R4, desc[UR36][R4.64] ;  /* 0x0000002404047981 */ /* 0x000ea4000c1e1b00 */
[----:B--2---:R-:W-:-:S04]  /*4860*/  ISETP.NE.U32.AND P0, PT, R4, RZ, PT ;  /* 0x000000ff0400720c */ /* 0x004fc80003f05070 */
[----:B------:R-:W-:-:S04]  /*4870*/  ISETP.NE.AND.EX P0, PT, R5, RZ, PT, P0 ;  /* 0x000000ff0500720c */ /* 0x000fc80003f05300 */
[----:B------:R-:W-:Y:S01]  /*4880*/  P2R R25, PR, RZ, 0x1 ;  /* 0x00000001ff197803 */ /* 0x000fe20000000000 */
[----:B------:R-:W-:Y:S08]  /*4890*/  BRA `(.L_x_3840) ;  /* 0x00000000000c7947 */ /* 0x000ff00003800000 */
.L_x_3855:
[----:B------:R-:W2:Y:S02]  /*48a0*/  LDG.E R4, desc[UR36][R4.64] ;  /* 0x0000002404047981 */ /* 0x000ea4000c1e1900 */
[----:B--2---:R-:W-:-:S04]  /*48b0*/  ISETP.NE.AND P0, PT, R4, RZ, PT ;  /* 0x000000ff0400720c */ /* 0x004fc80003f05270 */
[----:B------:R-:W-:-:S09]  /*48c0*/  P2R R25, PR, RZ, 0x1 ;  /* 0x00000001ff197803 */ /* 0x000fd20000000000 */
.L_x_3840:
[----:B------:R-:W-:Y:S05]  /*48d0*/  BSYNC.RECONVERGENT B6 ;  /* 0x0000000000067941 */ /* 0x000fea0003800200 */
.L_x_3834:
        /* <DEDUP_REMOVED lines=19> */
.L_x_3861:
[----:B------:R0:W5:Y:S01]  /*4a10*/  LDG.E.U8 R34, desc[UR36][R4.64] ;  /* 0x0000002404227981 */ /* 0x000162000c1e1100 */
[----:B------:R-:W-:Y:S01]  /*4a20*/  IMAD.MOV.U32 R35, RZ, RZ, RZ ;  /* 0x000000ffff237224 */ /* 0x000fe200078e00ff */
[----:B------:R-:W-:Y:S06]  /*4a30*/  BRA `(.L_x_3863) ;  /* 0x0000000c00447947 */ /* 0x000fec0003800000 */
.L_x_3860:
        /* <DEDUP_REMOVED lines=8> */
.L_x_3865:
[----:B------:R-:W2:Y:S02]  /*4ac0*/  LDG.E R34, desc[UR36][R4.64] ;  /* 0x0000002404227981 */ /* 0x000ea4000c1e1900 */
[----:B--2---:R-:W-:Y:S01]  /*4ad0*/  SHF.R.S32.HI R35, RZ, 0x1f, R34 ;  /* 0x0000001fff237819 */ /* 0x004fe20000011422 */
[----:B------:R-:W-:Y:S06]  /*4ae0*/  BRA `(.L_x_3863) ;  /* 0x0000000c00187947 */ /* 0x000fec0003800000 */
.L_x_3864:
[----:B------:R-:W2:Y:S02]  /*4af0*/  LDG.E.S16 R34, desc[UR36][R4.64] ;  /* 0x0000002404227981 */ /* 0x000ea4000c1e1700 */
[----:B--2---:R-:W-:Y:S01]  /*4b00*/  SHF.R.S32.HI R35, RZ, 0x1f, R34 ;  /* 0x0000001fff237819 */ /* 0x004fe20000011422 */
[----:B------:R-:W-:Y:S06]  /*4b10*/  BRA `(.L_x_3863) ;  /* 0x0000000c000c7947 */ /* 0x000fec0003800000 */
.L_x_3859:
[----:B------:R-:W-:-:S09]  /*4b20*/  UISETP.GT.AND UP0, UPT, UR4, 0x6, UPT ;  /* 0x000000060400788c */ /* 0x000fd2000bf04270 */
[----:B------:R-:W-:Y:S05]  /*4b30*/  BRA.U UP0, `(.L_x_3866) ;  /* 0x00000001002c7547 */ /* 0x000fea000b800000 */
[----:B------:R-:W-:-:S09]  /*4b40*/  UISETP.NE.AND UP0, UPT, UR4, 0x5, UPT ;  /* 0x000000050400788c */ /* 0x000fd2000bf05270 */
[----:B------:R-:W-:Y:S05]  /*4b50*/  BRA.U !UP0, `(.L_x_3867) ;  /* 0x0000000108147547 */ /* 0x000fea000b800000 */
[----:B------:R-:W-:-:S09]  /*4b60*/  UISETP.NE.AND UP0, UPT, UR4, 0x6, UPT ;  /* 0x000000060400788c */ /* 0x000fd2000bf05270 */
[----:B------:R-:W-:Y:S05]  /*4b70*/  BRA.U UP0, `(.L_x_3862) ;  /* 0x00000009009c7547 */ /* 0x000fea000b800000 */
[----:B------:R-:W2:Y:S02]  /*4b80*/  LDG.E R4, desc[UR36][R4.64] ;  /* 0x0000002404047981 */ /* 0x000ea4000c1e1900 */
[----:B--2---:R0:W2:Y:S02]  /*4b90*/  F2I.S64.TRUNC R34, R4 ;  /* 0x0000000400227311 */ /* 0x0040a4000020d900 */
[----:B0-2---:R-:W-:Y:S05]  /*4ba0*/  BRA `(.L_x_3863) ;  /* 0x0000000800e87947 */ /* 0x005fea0003800000 */
.L_x_3867:
[----:B------:R-:W2:Y:S02]  /*4bb0*/  LDG.E.U16 R4, desc[UR36][R4.64] ;  /* 0x0000002404047981 */ /* 0x000ea4000c1e1500 */
[----:B--2---:R-:W-:-:S06]  /*4bc0*/  HADD2.F32 R34, -RZ, R4.H0_H0 ;  /* 0x20000004ff227230 */ /* 0x004fcc0000004100 */
[----:B------:R-:W0:Y:S02]  /*4bd0*/  F2I.S64.TRUNC R34, R34 ;  /* 0x0000002200227311 */ /* 0x000e24000020d900 */
[----:B0-----:R-:W-:Y:S05]  /*4be0*/  BRA `(.L_x_3863) ;  /* 0x0000000800d87947 */ /* 0x001fea0003800000 */
.L_x_3866:
[----:B------:R-:W-:-:S09]  /*4bf0*/  UISETP.NE.AND UP0, UPT, UR4, 0x7, UPT ;  /* 0x000000070400788c */ /* 0x000fd2000bf05270 */
[----:B------:R-:W-:Y:S05]  /*4c00*/  BRA.U !UP0, `(.L_x_3868) ;  /* 0x00000001082c7547 */ /* 0x000fea000b800000 */
[----:B------:R-:W-:-:S09]  /*4c10*/  UISETP.NE.AND UP0, UPT, UR4, 0x8, UPT ;  /* 0x000000080400788c */ /* 0x000fd2000bf05270 */
[----:B------:R-:W-:Y:S05]  /*4c20*/  BRA.U !UP0, `(.L_x_3869) ;  /* 0x0000000108147547 */ /* 0x000fea000b800000 */
[----:B------:R-:W-:-:S09]  /*4c30*/  UISETP.NE.AND UP0, UPT, UR4, 0x9, UPT ;  /* 0x000000090400788c */ /* 0x000fd2000bf05270 */
[----:B------:R-:W-:Y:S05]  /*4c40*/  BRA.U UP0, `(.L_x_3862) ;  /* 0x0000000900687547 */ /* 0x000fea000b800000 */
[----:B------:R-:W2:Y:S02]  /*4c50*/  LDG.E R4, desc[UR36][R4.64] ;  /* 0x0000002404047981 */ /* 0x000ea4000c1e1900 */
[----:B--2---:R0:W2:Y:S02]  /*4c60*/  F2I.S64.TRUNC R34, R4 ;  /* 0x0000000400227311 */ /* 0x0040a4000020d900 */
[----:B0-2---:R-:W-:Y:S05]  /*4c70*/  BRA `(.L_x_3863) ;  /* 0x0000000800b47947 */ /* 0x005fea0003800000 */
.L_x_3869:
[----:B------:R-:W2:Y:S02]  /*4c80*/  LDG.E.U16 R4, desc[UR36][R4.64] ;  /* 0x0000002404047981 */ /* 0x000ea4000c1e1500 */
[----:B--2---:R-:W-:-:S06]  /*4c90*/  HADD2.F32 R34, -RZ, R4.H0_H0 ;  /* 0x20000004ff227230 */ /* 0x004fcc0000004100 */
[----:B------:R-:W0:Y:S02]  /*4ca0*/  F2I.S64.TRUNC R34, R34 ;  /* 0x0000002200227311 */ /* 0x000e24000020d900 */
[----:B0-----:R-:W-:Y:S05]  /*4cb0*/  BRA `(.L_x_3863) ;  /* 0x0000000800a47947 */ /* 0x001fea0003800000 */
.L_x_3868:
[----:B------:R-:W2:Y:S02]  /*4cc0*/  LDG.E.64 R4, desc[UR36][R4.64] ;  /* 0x0000002404047981 */ /* 0x000ea4000c1e1b00 */
[----:B--2---:R0:W2:Y:S02]  /*4cd0*/  F2I.S64.F64.TRUNC R34, R4 ;  /* 0x0000000400227311 */ /* 0x0040a4000030d900 */
[----:B0-2---:R-:W-:Y:S05]  /*4ce0*/  BRA `(.L_x_3863) ;  /* 0x0000000800987947 */ /* 0x005fea0003800000 */
.L_x_3858:
        /* <DEDUP_REMOVED lines=13> */
.L_x_3872:
[----:B------:R-:W2:Y:S02]  /*4dc0*/  LDG.E.64 R4, desc[UR36][R4.64] ;  /* 0x0000002404047981 */ /* 0x000ea4000c1e1b00 */
[----:B--2---:R0:W2:Y:S02]  /*4dd0*/  F2I.S64.F64.TRUNC R34, R4 ;  /* 0x0000000400227311 */ /* 0x0040a4000030d900 */
[----:B0-2---:R-:W-:Y:S05]  /*4de0*/  BRA `(.L_x_3863) ;  /* 0x0000000800587947 */ /* 0x005fea0003800000 */
.L_x_3871:
        /* <DEDUP_REMOVED lines=24> */
[----:B------:R0:W2:Y:S02]  /*4f70*/  F2I.S64.TRUNC R34, R3 ;  /* 0x0000000300227311 */ /* 0x0000a4000020d900 */
[----:B0-2---:R-:W-:Y:S05]  /*4f80*/  BRA `(.L_x_3863) ;  /* 0x0000000400f07947 */ /* 0x005fea0003800000 */
.L_x_3874:
        /* <DEDUP_REMOVED lines=12> */
[----:B------:R0:W2:Y:S02]  /*5050*/  F2I.S64.TRUNC R34, R0 ;  /* 0x0000000000227311 */ /* 0x0000a4000020d900 */
[----:B0-2---:R-:W-:Y:S05]  /*5060*/  BRA `(.L_x_3863) ;  /* 0x0000000400b87947 */ /* 0x005fea0003800000 */
.L_x_3873:
[----:B------:R-:W2:Y:S02]  /*5070*/  LDG.E.U16 R34, desc[UR36][R4.64] ;  /* 0x0000002404227981 */ /* 0x000ea4000c1e1500 */
[----:B--2---:R-:W-:-:S06]  /*5080*/  IMAD.U32 R34, R34, 0x10000, RZ ;  /* 0x0001000022227824 */ /* 0x004fcc00078e00ff */
[----:B------:R-:W0:Y:S02]  /*5090*/  F2I.S64.TRUNC R34, R34 ;  /* 0x0000002200227311 */ /* 0x000e24000020d900 */
[----:B0-----:R-:W-:Y:S05]  /*50a0*/  BRA `(.L_x_3863) ;  /* 0x0000000400a87947 */ /* 0x001fea0003800000 */
.L_x_3870:
        /* <DEDUP_REMOVED lines=11> */
.L_x_3877:
        /* <DEDUP_REMOVED lines=21> */
.L_x_3881:
[----:B------:R-:W-:Y:S05]  /*52b0*/  BSYNC.RECONVERGENT B1 ;  /* 0x0000000000017941 */ /* 0x000fea0003800200 */
.L_x_3880:
[----:B------:R-:W-:Y:S01]  /*52c0*/  IMAD.SHL.U32 R0, R0, 0x100000, RZ ;  /* 0x0010000000007824 */ /* 0x000fe200078e00ff */
[----:B------:R-:W-:-:S04]  /*52d0*/  LEA R3, R3, 0x3b800000, 0x17 ;  /* 0x3b80000003037811 */ /* 0x000fc800078eb8ff */
[----:B------:R-:W-:-:S07]  /*52e0*/  LOP3.LUT R34, R3, R0, R7, 0xfe, !PT ;  /* 0x0000000003227212 */ /* 0x000fce00078efe07 */
.L_x_3879:
[----:B------:R-:W-:Y:S05]  /*52f0*/  BSYNC.RECONVERGENT B0 ;  /* 0x0000000000007941 */ /* 0x000fea0003800200 */
.L_x_3878:
[----:B------:R-:W2:Y:S02]  /*5300*/  F2I.S64.TRUNC R34, R34 ;  /* 0x0000002200227311 */ /* 0x000ea4000020d900 */
[----:B--2---:R-:W-:Y:S05]  /*5310*/  BRA `(.L_x_3863) ;  /* 0x00000004000c7947 */ /* 0x004fea0003800000 */
.L_x_3876:
        /* <DEDUP_REMOVED lines=21> */
.L_x_3885:
[----:B------:R-:W-:Y:S05]  /*5470*/  BSYNC.RECONVERGENT B1 ;  /* 0x0000000000017941 */ /* 0x000fea0003800200 */
.L_x_3884:
[----:B------:R-:W-:Y:S01]  /*5480*/  IMAD.SHL.U32 R0, R0, 0x200000, RZ ;  /* 0x0020000000007824 */ /* 0x000fe200078e00ff */
[----:B------:R-:W-:-:S04]  /*5490*/  LEA R3, R3, 0x37800000, 0x17 ;  /* 0x3780000003037811 */ /* 0x000fc800078eb8ff */
[----:B------:R-:W-:-:S07]  /*54a0*/  LOP3.LUT R34, R3, R0, R7, 0xfe, !PT ;  /* 0x0000000003227212 */ /* 0x000fce00078efe07 */
.L_x_3883:
[----:B------:R-:W-:Y:S05]  /*54b0*/  BSYNC.RECONVERGENT B0 ;  /* 0x0000000000007941 */ /* 0x000fea0003800200 */
.L_x_3882:
[----:B------:R-:W2:Y:S02]  /*54c0*/  F2I.S64.TRUNC R34, R34 ;  /* 0x0000002200227311 */ /* 0x000ea4000020d900 */
[----:B--2---:R-:W-:Y:S05]  /*54d0*/  BRA `(.L_x_3863) ;  /* 0x00000000009c7947 */ /* 0x004fea0003800000 */
.L_x_3875:
        /* <DEDUP_REMOVED lines=14> */
.L_x_3889:
[----:B------:R-:W-:Y:S05]  /*55c0*/  BSYNC.RECONVERGENT B0 ;  /* 0x0000000000007941 */ /* 0x000fea0003800200 */
.L_x_3888:
[----:B------:R-:W2:Y:S02]  /*55d0*/  F2I.S64.TRUNC R34, R34 ;  /* 0x0000002200227311 */ /* 0x000ea4000020d900 */
[----:B--2---:R-:W-:Y:S05]  /*55e0*/  BRA `(.L_x_3863) ;  /* 0x0000000000587947 */ /* 0x004fea0003800000 */
.L_x_3862:
        /* <DEDUP_REMOVED lines=16> */
.L_x_3890:
[----:B------:R-:W-:Y:S01]  /*56f0*/  CS2R R34, SRZ ;  /* 0x0000000000227805 */ /* 0x000fe2000001ff00 */
[----:B------:R-:W-:Y:S06]  /*5700*/  BRA `(.L_x_3863) ;  /* 0x0000000000107947 */ /* 0x000fec0003800000 */
.L_x_3887:
[----:B------:R2:W5:Y:S01]  /*5710*/  LDG.E.64 R34, desc[UR36][R4.64] ;  /* 0x0000002404227981 */ /* 0x000562000c1e1b00 */
[----:B------:R-:W-:Y:S05]  /*5720*/  BRA `(.L_x_3863) ;  /* 0x0000000000087947 */ /* 0x000fea0003800000 */
.L_x_3886:
[----:B------:R4:W5:Y:S01]  /*5730*/  LDG.E R34, desc[UR36][R4.64] ;  /* 0x0000002404227981 */ /* 0x000962000c1e1900 */
[----:B------:R-:W-:-:S07]  /*5740*/  IMAD.MOV.U32 R35, RZ, RZ, RZ ;  /* 0x000000ffff237224 */ /* 0x000fce00078e00ff */
.L_x_3863:
[----:B------:R-:W-:Y:S01]  /*5750*/  ISETP.NE.AND P0, PT, R25, RZ, PT ;  /* 0x000000ff1900720c */ /* 0x000fe20003f05270 */
[----:B------:R-:W-:-:S03]  /*5760*/  VIADD R2, R2, 0x80 ;  /* 0x0000008002027836 */ /* 0x000fc60000000000 */
[----:B------:R-:W-:-:S04]  /*5770*/  PLOP3.LUT P0, PT, P0, PT, PT, 0x8, 0x80 ;  /* 0x000000000080781c */ /* 0x000fc8000070e170 */
[----:B------:R-:W-:-:S09]  /*5780*/  P2R R29, PR, RZ, 0x1 ;  /* 0x00000001ff1d7803 */ /* 0x000fd20000000000 */
.L_x_3805:
[----:B------:R-:W-:Y:S05]  /*5790*/  BSYNC.RECONVERGENT B7 ;  /* 0x0000000000077941 */ /* 0x000fea0003800200 */
.L_x_3804:
[----:B------:R-:W-:Y:S01]  /*57a0*/  ISETP.GE.AND P0, PT, R2, R27, PT ;  /* 0x0000001b0200720c */ /* 0x000fe20003f06270 */
[----:B------:R-:W-:Y:S01]  /*57b0*/  BSSY.RECONVERGENT B7, `(.L_x_3891) ;  /* 0x00002b7000077945 */ /* 0x000fe20003800200 */
[----:B------:R-:W-:Y:S02]  /*57c0*/  PLOP3.LUT P1, PT, PT, PT, PT, 0x80, 0x8 ;  /* 0x000000000008781c */ /* 0x000fe40003f2f070 */
[----:B------:R-:W-:Y:S02]  /*57d0*/  CS2R R36, SRZ ;  /* 0x0000000000247805 */ /* 0x000fe4000001ff00 */
[----:B------:R-:W-:Y:S02]  /*57e0*/  CS2R R24, SRZ ;  /* 0x0000000000187805 */ /* 0x000fe4000001ff00 */
[----:B------:R-:W-:-:S05]  /*57f0*/  P2R R28, PR, RZ, 0x2 ;  /* 0x00000002ff1c7803 */ /* 0x000fca0000000000 */
[----:B------:R-:W-:Y:S05]  /*5800*/  @P0 BRA `(.L_x_3892) ;  /* 0x0000002800c40947 */ /* 0x000fea0003800000 */
[----:B0-2-4-:R-:W0:Y:S01]  /*5810*/  LDC.64 R4, c[0x0][0x3a0] ;  /* 0x0000e800ff047b82 */ /* 0x015e220000000a00 */
        /* <DEDUP_REMOVED lines=21> */
.L_x_3897:
[----:B------:R-:W2:Y:S01]  /*5970*/  LDG.E.U8 R4, desc[UR36][R4.64] ;  /* 0x0000002404047981 */ /* 0x000ea2000c1e1100 */
[----:B------:R-:W-:Y:S01]  /*5980*/  IMAD.MOV.U32 R25, RZ, RZ, RZ ;  /* 0x000000ffff197224 */ /* 0x000fe200078e00ff */
[----:B--2---:R-:W-:Y:S01]  /*5990*/  I2FP.F32.U32 R24, R4 ;  /* 0x0000000400187245 */ /* 0x004fe20000201000 */
[----:B------:R-:W-:Y:S06]  /*59a0*/  BRA `(.L_x_3899) ;  /* 0x0000000c00b07947 */ /* 0x000fec0003800000 */
.L_x_3896:
        /* <DEDUP_REMOVED lines=10> */
.L_x_3901:
[----:B------:R-:W2:Y:S01]  /*5a50*/  LDG.E R4, desc[UR36][R4.64] ;  /* 0x0000002404047981 */ /* 0x000ea2000c1e1900 */
[----:B------:R-:W-:Y:S01]  /*5a60*/  IMAD.MOV.U32 R25, RZ, RZ, RZ ;  /* 0x000000ffff197224 */ /* 0x000fe200078e00ff */
[----:B--2---:R-:W-:Y:S01]  /*5a70*/  I2FP.F32.S32 R24, R4 ;  /* 0x0000000400187245 */ /* 0x004fe20000201400 */
[----:B------:R-:W-:Y:S06]  /*5a80*/  BRA `(.L_x_3899) ;  /* 0x0000000c00787947 */ /* 0x000fec0003800000 */
.L_x_3900:
[----:B------:R-:W2:Y:S01]  /*5a90*/  LDG.E.U16 R4, desc[UR36][R4.64] ;  /* 0x0000002404047981 */ /* 0x000ea2000c1e1500 */
[----:B------:R-:W-:Y:S01]  /*5aa0*/  IMAD.MOV.U32 R25, RZ, RZ, RZ ;  /* 0x000000ffff197224 */ /* 0x000fe200078e00ff */
[----:B--2---:R0:W2:Y:S01]  /*5ab0*/  I2F.S16 R24, R4 ;  /* 0x0000000400187306 */ /* 0x0040a20000101400 */
[----:B------:R-:W-:Y:S05]  /*5ac0*/  BRA `(.L_x_3899) ;  /* 0x0000000c00687947 */ /* 0x000fea0003800000 */
.L_x_3895:
        /* <DEDUP_REMOVED lines=9> */
.L_x_3903:
[----:B------:R-:W2:Y:S01]  /*5b60*/  LDG.E.U16 R4, desc[UR36][R4.64] ;  /* 0x0000002404047981 */ /* 0x000ea2000c1e1500 */
[----:B------:R-:W-:Y:S02]  /*5b70*/  IMAD.MOV.U32 R25, RZ, RZ, RZ ;  /* 0x000000ffff197224 */ /* 0x000fe400078e00ff */
[----:B--2---:R-:W-:Y:S01]  /*5b80*/  HADD2.F32 R24, -RZ, R4.H0_H0 ;  /* 0x20000004ff187230 */ /* 0x004fe20000004100 */
[----:B------:R-:W-:Y:S06]  /*5b90*/  BRA `(.L_x_3899) ;  /* 0x0000000c00347947 */ /* 0x000fec0003800000 */
.L_x_3902:
        /* <DEDUP_REMOVED lines=8> */
.L_x_3905:
[----:B------:R-:W2:Y:S02]  /*5c20*/  LDG.E R4, desc[UR36][R4.64] ;  /* 0x0000002404047981 */ /* 0x000ea4000c1e1900 */
[--C-:B--2---:R-:W-:Y:S02]  /*5c30*/  HADD2.F32 R24, -RZ, R4.reuse.H0_H0 ;  /* 0x20000004ff187230 */ /* 0x104fe40000004100 */
[----:B------:R-:W-:Y:S01]  /*5c40*/  HADD2.F32 R25, -RZ, R4.H1_H1 ;  /* 0x30000004ff197230 */ /* 0x000fe20000004100 */
[----:B------:R-:W-:Y:S06]  /*5c50*/  BRA `(.L_x_3899) ;  /* 0x0000000c00047947 */ /* 0x000fec0003800000 */
.L_x_3904:
        /* <DEDUP_REMOVED lines=12> */
.L_x_3894:
        /* <DEDUP_REMOVED lines=13> */
.L_x_3908:
        /* <DEDUP_REMOVED lines=22> */
.L_x_3907:
        /* <DEDUP_REMOVED lines=26> */
.L_x_3910:
        /* <DEDUP_REMOVED lines=14> */
.L_x_3909:
[----:B------:R-:W2:Y:S01]  /*61d0*/  LDG.E.U16 R4, desc[UR36][R4.64] ;  /* 0x0000002404047981 */ /* 0x000ea2000c1e1500 */
[----:B------:R-:W-:Y:S02]  /*61e0*/  IMAD.MOV.U32 R25, RZ, RZ, RZ ;  /* 0x000000ffff197224 */ /* 0x000fe400078e00ff */
[----:B--2---:R-:W-:Y:S01]  /*61f0*/  IMAD.U32 R24, R4, 0x10000, RZ ;  /* 0x0001000004187824 */ /* 0x004fe200078e00ff */
[----:B------:R-:W-:Y:S06]  /*6200*/  BRA `(.L_x_3899) ;  /* 0x0000000400987947 */ /* 0x000fec0003800000 */
.L_x_3906:
        /* <DEDUP_REMOVED lines=12> */
.L_x_3913:
        /* <DEDUP_REMOVED lines=20> */
.L_x_3915:
[----:B------:R-:W-:Y:S05]  /*6410*/  BSYNC.RECONVERGENT B0 ;  /* 0x0000000000007941 */ /* 0x000fea0003800200 */
.L_x_3914:
[----:B------:R-:W-:Y:S01]  /*6420*/  IMAD.SHL.U32 R0, R0, 0x100000, RZ ;  /* 0x0010000000007824 */ /* 0x000fe200078e00ff */
[----:B------:R-:W-:-:S04]  /*6430*/  LEA R3, R3, 0x3b800000, 0x17 ;  /* 0x3b80000003037811 */ /* 0x000fc800078eb8ff */
[----:B------:R-:W-:Y:S01]  /*6440*/  LOP3.LUT R24, R3, R0, R7, 0xfe, !PT ;  /* 0x0000000003187212 */ /* 0x000fe200078efe07 */
[----:B------:R-:W-:Y:S06]  /*6450*/  BRA `(.L_x_3899) ;  /* 0x0000000400047947 */ /* 0x000fec0003800000 */
.L_x_3912:
        /* <DEDUP_REMOVED lines=20> */
.L_x_3917:
[----:B------:R-:W-:Y:S05]  /*65a0*/  BSYNC.RECONVERGENT B0 ;  /* 0x0000000000007941 */ /* 0x000fea0003800200 */
.L_x_3916:
[----:B------:R-:W-:Y:S01]  /*65b0*/  IMAD.SHL.U32 R0, R0, 0x200000, RZ ;  /* 0x0020000000007824 */ /* 0x000fe200078e00ff */
[----:B------:R-:W-:-:S04]  /*65c0*/  LEA R3, R3, 0x37800000, 0x17 ;  /* 0x3780000003037811 */ /* 0x000fc800078eb8ff */
[----:B------:R-:W-:Y:S01]  /*65d0*/  LOP3.LUT R24, R3, R0, R7, 0xfe, !PT ;  /* 0x0000000003187212 */ /* 0x000fe200078efe07 */
[----:B------:R-:W-:Y:S06]  /*65e0*/  BRA `(.L_x_3899) ;  /* 0x0000000000a07947 */ /* 0x000fec0003800000 */
.L_x_3911:
        /* <DEDUP_REMOVED lines=15> */
.L_x_3898:
        /* <DEDUP_REMOVED lines=16> */
.L_x_3920:
[----:B------:R-:W-:Y:S01]  /*67e0*/  CS2R R24, SRZ ;  /* 0x0000000000187805 */ /* 0x000fe2000001ff00 */
[----:B------:R-:W-:Y:S06]  /*67f0*/  BRA `(.L_x_3899) ;  /* 0x00000000001c7947 */ /* 0x000fec0003800000 */
.L_x_3919:
[----:B------:R-:W2:Y:S01]  /*6800*/  LDG.E.64 R4, desc[UR36][R4.64] ;  /* 0x0000002404047981 */ /* 0x000ea2000c1e1b00 */
[----:B------:R-:W-:Y:S01]  /*6810*/  IMAD.MOV.U32 R25, RZ, RZ, RZ ;  /* 0x000000ffff197224 */ /* 0x000fe200078e00ff */
[----:B--2---:R0:W2:Y:S02]  /*6820*/  I2F.U64 R24, R4 ;  /* 0x0000000400187312 */ /* 0x0040a40000301000 */
[----:B0-2---:R-:W-:Y:S05]  /*6830*/  BRA `(.L_x_3899) ;  /* 0x00000000000c7947 */ /* 0x005fea0003800000 */
.L_x_3918:
[----:B------:R-:W2:Y:S01]  /*6840*/  LDG.E R4, desc[UR36][R4.64] ;  /* 0x0000002404047981 */ /* 0x000ea2000c1e1900 */
[----:B------:R-:W-:Y:S01]  /*6850*/  IMAD.MOV.U32 R25, RZ, RZ, RZ ;  /* 0x000000ffff197224 */ /* 0x000fe200078e00ff */
[----:B--2---:R-:W-:-:S07]  /*6860*/  I2FP.F32.U32 R24, R4 ;  /* 0x0000000400187245 */ /* 0x004fce0000201000 */
.L_x_3899:
[----:B------:R-:W-:Y:S05]  /*6870*/  BSYNC.RECONVERGENT B6 ;  /* 0x0000000000067941 */ /* 0x000fea0003800200 */
.L_x_3893:
[----:B0---4-:R-:W0:Y:S01]  /*6880*/  LDC.64 R4, c[0x0][0x3a8] ;  /* 0x0000ea00ff047b82 */ /* 0x011e220000000a00 */
[----:B------:R-:W4:Y:S01]  /*6890*/  LDCU UR5, c[0x0][0x3c4] ;  /* 0x00007880ff0577ac */ /* 0x000f220008000800 */
[----:B------:R-:W-:Y:S01]  /*68a0*/  BSSY.RECONVERGENT B6, `(.L_x_3921) ;  /* 0x00000bc000067945 */ /* 0x000fe20003800200 */
[----:B------:R-:W-:-:S04]  /*68b0*/  UPRMT UR4, UR39, 0x9910, URZ ;  /* 0x0000991027047896 */ /* 0x000fc800080000ff */
[----:B------:R-:W-:Y:S01]  /*68c0*/  UISETP.GT.AND UP0, UPT, UR4, 0x9, UPT ;  /* 0x000000090400788c */ /* 0x000fe2000bf04270 */
[----:B----4-:R-:W-:-:S05]  /*68d0*/  IMAD R3, R26, UR5, RZ ;  /* 0x000000051a037c24 */ /* 0x010fca000f8e02ff */
        /* <DEDUP_REMOVED lines=11> */
[----:B------:R-:W4:Y:S02]  /*6990*/  LDG.E.U8 R4, desc[UR36][R4.64] ;  /* 0x0000002404047981 */ /* 0x000f24000c1e1100 */
[----:B----4-:R-:W-:-:S04]  /*69a0*/  ISETP.NE.AND P0, PT, R4, RZ, PT ;  /* 0x000000ff0400720c */ /* 0x010fc80003f05270 */
[----:B------:R-:W-:Y:S01]  /*69b0*/  P2R R28, PR, RZ, 0x1 ;  /* 0x00000001ff1c7803 */ /* 0x000fe20000000000 */
[----:B------:R-:W-:Y:S08]  /*69c0*/  BRA `(.L_x_3927) ;  /* 0x0000000800a47947 */ /* 0x000ff00003800000 */
.L_x_3925:
[----:B------:R-:W4:Y:S02]  /*69d0*/  LDG.E.U8 R4, desc[UR36][R4.64] ;  /* 0x0000002404047981 */ /* 0x000f24000c1e1100 */
[----:B----4-:R-:W-:-:S04]  /*69e0*/  ISETP.NE.AND P0, PT, R4, RZ, PT ;  /* 0x000000ff0400720c */ /* 0x010fc80003f05270 */
[----:B------:R-:W-:Y:S01]  /*69f0*/  P2R R28, PR, RZ, 0x1 ;  /* 0x00000001ff1c7803 */ /* 0x000fe20000000000 */
[----:B------:R-:W-:Y:S08]  /*6a00*/  BRA `(.L_x_3927) ;  /* 0x0000000800947947 */ /* 0x000ff00003800000 */
.L_x_3924:
[----:B------:R-:W-:-:S09]  /*6a10*/  UISETP.NE.AND UP0, UPT, UR4, 0x2, UPT ;  /* 0x000000020400788c */ /* 0x000fd2000bf05270 */
[----:B------:R-:W-:Y:S05]  /*6a20*/  BRA.U !UP0, `(.L_x_3928) ;  /* 0x0000000108347547 */ /* 0x000fea000b800000 */
[----:B------:R-:W-:-:S09]  /*6a30*/  UISETP.NE.AND UP0, UPT, UR4, 0x3, UPT ;  /* 0x000000030400788c */ /* 0x000fd2000bf05270 */
[----:B------:R-:W-:Y:S05]  /*6a40*/  BRA.U !UP0, `(.L_x_3929) ;  /* 0x00000001081c7547 */ /* 0x000fea000b800000 */
[----:B------:R-:W-:-:S09]  /*6a50*/  UISETP.NE.AND UP0, UPT, UR4, 0x4, UPT ;  /* 0x000000040400788c */ /* 0x000fd2000bf05270 */
[----:B------:R-:W-:Y:S05]  /*6a60*/  BRA.U UP0, `(.L_x_3926) ;  /* 0x0000000900107547 */ /* 0x000fea000b800000 */
[----:B------:R-:W4:Y:S02]  /*6a70*/  LDG.E.64 R4, desc[UR36][R4.64] ;  /* 0x0000002404047981 */ /* 0x000f24000c1e1b00 */
[----:B----4-:R-:W-:-:S04]  /*6a80*/  ISETP.NE.U32.AND P0, PT, R4, RZ, PT ;  /* 0x000000ff0400720c */ /* 0x010fc80003f05070 */
[----:B------:R-:W-:-:S04]  /*6a90*/  ISETP.NE.AND.EX P0, PT, R5, RZ, PT, P0 ;  /* 0x000000ff0500720c */ /* 0x000fc80003f05300 */
[----:B------:R-:W-:Y:S01]  /*6aa0*/  P2R R28, PR, RZ, 0x1 ;  /* 0x00000001ff1c7803 */ /* 0x000fe20000000000 */
[----:B------:R-:W-:Y:S08]  /*6ab0*/  BRA `(.L_x_3927) ;  /* 0x0000000800687947 */ /* 0x000ff00003800000 */
.L_x_3929:
[----:B------:R-:W4:Y:S02]  /*6ac0*/  LDG.E R4, desc[UR36][R4.64] ;  /* 0x0000002404047981 */ /* 0x000f24000c1e1900 */
[----:B----4-:R-:W-:-:S04]  /*6ad0*/  ISETP.NE.AND P0, PT, R4, RZ, PT ;  /* 0x000000ff0400720c */ /* 0x010fc80003f05270 */
[----:B------:R-:W-:Y:S01]  /*6ae0*/  P2R R28, PR, RZ, 0x1 ;  /* 0x00000001ff1c7803 */ /* 0x000fe20000000000 */
[----:B------:R-:W-:Y:S08]  /*6af0*/  BRA `(.L_x_3927) ;  /* 0x0000000800587947 */ /* 0x000ff00003800000 */
.L_x_3928:
[----:B------:R-:W4:Y:S02]  /*6b00*/  LDG.E.U16 R4, desc[UR36][R4.64] ;  /* 0x0000002404047981 */ /* 0x000f24000c1e1500 */
[----:B----4-:R-:W-:-:S04]  /*6b10*/  ISETP.NE.AND P0, PT, R4, RZ, PT ;  /* 0x000000ff0400720c */ /* 0x010fc80003f05270 */
[----:B------:R-:W-:Y:S01]  /*6b20*/  P2R R28, PR, RZ, 0x1 ;  /* 0x00000001ff1c7803 */ /* 0x000fe20000000000 */
[----:B------:R-:W-:Y:S08]  /*6b30*/  BRA `(.L_x_3927) ;  /* 0x0000000800487947 */ /* 0x000ff00003800000 */
.L_x_3923:
[----:B------:R-:W-:-:S09]  /*6b40*/  UISETP.GT.AND UP0, UPT, UR4, 0x6, UPT ;  /* 0x000000060400788c */ /* 0x000fd2000bf04270 */
[----:B------:R-:W-:Y:S05]  /*6b50*/  BRA.U UP0, `(.L_x_3930) ;  /* 0x0000000100347547 */ /* 0x000fea000b800000 */
[----:B------:R-:W-:-:S09]  /*6b60*/  UISETP.NE.AND UP0, UPT, UR4, 0x5, UPT ;  /* 0x000000050400788c */ /* 0x000fd2000bf05270 */
[----:B------:R-:W-:Y:S05]  /*6b70*/  BRA.U !UP0, `(.L_x_3931) ;  /* 0x0000000108187547 */ /* 0x000fea000b800000 */
[----:B------:R-:W-:-:S09]  /*6b80*/  UISETP.NE.AND UP0, UPT, UR4, 0x6, UPT ;  /* 0x000000060400788c */ /* 0x000fd2000bf05270 */
[----:B------:R-:W-:Y:S05]  /*6b90*/  BRA.U UP0, `(.L_x_3926) ;  /* 0x0000000500c47547 */ /* 0x000fea000b800000 */
[----:B------:R-:W4:Y:S02]  /*6ba0*/  LDG.E R4, desc[UR36][R4.64] ;  /* 0x0000002404047981 */ /* 0x000f24000c1e1900 */
[----:B----4-:R-:W-:-:S04]  /*6bb0*/  FSETP.NEU.FTZ.AND P0, PT, R4, RZ, PT ;  /* 0x000000ff0400720b */ /* 0x010fc80003f1d000 */
[----:B------:R-:W-:Y:S01]  /*6bc0*/  P2R R28, PR, RZ, 0x1 ;  /* 0x00000001ff1c7803 */ /* 0x000fe20000000000 */
[----:B------:R-:W-:Y:S08]  /*6bd0*/  BRA `(.L_x_3927) ;  /* 0x0000000800207947 */ /* 0x000ff00003800000 */
.L_x_3931:
[----:B------:R-:W4:Y:S02]  /*6be0*/  LDG.E.U16 R0, desc[UR36][R4.64] ;  /* 0x0000002404007981 */ /* 0x000f24000c1e1500 */
[----:B----4-:R-:W-:-:S05]  /*6bf0*/  HADD2.F32 R0, -RZ, R0.H0_H0 ;  /* 0x20000000ff007230 */ /* 0x010fca0000004100 */
[----:B------:R-:W-:-:S04]  /*6c00*/  FSETP.NEU.FTZ.AND P0, PT, R0, RZ, PT ;  /* 0x000000ff0000720b */ /* 0x000fc80003f1d000 */
[----:B------:R-:W-:Y:S01]  /*6c10*/  P2R R28, PR, RZ, 0x1 ;  /* 0x00000001ff1c7803 */ /* 0x000fe20000000000 */
[----:B------:R-:W-:Y:S08]  /*6c20*/  BRA `(.L_x_3927) ;  /* 0x00000008000c7947 */ /* 0x000ff00003800000 */
.L_x_3930:
[----:B------:R-:W-:-:S09]  /*6c30*/  UISETP.NE.AND UP0, UPT, UR4, 0x7, UPT ;  /* 0x000000070400788c */ /* 0x000fd2000bf05270 */
[----:B------:R-:W-:Y:S05]  /*6c40*/  BRA.U !UP0, `(.L_x_3932) ;  /* 0x0000000108507547 */ /* 0x000fea000b800000 */
[----:B------:R-:W-:-:S09]  /*6c50*/  UISETP.NE.AND UP0, UPT, UR4, 0x8, UPT ;  /* 0x000000080400788c */ /* 0x000fd2000bf05270 */
[----:B------:R-:W-:Y:S05]  /*6c60*/  BRA.U !UP0, `(.L_x_3933) ;  /* 0x0000000108207547 */ /* 0x000fea000b800000 */
[----:B------:R-:W-:-:S09]  /*6c70*/  UISETP.NE.AND UP0, UPT, UR4, 0x9, UPT ;  /* 0x000000090400788c */ /* 0x000fd2000bf05270 */
[----:B------:R-:W-:Y:S05]  /*6c80*/  BRA.U UP0, `(.L_x_3926) ;  /* 0x0000000500887547 */ /* 0x000fea000b800000 */
[----:B------:R-:W4:Y:S02]  /*6c90*/  LDG.E.64 R4, desc[UR36][R4.64] ;  /* 0x0000002404047981 */ /* 0x000f24000c1e1b00 */
[----:B----4-:R-:W-:Y:S02]  /*6ca0*/  FSETP.NEU.FTZ.AND P0, PT, R4, RZ, PT ;  /* 0x000000ff0400720b */ /* 0x010fe40003f1d000 */
[----:B------:R-:W-:-:S04]  /*6cb0*/  FSETP.NEU.FTZ.AND P1, PT, R5, RZ, PT ;  /* 0x000000ff0500720b */ /* 0x000fc80003f3d000 */
[----:B------:R-:W-:-:S04]  /*6cc0*/  PLOP3.LUT P0, PT, P0, P1, PT, 0xf8, 0x8f ;  /* 0x00000000008f781c */ /* 0x000fc80000703f70 */
[----:B------:R-:W-:Y:S01]  /*6cd0*/  P2R R28, PR, RZ, 0x1 ;  /* 0x00000001ff1c7803 */ /* 0x000fe20000000000 */
[----:B------:R-:W-:Y:S08]  /*6ce0*/  BRA `(.L_x_3927) ;  /* 0x0000000400dc7947 */ /* 0x000ff00003800000 */
.L_x_3933:
[----:B------:R-:W4:Y:S01]  /*6cf0*/  LDG.E R4, desc[UR36][R4.64] ;  /* 0x0000002404047981 */ /* 0x000f22000c1e1900 */
[----:B------:R-:W-:-:S04]  /*6d00*/  PLOP3.LUT P1, PT, PT, PT, PT, 0x80, 0x8 ;  /* 0x000000000008781c */ /* 0x000fc80003f2f070 */
[----:B------:R-:W-:Y:S01]  /*6d10*/  P2R R28, PR, RZ, 0x2 ;  /* 0x00000002ff1c7803 */ /* 0x000fe20000000000 */
[----:B----4-:R-:W-:-:S05]  /*6d20*/  HADD2.F32 R0, -RZ, R4.H0_H0 ;  /* 0x20000004ff007230 */ /* 0x010fca0000004100 */
[----:B------:R-:W-:-:S13]  /*6d30*/  FSETP.NEU.FTZ.AND P0, PT, R0, RZ, PT ;  /* 0x000000ff0000720b */ /* 0x000fda0003f1d000 */
[----:B------:R-:W-:Y:S05]  /*6d40*/  @P0 BRA `(.L_x_3927) ;  /* 0x0000000400c40947 */ /* 0x000fea0003800000 */
[----:B------:R-:W-:-:S05]  /*6d50*/  HADD2.F32 R0, -RZ, R4.H1_H1 ;  /* 0x30000004ff007230 */ /* 0x000fca0000004100 */
[----:B------:R-:W-:-:S04]  /*6d60*/  FSETP.NEU.FTZ.AND P0, PT, R0, RZ, PT ;  /* 0x000000ff0000720b */ /* 0x000fc80003f1d000 */
[----:B------:R-:W-:Y:S01]  /*6d70*/  P2R R28, PR, RZ, 0x1 ;  /* 0x00000001ff1c7803 */ /* 0x000fe20000000000 */
[----:B------:R-:W-:Y:S08]  /*6d80*/  BRA `(.L_x_3927) ;  /* 0x0000000400b47947 */ /* 0x000ff00003800000 */
.L_x_3932:
[----:B------:R-:W4:Y:S02]  /*6d90*/  LDG.E.64 R4, desc[UR36][R4.64] ;  /* 0x0000002404047981 */ /* 0x000f24000c1e1b00 */
[----:B----4-:R-:W0:Y:S02]  /*6da0*/  DSETP.NEU.AND P0, PT, R4, RZ, PT ;  /* 0x000000ff0400722a */ /* 0x010e240003f0d000 */
[----:B0-----:R-:W-:Y:S01]  /*6db0*/  P2R R28, PR, RZ, 0x1 ;  /* 0x00000001ff1c7803 */ /* 0x001fe20000000000 */
[----:B------:R-:W-:Y:S06]  /*6dc0*/  BRA `(.L_x_3927) ;  /* 0x0000000400a47947 */ /* 0x000fec0003800000 */
.L_x_3922:
        /* <DEDUP_REMOVED lines=8> */
[----:B------:R-:W4:Y:S02]  /*6e50*/  LDG.E.U8 R4, desc[UR36][R4.64] ;  /* 0x0000002404047981 */ /* 0x000f24000c1e1100 */
[----:B----4-:R-:W-:-:S04]  /*6e60*/  ISETP.NE.AND P0, PT, R4, RZ, PT ;  /* 0x000000ff0400720c */ /* 0x010fc80003f05270 */
[----:B------:R-:W-:Y:S01]  /*6e70*/  P2R R28, PR, RZ, 0x1 ;  /* 0x00000001ff1c7803 */ /* 0x000fe20000000000 */
[----:B------:R-:W-:Y:S08]  /*6e80*/  BRA `(.L_x_3927) ;  /* 0x0000000400747947 */ /* 0x000ff00003800000 */
.L_x_3936:
[----:B------:R-:W4:Y:S02]  /*6e90*/  LDG.E.128 R4, desc[UR36][R4.64] ;  /* 0x0000002404047981 */ /* 0x000f24000c1e1d00 */
[----:B----4-:R-:W0:-:S15]  /*6ea0*/  DSETP.NEU.AND P0, PT, R6, RZ, PT ;  /* 0x000000ff0600722a */ /* 0x010e1e0003f0d000 */
[----:B------:R-:W-:-:S15]  /*6eb0*/  NOP ;  /* 0x0000000000007918 */ /* 0x000fde0000000000 */
[----:B------:R-:W-:-:S15]  /*6ec0*/  NOP ;  /* 0x0000000000007918 */ /* 0x000fde0000000000 */
[----:B------:R-:W-:-:S15]  /*6ed0*/  NOP ;  /* 0x0000000000007918 */ /* 0x000fde0000000000 */
[----:B------:R-:W-:-:S04]  /*6ee0*/  NOP ;  /* 0x0000000000007918 */ /* 0x000fc80000000000 */
[----:B0-----:R-:W0:Y:S02]  /*6ef0*/  DSETP.NEU.OR P0, PT, R4, RZ, P0 ;  /* 0x000000ff0400722a */ /* 0x001e24000070d400 */
[----:B0-----:R-:W-:Y:S01]  /*6f00*/  P2R R28, PR, RZ, 0x1 ;  /* 0x00000001ff1c7803 */ /* 0x001fe20000000000 */
[----:B------:R-:W-:Y:S06]  /*6f10*/  BRA `(.L_x_3927) ;  /* 0x0000000400507947 */ /* 0x000fec0003800000 */
.L_x_3935:
[----:B------:R-:W-:-:S09]  /*6f20*/  UISETP.NE.AND UP0, UPT, UR4, 0xf, UPT ;  /* 0x0000000f0400788c */ /* 0x000fd2000bf05270 */
[----:B------:R-:W-:Y:S05]  /*6f30*/  BRA.U !UP0, `(.L_x_3937) ;  /* 0x0000000108507547 */ /* 0x000fea000b800000 */
[----:B------:R-:W-:-:S09]  /*6f40*/  UISETP.NE.AND UP0, UPT, UR4, 0x17, UPT ;  /* 0x000000170400788c */ /* 0x000fd2000bf05270 */
[----:B------:R-:W-:Y:S05]  /*6f50*/  BRA.U !UP0, `(.L_x_3938) ;  /* 0x0000000108187547 */ /* 0x000fea000b800000 */
[----:B------:R-:W-:-:S09]  /*6f60*/  UISETP.NE.AND UP0, UPT, UR4, 0x18, UPT ;  /* 0x000000180400788c */ /* 0x000fd2000bf05270 */
[----:B------:R-:W-:Y:S05]  /*6f70*/  BRA.U UP0, `(.L_x_3926) ;  /* 0x0000000100cc7547 */ /* 0x000fea000b800000 */
[----:B------:R-:W4:Y:S02]  /*6f80*/  LDG.E.U8 R4, desc[UR36][R4.64] ;  /* 0x0000002404047981 */ /* 0x000f24000c1e1100 */
[----:B----4-:R-:W-:-:S04]  /*6f90*/  LOP3.LUT P0, RZ, R4, 0x7f, RZ, 0xc0, !PT ;  /* 0x0000007f04ff7812 */ /* 0x010fc8000780c0ff */
[----:B------:R-:W-:Y:S01]  /*6fa0*/  P2R R28, PR, RZ, 0x1 ;  /* 0x00000001ff1c7803 */ /* 0x000fe20000000000 */
[----:B------:R-:W-:Y:S08]  /*6fb0*/  BRA `(.L_x_3927) ;  /* 0x0000000400287947 */ /* 0x000ff00003800000 */
.L_x_3938:
[----:B------:R-:W4:Y:S02]  /*6fc0*/  LDG.E.U8 R3, desc[UR36][R4.64] ;  /* 0x0000002404037981 */ /* 0x000f24000c1e1100 */
[----:B----4-:R-:W-:-:S05]  /*6fd0*/  IMAD.SHL.U32 R0, R3, 0x2000000, RZ ;  /* 0x0200000003007824 */ /* 0x010fca00078e00ff */
        /* <DEDUP_REMOVED lines=10> */
.L_x_3937:
[----:B------:R-:W4:Y:S02]  /*7080*/  LDG.E.U16 R0, desc[UR36][R4.64] ;  /* 0x0000002404007981 */ /* 0x000f24000c1e1500 */
[----:B----4-:R-:W-:-:S05]  /*7090*/  IMAD.U32 R0, R0, 0x10000, RZ ;  /* 0x0001000000007824 */ /* 0x010fca00078e00ff */
[----:B------:R-:W-:-:S04]  /*70a0*/  FSETP.NEU.FTZ.AND P0, PT, R0, RZ, PT ;  /* 0x000000ff0000720b */ /* 0x000fc80003f1d000 */
[----:B------:R-:W-:Y:S01]  /*70b0*/  P2R R28, PR, RZ, 0x1 ;  /* 0x00000001ff1c7803 */ /* 0x000fe20000000000 */
[----:B------:R-:W-:Y:S08]  /*70c0*/  BRA `(.L_x_3927) ;  /* 0x0000000000e47947 */ /* 0x000ff00003800000 */
.L_x_3934:
        /* <DEDUP_REMOVED lines=8> */
[----:B------:R-:W4:Y:S02]  /*7150*/  LDG.E.U16 R4, desc[UR36][R4.64] ;  /* 0x0000002404047981 */ /* 0x000f24000c1e1500 */
[----:B----4-:R-:W-:-:S04]  /*7160*/  ISETP.NE.AND P0, PT, R4, RZ, PT ;  /* 0x000000ff0400720c */ /* 0x010fc80003f05270 */
[----:B------:R-:W-:Y:S01]  /*7170*/  P2R R28, PR, RZ, 0x1 ;  /* 0x00000001ff1c7803 */ /* 0x000fe20000000000 */
[----:B------:R-:W-:Y:S08]  /*7180*/  BRA `(.L_x_3927) ;  /* 0x0000000000b47947 */ /* 0x000ff00003800000 */
.L_x_3941:
[----:B------:R-:W4:Y:S02]  /*7190*/  LDG.E.U8 R4, desc[UR36][R4.64] ;  /* 0x0000002404047981 */ /* 0x000f24000c1e1100 */
[----:B----4-:R-:W-:-:S04]  /*71a0*/  ISETP.NE.AND P0, PT, R4, RZ, PT ;  /* 0x000000ff0400720c */ /* 0x010fc80003f05270 */
[----:B------:R-:W-:Y:S01]  /*71b0*/  P2R R28, PR, RZ, 0x1 ;  /* 0x00000001ff1c7803 */ /* 0x000fe20000000000 */
[----:B------:R-:W-:Y:S08]  /*71c0*/  BRA `(.L_x_3927) ;  /* 0x0000000000a47947 */ /* 0x000ff00003800000 */
.L_x_3940:
[----:B------:R-:W4:Y:S02]  /*71d0*/  LDG.E.U8 R4, desc[UR36][R4.64] ;  /* 0x0000002404047981 */ /* 0x000f24000c1e1100 */
[----:B----4-:R-:W-:-:S04]  /*71e0*/  ISETP.NE.AND P0, PT, R4, RZ, PT ;  /* 0x000000ff0400720c */ /* 0x010fc80003f05270 */
[----:B------:R-:W-:Y:S01]  /*71f0*/  P2R R28, PR, RZ, 0x1 ;  /* 0x00000001ff1c7803 */ /* 0x000fe20000000000 */
[----:B------:R-:W-:Y:S08]  /*7200*/  BRA `(.L_x_3927) ;  /* 0x0000000000947947 */ /* 0x000ff00003800000 */
.L_x_3939:
[----:B------:R-:W-:-:S09]  /*7210*/  UISETP.NE.AND UP0, UPT, UR4, 0x1c, UPT ;  /* 0x0000001c0400788c */ /* 0x000fd2000bf05270 */
[----:B------:R-:W-:Y:S05]  /*7220*/  BRA.U !UP0, `(.L_x_3942) ;  /* 0x0000000108807547 */ /* 0x000fea000b800000 */
        /* <DEDUP_REMOVED lines=8> */
.L_x_3926:
[----:B------:R-:W-:Y:S01]  /*72b0*/  MOV R14, 0x0 ;  /* 0x00000000000e7802 */ /* 0x000fe20000000f00 */
[----:B------:R-:W0:Y:S01]  /*72c0*/  LDCU.64 UR4, c[0x4][0x4e8] ;  /* 0x01009d00ff0477ac */ /* 0x000e220008000a00 */
[----:B------:R-:W-:Y:S02]  /*72d0*/  IMAD.MOV.U32 R8, RZ, RZ, 0x4e ;  /* 0x0000004eff087424 */ /* 0x000fe400078e00ff */
[----:B------:R-:W-:Y:S01]  /*72e0*/  IMAD.MOV.U32 R12, RZ, RZ, 0x1 ;  /* 0x00000001ff0c7424 */ /* 0x000fe200078e00ff */
[----:B------:R-:W4:Y:S01]  /*72f0*/  LDCU.64 UR6, c[0x4][0x4f0] ;  /* 0x01009e00ff0677ac */ /* 0x000f220008000a00 */
[----:B------:R-:W1:Y:S01]  /*7300*/  LDC.64 R14, c[0x4][R14] ;  /* 0x010000000e0e7b82 */ /* 0x000e620000000a00 */
[----:B------:R-:W-:Y:S01]  /*7310*/  IMAD.MOV.U32 R13, RZ, RZ, RZ ;  /* 0x000000ffff0d7224 */ /* 0x000fe200078e00ff */
[----:B------:R-:W2:Y:S01]  /*7320*/  LDCU.64 UR8, c[0x4][0x320] ;  /* 0x01006400ff0877ac */ /* 0x000ea20008000a00 */
[----:B0-----:R-:W-:Y:S02]  /*7330*/  IMAD.U32 R4, RZ, RZ, UR4 ;  /* 0x00000004ff047e24 */ /* 0x001fe4000f8e00ff */
[----:B------:R-:W-:-:S02]  /*7340*/  IMAD.U32 R5, RZ, RZ, UR5 ;  /* 0x00000005ff057e24 */ /* 0x000fc4000f8e00ff */
[----:B----4-:R-:W-:Y:S02]  /*7350*/  IMAD.U32 R6, RZ, RZ, UR6 ;  /* 0x00000006ff067e24 */ /* 0x010fe4000f8e00ff */
[----:B------:R-:W-:Y:S02]  /*7360*/  IMAD.U32 R7, RZ, RZ, UR7 ;  /* 0x00000007ff077e24 */ /* 0x000fe4000f8e00ff */
[----:B--2---:R-:W-:Y:S02]  /*7370*/  IMAD.U32 R10, RZ, RZ, UR8 ;  /* 0x00000008ff0a7e24 */ /* 0x004fe4000f8e00ff */
[----:B------:R-:W-:-:S07]  /*7380*/  IMAD.U32 R11, RZ, RZ, UR9 ;  /* 0x00000009ff0b7e24 */ /* 0x000fce000f8e00ff */
[----:B------:R-:W-:-:S07]  /*7390*/  LEPC R20, `(.L_x_3944) ;  /* 0x000000001014794e */ /* 0x000fce0000000000 */
[----:B-1-3-5:R-:W-:Y:S05]  /*73a0*/  CALL.ABS.NOINC R14 ;  /* 0x000000000e007343 */ /* 0x02afea0003c00000 */
.L_x_3944:
[----:B------:R-:W-:-:S04]  /*73b0*/  PLOP3.LUT P0, PT, PT, PT, PT, 0x8, 0x80 ;  /* 0x000000000080781c */ /* 0x000fc80003f0e170 */
[----:B------:R-:W-:Y:S01]  /*73c0*/  P2R R28, PR, RZ, 0x1 ;  /* 0x00000001ff1c7803 */ /* 0x000fe20000000000 */
[----:B------:R-:W-:Y:S08]  /*73d0*/  BRA `(.L_x_3927) ;  /* 0x0000000000207947 */ /* 0x000ff00003800000 */
.L_x_3943:
[----:B------:R-:W4:Y:S02]  /*73e0*/  LDG.E.64 R4, desc[UR36][R4.64] ;  /* 0x0000002404047981 */ /* 0x000f24000c1e1b00 */
[----:B----4-:R-:W-:-:S04]  /*73f0*/  ISETP.NE.U32.AND P0, PT, R4, RZ, PT ;  /* 0x000000ff0400720c */ /* 0x010fc80003f05070 */
[----:B------:R-:W-:-:S04]  /*7400*/  ISETP.NE.AND.EX P0, PT, R5, RZ, PT, P0 ;  /* 0x000000ff0500720c */ /* 0x000fc80003f05300 */
[----:B------:R-:W-:Y:S01]  /*7410*/  P2R R28, PR, RZ, 0x1 ;  /* 0x00000001ff1c7803 */ /* 0x000fe20000000000 */
[----:B------:R-:W-:Y:S08]  /*7420*/  BRA `(.L_x_3927) ;  /* 0x00000000000c7947 */ /* 0x000ff00003800000 */
.L_x_3942:
[----:B------:R-:W4:Y:S02]  /*7430*/  LDG.E R4, desc[UR36][R4.64] ;  /* 0x0000002404047981 */ /* 0x000f24000c1e1900 */
[----:B----4-:R-:W-:-:S04]  /*7440*/  ISETP.NE.AND P0, PT, R4, RZ, PT ;  /* 0x000000ff0400720c */ /* 0x010fc80003f05270 */
[----:B------:R-:W-:-:S09]  /*7450*/  P2R R28, PR, RZ, 0x1 ;  /* 0x00000001ff1c7803 */ /* 0x000fd20000000000 */
.L_x_3927:
[----:B------:R-:W-:Y:S05]  /*7460*/  BSYNC.RECONVERGENT B6 ;  /* 0x0000000000067941 */ /* 0x000fea0003800200 */
.L_x_3921:
[----:B------:R-:W0:Y:S01]  /*7470*/  LDC.64 R4, c[0x0][0x3b0] ;  /* 0x0000ec00ff047b82 */ /* 0x000e220000000a00 */
[----:B------:R-:W4:Y:S01]  /*7480*/  LDCU UR5, c[0x0][0x3c8] ;  /* 0x00007900ff0577ac */ /* 0x000f220008000800 */
        /* <DEDUP_REMOVED lines=14> */
[----:B------:R-:W4:Y:S02]  /*7570*/  LDG.E.S8 R36, desc[UR36][R4.64] ;  /* 0x0000002404247981 */ /* 0x000f24000c1e1300 */
[----:B----4-:R-:W-:Y:S01]  /*7580*/  SHF.R.S32.HI R37, RZ, 0x1f, R36 ;  /* 0x0000001fff257819 */ /* 0x010fe20000011424 */
[----:B------:R-:W-:Y:S06]  /*7590*/  BRA `(.L_x_3950) ;  /* 0x0000000c00507947 */ /* 0x000fec0003800000 */
.L_x_3948:
[----:B------:R4:W5:Y:S01]  /*75a0*/  LDG.E.U8 R36, desc[UR36][R4.64] ;  /* 0x0000002404247981 */ /* 0x000962000c1e1100 */
[----:B------:R-:W-:Y:S01]  /*75b0*/  IMAD.MOV.U32 R37, RZ, RZ, RZ ;  /* 0x000000ffff257224 */ /* 0x000fe200078e00ff */
[----:B------:R-:W-:Y:S06]  /*75c0*/  BRA `(.L_x_3950) ;  /* 0x0000000c00447947 */ /* 0x000fec0003800000 */
.L_x_3947:
        /* <DEDUP_REMOVED lines=8> */
.L_x_3952:
[----:B------:R-:W4:Y:S02]  /*7650*/  LDG.E R36, desc[UR36][R4.64] ;  /* 0x0000002404247981 */ /* 0x000f24000c1e1900 */
[----:B----4-:R-:W-:Y:S01]  /*7660*/  SHF.R.S32.HI R37, RZ, 0x1f, R36 ;  /* 0x0000001fff257819 */ /* 0x010fe20000011424 */
[----:B------:R-:W-:Y:S06]  /*7670*/  BRA `(.L_x_3950) ;  /* 0x0000000c00187947 */ /* 0x000fec0003800000 */
.L_x_3951:
[----:B------:R-:W4:Y:S02]  /*7680*/  LDG.E.S16 R36, desc[UR36][R4.64] ;  /* 0x0000002404247981 */ /* 0x000f24000c1e1700 */
[----:B----4-:R-:W-:Y:S01]  /*7690*/  SHF.R.S32.HI R37, RZ, 0x1f, R36 ;  /* 0x0000001fff257819 */ /* 0x010fe20000011424 */
[----:B------:R-:W-:Y:S06]  /*76a0*/  BRA `(.L_x_3950) ;  /* 0x0000000c000c7947 */ /* 0x000fec0003800000 */
.L_x_3946:
[----:B------:R-:W-:-:S09]  /*76b0*/  UISETP.GT.AND UP0, UPT, UR4, 0x6, UPT ;  /* 0x000000060400788c */ /* 0x000fd2000bf04270 */
[----:B------:R-:W-:Y:S05]  /*76c0*/  BRA.U UP0, `(.L_x_3953) ;  /* 0x00000001002c7547 */ /* 0x000fea000b800000 */
[----:B------:R-:W-:-:S09]  /*76d0*/  UISETP.NE.AND UP0, UPT, UR4, 0x5, UPT ;  /* 0x000000050400788c */ /* 0x000fd2000bf05270 */
[----:B------:R-:W-:Y:S05]  /*76e0*/  BRA.U !UP0, `(.L_x_3954) ;  /* 0x0000000108147547 */ /* 0x000fea000b800000 */
[----:B------:R-:W-:-:S09]  /*76f0*/  UISETP.NE.AND UP0, UPT, UR4, 0x6, UPT ;  /* 0x000000060400788c */ /* 0x000fd2000bf05270 */
[----:B------:R-:W-:Y:S05]  /*7700*/  BRA.U UP0, `(.L_x_3949) ;  /* 0x00000009009c7547 */ /* 0x000fea000b800000 */
[----:B------:R-:W4:Y:S02]  /*7710*/  LDG.E R4, desc[UR36][R4.64] ;  /* 0x0000002404047981 */ /* 0x000f24000c1e1900 */
[----:B----4-:R0:W4:Y:S02]  /*7720*/  F2I.S64.TRUNC R36, R4 ;  /* 0x0000000400247311 */ /* 0x010124000020d900 */
[----:B0---4-:R-:W-:Y:S05]  /*7730*/  BRA `(.L_x_3950) ;  /* 0x0000000800e87947 */ /* 0x011fea0003800000 */
.L_x_3954:
[----:B------:R-:W4:Y:S02]  /*7740*/  LDG.E.U16 R4, desc[UR36][R4.64] ;  /* 0x0000002404047981 */ /* 0x000f24000c1e1500 */
[----:B----4-:R-:W-:-:S06]  /*7750*/  HADD2.F32 R36, -RZ, R4.H0_H0 ;  /* 0x20000004ff247230 */ /* 0x010fcc0000004100 */
[----:B------:R-:W0:Y:S02]  /*7760*/  F2I.S64.TRUNC R36, R36 ;  /* 0x0000002400247311 */ /* 0x000e24000020d900 */
[----:B0-----:R-:W-:Y:S05]  /*7770*/  BRA `(.L_x_3950) ;  /* 0x0000000800d87947 */ /* 0x001fea0003800000 */
.L_x_3953:
[----:B------:R-:W-:-:S09]  /*7780*/  UISETP.NE.AND UP0, UPT, UR4, 0x7, UPT ;  /* 0x000000070400788c */ /* 0x000fd2000bf05270 */
[----:B------:R-:W-:Y:S05]  /*7790*/  BRA.U !UP0, `(.L_x_3955) ;  /* 0x00000001082c7547 */ /* 0x000fea000b800000 */
[----:B------:R-:W-:-:S09]  /*77a0*/  UISETP.NE.AND UP0, UPT, UR4, 0x8, UPT ;  /* 0x000000080400788c */ /* 0x000fd2000bf05270 */
[----:B------:R-:W-:Y:S05]  /*77b0*/  BRA.U !UP0, `(.L_x_3956) ;  /* 0x0000000108147547 */ /* 0x000fea000b800000 */
[----:B------:R-:W-:-:S09]  /*77c0*/  UISETP.NE.AND UP0, UPT, UR4, 0x9, UPT ;  /* 0x000000090400788c */ /* 0x000fd2000bf05270 */
[----:B------:R-:W-:Y:S05]  /*77d0*/  BRA.U UP0, `(.L_x_3949) ;  /* 0x0000000900687547 */ /* 0x000fea000b800000 */
[----:B------:R-:W4:Y:S02]  /*77e0*/  LDG.E R4, desc[UR36][R4.64] ;  /* 0x0000002404047981 */ /* 0x000f24000c1e1900 */
[----:B----4-:R0:W4:Y:S02]  /*77f0*/  F2I.S64.TRUNC R36, R4 ;  /* 0x0000000400247311 */ /* 0x010124000020d900 */
[----:B0---4-:R-:W-:Y:S05]  /*7800*/  BRA `(.L_x_3950) ;  /* 0x0000000800b47947 */ /* 0x011fea0003800000 */
.L_x_3956:
[----:B------:R-:W4:Y:S02]  /*7810*/  LDG.E.U16 R4, desc[UR36][R4.64] ;  /* 0x0000002404047981 */ /* 0x000f24000c1e1500 */
[----:B----4-:R-:W-:-:S06]  /*7820*/  HADD2.F32 R36, -RZ, R4.H0_H0 ;  /* 0x20000004ff247230 */ /* 0x010fcc0000004100 */
[----:B------:R-:W0:Y:S02]  /*7830*/  F2I.S64.TRUNC R36, R36 ;  /* 0x0000002400247311 */ /* 0x000e24000020d900 */
[----:B0-----:R-:W-:Y:S05]  /*7840*/  BRA `(.L_x_3950) ;  /* 0x0000000800a47947 */ /* 0x001fea0003800000 */
.L_x_3955:
[----:B------:R-:W4:Y:S02]  /*7850*/  LDG.E.64 R4, desc[UR36][R4.64] ;  /* 0x0000002404047981 */ /* 0x000f24000c1e1b00 */
[----:B----4-:R0:W4:Y:S02]  /*7860*/  F2I.S64.F64.TRUNC R36, R4 ;  /* 0x0000000400247311 */ /* 0x010124000030d900 */
[----:B0---4-:R-:W-:Y:S05]  /*7870*/  BRA `(.L_x_3950) ;  /* 0x0000000800987947 */ /* 0x011fea0003800000 */
.L_x_3945:
        /* <DEDUP_REMOVED lines=8> */
[----:B------:R-:W4:Y:S01]  /*7900*/  LDG.E.U8 R4, desc[UR36][R4.64] ;  /* 0x0000002404047981 */ /* 0x000f22000c1e1100 */
[----:B------:R-:W-:Y:S01]  /*7910*/  IMAD.MOV.U32 R37, RZ, RZ, RZ ;  /* 0x000000ffff257224 */ /* 0x000fe200078e00ff */
[----:B----4-:R-:W-:-:S04]  /*7920*/  ISETP.NE.AND P0, PT, R4, RZ, PT ;  /* 0x000000ff0400720c */ /* 0x010fc80003f05270 */
[----:B------:R-:W-:Y:S01]  /*7930*/  SEL R36, RZ, 0x1, !P0 ;  /* 0x00000001ff247807 */ /* 0x000fe20004000000 */
[----:B------:R-:W-:Y:S08]  /*7940*/  BRA `(.L_x_3950) ;  /* 0x0000000800647947 */ /* 0x000ff00003800000 */
.L_x_3959:
[----:B------:R-:W4:Y:S02]  /*7950*/  LDG.E.64 R4, desc[UR36][R4.64] ;  /* 0x0000002404047981 */ /* 0x000f24000c1e1b00 */
[----:B----4-:R0:W4:Y:S02]  /*7960*/  F2I.S64.F64.TRUNC R36, R4 ;  /* 0x0000000400247311 */ /* 0x010124000030d900 */
[----:B0---4-:R-:W-:Y:S05]  /*7970*/  BRA `(.L_x_3950) ;  /* 0x0000000800587947 */ /* 0x011fea0003800000 */
.L_x_3958:
[----:B------:R-:W-:-:S09]  /*7980*/  UISETP.NE.AND UP0, UPT, UR4, 0xf, UPT ;  /* 0x0000000f0400788c */ /* 0x000fd2000bf05270 */
[----:B------:R-:W-:Y:S05]  /*7990*/  BRA.U !UP0, `(.L_x_3960) ;  /* 0x0000000108987547 */ /* 0x000fea000b800000 */
[----:B------:R-:W-:-:S09]  /*79a0*/  UISETP.NE.AND UP0, UPT, UR4, 0x17, UPT ;  /* 0x000000170400788c */ /* 0x000fd2000bf05270 */
[----:B------:R-:W-:Y:S05]  /*79b0*/  BRA.U !UP0, `(.L_x_3961) ;  /* 0x0000000108587547 */ /* 0x000fea000b800000 */
[----:B------:R-:W-:-:S09]  /*79c0*/  UISETP.NE.AND UP0, UPT, UR4, 0x18, UPT ;  /* 0x000000180400788c */ /* 0x000fd2000bf05270 */
[----:B------:R-:W-:Y:S05]  /*79d0*/  BRA.U UP0, `(.L_x_3949) ;  /* 0x0000000500e87547 */ /* 0x000fea000b800000 */
[----:B------:R-:W4:Y:S01]  /*79e0*/  LDG.E.U8 R0, desc[UR36][R4.64] ;  /* 0x0000002404007981 */ /* 0x000f22000c1e1100 */
[----:B------:R-:W-:Y:S02]  /*79f0*/  IMAD.MOV.U32 R7, RZ, RZ, 0x1f ;  /* 0x0000001fff077424 */ /* 0x000fe400078e00ff */
[----:B----4-:R-:W-:-:S05]  /*7a00*/  IMAD.SHL.U32 R0, R0, 0x1000000, RZ ;  /* 0x0100000000007824 */ /* 0x010fca00078e00ff */
        /* <DEDUP_REMOVED lines=16> */
[----:B0---4-:R-:W-:Y:S05]  /*7b10*/  BRA `(.L_x_3950) ;  /* 0x0000000400f07947 */ /* 0x011fea0003800000 */
.L_x_3961:
[----:B------:R-:W4:Y:S02]  /*7b20*/  LDG.E.U8 R4, desc[UR36][R4.64] ;  /* 0x0000002404047981 */ /* 0x000f24000c1e1100 */
[C---:B----4-:R-:W-:Y:S02]  /*7b30*/  IMAD.SHL.U32 R0, R4.reuse, 0x2000000, RZ ;  /* 0x0200000004007824 */ /* 0x050fe400078e00ff */
        /* <DEDUP_REMOVED lines=11> */
[----:B0---4-:R-:W-:Y:S05]  /*7bf0*/  BRA `(.L_x_3950) ;  /* 0x0000000400b87947 */ /* 0x011fea0003800000 */
.L_x_3960:
[----:B------:R-:W4:Y:S02]  /*7c00*/  LDG.E.U16 R36, desc[UR36][R4.64] ;  /* 0x0000002404247981 */ /* 0x000f24000c1e1500 */
[----:B----4-:R-:W-:-:S06]  /*7c10*/  IMAD.U32 R36, R36, 0x10000, RZ ;  /* 0x0001000024247824 */ /* 0x010fcc00078e00ff */
[----:B------:R-:W0:Y:S02]  /*7c20*/  F2I.S64.TRUNC R36, R36 ;  /* 0x0000002400247311 */ /* 0x000e24000020d900 */
[----:B0-----:R-:W-:Y:S05]  /*7c30*/  BRA `(.L_x_3950) ;  /* 0x0000000400a87947 */ /* 0x001fea0003800000 */
.L_x_3957:
        /* <DEDUP_REMOVED lines=11> */
.L_x_3964:
[----:B------:R-:W4:Y:S01]  /*7cf0*/  LDG.E.U8 R4, desc[UR36][R4.64] ;  /* 0x0000002404047981 */ /* 0x000f22000c1e1100 */
[----:B------:R-:W-:Y:S01]  /*7d00*/  BSSY.RECONVERGENT B0, `(.L_x_3965) ;  /* 0x0000018000007945 */ /* 0x000fe20003800200 */
[----:B------:R-:W-:Y:S01]  /*7d10*/  IMAD.MOV.U32 R36, RZ, RZ, RZ ;  /* 0x000000ffff247224 */ /* 0x000fe200078e00ff */
[----:B----4-:R-:W-:-:S13]  /*7d20*/  ISETP.NE.AND P0, PT, R4, RZ, PT ;  /* 0x000000ff0400720c */ /* 0x010fda0003f05270 */
        /* <DEDUP_REMOVED lines=17> */
.L_x_3968:
[----:B------:R-:W-:Y:S05]  /*7e40*/  BSYNC.RECONVERGENT B1 ;  /* 0x0000000000017941 */ /* 0x000fea0003800200 */
.L_x_3967:
[----:B------:R-:W-:Y:S01]  /*7e50*/  IMAD.SHL.U32 R0, R0, 0x100000, RZ ;  /* 0x0010000000007824 */ /* 0x000fe200078e00ff */
[----:B------:R-:W-:-:S04]  /*7e60*/  LEA R3, R3, 0x3b800000, 0x17 ;  /* 0x3b80000003037811 */ /* 0x000fc800078eb8ff */
[----:B------:R-:W-:-:S07]  /*7e70*/  LOP3.LUT R36, R3, R0, R7, 0xfe, !PT ;  /* 0x0000000003247212 */ /* 0x000fce00078efe07 */
.L_x_3966:
[----:B------:R-:W-:Y:S05]  /*7e80*/  BSYNC.RECONVERGENT B0 ;  /* 0x0000000000007941 */ /* 0x000fea0003800200 */
.L_x_3965:
[----:B------:R-:W0:Y:S02]  /*7e90*/  F2I.S64.TRUNC R36, R36 ;  /* 0x0000002400247311 */ /* 0x000e24000020d900 */
[----:B0-----:R-:W-:Y:S05]  /*7ea0*/  BRA `(.L_x_3950) ;  /* 0x00000004000c7947 */ /* 0x001fea0003800000 */
.L_x_3963:
        /* <DEDUP_REMOVED lines=21> */
.L_x_3972:
[----:B------:R-:W-:Y:S05]  /*8000*/  BSYNC.RECONVERGENT B1 ;  /* 0x0000000000017941 */ /* 0x000fea0003800200 */
.L_x_3971:
[----:B------:R-:W-:Y:S01]  /*8010*/  IMAD.SHL.U32 R0, R0, 0x200000, RZ ;  /* 0x0020000000007824 */ /* 0x000fe200078e00ff */
[----:B------:R-:W-:-:S04]  /*8020*/  LEA R3, R3, 0x37800000, 0x17 ;  /* 0x3780000003037811 */ /* 0x000fc800078eb8ff */
[----:B------:R-:W-:-:S07]  /*8030*/  LOP3.LUT R36, R3, R0, R7, 0xfe, !PT ;  /* 0x0000000003247212 */ /* 0x000fce00078efe07 */
.L_x_3970:
[----:B------:R-:W-:Y:S05]  /*8040*/  BSYNC.RECONVERGENT B0 ;  /* 0x0000000000007941 */ /* 0x000fea0003800200 */
.L_x_3969:
[----:B------:R-:W0:Y:S02]  /*8050*/  F2I.S64.TRUNC R36, R36 ;  /* 0x0000002400247311 */ /* 0x000e24000020d900 */
[----:B0-----:R-:W-:Y:S05]  /*8060*/  BRA `(.L_x_3950) ;  /* 0x00000000009c7947 */ /* 0x001fea0003800000 */
.L_x_3962:
[----:B------:R-:W-:-:S09]  /*8070*/  UISETP.NE.AND UP0, UPT, UR4, 0x1c, UPT ;  /* 0x0000001c0400788c */ /* 0x000fd2000bf05270 */
[----:B------:R-:W-:Y:S05]  /*8080*/  BRA.U !UP0, `(.L_x_3973) ;  /* 0x00000001088c7547 */ /* 0x000fea000b800000 */
[----:B------:R-:W-:-:S09]  /*8090*/  UISETP.NE.AND UP0, UPT, UR4, 0x1d, UPT ;  /* 0x0000001d0400788c */ /* 0x000fd2000bf05270 */
[----:B------:R-:W-:Y:S05]  /*80a0*/  BRA.U !UP0, `(.L_x_3974) ;  /* 0x00000001087c7547 */ /* 0x000fea000b800000 */
[----:B------:R-:W-:-:S09]  /*80b0*/  UISETP.NE.AND UP0, UPT, UR4, 0x2c, UPT ;  /* 0x0000002c0400788c */ /* 0x000fd2000bf05270 */
[----:B------:R-:W-:Y:S05]  /*80c0*/  BRA.U UP0, `(.L_x_3949) ;  /* 0x00000001002c7547 */ /* 0x000fea000b800000 */
[----:B------:R-:W4:Y:S01]  /*80d0*/  LDG.E.U8 R4, desc[UR36][R4.64] ;  /* 0x0000002404047981 */ /* 0x000f22000c1e1100 */
[----:B------:R-:W-:Y:S01]  /*80e0*/  BSSY.RECONVERGENT B0, `(.L_x_3975) ;  /* 0x0000007000007945 */ /* 0x000fe20003800200 */
[----:B------:R-:W-:Y:S01]  /*80f0*/  IMAD.MOV.U32 R36, RZ, RZ, 0x400000 ;  /* 0x00400000ff247424 */ /* 0x000fe200078e00ff */
[----:B----4-:R-:W-:-:S13]  /*8100*/  ISETP.NE.AND P0, PT, R4, RZ, PT ;  /* 0x000000ff0400720c */ /* 0x010fda0003f05270 */
[----:B------:R-:W-:Y:S05]  /*8110*/  @!P0 BRA `(.L_x_3976) ;  /* 0x00000000000c8947 */ /* 0x000fea0003800000 */
[----:B------:R-:W-:-:S13]  /*8120*/  ISETP.NE.AND P0, PT, R4, 0xff, PT ;  /* 0x000000ff0400780c */ /* 0x000fda0003f05270 */
[----:B------:R-:W-:Y:S02]  /*8130*/  @!P0 IMAD.MOV.U32 R36, RZ, RZ, 0x7f800001 ;  /* 0x7f800001ff248424 */ /* 0x000fe400078e00ff */
[----:B------:R-:W-:-:S07]  /*8140*/  @P0 IMAD.SHL.U32 R36, R4, 0x800000, RZ ;  /* 0x0080000004240824 */ /* 0x000fce00078e00ff */
.L_x_3976:
[----:B------:R-:W-:Y:S05]  /*8150*/  BSYNC.RECONVERGENT B0 ;  /* 0x0000000000007941 */ /* 0x000fea0003800200 */
.L_x_3975:
[----:B------:R-:W0:Y:S02]  /*8160*/  F2I.S64.TRUNC R36, R36 ;  /* 0x0000002400247311 */ /* 0x000e24000020d900 */
[----:B0-----:R-:W-:Y:S05]  /*8170*/  BRA `(.L_x_3950) ;  /* 0x0000000000587947 */ /* 0x001fea0003800000 */
.L_x_3949:
        /* <DEDUP_REMOVED lines=16> */
.L_x_3977:
[----:B------:R-:W-:Y:S01]  /*8280*/  CS2R R36, SRZ ;  /* 0x0000000000247805 */ /* 0x000fe2000001ff00 */
[----:B------:R-:W-:Y:S06]  /*8290*/  BRA `(.L_x_3950) ;  /* 0x0000000000107947 */ /* 0x000fec0003800000 */
.L_x_3974:
[----:B------:R0:W5:Y:S01]  /*82a0*/  LDG.E.64 R36, desc[UR36][R4.64] ;  /* 0x0000002404247981 */ /* 0x000162000c1e1b00 */
[----:B------:R-:W-:Y:S05]  /*82b0*/  BRA `(.L_x_3950) ;  /* 0x0000000000087947 */ /* 0x000fea0003800000 */
.L_x_3973:
[----:B------:R0:W5:Y:S01]  /*82c0*/  LDG.E R36, desc[UR36][R4.64] ;  /* 0x0000002404247981 */ /* 0x000162000c1e1900 */
[----:B------:R-:W-:-:S07]  /*82d0*/  IMAD.MOV.U32 R37, RZ, RZ, RZ ;  /* 0x000000ffff257224 */ /* 0x000fce00078e00ff */
.L_x_3950:
[----:B------:R-:W-:Y:S01]  /*82e0*/  ISETP.NE.AND P0, PT, R28, RZ, PT ;  /* 0x000000ff1c00720c */ /* 0x000fe20003f05270 */
[----:B------:R-:W-:-:S03]  /*82f0*/  VIADD R2, R2, 0x80 ;  /* 0x0000008002027836 */ /* 0x000fc60000000000 */
[----:B------:R-:W-:-:S04]  /*8300*/  PLOP3.LUT P0, PT, P0, PT, PT, 0x8, 0x80 ;  /* 0x000000000080781c */ /* 0x000fc8000070e170 */
[----:B------:R-:W-:-:S09]  /*8310*/  P2R R28, PR, RZ, 0x1 ;  /* 0x00000001ff1c7803 */ /* 0x000fd20000000000 */
.L_x_3892:
[----:B------:R-:W-:Y:S05]  /*8320*/  BSYNC.RECONVERGENT B7 ;  /* 0x0000000000077941 */ /* 0x000fea0003800200 */
.L_x_3891:
[----:B------:R-:W-:Y:S01]  /*8330*/  ISETP.GE.AND P1, PT, R2, R27, PT ;  /* 0x0000001b0200720c */ /* 0x000fe20003f26270 */
[----:B------:R-:W-:Y:S01]  /*8340*/  BSSY.RECONVERGENT B7, `(.L_x_3978) ;  /* 0x00002b5000077945 */ /* 0x000fe20003800200 */
[----:B------:R-:W-:Y:S02]  /*8350*/  PLOP3.LUT P0, PT, PT, PT, PT, 0x80, 0x8 ;  /* 0x000000000008781c */ /* 0x000fe40003f0f070 */
[----:B0-2-4-:R-:W-:Y:S02]  /*8360*/  CS2R R4, SRZ ;  /* 0x0000000000047805 */ /* 0x015fe4000001ff00 */
[----:B------:R-:W-:-:S07]  /*8370*/  CS2R R26, SRZ ;  /* 0x00000000001a7805 */ /* 0x000fce000001ff00 */
        /* <DEDUP_REMOVED lines=23> */
.L_x_3984:
[----:B------:R-:W2:Y:S01]  /*84f0*/  LDG.E.U8 R4, desc[UR36][R4.64] ;  /* 0x0000002404047981 */ /* 0x000ea2000c1e1100 */
[----:B------:R-:W-:Y:S01]  /*8500*/  IMAD.MOV.U32 R27, RZ, RZ, RZ ;  /* 0x000000ffff1b7224 */ /* 0x000fe200078e00ff */
[----:B--2---:R-:W-:Y:S01]  /*8510*/  I2FP.F32.U32 R26, R4 ;  /* 0x00000004001a7245 */ /* 0x004fe20000201000 */
[----:B------:R-:W-:Y:S06]  /*8520*/  BRA `(.L_x_3986) ;  /* 0x0000000c00b07947 */ /* 0x000fec0003800000 */
.L_x_3983:
        /* <DEDUP_REMOVED lines=8> */
[----:B--2---:R0:W2:Y:S02]  /*85b0*/  I2F.S64 R26, R4 ;  /* 0x00000004001a7312 */ /* 0x0040a40000301400 */
[----:B0-2---:R-:W-:Y:S05]  /*85c0*/  BRA `(.L_x_3986) ;  /* 0x0000000c00887947 */ /* 0x005fea0003800000 */
.L_x_3988:
[----:B------:R-:W2:Y:S01]  /*85d0*/  LDG.E R4, desc[UR36][R4.64] ;  /* 0x0000002404047981 */ /* 0x000ea2000c1e1900 */
[----:B------:R-:W-:Y:S01]  /*85e0*/  IMAD.MOV.U32 R27, RZ, RZ, RZ ;  /* 0x000000ffff1b7224 */ /* 0x000fe200078e00ff */
[----:B--2---:R-:W-:Y:S01]  /*85f0*/  I2FP.F32.S32 R26, R4 ;  /* 0x00000004001a7245 */ /* 0x004fe20000201400 */
[----:B------:R-:W-:Y:S06]  /*8600*/  BRA `(.L_x_3986) ;  /* 0x0000000c00787947 */ /* 0x000fec0003800000 */
.L_x_3987:
[----:B------:R-:W2:Y:S01]  /*8610*/  LDG.E.U16 R4, desc[UR36][R4.64] ;  /* 0x0000002404047981 */ /* 0x000ea2000c1e1500 */
[----:B------:R-:W-:Y:S01]  /*8620*/  IMAD.MOV.U32 R27, RZ, RZ, RZ ;  /* 0x000000ffff1b7224 */ /* 0x000fe200078e00ff */
[----:B--2---:R0:W2:Y:S01]  /*8630*/  I2F.S16 R26, R4 ;  /* 0x00000004001a7306 */ /* 0x0040a20000101400 */
[----:B------:R-:W-:Y:S05]  /*8640*/  BRA `(.L_x_3986) ;  /* 0x0000000c00687947 */ /* 0x000fea0003800000 */
.L_x_3982:
        /* <DEDUP_REMOVED lines=9> */
.L_x_3990:
[----:B------:R-:W2:Y:S01]  /*86e0*/  LDG.E.U16 R4, desc[UR36][R4.64] ;  /* 0x0000002404047981 */ /* 0x000ea2000c1e1500 */
[----:B------:R-:W-:Y:S02]  /*86f0*/  IMAD.MOV.U32 R27, RZ, RZ, RZ ;  /* 0x000000ffff1b7224 */ /* 0x000fe400078e00ff */
[----:B--2---:R-:W-:Y:S01]  /*8700*/  HADD2.F32 R26, -RZ, R4.H0_H0 ;  /* 0x20000004ff1a7230 */ /* 0x004fe20000004100 */
[----:B------:R-:W-:Y:S06]  /*8710*/  BRA `(.L_x_3986) ;  /* 0x0000000c00347947 */ /* 0x000fec0003800000 */
.L_x_3989:
        /* <DEDUP_REMOVED lines=8> */
.L_x_3992:
[----:B------:R-:W2:Y:S02]  /*87a0*/  LDG.E R4, desc[UR36][R4.64] ;  /* 0x0000002404047981 */ /* 0x000ea4000c1e1900 */
[--C-:B--2---:R-:W-:Y:S02]  /*87b0*/  HADD2.F32 R26, -RZ, R4.reuse.H0_H0 ;  /* 0x20000004ff1a7230 */ /* 0x104fe40000004100 */
[----:B------:R-:W-:Y:S01]  /*87c0*/  HADD2.F32 R27, -RZ, R4.H1_H1 ;  /* 0x30000004ff1b7230 */ /* 0x000fe20000004100 */
[----:B------:R-:W-:Y:S06]  /*87d0*/  BRA `(.L_x_3986) ;  /* 0x0000000c00047947 */ /* 0x000fec0003800000 */
.L_x_3991:
        /* <DEDUP_REMOVED lines=12> */
.L_x_3981:
        /* <DEDUP_REMOVED lines=13> */
.L_x_3995:
        /* <DEDUP_REMOVED lines=22> */
.L_x_3994:
        /* <DEDUP_REMOVED lines=26> */
.L_x_3997:
        /* <DEDUP_REMOVED lines=14> */
.L_x_3996:
[----:B------:R-:W2:Y:S01]  /*8d50*/  LDG.E.U16 R4, desc[UR36][R4.64] ;  /* 0x0000002404047981 */ /* 0x000ea2000c1e1500 */
[----:B------:R-:W-:Y:S02]  /*8d60*/  IMAD.MOV.U32 R27, RZ, RZ, RZ ;  /* 0x000000ffff1b7224 */ /* 0x000fe400078e00ff */
[----:B--2---:R-:W-:Y:S01]  /*8d70*/  IMAD.U32 R26, R4, 0x10000, RZ ;  /* 0x00010000041a7824 */ /* 0x004fe200078e00ff */
[----:B------:R-:W-:Y:S06]  /*8d80*/  BRA `(.L_x_3986) ;  /* 0x0000000400987947 */ /* 0x000fec0003800000 */
.L_x_3993:
        /* <DEDUP_REMOVED lines=12> */
.L_x_4000:
        /* <DEDUP_REMOVED lines=20> */
.L_x_4002:
[----:B------:R-:W-:Y:S05]  /*8f90*/  BSYNC.RECONVERGENT B0 ;  /* 0x0000000000007941 */ /* 0x000fea0003800200 */
.L_x_4001:
[----:B------:R-:W-:Y:S01]  /*8fa0*/  IMAD.SHL.U32 R0, R0, 0x100000, RZ ;  /* 0x0010000000007824 */ /* 0x000fe200078e00ff */
[----:B------:R-:W-:-:S04]  /*8fb0*/  LEA R3, R3, 0x3b800000, 0x17 ;  /* 0x3b80000003037811 */ /* 0x000fc800078eb8ff */
[----:B------:R-:W-:Y:S01]  /*8fc0*/  LOP3.LUT R26, R3, R0, R7, 0xfe, !PT ;  /* 0x00000000031a7212 */ /* 0x000fe200078efe07 */
[----:B------:R-:W-:Y:S06]  /*8fd0*/  BRA `(.L_x_3986) ;  /* 0x0000000400047947 */ /* 0x000fec0003800000 */
.L_x_3999:
        /* <DEDUP_REMOVED lines=20> */
.L_x_4004:
[----:B------:R-:W-:Y:S05]  /*9120*/  BSYNC.RECONVERGENT B0 ;  /* 0x0000000000007941 */ /* 0x000fea0003800200 */
.L_x_4003:
[----:B------:R-:W-:Y:S01]  /*9130*/  IMAD.SHL.U32 R0, R0, 0x200000, RZ ;  /* 0x0020000000007824 */ /* 0x000fe200078e00ff */
[----:B------:R-:W-:-:S04]  /*9140*/  LEA R3, R3, 0x37800000, 0x17 ;  /* 0x3780000003037811 */ /* 0x000fc800078eb8ff */
[----:B------:R-:W-:Y:S01]  /*9150*/  LOP3.LUT R26, R3, R0, R7, 0xfe, !PT ;  /* 0x00000000031a7212 */ /* 0x000fe200078efe07 */
[----:B------:R-:W-:Y:S06]  /*9160*/  BRA `(.L_x_3986) ;  /* 0x0000000000a07947 */ /* 0x000fec0003800000 */
.L_x_3998:
        /* <DEDUP_REMOVED lines=15> */
.L_x_3985:
        /* <DEDUP_REMOVED lines=16> */
.L_x_4007:
[----:B------:R-:W-:Y:S01]  /*9360*/  CS2R R26, SRZ ;  /* 0x00000000001a7805 */ /* 0x000fe2000001ff00 */
[----:B------:R-:W-:Y:S06]  /*9370*/  BRA `(.L_x_3986) ;  /* 0x00000000001c7947 */ /* 0x000fec0003800000 */
.L_x_4006:
[----:B------:R-:W2:Y:S01]  /*9380*/  LDG.E.64 R4, desc[UR36][R4.64] ;  /* 0x0000002404047981 */ /* 0x000ea2000c1e1b00 */
[----:B------:R-:W-:Y:S01]  /*9390*/  IMAD.MOV.U32 R27, RZ, RZ, RZ ;  /* 0x000000ffff1b7224 */ /* 0x000fe200078e00ff */
[----:B--2---:R0:W2:Y:S02]  /*93a0*/  I2F.U64 R26, R4 ;  /* 0x00000004001a7312 */ /* 0x0040a40000301000 */
[----:B0-2---:R-:W-:Y:S05]  /*93b0*/  BRA `(.L_x_3986) ;  /* 0x00000000000c7947 */ /* 0x005fea0003800000 */
.L_x_4005:
[----:B------:R-:W2:Y:S01]  /*93c0*/  LDG.E R4, desc[UR36][R4.64] ;  /* 0x0000002404047981 */ /* 0x000ea2000c1e1900 */
[----:B------:R-:W-:Y:S01]  /*93d0*/  IMAD.MOV.U32 R27, RZ, RZ, RZ ;  /* 0x000000ffff1b7224 */ /* 0x000fe200078e00ff */
[----:B--2---:R-:W-:-:S07]  /*93e0*/  I2FP.F32.U32 R26, R4 ;  /* 0x00000004001a7245 */ /* 0x004fce0000201000 */
.L_x_3986:
[----:B------:R-:W-:Y:S05]  /*93f0*/  BSYNC.RECONVERGENT B6 ;  /* 0x0000000000067941 */ /* 0x000fea0003800200 */
.L_x_3980:
[----:B------:R-:W1:Y:S01]  /*9400*/  LDCU.U8 UR6, c[0x0][0x3bd] ;  /* 0x000077a0ff0677ac */ /* 0x000e620008000000 */
[----:B0-2-4-:R-:W0:Y:S01]  /*9410*/  LDC.64 R4, c[0x0][0x3a8] ;  /* 0x0000ea00ff047b82 */ /* 0x015e220000000a00 */
        /* <DEDUP_REMOVED lines=20> */
.L_x_4012:
[----:B------:R-:W2:Y:S02]  /*9560*/  LDG.E.U8 R4, desc[UR36][R4.64] ;  /* 0x0000002404047981 */ /* 0x000ea4000c1e1100 */
[----:B--2---:R-:W-:-:S04]  /*9570*/  ISETP.NE.AND P0, PT, R4, RZ, PT ;  /* 0x000000ff0400720c */ /* 0x004fc80003f05270 */
[----:B------:R-:W-:Y:S01]  /*9580*/  P2R R31, PR, RZ, 0x1 ;  /* 0x00000001ff1f7803 */ /* 0x000fe20000000000 */
[----:B------:R-:W-:Y:S08]  /*9590*/  BRA `(.L_x_4014) ;  /* 0x0000000800947947 */ /* 0x000ff00003800000 */
.L_x_4011:
        /* <DEDUP_REMOVED lines=11> */
.L_x_4016:
[----:B------:R-:W2:Y:S02]  /*9650*/  LDG.E R4, desc[UR36][R4.64] ;  /* 0x0000002404047981 */ /* 0x000ea4000c1e1900 */
[----:B--2---:R-:W-:-:S04]  /*9660*/  ISETP.NE.AND P0, PT, R4, RZ, PT ;  /* 0x000000ff0400720c */ /* 0x004fc80003f05270 */
[----:B------:R-:W-:Y:S01]  /*9670*/  P2R R31, PR, RZ, 0x1 ;  /* 0x00000001ff1f7803 */ /* 0x000fe20000000000 */
[----:B------:R-:W-:Y:S08]  /*9680*/  BRA `(.L_x_4014) ;  /* 0x0000000800587947 */ /* 0x000ff00003800000 */
.L_x_4015:
[----:B------:R-:W2:Y:S02]  /*9690*/  LDG.E.U16 R4, desc[UR36][R4.64] ;  /* 0x0000002404047981 */ /* 0x000ea4000c1e1500 */
[----:B--2---:R-:W-:-:S04]  /*96a0*/  ISETP.NE.AND P0, PT, R4, RZ, PT ;  /* 0x000000ff0400720c */ /* 0x004fc80003f05270 */
[----:B------:R-:W-:Y:S01]  /*96b0*/  P2R R31, PR, RZ, 0x1 ;  /* 0x00000001ff1f7803 */ /* 0x000fe20000000000 */
[----:B------:R-:W-:Y:S08]  /*96c0*/  BRA `(.L_x_4014) ;  /* 0x0000000800487947 */ /* 0x000ff00003800000 */
.L_x_4010:
        /* <DEDUP_REMOVED lines=10> */
.L_x_4018:
[----:B------:R-:W2:Y:S02]  /*9770*/  LDG.E.U16 R0, desc[UR36][R4.64] ;  /* 0x0000002404007981 */ /* 0x000ea4000c1e1500 */
[----:B--2---:R-:W-:-:S05]  /*9780*/  HADD2.F32 R0, -RZ, R0.H0_H0 ;  /* 0x20000000ff007230 */ /* 0x004fca0000004100 */
[----:B------:R-:W-:-:S04]  /*9790*/  FSETP.NEU.FTZ.AND P0, PT, R0, RZ, PT ;  /* 0x000000ff0000720b */ /* 0x000fc80003f1d000 */
[----:B------:R-:W-:Y:S01]  /*97a0*/  P2R R31, PR, RZ, 0x1 ;  /* 0x00000001ff1f7803 */ /* 0x000fe20000000000 */
[----:B------:R-:W-:Y:S08]  /*97b0*/  BRA `(.L_x_4014) ;  /* 0x00000008000c7947 */ /* 0x000ff00003800000 */
.L_x_4017:
        /* <DEDUP_REMOVED lines=12> */
.L_x_4020:
        /* <DEDUP_REMOVED lines=10> */
.L_x_4019:
[----:B------:R-:W2:Y:S02]  /*9920*/  LDG.E.64 R4, desc[UR36][R4.64] ;  /* 0x0000002404047981 */ /* 0x000ea4000c1e1b00 */
[----:B--2---:R-:W0:Y:S02]  /*9930*/  DSETP.NEU.AND P0, PT, R4, RZ, PT ;  /* 0x000000ff0400722a */ /* 0x004e240003f0d000 */
[----:B0-----:R-:W-:Y:S01]  /*9940*/  P2R R31, PR, RZ, 0x1 ;  /* 0x00000001ff1f7803 */ /* 0x001fe20000000000 */
[----:B------:R-:W-:Y:S06]  /*9950*/  BRA `(.L_x_4014) ;  /* 0x0000000400a47947 */ /* 0x000fec0003800000 */
.L_x_4009:
        /* <DEDUP_REMOVED lines=12> */
.L_x_4023:
        /* <DEDUP_REMOVED lines=9> */
.L_x_4022:
        /* <DEDUP_REMOVED lines=10> */
.L_x_4025:
        /* <DEDUP_REMOVED lines=12> */
.L_x_4024:
[----:B------:R-:W2:Y:S02]  /*9c10*/  LDG.E.U16 R0, desc[UR36][R4.64] ;  /* 0x0000002404007981 */ /* 0x000ea4000c1e1500 */
[----:B--2---:R-:W-:-:S05]  /*9c20*/  IMAD.U32 R0, R0, 0x10000, RZ ;  /* 0x0001000000007824 */ /* 0x004fca00078e00ff */
[----:B------:R-:W-:-:S04]  /*9c30*/  FSETP.NEU.FTZ.AND P0, PT, R0, RZ, PT ;  /* 0x000000ff0000720b */ /* 0x000fc80003f1d000 */
[----:B------:R-:W-:Y:S01]  /*9c40*/  P2R R31, PR, RZ, 0x1 ;  /* 0x00000001ff1f7803 */ /* 0x000fe20000000000 */
[----:B------:R-:W-:Y:S08]  /*9c50*/  BRA `(.L_x_4014) ;  /* 0x0000000000e47947 */ /* 0x000ff00003800000 */
.L_x_4021:
        /* <DEDUP_REMOVED lines=12> */
.L_x_4028:
[----:B------:R-:W2:Y:S02]  /*9d20*/  LDG.E.U8 R4, desc[UR36][R4.64] ;  /* 0x0000002404047981 */ /* 0x000ea4000c1e1100 */
[----:B--2---:R-:W-:-:S04]  /*9d30*/  ISETP.NE.AND P0, PT, R4, RZ, PT ;  /* 0x000000ff0400720c */ /* 0x004fc80003f05270 */
[----:B------:R-:W-:Y:S01]  /*9d40*/  P2R R31, PR, RZ, 0x1 ;  /* 0x00000001ff1f7803 */ /* 0x000fe20000000000 */
[----:B------:R-:W-:Y:S08]  /*9d50*/  BRA `(.L_x_4014) ;  /* 0x0000000000a47947 */ /* 0x000ff00003800000 */
.L_x_4027:
[----:B------:R-:W2:Y:S02]  /*9d60*/  LDG.E.U8 R4, desc[UR36][R4.64] ;  /* 0x0000002404047981 */ /* 0x000ea4000c1e1100 */
[----:B--2---:R-:W-:-:S04]  /*9d70*/  ISETP.NE.AND P0, PT, R4, RZ, PT ;  /* 0x000000ff0400720c */ /* 0x004fc80003f05270 */
[----:B------:R-:W-:Y:S01]  /*9d80*/  P2R R31, PR, RZ, 0x1 ;  /* 0x00000001ff1f7803 */ /* 0x000fe20000000000 */
[----:B------:R-:W-:Y:S08]  /*9d90*/  BRA `(.L_x_4014) ;  /* 0x0000000000947947 */ /* 0x000ff00003800000 */
.L_x_4026:
        /* <DEDUP_REMOVED lines=10> */
.L_x_4013:
[----:B------:R-:W-:Y:S01]  /*9e40*/  MOV R14, 0x0 ;  /* 0x00000000000e7802 */ /* 0x000fe20000000f00 */
[----:B------:R-:W0:Y:S01]  /*9e50*/  LDCU.64 UR4, c[0x4][0x4e8] ;  /* 0x01009d00ff0477ac */ /* 0x000e220008000a00 */
[----:B------:R-:W-:Y:S02]  /*9e60*/  IMAD.MOV.U32 R8, RZ, RZ, 0x4e ;  /* 0x0000004eff087424 */ /* 0x000fe400078e00ff */
[----:B------:R-:W-:Y:S01]  /*9e70*/  IMAD.MOV.U32 R12, RZ, RZ, 0x1 ;  /* 0x00000001ff0c7424 */ /* 0x000fe200078e00ff */
[----:B------:R-:W1:Y:S01]  /*9e80*/  LDCU.64 UR6, c[0x4][0x4f0] ;  /* 0x01009e00ff0677ac */ /* 0x000e620008000a00 */
[----:B------:R-:W2:Y:S01]  /*9e90*/  LDC.64 R14, c[0x4][R14] ;  /* 0x010000000e0e7b82 */ /* 0x000ea20000000a00 */
[----:B------:R-:W-:Y:S01]  /*9ea0*/  IMAD.MOV.U32 R13, RZ, RZ, RZ ;  /* 0x000000ffff0d7224 */ /* 0x000fe200078e00ff */
[----:B------:R-:W4:Y:S01]  /*9eb0*/  LDCU.64 UR8, c[0x4][0x320] ;  /* 0x01006400ff0877ac */ /* 0x000f220008000a00 */
[----:B0-----:R-:W-:Y:S02]  /*9ec0*/  IMAD.U32 R4, RZ, RZ, UR4 ;  /* 0x00000004ff047e24 */ /* 0x001fe4000f8e00ff */
[----:B------:R-:W-:-:S02]  /*9ed0*/  IMAD.U32 R5, RZ, RZ, UR5 ;  /* 0x00000005ff057e24 */ /* 0x000fc4000f8e00ff */
[----:B-1----:R-:W-:Y:S02]  /*9ee0*/  IMAD.U32 R6, RZ, RZ, UR6 ;  /* 0x00000006ff067e24 */ /* 0x002fe4000f8e00ff */
[----:B------:R-:W-:Y:S02]  /*9ef0*/  IMAD.U32 R7, RZ, RZ, UR7 ;  /* 0x00000007ff077e24 */ /* 0x000fe4000f8e00ff */
[----:B----4-:R-:W-:Y:S02]  /*9f00*/  IMAD.U32 R10, RZ, RZ, UR8 ;  /* 0x00000008ff0a7e24 */ /* 0x010fe4000f8e00ff */
[----:B------:R-:W-:-:S07]  /*9f10*/  IMAD.U32 R11, RZ, RZ, UR9 ;  /* 0x00000009ff0b7e24 */ /* 0x000fce000f8e00ff */
[----:B------:R-:W-:-:S07]  /*9f20*/  LEPC R20, `(.L_x_4031) ;  /* 0x000000001014794e */ /* 0x000fce0000000000 */
[----:B--23-5:R-:W-:Y:S05]  /*9f30*/  CALL.ABS.NOINC R14 ;  /* 0x000000000e007343 */ /* 0x02cfea0003c00000 */
.L_x_4031:
[----:B------:R-:W-:-:S04]  /*9f40*/  PLOP3.LUT P0, PT, PT, PT, PT, 0x8, 0x80 ;  /* 0x000000000080781c */ /* 0x000fc80003f0e170 */
[----:B------:R-:W-:Y:S01]  /*9f50*/  P2R R31, PR, RZ, 0x1 ;  /* 0x00000001ff1f7803 */ /* 0x000fe20000000000 */
[----:B------:R-:W-:Y:S08]  /*9f60*/  BRA `(.L_x_4014) ;  /* 0x0000000000207947 */ /* 0x000ff00003800000 */
.L_x_4030:
[----:B------:R-:W2:Y:S02]  /*9f70*/  LDG.E.64 R4, desc[UR36][R4.64] ;  /* 0x0000002404047981 */ /* 0x000ea4000c1e1b00 */
[----:B--2---:R-:W-:-:S04]  /*9f80*/  ISETP.NE.U32.AND P0, PT, R4, RZ, PT ;  /* 0x000000ff0400720c */ /* 0x004fc80003f05070 */
[----:B------:R-:W-:-:S04]  /*9f90*/  ISETP.NE.AND.EX P0, PT, R5, RZ, PT, P0 ;  /* 0x000000ff0500720c */ /* 0x000fc80003f05300 */
[----:B------:R-:W-:Y:S01]  /*9fa0*/  P2R R31, PR, RZ, 0x1 ;  /* 0x00000001ff1f7803 */ /* 0x000fe20000000000 */
[----:B------:R-:W-:Y:S08]  /*9fb0*/  BRA `(.L_x_4014) ;  /* 0x00000000000c7947 */ /* 0x000ff00003800000 */
.L_x_4029:
[----:B------:R-:W2:Y:S02]  /*9fc0*/  LDG.E R4, desc[UR36][R4.64] ;  /* 0x0000002404047981 */ /* 0x000ea4000c1e1900 */
[----:B--2---:R-:W-:-:S04]  /*9fd0*/  ISETP.NE.AND P0, PT, R4, RZ, PT ;  /* 0x000000ff0400720c */ /* 0x004fc80003f05270 */
[----:B------:R-:W-:-:S09]  /*9fe0*/  P2R R31, PR, RZ, 0x1 ;  /* 0x00000001ff1f7803 */ /* 0x000fd20000000000 */
.L_x_4014:
[----:B------:R-:W-:Y:S05]  /*9ff0*/  BSYNC.RECONVERGENT B6 ;  /* 0x0000000000067941 */ /* 0x000fea0003800200 */
.L_x_4008:
        /* <DEDUP_REMOVED lines=20> */
.L_x_4035:
[----:B------:R0:W5:Y:S01]  /*a140*/  LDG.E.U8 R4, desc[UR36][R2.64] ;  /* 0x0000002402047981 */ /* 0x000162000c1e1100 */
[----:B------:R-:W-:Y:S01]  /*a150*/  IMAD.MOV.U32 R5, RZ, RZ, RZ ;  /* 0x000000ffff057224 */ /* 0x000fe200078e00ff */
[----:B------:R-:W-:Y:S06]  /*a160*/  BRA `(.L_x_4037) ;  /* 0x0000000c00407947 */ /* 0x000fec0003800000 */
.L_x_4034:
        /* <DEDUP_REMOVED lines=8> */
.L_x_4039:
[----:B------:R-:W2:Y:S02]  /*a1f0*/  LDG.E R4, desc[UR36][R2.64] ;  /* 0x0000002402047981 */ /* 0x000ea4000c1e1900 */
[----:B--2---:R-:W-:Y:S01]  /*a200*/  SHF.R.S32.HI R5, RZ, 0x1f, R4 ;  /* 0x0000001fff057819 */ /* 0x004fe20000011404 */
[----:B------:R-:W-:Y:S06]  /*a210*/  BRA `(.L_x_4037) ;  /* 0x0000000c00147947 */ /* 0x000fec0003800000 */
.L_x_4038:
[----:B------:R-:W2:Y:S02]  /*a220*/  LDG.E.S16 R4, desc[UR36][R2.64] ;  /* 0x0000002402047981 */ /* 0x000ea4000c1e1700 */
[----:B--2---:R-:W-:Y:S01]  /*a230*/  SHF.R.S32.HI R5, RZ, 0x1f, R4 ;  /* 0x0000001fff057819 */ /* 0x004fe20000011404 */
[----:B------:R-:W-:Y:S06]  /*a240*/  BRA `(.L_x_4037) ;  /* 0x0000000c00087947 */ /* 0x000fec0003800000 */
.L_x_4033:
        /* <DEDUP_REMOVED lines=9> */
.L_x_4041:
[----:B------:R-:W2:Y:S02]  /*a2e0*/  LDG.E.U16 R2, desc[UR36][R2.64] ;  /* 0x0000002402027981 */ /* 0x000ea4000c1e1500 */
[----:B--2---:R-:W-:-:S06]  /*a2f0*/  HADD2.F32 R4, -RZ, R2.H0_H0 ;  /* 0x20000002ff047230 */ /* 0x004fcc0000004100 */
[----:B------:R-:W0:Y:S02]  /*a300*/  F2I.S64.TRUNC R4, R4 ;  /* 0x0000000400047311 */ /* 0x000e24000020d900 */
[----:B0-----:R-:W-:Y:S05]  /*a310*/  BRA `(.L_x_4037) ;  /* 0x0000000800d47947 */ /* 0x001fea0003800000 */
.L_x_4040:
        /* <DEDUP_REMOVED lines=9> */
.L_x_4043:
[----:B------:R-:W2:Y:S02]  /*a3b0*/  LDG.E.U16 R2, desc[UR36][R2.64] ;  /* 0x0000002402027981 */ /* 0x000ea4000c1e1500 */
[----:B--2---:R-:W-:-:S06]  /*a3c0*/  HADD2.F32 R4, -RZ, R2.H0_H0 ;  /* 0x20000002ff047230 */ /* 0x004fcc0000004100 */
[----:B------:R-:W0:Y:S02]  /*a3d0*/  F2I.S64.TRUNC R4, R4 ;  /* 0x0000000400047311 */ /* 0x000e24000020d900 */
[----:B0-----:R-:W-:Y:S05]  /*a3e0*/  BRA `(.L_x_4037) ;  /* 0x0000000800a07947 */ /* 0x001fea0003800000 */
.L_x_4042:
[----:B------:R-:W2:Y:S02]  /*a3f0*/  LDG.E.64 R2, desc[UR36][R2.64] ;  /* 0x0000002402027981 */ /* 0x000ea4000c1e1b00 */
[----:B--2---:R0:W1:Y:S02]  /*a400*/  F2I.S64.F64.TRUNC R4, R2 ;  /* 0x0000000200047311 */ /* 0x004064000030d900 */
[----:B01----:R-:W-:Y:S05]  /*a410*/  BRA `(.L_x_4037) ;  /* 0x0000000800947947 */ /* 0x003fea0003800000 */
.L_x_4032:
        /* <DEDUP_REMOVED lines=13> */
.L_x_4046:
[----:B------:R-:W2:Y:S02]  /*a4f0*/  LDG.E.64 R2, desc[UR36][R2.64] ;  /* 0x0000002402027981 */ /* 0x000ea4000c1e1b00 */
[----:B--2---:R0:W1:Y:S02]  /*a500*/  F2I.S64.F64.TRUNC R4, R2 ;  /* 0x0000000200047311 */ /* 0x004064000030d900 */
[----:B01----:R-:W-:Y:S05]  /*a510*/  BRA `(.L_x_4037) ;  /* 0x0000000800547947 */ /* 0x003fea0003800000 */
.L_x_4045:
        /* <DEDUP_REMOVED lines=26> */
.L_x_4048:
        /* <DEDUP_REMOVED lines=13> */
.L_x_4047:
[----:B------:R-:W2:Y:S02]  /*a790*/  LDG.E.U16 R4, desc[UR36][R2.64] ;  /* 0x0000002402047981 */ /* 0x000ea4000c1e1500 */
[----:B--2---:R-:W-:-:S06]  /*a7a0*/  IMAD.U32 R4, R4, 0x10000, RZ ;  /* 0x0001000004047824 */ /* 0x004fcc00078e00ff */
[----:B------:R-:W0:Y:S02]  /*a7b0*/  F2I.S64.TRUNC R4, R4 ;  /* 0x0000000400047311 */ /* 0x000e24000020d900 */
[----:B0-----:R-:W-:Y:S05]  /*a7c0*/  BRA `(.L_x_4037) ;  /* 0x0000000400a87947 */ /* 0x001fea0003800000 */
.L_x_4044:
        /* <DEDUP_REMOVED lines=11> */
.L_x_4051:
        /* <DEDUP_REMOVED lines=21> */
.L_x_4055:
[----:B------:R-:W-:Y:S05]  /*a9d0*/  BSYNC.RECONVERGENT B1 ;  /* 0x0000000000017941 */ /* 0x000fea0003800200 */
.L_x_4054:
[----:B------:R-:W-:Y:S01]  /*a9e0*/  IMAD.SHL.U32 R0, R0, 0x100000, RZ ;  /* 0x0010000000007824 */ /* 0x000fe200078e00ff */
[----:B------:R-:W-:-:S04]  /*a9f0*/  LEA R2, R2, 0x3b800000, 0x17 ;  /* 0x3b80000002027811 */ /* 0x000fc800078eb8ff */
[----:B------:R-:W-:-:S07]  /*aa00*/  LOP3.LUT R4, R2, R0, R7, 0xfe, !PT ;  /* 0x0000000002047212 */ /* 0x000fce00078efe07 */
.L_x_4053:
[----:B------:R-:W-:Y:S05]  /*aa10*/  BSYNC.RECONVERGENT B0 ;  /* 0x0000000000007941 */ /* 0x000fea0003800200 */
.L_x_4052:
[----:B------:R-:W0:Y:S02]  /*aa20*/  F2I.S64.TRUNC R4, R4 ;  /* 0x0000000400047311 */ /* 0x000e24000020d900 */
[----:B0-----:R-:W-:Y:S05]  /*aa30*/  BRA `(.L_x_4037) ;  /* 0x00000004000c7947 */ /* 0x001fea0003800000 */
.L_x_4050:
        /* <DEDUP_REMOVED lines=21> */
.L_x_4059:
[----:B------:R-:W-:Y:S05]  /*ab90*/  BSYNC.RECONVERGENT B1 ;  /* 0x0000000000017941 */ /* 0x000fea0003800200 */
.L_x_4058:
[----:B------:R-:W-:Y:S01]  /*aba0*/  IMAD.SHL.U32 R0, R0, 0x200000, RZ ;  /* 0x0020000000007824 */ /* 0x000fe200078e00ff */
[----:B------:R-:W-:-:S04]  /*abb0*/  LEA R2, R2, 0x37800000, 0x17 ;  /* 0x3780000002027811 */ /* 0x000fc800078eb8ff */
[----:B------:R-:W-:-:S07]  /*abc0*/  LOP3.LUT R4, R2, R0, R7, 0xfe, !PT ;  /* 0x0000000002047212 */ /* 0x000fce00078efe07 */
.L_x_4057:
[----:B------:R-:W-:Y:S05]  /*abd0*/  BSYNC.RECONVERGENT B0 ;  /* 0x0000000000007941 */ /* 0x000fea0003800200 */
.L_x_4056:
[----:B------:R-:W0:Y:S02]  /*abe0*/  F2I.S64.TRUNC R4, R4 ;  /* 0x0000000400047311 */ /* 0x000e24000020d900 */
[----:B0-----:R-:W-:Y:S05]  /*abf0*/  BRA `(.L_x_4037) ;  /* 0x00000000009c7947 */ /* 0x001fea0003800000 */
.L_x_4049:
        /* <DEDUP_REMOVED lines=14> */
.L_x_4063:
[----:B------:R-:W-:Y:S05]  /*ace0*/  BSYNC.RECONVERGENT B0 ;  /* 0x0000000000007941 */ /* 0x000fea0003800200 */
.L_x_4062:
[----:B------:R-:W0:Y:S02]  /*acf0*/  F2I.S64.TRUNC R4, R4 ;  /* 0x0000000400047311 */ /* 0x000e24000020d900 */
[----:B0-----:R-:W-:Y:S05]  /*ad00*/  BRA `(.L_x_4037) ;  /* 0x0000000000587947 */ /* 0x001fea0003800000 */
.L_x_4036:
        /* <DEDUP_REMOVED lines=16> */
.L_x_4064:
[----:B------:R-:W-:Y:S01]  /*ae10*/  CS2R R4, SRZ ;  /* 0x0000000000047805 */ /* 0x000fe2000001ff00 */
[----:B------:R-:W-:Y:S06]  /*ae20*/  BRA `(.L_x_4037) ;  /* 0x0000000000107947 */ /* 0x000fec0003800000 */
.L_x_4061:
[----:B------:R4:W5:Y:S01]  /*ae30*/  LDG.E.64 R4, desc[UR36][R2.64] ;  /* 0x0000002402047981 */ /* 0x000962000c1e1b00 */
[----:B------:R-:W-:Y:S05]  /*ae40*/  BRA `(.L_x_4037) ;  /* 0x0000000000087947 */ /* 0x000fea0003800000 */
.L_x_4060:
[----:B------:R2:W5:Y:S01]  /*ae50*/  LDG.E R4, desc[UR36][R2.64] ;  /* 0x0000002402047981 */ /* 0x000562000c1e1900 */
[----:B------:R-:W-:-:S07]  /*ae60*/  IMAD.MOV.U32 R5, RZ, RZ, RZ ;  /* 0x000000ffff057224 */ /* 0x000fce00078e00ff */
.L_x_4037:
[----:B------:R-:W-:-:S04]  /*ae70*/  ISETP.NE.AND P0, PT, R31, RZ, PT ;  /* 0x000000ff1f00720c */ /* 0x000fc80003f05270 */
[----:B------:R-:W-:-:S13]  /*ae80*/  PLOP3.LUT P0, PT, P0, PT, PT, 0x8, 0x80 ;  /* 0x000000000080781c */ /* 0x000fda000070e170 */
.L_x_3979:
[----:B------:R-:W-:Y:S05]  /*ae90*/  BSYNC.RECONVERGENT B7 ;  /* 0x0000000000077941 */ /* 0x000fea0003800200 */
.L_x_3978:
[----:B------:R-:W3:Y:S01]  /*aea0*/  LDC R0, c[0x0][0x380] ;  /* 0x0000e000ff007b82 */ /* 0x000ee20000000800 */
[----:B------:R-:W-:Y:S01]  /*aeb0*/  ISETP.NE.AND P1, PT, R29, RZ, PT ;  /* 0x000000ff1d00720c */ /* 0x000fe20003f25270 */
[----:B012-4-:R-:W-:Y:S01]  /*aec0*/  VIADD R2, R16, 0x80 ;  /* 0x0000008010027836 */ /* 0x017fe20000000000 */
[----:B------:R-:W-:Y:S01]  /*aed0*/  ISETP.NE.AND P4, PT, R30, RZ, PT ;  /* 0x000000ff1e00720c */ /* 0x000fe20003f85270 */
[----:B------:R-:W-:Y:S01]  /*aee0*/  VIADD R12, R16, 0x100 ;  /* 0x00000100100c7836 */ /* 0x000fe20000000000 */
[----:B------:R-:W-:-:S03]  /*aef0*/  ISETP.NE.AND P2, PT, R28, RZ, PT ;  /* 0x000000ff1c00720c */ /* 0x000fc60003f45270 */
[----:B------:R-:W0:Y:S08]  /*af00*/  LDC.U8 R28, c[0x0][0x3cc] ;  /* 0x0000f300ff1c7b82 */ /* 0x000e300000000000 */
[----:B------:R-:W1:Y:S01]  /*af10*/  @!P4 LDC.64 R14, c[0x0][0x388] ;  /* 0x0000e200ff0ecb82 */ /* 0x000e620000000a00 */
[----:B---3--:R-:W-:Y:S02]  /*af20*/  IMAD R29, R17, -0x200, R0 ;  /* 0xfffffe00111d7824 */ /* 0x008fe400078e0200 */
[----:B------:R-:W-:-:S03]  /*af30*/  VIADD R0, R16, 0x180 ;  /* 0x0000018010007836 */ /* 0x000fc60000000000 */
[-C--:B------:R-:W-:Y:S02]  /*af40*/  ISETP.GE.OR P1, PT, R2, R29.reuse, P1 ;  /* 0x0000001d0200720c */ /* 0x080fe40000f26670 */
[----:B------:R-:W-:Y:S02]  /*af50*/  ISETP.GE.OR P2, PT, R12, R29, P2 ;  /* 0x0000001d0c00720c */ /* 0x000fe40001746670 */
[----:B-1---5:R-:W-:-:S09]  /*af60*/  @!P4 LEA R14, P3, R32, R14, 0x3 ;  /* 0x0000000e200ec211 */ /* 0x022fd200078618ff */
[----:B------:R-:W1:Y:S01]  /*af70*/  @!P1 LDC.64 R6, c[0x0][0x388] ;  /* 0x0000e200ff069b82 */ /* 0x000e620000000a00 */
[----:B------:R-:W-:Y:S02]  /*af80*/  ISETP.GE.AND P5, PT, R2, R29, PT ;  /* 0x0000001d0200720c */ /* 0x000fe40003fa6270 */
[----:B------:R-:W-:Y:S02]  /*af90*/  @!P4 LEA.HI.X R15, R32, R15, R33, 0x3, P3 ;  /* 0x0000000f200fc211 */ /* 0x000fe400018f1c21 */
[----:B------:R-:W-:-:S03]  /*afa0*/  ISETP.GE.OR P0, PT, R0, R29, P0 ;  /* 0x0000001d0000720c */ /* 0x000fc60000706670 */
[----:B------:R-:W2:Y:S01]  /*afb0*/  @!P2 LDC.64 R8, c[0x0][0x388] ;  /* 0x0000e200ff08ab82 */ /* 0x000ea20000000a00 */
[----:B------:R-:W-:Y:S01]  /*afc0*/  FSEL R22, R22, RZ, !P5 ;  /* 0x000000ff16167208 */ /* 0x000fe20006800000 */
[----:B------:R3:W5:Y:S01]  /*afd0*/  @!P4 LDG.E.64 R18, desc[UR36][R14.64] ;  /* 0x000000240e12c981 */ /* 0x000762000c1e1b00 */
[----:B------:R-:W-:-:S07]  /*afe0*/  FSEL R23, R23, RZ, !P5 ;  /* 0x000000ff17177208 */ /* 0x000fce0006800000 */
[----:B------:R-:W4:Y:S01]  /*aff0*/  @!P0 LDC.64 R10, c[0x0][0x388] ;  /* 0x0000e200ff0a8b82 */ /* 0x000f220000000a00 */
[----:B-1----:R-:W-:-:S04]  /*b000*/  @!P1 LEA R6, P3, R34, R6, 0x3 ;  /* 0x0000000622069211 */ /* 0x002fc800078618ff */
[----:B------:R-:W-:Y:S02]  /*b010*/  @!P1 LEA.HI.X R7, R34, R7, R35, 0x3, P3 ;  /* 0x0000000722079211 */ /* 0x000fe400018f1c23 */
[----:B------:R-:W-:Y:S02]  /*b020*/  ISETP.GE.AND P3, PT, R12, R29, PT ;  /* 0x0000001d0c00720c */ /* 0x000fe40003f66270 */
[----:B--2---:R-:W-:Y:S01]  /*b030*/  @!P2 LEA R8, P6, R36, R8, 0x3 ;  /* 0x000000082408a211 */ /* 0x004fe200078c18ff */
[----:B------:R3:W5:Y:S01]  /*b040*/  @!P1 LDG.E.64 R22, desc[UR36][R6.64] ;  /* 0x0000002406169981 */ /* 0x000762000c1e1b00 */
[----:B------:R-:W-:Y:S02]  /*b050*/  FSEL R24, R24, RZ, !P3 ;  /* 0x000000ff18187208 */ /* 0x000fe40005800000 */
[----:B------:R-:W-:Y:S02]  /*b060*/  FSEL R25, R25, RZ, !P3 ;  /* 0x000000ff19197208 */ /* 0x000fe40005800000 */
[----:B------:R-:W-:-:S05]  /*b070*/  @!P2 LEA.HI.X R9, R36, R9, R37, 0x3, P6 ;  /* 0x000000092409a211 */ /* 0x000fca00030f1c25 */
[----:B------:R3:W5:Y:S01]  /*b080*/  @!P2 LDG.E.64 R24, desc[UR36][R8.64] ;  /* 0x000000240818a981 */ /* 0x000762000c1e1b00 */
[----:B------:R-:W-:Y:S02]  /*b090*/  ISETP.GE.AND P6, PT, R0, R29, PT ;  /* 0x0000001d0000720c */ /* 0x000fe40003fc6270 */
[----:B----4-:R-:W-:Y:S02]  /*b0a0*/  @!P0 LEA R10, P4, R4, R10, 0x3 ;  /* 0x0000000a040a8211 */ /* 0x010fe400078818ff */
[----:B------:R-:W-:Y:S02]  /*b0b0*/  FSEL R26, R26, RZ, !P6 ;  /* 0x000000ff1a1a7208 */ /* 0x000fe40007000000 */
[----:B------:R-:W-:Y:S02]  /*b0c0*/  FSEL R27, R27, RZ, !P6 ;  /* 0x000000ff1b1b7208 */ /* 0x000fe40007000000 */
[----:B------:R-:W-:-:S05]  /*b0d0*/  @!P0 LEA.HI.X R11, R4, R11, R5, 0x3, P4 ;  /* 0x0000000b040b8211 */ /* 0x000fca00020f1c05 */
[----:B------:R3:W5:Y:S01]  /*b0e0*/  @!P0 LDG.E.64 R26, desc[UR36][R10.64] ;  /* 0x000000240a1a8981 */ /* 0x000762000c1e1b00 */
[----:B------:R-:W-:Y:S01]  /*b0f0*/  ISETP.GE.AND P0, PT, R16, R29, PT ;  /* 0x0000001d1000720c */ /* 0x000fe20003f06270 */
[----:B------:R-:W-:Y:S04]  /*b100*/  BSSY.RECONVERGENT B7, `(.L_x_4065) ;  /* 0x00002db000077945 */ /* 0x000fe80003800200 */
[----:B------:R-:W-:Y:S08]  /*b110*/  BSSY.RELIABLE B6, `(.L_x_4066) ;  /* 0x00001f0000067945 */ /* 0x000ff00003800100 */
[----:B0--3--:R-:W-:Y:S05]  /*b120*/  @P0 BRA `(.L_x_4067) ;  /* 0x0000001c00ac0947 */ /* 0x009fea0003800000 */
        /* <DEDUP_REMOVED lines=18> */
[----:B-----5:R-:W0:Y:S01]  /*b250*/  F2I.FTZ.TRUNC.NTZ R3, R18 ;  /* 0x0000001200037305 */ /* 0x020e22000021f100 */
[----:B------:R-:W-:Y:S01]  /*b260*/  IMAD.MOV.U32 R16, RZ, RZ, R2 ;  /* 0x000000ffff107224 */ /* 0x000fe200078e0002 */
[----:B0-----:R0:W-:Y:S01]  /*b270*/  STG.E.U8 desc[UR36][R8.64], R3 ;  /* 0x0000000308007986 */ /* 0x0011e2000c101124 */
[----:B------:R-:W-:Y:S05]  /*b280*/  BRA `(.L_x_4073) ;  /* 0x0000000c00a47947 */ /* 0x000fea0003800000 */
.L_x_4071:
[----:B-----5:R-:W0:Y:S01]  /*b290*/  F2I.S64.TRUNC R18, R18 ;  /* 0x0000001200127311 */ /* 0x020e22000020d900 */
[----:B------:R-:W-:Y:S02]  /*b2a0*/  IMAD.MOV.U32 R16, RZ, RZ, R2 ;  /* 0x000000ffff107224 */ /* 0x000fe400078e0002 */
[----:B0-----:R-:W-:-:S05]  /*b2b0*/  IMAD.MOV.U32 R3, RZ, RZ, R18 ;  /* 0x000000ffff037224 */ /* 0x001fca00078e0012 */
[----:B------:R1:W-:Y:S01]  /*b2c0*/  STG.E.U8 desc[UR36][R8.64], R3 ;  /* 0x0000000308007986 */ /* 0x0003e2000c101124 */
[----:B------:R-:W-:Y:S05]  /*b2d0*/  BRA `(.L_x_4073) ;  /* 0x0000000c00907947 */ /* 0x000fea0003800000 */
.L_x_4070:
[----:B------:R-:W-:-:S13]  /*b2e0*/  ISETP.NE.AND P0, PT, R0, 0x2, PT ;  /* 0x000000020000780c */ /* 0x000fda0003f05270 */
[----:B------:R-:W-:Y:S05]  /*b2f0*/  @!P0 BRA `(.L_x_4074) ;  /* 0x0000000000308947 */ /* 0x000fea0003800000 */
[----:B------:R-:W-:-:S13]  /*b300*/  ISETP.NE.AND P0, PT, R0, 0x3, PT ;  /* 0x000000030000780c */ /* 0x000fda0003f05270 */
[----:B------:R-:W-:Y:S05]  /*b310*/  @!P0 BRA `(.L_x_4075) ;  /* 0x0000000000188947 */ /* 0x000fea0003800000 */
[----:B------:R-:W-:-:S13]  /*b320*/  ISETP.NE.AND P0, PT, R0, 0x4, PT ;  /* 0x000000040000780c */ /* 0x000fda0003f05270 */
[----:B------:R-:W-:Y:S05]  /*b330*/  @P0 BRA `(.L_x_4072) ;  /* 0x0000000800d40947 */ /* 0x000fea0003800000 */
[----:B-----5:R-:W0:Y:S01]  /*b340*/  F2I.S64.TRUNC R18, R18 ;  /* 0x0000001200127311 */ /* 0x020e22000020d900 */
[----:B------:R-:W-:Y:S01]  /*b350*/  IMAD.MOV.U32 R16, RZ, RZ, R2 ;  /* 0x000000ffff107224 */ /* 0x000fe200078e0002 */
[----:B0-----:R3:W-:Y:S01]  /*b360*/  STG.E.64 desc[UR36][R8.64], R18 ;  /* 0x0000001208007986 */ /* 0x0017e2000c101b24 */
[----:B------:R-:W-:Y:S05]  /*b370*/  BRA `(.L_x_4073) ;  /* 0x0000000c00687947 */ /* 0x000fea0003800000 */
.L_x_4075:
[----:B-----5:R-:W0:Y:S01]  /*b380*/  F2I.FTZ.TRUNC.NTZ R3, R18 ;  /* 0x0000001200037305 */ /* 0x020e22000021f100 */
[----:B------:R-:W-:Y:S01]  /*b390*/  IMAD.MOV.U32 R16, RZ, RZ, R2 ;  /* 0x000000ffff107224 */ /* 0x000fe200078e0002 */
[----:B0-----:R4:W-:Y:S01]  /*b3a0*/  STG.E desc[UR36][R8.64], R3 ;  /* 0x0000000308007986 */ /* 0x0019e2000c101924 */
[----:B------:R-:W-:Y:S05]  /*b3b0*/  BRA `(.L_x_4073) ;  /* 0x0000000c00587947 */ /* 0x000fea0003800000 */
.L_x_4074:
[----:B-----5:R-:W0:Y:S01]  /*b3c0*/  F2I.FTZ.TRUNC.NTZ R3, R18 ;  /* 0x0000001200037305 */ /* 0x020e22000021f100 */
[----:B------:R-:W-:Y:S01]  /*b3d0*/  IMAD.MOV.U32 R16, RZ, RZ, R2 ;  /* 0x000000ffff107224 */ /* 0x000fe200078e0002 */
[----:B0-----:R2:W-:Y:S01]  /*b3e0*/  STG.E.U16 desc[UR36][R8.64], R3 ;  /* 0x0000000308007986 */ /* 0x0015e2000c101524 */
[----:B------:R-:W-:Y:S05]  /*b3f0*/  BRA `(.L_x_4073) ;  /* 0x0000000c00487947 */ /* 0x000fea0003800000 */
.L_x_4069:
[----:B------:R-:W-:-:S13]  /*b400*/  ISETP.GT.AND P0, PT, R0, 0x6, PT ;  /* 0x000000060000780c */ /* 0x000fda0003f04270 */
[----:B------:R-:W-:Y:S05]  /*b410*/  @P0 BRA `(.L_x_4076) ;  /* 0x00000000002c0947 */ /* 0x000fea0003800000 */
[----:B------:R-:W-:-:S13]  /*b420*/  ISETP.NE.AND P0, PT, R0, 0x5, PT ;  /* 0x000000050000780c */ /* 0x000fda0003f05270 */
[----:B------:R-:W-:Y:S05]  /*b430*/  @!P0 BRA `(.L_x_4077) ;  /* 0x0000000000148947 */ /* 0x000fea0003800000 */
[----:B------:R-:W-:-:S13]  /*b440*/  ISETP.NE.AND P0, PT, R0, 0x6, PT ;  /* 0x000000060000780c */ /* 0x000fda0003f05270 */
[----:B------:R-:W-:Y:S05]  /*b450*/  @P0 BRA `(.L_x_4072) ;  /* 0x00000008008c0947 */ /* 0x000fea0003800000 */
[----:B-----5:R0:W-:Y:S01]  /*b460*/  STG.E desc[UR36][R8.64], R18 ;  /* 0x0000001208007986 */ /* 0x0201e2000c101924 */
[----:B------:R-:W-:Y:S01]  /*b470*/  IMAD.MOV.U32 R16, RZ, RZ, R2 ;  /* 0x000000ffff107224 */ /* 0x000fe200078e0002 */
[----:B------:R-:W-:Y:S06]  /*b480*/  BRA `(.L_x_4073) ;  /* 0x0000000c00247947 */ /* 0x000fec0003800000 */
.L_x_4077:
[----:B-----5:R-:W-:Y:S01]  /*b490*/  F2FP.F16.F32.PACK_AB R18, RZ, R18 ;  /* 0x00000012ff12723e */ /* 0x020fe200000000ff */
[----:B------:R-:W-:-:S04]  /*b4a0*/  IMAD.MOV.U32 R16, RZ, RZ, R2 ;  /* 0x000000ffff107224 */ /* 0x000fc800078e0002 */
[----:B------:R0:W-:Y:S01]  /*b4b0*/  STG.E.U16 desc[UR36][R8.64], R18 ;  /* 0x0000001208007986 */ /* 0x0001e2000c101524 */
[----:B------:R-:W-:Y:S05]  /*b4c0*/  BRA `(.L_x_4073) ;  /* 0x0000000c00147947 */ /* 0x000fea0003800000 */
.L_x_4076:
[----:B------:R-:W-:-:S13]  /*b4d0*/  ISETP.NE.AND P0, PT, R0, 0x7, PT ;  /* 0x000000070000780c */ /* 0x000fda0003f05270 */
[----:B------:R-:W-:Y:S05]  /*b4e0*/  @!P0 BRA `(.L_x_4078) ;  /* 0x00000000002c8947 */ /* 0x000fea0003800000 */
[----:B------:R-:W-:-:S13]  /*b4f0*/  ISETP.NE.AND P0, PT, R0, 0x8, PT ;  /* 0x000000080000780c */ /* 0x000fda0003f05270 */
[----:B------:R-:W-:Y:S05]  /*b500*/  @!P0 BRA `(.L_x_4079) ;  /* 0x0000000000148947 */ /* 0x000fea0003800000 */
[----:B------:R-:W-:-:S13]  /*b510*/  ISETP.NE.AND P0, PT, R0, 0x9, PT ;  /* 0x000000090000780c */ /* 0x000fda0003f05270 */
[----:B------:R-:W-:Y:S05]  /*b520*/  @P0 BRA `(.L_x_4072) ;  /* 0x0000000800580947 */ /* 0x000fea0003800000 */
[----:B-----5:R0:W-:Y:S01]  /*b530*/  STG.E.64 desc[UR36][R8.64], R18 ;  /* 0x0000001208007986 */ /* 0x0201e2000c101b24 */
[----:B------:R-:W-:Y:S01]  /*b540*/  IMAD.MOV.U32 R16, RZ, RZ, R2 ;  /* 0x000000ffff107224 */ /* 0x000fe200078e0002 */
[----:B------:R-:W-:Y:S06]  /*b550*/  BRA `(.L_x_4073) ;  /* 0x0000000800f07947 */ /* 0x000fec0003800000 */
.L_x_4079:
[----:B-----5:R-:W-:Y:S01]  /*b560*/  F2FP.F16.F32.PACK_AB R19, R19, R18 ;  /* 0x000000121313723e */ /* 0x020fe200000000ff */
[----:B------:R-:W-:-:S04]  /*b570*/  IMAD.MOV.U32 R16, RZ, RZ, R2 ;  /* 0x000000ffff107224 */ /* 0x000fc800078e0002 */
[----:B------:R0:W-:Y:S01]  /*b580*/  STG.E desc[UR36][R8.64], R19 ;  /* 0x0000001308007986 */ /* 0x0001e2000c101924 */
[----:B------:R-:W-:Y:S05]  /*b590*/  BRA `(.L_x_4073) ;  /* 0x0000000800e07947 */ /* 0x000fea0003800000 */
.L_x_4078:
[----:B-----5:R-:W-:Y:S01]  /*b5a0*/  FMUL.FTZ R4, R18, 1 ;  /* 0x3f80000012047820 */ /* 0x020fe20000410000 */
[----:B------:R-:W-:-:S05]  /*b5b0*/  IMAD.MOV.U32 R16, RZ, RZ, R2 ;  /* 0x000000ffff107224 */ /* 0x000fca00078e0002 */
[----:B------:R-:W0:Y:S02]  /*b5c0*/  F2F.F64.F32 R4, R4 ;  /* 0x0000000400047310 */ /* 0x000e240000201800 */
[----:B0-----:R0:W-:Y:S01]  /*b5d0*/  STG.E.64 desc[UR36][R8.64], R4 ;  /* 0x0000000408007986 */ /* 0x0011e2000c101b24 */
[----:B------:R-:W-:Y:S05]  /*b5e0*/  BRA `(.L_x_4073) ;  /* 0x0000000800cc7947 */ /* 0x000fea0003800000 */
.L_x_4068:
        /* <DEDUP_REMOVED lines=8> */
[----:B-----5:R-:W-:Y:S01]  /*b670*/  FSETP.NEU.FTZ.AND P0, PT, R18, RZ, PT ;  /* 0x000000ff1200720b */ /* 0x020fe20003f1d000 */
[----:B------:R-:W-:Y:S01]  /*b680*/  IMAD.MOV.U32 R16, RZ, RZ, R2 ;  /* 0x000000ffff107224 */ /* 0x000fe200078e0002 */
[----:B------:R-:W-:-:S04]  /*b690*/  FSETP.NEU.FTZ.AND P1, PT, R19, RZ, PT ;  /* 0x000000ff1300720b */ /* 0x000fc80003f3d000 */
[----:B------:R-:W-:-:S04]  /*b6a0*/  PLOP3.LUT P0, PT, P0, P1, PT, 0xf8, 0x8f ;  /* 0x00000000008f781c */ /* 0x000fc80000703f70 */
[----:B------:R-:W-:-:S05]  /*b6b0*/  SEL R3, RZ, 0x1, !P0 ;  /* 0x00000001ff037807 */ /* 0x000fca0004000000 */
[----:B------:R0:W-:Y:S01]  /*b6c0*/  STG.E.U8 desc[UR36][R8.64], R3 ;  /* 0x0000000308007986 */ /* 0x0001e2000c101124 */
[----:B------:R-:W-:Y:S05]  /*b6d0*/  BRA `(.L_x_4073) ;  /* 0x0000000800907947 */ /* 0x000fea0003800000 */
.L_x_4082:
[----:B-----5:R-:W-:Y:S01]  /*b6e0*/  FMUL.FTZ R4, R18, 1 ;  /* 0x3f80000012047820 */ /* 0x020fe20000410000 */
[----:B------:R-:W-:Y:S01]  /*b6f0*/  FMUL.FTZ R6, R19, 1 ;  /* 0x3f80000013067820 */ /* 0x000fe20000410000 */
[----:B------:R-:W-:-:S04]  /*b700*/  IMAD.MOV.U32 R16, RZ, RZ, R2 ;  /* 0x000000ffff107224 */ /* 0x000fc800078e0002 */
        /* <DEDUP_REMOVED lines=8> */
.L_x_4081:
[----:B------:R-:W-:-:S13]  /*b790*/  ISETP.NE.AND P0, PT, R0, 0xf, PT ;  /* 0x0000000f0000780c */ /* 0x000fda0003f05270 */
[----:B------:R-:W-:Y:S05]  /*b7a0*/  @!P0 BRA `(.L_x_4083) ;  /* 0x0000000000a08947 */ /* 0x000fea0003800000 */
[----:B------:R-:W-:-:S13]  /*b7b0*/  ISETP.NE.AND P0, PT, R0, 0x17, PT ;  /* 0x000000170000780c */ /* 0x000fda0003f05270 */
[----:B------:R-:W-:Y:S05]  /*b7c0*/  @!P0 BRA `(.L_x_4084) ;  /* 0x00000000004c8947 */ /* 0x000fea0003800000 */
[----:B------:R-:W-:-:S13]  /*b7d0*/  ISETP.NE.AND P0, PT, R0, 0x18, PT ;  /* 0x000000180000780c */ /* 0x000fda0003f05270 */
[----:B------:R-:W-:Y:S05]  /*b7e0*/  @P0 BRA `(.L_x_4072) ;  /* 0x0000000400a80947 */ /* 0x000fea0003800000 */
[----:B-----5:R-:W-:Y:S01]  /*b7f0*/  LOP3.LUT R4, R18, 0x7fffffff, RZ, 0xc0, !PT ;  /* 0x7fffffff12047812 */ /* 0x020fe200078ec0ff */
[----:B------:R-:W-:Y:S01]  /*b800*/  BSSY.RECONVERGENT B0, `(.L_x_4085) ;  /* 0x000000b000007945 */ /* 0x000fe20003800200 */
[----:B------:R-:W-:Y:S01]  /*b810*/  SHF.R.U32.HI R5, RZ, 0x18, R18 ;  /* 0x00000018ff057819 */ /* 0x000fe20000011612 */
[----:B------:R-:W-:Y:S01]  /*b820*/  IMAD.MOV.U32 R0, RZ, RZ, 0x7f ;  /* 0x0000007fff007424 */ /* 0x000fe200078e00ff */
        /* <DEDUP_REMOVED lines=8> */
.L_x_4086:
[----:B------:R-:W-:Y:S05]  /*b8b0*/  BSYNC.RECONVERGENT B0 ;  /* 0x0000000000007941 */ /* 0x000fea0003800200 */
.L_x_4085:
[----:B------:R-:W-:Y:S01]  /*b8c0*/  LOP3.LUT R5, R0, 0x80, R5, 0xf8, !PT ;  /* 0x0000008000057812 */ /* 0x000fe200078ef805 */
[----:B------:R-:W-:-:S04]  /*b8d0*/  IMAD.MOV.U32 R16, RZ, RZ, R2 ;  /* 0x000000ffff107224 */ /* 0x000fc800078e0002 */
[----:B------:R0:W-:Y:S01]  /*b8e0*/  STG.E.U8 desc[UR36][R8.64], R5 ;  /* 0x0000000508007986 */ /* 0x0001e2000c101124 */
[----:B------:R-:W-:Y:S05]  /*b8f0*/  BRA `(.L_x_4073) ;  /* 0x0000000800087947 */ /* 0x000fea0003800000 */
.L_x_4084:
        /* <DEDUP_REMOVED lines=14> */
.L_x_4088:
[----:B------:R-:W-:Y:S05]  /*b9e0*/  BSYNC.RECONVERGENT B0 ;  /* 0x0000000000007941 */ /* 0x000fea0003800200 */
.L_x_4087:
[----:B------:R-:W-:Y:S01]  /*b9f0*/  LOP3.LUT R3, R0, 0x80, R5, 0xf8, !PT ;  /* 0x0000008000037812 */ /* 0x000fe200078ef805 */
[----:B------:R-:W-:-:S04]  /*ba00*/  IMAD.MOV.U32 R16, RZ, RZ, R2 ;  /* 0x000000ffff107224 */ /* 0x000fc800078e0002 */
[----:B------:R0:W-:Y:S01]  /*ba10*/  STG.E.U8 desc[UR36][R8.64], R3 ;  /* 0x0000000308007986 */ /* 0x0001e2000c101124 */
[----:B------:R-:W-:Y:S05]  /*ba20*/  BRA `(.L_x_4073) ;  /* 0x0000000400bc7947 */ /* 0x000fea0003800000 */
.L_x_4083:
[----:B-----5:R-:W-:Y:S01]  /*ba30*/  F2FP.BF16.F32.PACK_AB R18, RZ, R18 ;  /* 0x00000012ff12723e */ /* 0x020fe200000010ff */
[----:B------:R-:W-:-:S04]  /*ba40*/  IMAD.MOV.U32 R16, RZ, RZ, R2 ;  /* 0x000000ffff107224 */ /* 0x000fc800078e0002 */
[----:B------:R0:W-:Y:S01]  /*ba50*/  STG.E.U16 desc[UR36][R8.64], R18 ;  /* 0x0000001208007986 */ /* 0x0001e2000c101524 */
[----:B------:R-:W-:Y:S05]  /*ba60*/  BRA `(.L_x_4073) ;  /* 0x0000000400ac7947 */ /* 0x000fea0003800000 */
.L_x_4080:
        /* <DEDUP_REMOVED lines=8> */
[----:B-----5:R-:W0:Y:S01]  /*baf0*/  F2I.FTZ.U32.TRUNC.NTZ R3, R18 ;  /* 0x0000001200037305 */ /* 0x020e22000021f000 */
[----:B------:R-:W-:Y:S01]  /*bb00*/  IMAD.MOV.U32 R16, RZ, RZ, R2 ;  /* 0x000000ffff107224 */ /* 0x000fe200078e0002 */
[----:B0-----:R0:W-:Y:S01]  /*bb10*/  STG.E.U16 desc[UR36][R8.64], R3 ;  /* 0x0000000308007986 */ /* 0x0011e2000c101524 */
[----:B------:R-:W-:Y:S05]  /*bb20*/  BRA `(.L_x_4073) ;  /* 0x00000004007c7947 */ /* 0x000fea0003800000 */
.L_x_4091:
[----:B-----5:R-:W-:Y:S01]  /*bb30*/  LOP3.LUT R0, R18, 0x7fffffff, RZ, 0xc0, !PT ;  /* 0x7fffffff12007812 */ /* 0x020fe200078ec0ff */
[----:B------:R-:W-:Y:S01]  /*bb40*/  BSSY.RECONVERGENT B0, `(.L_x_4092) ;  /* 0x0000013000007945 */ /* 0x000fe20003800200 */
[----:B------:R-:W-:Y:S02]  /*bb50*/  IMAD.MOV.U32 R4, RZ, RZ, 0x80 ;  /* 0x00000080ff047424 */ /* 0x000fe400078e00ff */
        /* <DEDUP_REMOVED lines=9> */
.L_x_4094:
[----:B------:R-:W-:-:S04]  /*bbf0*/  SHF.R.U32.HI R0, RZ, 0x14, R18 ;  /* 0x00000014ff007819 */ /* 0x000fc80000011612 */
[----:B------:R-:W-:-:S04]  /*bc00*/  LOP3.LUT R3, R0, 0x1, RZ, 0xc0, !PT ;  /* 0x0000000100037812 */ /* 0x000fc800078ec0ff */
[----:B------:R-:W-:-:S04]  /*bc10*/  IADD3 R0, PT, PT, R18, 0x487ffff, R3 ;  /* 0x0487ffff12007810 */ /* 0x000fc80007ffe003 */
[----:B------:R-:W-:-:S04]  /*bc20*/  SHF.R.U32.HI R0, RZ, 0x14, R0 ;  /* 0x00000014ff007819 */ /* 0x000fc80000011600 */
[----:B------:R-:W-:-:S07]  /*bc30*/  LOP3.LUT R0, R0, 0xff, RZ, 0xc0, !PT ;  /* 0x000000ff00007812 */ /* 0x000fce00078ec0ff */
.L_x_4095:
[----:B------:R-:W-:-:S04]  /*bc40*/  SHF.R.U32.HI R3, RZ, 0x18, R18 ;  /* 0x00000018ff037819 */ /* 0x000fc80000011612 */
[----:B------:R-:W-:-:S04]  /*bc50*/  LOP3.LUT R0, R0, 0x80, R3, 0xf8, !PT ;  /* 0x0000008000007812 */ /* 0x000fc800078ef803 */
[----:B------:R-:W-:-:S07]  /*bc60*/  PRMT R4, R0, 0x7610, R4 ;  /* 0x0000761000047816 */ /* 0x000fce0000000004 */
.L_x_4093:
[----:B------:R-:W-:Y:S05]  /*bc70*/  BSYNC.RECONVERGENT B0 ;  /* 0x0000000000007941 */ /* 0x000fea0003800200 */
.L_x_4092:
[----:B------:R0:W-:Y:S01]  /*bc80*/  STG.E.U8 desc[UR36][R8.64], R4 ;  /* 0x0000000408007986 */ /* 0x0001e2000c101124 */
[----:B------:R-:W-:Y:S01]  /*bc90*/  IMAD.MOV.U32 R16, RZ, RZ, R2 ;  /* 0x000000ffff107224 */ /* 0x000fe200078e0002 */
[----:B------:R-:W-:Y:S06]  /*bca0*/  BRA `(.L_x_4073) ;  /* 0x00000004001c7947 */ /* 0x000fec0003800000 */
.L_x_4090:
        /* <DEDUP_REMOVED lines=12> */
.L_x_4098:
[----:B------:R-:W-:-:S04]  /*bd70*/  SHF.R.U32.HI R0, RZ, 0x15, R18 ;  /* 0x00000015ff007819 */ /* 0x000fc80000011612 */
[----:B------:R-:W-:-:S04]  /*bd80*/  LOP3.LUT R3, R0, 0x1, RZ, 0xc0, !PT ;  /* 0x0000000100037812 */ /* 0x000fc800078ec0ff */
[----:B------:R-:W-:-:S04]  /*bd90*/  IADD3 R0, PT, PT, R18, 0x88fffff, R3 ;  /* 0x088fffff12007810 */ /* 0x000fc80007ffe003 */
[----:B------:R-:W-:-:S04]  /*bda0*/  SHF.R.U32.HI R0, RZ, 0x15, R0 ;  /* 0x00000015ff007819 */ /* 0x000fc80000011600 */
[----:B------:R-:W-:-:S07]  /*bdb0*/  LOP3.LUT R0, R0, 0xff, RZ, 0xc0, !PT ;  /* 0x000000ff00007812 */ /* 0x000fce00078ec0ff */
.L_x_4099:
[----:B------:R-:W-:-:S04]  /*bdc0*/  SHF.R.U32.HI R3, RZ, 0x18, R18 ;  /* 0x00000018ff037819 */ /* 0x000fc80000011612 */
[----:B------:R-:W-:-:S04]  /*bdd0*/  LOP3.LUT R0, R0, 0x80, R3, 0xf8, !PT ;  /* 0x0000008000007812 */ /* 0x000fc800078ef803 */
[----:B------:R-:W-:-:S07]  /*bde0*/  PRMT R4, R0, 0x7610, R4 ;  /* 0x0000761000047816 */ /* 0x000fce0000000004 */
.L_x_4097:
[----:B------:R-:W-:Y:S05]  /*bdf0*/  BSYNC.RECONVERGENT B0 ;  /* 0x0000000000007941 */ /* 0x000fea0003800200 */
.L_x_4096:
[----:B------:R0:W-:Y:S01]  /*be00*/  STG.E.U8 desc[UR36][R8.64], R4 ;  /* 0x0000000408007986 */ /* 0x0001e2000c101124 */
[----:B------:R-:W-:Y:S01]  /*be10*/  IMAD.MOV.U32 R16, RZ, RZ, R2 ;  /* 0x000000ffff107224 */ /* 0x000fe200078e0002 */
[----:B------:R-:W-:Y:S06]  /*be20*/  BRA `(.L_x_4073) ;  /* 0x0000000000bc7947 */ /* 0x000fec0003800000 */
.L_x_4089:
[----:B------:R-:W-:-:S13]  /*be30*/  ISETP.NE.AND P0, PT, R0, 0x1c, PT ;  /* 0x0000001c0000780c */ /* 0x000fda0003f05270 */
[----:B------:R-:W-:Y:S05]  /*be40*/  @!P0 BRA `(.L_x_4100) ;  /* 0x0000000000a88947 */ /* 0x000fea0003800000 */
[----:B------:R-:W-:-:S13]  /*be50*/  ISETP.NE.AND P0, PT, R0, 0x1d, PT ;  /* 0x0000001d0000780c */ /* 0x000fda0003f05270 */
[----:B------:R-:W-:Y:S05]  /*be60*/  @!P0 BRA `(.L_x_4101) ;  /* 0x0000000000908947 */ /* 0x000fea0003800000 */
[----:B------:R-:W-:-:S13]  /*be70*/  ISETP.NE.AND P0, PT, R0, 0x2c, PT ;  /* 0x0000002c0000780c */ /* 0x000fda0003f05270 */
[----:B------:R-:W-:Y:S05]  /*be80*/  @!P0 BRA `(.L_x_4102) ;  /* 0x0000000000488947 */ /* 0x000fea0003800000 */
.L_x_4072:
        /* <DEDUP_REMOVED lines=16> */
.L_x_4103:
[----:B------:R-:W-:Y:S01]  /*bf90*/  IMAD.MOV.U32 R16, RZ, RZ, R2 ;  /* 0x000000ffff107224 */ /* 0x000fe200078e0002 */
[----:B------:R-:W-:Y:S06]  /*bfa0*/  BRA `(.L_x_4073) ;  /* 0x00000000005c7947 */ /* 0x000fec0003800000 */
.L_x_4102:
[----:B-----5:R-:W-:Y:S01]  /*bfb0*/  SHF.R.U32.HI R4, RZ, 0x17, R18 ;  /* 0x00000017ff047819 */ /* 0x020fe20000011612 */
[----:B------:R-:W-:-:S03]  /*bfc0*/  IMAD.MOV.U32 R16, RZ, RZ, R2 ;  /* 0x000000ffff107224 */ /* 0x000fc600078e0002 */
        /* <DEDUP_REMOVED lines=14> */
.L_x_4101:
[----:B-----5:R-:W0:Y:S01]  /*c0b0*/  F2I.U64.TRUNC R18, R18 ;  /* 0x0000001200127311 */ /* 0x020e22000020d800 */
[----:B------:R-:W-:Y:S01]  /*c0c0*/  IMAD.MOV.U32 R16, RZ, RZ, R2 ;  /* 0x000000ffff107224 */ /* 0x000fe200078e0002 */
[----:B0-----:R0:W-:Y:S01]  /*c0d0*/  STG.E.64 desc[UR36][R8.64], R18 ;  /* 0x0000001208007986 */ /* 0x0011e2000c101b24 */
[----:B------:R-:W-:Y:S05]  /*c0e0*/  BRA `(.L_x_4073) ;  /* 0x00000000000c7947 */ /* 0x000fea0003800000 */
.L_x_4100:
[----:B-----5:R-:W0:Y:S01]  /*c0f0*/  F2I.FTZ.U32.TRUNC.NTZ R3, R18 ;  /* 0x0000001200037305 */ /* 0x020e22000021f000 */
[----:B------:R-:W-:Y:S01]  /*c100*/  IMAD.MOV.U32 R16, RZ, RZ, R2 ;  /* 0x000000ffff107224 */ /* 0x000fe200078e0002 */
[----:B0-----:R0:W-:Y:S06]  /*c110*/  STG.E desc[UR36][R8.64], R3 ;  /* 0x0000000308007986 */ /* 0x0011ec000c101924 */
.L_x_4073:
[----:B------:R-:W-:-:S13]  /*c120*/  ISETP.GE.AND P0, PT, R16, R29, PT ;  /* 0x0000001d1000720c */ /* 0x000fda0003f06270 */
[----:B------:R-:W-:Y:S05]  /*c130*/  @P0 BREAK.RELIABLE B6 ;  /* 0x0000000000060942 */ /* 0x000fea0003800100 */
[----:B------:R-:W-:Y:S05]  /*c140*/  @P0 BRA `(.L_x_4104) ;  /* 0x0000001c00580947 */ /* 0x000fea0003800000 */
[----:B------:R-:W5:Y:S01]  /*c150*/  LDCU UR4, c[0x0][0x3d0] ;  /* 0x00007a00ff0477ac */ /* 0x000f620008000800 */
[----:B012-4-:R-:W0:Y:S01]  /*c160*/  LDC.64 R2, c[0x0][0x398] ;  /* 0x0000e600ff027b82 */ /* 0x017e220000000a00 */
[----:B------:R-:W-:Y:S01]  /*c170*/  IMAD R0, R17, 0x200, R16 ;  /* 0x0000020011007824 */ /* 0x000fe200078e0210 */
[----:B------:R-:W-:-:S03]  /*c180*/  PRMT R4, R28, 0x9910, RZ ;  /* 0x000099101c047816 */ /* 0x000fc600000000ff */
[----:B-----5:R-:W-:Y:S02]  /*c190*/  IMAD R5, R0, UR4, RZ ;  /* 0x0000000400057c24 */ /* 0x020fe4000f8e02ff */
        /* <DEDUP_REMOVED lines=13> */
[----:B------:R-:W0:Y:S02]  /*c270*/  F2I.FTZ.TRUNC.NTZ R5, R22 ;  /* 0x0000001600057305 */ /* 0x000e24000021f100 */
[----:B0-----:R0:W-:Y:S01]  /*c280*/  STG.E.U8 desc[UR36][R2.64], R5 ;  /* 0x0000000502007986 */ /* 0x0011e2000c101124 */
[----:B------:R-:W-:Y:S05]  /*c290*/  BRA `(.L_x_4110) ;  /* 0x0000000c004c7947 */ /* 0x000fea0003800000 */
.L_x_4108:
[----:B------:R-:W0:Y:S02]  /*c2a0*/  F2I.S64.TRUNC R22, R22 ;  /* 0x0000001600167311 */ /* 0x000e24000020d900 */
[----:B0-----:R-:W-:-:S05]  /*c2b0*/  IMAD.MOV.U32 R5, RZ, RZ, R22 ;  /* 0x000000ffff057224 */ /* 0x001fca00078e0016 */
[----:B------:R0:W-:Y:S01]  /*c2c0*/  STG.E.U8 desc[UR36][R2.64], R5 ;  /* 0x0000000502007986 */ /* 0x0001e2000c101124 */
[----:B------:R-:W-:Y:S05]  /*c2d0*/  BRA `(.L_x_4110) ;  /* 0x0000000c003c7947 */ /* 0x000fea0003800000 */
.L_x_4107:
[----:B------:R-:W-:-:S13]  /*c2e0*/  ISETP.NE.AND P0, PT, R0, 0x2, PT ;  /* 0x000000020000780c */ /* 0x000fda0003f05270 */
[----:B------:R-:W-:Y:S05]  /*c2f0*/  @!P0 BRA `(.L_x_4111) ;  /* 0x0000000000288947 */ /* 0x000fea0003800000 */
[----:B------:R-:W-:-:S13]  /*c300*/  ISETP.NE.AND P0, PT, R0, 0x3, PT ;  /* 0x000000030000780c */ /* 0x000fda0003f05270 */
[----:B------:R-:W-:Y:S05]  /*c310*/  @!P0 BRA `(.L_x_4112) ;  /* 0x0000000000148947 */ /* 0x000fea0003800000 */
[----:B------:R-:W-:-:S13]  /*c320*/  ISETP.NE.AND P0, PT, R0, 0x4, PT ;  /* 0x000000040000780c */ /* 0x000fda0003f05270 */
[----:B------:R-:W-:Y:S05]  /*c330*/  @P0 BRA `(.L_x_4109) ;  /* 0x00000008004c0947 */ /* 0x000fea0003800000 */
[----:B------:R-:W0:Y:S02]  /*c340*/  F2I.S64.TRUNC R22, R22 ;  /* 0x0000001600167311 */ /* 0x000e24000020d900 */
[----:B0-----:R0:W-:Y:S01]  /*c350*/  STG.E.64 desc[UR36][R2.64], R22 ;  /* 0x0000001602007986 */ /* 0x0011e2000c101b24 */
[----:B------:R-:W-:Y:S05]  /*c360*/  BRA `(.L_x_4110) ;  /* 0x0000000c00187947 */ /* 0x000fea0003800000 */
.L_x_4112:
[----:B------:R-:W0:Y:S02]  /*c370*/  F2I.FTZ.TRUNC.NTZ R5, R22 ;  /* 0x0000001600057305 */ /* 0x000e24000021f100 */
[----:B0-----:R0:W-:Y:S01]  /*c380*/  STG.E desc[UR36][R2.64], R5 ;  /* 0x0000000502007986 */ /* 0x0011e2000c101924 */
[----:B------:R-:W-:Y:S05]  /*c390*/  BRA `(.L_x_4110) ;  /* 0x0000000c000c7947 */ /* 0x000fea0003800000 */
.L_x_4111:
[----:B------:R-:W0:Y:S02]  /*c3a0*/  F2I.FTZ.TRUNC.NTZ R5, R22 ;  /* 0x0000001600057305 */ /* 0x000e24000021f100 */
[----:B0-----:R0:W-:Y:S01]  /*c3b0*/  STG.E.U16 desc[UR36][R2.64], R5 ;  /* 0x0000000502007986 */ /* 0x0011e2000c101524 */
[----:B------:R-:W-:Y:S05]  /*c3c0*/  BRA `(.L_x_4110) ;  /* 0x0000000c00007947 */ /* 0x000fea0003800000 */
.L_x_4106:
[----:B------:R-:W-:-:S13]  /*c3d0*/  ISETP.GT.AND P0, PT, R0, 0x6, PT ;  /* 0x000000060000780c */ /* 0x000fda0003f04270 */
[----:B------:R-:W-:Y:S05]  /*c3e0*/  @P0 BRA `(.L_x_4113) ;  /* 0x0000000000240947 */ /* 0x000fea0003800000 */
[----:B------:R-:W-:-:S13]  /*c3f0*/  ISETP.NE.AND P0, PT, R0, 0x5, PT ;  /* 0x000000050000780c */ /* 0x000fda0003f05270 */
[----:B------:R-:W-:Y:S05]  /*c400*/  @!P0 BRA `(.L_x_4114) ;  /* 0x0000000000108947 */ /* 0x000fea0003800000 */
[----:B------:R-:W-:-:S13]  /*c410*/  ISETP.NE.AND P0, PT, R0, 0x6, PT ;  /* 0x000000060000780c */ /* 0x000fda0003f05270 */
[----:B------:R-:W-:Y:S05]  /*c420*/  @P0 BRA `(.L_x_4109) ;  /* 0x0000000800100947 */ /* 0x000fea0003800000 */
[----:B------:R0:W-:Y:S01]  /*c430*/  STG.E desc[UR36][R2.64], R22 ;  /* 0x0000001602007986 */ /* 0x0001e2000c101924 */
[----:B------:R-:W-:Y:S05]  /*c440*/  BRA `(.L_x_4110) ;  /* 0x0000000800e07947 */ /* 0x000fea0003800000 */
.L_x_4114:
[----:B------:R-:W-:-:S05]  /*c450*/  F2FP.F16.F32.PACK_AB R22, RZ, R22 ;  /* 0x00000016ff16723e */ /* 0x000fca00000000ff */
[----:B------:R0:W-:Y:S01]  /*c460*/  STG.E.U16 desc[UR36][R2.64], R22 ;  /* 0x0000001602007986 */ /* 0x0001e2000c101524 */
[----:B------:R-:W-:Y:S05]  /*c470*/  BRA `(.L_x_4110) ;  /* 0x0000000800d47947 */ /* 0x000fea0003800000 */
.L_x_4113:
[----:B------:R-:W-:-:S13]  /*c480*/  ISETP.NE.AND P0, PT, R0, 0x7, PT ;  /* 0x000000070000780c */ /* 0x000fda0003f05270 */
[----:B------:R-:W-:Y:S05]  /*c490*/  @!P0 BRA `(.L_x_4115) ;  /* 0x0000000000248947 */ /* 0x000fea0003800000 */
[----:B------:R-:W-:-:S13]  /*c4a0*/  ISETP.NE.AND P0, PT, R0, 0x8, PT ;  /* 0x000000080000780c */ /* 0x000fda0003f05270 */
[----:B------:R-:W-:Y:S05]  /*c4b0*/  @!P0 BRA `(.L_x_4116) ;  /* 0x0000000000108947 */ /* 0x000fea0003800000 */
[----:B------:R-:W-:-:S13]  /*c4c0*/  ISETP.NE.AND P0, PT, R0, 0x9, PT ;  /* 0x000000090000780c */ /* 0x000fda0003f05270 */
[----:B------:R-:W-:Y:S05]  /*c4d0*/  @P0 BRA `(.L_x_4109) ;  /* 0x0000000400e40947 */ /* 0x000fea0003800000 */
[----:B------:R0:W-:Y:S01]  /*c4e0*/  STG.E.64 desc[UR36][R2.64], R22 ;  /* 0x0000001602007986 */ /* 0x0001e2000c101b24 */
[----:B------:R-:W-:Y:S05]  /*c4f0*/  BRA `(.L_x_4110) ;  /* 0x0000000800b47947 */ /* 0x000fea0003800000 */
.L_x_4116:
[----:B------:R-:W-:-:S05]  /*c500*/  F2FP.F16.F32.PACK_AB R23, R23, R22 ;  /* 0x000000161717723e */ /* 0x000fca00000000ff */
[----:B------:R0:W-:Y:S01]  /*c510*/  STG.E desc[UR36][R2.64], R23 ;  /* 0x0000001702007986 */ /* 0x0001e2000c101924 */
[----:B------:R-:W-:Y:S05]  /*c520*/  BRA `(.L_x_4110) ;  /* 0x0000000800a87947 */ /* 0x000fea0003800000 */
.L_x_4115:
[----:B------:R-:W-:-:S06]  /*c530*/  FMUL.FTZ R4, R22, 1 ;  /* 0x3f80000016047820 */ /* 0x000fcc0000410000 */
[----:B------:R-:W0:Y:S02]  /*c540*/  F2F.F64.F32 R4, R4 ;  /* 0x0000000400047310 */ /* 0x000e240000201800 */
[----:B0-----:R0:W-:Y:S01]  /*c550*/  STG.E.64 desc[UR36][R2.64], R4 ;  /* 0x0000000402007986 */ /* 0x0011e2000c101b24 */
[----:B------:R-:W-:Y:S05]  /*c560*/  BRA `(.L_x_4110) ;  /* 0x0000000800987947 */ /* 0x000fea0003800000 */
.L_x_4105:
        /* <DEDUP_REMOVED lines=10> */
[----:B------:R-:W0:Y:S02]  /*c610*/  F2I.FTZ.U32.TRUNC.NTZ R5, R22 ;  /* 0x0000001600057305 */ /* 0x000e24000021f000 */
[----:B0-----:R0:W-:Y:S01]  /*c620*/  STG.E.U16 desc[UR36][R2.64], R5 ;  /* 0x0000000502007986 */ /* 0x0011e2000c101524 */
[----:B------:R-:W-:Y:S05]  /*c630*/  BRA `(.L_x_4110) ;  /* 0x0000000800647947 */ /* 0x000fea0003800000 */
.L_x_4120:
[----:B------:R-:W-:Y:S01]  /*c640*/  LOP3.LUT R4, R22, 0x7fffffff, RZ, 0xc0, !PT ;  /* 0x7fffffff16047812 */ /* 0x000fe200078ec0ff */
        /* <DEDUP_REMOVED lines=15> */
.L_x_4123:
[----:B------:R-:W-:-:S04]  /*c740*/  SHF.R.U32.HI R22, RZ, 0x18, R22 ;  /* 0x00000018ff167819 */ /* 0x000fc80000011616 */
[----:B------:R-:W-:-:S04]  /*c750*/  LOP3.LUT R5, R5, 0x80, R22, 0xf8, !PT ;  /* 0x0000008005057812 */ /* 0x000fc800078ef816 */
[----:B------:R-:W-:-:S07]  /*c760*/  PRMT R0, R5, 0x7610, R0 ;  /* 0x0000761005007816 */ /* 0x000fce0000000000 */
.L_x_4122:
[----:B------:R-:W-:Y:S05]  /*c770*/  BSYNC.RECONVERGENT B0 ;  /* 0x0000000000007941 */ /* 0x000fea0003800200 */
.L_x_4121:
[----:B------:R0:W-:Y:S01]  /*c780*/  STG.E.U8 desc[UR36][R2.64], R0 ;  /* 0x0000000002007986 */ /* 0x0001e2000c101124 */
[----:B------:R-:W-:Y:S05]  /*c790*/  BRA `(.L_x_4110) ;  /* 0x00000008000c7947 */ /* 0x000fea0003800000 */
.L_x_4119:
        /* <DEDUP_REMOVED lines=16> */
.L_x_4126:
[----:B------:R-:W-:-:S04]  /*c8a0*/  SHF.R.U32.HI R22, RZ, 0x18, R22 ;  /* 0x00000018ff167819 */ /* 0x000fc80000011616 */
[----:B------:R-:W-:-:S04]  /*c8b0*/  LOP3.LUT R5, R5, 0x80, R22, 0xf8, !PT ;  /* 0x0000008005057812 */ /* 0x000fc800078ef816 */
[----:B------:R-:W-:-:S07]  /*c8c0*/  PRMT R0, R5, 0x7610, R0 ;  /* 0x0000761005007816 */ /* 0x000fce0000000000 */
.L_x_4125:
[----:B------:R-:W-:Y:S05]  /*c8d0*/  BSYNC.RECONVERGENT B0 ;  /* 0x0000000000007941 */ /* 0x000fea0003800200 */
.L_x_4124:
[----:B------:R0:W-:Y:S01]  /*c8e0*/  STG.E.U8 desc[UR36][R2.64], R0 ;  /* 0x0000000002007986 */ /* 0x0001e2000c101124 */
[----:B------:R-:W-:Y:S05]  /*c8f0*/  BRA `(.L_x_4110) ;  /* 0x0000000400b47947 */ /* 0x000fea0003800000 */
.L_x_4118:
[----:B------:R-:W-:-:S13]  /*c900*/  ISETP.NE.AND P0, PT, R0, 0x1c, PT ;  /* 0x0000001c0000780c */ /* 0x000fda0003f05270 */
[----:B------:R-:W-:Y:S05]  /*c910*/  @!P0 BRA `(.L_x_4127) ;  /* 0x0000000000588947 */ /* 0x000fea0003800000 */
[----:B------:R-:W-:-:S13]  /*c920*/  ISETP.NE.AND P0, PT, R0, 0x1d, PT ;  /* 0x0000001d0000780c */ /* 0x000fda0003f05270 */
[----:B------:R-:W-:Y:S05]  /*c930*/  @!P0 BRA `(.L_x_4128) ;  /* 0x0000000000448947 */ /* 0x000fea0003800000 */
[----:B------:R-:W-:-:S13]  /*c940*/  ISETP.NE.AND P0, PT, R0, 0x2c, PT ;  /* 0x0000002c0000780c */ /* 0x000fda0003f05270 */
[----:B------:R-:W-:Y:S05]  /*c950*/  @P0 BRA `(.L_x_4109) ;  /* 0x0000000000c40947 */ /* 0x000fea0003800000 */
        /* <DEDUP_REMOVED lines=15> */
.L_x_4128:
[----:B------:R-:W0:Y:S02]  /*ca50*/  F2I.U64.TRUNC R22, R22 ;  /* 0x0000001600167311 */ /* 0x000e24000020d800 */
[----:B0-----:R0:W-:Y:S01]  /*ca60*/  STG.E.64 desc[UR36][R2.64], R22 ;  /* 0x0000001602007986 */ /* 0x0011e2000c101b24 */
[----:B------:R-:W-:Y:S05]  /*ca70*/  BRA `(.L_x_4110) ;  /* 0x0000000400547947 */ /* 0x000fea0003800000 */
.L_x_4127:
[----:B------:R-:W0:Y:S02]  /*ca80*/  F2I.FTZ.U32.TRUNC.NTZ R5, R22 ;  /* 0x0000001600057305 */ /* 0x000e24000021f000 */
[----:B0-----:R0:W-:Y:S01]  /*ca90*/  STG.E desc[UR36][R2.64], R5 ;  /* 0x0000000502007986 */ /* 0x0011e2000c101924 */
[----:B------:R-:W-:Y:S05]  /*caa0*/  BRA `(.L_x_4110) ;  /* 0x0000000400487947 */ /* 0x000fea0003800000 */
.L_x_4117:
[----:B------:R-:W-:-:S13]  /*cab0*/  ISETP.GT.AND P0, PT, R0, 0xe, PT ;  /* 0x0000000e0000780c */ /* 0x000fda0003f04270 */
[----:B------:R-:W-:Y:S05]  /*cac0*/  @P0 BRA `(.L_x_4129) ;  /* 0x0000000000500947 */ /* 0x000fea0003800000 */
[----:B------:R-:W-:-:S13]  /*cad0*/  ISETP.NE.AND P0, PT, R0, 0xa, PT ;  /* 0x0000000a0000780c */ /* 0x000fda0003f05270 */
[----:B------:R-:W-:Y:S05]  /*cae0*/  @!P0 BRA `(.L_x_4130) ;  /* 0x0000000000208947 */ /* 0x000fea0003800000 */
[----:B------:R-:W-:-:S13]  /*caf0*/  ISETP.NE.AND P0, PT, R0, 0xb, PT ;  /* 0x0000000b0000780c */ /* 0x000fda0003f05270 */
[----:B------:R-:W-:Y:S05]  /*cb00*/  @P0 BRA `(.L_x_4109) ;  /* 0x0000000000580947 */ /* 0x000fea0003800000 */
[----:B------:R-:W-:Y:S02]  /*cb10*/  FSETP.NEU.FTZ.AND P0, PT, R22, RZ, PT ;  /* 0x000000ff1600720b */ /* 0x000fe40003f1d000 */
[----:B------:R-:W-:-:S04]  /*cb20*/  FSETP.NEU.FTZ.AND P1, PT, R23, RZ, PT ;  /* 0x000000ff1700720b */ /* 0x000fc80003f3d000 */
[----:B------:R-:W-:-:S04]  /*cb30*/  PLOP3.LUT P0, PT, P0, P1, PT, 0xf8, 0x8f ;  /* 0x00000000008f781c */ /* 0x000fc80000703f70 */
[----:B------:R-:W-:-:S05]  /*cb40*/  SEL R5, RZ, 0x1, !P0 ;  /* 0x00000001ff057807 */ /* 0x000fca0004000000 */
[----:B------:R0:W-:Y:S01]  /*cb50*/  STG.E.U8 desc[UR36][R2.64], R5 ;  /* 0x0000000502007986 */ /* 0x0001e2000c101124 */
[----:B------:R-:W-:Y:S05]  /*cb60*/  BRA `(.L_x_4110) ;  /* 0x0000000400187947 */ /* 0x000fea0003800000 */
.L_x_4130:
[----:B------:R-:W-:Y:S01]  /*cb70*/  FMUL.FTZ R4, R22, 1 ;  /* 0x3f80000016047820 */ /* 0x000fe20000410000 */
        /* <DEDUP_REMOVED lines=9> */
.L_x_4129:
[----:B------:R-:W-:-:S13]  /*cc10*/  ISETP.NE.AND P0, PT, R0, 0xf, PT ;  /* 0x0000000f0000780c */ /* 0x000fda0003f05270 */
[----:B------:R-:W-:Y:S05]  /*cc20*/  @!P0 BRA `(.L_x_4131) ;  /* 0x0000000000e08947 */ /* 0x000fea0003800000 */
[----:B------:R-:W-:-:S13]  /*cc30*/  ISETP.NE.AND P0, PT, R0, 0x17, PT ;  /* 0x000000170000780c */ /* 0x000fda0003f05270 */
[----:B------:R-:W-:Y:S05]  /*cc40*/  @!P0 BRA `(.L_x_4132) ;  /* 0x00000000008c8947 */ /* 0x000fea0003800000 */
[----:B------:R-:W-:-:S13]  /*cc50*/  ISETP.NE.AND P0, PT, R0, 0x18, PT ;  /* 0x000000180000780c */ /* 0x000fda0003f05270 */
[----:B------:R-:W-:Y:S05]  /*cc60*/  @!P0 BRA `(.L_x_4133) ;  /* 0x0000000000448947 */ /* 0x000fea0003800000 */
.L_x_4109:
[----:B------:R-:W-:Y:S01]  /*cc70*/  MOV R2, 0x0 ;  /* 0x0000000000027802 */ /* 0x000fe20000000f00 */
[----:B------:R-:W0:Y:S01]  /*cc80*/  LDCU.64 UR4, c[0x4][0x4e8] ;  /* 0x01009d00ff0477ac */ /* 0x000e220008000a00 */
[----:B---3--:R-:W-:Y:S02]  /*cc90*/  IMAD.MOV.U32 R8, RZ, RZ, 0x65 ;  /* 0x00000065ff087424 */ /* 0x008fe400078e00ff */
        /* <DEDUP_REMOVED lines=13> */
.L_x_4134:
[----:B------:R-:W-:Y:S05]  /*cd70*/  BRA `(.L_x_4110) ;  /* 0x0000000000947947 */ /* 0x000fea0003800000 */
.L_x_4133:
[----:B------:R-:W-:Y:S01]  /*cd80*/  LOP3.LUT R4, R22, 0x7fffffff, RZ, 0xc0, !PT ;  /* 0x7fffffff16047812 */ /* 0x000fe200078ec0ff */
        /* <DEDUP_REMOVED lines=11> */
.L_x_4136:
[----:B------:R-:W-:Y:S05]  /*ce40*/  BSYNC.RECONVERGENT B0 ;  /* 0x0000000000007941 */ /* 0x000fea0003800200 */
.L_x_4135:
[----:B------:R-:W-:-:S05]  /*ce50*/  LOP3.LUT R5, R0, 0x80, R7, 0xf8, !PT ;  /* 0x0000008000057812 */ /* 0x000fca00078ef807 */
[----:B------:R4:W-:Y:S01]  /*ce60*/  STG.E.U8 desc[UR36][R2.64], R5 ;  /* 0x0000000502007986 */ /* 0x0009e2000c101124 */
[----:B------:R-:W-:Y:S05]  /*ce70*/  BRA `(.L_x_4110) ;  /* 0x0000000000547947 */ /* 0x000fea0003800000 */
.L_x_4132:
[----:B------:R-:W-:Y:S01]  /*ce80*/  LOP3.LUT R4, R22, 0x7fffffff, RZ, 0xc0, !PT ;  /* 0x7fffffff16047812 */ /* 0x000fe200078ec0ff */
        /* <DEDUP_REMOVED lines=10> */
.L_x_4138:
[----:B------:R-:W-:Y:S01]  /*cf30*/  IMAD.MOV.U32 R0, RZ, RZ, 0x7f ;  /* 0x0000007fff007424 */ /* 0x000fe200078e00ff */
[----:B------:R-:W-:-:S04]  /*cf40*/  ISETP.GT.U32.AND P0, PT, R4, 0x7f800000, PT ;  /* 0x7f8000000400780c */ /* 0x000fc80003f04070 */
[----:B------:R-:W-:-:S09]  /*cf50*/  SEL R0, R0, 0x7c, P0 ;  /* 0x0000007c00007807 */ /* 0x000fd20000000000 */
.L_x_4139:
[----:B------:R-:W-:Y:S05]  /*cf60*/  BSYNC.RECONVERGENT B0 ;  /* 0x0000000000007941 */ /* 0x000fea0003800200 */
.L_x_4137:
[----:B------:R-:W-:-:S04]  /*cf70*/  SHF.R.U32.HI R5, RZ, 0x18, R22 ;  /* 0x00000018ff057819 */ /* 0x000fc80000011616 */
[----:B------:R-:W-:-:S05]  /*cf80*/  LOP3.LUT R5, R0, 0x80, R5, 0xf8, !PT ;  /* 0x0000008000057812 */ /* 0x000fca00078ef805 */
[----:B------:R2:W-:Y:S01]  /*cf90*/  STG.E.U8 desc[UR36][R2.64], R5 ;  /* 0x0000000502007986 */ /* 0x0005e2000c101124 */
[----:B------:R-:W-:Y:S05]  /*cfa0*/  BRA `(.L_x_4110) ;  /* 0x0000000000087947 */ /* 0x000fea0003800000 */
.L_x_4131:
[----:B------:R-:W-:-:S05]  /*cfb0*/  F2FP.BF16.F32.PACK_AB R22, RZ, R22 ;  /* 0x00000016ff16723e */ /* 0x000fca00000010ff */
[----:B------:R0:W-:Y:S02]  /*cfc0*/  STG.E.U16 desc[UR36][R2.64], R22 ;  /* 0x0000001602007986 */ /* 0x0001e4000c101524 */
.L_x_4110:
[----:B------:R-:W-:-:S07]  /*cfd0*/  VIADD R16, R16, 0x80 ;  /* 0x0000008010107836 */ /* 0x000fce0000000000 */
.L_x_4067:
[----:B------:R-:W-:-:S13]  /*cfe0*/  ISETP.GE.AND P0, PT, R16, R29, PT ;  /* 0x0000001d1000720c */ /* 0x000fda0003f06270 */
[----:B------:R-:W-:Y:S05]  /*cff0*/  @P0 BREAK.RELIABLE B6 ;  /* 0x0000000000060942 */ /* 0x000fea0003800100 */
[----:B------:R-:W-:Y:S05]  /*d000*/  @P0 BRA `(.L_x_4104) ;  /* 0x0000000c00a80947 */ /* 0x000fea0003800000 */
[----:B------:R-:W-:Y:S05]  /*d010*/  BSYNC.RELIABLE B6 ;  /* 0x0000000000067941 */ /* 0x000fea0003800100 */
.L_x_4066:
[----:B------:R-:W3:Y:S01]  /*d020*/  LDCU UR4, c[0x0][0x3d0] ;  /* 0x00007a00ff0477ac */ /* 0x000ee20008000800 */
[----:B012-4-:R-:W0:Y:S01]  /*d030*/  LDC.64 R2, c[0x0][0x398] ;  /* 0x0000e600ff027b82 */ /* 0x017e220000000a00 */
[----:B------:R-:W-:Y:S01]  /*d040*/  IMAD R0, R17, 0x200, R16 ;  /* 0x0000020011007824 */ /* 0x000fe200078e0210 */
[----:B------:R-:W-:-:S03]  /*d050*/  PRMT R4, R28, 0x9910, RZ ;  /* 0x000099101c047816 */ /* 0x000fc600000000ff */
[----:B---3--:R-:W-:Y:S02]  /*d060*/  IMAD R5, R0, UR4, RZ ;  /* 0x0000000400057c24 */ /* 0x008fe4000f8e02ff */
        /* <DEDUP_REMOVED lines=13> */
[----:B-----5:R-:W0:Y:S02]  /*d140*/  F2I.FTZ.TRUNC.NTZ R5, R24 ;  /* 0x0000001800057305 */ /* 0x020e24000021f100 */
[----:B0-----:R4:W-:Y:S01]  /*d150*/  STG.E.U8 desc[UR36][R2.64], R5 ;  /* 0x0000000502007986 */ /* 0x0019e2000c101124 */
[----:B------:R-:W-:Y:S05]  /*d160*/  BRA `(.L_x_4145) ;  /* 0x0000000c004c7947 */ /* 0x000fea0003800000 */
.L_x_4143:
[----:B-----5:R-:W0:Y:S02]  /*d170*/  F2I.S64.TRUNC R24, R24 ;  /* 0x0000001800187311 */ /* 0x020e24000020d900 */
[----:B0-----:R-:W-:-:S05]  /*d180*/  IMAD.MOV.U32 R5, RZ, RZ, R24 ;  /* 0x000000ffff057224 */ /* 0x001fca00078e0018 */
[----:B------:R3:W-:Y:S01]  /*d190*/  STG.E.U8 desc[UR36][R2.64], R5 ;  /* 0x0000000502007986 */ /* 0x0007e2000c101124 */
[----:B------:R-:W-:Y:S05]  /*d1a0*/  BRA `(.L_x_4145) ;  /* 0x0000000c003c7947 */ /* 0x000fea0003800000 */
.L_x_4142:
[----:B------:R-:W-:-:S13]  /*d1b0*/  ISETP.NE.AND P0, PT, R0, 0x2, PT ;  /* 0x000000020000780c */ /* 0x000fda0003f05270 */
[----:B------:R-:W-:Y:S05]  /*d1c0*/  @!P0 BRA `(.L_x_4146) ;  /* 0x0000000000288947 */ /* 0x000fea0003800000 */
[----:B------:R-:W-:-:S13]  /*d1d0*/  ISETP.NE.AND P0, PT, R0, 0x3, PT ;  /* 0x000000030000780c */ /* 0x000fda0003f05270 */
[----:B------:R-:W-:Y:S05]  /*d1e0*/  @!P0 BRA `(.L_x_4147) ;  /* 0x0000000000148947 */ /* 0x000fea0003800000 */
[----:B------:R-:W-:-:S13]  /*d1f0*/  ISETP.NE.AND P0, PT, R0, 0x4, PT ;  /* 0x000000040000780c */ /* 0x000fda0003f05270 */
[----:B------:R-:W-:Y:S05]  /*d200*/  @P0 BRA `(.L_x_4144) ;  /* 0x00000008004c0947 */ /* 0x000fea0003800000 */
[----:B-----5:R-:W0:Y:S02]  /*d210*/  F2I.S64.TRUNC R24, R24 ;  /* 0x0000001800187311 */ /* 0x020e24000020d900 */
[----:B0-----:R0:W-:Y:S01]  /*d220*/  STG.E.64 desc[UR36][R2.64], R24 ;  /* 0x0000001802007986 */ /* 0x0011e2000c101b24 */
[----:B------:R-:W-:Y:S05]  /*d230*/  BRA `(.L_x_4145) ;  /* 0x0000000c00187947 */ /* 0x000fea0003800000 */
.L_x_4147:
[----:B-----5:R-:W0:Y:S02]  /*d240*/  F2I.FTZ.TRUNC.NTZ R5, R24 ;  /* 0x0000001800057305 */ /* 0x020e24000021f100 */
[----:B0-----:R1:W-:Y:S01]  /*d250*/  STG.E desc[UR36][R2.64], R5 ;  /* 0x0000000502007986 */ /* 0x0013e2000c101924 */
[----:B------:R-:W-:Y:S05]  /*d260*/  BRA `(.L_x_4145) ;  /* 0x0000000c000c7947 */ /* 0x000fea0003800000 */
.L_x_4146:
[----:B-----5:R-:W0:Y:S02]  /*d270*/  F2I.FTZ.TRUNC.NTZ R5, R24 ;  /* 0x0000001800057305 */ /* 0x020e24000021f100 */
[----:B0-----:R2:W-:Y:S01]  /*d280*/  STG.E.U16 desc[UR36][R2.64], R5 ;  /* 0x0000000502007986 */ /* 0x0015e2000c101524 */
[----:B------:R-:W-:Y:S05]  /*d290*/  BRA `(.L_x_4145) ;  /* 0x0000000c00007947 */ /* 0x000fea0003800000 */
.L_x_4141:
[----:B------:R-:W-:-:S13]  /*d2a0*/  ISETP.GT.AND P0, PT, R0, 0x6, PT ;  /* 0x000000060000780c */ /* 0x000fda0003f04270 */
[----:B------:R-:W-:Y:S05]  /*d2b0*/  @P0 BRA `(.L_x_4148) ;  /* 0x0000000000240947 */ /* 0x000fea0003800000 */
[----:B------:R-:W-:-:S13]  /*d2c0*/  ISETP.NE.AND P0, PT, R0, 0x5, PT ;  /* 0x000000050000780c */ /* 0x000fda0003f05270 */
[----:B------:R-:W-:Y:S05]  /*d2d0*/  @!P0 BRA `(.L_x_4149) ;  /* 0x0000000000108947 */ /* 0x000fea0003800000 */
[----:B------:R-:W-:-:S13]  /*d2e0*/  ISETP.NE.AND P0, PT, R0, 0x6, PT ;  /* 0x000000060000780c */ /* 0x000fda0003f05270 */
[----:B------:R-:W-:Y:S05]  /*d2f0*/  @P0 BRA `(.L_x_4144) ;  /* 0x0000000800100947 */ /* 0x000fea0003800000 */
[----:B-----5:R0:W-:Y:S01]  /*d300*/  STG.E desc[UR36][R2.64], R24 ;  /* 0x0000001802007986 */ /* 0x0201e2000c101924 */
[----:B------:R-:W-:Y:S05]  /*d310*/  BRA `(.L_x_4145) ;  /* 0x0000000800e07947 */ /* 0x000fea0003800000 */
.L_x_4149:
[----:B-----5:R-:W-:-:S05]  /*d320*/  F2FP.F16.F32.PACK_AB R24, RZ, R24 ;  /* 0x00000018ff18723e */ /* 0x020fca00000000ff */
[----:B------:R0:W-:Y:S01]  /*d330*/  STG.E.U16 desc[UR36][R2.64], R24 ;  /* 0x0000001802007986 */ /* 0x0001e2000c101524 */
[----:B------:R-:W-:Y:S05]  /*d340*/  BRA `(.L_x_4145) ;  /* 0x0000000800d47947 */ /* 0x000fea0003800000 */
.L_x_4148:
[----:B------:R-:W-:-:S13]  /*d350*/  ISETP.NE.AND P0, PT, R0, 0x7, PT ;  /* 0x000000070000780c */ /* 0x000fda0003f05270 */
[----:B------:R-:W-:Y:S05]  /*d360*/  @!P0 BRA `(.L_x_4150) ;  /* 0x0000000000248947 */ /* 0x000fea0003800000 */
[----:B------:R-:W-:-:S13]  /*d370*/  ISETP.NE.AND P0, PT, R0, 0x8, PT ;  /* 0x000000080000780c */ /* 0x000fda0003f05270 */
[----:B------:R-:W-:Y:S05]  /*d380*/  @!P0 BRA `(.L_x_4151) ;  /* 0x0000000000108947 */ /* 0x000fea0003800000 */
[----:B------:R-:W-:-:S13]  /*d390*/  ISETP.NE.AND P0, PT, R0, 0x9, PT ;  /* 0x000000090000780c */ /* 0x000fda0003f05270 */
[----:B------:R-:W-:Y:S05]  /*d3a0*/  @P0 BRA `(.L_x_4144) ;  /* 0x0000000400e40947 */ /* 0x000fea0003800000 */
[----:B-----5:R0:W-:Y:S01]  /*d3b0*/  STG.E.64 desc[UR36][R2.64], R24 ;  /* 0x0000001802007986 */ /* 0x0201e2000c101b24 */
[----:B------:R-:W-:Y:S05]  /*d3c0*/  BRA `(.L_x_4145) ;  /* 0x0000000800b47947 */ /* 0x000fea0003800000 */
.L_x_4151:
[----:B-----5:R-:W-:-:S05]  /*d3d0*/  F2FP.F16.F32.PACK_AB R25, R25, R24 ;  /* 0x000000181919723e */ /* 0x020fca00000000ff */
[----:B------:R0:W-:Y:S01]  /*d3e0*/  STG.E desc[UR36][R2.64], R25 ;  /* 0x0000001902007986 */ /* 0x0001e2000c101924 */
[----:B------:R-:W-:Y:S05]  /*d3f0*/  BRA `(.L_x_4145) ;  /* 0x0000000800a87947 */ /* 0x000fea0003800000 */
.L_x_4150:
[----:B-----5:R-:W-:-:S06]  /*d400*/  FMUL.FTZ R4, R24, 1 ;  /* 0x3f80000018047820 */ /* 0x020fcc0000410000 */
[----:B------:R-:W0:Y:S02]  /*d410*/  F2F.F64.F32 R4, R4 ;  /* 0x0000000400047310 */ /* 0x000e240000201800 */
[----:B0-----:R0:W-:Y:S01]  /*d420*/  STG.E.64 desc[UR36][R2.64], R4 ;  /* 0x0000000402007986 */ /* 0x0011e2000c101b24 */
[----:B------:R-:W-:Y:S05]  /*d430*/  BRA `(.L_x_4145) ;  /* 0x0000000800987947 */ /* 0x000fea0003800000 */
.L_x_4140:
        /* <DEDUP_REMOVED lines=10> */
[----:B-----5:R-:W0:Y:S02]  /*d4e0*/  F2I.FTZ.U32.TRUNC.NTZ R5, R24 ;  /* 0x0000001800057305 */ /* 0x020e24000021f000 */
[----:B0-----:R0:W-:Y:S01]  /*d4f0*/  STG.E.U16 desc[UR36][R2.64], R5 ;  /* 0x0000000502007986 */ /* 0x0011e2000c101524 */
[----:B------:R-:W-:Y:S05]  /*d500*/  BRA `(.L_x_4145) ;  /* 0x0000000800647947 */ /* 0x000fea0003800000 */
.L_x_4155:
        /* <DEDUP_REMOVED lines=16> */
.L_x_4158:
[----:B------:R-:W-:-:S04]  /*d610*/  SHF.R.U32.HI R24, RZ, 0x18, R24 ;  /* 0x00000018ff187819 */ /* 0x000fc80000011618 */
[----:B------:R-:W-:-:S04]  /*d620*/  LOP3.LUT R5, R5, 0x80, R24, 0xf8, !PT ;  /* 0x0000008005057812 */ /* 0x000fc800078ef818 */
[----:B------:R-:W-:-:S07]  /*d630*/  PRMT R0, R5, 0x7610, R0 ;  /* 0x0000761005007816 */ /* 0x000fce0000000000 */
.L_x_4157:
[----:B------:R-:W-:Y:S05]  /*d640*/  BSYNC.RECONVERGENT B0 ;  /* 0x0000000000007941 */ /* 0x000fea0003800200 */
.L_x_4156:
[----:B------:R0:W-:Y:S01]  /*d650*/  STG.E.U8 desc[UR36][R2.64], R0 ;  /* 0x0000000002007986 */ /* 0x0001e2000c101124 */
[----:B------:R-:W-:Y:S05]  /*d660*/  BRA `(.L_x_4145) ;  /* 0x00000008000c7947 */ /* 0x000fea0003800000 */
.L_x_4154:
        /* <DEDUP_REMOVED lines=16> */
.L_x_4161:
[----:B------:R-:W-:-:S04]  /*d770*/  SHF.R.U32.HI R24, RZ, 0x18, R24 ;  /* 0x00000018ff187819 */ /* 0x000fc80000011618 */
[----:B------:R-:W-:-:S04]  /*d780*/  LOP3.LUT R5, R5, 0x80, R24, 0xf8, !PT ;  /* 0x0000008005057812 */ /* 0x000fc800078ef818 */
[----:B------:R-:W-:-:S07]  /*d790*/  PRMT R0, R5, 0x7610, R0 ;  /* 0x0000761005007816 */ /* 0x000fce0000000000 */
.L_x_4160:
[----:B------:R-:W-:Y:S05]  /*d7a0*/  BSYNC.RECONVERGENT B0 ;  /* 0x0000000000007941 */ /* 0x000fea0003800200 */
.L_x_4159:
[----:B------:R0:W-:Y:S01]  /*d7b0*/  STG.E.U8 desc[UR36][R2.64], R0 ;  /* 0x0000000002007986 */ /* 0x0001e2000c101124 */
[----:B------:R-:W-:Y:S05]  /*d7c0*/  BRA `(.L_x_4145) ;  /* 0x0000000400b47947 */ /* 0x000fea0003800000 */
.L_x_4153:
[----:B------:R-:W-:-:S13]  /*d7d0*/  ISETP.NE.AND P0, PT, R0, 0x1c, PT ;  /* 0x0000001c0000780c */ /* 0x000fda0003f05270 */
[----:B------:R-:W-:Y:S05]  /*d7e0*/  @!P0 BRA `(.L_x_4162) ;  /* 0x0000000000588947 */ /* 0x000fea0003800000 */
[----:B------:R-:W-:-:S13]  /*d7f0*/  ISETP.NE.AND P0, PT, R0, 0x1d, PT ;  /* 0x0000001d0000780c */ /* 0x000fda0003f05270 */
[----:B------:R-:W-:Y:S05]  /*d800*/  @!P0 BRA `(.L_x_4163) ;  /* 0x0000000000448947 */ /* 0x000fea0003800000 */
[----:B------:R-:W-:-:S13]  /*d810*/  ISETP.NE.AND P0, PT, R0, 0x2c, PT ;  /* 0x0000002c0000780c */ /* 0x000fda0003f05270 */
[----:B------:R-:W-:Y:S05]  /*d820*/  @P0 BRA `(.L_x_4144) ;  /* 0x0000000000c40947 */ /* 0x000fea0003800000 */
        /* <DEDUP_REMOVED lines=15> */
.L_x_4163:
[----:B-----5:R-:W0:Y:S02]  /*d920*/  F2I.U64.TRUNC R24, R24 ;  /* 0x0000001800187311 */ /* 0x020e24000020d800 */
[----:B0-----:R0:W-:Y:S01]  /*d930*/  STG.E.64 desc[UR36][R2.64], R24 ;  /* 0x0000001802007986 */ /* 0x0011e2000c101b24 */
[----:B------:R-:W-:Y:S05]  /*d940*/  BRA `(.L_x_4145) ;  /* 0x0000000400547947 */ /* 0x000fea0003800000 */
.L_x_4162:
[----:B-----5:R-:W0:Y:S02]  /*d950*/  F2I.FTZ.U32.TRUNC.NTZ R5, R24 ;  /* 0x0000001800057305 */ /* 0x020e24000021f000 */
[----:B0-----:R0:W-:Y:S01]  /*d960*/  STG.E desc[UR36][R2.64], R5 ;  /* 0x0000000502007986 */ /* 0x0011e2000c101924 */
[----:B------:R-:W-:Y:S05]  /*d970*/  BRA `(.L_x_4145) ;  /* 0x0000000400487947 */ /* 0x000fea0003800000 */
.L_x_4152:
[----:B------:R-:W-:-:S13]  /*d980*/  ISETP.GT.AND P0, PT, R0, 0xe, PT ;  /* 0x0000000e0000780c */ /* 0x000fda0003f04270 */
[----:B------:R-:W-:Y:S05]  /*d990*/  @P0 BRA `(.L_x_4164) ;  /* 0x0000000000500947 */ /* 0x000fea0003800000 */
[----:B------:R-:W-:-:S13]  /*d9a0*/  ISETP.NE.AND P0, PT, R0, 0xa, PT ;  /* 0x0000000a0000780c */ /* 0x000fda0003f05270 */
[----:B------:R-:W-:Y:S05]  /*d9b0*/  @!P0 BRA `(.L_x_4165) ;  /* 0x0000000000208947 */ /* 0x000fea0003800000 */
[----:B------:R-:W-:-:S13]  /*d9c0*/  ISETP.NE.AND P0, PT, R0, 0xb, PT ;  /* 0x0000000b0000780c */ /* 0x000fda0003f05270 */
[----:B------:R-:W-:Y:S05]  /*d9d0*/  @P0 BRA `(.L_x_4144) ;  /* 0x0000000000580947 */ /* 0x000fea0003800000 */
[----:B-----5:R-:W-:Y:S02]  /*d9e0*/  FSETP.NEU.FTZ.AND P0, PT, R24, RZ, PT ;  /* 0x000000ff1800720b */ /* 0x020fe40003f1d000 */
[----:B------:R-:W-:-:S04]  /*d9f0*/  FSETP.NEU.FTZ.AND P1, PT, R25, RZ, PT ;  /* 0x000000ff1900720b */ /* 0x000fc80003f3d000 */
[----:B------:R-:W-:-:S04]  /*da00*/  PLOP3.LUT P0, PT, P0, P1, PT, 0xf8, 0x8f ;  /* 0x00000000008f781c */ /* 0x000fc80000703f70 */
[----:B------:R-:W-:-:S05]  /*da10*/  SEL R5, RZ, 0x1, !P0 ;  /* 0x00000001ff057807 */ /* 0x000fca0004000000 */
[----:B------:R0:W-:Y:S01]  /*da20*/  STG.E.U8 desc[UR36][R2.64], R5 ;  /* 0x0000000502007986 */ /* 0x0001e2000c101124 */
[----:B------:R-:W-:Y:S05]  /*da30*/  BRA `(.L_x_4145) ;  /* 0x0000000400187947 */ /* 0x000fea0003800000 */
.L_x_4165:
        /* <DEDUP_REMOVED lines=10> */
.L_x_4164:
[----:B------:R-:W-:-:S13]  /*dae0*/  ISETP.NE.AND P0, PT, R0, 0xf, PT ;  /* 0x0000000f0000780c */ /* 0x000fda0003f05270 */
[----:B------:R-:W-:Y:S05]  /*daf0*/  @!P0 BRA `(.L_x_4166) ;  /* 0x0000000000e08947 */ /* 0x000fea0003800000 */
[----:B------:R-:W-:-:S13]  /*db00*/  ISETP.NE.AND P0, PT, R0, 0x17, PT ;  /* 0x000000170000780c */ /* 0x000fda0003f05270 */
[----:B------:R-:W-:Y:S05]  /*db10*/  @!P0 BRA `(.L_x_4167) ;  /* 0x00000000008c8947 */ /* 0x000fea0003800000 */
[----:B------:R-:W-:-:S13]  /*db20*/  ISETP.NE.AND P0, PT, R0, 0x18, PT ;  /* 0x000000180000780c */ /* 0x000fda0003f05270 */
[----:B------:R-:W-:Y:S05]  /*db30*/  @!P0 BRA `(.L_x_4168) ;  /* 0x0000000000448947 */ /* 0x000fea0003800000 */
.L_x_4144:
        /* <DEDUP_REMOVED lines=16> */
.L_x_4169:
[----:B------:R-:W-:Y:S05]  /*dc40*/  BRA `(.L_x_4145) ;  /* 0x0000000000947947 */ /* 0x000fea0003800000 */
.L_x_4168:
        /* <DEDUP_REMOVED lines=12> */
.L_x_4171:
[----:B------:R-:W-:Y:S05]  /*dd10*/  BSYNC.RECONVERGENT B0 ;  /* 0x0000000000007941 */ /* 0x000fea0003800200 */
.L_x_4170:
[----:B------:R-:W-:-:S05]  /*dd20*/  LOP3.LUT R5, R0, 0x80, R7, 0xf8, !PT ;  /* 0x0000008000057812 */ /* 0x000fca00078ef807 */
[----:B------:R0:W-:Y:S01]  /*dd30*/  STG.E.U8 desc[UR36][R2.64], R5 ;  /* 0x0000000502007986 */ /* 0x0001e2000c101124 */
[----:B------:R-:W-:Y:S05]  /*dd40*/  BRA `(.L_x_4145) ;  /* 0x0000000000547947 */ /* 0x000fea0003800000 */
.L_x_4167:
        /* <DEDUP_REMOVED lines=11> */
.L_x_4173:
[----:B------:R-:W-:Y:S01]  /*de00*/  IMAD.MOV.U32 R0, RZ, RZ, 0x7f ;  /* 0x0000007fff007424 */ /* 0x000fe200078e00ff */
[----:B------:R-:W-:-:S04]  /*de10*/  ISETP.GT.U32.AND P0, PT, R4, 0x7f800000, PT ;  /* 0x7f8000000400780c */ /* 0x000fc80003f04070 */
[----:B------:R-:W-:-:S09]  /*de20*/  SEL R0, R0, 0x7c, P0 ;  /* 0x0000007c00007807 */ /* 0x000fd20000000000 */
.L_x_4174:
[----:B------:R-:W-:Y:S05]  /*de30*/  BSYNC.RECONVERGENT B0 ;  /* 0x0000000000007941 */ /* 0x000fea0003800200 */
.L_x_4172:
[----:B------:R-:W-:-:S04]  /*de40*/  SHF.R.U32.HI R5, RZ, 0x18, R24 ;  /* 0x00000018ff057819 */ /* 0x000fc80000011618 */
[----:B------:R-:W-:-:S05]  /*de50*/  LOP3.LUT R5, R0, 0x80, R5, 0xf8, !PT ;  /* 0x0000008000057812 */ /* 0x000fca00078ef805 */
[----:B------:R0:W-:Y:S01]  /*de60*/  STG.E.U8 desc[UR36][R2.64], R5 ;  /* 0x0000000502007986 */ /* 0x0001e2000c101124 */
[----:B------:R-:W-:Y:S05]  /*de70*/  BRA `(.L_x_4145) ;  /* 0x0000000000087947 */ /* 0x000fea0003800000 */
.L_x_4166:
[----:B-----5:R-:W-:-:S05]  /*de80*/  F2FP.BF16.F32.PACK_AB R24, RZ, R24 ;  /* 0x00000018ff18723e */ /* 0x020fca00000010ff */
[----:B------:R0:W-:Y:S02]  /*de90*/  STG.E.U16 desc[UR36][R2.64], R24 ;  /* 0x0000001802007986 */ /* 0x0001e4000c101524 */
.L_x_4145:
[----:B------:R-:W-:-:S07]  /*dea0*/  VIADD R16, R16, 0x80 ;  /* 0x0000008010107836 */ /* 0x000fce0000000000 */
.L_x_4104:
[----:B------:R-:W-:Y:S05]  /*deb0*/  BSYNC.RECONVERGENT B7 ;  /* 0x0000000000077941 */ /* 0x000fea0003800200 */
.L_x_4065:
        /* <DEDUP_REMOVED lines=20> */
[----:B0-----:R-:W-:Y:S01]  /*e000*/  STG.E.U8 desc[UR36][R2.64], R5 ;  /* 0x0000000502007986 */ /* 0x001fe2000c101124 */
[----:B------:R-:W-:Y:S05]  /*e010*/  EXIT ;  /* 0x000000000000794d */ /* 0x000fea0003800000 */
.L_x_4178:
[----:B-----5:R-:W0:Y:S02]  /*e020*/  F2I.S64.TRUNC R26, R26 ;  /* 0x0000001a001a7311 */ /* 0x020e24000020d900 */
[----:B0-----:R-:W-:-:S05]  /*e030*/  IMAD.MOV.U32 R5, RZ, RZ, R26 ;  /* 0x000000ffff057224 */ /* 0x001fca00078e001a */
[----:B------:R-:W-:Y:S01]  /*e040*/  STG.E.U8 desc[UR36][R2.64], R5 ;  /* 0x0000000502007986 */ /* 0x000fe2000c101124 */
[----:B------:R-:W-:Y:S05]  /*e050*/  EXIT ;  /* 0x000000000000794d */ /* 0x000fea0003800000 */
.L_x_4177:
[----:B------:R-:W-:-:S13]  /*e060*/  ISETP.NE.AND P0, PT, R0, 0x2, PT ;  /* 0x000000020000780c */ /* 0x000fda0003f05270 */
[----:B------:R-:W-:Y:S05]  /*e070*/  @!P0 BRA `(.L_x_4180) ;  /* 0x0000000000288947 */ /* 0x000fea0003800000 */
[----:B------:R-:W-:-:S13]  /*e080*/  ISETP.NE.AND P0, PT, R0, 0x3, PT ;  /* 0x000000030000780c */ /* 0x000fda0003f05270 */
[----:B------:R-:W-:Y:S05]  /*e090*/  @!P0 BRA `(.L_x_4181) ;  /* 0x0000000000148947 */ /* 0x000fea0003800000 */
[----:B------:R-:W-:-:S13]  /*e0a0*/  ISETP.NE.AND P0, PT, R0, 0x4, PT ;  /* 0x000000040000780c */ /* 0x000fda0003f05270 */
[----:B------:R-:W-:Y:S05]  /*e0b0*/  @P0 BRA `(.L_x_4179) ;  /* 0x00000008004c0947 */ /* 0x000fea0003800000 */
[----:B-----5:R-:W0:Y:S02]  /*e0c0*/  F2I.S64.TRUNC R26, R26 ;  /* 0x0000001a001a7311 */ /* 0x020e24000020d900 */
[----:B0-----:R-:W-:Y:S01]  /*e0d0*/  STG.E.64 desc[UR36][R2.64], R26 ;  /* 0x0000001a02007986 */ /* 0x001fe2000c101b24 */
[----:B------:R-:W-:Y:S05]  /*e0e0*/  EXIT ;  /* 0x000000000000794d */ /* 0x000fea0003800000 */
.L_x_4181:
[----:B-----5:R-:W0:Y:S02]  /*e0f0*/  F2I.FTZ.TRUNC.NTZ R5, R26 ;  /* 0x0000001a00057305 */ /* 0x020e24000021f100 */
[----:B0-----:R-:W-:Y:S01]  /*e100*/  STG.E desc[UR36][R2.64], R5 ;  /* 0x0000000502007986 */ /* 0x001fe2000c101924 */
[----:B------:R-:W-:Y:S05]  /*e110*/  EXIT ;  /* 0x000000000000794d */ /* 0x000fea0003800000 */
.L_x_4180:
[----:B-----5:R-:W0:Y:S02]  /*e120*/  F2I.FTZ.TRUNC.NTZ R5, R26 ;  /* 0x0000001a00057305 */ /* 0x020e24000021f100 */
[----:B0-----:R-:W-:Y:S01]  /*e130*/  STG.E.U16 desc[UR36][R2.64], R5 ;  /* 0x0000000502007986 */ /* 0x001fe2000c101524 */
[----:B------:R-:W-:Y:S05]  /*e140*/  EXIT ;  /* 0x000000000000794d */ /* 0x000fea0003800000 */
.L_x_4176:
[----:B------:R-:W-:-:S13]  /*e150*/  ISETP.GT.AND P0, PT, R0, 0x6, PT ;  /* 0x000000060000780c */ /* 0x000fda0003f04270 */
[----:B------:R-:W-:Y:S05]  /*e160*/  @P0 BRA `(.L_x_4182) ;  /* 0x0000000000240947 */ /* 0x000fea0003800000 */
[----:B------:R-:W-:-:S13]  /*e170*/  ISETP.NE.AND P0, PT, R0, 0x5, PT ;  /* 0x000000050000780c */ /* 0x000fda0003f05270 */
[----:B------:R-:W-:Y:S05]  /*e180*/  @!P0 BRA `(.L_x_4183) ;  /* 0x0000000000108947 */ /* 0x000fea0003800000 */
[----:B------:R-:W-:-:S13]  /*e190*/  ISETP.NE.AND P0, PT, R0, 0x6, PT ;  /* 0x000000060000780c */ /* 0x000fda0003f05270 */
[----:B------:R-:W-:Y:S05]  /*e1a0*/  @P0 BRA `(.L_x_4179) ;  /* 0x0000000800100947 */ /* 0x000fea0003800000 */
[----:B-----5:R-:W-:Y:S01]  /*e1b0*/  STG.E desc[UR36][R2.64], R26 ;  /* 0x0000001a02007986 */ /* 0x020fe2000c101924 */
[----:B------:R-:W-:Y:S05]  /*e1c0*/  EXIT ;  /* 0x000000000000794d */ /* 0x000fea0003800000 */
.L_x_4183:
[----:B-----5:R-:W-:-:S05]  /*e1d0*/  F2FP.F16.F32.PACK_AB R26, RZ, R26 ;  /* 0x0000001aff1a723e */ /* 0x020fca00000000ff */
[----:B------:R-:W-:Y:S01]  /*e1e0*/  STG.E.U16 desc[UR36][R2.64], R26 ;  /* 0x0000001a02007986 */ /* 0x000fe2000c101524 */
[----:B------:R-:W-:Y:S05]  /*e1f0*/  EXIT ;  /* 0x000000000000794d */ /* 0x000fea0003800000 */
.L_x_4182:
[----:B------:R-:W-:-:S13]  /*e200*/  ISETP.NE.AND P0, PT, R0, 0x7, PT ;  /* 0x000000070000780c */ /* 0x000fda0003f05270 */
[----:B------:R-:W-:Y:S05]  /*e210*/  @!P0 BRA `(.L_x_4184) ;  /* 0x0000000000248947 */ /* 0x000fea0003800000 */
[----:B------:R-:W-:-:S13]  /*e220*/  ISETP.NE.AND P0, PT, R0, 0x8, PT ;  /* 0x000000080000780c */ /* 0x000fda0003f05270 */
[----:B------:R-:W-:Y:S05]  /*e230*/  @!P0 BRA `(.L_x_4185) ;  /* 0x0000000000108947 */ /* 0x000fea0003800000 */
[----:B------:R-:W-:-:S13]  /*e240*/  ISETP.NE.AND P0, PT, R0, 0x9, PT ;  /* 0x000000090000780c */ /* 0x000fda0003f05270 */
[----:B------:R-:W-:Y:S05]  /*e250*/  @P0 BRA `(.L_x_4179) ;  /* 0x0000000400e40947 */ /* 0x000fea0003800000 */
[----:B-----5:R-:W-:Y:S01]  /*e260*/  STG.E.64 desc[UR36][R2.64], R26 ;  /* 0x0000001a02007986 */ /* 0x020fe2000c101b24 */
[----:B------:R-:W-:Y:S05]  /*e270*/  EXIT ;  /* 0x000000000000794d */ /* 0x000fea0003800000 */
.L_x_4185:
[----:B-----5:R-:W-:-:S05]  /*e280*/  F2FP.F16.F32.PACK_AB R27, R27, R26 ;  /* 0x0000001a1b1b723e */ /* 0x020fca00000000ff */
[----:B------:R-:W-:Y:S01]  /*e290*/  STG.E desc[UR36][R2.64], R27 ;  /* 0x0000001b02007986 */ /* 0x000fe2000c101924 */
[----:B------:R-:W-:Y:S05]  /*e2a0*/  EXIT ;  /* 0x000000000000794d */ /* 0x000fea0003800000 */
.L_x_4184:
[----:B-----5:R-:W-:-:S06]  /*e2b0*/  FMUL.FTZ R4, R26, 1 ;  /* 0x3f8000001a047820 */ /* 0x020fcc0000410000 */
[----:B------:R-:W0:Y:S02]  /*e2c0*/  F2F.F64.F32 R4, R4 ;  /* 0x0000000400047310 */ /* 0x000e240000201800 */
[----:B0-----:R-:W-:Y:S01]  /*e2d0*/  STG.E.64 desc[UR36][R2.64], R4 ;  /* 0x0000000402007986 */ /* 0x001fe2000c101b24 */
[----:B------:R-:W-:Y:S05]  /*e2e0*/  EXIT ;  /* 0x000000000000794d */ /* 0x000fea0003800000 */
.L_x_4175:
        /* <DEDUP_REMOVED lines=11> */
[----:B0-----:R-:W-:Y:S01]  /*e3a0*/  STG.E.U16 desc[UR36][R2.64], R5 ;  /* 0x0000000502007986 */ /* 0x001fe2000c101524 */
[----:B------:R-:W-:Y:S05]  /*e3b0*/  EXIT ;  /* 0x000000000000794d */ /* 0x000fea0003800000 */
.L_x_4189:
        /* <DEDUP_REMOVED lines=16> */
.L_x_4192:
[----:B------:R-:W-:-:S04]  /*e4c0*/  SHF.R.U32.HI R26, RZ, 0x18, R26 ;  /* 0x00000018ff1a7819 */ /* 0x000fc8000001161a */
[----:B------:R-:W-:-:S04]  /*e4d0*/  LOP3.LUT R5, R5, 0x80, R26, 0xf8, !PT ;  /* 0x0000008005057812 */ /* 0x000fc800078ef81a */
[----:B------:R-:W-:-:S07]  /*e4e0*/  PRMT R0, R5, 0x7610, R0 ;  /* 0x0000761005007816 */ /* 0x000fce0000000000 */
.L_x_4191:
[----:B------:R-:W-:Y:S05]  /*e4f0*/  BSYNC.RECONVERGENT B0 ;  /* 0x0000000000007941 */ /* 0x000fea0003800200 */
.L_x_4190:
[----:B------:R-:W-:Y:S01]  /*e500*/  STG.E.U8 desc[UR36][R2.64], R0 ;  /* 0x0000000002007986 */ /* 0x000fe2000c101124 */
[----:B------:R-:W-:Y:S05]  /*e510*/  EXIT ;  /* 0x000000000000794d */ /* 0x000fea0003800000 */
.L_x_4188:
        /* <DEDUP_REMOVED lines=16> */
.L_x_4195:
[----:B------:R-:W-:-:S04]  /*e620*/  SHF.R.U32.HI R26, RZ, 0x18, R26 ;  /* 0x00000018ff1a7819 */ /* 0x000fc8000001161a */
[----:B------:R-:W-:-:S04]  /*e630*/  LOP3.LUT R5, R5, 0x80, R26, 0xf8, !PT ;  /* 0x0000008005057812 */ /* 0x000fc800078ef81a */
[----:B------:R-:W-:-:S07]  /*e640*/  PRMT R0, R5, 0x7610, R0 ;  /* 0x0000761005007816 */ /* 0x000fce0000000000 */
.L_x_4194:
[----:B------:R-:W-:Y:S05]  /*e650*/  BSYNC.RECONVERGENT B0 ;  /* 0x0000000000007941 */ /* 0x000fea0003800200 */
.L_x_4193:
[----:B------:R-:W-:Y:S01]  /*e660*/  STG.E.U8 desc[UR36][R2.64], R0 ;  /* 0x0000000002007986 */ /* 0x000fe2000c101124 */
[----:B------:R-:W-:Y:S05]  /*e670*/  EXIT ;  /* 0x000000000000794d */ /* 0x000fea0003800000 */
.L_x_4187:
        /* <DEDUP_REMOVED lines=21> */
.L_x_4197:
[----:B-----5:R-:W0:Y:S02]  /*e7d0*/  F2I.U64.TRUNC R26, R26 ;  /* 0x0000001a001a7311 */ /* 0x020e24000020d800 */
[----:B0-----:R-:W-:Y:S01]  /*e7e0*/  STG.E.64 desc[UR36][R2.64], R26 ;  /* 0x0000001a02007986 */ /* 0x001fe2000c101b24 */
[----:B------:R-:W-:Y:S05]  /*e7f0*/  EXIT ;  /* 0x000000000000794d */ /* 0x000fea0003800000 */
.L_x_4196:
[----:B-----5:R-:W0:Y:S02]  /*e800*/  F2I.FTZ.U32.TRUNC.NTZ R5, R26 ;  /* 0x0000001a00057305 */ /* 0x020e24000021f000 */
[----:B0-----:R-:W-:Y:S01]  /*e810*/  STG.E desc[UR36][R2.64], R5 ;  /* 0x0000000502007986 */ /* 0x001fe2000c101924 */
[----:B------:R-:W-:Y:S05]  /*e820*/  EXIT ;  /* 0x000000000000794d */ /* 0x000fea0003800000 */
.L_x_4186:
        /* <DEDUP_REMOVED lines=10> */
[----:B------:R-:W-:Y:S01]  /*e8d0*/  STG.E.U8 desc[UR36][R2.64], R5 ;  /* 0x0000000502007986 */ /* 0x000fe2000c101124 */
[----:B------:R-:W-:Y:S05]  /*e8e0*/  EXIT ;  /* 0x000000000000794d */ /* 0x000fea0003800000 */
.L_x_4199:
        /* <DEDUP_REMOVED lines=10> */
.L_x_4198:
[----:B------:R-:W-:-:S13]  /*e990*/  ISETP.NE.AND P0, PT, R0, 0xf, PT ;  /* 0x0000000f0000780c */ /* 0x000fda0003f05270 */
[----:B------:R-:W-:Y:S05]  /*e9a0*/  @!P0 BRA `(.L_x_4200) ;  /* 0x0000000000e08947 */ /* 0x000fea0003800000 */
[----:B------:R-:W-:-:S13]  /*e9b0*/  ISETP.NE.AND P0, PT, R0, 0x17, PT ;  /* 0x000000170000780c */ /* 0x000fda0003f05270 */
[----:B------:R-:W-:Y:S05]  /*e9c0*/  @!P0 BRA `(.L_x_4201) ;  /* 0x00000000008c8947 */ /* 0x000fea0003800000 */
[----:B------:R-:W-:-:S13]  /*e9d0*/  ISETP.NE.AND P0, PT, R0, 0x18, PT ;  /* 0x000000180000780c */ /* 0x000fda0003f05270 */
[----:B------:R-:W-:Y:S05]  /*e9e0*/  @!P0 BRA `(.L_x_4202) ;  /* 0x0000000000448947 */ /* 0x000fea0003800000 */
.L_x_4179:
        /* <DEDUP_REMOVED lines=16> */
.L_x_4203:
[----:B------:R-:W-:Y:S05]  /*eaf0*/  EXIT ;  /* 0x000000000000794d */ /* 0x000fea0003800000 */
.L_x_4202:
        /* <DEDUP_REMOVED lines=12> */
.L_x_4205:
[----:B------:R-:W-:Y:S05]  /*ebc0*/  BSYNC.RECONVERGENT B0 ;  /* 0x0000000000007941 */ /* 0x000fea0003800200 */
.L_x_4204:
[----:B------:R-:W-:-:S05]  /*ebd0*/  LOP3.LUT R5, R0, 0x80, R7, 0xf8, !PT ;  /* 0x0000008000057812 */ /* 0x000fca00078ef807 */
[----:B------:R-:W-:Y:S01]  /*ebe0*/  STG.E.U8 desc[UR36][R2.64], R5 ;  /* 0x0000000502007986 */ /* 0x000fe2000c101124 */
[----:B------:R-:W-:Y:S05]  /*ebf0*/  EXIT ;  /* 0x000000000000794d */ /* 0x000fea0003800000 */
.L_x_4201:
        /* <DEDUP_REMOVED lines=11> */
.L_x_4207:
[----:B------:R-:W-:Y:S01]  /*ecb0*/  IMAD.MOV.U32 R0, RZ, RZ, 0x7f ;  /* 0x0000007fff007424 */ /* 0x000fe200078e00ff */
[----:B------:R-:W-:-:S04]  /*ecc0*/  ISETP.GT.U32.AND P0, PT, R4, 0x7f800000, PT ;  /* 0x7f8000000400780c */ /* 0x000fc80003f04070 */
[----:B------:R-:W-:-:S09]  /*ecd0*/  SEL R0, R0, 0x7c, P0 ;  /* 0x0000007c00007807 */ /* 0x000fd20000000000 */
.L_x_4208:
[----:B------:R-:W-:Y:S05]  /*ece0*/  BSYNC.RECONVERGENT B0 ;  /* 0x0000000000007941 */ /* 0x000fea0003800200 */
.L_x_4206:
[----:B------:R-:W-:-:S04]  /*ecf0*/  SHF.R.U32.HI R5, RZ, 0x18, R26 ;  /* 0x00000018ff057819 */ /* 0x000fc8000001161a */
[----:B------:R-:W-:-:S05]  /*ed00*/  LOP3.LUT R5, R0, 0x80, R5, 0xf8, !PT ;  /* 0x0000008000057812 */ /* 0x000fca00078ef805 */
[----:B------:R-:W-:Y:S01]  /*ed10*/  STG.E.U8 desc[UR36][R2.64], R5 ;  /* 0x0000000502007986 */ /* 0x000fe2000c101124 */
[----:B------:R-:W-:Y:S05]  /*ed20*/  EXIT ;  /* 0x000000000000794d */ /* 0x000fea0003800000 */
.L_x_4200:
[----:B-----5:R-:W-:-:S05]  /*ed30*/  F2FP.BF16.F32.PACK_AB R26, RZ, R26 ;  /* 0x0000001aff1a723e */ /* 0x020fca00000010ff */
[----:B------:R-:W-:Y:S01]  /*ed40*/  STG.E.U16 desc[UR36][R2.64], R26 ;  /* 0x0000001a02007986 */ /* 0x000fe2000c101524 */
[----:B------:R-:W-:Y:S05]  /*ed50*/  EXIT ;  /* 0x000000000000794d */ /* 0x000fea0003800000 */
.L_x_4209:
        /* <DEDUP_REMOVED lines=10> */
.L_x_41772:


//--------------------- .text._ZN2at6native18elementwise_kernelILi128ELi2EZNS0_22gpu_kernel_impl_nocastIZZZNS0_28launch_masked_scatter_kernelERKNS_10TensorBaseES5_S5_S5_ENKUlvE_clEvENKUlvE7_clEvEUlN3c107complexIfEEblE_EEvRNS_18TensorIteratorBaseERKT_EUliE_EEviT1_ --------------------------
	.section	.text._ZN2at6native18elementwise_kernelILi128ELi2EZNS0_22gpu_kernel_impl_nocastIZZZNS0_28launch_masked_scatter_kernelERKNS_10TensorBaseES5_S5_S5_ENKUlvE_clEvENKUlvE7_clEvEUlN3c107complexIfEEblE_EEvRNS_18TensorIteratorBaseERKT_EUliE_EEviT1_,"ax",@progbits
	.align	128
        .global         _ZN2at6native18elementwise_kernelILi128ELi2EZNS0_22gpu_kernel_impl_nocastIZZZNS0_28launch_masked_scatter_kernelERKNS_10TensorBaseES5_S5_S5_ENKUlvE_clEvENKUlvE7_clEvEUlN3c107complexIfEEblE_EEvRNS_18TensorIteratorBaseERKT_EUliE_EEviT1_
        .type           _ZN2at6native18elementwise_kernelILi128ELi2EZNS0_22gpu_kernel_impl_nocastIZZZNS0_28launch_masked_scatter_kernelERKNS_10TensorBaseES5_S5_S5_ENKUlvE_clEvENKUlvE7_clEvEUlN3c107complexIfEEblE_EEvRNS_18TensorIteratorBaseERKT_EUliE_EEviT1_,@function
        .size           _ZN2at6native18elementwise_kernelILi128ELi2EZNS0_22gpu_kernel_impl_nocastIZZZNS0_28launch_masked_scatter_kernelERKNS_10TensorBaseES5_S5_S5_ENKUlvE_clEvENKUlvE7_clEvEUlN3c107complexIfEEblE_EEvRNS_18TensorIteratorBaseERKT_EUliE_EEviT1_,(.L_x_41773 - _ZN2at6native18elementwise_kernelILi128ELi2EZNS0_22gpu_kernel_impl_nocastIZZZNS0_28launch_masked_scatter_kernelERKNS_10TensorBaseES5_S5_S5_ENKUlvE_clEvENKUlvE7_clEvEUlN3c107complexIfEEblE_EEvRNS_18TensorIteratorBaseERKT_EUliE_EEviT1_)
        .other          _ZN2at6native18elementwise_kernelILi128ELi2EZNS0_22gpu_kernel_impl_nocastIZZZNS0_28launch_masked_scatter_kernelERKNS_10TensorBaseES5_S5_S5_ENKUlvE_clEvENKUlvE7_clEvEUlN3c107complexIfEEblE_EEvRNS_18TensorIteratorBaseERKT_EUliE_EEviT1_,@"STO_CUDA_ENTRY STV_DEFAULT"
_ZN2at6native18elementwise_kernelILi128ELi2EZNS0_22gpu_kernel_impl_nocastIZZZNS0_28launch_masked_scatter_kernelERKNS_10TensorBaseES5_S5_S5_ENKUlvE_clEvENKUlvE7_clEvEUlN3c107complexIfEEblE_EEvRNS_18TensorIteratorBaseERKT_EUliE_EEviT1_:
.text._ZN2at6native18elementwise_kernelILi128ELi2EZNS0_22gpu_kernel_impl_nocastIZZZNS0_28launch_masked_scatter_kernelERKNS_10TensorBaseES5_S5_S5_ENKUlvE_clEvENKUlvE7_clEvEUlN3c107complexIfEEblE_EEvRNS_18TensorIteratorBaseERKT_EUliE_EEviT1_:
        /* <DEDUP_REMOVED lines=10> */
[----:B------:R-:W-:Y:S01]  /*00a0*/  BSSY.RECONVERGENT B0, `(.L_x_4211) ;  /* 0x0000011000007945 */ /* 0x000fe20003800200 */
        /* <DEDUP_REMOVED lines=11> */
[----:B------:R-:W2:Y:S01]  /*0160*/  @P0 LDG.E.64 R14, desc[UR6][R12.64] ;  /* 0x000000060c0e0981 */ /* 0x000ea2000c1e1b00 */
[----:B------:R-:W2:Y:S03]  /*0170*/  LDC.64 R10, c[0x0][0x648] ;  /* 0x00019200ff0a7b82 */ /* 0x000ea60000000a00 */
[----:B0-----:R-:W2:Y:S01]  /*0180*/  @!P0 LDG.E.64 R14, desc[UR6][R8.64] ;  /* 0x00000006080e8981 */ /* 0x001ea2000c1e1b00 */
[----:B------:R-:W-:-:S03]  /*0190*/  IADD3 R3, PT, PT, R3, 0x80, RZ ;  /* 0x0000008003037810 */ /* 0x000fc60007ffe0ff */
[----:B--2---:R0:W-:Y:S04]  /*01a0*/  STG.E.64 desc[UR6][R10.64], R14 ;  /* 0x0000000e0a007986 */ /* 0x0041e8000c101b06 */
.L_x_4212:
[----:B------:R-:W-:Y:S05]  /*01b0*/  BSYNC.RECONVERGENT B0 ;  /* 0x0000000000007941 */ /* 0x000fea0003800200 */
.L_x_4211:
[----:B------:R-:W-:-:S13]  /*01c0*/  ISETP.GE.AND P0, PT, R3, UR4, PT ;  /* 0x0000000403007c0c */ /* 0x000fda000bf06270 */
[----:B------:R-:W-:Y:S05]  /*01d0*/  @P0 EXIT ;  /* 0x000000000000094d */ /* 0x000fea0003800000 */
[----:B------:R-:W1:Y:S02]  /*01e0*/  LDC.64 R2, c[0x0][0x658] ;  /* 0x00019600ff027b82 */ /* 0x000e640000000a00 */
[----:B-1----:R-:W2:Y:S02]  /*01f0*/  LDG.E.U8 R2, desc[UR6][R2.64] ;  /* 0x0000000602027981 */ /* 0x002ea4000c1e1100 */
[----:B--2---:R-:W-:-:S13]  /*0200*/  ISETP.NE.AND P0, PT, R2, RZ, PT ;  /* 0x000000ff0200720c */ /* 0x004fda0003f05270 */
[----:B------:R-:W-:Y:S05]  /*0210*/  @!P0 BRA `(.L_x_4213) ;  /* 0x0000000000248947 */ /* 0x000fea0003800000 */
[----:B------:R-:W1:Y:S08]  /*0220*/  LDC.64 R2, c[0x0][0x660] ;  /* 0x00019800ff027b82 */ /* 0x000e700000000a00 */
[----:B------:R-:W2:Y:S01]  /*0230*/  LDC.64 R4, c[0x0][0x668] ;  /* 0x00019a00ff047b82 */ /* 0x000ea20000000a00 */
[----:B-1----:R-:W2:Y:S07]  /*0240*/  LDG.E.64 R2, desc[UR6][R2.64] ;  /* 0x0000000602027981 */ /* 0x002eae000c1e1b00 */
[----:B------:R-:W1:Y:S01]  /*0250*/  LDC.64 R6, c[0x0][0x648] ;  /* 0x00019200ff067b82 */ /* 0x000e620000000a00 */
[----:B--2---:R-:W-:-:S04]  /*0260*/  LEA R4, P0, R2, R4, 0x3 ;  /* 0x0000000402047211 */ /* 0x004fc800078018ff */
[----:B------:R-:W-:-:S06]  /*0270*/  LEA.HI.X R5, R2, R5, R3, 0x3, P0 ;  /* 0x0000000502057211 */ /* 0x000fcc00000f1c03 */
[----:B------:R-:W1:Y:S04]  /*0280*/  LDG.E.64 R4, desc[UR6][R4.64] ;  /* 0x0000000604047981 */ /* 0x000e68000c1e1b00 */
[----:B-1----:R-:W-:Y:S01]  /*0290*/  STG.E.64 desc[UR6][R6.64], R4 ;  /* 0x0000000406007986 */ /* 0x002fe2000c101b06 */
[----:B------:R-:W-:Y:S05]  /*02a0*/  EXIT ;  /* 0x000000000000794d */ /* 0x000fea0003800000 */
.L_x_4213:
[----:B------:R-:W1:Y:S02]  /*02b0*/  LDC.64 R2, c[0x0][0x650] ;  /* 0x00019400ff027b82 */ /* 0x000e640000000a00 */
[----:B-1----:R-:W2:Y:S06]  /*02c0*/  LDG.E.64 R2, desc[UR6][R2.64] ;  /* 0x0000000602027981 */ /* 0x002eac000c1e1b00 */
[----:B------:R-:W2:Y:S02]  /*02d0*/  LDC.64 R4, c[0x0][0x648] ;  /* 0x00019200ff047b82 */ /* 0x000ea40000000a00 */
[----:B--2---:R-:W-:Y:S01]  /*02e0*/  STG.E.64 desc[UR6][R4.64], R2 ;  /* 0x0000000204007986 */ /* 0x004fe2000c101b06 */
[----:B------:R-:W-:Y:S05]  /*02f0*/  EXIT ;  /* 0x000000000000794d */ /* 0x000fea0003800000 */
.L_x_4210:
[----:B------:R-:W0:Y:S01]  /*0300*/  LDCU UR4, c[0x0][0x380] ;  /* 0x00007000ff0477ac */ /* 0x000e220008000800 */
[----:B------:R-:W-:Y:S01]  /*0310*/  IADD3 R2, PT, PT, R2, -0x1, RZ ;  /* 0xffffffff02027810 */ /* 0x000fe20007ffe0ff */
[----:B------:R-:W-:Y:S03]  /*0320*/  BSSY.RECONVERGENT B0, `(.L_x_4214) ;  /* 0x0000190000007945 */ /* 0x000fe60003800200 */
        /* <DEDUP_REMOVED lines=377> */
.L_x_4216:
[----:B------:R-:W0:Y:S01]  /*1ac0*/  LDCU.64 UR8, c[0x0][0x658] ;  /* 0x0000cb00ff0877ac */ /* 0x000e220008000a00 */
[----:B------:R-:W1:Y:S01]  /*1ad0*/  LDC.64 R10, c[0x0][0x660] ;  /* 0x00019800ff0a7b82 */ /* 0x000e620000000a00 */
[----:B0-----:R-:W-:-:S04]  /*1ae0*/  IADD3 R8, P0, PT, R7, UR8, RZ ;  /* 0x0000000807087c10 */ /* 0x001fc8000ff1e0ff */
[----:B------:R-:W-:Y:S01]  /*1af0*/  IADD3.X R9, PT, PT, RZ, UR9, RZ, P0, !PT ;  /* 0x00000009ff097c10 */ /* 0x000fe200087fe4ff */
[----:B------:R-:W0:Y:S04]  /*1b00*/  LDCU.64 UR8, c[0x0][0x648] ;  /* 0x0000c900ff0877ac */ /* 0x000e280008000a00 */
[----:B------:R-:W2:Y:S02]  /*1b10*/  LDG.E.U8 R8, desc[UR6][R8.64] ;  /* 0x0000000608087981 */ /* 0x000ea4000c1e1100 */
[----:B--2---:R-:W-:-:S13]  /*1b20*/  ISETP.NE.AND P0, PT, R8, RZ, PT ;  /* 0x000000ff0800720c */ /* 0x004fda0003f05270 */
[----:B-1----:R-:W-:Y:S01]  /*1b30*/  @P0 IADD3 R6, P1, PT, R6, R10, RZ ;  /* 0x0000000a06060210 */ /* 0x002fe20007f3e0ff */
[----:B------:R-:W1:Y:S03]  /*1b40*/  @!P0 LDC.64 R14, c[0x0][0x650] ;  /* 0x00019400ff0e8b82 */ /* 0x000e660000000a00 */
[----:B------:R-:W-:-:S05]  /*1b50*/  @P0 IADD3.X R7, PT, PT, RZ, R11, RZ, P1, !PT ;  /* 0x0000000bff070210 */ /* 0x000fca0000ffe4ff */
[----:B------:R-:W2:Y:S01]  /*1b60*/  LDC.64 R10, c[0x0][0x668] ;  /* 0x00019a00ff0a7b82 */ /* 0x000ea20000000a00 */
[----:B------:R-:W2:Y:S02]  /*1b70*/  @P0 LDG.E.64 R6, desc[UR6][R6.64] ;  /* 0x0000000606060981 */ /* 0x000ea4000c1e1b00 */
[----:B--2---:R-:W-:-:S04]  /*1b80*/  @P0 LEA R10, P1, R6, R10, 0x3 ;  /* 0x0000000a060a0211 */ /* 0x004fc800078218ff */
[----:B------:R-:W-:-:S05]  /*1b90*/  @P0 LEA.HI.X R11, R6, R11, R7, 0x3, P1 ;  /* 0x0000000b060b0211 */ /* 0x000fca00008f1c07 */
[----:B------:R-:W2:Y:S01]  /*1ba0*/  @P0 LDG.E.64 R12, desc[UR6][R10.64] ;  /* 0x000000060a0c0981 */ /* 0x000ea2000c1e1b00 */
[----:B-1----:R-:W-:-:S04]  /*1bb0*/  @!P0 IADD3 R8, P1, PT, R4, R14, RZ ;  /* 0x0000000e04088210 */ /* 0x002fc80007f3e0ff */
[----:B------:R-:W-:-:S05]  /*1bc0*/  @!P0 IADD3.X R9, PT, PT, RZ, R15, RZ, P1, !PT ;  /* 0x0000000fff098210 */ /* 0x000fca0000ffe4ff */
[----:B------:R-:W2:Y:S01]  /*1bd0*/  @!P0 LDG.E.64 R12, desc[UR6][R8.64] ;  /* 0x00000006080c8981 */ /* 0x000ea2000c1e1b00 */
[----:B0-----:R-:W-:Y:S02]  /*1be0*/  IADD3 R4, P0, PT, R5, UR8, RZ ;  /* 0x0000000805047c10 */ /* 0x001fe4000ff1e0ff */
[----:B------:R-:W-:Y:S02]  /*1bf0*/  IADD3 R3, PT, PT, R3, 0x80, RZ ;  /* 0x0000008003037810 */ /* 0x000fe40007ffe0ff */
[----:B------:R-:W-:-:S05]  /*1c00*/  IADD3.X R5, PT, PT, RZ, UR9, RZ, P0, !PT ;  /* 0x00000009ff057c10 */ /* 0x000fca00087fe4ff */
[----:B--2---:R0:W-:Y:S04]  /*1c10*/  STG.E.64 desc[UR6][R4.64], R12 ;  /* 0x0000000c04007986 */ /* 0x0041e8000c101b06 */
.L_x_4215:
[----:B------:R-:W-:Y:S05]  /*1c20*/  BSYNC.RECONVERGENT B0 ;  /* 0x0000000000007941 */ /* 0x000fea0003800200 */
.L_x_4214:
[----:B------:R-:W-:-:S13]  /*1c30*/  ISETP.GE.AND P0, PT, R3, UR4, PT ;  /* 0x0000000403007c0c */ /* 0x000fda000bf06270 */
[----:B------:R-:W-:Y:S05]  /*1c40*/  @P0 EXIT ;  /* 0x000000000000094d */ /* 0x000fea0003800000 */
        /* <DEDUP_REMOVED lines=373> */
.L_x_4217:
        /* <DEDUP_REMOVED lines=13> */
[----:B------:R-:W2:Y:S01]  /*3470*/  @P0 LDG.E.64 R12, desc[UR6][R8.64] ;  /* 0x00000006080c0981 */ /* 0x000ea2000c1e1b00 */
[----:B------:R-:W-:-:S04]  /*3480*/  IADD3 R10, P1, PT, R2, UR8, RZ ;  /* 0x00000008020a7c10 */ /* 0x000fc8000ff3e0ff */
[----:B------:R-:W-:-:S05]  /*3490*/  IADD3.X R11, PT, PT, RZ, UR9, RZ, P1, !PT ;  /* 0x00000009ff0b7c10 */ /* 0x000fca0008ffe4ff */
[----:B------:R-:W2:Y:S01]  /*34a0*/  @!P0 LDG.E.64 R12, desc[UR6][R10.64] ;  /* 0x000000060a0c8981 */ /* 0x000ea2000c1e1b00 */
[----:B0-----:R-:W-:-:S04]  /*34b0*/  IADD3 R2, P0, PT, R3, UR4, RZ ;  /* 0x0000000403027c10 */ /* 0x001fc8000ff1e0ff */
[----:B------:R-:W-:-:S05]  /*34c0*/  IADD3.X R3, PT, PT, RZ, UR5, RZ, P0, !PT ;  /* 0x00000005ff037c10 */ /* 0x000fca00087fe4ff */
[----:B--2---:R-:W-:Y:S01]  /*34d0*/  STG.E.64 desc[UR6][R2.64], R12 ;  /* 0x0000000c02007986 */ /* 0x004fe2000c101b06 */
[----:B------:R-:W-:Y:S05]  /*34e0*/  EXIT ;  /* 0x000000000000794d */ /* 0x000fea0003800000 */
.L_x_4218:
        /* <DEDUP_REMOVED lines=9> */
.L_x_41773:


//--------------------- .text._ZN2at6native27unrolled_elementwise_kernelIZZZNS0_28launch_masked_scatter_kernelERKNS_10TensorBaseES4_S4_S4_ENKUlvE_clEvENKUlvE7_clEvEUlN3c107complexIfEEblE_St5arrayIPcLm4EELi4E23TrivialOffsetCalculatorILi3EjESE_ILi1EjENS0_6memory15LoadWithoutCastENSH_16StoreWithoutCastEEEviT_T0_T2_T3_T4_T5_ --------------------------
	.section	.text._ZN2at6native27unrolled_elementwise_kernelIZZZNS0_28launch_masked_scatter_kernelERKNS_10TensorBaseES4_S4_S4_ENKUlvE_clEvENKUlvE7_clEvEUlN3c107complexIfEEblE_St5arrayIPcLm4EELi4E23TrivialOffsetCalculatorILi3EjESE_ILi1EjENS0_6memory15LoadWithoutCastENSH_16StoreWithoutCastEEEviT_T0_T2_T3_T4_T5_,"ax",@progbits
	.align	128
        .global         _ZN2at6native27unrolled_elementwise_kernelIZZZNS0_28launch_masked_scatter_kernelERKNS_10TensorBaseES4_S4_S4_ENKUlvE_clEvENKUlvE7_clEvEUlN3c107complexIfEEblE_St5arrayIPcLm4EELi4E23TrivialOffsetCalculatorILi3EjESE_ILi1EjENS0_6memory15LoadWithoutCastENSH_16StoreWithoutCastEEEviT_T0_T2_T3_T4_T5_
        .type           _ZN2at6native27unrolled_elementwise_kernelIZZZNS0_28launch_masked_scatter_kernelERKNS_10TensorBaseES4_S4_S4_ENKUlvE_clEvENKUlvE7_clEvEUlN3c107complexIfEEblE_St5arrayIPcLm4EELi4E23TrivialOffsetCalculatorILi3EjESE_ILi1EjENS0_6memory15LoadWithoutCastENSH_16StoreWithoutCastEEEviT_T0_T2_T3_T4_T5_,@function
        .size           _ZN2at6native27unrolled_elementwise_kernelIZZZNS0_28launch_masked_scatter_kernelERKNS_10TensorBaseES4_S4_S4_ENKUlvE_clEvENKUlvE7_clEvEUlN3c107complexIfEEblE_St5arrayIPcLm4EELi4E23TrivialOffsetCalculatorILi3EjESE_ILi1EjENS0_6memory15LoadWithoutCastENSH_16StoreWithoutCastEEEviT_T0_T2_T3_T4_T5_,(.L_x_41774 - _ZN2at6native27unrolled_elementwise_kernelIZZZNS0_28launch_masked_scatter_kernelERKNS_10TensorBaseES4_S4_S4_ENKUlvE_clEvENKUlvE7_clEvEUlN3c107complexIfEEblE_St5arrayIPcLm4EELi4E23TrivialOffsetCalculatorILi3EjESE_ILi1EjENS0_6memory15LoadWithoutCastENSH_16StoreWithoutCastEEEviT_T0_T2_T3_T4_T5_)
        .other          _ZN2at6native27unrolled_elementwise_kernelIZZZNS0_28launch_masked_scatter_kernelERKNS_10TensorBaseES4_S4_S4_ENKUlvE_clEvENKUlvE7_clEvEUlN3c107complexIfEEblE_St5arrayIPcLm4EELi4E23TrivialOffsetCalculatorILi3EjESE_ILi1EjENS0_6memory15LoadWithoutCastENSH_16StoreWithoutCastEEEviT_T0_T2_T3_T4_T5_,@"STO_CUDA_ENTRY STV_DEFAULT"
_ZN2at6native27unrolled_elementwise_kernelIZZZNS0_28launch_masked_scatter_kernelERKNS_10TensorBaseES4_S4_S4_ENKUlvE_clEvENKUlvE7_clEvEUlN3c107complexIfEEblE_St5arrayIPcLm4EELi4E23TrivialOffsetCalculatorILi3EjESE_ILi1EjENS0_6memory15LoadWithoutCastENSH_16StoreWithoutCastEEEviT_T0_T2_T3_T4_T5_:
.text._ZN2at6native27unrolled_elementwise_kernelIZZZNS0_28launch_masked_scatter_kernelERKNS_10TensorBaseES4_S4_S4_ENKUlvE_clEvENKUlvE7_clEvEUlN3c107complexIfEEblE_St5arrayIPcLm4EELi4E23TrivialOffsetCalculatorILi3EjESE_ILi1EjENS0_6memory15LoadWithoutCastENSH_16StoreWithoutCastEEEviT_T0_T2_T3_T4_T5_:
        /* <DEDUP_REMOVED lines=12> */
[----:B------:R-:W2:Y:S01]  /*00c0*/  @!P0 LDC.64 R12, c[0x0][0x3b0] ;  /* 0x0000ec00ff0c8b82 */ /* 0x000ea20000000a00 */
[----:B------:R-:W-:-:S07]  /*00d0*/  CS2R R14, SRZ ;  /* 0x00000000000e7805 */ /* 0x000fce000001ff00 */
[----:B------:R-:W3:Y:S01]  /*00e0*/  @!P0 LDC.64 R26, c[0x0][0x3a0] ;  /* 0x0000e800ff1a8b82 */ /* 0x000ee20000000a00 */
[----:B------:R-:W-:Y:S02]  /*00f0*/  @!P2 IMAD R19, R0, 0x200, R11 ;  /* 0x000002000013a824 */ /* 0x000fe400078e020b */
[----:B------:R-:W-:-:S05]  /*0100*/  @!P2 VIADD R11, R11, 0x80 ;  /* 0x000000800b0ba836 */ /* 0x000fca0000000000 */
[----:B------:R-:W4:Y:S01]  /*0110*/  @!P2 LDC.64 R20, c[0x0][0x3a8] ;  /* 0x0000ea00ff14ab82 */ /* 0x000f220000000a00 */
[----:B------:R-:W-:Y:S02]  /*0120*/  ISETP.GE.AND P3, PT, R11, R2, PT ;  /* 0x000000020b00720c */ /* 0x000fe40003f66270 */
[----:B0-----:R-:W-:-:S05]  /*0130*/  @!P0 IADD3 R8, P1, PT, R29, R8, RZ ;  /* 0x000000081d088210 */ /* 0x001fca0007f3e0ff */
[----:B------:R-:W-:Y:S01]  /*0140*/  @!P0 IMAD.X R9, RZ, RZ, R9, P1 ;  /* 0x000000ffff098224 */ /* 0x000fe200008e0609 */
[----:B------:R-:W0:Y:S04]  /*0150*/  @!P2 LDC.64 R6, c[0x0][0x3b0] ;  /* 0x0000ec00ff06ab82 */ /* 0x000e280000000a00 */
[----:B-1----:R1:W3:Y:S01]  /*0160*/  @!P0 LDG.E.U8 R5, desc[UR4][R8.64] ;  /* 0x0000000408058981 */ /* 0x0022e2000c1e1100 */
[----:B------:R-:W-:Y:S02]  /*0170*/  @!P3 IMAD R25, R0, 0x200, R11 ;  /* 0x000002000019b824 */ /* 0x000fe400078e020b */
[----:B------:R-:W-:Y:S01]  /*0180*/  @!P3 VIADD R11, R11, 0x80 ;  /* 0x000000800b0bb836 */ /* 0x000fe20000000000 */
[----:B------:R-:W0:Y:S04]  /*0190*/  @!P3 LDC.64 R22, c[0x0][0x3a8] ;  /* 0x0000ea00ff16bb82 */ /* 0x000e280000000a00 */
[----:B------:R-:W-:-:S02]  /*01a0*/  ISETP.GE.AND P1, PT, R11, R2, PT ;  /* 0x000000020b00720c */ /* 0x000fc40003f26270 */
[----:B----4-:R-:W-:-:S05]  /*01b0*/  @!P2 IADD3 R20, P4, PT, R19, R20, RZ ;  /* 0x000000141314a210 */ /* 0x010fca0007f9e0ff */
[----:B------:R-:W-:-:S05]  /*01c0*/  @!P2 IMAD.X R21, RZ, RZ, R21, P4 ;  /* 0x000000ffff15a224 */ /* 0x000fca00020e0615 */
[----:B------:R4:W3:Y:S01]  /*01d0*/  @!P2 LDG.E.U8 R4, desc[UR4][R20.64] ;  /* 0x000000041404a981 */ /* 0x0008e2000c1e1100 */
[----:B-1----:R-:W1:Y:S01]  /*01e0*/  @!P1 LDC.64 R8, c[0x0][0x3a8] ;  /* 0x0000ea00ff089b82 */ /* 0x002e620000000a00 */
[----:B--2---:R-:W-:Y:S01]  /*01f0*/  @!P0 IMAD.WIDE.U32 R16, R29, 0x8, R12 ;  /* 0x000000081d108825 */ /* 0x004fe200078e000c */
[----:B------:R-:W-:-:S03]  /*0200*/  CS2R R12, SRZ ;  /* 0x00000000000c7805 */ /* 0x000fc6000001ff00 */
[----:B0-----:R-:W-:Y:S01]  /*0210*/  @!P2 IMAD.WIDE.U32 R6, R19, 0x8, R6 ;  /* 0x000000081306a825 */ /* 0x001fe200078e0006 */
[----:B------:R0:W2:Y:S01]  /*0220*/  @!P0 LDG.E.64 R14, desc[UR4][R16.64] ;  /* 0x00000004100e8981 */ /* 0x0000a2000c1e1b00 */
[----:B------:R-:W-:Y:S01]  /*0230*/  @!P3 IADD3 R22, P4, PT, R25, R22, RZ ;  /* 0x000000161916b210 */ /* 0x000fe20007f9e0ff */
[----:B----4-:R-:W4:Y:S02]  /*0240*/  @!P3 LDC.64 R20, c[0x0][0x3b0] ;  /* 0x0000ec00ff14bb82 */ /* 0x010f240000000a00 */
[----:B------:R0:W2:Y:S06]  /*0250*/  @!P2 LDG.E.64 R12, desc[UR4][R6.64] ;  /* 0x00000004060ca981 */ /* 0x0000ac000c1e1b00 */
[----:B0-----:R-:W0:Y:S01]  /*0260*/  @!P2 LDC.64 R16, c[0x0][0x3a0] ;  /* 0x0000e800ff10ab82 */ /* 0x001e220000000a00 */
[----:B------:R-:W-:-:S02]  /*0270*/  @!P1 IMAD R7, R0, 0x200, R11 ;  /* 0x0000020000079824 */ /* 0x000fc400078e020b */
[----:B------:R-:W-:-:S03]  /*0280*/  @!P3 IMAD.X R23, RZ, RZ, R23, P4 ;  /* 0x000000ffff17b224 */ /* 0x000fc600020e0617 */
[----:B-1----:R-:W-:Y:S01]  /*0290*/  @!P1 IADD3 R28, P4, PT, R7, R8, RZ ;  /* 0x00000008071c9210 */ /* 0x002fe20007f9e0ff */
[----:B---3--:R-:W-:Y:S01]  /*02a0*/  @!P0 IMAD.WIDE.U32 R26, R29, 0x8, R26 ;  /* 0x000000081d1a8825 */ /* 0x008fe200078e001a */
[----:B------:R1:W3:Y:S03]  /*02b0*/  @!P3 LDG.E.U8 R6, desc[UR4][R22.64] ;  /* 0x000000041606b981 */ /* 0x0002e6000c1e1100 */
[----:B------:R-:W-:-:S05]  /*02c0*/  @!P1 IMAD.X R29, RZ, RZ, R9, P4 ;  /* 0x000000ffff1d9224 */ /* 0x000fca00020e0609 */
[----:B------:R0:W3:Y:S01]  /*02d0*/  @!P1 LDG.E.U8 R24, desc[UR4][R28.64] ;  /* 0x000000041c189981 */ /* 0x0000e2000c1e1100 */
[----:B-1----:R-:W1:Y:S01]  /*02e0*/  @!P3 LDC.64 R22, c[0x0][0x3a0] ;  /* 0x0000e800ff16bb82 */ /* 0x002e620000000a00 */
[----:B------:R-:W-:Y:S01]  /*02f0*/  CS2R R10, SRZ ;  /* 0x00000000000a7805 */ /* 0x000fe2000001ff00 */
[----:B----4-:R-:W-:-:S05]  /*0300*/  @!P3 IMAD.WIDE.U32 R20, R25, 0x8, R20 ;  /* 0x000000081914b825 */ /* 0x010fca00078e0014 */
[----:B------:R4:W3:Y:S01]  /*0310*/  @!P3 LDG.E.64 R10, desc[UR4][R20.64] ;  /* 0x00000004140ab981 */ /* 0x0008e2000c1e1b00 */
[----:B0-----:R-:W-:Y:S02]  /*0320*/  @!P2 IMAD.WIDE.U32 R28, R19, 0x8, R16 ;  /* 0x00000008131ca825 */ /* 0x001fe400078e0010 */
[----:B------:R-:W0:Y:S01]  /*0330*/  @!P1 LDC.64 R16, c[0x0][0x3a0] ;  /* 0x0000e800ff109b82 */ /* 0x000e220000000a00 */
[----:B------:R-:W-:-:S06]  /*0340*/  CS2R R18, SRZ ;  /* 0x0000000000127805 */ /* 0x000fcc000001ff00 */
[----:B------:R1:W3:Y:S01]  /*0350*/  @!P2 LDG.E.64 R18, desc[UR4][R28.64] ;  /* 0x000000041c12a981 */ /* 0x0002e2000c1e1b00 */
[----:B----4-:R-:W4:Y:S01]  /*0360*/  @!P1 LDC.64 R20, c[0x0][0x3b0] ;  /* 0x0000ec00ff149b82 */ /* 0x010f220000000a00 */
[----:B------:R-:W-:-:S06]  /*0370*/  CS2R R8, SRZ ;  /* 0x0000000000087805 */ /* 0x000fcc000001ff00 */
[----:B------:R1:W3:Y:S02]  /*0380*/  @!P0 LDG.E.64 R8, desc[UR4][R26.64] ;  /* 0x000000041a088981 */ /* 0x0002e4000c1e1b00 */
[----:B-1----:R-:W-:Y:S01]  /*0390*/  @!P3 IMAD.WIDE.U32 R28, R25, 0x8, R22 ;  /* 0x00000008191cb825 */ /* 0x002fe200078e0016 */
[----:B------:R-:W-:-:S06]  /*03a0*/  CS2R R22, SRZ ;  /* 0x0000000000167805 */ /* 0x000fcc000001ff00 */
[----:B------:R0:W3:Y:S01]  /*03b0*/  @!P3 LDG.E.64 R22, desc[UR4][R28.64] ;  /* 0x000000041c16b981 */ /* 0x0000e2000c1e1b00 */
[----:B------:R-:W-:Y:S01]  /*03c0*/  CS2R R26, SRZ ;  /* 0x00000000001a7805 */ /* 0x000fe2000001ff00 */
[----:B0-----:R-:W-:Y:S01]  /*03d0*/  @!P1 IMAD.WIDE.U32 R28, R7, 0x8, R16 ;  /* 0x00000008071c9825 */ /* 0x001fe200078e0010 */
[----:B------:R-:W-:-:S06]  /*03e0*/  CS2R R16, SRZ ;  /* 0x0000000000107805 */ /* 0x000fcc000001ff00 */
[----:B------:R4:W3:Y:S02]  /*03f0*/  @!P1 LDG.E.64 R16, desc[UR4][R28.64] ;  /* 0x000000041c109981 */ /* 0x0008e4000c1e1b00 */
[----:B----4-:R-:W-:-:S05]  /*0400*/  @!P1 IMAD.WIDE.U32 R28, R7, 0x8, R20 ;  /* 0x00000008071c9825 */ /* 0x010fca00078e0014 */
[----:B------:R0:W4:Y:S01]  /*0410*/  @!P1 LDG.E.64 R26, desc[UR4][R28.64] ;  /* 0x000000041c1a9981 */ /* 0x000122000c1e1b00 */
[C---:B------:R-:W-:Y:S02]  /*0420*/  VIADD R7, R3.reuse, 0x80 ;  /* 0x0000008003077836 */ /* 0x040fe40000000000 */
[----:B------:R-:W-:-:S05]  /*0430*/  VIADD R25, R3, 0x180 ;  /* 0x0000018003197836 */ /* 0x000fca0000000000 */
[----:B------:R-:W-:Y:S02]  /*0440*/  ISETP.GE.AND P5, PT, R25, R2, PT ;  /* 0x000000021900720c */ /* 0x000fe40003fa6270 */
[----:B------:R-:W-:-:S13]  /*0450*/  ISETP.EQ.OR P0, PT, R5, RZ, P0 ;  /* 0x000000ff0500720c */ /* 0x000fda0000702670 */
[----:B------:R-:W2:Y:S01]  /*0460*/  @!P0 LDC.64 R20, c[0x0][0x388] ;  /* 0x0000e200ff148b82 */ /* 0x000ea20000000a00 */
[----:B------:R-:W-:-:S04]  /*0470*/  ISETP.EQ.OR P2, PT, R4, RZ, P2 ;  /* 0x000000ff0400720c */ /* 0x000fc80001742670 */
[----:B------:R-:W-:-:S13]  /*0480*/  ISETP.GE.OR P2, PT, R7, R2, P2 ;  /* 0x000000020700720c */ /* 0x000fda0001746670 */
[----:B------:R-:W0:Y:S01]  /*0490*/  @!P2 LDC.64 R4, c[0x0][0x388] ;  /* 0x0000e200ff04ab82 */ /* 0x000e220000000a00 */
[----:B--2---:R-:W-:-:S04]  /*04a0*/  @!P0 LEA R20, P4, R14, R20, 0x3 ;  /* 0x000000140e148211 */ /* 0x004fc800078818ff */
[----:B------:R-:W-:Y:S01]  /*04b0*/  @!P0 LEA.HI.X R21, R14, R21, R15, 0x3, P4 ;  /* 0x000000150e158211 */ /* 0x000fe200020f1c0f */
[----:B------:R-:W-:Y:S01]  /*04c0*/  VIADD R15, R3, 0x100 ;  /* 0x00000100030f7836 */ /* 0x000fe20000000000 */
[----:B---3--:R-:W-:-:S04]  /*04d0*/  ISETP.EQ.OR P3, PT, R6, RZ, P3 ;  /* 0x000000ff0600720c */ /* 0x008fc80001f62670 */
[----:B------:R-:W-:Y:S02]  /*04e0*/  ISETP.GE.OR P3, PT, R15, R2, P3 ;  /* 0x000000020f00720c */ /* 0x000fe40001f66670 */
[----:B------:R-:W-:-:S04]  /*04f0*/  ISETP.EQ.OR P1, PT, R24, RZ, P1 ;  /* 0x000000ff1800720c */ /* 0x000fc80000f22670 */
[----:B------:R-:W-:Y:S02]  /*0500*/  ISETP.GE.OR P1, PT, R25, R2, P1 ;  /* 0x000000021900720c */ /* 0x000fe40000f26670 */
[----:B0-----:R-:W-:-:S04]  /*0510*/  @!P2 LEA R28, P4, R12, R4, 0x3 ;  /* 0x000000040c1ca211 */ /* 0x001fc800078818ff */
[----:B------:R-:W-:Y:S02]  /*0520*/  @!P2 LEA.HI.X R29, R12, R5, R13, 0x3, P4 ;  /* 0x000000050c1da211 */ /* 0x000fe400020f1c0d */
[----:B------:R-:W0:Y:S08]  /*0530*/  @!P3 LDC.64 R4, c[0x0][0x388] ;  /* 0x0000e200ff04bb82 */ /* 0x000e300000000a00 */
[----:B------:R-:W4:Y:S01]  /*0540*/  @!P1 LDC.64 R12, c[0x0][0x388] ;  /* 0x0000e200ff0c9b82 */ /* 0x000f220000000a00 */
[----:B------:R1:W5:Y:S01]  /*0550*/  @!P0 LDG.E.64 R8, desc[UR4][R20.64] ;  /* 0x0000000414088981 */ /* 0x000362000c1e1b00 */
[----:B------:R-:W-:-:S02]  /*0560*/  ISETP.GE.AND P0, PT, R7, R2, PT ;  /* 0x000000020700720c */ /* 0x000fc40003f06270 */
[----:B0-----:R-:W-:-:S04]  /*0570*/  @!P3 LEA R4, P4, R10, R4, 0x3 ;  /* 0x000000040a04b211 */ /* 0x001fc800078818ff */
[----:B------:R-:W-:Y:S02]  /*0580*/  @!P3 LEA.HI.X R5, R10, R5, R11, 0x3, P4 ;  /* 0x000000050a05b211 */ /* 0x000fe400020f1c0b */
[----:B------:R-:W-:Y:S02]  /*0590*/  ISETP.GE.AND P4, PT, R15, R2, PT ;  /* 0x000000020f00720c */ /* 0x000fe40003f86270 */
[----:B------:R-:W-:Y:S02]  /*05a0*/  FSEL R18, R18, RZ, !P0 ;  /* 0x000000ff12127208 */ /* 0x000fe40004000000 */
[----:B------:R-:W-:Y:S02]  /*05b0*/  FSEL R19, R19, RZ, !P0 ;  /* 0x000000ff13137208 */ /* 0x000fe40004000000 */
[----:B------:R-:W-:Y:S02]  /*05c0*/  FSEL R22, R22, RZ, !P4 ;  /* 0x000000ff16167208 */ /* 0x000fe40006000000 */
[----:B------:R-:W-:-:S02]  /*05d0*/  FSEL R23, R23, RZ, !P4 ;  /* 0x000000ff17177208 */ /* 0x000fc40006000000 */
[----:B------:R1:W5:Y:S01]  /*05e0*/  @!P2 LDG.E.64 R18, desc[UR4][R28.64] ;  /* 0x000000041c12a981 */ /* 0x000362000c1e1b00 */
[----:B------:R-:W-:Y:S02]  /*05f0*/  FSEL R16, R16, RZ, !P5 ;  /* 0x000000ff10107208 */ /* 0x000fe40006800000 */
[----:B------:R-:W-:Y:S01]  /*0600*/  FSEL R17, R17, RZ, !P5 ;  /* 0x000000ff11117208 */ /* 0x000fe20006800000 */
[----:B------:R1:W5:Y:S01]  /*0610*/  @!P3 LDG.E.64 R22, desc[UR4][R4.64] ;  /* 0x000000040416b981 */ /* 0x000362000c1e1b00 */
[----:B----4-:R-:W-:-:S04]  /*0620*/  @!P1 LEA R12, P6, R26, R12, 0x3 ;  /* 0x0000000c1a0c9211 */ /* 0x010fc800078c18ff */
[----:B------:R-:W-:-:S05]  /*0630*/  @!P1 LEA.HI.X R13, R26, R13, R27, 0x3, P6 ;  /* 0x0000000d1a0d9211 */ /* 0x000fca00030f1c1b */
[----:B------:R1:W5:Y:S01]  /*0640*/  @!P1 LDG.E.64 R16, desc[UR4][R12.64] ;  /* 0x000000040c109981 */ /* 0x000362000c1e1b00 */
[----:B------:R-:W-:Y:S01]  /*0650*/  ISETP.GE.AND P0, PT, R3, R2, PT ;  /* 0x000000020300720c */ /* 0x000fe20003f06270 */
[----:B------:R-:W-:Y:S04]  /*0660*/  BSSY.RECONVERGENT B0, `(.L_x_4219) ;  /* 0x0000017000007945 */ /* 0x000fe80003800200 */
[----:B------:R-:W-:Y:S08]  /*0670*/  BSSY.RELIABLE B1, `(.L_x_4220) ;  /* 0x000000f000017945 */ /* 0x000ff00003800100 */
[----:B-1----:R-:W-:Y:S05]  /*0680*/  @P0 BRA `(.L_x_4221) ;  /* 0x0000000000340947 */ /* 0x002fea0003800000 */
[----:B------:R-:W0:Y:S01]  /*0690*/  LDC.64 R4, c[0x0][0x398] ;  /* 0x0000e600ff047b82 */ /* 0x000e220000000a00 */
[----:B------:R-:W-:-:S04]  /*06a0*/  IMAD R3, R0, 0x200, R3 ;  /* 0x0000020000037824 */ /* 0x000fc800078e0203 */
[----:B0-----:R-:W-:-:S04]  /*06b0*/  IMAD.WIDE.U32 R4, R3, 0x8, R4 ;  /* 0x0000000803047825 */ /* 0x001fc800078e0004 */
[----:B------:R-:W-:Y:S01]  /*06c0*/  IMAD.MOV.U32 R3, RZ, RZ, R7 ;  /* 0x000000ffff037224 */ /* 0x000fe200078e0007 */
[----:B-----5:R0:W-:Y:S04]  /*06d0*/  STG.E.64 desc[UR4][R4.64], R8 ;  /* 0x0000000804007986 */ /* 0x0201e8000c101b04 */
[----:B------:R-:W-:-:S13]  /*06e0*/  ISETP.GE.AND P0, PT, R3, R2, PT ;  /* 0x000000020300720c */ /* 0x000fda0003f06270 */
[----:B------:R-:W-:Y:S05]  /*06f0*/  @P0 BREAK.RELIABLE B1 ;  /* 0x0000000000010942 */ /* 0x000fea0003800100 */
[----:B0-----:R-:W-:Y:S05]  /*0700*/  @P0 BRA `(.L_x_4222) ;  /* 0x0000000000300947 */ /* 0x001fea0003800000 */
[----:B------:R-:W0:Y:S01]  /*0710*/  LDC.64 R4, c[0x0][0x398] ;  /* 0x0000e600ff047b82 */ /* 0x000e220000000a00 */
[----:B------:R-:W-:Y:S02]  /*0720*/  IMAD R7, R0, 0x200, R3 ;  /* 0x0000020000077824 */ /* 0x000fe400078e0203 */
[----:B------:R-:W-:Y:S02]  /*0730*/  VIADD R3, R3, 0x80 ;  /* 0x0000008003037836 */ /* 0x000fe40000000000 */
[----:B0-----:R-:W-:-:S05]  /*0740*/  IMAD.WIDE.U32 R4, R7, 0x8, R4 ;  /* 0x0000000807047825 */ /* 0x001fca00078e0004 */
[----:B------:R0:W-:Y:S02]  /*0750*/  STG.E.64 desc[UR4][R4.64], R18 ;  /* 0x0000001204007986 */ /* 0x0001e4000c101b04 */
.L_x_4221:
[----:B------:R-:W-:Y:S05]  /*0760*/  BSYNC.RELIABLE B1 ;  /* 0x0000000000017941 */ /* 0x000fea0003800100 */
.L_x_4220:
[----:B------:R-:W-:-:S13]  /*0770*/  ISETP.GE.AND P0, PT, R3, R2, PT ;  /* 0x000000020300720c */ /* 0x000fda0003f06270 */
[----:B0-----:R-:W0:Y:S01]  /*0780*/  @!P0 LDC.64 R4, c[0x0][0x398] ;  /* 0x0000e600ff048b82 */ /* 0x001e220000000a00 */
[----:B------:R-:W-:Y:S02]  /*0790*/  @!P0 IMAD R7, R0, 0x200, R3 ;  /* 0x0000020000078824 */ /* 0x000fe400078e0203 */
[----:B------:R-:W-:Y:S02]  /*07a0*/  @!P0 VIADD R3, R3, 0x80 ;  /* 0x0000008003038836 */ /* 0x000fe40000000000 */
[----:B0-----:R-:W-:-:S05]  /*07b0*/  @!P0 IMAD.WIDE.U32 R4, R7, 0x8, R4 ;  /* 0x0000000807048825 */ /* 0x001fca00078e0004 */
[----:B-----5:R0:W-:Y:S02]  /*07c0*/  @!P0 STG.E.64 desc[UR4][R4.64], R22 ;  /* 0x0000001604008986 */ /* 0x0201e4000c101b04 */
.L_x_4222:
[----:B------:R-:W-:Y:S05]  /*07d0*/  BSYNC.RECONVERGENT B0 ;  /* 0x0000000000007941 */ /* 0x000fea0003800200 */
.L_x_4219:
[----:B------:R-:W-:Y:S05]  /*07e0*/  WARPSYNC.ALL ;  /* 0x0000000000007948 */ /* 0x000fea0003800000 */
[----:B------:R-:W-:-:S13]  /*07f0*/  ISETP.GE.AND P0, PT, R3, R2, PT ;  /* 0x000000020300720c */ /* 0x000fda0003f06270 */
[----:B------:R-:W-:Y:S05]  /*0800*/  @P0 EXIT ;  /* 0x000000000000094d */ /* 0x000fea0003800000 */
[----:B0-----:R-:W0:Y:S01]  /*0810*/  LDC.64 R4, c[0x0][0x398] ;  /* 0x0000e600ff047b82 */ /* 0x001e220000000a00 */
[----:B------:R-:W-:-:S04]  /*0820*/  IMAD R3, R0, 0x200, R3 ;  /* 0x0000020000037824 */ /* 0x000fc800078e0203 */
[----:B0-----:R-:W-:-:S05]  /*0830*/  IMAD.WIDE.U32 R2, R3, 0x8, R4 ;  /* 0x0000000803027825 */ /* 0x001fca00078e0004 */
[----:B------:R-:W-:Y:S01]  /*0840*/  STG.E.64 desc[UR4][R2.64], R16 ;  /* 0x0000001002007986 */ /* 0x000fe2000c101b04 */
[----:B------:R-:W-:Y:S05]  /*0850*/  EXIT ;  /* 0x000000000000794d */ /* 0x000fea0003800000 */
.L_x_4223:
        /* <DEDUP_REMOVED lines=10> */
.L_x_41774:


//--------------------- .text._ZN2at6native29vectorized_elementwise_kernelILi2EZZZNS0_28launch_masked_scatter_kernelERKNS_10TensorBaseES4_S4_S4_ENKUlvE_clEvENKUlvE7_clEvEUlN3c107complexIfEEblE_St5arrayIPcLm4EEEEviT0_T1_ --------------------------
	.section	.text._ZN2at6native29vectorized_elementwise_kernelILi2EZZZNS0_28launch_masked_scatter_kernelERKNS_10TensorBaseES4_S4_S4_ENKUlvE_clEvENKUlvE7_clEvEUlN3c107complexIfEEblE_St5arrayIPcLm4EEEEviT0_T1_,"ax",@progbits
	.align	128
        .global         _ZN2at6native29vectorized_elementwise_kernelILi2EZZZNS0_28launch_masked_scatter_kernelERKNS_10TensorBaseES4_S4_S4_ENKUlvE_clEvENKUlvE7_clEvEUlN3c107complexIfEEblE_St5arrayIPcLm4EEEEviT0_T1_
        .type           _ZN2at6native29vectorized_elementwise_kernelILi2EZZZNS0_28launch_masked_scatter_kernelERKNS_10TensorBaseES4_S4_S4_ENKUlvE_clEvENKUlvE7_clEvEUlN3c107complexIfEEblE_St5arrayIPcLm4EEEEviT0_T1_,@function
        .size           _ZN2at6native29vectorized_elementwise_kernelILi2EZZZNS0_28launch_masked_scatter_kernelERKNS_10TensorBaseES4_S4_S4_ENKUlvE_clEvENKUlvE7_clEvEUlN3c107complexIfEEblE_St5arrayIPcLm4EEEEviT0_T1_,(.L_x_41775 - _ZN2at6native29vectorized_elementwise_kernelILi2EZZZNS0_28launch_masked_scatter_kernelERKNS_10TensorBaseES4_S4_S4_ENKUlvE_clEvENKUlvE7_clEvEUlN3c107complexIfEEblE_St5arrayIPcLm4EEEEviT0_T1_)
        .other          _ZN2at6native29vectorized_elementwise_kernelILi2EZZZNS0_28launch_masked_scatter_kernelERKNS_10TensorBaseES4_S4_S4_ENKUlvE_clEvENKUlvE7_clEvEUlN3c107complexIfEEblE_St5arrayIPcLm4EEEEviT0_T1_,@"STO_CUDA_ENTRY STV_DEFAULT"
_ZN2at6native29vectorized_elementwise_kernelILi2EZZZNS0_28launch_masked_scatter_kernelERKNS_10TensorBaseES4_S4_S4_ENKUlvE_clEvENKUlvE7_clEvEUlN3c107complexIfEEblE_St5arrayIPcLm4EEEEviT0_T1_:
.text._ZN2at6native29vectorized_elementwise_kernelILi2EZZZNS0_28launch_masked_scatter_kernelERKNS_10TensorBaseES4_S4_S4_ENKUlvE_clEvENKUlvE7_clEvEUlN3c107complexIfEEblE_St5arrayIPcLm4EEEEviT0_T1_:
[----:B------:R-:W-:Y:S01]  /*0000*/  LDC R1, c[0x0][0x37c] ;  /* 0x0000df00ff017b82 */ /* 0x000fe20000000800 */
[----:B------:R-:W0:Y:S07]  /*0010*/  S2R R0, SR_CTAID.X ;  /* 0x0000000000007919 */ /* 0x000e2e0000002500 */
[----:B------:R-:W0:Y:S01]  /*0020*/  LDC R3, c[0x0][0x380] ;  /* 0x0000e000ff037b82 */ /* 0x000e220000000800 */
[----:B------:R-:W1:Y:S01]  /*0030*/  LDCU.64 UR4, c[0x0][0x358] ;  /* 0x00006b00ff0477ac */ /* 0x000e620008000a00 */
[----:B0-----:R-:W-:-:S05]  /*0040*/  IMAD R3, R0, -0x400, R3 ;  /* 0xfffffc0000037824 */ /* 0x001fca00078e0203 */
[----:B------:R-:W-:-:S13]  /*0050*/  ISETP.GT.U32.AND P0, PT, R3, 0x3ff, PT ;  /* 0x000003ff0300780c */ /* 0x000fda0003f04070 */
[----:B-1----:R-:W-:Y:S05]  /*0060*/  @P0 BRA `(.L_x_4224) ;  /* 0x0000001000040947 */ /* 0x002fea0003800000 */
[----:B------:R-:W0:Y:S02]  /*0070*/  S2R R2, SR_TID.X ;  /* 0x0000000000027919 */ /* 0x000e240000002100 */
[----:B0-----:R-:W-:Y:S01]  /*0080*/  ISETP.GE.U32.AND P1, PT, R2, R3, PT ;  /* 0x000000030200720c */ /* 0x001fe20003f26070 */
[----:B------:R-:W-:-:S12]  /*0090*/  IMAD.MOV.U32 R4, RZ, RZ, R2 ;  /* 0x000000ffff047224 */ /* 0x000fd800078e0002 */
[----:B------:R-:W-:Y:S01]  /*00a0*/  @!P1 VIADD R2, R4, 0x80 ;  /* 0x0000008004029836 */ /* 0x000fe20000000000 */
[----:B------:R-:W0:Y:S01]  /*00b0*/  @!P1 LDC.64 R22, c[0x0][0x3a8] ;  /* 0x0000ea00ff169b82 */ /* 0x000e220000000a00 */
[----:B------:R-:W-:-:S03]  /*00c0*/  @!P1 IMAD R13, R0, 0x400, R4 ;  /* 0x00000400000d9824 */ /* 0x000fc600078e0204 */
[----:B------:R-:W-:-:S04]  /*00d0*/  ISETP.GE.U32.AND P4, PT, R2, R3, PT ;  /* 0x000000030200720c */ /* 0x000fc80003f86070 */
[----:B------:R-:W1:Y:S09]  /*00e0*/  @!P1 LDC.64 R16, c[0x0][0x3b0] ;  /* 0x0000ec00ff109b82 */ /* 0x000e720000000a00 */
[----:B------:R-:W-:Y:S01]  /*00f0*/  @!P4 IMAD R8, R0, 0x400, R2 ;  /* 0x000004000008c824 */ /* 0x000fe200078e0202 */
[----:B------:R-:W2:Y:S01]  /*0100*/  @!P4 LDC.64 R24, c[0x0][0x3a8] ;  /* 0x0000ea00ff18cb82 */ /* 0x000ea20000000a00 */
[----:B------:R-:W-:-:S05]  /*0110*/  @!P4 VIADD R2, R2, 0x80 ;  /* 0x000000800202c836 */ /* 0x000fca0000000000 */
[----:B------:R-:W-:Y:S02]  /*0120*/  ISETP.GE.U32.AND P5, PT, R2, R3, PT ;  /* 0x000000030200720c */ /* 0x000fe40003fa6070 */
[----:B0-----:R-:W-:Y:S01]  /*0130*/  @!P1 IADD3 R22, P0, PT, R13, R22, RZ ;  /* 0x000000160d169210 */ /* 0x001fe20007f1e0ff */
[----:B------:R-:W0:Y:S04]  /*0140*/  @!P4 LDC.64 R10, c[0x0][0x3b0] ;  /* 0x0000ec00ff0acb82 */ /* 0x000e280000000a00 */
[----:B------:R-:W-:-:S05]  /*0150*/  @!P1 IMAD.X R23, RZ, RZ, R23, P0 ;  /* 0x000000ffff179224 */ /* 0x000fca00000e0617 */
[----:B------:R0:W3:Y:S01]  /*0160*/  @!P1 LDG.E.U8 R5, desc[UR4][R22.64] ;  /* 0x0000000416059981 */ /* 0x0000e2000c1e1100 */
[----:B------:R-:W4:Y:S01]  /*0170*/  @!P5 LDC.64 R6, c[0x0][0x3a8] ;  /* 0x0000ea00ff06db82 */ /* 0x000f220000000a00 */
[----:B------:R-:W-:Y:S01]  /*0180*/  @!P5 IMAD R20, R0, 0x400, R2 ;  /* 0x000004000014d824 */ /* 0x000fe200078e0202 */
[----:B--2---:R-:W-:-:S05]  /*0190*/  @!P4 IADD3 R24, P2, PT, R8, R24, RZ ;  /* 0x000000180818c210 */ /* 0x004fca0007f5e0ff */
[----:B------:R-:W-:-:S05]  /*01a0*/  @!P4 IMAD.X R25, RZ, RZ, R25, P2 ;  /* 0x000000ffff19c224 */ /* 0x000fca00010e0619 */
[----:B------:R2:W3:Y:S01]  /*01b0*/  @!P4 LDG.E.U8 R9, desc[UR4][R24.64] ;  /* 0x000000041809c981 */ /* 0x0004e2000c1e1100 */
[----:B----4-:R-:W-:-:S05]  /*01c0*/  @!P5 IADD3 R26, P0, PT, R20, R6, RZ ;  /* 0x00000006141ad210 */ /* 0x010fca0007f1e0ff */
[----:B------:R-:W-:Y:S02]  /*01d0*/  @!P5 IMAD.X R27, RZ, RZ, R7, P0 ;  /* 0x000000ffff1bd224 */ /* 0x000fe400000e0607 */
[----:B------:R-:W2:Y:S03]  /*01e0*/  @!P5 LDC.64 R6, c[0x0][0x3b0] ;  /* 0x0000ec00ff06db82 */ /* 0x000ea60000000a00 */
[----:B------:R-:W4:Y:S01]  /*01f0*/  @!P5 LDG.E.U8 R12, desc[UR4][R26.64] ;  /* 0x000000041a0cd981 */ /* 0x000f22000c1e1100 */
[----:B------:R-:W-:Y:S01]  /*0200*/  CS2R R14, SRZ ;  /* 0x00000000000e7805 */ /* 0x000fe2000001ff00 */
[----:B-1----:R-:W-:Y:S01]  /*0210*/  @!P1 IMAD.WIDE.U32 R18, R13, 0x8, R16 ;  /* 0x000000080d129825 */ /* 0x002fe200078e0010 */
[----:B------:R-:W-:-:S04]  /*0220*/  CS2R R28, SRZ ;  /* 0x00000000001c7805 */ /* 0x000fc8000001ff00 */
[----:B------:R-:W4:Y:S01]  /*0230*/  @!P1 LDG.E.64 R14, desc[UR4][R18.64] ;  /* 0x00000004120e9981 */ /* 0x000f22000c1e1b00 */
[----:B0-----:R-:W-:Y:S01]  /*0240*/  @!P4 IMAD.WIDE.U32 R22, R8, 0x8, R10 ;  /* 0x000000080816c825 */ /* 0x001fe200078e000a */
[----:B------:R-:W-:Y:S01]  /*0250*/  CS2R R16, SRZ ;  /* 0x0000000000107805 */ /* 0x000fe2000001ff00 */
[----:B------:R-:W0:Y:S03]  /*0260*/  @!P1 LDC.64 R10, c[0x0][0x3a0] ;  /* 0x0000e800ff0a9b82 */ /* 0x000e260000000a00 */
[----:B------:R1:W4:Y:S01]  /*0270*/  @!P4 LDG.E.64 R28, desc[UR4][R22.64] ;  /* 0x00000004161cc981 */ /* 0x000322000c1e1b00 */
[----:B--2---:R-:W-:-:S04]  /*0280*/  @!P5 IMAD.WIDE.U32 R24, R20, 0x8, R6 ;  /* 0x000000081418d825 */ /* 0x004fc800078e0006 */
[----:B-1----:R-:W1:Y:S01]  /*0290*/  @!P5 LDC.64 R22, c[0x0][0x3a0] ;  /* 0x0000e800ff16db82 */ /* 0x002e620000000a00 */
[----:B------:R2:W4:Y:S01]  /*02a0*/  @!P5 LDG.E.64 R16, desc[UR4][R24.64] ;  /* 0x000000041810d981 */ /* 0x000522000c1e1b00 */
[----:B------:R-:W-:Y:S01]  /*02b0*/  CS2R R6, SRZ ;  /* 0x0000000000067805 */ /* 0x000fe2000001ff00 */
[----:B0-----:R-:W-:-:S05]  /*02c0*/  @!P1 IMAD.WIDE.U32 R10, R13, 0x8, R10 ;  /* 0x000000080d0a9825 */ /* 0x001fca00078e000a */
[----:B------:R0:W4:Y:S01]  /*02d0*/  @!P1 LDG.E.64 R6, desc[UR4][R10.64] ;  /* 0x000000040a069981 */ /* 0x000122000c1e1b00 */
[----:B--2---:R-:W-:Y:S02]  /*02e0*/  VIADD R24, R4, 0x100 ;  /* 0x0000010004187836 */ /* 0x004fe40000000000 */
[----:B------:R-:W-:Y:S01]  /*02f0*/  @!P5 VIADD R2, R2, 0x80 ;  /* 0x000000800202d836 */ /* 0x000fe20000000000 */
[----:B0-----:R-:W0:Y:S04]  /*0300*/  @!P4 LDC.64 R10, c[0x0][0x3a0] ;  /* 0x0000e800ff0acb82 */ /* 0x001e280000000a00 */
[----:B------:R-:W-:Y:S01]  /*0310*/  ISETP.GE.U32.AND P3, PT, R2, R3, PT ;  /* 0x000000030200720c */ /* 0x000fe20003f66070 */
[----:B-1----:R-:W-:-:S12]  /*0320*/  @!P5 IMAD.WIDE.U32 R22, R20, 0x8, R22 ;  /* 0x000000081416d825 */ /* 0x002fd800078e0016 */
[----:B------:R-:W-:Y:S02]  /*0330*/  @!P3 IMAD R20, R0, 0x400, R2 ;  /* 0x000004000014b824 */ /* 0x000fe400078e0202 */
[----:B------:R-:W-:Y:S02]  /*0340*/  @!P3 VIADD R2, R2, 0x80 ;  /* 0x000000800202b836 */ /* 0x000fe40000000000 */
[----:B0-----:R-:W-:Y:S01]  /*0350*/  @!P4 IMAD.WIDE.U32 R10, R8, 0x8, R10 ;  /* 0x00000008080ac825 */ /* 0x001fe200078e000a */
[----:B---3--:R-:W-:-:S03]  /*0360*/  ISETP.EQ.OR P1, PT, R5, RZ, P1 ;  /* 0x000000ff0500720c */ /* 0x008fc60000f22670 */
[----:B------:R-:W-:-:S10]  /*0370*/  VIADD R5, R4, 0x80 ;  /* 0x0000008004057836 */ /* 0x000fd40000000000 */
[----:B------:R-:W0:Y:S01]  /*0380*/  @!P1 LDC.64 R26, c[0x0][0x388] ;  /* 0x0000e200ff1a9b82 */ /* 0x000e220000000a00 */
[----:B------:R-:W-:-:S04]  /*0390*/  ISETP.EQ.OR P2, PT, R9, RZ, P4 ;  /* 0x000000ff0900720c */ /* 0x000fc80002742670 */
[----:B------:R-:W-:-:S13]  /*03a0*/  ISETP.GE.U32.OR P2, PT, R5, R3, P2 ;  /* 0x000000030500720c */ /* 0x000fda0001746470 */
[----:B------:R-:W1:Y:S01]  /*03b0*/  @!P2 LDC.64 R18, c[0x0][0x388] ;  /* 0x0000e200ff12ab82 */ /* 0x000e620000000a00 */
[----:B----4-:R-:W-:-:S04]  /*03c0*/  ISETP.EQ.OR P0, PT, R12, RZ, P5 ;  /* 0x000000ff0c00720c */ /* 0x010fc80002f02670 */
[----:B------:R-:W-:Y:S02]  /*03d0*/  ISETP.GE.U32.OR P0, PT, R24, R3, P0 ;  /* 0x000000031800720c */ /* 0x000fe40000706470 */
[----:B0-----:R-:W-:-:S11]  /*03e0*/  @!P1 LEA R26, P6, R14, R26, 0x3 ;  /* 0x0000001a0e1a9211 */ /* 0x001fd600078c18ff */
[----:B------:R-:W0:Y:S01]  /*03f0*/  @!P0 LDC.64 R12, c[0x0][0x388] ;  /* 0x0000e200ff0c8b82 */ /* 0x000e220000000a00 */
[----:B------:R-:W-:-:S07]  /*0400*/  @!P1 LEA.HI.X R27, R14, R27, R15, 0x3, P6 ;  /* 0x0000001b0e1b9211 */ /* 0x000fce00030f1c0f */
[----:B------:R-:W2:Y:S01]  /*0410*/  @!P3 LDC.64 R14, c[0x0][0x3b0] ;  /* 0x0000ec00ff0ebb82 */ /* 0x000ea20000000a00 */
[C---:B-1----:R-:W-:Y:S02]  /*0420*/  @!P2 LEA R18, P6, R28.reuse, R18, 0x3 ;  /* 0x000000121c12a211 */ /* 0x042fe400078c18ff */
[----:B------:R-:W-:Y:S02]  /*0430*/  CS2R R8, SRZ ;  /* 0x0000000000087805 */ /* 0x000fe4000001ff00 */
[----:B------:R-:W-:-:S04]  /*0440*/  @!P2 LEA.HI.X R19, R28, R19, R29, 0x3, P6 ;  /* 0x000000131c13a211 */ /* 0x000fc800030f1c1d */
[----:B------:R1:W3:Y:S04]  /*0450*/  @!P4 LDG.E.64 R8, desc[UR4][R10.64] ;  /* 0x000000040a08c981 */ /* 0x0002e8000c1e1b00 */
[----:B------:R-:W5:Y:S01]  /*0460*/  @!P1 LDG.E.64 R6, desc[UR4][R26.64] ;  /* 0x000000041a069981 */ /* 0x000f62000c1e1b00 */
[----:B0-----:R-:W-:-:S04]  /*0470*/  @!P0 LEA R12, P6, R16, R12, 0x3 ;  /* 0x0000000c100c8211 */ /* 0x001fc800078c18ff */
[----:B------:R-:W-:Y:S02]  /*0480*/  @!P0 LEA.HI.X R13, R16, R13, R17, 0x3, P6 ;  /* 0x0000000d100d8211 */ /* 0x000fe400030f1c11 */
[----:B------:R-:W0:Y:S01]  /*0490*/  @!P3 LDC.64 R16, c[0x0][0x3a8] ;  /* 0x0000ea00ff10bb82 */ /* 0x000e220000000a00 */
[----:B-1----:R-:W-:Y:S02]  /*04a0*/  CS2R R10, SRZ ;  /* 0x00000000000a7805 */ /* 0x002fe4000001ff00 */
[----:B------:R-:W-:Y:S01]  /*04b0*/  ISETP.GE.U32.AND P4, PT, R2, R3, PT ;  /* 0x000000030200720c */ /* 0x000fe20003f86070 */
[----:B--2---:R-:W-:-:S03]  /*04c0*/  @!P3 IMAD.WIDE.U32 R14, R20, 0x8, R14 ;  /* 0x00000008140eb825 */ /* 0x004fc600078e000e */
[----:B------:R1:W2:Y:S02]  /*04d0*/  @!P5 LDG.E.64 R10, desc[UR4][R22.64] ;  /* 0x00000004160ad981 */ /* 0x0002a4000c1e1b00 */
[----:B-1----:R-:W-:-:S06]  /*04e0*/  CS2R R22, SRZ ;  /* 0x0000000000167805 */ /* 0x002fcc000001ff00 */
[----:B------:R1:W4:Y:S01]  /*04f0*/  @!P3 LDG.E.64 R22, desc[UR4][R14.64] ;  /* 0x000000040e16b981 */ /* 0x000322000c1e1b00 */
[----:B0-----:R-:W-:Y:S01]  /*0500*/  @!P3 IADD3 R16, P5, PT, R20, R16, RZ ;  /* 0x000000101410b210 */ /* 0x001fe20007fbe0ff */
[----:B-1----:R-:W0:Y:S04]  /*0510*/  @!P4 LDC.64 R14, c[0x0][0x3a8] ;  /* 0x0000ea00ff0ecb82 */ /* 0x002e280000000a00 */
[----:B------:R-:W-:-:S05]  /*0520*/  @!P3 IMAD.X R17, RZ, RZ, R17, P5 ;  /* 0x000000ffff11b224 */ /* 0x000fca00028e0611 */
[----:B------:R1:W2:Y:S02]  /*0530*/  @!P3 LDG.E.U8 R16, desc[UR4][R16.64] ;  /* 0x000000041010b981 */ /* 0x0002a4000c1e1100 */
[----:B-1----:R-:W-:-:S05]  /*0540*/  @!P4 IMAD R17, R0, 0x400, R2 ;  /* 0x000004000011c824 */ /* 0x002fca00078e0202 */
[----:B0-----:R-:W-:-:S05]  /*0550*/  @!P4 IADD3 R14, P5, PT, R17, R14, RZ ;  /* 0x0000000e110ec210 */ /* 0x001fca0007fbe0ff */
[----:B------:R-:W-:-:S05]  /*0560*/  @!P4 IMAD.X R15, RZ, RZ, R15, P5 ;  /* 0x000000ffff0fc224 */ /* 0x000fca00028e060f */
[----:B------:R0:W4:Y:S02]  /*0570*/  @!P4 LDG.E.U8 R21, desc[UR4][R14.64] ;  /* 0x000000040e15c981 */ /* 0x000124000c1e1100 */
[----:B0-----:R-:W0:Y:S02]  /*0580*/  @!P4 LDC.64 R14, c[0x0][0x3b0] ;  /* 0x0000ec00ff0ecb82 */ /* 0x001e240000000a00 */
[----:B0-----:R-:W-:Y:S01]  /*0590*/  @!P4 IMAD.WIDE.U32 R26, R17, 0x8, R14 ;  /* 0x00000008111ac825 */ /* 0x001fe200078e000e */
[----:B------:R-:W-:-:S06]  /*05a0*/  CS2R R14, SRZ ;  /* 0x00000000000e7805 */ /* 0x000fcc000001ff00 */
[----:B------:R0:W4:Y:S01]  /*05b0*/  @!P4 LDG.E.64 R14, desc[UR4][R26.64] ;  /* 0x000000041a0ec981 */ /* 0x000122000c1e1b00 */
[----:B------:R-:W-:Y:S01]  /*05c0*/  ISETP.GE.U32.AND P5, PT, R5, R3, PT ;  /* 0x000000030500720c */ /* 0x000fe20003fa6070 */
[----:B------:R-:W-:-:S03]  /*05d0*/  @!P4 VIADD R2, R2, 0x80 ;  /* 0x000000800202c836 */ /* 0x000fc60000000000 */
[----:B---3--:R-:W-:Y:S02]  /*05e0*/  FSEL R9, R9, RZ, !P5 ;  /* 0x000000ff09097208 */ /* 0x008fe40006800000 */
[----:B------:R-:W-:-:S06]  /*05f0*/  FSEL R8, R8, RZ, !P5 ;  /* 0x000000ff08087208 */ /* 0x000fcc0006800000 */
[----:B------:R1:W5:Y:S01]  /*0600*/  @!P2 LDG.E.64 R8, desc[UR4][R18.64] ;  /* 0x000000041208a981 */ /* 0x000362000c1e1b00 */
[----:B--2---:R-:W-:Y:S01]  /*0610*/  ISETP.EQ.OR P1, PT, R16, RZ, P3 ;  /* 0x000000ff1000720c */ /* 0x004fe20001f22670 */
[----:B------:R-:W-:-:S05]  /*0620*/  VIADD R16, R4, 0x180 ;  /* 0x0000018004107836 */ /* 0x000fca0000000000 */
[----:B------:R-:W-:-:S13]  /*0630*/  ISETP.GE.U32.OR P1, PT, R16, R3, P1 ;  /* 0x000000031000720c */ /* 0x000fda0000f26470 */
[----:B0-----:R-:W0:Y:S01]  /*0640*/  @!P1 LDC.64 R26, c[0x0][0x388] ;  /* 0x0000e200ff1a9b82 */ /* 0x001e220000000a00 */
[----:B----4-:R-:W-:Y:S01]  /*0650*/  ISETP.EQ.OR P5, PT, R21, RZ, P4 ;  /* 0x000000ff1500720c */ /* 0x010fe200027a2670 */
[----:B------:R-:W-:-:S05]  /*0660*/  VIADD R21, R4, 0x200 ;  /* 0x0000020004157836 */ /* 0x000fca0000000000 */
[-C--:B------:R-:W-:Y:S02]  /*0670*/  ISETP.GE.U32.OR P2, PT, R21, R3.reuse, P5 ;  /* 0x000000031500720c */ /* 0x080fe40002f46470 */
[----:B------:R-:W-:-:S11]  /*0680*/  ISETP.GE.U32.AND P5, PT, R24, R3, PT ;  /* 0x000000031800720c */ /* 0x000fd60003fa6070 */
[----:B-1----:R-:W1:Y:S01]  /*0690*/  @!P2 LDC.64 R18, c[0x0][0x388] ;  /* 0x0000e200ff12ab82 */ /* 0x002e620000000a00 */
[----:B0-----:R-:W-:Y:S02]  /*06a0*/  @!P1 LEA R26, P6, R22, R26, 0x3 ;  /* 0x0000001a161a9211 */ /* 0x001fe400078c18ff */
[----:B------:R-:W-:Y:S02]  /*06b0*/  FSEL R11, R11, RZ, !P5 ;  /* 0x000000ff0b0b7208 */ /* 0x000fe40006800000 */
[----:B------:R-:W-:Y:S02]  /*06c0*/  FSEL R10, R10, RZ, !P5 ;  /* 0x000000ff0a0a7208 */ /* 0x000fe40006800000 */
[----:B------:R-:W-:Y:S02]  /*06d0*/  ISETP.GE.U32.AND P5, PT, R2, R3, PT ;  /* 0x000000030200720c */ /* 0x000fe40003fa6070 */
[----:B------:R-:W-:Y:S02]  /*06e0*/  @!P1 LEA.HI.X R27, R22, R27, R23, 0x3, P6 ;  /* 0x0000001b161b9211 */ /* 0x000fe400030f1c17 */
[----:B------:R-:W0:Y:S01]  /*06f0*/  @!P3 LDC.64 R22, c[0x0][0x3a0] ;  /* 0x0000e800ff16bb82 */ /* 0x000e220000000a00 */
[----:B------:R2:W5:Y:S01]  /*0700*/  @!P0 LDG.E.64 R10, desc[UR4][R12.64] ;  /* 0x000000040c0a8981 */ /* 0x000562000c1e1b00 */
[----:B-1----:R-:W-:-:S04]  /*0710*/  @!P2 LEA R18, P6, R14, R18, 0x3 ;  /* 0x000000120e12a211 */ /* 0x002fc800078c18ff */
[----:B------:R-:W-:-:S03]  /*0720*/  @!P2 LEA.HI.X R19, R14, R19, R15, 0x3, P6 ;  /* 0x000000130e13a211 */ /* 0x000fc600030f1c0f */
[----:B------:R-:W1:Y:S01]  /*0730*/  @!P5 LDC.64 R14, c[0x0][0x3a8] ;  /* 0x0000ea00ff0edb82 */ /* 0x000e620000000a00 */
[----:B0-----:R-:W-:-:S07]  /*0740*/  @!P3 IMAD.WIDE.U32 R24, R20, 0x8, R22 ;  /* 0x000000081418b825 */ /* 0x001fce00078e0016 */
[----:B------:R-:W0:Y:S01]  /*0750*/  @!P4 LDC.64 R22, c[0x0][0x3a0] ;  /* 0x0000e800ff16cb82 */ /* 0x000e220000000a00 */
[----:B------:R-:W-:Y:S01]  /*0760*/  @!P5 IMAD R20, R0, 0x400, R2 ;  /* 0x000004000014d824 */ /* 0x000fe200078e0202 */
[----:B--2---:R-:W-:-:S06]  /*0770*/  CS2R R12, SRZ ;  /* 0x00000000000c7805 */ /* 0x004fcc000001ff00 */
[----:B------:R-:W2:Y:S01]  /*0780*/  @!P3 LDG.E.64 R12, desc[UR4][R24.64] ;  /* 0x00000004180cb981 */ /* 0x000ea2000c1e1b00 */
[----:B-1----:R-:W-:-:S05]  /*0790*/  @!P5 IADD3 R14, P0, PT, R20, R14, RZ ;  /* 0x0000000e140ed210 */ /* 0x002fca0007f1e0ff */
[----:B------:R-:W-:-:S05]  /*07a0*/  @!P5 IMAD.X R15, RZ, RZ, R15, P0 ;  /* 0x000000ffff0fd224 */ /* 0x000fca00000e060f */
[----:B------:R1:W3:Y:S01]  /*07b0*/  @!P5 LDG.E.U8 R24, desc[UR4][R14.64] ;  /* 0x000000040e18d981 */ /* 0x0002e2000c1e1100 */
[----:B0-----:R-:W-:Y:S01]  /*07c0*/  @!P4 IMAD.WIDE.U32 R22, R17, 0x8, R22 ;  /* 0x000000081116c825 */ /* 0x001fe200078e0016 */
[----:B-1----:R-:W-:-:S06]  /*07d0*/  CS2R R14, SRZ ;  /* 0x00000000000e7805 */ /* 0x002fcc000001ff00 */
[----:B------:R0:W4:Y:S02]  /*07e0*/  @!P4 LDG.E.64 R14, desc[UR4][R22.64] ;  /* 0x00000004160ec981 */ /* 0x000124000c1e1b00 */
[----:B0-----:R-:W0:Y:S01]  /*07f0*/  @!P5 LDC.64 R22, c[0x0][0x3b0] ;  /* 0x0000ec00ff16db82 */ /* 0x001e220000000a00 */
[----:B------:R-:W-:Y:S01]  /*0800*/  ISETP.GE.U32.AND P3, PT, R16, R3, PT ;  /* 0x000000031000720c */ /* 0x000fe20003f66070 */
[----:B0-----:R-:W-:Y:S01]  /*0810*/  @!P5 IMAD.WIDE.U32 R16, R20, 0x8, R22 ;  /* 0x000000081410d825 */ /* 0x001fe200078e0016 */
[----:B------:R-:W-:-:S06]  /*0820*/  CS2R R22, SRZ ;  /* 0x0000000000167805 */ /* 0x000fcc000001ff00 */
[----:B------:R0:W4:Y:S01]  /*0830*/  @!P5 LDG.E.64 R22, desc[UR4][R16.64] ;  /* 0x000000041016d981 */ /* 0x000122000c1e1b00 */
[----:B------:R-:W-:Y:S01]  /*0840*/  @!P5 VIADD R2, R2, 0x80 ;  /* 0x000000800202d836 */ /* 0x000fe20000000000 */
[----:B------:R-:W-:Y:S02]  /*0850*/  CS2R R28, SRZ ;  /* 0x00000000001c7805 */ /* 0x000fe4000001ff00 */
[----:B---3--:R-:W-:Y:S01]  /*0860*/  ISETP.EQ.OR P0, PT, R24, RZ, P5 ;  /* 0x000000ff1800720c */ /* 0x008fe20002f02670 */
[----:B------:R-:W-:-:S05]  /*0870*/  VIADD R24, R4, 0x280 ;  /* 0x0000028004187836 */ /* 0x000fca0000000000 */
[----:B------:R-:W-:-:S13]  /*0880*/  ISETP.GE.U32.OR P0, PT, R24, R3, P0 ;  /* 0x000000031800720c */ /* 0x000fda0000706470 */
[----:B0-----:R-:W4:Y:S01]  /*0890*/  @!P0 LDC.64 R16, c[0x0][0x388] ;  /* 0x0000e200ff108b82 */ /* 0x001f220000000a00 */
[----:B--2---:R-:W-:Y:S02]  /*08a0*/  FSEL R13, R13, RZ, !P3 ;  /* 0x000000ff0d0d7208 */ /* 0x004fe40005800000 */
[----:B------:R-:W-:Y:S02]  /*08b0*/  FSEL R12, R12, RZ, !P3 ;  /* 0x000000ff0c0c7208 */ /* 0x000fe40005800000 */
[----:B------:R-:W-:-:S04]  /*08c0*/  ISETP.GE.U32.AND P3, PT, R2, R3, PT ;  /* 0x000000030200720c */ /* 0x000fc80003f66070 */
[----:B------:R0:W5:Y:S09]  /*08d0*/  @!P1 LDG.E.64 R12, desc[UR4][R26.64] ;  /* 0x000000041a0c9981 */ /* 0x000172000c1e1b00 */
[----:B------:R-:W-:Y:S01]  /*08e0*/  @!P3 IMAD R25, R0, 0x400, R2 ;  /* 0x000004000019b824 */ /* 0x000fe200078e0202 */
[----:B0-----:R-:W0:Y:S01]  /*08f0*/  @!P5 LDC.64 R26, c[0x0][0x3a0] ;  /* 0x0000e800ff1adb82 */ /* 0x001e220000000a00 */
[----:B----4-:R-:W-:-:S04]  /*0900*/  @!P0 LEA R16, P1, R22, R16, 0x3 ;  /* 0x0000001016108211 */ /* 0x010fc800078218ff */
[----:B------:R-:W-:-:S03]  /*0910*/  @!P0 LEA.HI.X R17, R22, R17, R23, 0x3, P1 ;  /* 0x0000001116118211 */ /* 0x000fc600008f1c17 */
[----:B------:R-:W1:Y:S01]  /*0920*/  @!P3 LDC.64 R22, c[0x0][0x3a0] ;  /* 0x0000e800ff16bb82 */ /* 0x000e620000000a00 */
[----:B------:R-:W-:-:S04]  /*0930*/  ISETP.GE.U32.AND P1, PT, R21, R3, PT ;  /* 0x000000031500720c */ /* 0x000fc80003f26070 */
[----:B------:R-:W-:Y:S02]  /*0940*/  FSEL R15, R15, RZ, !P1 ;  /* 0x000000ff0f0f7208 */ /* 0x000fe40004800000 */
[----:B------:R-:W-:-:S06]  /*0950*/  FSEL R14, R14, RZ, !P1 ;  /* 0x000000ff0e0e7208 */ /* 0x000fcc0004800000 */
[----:B------:R2:W5:Y:S02]  /*0960*/  @!P2 LDG.E.64 R14, desc[UR4][R18.64] ;  /* 0x00000004120ea981 */ /* 0x000564000c1e1b00 */
[----:B--2---:R-:W-:Y:S01]  /*0970*/  CS2R R18, SRZ ;  /* 0x0000000000127805 */ /* 0x004fe2000001ff00 */
[----:B-1----:R-:W-:-:S05]  /*0980*/  @!P3 IMAD.WIDE.U32 R22, R25, 0x8, R22 ;  /* 0x000000081916b825 */ /* 0x002fca00078e0016 */
[----:B------:R1:W2:Y:S02]  /*0990*/  @!P3 LDG.E.64 R18, desc[UR4][R22.64] ;  /* 0x000000041612b981 */ /* 0x0002a4000c1e1b00 */
[----:B-1----:R-:W1:Y:S01]  /*09a0*/  @!P3 LDC.64 R22, c[0x0][0x3a8] ;  /* 0x0000ea00ff16bb82 */ /* 0x002e620000000a00 */
[----:B0-----:R-:W-:Y:S01]  /*09b0*/  @!P5 IMAD.WIDE.U32 R26, R20, 0x8, R26 ;  /* 0x00000008141ad825 */ /* 0x001fe200078e001a */
[----:B------:R-:W-:-:S06]  /*09c0*/  CS2R R20, SRZ ;  /* 0x0000000000147805 */ /* 0x000fcc000001ff00 */
[----:B------:R-:W3:Y:S01]  /*09d0*/  @!P5 LDG.E.64 R20, desc[UR4][R26.64] ;  /* 0x000000041a14d981 */ /* 0x000ee2000c1e1b00 */
[----:B-1----:R-:W-:-:S05]  /*09e0*/  @!P3 IADD3 R22, P1, PT, R25, R22, RZ ;  /* 0x000000161916b210 */ /* 0x002fca0007f3e0ff */
[----:B------:R-:W-:-:S05]  /*09f0*/  @!P3 IMAD.X R23, RZ, RZ, R23, P1 ;  /* 0x000000ffff17b224 */ /* 0x000fca00008e0617 */
[----:B------:R0:W4:Y:S02]  /*0a00*/  @!P3 LDG.E.U8 R26, desc[UR4][R22.64] ;  /* 0x00000004161ab981 */ /* 0x000124000c1e1100 */
[----:B0-----:R-:W0:Y:S02]  /*0a10*/  @!P3 LDC.64 R22, c[0x0][0x3b0] ;  /* 0x0000ec00ff16bb82 */ /* 0x001e240000000a00 */
[----:B0-----:R-:W-:-:S05]  /*0a20*/  @!P3 IMAD.WIDE.U32 R22, R25, 0x8, R22 ;  /* 0x000000081916b825 */ /* 0x001fca00078e0016 */
[----:B------:R0:W2:Y:S01]  /*0a30*/  @!P3 LDG.E.64 R28, desc[UR4][R22.64] ;  /* 0x00000004161cb981 */ /* 0x0000a2000c1e1b00 */
[----:B------:R-:W-:-:S05]  /*0a40*/  @!P3 VIADD R2, R2, 0x80 ;  /* 0x000000800202b836 */ /* 0x000fca0000000000 */
[-C--:B------:R-:W-:Y:S02]  /*0a50*/  ISETP.GE.U32.AND P2, PT, R2, R3.reuse, PT ;  /* 0x000000030200720c */ /* 0x080fe40003f46070 */
[----:B------:R-:W-:-:S11]  /*0a60*/  ISETP.GE.U32.AND P4, PT, R24, R3, PT ;  /* 0x000000031800720c */ /* 0x000fd60003f86070 */
[----:B------:R-:W-:Y:S01]  /*0a70*/  @!P2 IMAD R2, R0, 0x400, R2 ;  /* 0x000004000002a824 */ /* 0x000fe200078e0202 */
[----:B----4-:R-:W-:Y:S01]  /*0a80*/  ISETP.EQ.OR P1, PT, R26, RZ, P3 ;  /* 0x000000ff1a00720c */ /* 0x010fe20001f22670 */
[----:B------:R-:W-:-:S05]  /*0a90*/  VIADD R26, R4, 0x300 ;  /* 0x00000300041a7836 */ /* 0x000fca0000000000 */
[----:B------:R-:W-:-:S13]  /*0aa0*/  ISETP.GE.U32.OR P1, PT, R26, R3, P1 ;  /* 0x000000031a00720c */ /* 0x000fda0000f26470 */
[----:B0-----:R-:W2:Y:S02]  /*0ab0*/  @!P1 LDC.64 R22, c[0x0][0x388] ;  /* 0x0000e200ff169b82 */ /* 0x001ea40000000a00 */
[----:B--2---:R-:W-:-:S04]  /*0ac0*/  @!P1 LEA R24, P3, R28, R22, 0x3 ;  /* 0x000000161c189211 */ /* 0x004fc800078618ff */
[----:B------:R-:W-:Y:S02]  /*0ad0*/  @!P1 LEA.HI.X R25, R28, R23, R29, 0x3, P3 ;  /* 0x000000171c199211 */ /* 0x000fe400018f1c1d */
[----:B------:R-:W0:Y:S01]  /*0ae0*/  @!P2 LDC.64 R22, c[0x0][0x3a8] ;  /* 0x0000ea00ff16ab82 */ /* 0x000e220000000a00 */
[----:B---3--:R-:W-:Y:S02]  /*0af0*/  FSEL R20, R20, RZ, !P4 ;  /* 0x000000ff14147208 */ /* 0x008fe40006000000 */
[----:B------:R-:W-:-:S06]  /*0b00*/  FSEL R21, R21, RZ, !P4 ;  /* 0x000000ff15157208 */ /* 0x000fcc0006000000 */
[----:B------:R1:W5:Y:S01]  /*0b10*/  @!P0 LDG.E.64 R20, desc[UR4][R16.64] ;  /* 0x0000000410148981 */ /* 0x000362000c1e1b00 */
[----:B0-----:R-:W-:Y:S01]  /*0b20*/  @!P2 IADD3 R22, P3, PT, R2, R22, RZ ;  /* 0x000000160216a210 */ /* 0x001fe20007f7e0ff */
[----:B-1----:R-:W0:Y:S04]  /*0b30*/  @!P2 LDC.64 R16, c[0x0][0x3a0] ;  /* 0x0000e800ff10ab82 */ /* 0x002e280000000a00 */
[----:B------:R-:W-:-:S05]  /*0b40*/  @!P2 IMAD.X R23, RZ, RZ, R23, P3 ;  /* 0x000000ffff17a224 */ /* 0x000fca00018e0617 */
[----:B------:R-:W2:Y:S01]  /*0b50*/  @!P2 LDG.E.U8 R22, desc[UR4][R22.64] ;  /* 0x000000041616a981 */ /* 0x000ea2000c1e1100 */
[----:B------:R-:W-:Y:S02]  /*0b60*/  ISETP.GE.U32.AND P0, PT, R26, R3, PT ;  /* 0x000000031a00720c */ /* 0x000fe40003f06070 */
[----:B------:R-:W1:Y:S02]  /*0b70*/  @!P2 LDC.64 R26, c[0x0][0x3b0] ;  /* 0x0000ec00ff1aab82 */ /* 0x000e640000000a00 */
[----:B------:R-:W-:Y:S02]  /*0b80*/  FSEL R18, R18, RZ, !P0 ;  /* 0x000000ff12127208 */ /* 0x000fe40004000000 */
[----:B------:R-:W-:-:S06]  /*0b90*/  FSEL R19, R19, RZ, !P0 ;  /* 0x000000ff13137208 */ /* 0x000fcc0004000000 */
[----:B------:R0:W5:Y:S02]  /*0ba0*/  @!P1 LDG.E.64 R18, desc[UR4][R24.64] ;  /* 0x0000000418129981 */ /* 0x000164000c1e1b00 */
[----:B0-----:R-:W-:Y:S01]  /*0bb0*/  @!P2 IMAD.WIDE.U32 R24, R2, 0x8, R16 ;  /* 0x000000080218a825 */ /* 0x001fe200078e0010 */
[----:B------:R-:W-:-:S03]  /*0bc0*/  CS2R R16, SRZ ;  /* 0x0000000000107805 */ /* 0x000fc6000001ff00 */
[----:B-1----:R-:W-:-:S03]  /*0bd0*/  @!P2 IMAD.WIDE.U32 R26, R2, 0x8, R26 ;  /* 0x00000008021aa825 */ /* 0x002fc600078e001a */
[----:B------:R0:W3:Y:S02]  /*0be0*/  @!P2 LDG.E.64 R16, desc[UR4][R24.64] ;  /* 0x000000041810a981 */ /* 0x0000e4000c1e1b00 */
[----:B0-----:R-:W-:-:S06]  /*0bf0*/  CS2R R24, SRZ ;  /* 0x0000000000187805 */ /* 0x001fcc000001ff00 */
[----:B------:R-:W4:Y:S01]  /*0c00*/  @!P2 LDG.E.64 R24, desc[UR4][R26.64] ;  /* 0x000000041a18a981 */ /* 0x000f22000c1e1b00 */
[----:B------:R-:W-:-:S05]  /*0c10*/  VIADD R2, R4, 0x380 ;  /* 0x0000038004027836 */ /* 0x000fca0000000000 */
[----:B------:R-:W-:Y:S01]  /*0c20*/  ISETP.GE.U32.AND P1, PT, R2, R3, PT ;  /* 0x000000030200720c */ /* 0x000fe20003f26070 */
[----:B------:R-:W-:Y:S04]  /*0c30*/  BSSY.RECONVERGENT B0, `(.L_x_4225) ;  /* 0x000003c000007945 */ /* 0x000fe80003800200 */
[----:B------:R-:W-:Y:S01]  /*0c40*/  BSSY.RELIABLE B1, `(.L_x_4226) ;  /* 0x0000034000017945 */ /* 0x000fe20003800100 */
[----:B--2---:R-:W-:-:S04]  /*0c50*/  ISETP.EQ.OR P0, PT, R22, RZ, P2 ;  /* 0x000000ff1600720c */ /* 0x004fc80001702670 */
[----:B------:R-:W-:-:S13]  /*0c60*/  ISETP.GE.U32.OR P0, PT, R2, R3, P0 ;  /* 0x000000030200720c */ /* 0x000fda0000706470 */
[----:B------:R-:W4:Y:S01]  /*0c70*/  @!P0 LDC.64 R22, c[0x0][0x388] ;  /* 0x0000e200ff168b82 */ /* 0x000f220000000a00 */
[----:B---3--:R-:W-:Y:S02]  /*0c80*/  FSEL R16, R16, RZ, !P1 ;  /* 0x000000ff10107208 */ /* 0x008fe40004800000 */
[----:B------:R-:W-:Y:S02]  /*0c90*/  FSEL R17, R17, RZ, !P1 ;  /* 0x000000ff11117208 */ /* 0x000fe40004800000 */
[----:B----4-:R-:W-:-:S04]  /*0ca0*/  @!P0 LEA R22, P2, R24, R22, 0x3 ;  /* 0x0000001618168211 */ /* 0x010fc800078418ff */
[----:B------:R-:W-:-:S05]  /*0cb0*/  @!P0 LEA.HI.X R23, R24, R23, R25, 0x3, P2 ;  /* 0x0000001718178211 */ /* 0x000fca00010f1c19 */
[----:B------:R0:W5:Y:S01]  /*0cc0*/  @!P0 LDG.E.64 R16, desc[UR4][R22.64] ;  /* 0x0000000416108981 */ /* 0x000162000c1e1b00 */
[----:B------:R-:W-:-:S13]  /*0cd0*/  ISETP.GE.U32.AND P0, PT, R4, R3, PT ;  /* 0x000000030400720c */ /* 0x000fda0003f06070 */
[----:B0-----:R-:W-:Y:S05]  /*0ce0*/  @P0 BRA `(.L_x_4227) ;  /* 0x0000000000300947 */ /* 0x001fea0003800000 */
[----:B------:R-:W0:Y:S01]  /*0cf0*/  LDC.64 R22, c[0x0][0x398] ;  /* 0x0000e600ff167b82 */ /* 0x000e220000000a00 */
[----:B------:R-:W-:Y:S02]  /*0d00*/  IMAD R25, R0, 0x400, R4 ;  /* 0x0000040000197824 */ /* 0x000fe400078e0204 */
[----:B------:R-:W-:-:S05]  /*0d10*/  IMAD.MOV.U32 R4, RZ, RZ, R5 ;  /* 0x000000ffff047224 */ /* 0x000fca00078e0005 */
[----:B------:R-:W-:Y:S01]  /*0d20*/  ISETP.GE.U32.AND P0, PT, R4, R3, PT ;  /* 0x000000030400720c */ /* 0x000fe20003f06070 */
[----:B0-----:R-:W-:-:S05]  /*0d30*/  IMAD.WIDE.U32 R22, R25, 0x8, R22 ;  /* 0x0000000819167825 */ /* 0x001fca00078e0016 */
[----:B-----5:R0:W-:Y:S07]  /*0d40*/  STG.E.64 desc[UR4][R22.64], R6 ;  /* 0x0000000616007986 */ /* 0x0201ee000c101b04 */
[----:B------:R-:W-:Y:S05]  /*0d50*/  @P0 BRA `(.L_x_4228) ;  /* 0x0000000000300947 */ /* 0x000fea0003800000 */
[----:B0-----:R-:W0:Y:S01]  /*0d60*/  LDC.64 R6, c[0x0][0x398] ;  /* 0x0000e600ff067b82 */ /* 0x001e220000000a00 */
[----:B------:R-:W-:Y:S02]  /*0d70*/  IMAD R5, R0, 0x400, R4 ;  /* 0x0000040000057824 */ /* 0x000fe400078e0204 */
[----:B------:R-:W-:Y:S02]  /*0d80*/  VIADD R4, R4, 0x80 ;  /* 0x0000008004047836 */ /* 0x000fe40000000000 */
[----:B0-----:R-:W-:-:S05]  /*0d90*/  IMAD.WIDE.U32 R6, R5, 0x8, R6 ;  /* 0x0000000805067825 */ /* 0x001fca00078e0006 */
[----:B------:R0:W-:Y:S02]  /*0da0*/  STG.E.64 desc[UR4][R6.64], R8 ;  /* 0x0000000806007986 */ /* 0x0001e4000c101b04 */
.L_x_4227:
[----:B------:R-:W-:-:S13]  /*0db0*/  ISETP.GE.U32.AND P0, PT, R4, R3, PT ;  /* 0x000000030400720c */ /* 0x000fda0003f06070 */
[----:B------:R-:W-:Y:S05]  /*0dc0*/  @P0 BRA `(.L_x_4229) ;  /* 0x0000000000300947 */ /* 0x000fea0003800000 */
[----:B0----5:R-:W0:Y:S01]  /*0dd0*/  LDC.64 R6, c[0x0][0x398] ;  /* 0x0000e600ff067b82 */ /* 0x021e220000000a00 */
[----:B------:R-:W-:Y:S02]  /*0de0*/  IMAD R5, R0, 0x400, R4 ;  /* 0x0000040000057824 */ /* 0x000fe400078e0204 */
[----:B------:R-:W-:Y:S02]  /*0df0*/  VIADD R4, R4, 0x80 ;  /* 0x0000008004047836 */ /* 0x000fe40000000000 */
[----:B0-----:R-:W-:-:S05]  /*0e00*/  IMAD.WIDE.U32 R6, R5, 0x8, R6 ;  /* 0x0000000805067825 */ /* 0x001fca00078e0006 */
[----:B------:R1:W-:Y:S02]  /*0e10*/  STG.E.64 desc[UR4][R6.64], R10 ;  /* 0x0000000a06007986 */ /* 0x0003e4000c101b04 */
.L_x_4228:
[----:B------:R-:W-:-:S13]  /*0e20*/  ISETP.GE.U32.AND P0, PT, R4, R3, PT ;  /* 0x000000030400720c */ /* 0x000fda0003f06070 */
[----:B------:R-:W-:Y:S05]  /*0e30*/  @P0 BRA `(.L_x_4230) ;  /* 0x0000000000300947 */ /* 0x000fea0003800000 */
[----:B01----:R-:W0:Y:S01]  /*0e40*/  LDC.64 R6, c[0x0][0x398] ;  /* 0x0000e600ff067b82 */ /* 0x003e220000000a00 */
[----:B------:R-:W-:Y:S02]  /*0e50*/  IMAD R5, R0, 0x400, R4 ;  /* 0x0000040000057824 */ /* 0x000fe400078e0204 */
[----:B------:R-:W-:Y:S02]  /*0e60*/  VIADD R4, R4, 0x80 ;  /* 0x0000008004047836 */ /* 0x000fe40000000000 */
[----:B0-----:R-:W-:-:S05]  /*0e70*/  IMAD.WIDE.U32 R6, R5, 0x8, R6 ;  /* 0x0000000805067825 */ /* 0x001fca00078e0006 */
[----:B------:R1:W-:Y:S02]  /*0e80*/  STG.E.64 desc[UR4][R6.64], R12 ;  /* 0x0000000c06007986 */ /* 0x0003e4000c101b04 */
.L_x_4229:
[----:B------:R-:W-:-:S13]  /*0e90*/  ISETP.GE.U32.AND P0, PT, R4, R3, PT ;  /* 0x000000030400720c */ /* 0x000fda0003f06070 */
[----:B------:R-:W-:Y:S05]  /*0ea0*/  @P0 BRA `(.L_x_4231) ;  /* 0x0000000000340947 */ /* 0x000fea0003800000 */
[----:B01---5:R-:W0:Y:S01]  /*0eb0*/  LDC.64 R6, c[0x0][0x398] ;  /* 0x0000e600ff067b82 */ /* 0x023e220000000a00 */
[----:B------:R-:W-:Y:S02]  /*0ec0*/  IMAD R5, R0, 0x400, R4 ;  /* 0x0000040000057824 */ /* 0x000fe400078e0204 */
[----:B------:R-:W-:Y:S02]  /*0ed0*/  VIADD R4, R4, 0x80 ;  /* 0x0000008004047836 */ /* 0x000fe40000000000 */
[----:B0-----:R-:W-:-:S05]  /*0ee0*/  IMAD.WIDE.U32 R6, R5, 0x8, R6 ;  /* 0x0000000805067825 */ /* 0x001fca00078e0006 */
[----:B------:R2:W-:Y:S02]  /*0ef0*/  STG.E.64 desc[UR4][R6.64], R14 ;  /* 0x0000000e06007986 */ /* 0x0005e4000c101b04 */
.L_x_4230:
[----:B------:R-:W-:-:S13]  /*0f00*/  ISETP.GE.U32.AND P0, PT, R4, R3, PT ;  /* 0x000000030400720c */ /* 0x000fda0003f06070 */
[----:B------:R-:W-:Y:S05]  /*0f10*/  @P0 BREAK.RELIABLE B1 ;  /* 0x0000000000010942 */ /* 0x000fea0003800100 */
[----:B------:R-:W-:Y:S05]  /*0f20*/  @P0 BRA `(.L_x_4232) ;  /* 0x0000000000300947 */ /* 0x000fea0003800000 */
[----:B012---:R-:W0:Y:S01]  /*0f30*/  LDC.64 R6, c[0x0][0x398] ;  /* 0x0000e600ff067b82 */ /* 0x007e220000000a00 */
[----:B------:R-:W-:Y:S02]  /*0f40*/  IMAD R5, R0, 0x400, R4 ;  /* 0x0000040000057824 */ /* 0x000fe400078e0204 */
[----:B------:R-:W-:Y:S02]  /*0f50*/  VIADD R4, R4, 0x80 ;  /* 0x0000008004047836 */ /* 0x000fe40000000000 */
[----:B0-----:R-:W-:-:S05]  /*0f60*/  IMAD.WIDE.U32 R6, R5, 0x8, R6 ;  /* 0x0000000805067825 */ /* 0x001fca00078e0006 */
[----:B------:R2:W-:Y:S02]  /*0f70*/  STG.E.64 desc[UR4][R6.64], R20 ;  /* 0x0000001406007986 */ /* 0x0005e4000c101b04 */
.L_x_4231:
[----:B------:R-:W-:Y:S05]  /*0f80*/  BSYNC.RELIABLE B1 ;  /* 0x0000000000017941 */ /* 0x000fea0003800100 */
.L_x_4226:
[----:B------:R-:W-:-:S13]  /*0f90*/  ISETP.GE.U32.AND P0, PT, R4, R3, PT ;  /* 0x000000030400720c */ /* 0x000fda0003f06070 */
[----:B012--5:R-:W0:Y:S01]  /*0fa0*/  @!P0 LDC.64 R6, c[0x0][0x398] ;  /* 0x0000e600ff068b82 */ /* 0x027e220000000a00 */
[----:B------:R-:W-:Y:S02]  /*0fb0*/  @!P0 IMAD R5, R0, 0x400, R4 ;  /* 0x0000040000058824 */ /* 0x000fe400078e0204 */
[----:B------:R-:W-:Y:S02]  /*0fc0*/  @!P0 VIADD R4, R4, 0x80 ;  /* 0x0000008004048836 */ /* 0x000fe40000000000 */
[----:B0-----:R-:W-:-:S05]  /*0fd0*/  @!P0 IMAD.WIDE.U32 R6, R5, 0x8, R6 ;  /* 0x0000000805068825 */ /* 0x001fca00078e0006 */
[----:B------:R3:W-:Y:S02]  /*0fe0*/  @!P0 STG.E.64 desc[UR4][R6.64], R18 ;  /* 0x0000001206008986 */ /* 0x0007e4000c101b04 */
.L_x_4232:
[----:B------:R-:W-:Y:S05]  /*0ff0*/  BSYNC.RECONVERGENT B0 ;  /* 0x0000000000007941 */ /* 0x000fea0003800200 */
.L_x_4225:
[----:B------:R-:W-:Y:S05]  /*1000*/  WARPSYNC.ALL ;  /* 0x0000000000007948 */ /* 0x000fea0003800000 */
[----:B------:R-:W-:-:S13]  /*1010*/  ISETP.GE.U32.AND P0, PT, R4, R3, PT ;  /* 0x000000030400720c */ /* 0x000fda0003f06070 */
[----:B------:R-:W-:Y:S05]  /*1020*/  @P0 EXIT ;  /* 0x000000000000094d */ /* 0x000fea0003800000 */
[----:B------:R-:W4:Y:S01]  /*1030*/  LDC.64 R2, c[0x0][0x398] ;  /* 0x0000e600ff027b82 */ /* 0x000f220000000a00 */
[----:B------:R-:W-:-:S04]  /*1040*/  IMAD R5, R0, 0x400, R4 ;  /* 0x0000040000057824 */ /* 0x000fc800078e0204 */
[----:B----4-:R-:W-:-:S05]  /*1050*/  IMAD.WIDE.U32 R2, R5, 0x8, R2 ;  /* 0x0000000805027825 */ /* 0x010fca00078e0002 */
[----:B------:R-:W-:Y:S01]  /*1060*/  STG.E.64 desc[UR4][R2.64], R16 ;  /* 0x0000001002007986 */ /* 0x000fe2000c101b04 */
[----:B------:R-:W-:Y:S05]  /*1070*/  EXIT ;  /* 0x000000000000794d */ /* 0x000fea0003800000 */
.L_x_4224:
[----:B------:R-:W0:Y:S01]  /*1080*/  S2R R2, SR_TID.X ;  /* 0x0000000000027919 */ /* 0x000e220000002100 */
[----:B------:R-:W1:Y:S01]  /*1090*/  LDCU.64 UR6, c[0x0][0x3a8] ;  /* 0x00007500ff0677ac */ /* 0x000e620008000a00 */
[----:B------:R-:W-:Y:S01]  /*10a0*/  IMAD.SHL.U32 R0, R0, 0x400, RZ ;  /* 0x0000040000007824 */ /* 0x000fe200078e00ff */
        /* <DEDUP_REMOVED lines=10> */
[----:B------:R-:W2:Y:S04]  /*1150*/  LDG.E.128 R16, desc[UR4][R22.64] ;  /* 0x0000000416107981 */ /* 0x000ea8000c1e1d00 */
[----:B------:R-:W5:Y:S01]  /*1160*/  LDG.E.128 R4, desc[UR4][R22.64+0x800] ;  /* 0x0008000416047981 */ /* 0x000f62000c1e1d00 */
[----:B---3--:R-:W-:-:S03]  /*1170*/  IMAD.WIDE.U32 R20, R0, 0x8, R20 ;  /* 0x0000000800147825 */ /* 0x008fc600078e0014 */
[----:B------:R-:W3:Y:S01]  /*1180*/  LDG.E.128 R8, desc[UR4][R22.64+0x1000] ;  /* 0x0010000416087981 */ /* 0x000ee2000c1e1d00 */
[----:B------:R-:W-:-:S05]  /*1190*/  IMAD.WIDE.U32 R20, R2, 0x10, R20 ;  /* 0x0000001002147825 */ /* 0x000fca00078e0014 */
[----:B------:R-:W3:Y:S01]  /*11a0*/  LDG.E.64 R14, desc[UR4][R20.64+0x8] ;  /* 0x00000804140e7981 */ /* 0x000ee2000c1e1b00 */
[----:B----4-:R-:W-:-:S04]  /*11b0*/  PRMT R13, R12, 0x7770, RZ ;  /* 0x000077700c0d7816 */ /* 0x010fc800000000ff */
[----:B------:R-:W-:Y:S02]  /*11c0*/  ISETP.NE.AND P2, PT, R13, RZ, PT ;  /* 0x000000ff0d00720c */ /* 0x000fe40003f45270 */
[----:B------:R-:W-:-:S04]  /*11d0*/  PRMT R12, R12, 0x7771, RZ ;  /* 0x000077710c0c7816 */ /* 0x000fc800000000ff */
[----:B------:R-:W-:-:S07]  /*11e0*/  ISETP.NE.AND P4, PT, R12, RZ, PT ;  /* 0x000000ff0c00720c */ /* 0x000fce0003f85270 */
[----:B------:R-:W2:Y:S02]  /*11f0*/  @P2 LDC.64 R12, c[0x0][0x388] ;  /* 0x0000e200ff0c2b82 */ /* 0x000ea40000000a00 */
[----:B--2---:R-:W-:-:S04]  /*1200*/  @P2 LEA R12, P0, R16, R12, 0x3 ;  /* 0x0000000c100c2211 */ /* 0x004fc800078018ff */
[----:B------:R-:W-:Y:S02]  /*1210*/  @P2 LEA.HI.X R13, R16, R13, R17, 0x3, P0 ;  /* 0x0000000d100d2211 */ /* 0x000fe400000f1c11 */
[----:B------:R-:W-:-:S04]  /*1220*/  PRMT R16, R3, 0x7770, RZ ;  /* 0x0000777003107816 */ /* 0x000fc800000000ff */
[----:B------:R-:W-:Y:S01]  /*1230*/  ISETP.NE.AND P3, PT, R16, RZ, PT ;  /* 0x000000ff1000720c */ /* 0x000fe20003f65270 */
[----:B------:R-:W2:Y:S01]  /*1240*/  @P2 LDG.E.64 R12, desc[UR4][R12.64] ;  /* 0x000000040c0c2981 */ /* 0x000ea2000c1e1b00 */
[----:B------:R-:W0:Y:S01]  /*1250*/  @P4 LDC.64 R16, c[0x0][0x388] ;  /* 0x0000e200ff104b82 */ /* 0x000e220000000a00 */
[----:B------:R-:W-:Y:S02]  /*1260*/  PRMT R3, R3, 0x7771, RZ ;  /* 0x0000777103037816 */ /* 0x000fe400000000ff */
[----:B0-----:R-:W-:-:S04]  /*1270*/  @P4 LEA R26, P0, R18, R16, 0x3 ;  /* 0x00000010121a4211 */ /* 0x001fc800078018ff */
[----:B------:R-:W-:-:S04]  /*1280*/  @P4 LEA.HI.X R27, R18, R17, R19, 0x3, P0 ;  /* 0x00000011121b4211 */ /* 0x000fc800000f1c13 */
[----:B------:R-:W0:Y:S01]  /*1290*/  @P3 LDC.64 R16, c[0x0][0x388] ;  /* 0x0000e200ff103b82 */ /* 0x000e220000000a00 */
[----:B------:R-:W-:Y:S02]  /*12a0*/  ISETP.NE.AND P5, PT, R3, RZ, PT ;  /* 0x000000ff0300720c */ /* 0x000fe40003fa5270 */
[C---:B-----5:R-:W-:Y:S01]  /*12b0*/  PRMT R3, R24.reuse, 0x7770, RZ ;  /* 0x0000777018037816 */ /* 0x060fe200000000ff */
[----:B---3--:R1:W2:Y:S01]  /*12c0*/  @P4 LDG.E.64 R14, desc[UR4][R26.64] ;  /* 0x000000041a0e4981 */ /* 0x0082a2000c1e1b00 */
[----:B------:R-:W-:Y:S02]  /*12d0*/  PRMT R24, R24, 0x7771, RZ ;  /* 0x0000777118187816 */ /* 0x000fe400000000ff */
[----:B------:R-:W-:Y:S02]  /*12e0*/  ISETP.NE.AND P1, PT, R3, RZ, PT ;  /* 0x000000ff0300720c */ /* 0x000fe40003f25270 */
[----:B------:R-:W3:Y:S05]  /*12f0*/  LDG.E.U16 R3, desc[UR4][R28.64+0x300] ;  /* 0x000300041c037981 */ /* 0x000eea000c1e1500 */
[----:B------:R-:W4:Y:S01]  /*1300*/  @P5 LDC.64 R18, c[0x0][0x388] ;  /* 0x0000e200ff125b82 */ /* 0x000f220000000a00 */
[----:B0-----:R-:W-:-:S04]  /*1310*/  @P3 LEA R16, P0, R4, R16, 0x3 ;  /* 0x0000001004103211 */ /* 0x001fc800078018ff */
[----:B------:R-:W-:Y:S02]  /*1320*/  @P3 LEA.HI.X R17, R4, R17, R5, 0x3, P0 ;  /* 0x0000001104113211 */ /* 0x000fe400000f1c05 */
[----:B------:R-:W-:Y:S01]  /*1330*/  ISETP.NE.AND P0, PT, R24, RZ, PT ;  /* 0x000000ff1800720c */ /* 0x000fe20003f05270 */
[----:B------:R-:W0:-:S12]  /*1340*/  @P1 LDC.64 R4, c[0x0][0x388] ;  /* 0x0000e200ff041b82 */ /* 0x000e180000000a00 */
[----:B-1----:R-:W1:Y:S01]  /*1350*/  @P0 LDC.64 R26, c[0x0][0x388] ;  /* 0x0000e200ff1a0b82 */ /* 0x002e620000000a00 */
[----:B----4-:R-:W-:-:S04]  /*1360*/  @P5 LEA R18, P6, R6, R18, 0x3 ;  /* 0x0000001206125211 */ /* 0x010fc800078c18ff */
[----:B------:R-:W-:Y:S02]  /*1370*/  @P5 LEA.HI.X R19, R6, R19, R7, 0x3, P6 ;  /* 0x0000001306135211 */ /* 0x000fe400030f1c07 */
[----:B0-----:R-:W-:-:S04]  /*1380*/  @P1 LEA R24, P6, R8, R4, 0x3 ;  /* 0x0000000408181211 */ /* 0x001fc800078c18ff */
[----:B------:R-:W-:Y:S02]  /*1390*/  @P1 LEA.HI.X R25, R8, R5, R9, 0x3, P6 ;  /* 0x0000000508191211 */ /* 0x000fe400030f1c09 */
[----:B------:R-:W4:Y:S01]  /*13a0*/  LDG.E.128 R4, desc[UR4][R20.64+0x800] ;  /* 0x0008000414047981 */ /* 0x000f22000c1e1d00 */
[----:B-1----:R-:W-:-:S04]  /*13b0*/  @P0 LEA R26, P4, R10, R26, 0x3 ;  /* 0x0000001a0a1a0211 */ /* 0x002fc800078818ff */
[----:B------:R-:W-:Y:S02]  /*13c0*/  @P0 LEA.HI.X R27, R10, R27, R11, 0x3, P4 ;  /* 0x0000001b0a1b0211 */ /* 0x000fe400020f1c0b */
[----:B------:R0:W5:Y:S04]  /*13d0*/  LDG.E.128 R8, desc[UR4][R22.64+0x1800] ;  /* 0x0018000416087981 */ /* 0x000168000c1e1d00 */
[----:B------:R-:W2:Y:S01]  /*13e0*/  @!P2 LDG.E.64 R12, desc[UR4][R20.64] ;  /* 0x00000004140ca981 */ /* 0x000ea2000c1e1b00 */
[----:B---3--:R-:W-:-:S04]  /*13f0*/  PRMT R28, R3, 0x7770, RZ ;  /* 0x00007770031c7816 */ /* 0x008fc800000000ff */
[----:B------:R-:W-:-:S13]  /*1400*/  ISETP.NE.AND P4, PT, R28, RZ, PT ;  /* 0x000000ff1c00720c */ /* 0x000fda0003f85270 */
[----:B0-----:R-:W5:Y:S01]  /*1410*/  @P4 LDC.64 R22, c[0x0][0x388] ;  /* 0x0000e200ff164b82 */ /* 0x001f620000000a00 */
[----:B----4-:R-:W3:Y:S04]  /*1420*/  @P3 LDG.E.64 R4, desc[UR4][R16.64] ;  /* 0x0000000410043981 */ /* 0x010ee8000c1e1b00 */
[----:B------:R-:W3:Y:S04]  /*1430*/  @P5 LDG.E.64 R6, desc[UR4][R18.64] ;  /* 0x0000000412065981 */ /* 0x000ee8000c1e1b00 */
[----:B------:R-:W4:Y:S01]  /*1440*/  LDG.E.128 R16, desc[UR4][R20.64+0x1000] ;  /* 0x0010000414107981 */ /* 0x000f22000c1e1d00 */
[----:B-----5:R-:W-:-:S04]  /*1450*/  @P4 LEA R28, P5, R8, R22, 0x3 ;  /* 0x00000016081c4211 */ /* 0x020fc800078a18ff */
[----:B------:R-:W-:Y:S02]  /*1460*/  @P4 LEA.HI.X R29, R8, R23, R9, 0x3, P5 ;  /* 0x00000017081d4211 */ /* 0x000fe400028f1c09 */
[----:B------:R-:W5:Y:S01]  /*1470*/  LDG.E.128 R20, desc[UR4][R20.64+0x1800] ;  /* 0x0018000414147981 */ /* 0x000f62000c1e1d00 */
[----:B------:R-:W-:-:S04]  /*1480*/  PRMT R3, R3, 0x7771, RZ ;  /* 0x0000777103037816 */ /* 0x000fc800000000ff */
[----:B------:R-:W-:-:S13]  /*1490*/  ISETP.NE.AND P3, PT, R3, RZ, PT ;  /* 0x000000ff0300720c */ /* 0x000fda0003f65270 */
[----:B------:R-:W0:Y:S01]  /*14a0*/  @P3 LDC.64 R8, c[0x0][0x388] ;  /* 0x0000e200ff083b82 */ /* 0x000e220000000a00 */
[----:B----4-:R-:W4:Y:S01]  /*14b0*/  @P1 LDG.E.64 R16, desc[UR4][R24.64] ;  /* 0x0000000418101981 */ /* 0x010f22000c1e1b00 */
[----:B0-----:R-:W-:-:S03]  /*14c0*/  @P3 LEA R8, P1, R10, R8, 0x3 ;  /* 0x000000080a083211 */ /* 0x001fc600078218ff */
[----:B------:R-:W4:Y:S01]  /*14d0*/  @P0 LDG.E.64 R18, desc[UR4][R26.64] ;  /* 0x000000041a120981 */ /* 0x000f22000c1e1b00 */
[----:B------:R-:W-:Y:S02]  /*14e0*/  @P3 LEA.HI.X R9, R10, R9, R11, 0x3, P1 ;  /* 0x000000090a093211 */ /* 0x000fe400008f1c0b */
[----:B------:R-:W0:Y:S01]  /*14f0*/  LDC.64 R10, c[0x0][0x398] ;  /* 0x0000e600ff0a7b82 */ /* 0x000e220000000a00 */
[----:B-----5:R-:W5:Y:S04]  /*1500*/  @P4 LDG.E.64 R20, desc[UR4][R28.64] ;  /* 0x000000041c144981 */ /* 0x020f68000c1e1b00 */
[----:B------:R-:W5:Y:S01]  /*1510*/  @P3 LDG.E.64 R22, desc[UR4][R8.64] ;  /* 0x0000000408163981 */ /* 0x000f62000c1e1b00 */
[----:B0-----:R-:W-:-:S04]  /*1520*/  IMAD.WIDE.U32 R10, R0, 0x8, R10 ;  /* 0x00000008000a7825 */ /* 0x001fc800078e000a */
[----:B------:R-:W-:-:S05]  /*1530*/  IMAD.WIDE.U32 R10, R2, 0x10, R10 ;  /* 0x00000010020a7825 */ /* 0x000fca00078e000a */
[----:B--2---:R-:W-:Y:S04]  /*1540*/  STG.E.128 desc[UR4][R10.64], R12 ;  /* 0x0000000c0a007986 */ /* 0x004fe8000c101d04 */
[----:B---3--:R-:W-:Y:S04]  /*1550*/  STG.E.128 desc[UR4][R10.64+0x800], R4 ;  /* 0x000800040a007986 */ /* 0x008fe8000c101d04 */
[----:B----4-:R-:W-:Y:S04]  /*1560*/  STG.E.128 desc[UR4][R10.64+0x1000], R16 ;  /* 0x001000100a007986 */ /* 0x010fe8000c101d04 */
[----:B-----5:R-:W-:Y:S01]  /*1570*/  STG.E.128 desc[UR4][R10.64+0x1800], R20 ;  /* 0x001800140a007986 */ /* 0x020fe2000c101d04 */
[----:B------:R-:W-:Y:S05]  /*1580*/  EXIT ;  /* 0x000000000000794d */ /* 0x000fea0003800000 */
.L_x_4233:
        /* <DEDUP_REMOVED lines=15> */
.L_x_41775:


//--------------------- .text._ZN2at6native29vectorized_elementwise_kernelILi4EZZZNS0_28launch_masked_scatter_kernelERKNS_10TensorBaseES4_S4_S4_ENKUlvE_clEvENKUlvE7_clEvEUlN3c107complexIfEEblE_St5arrayIPcLm4EEEEviT0_T1_ --------------------------
	.section	.text._ZN2at6native29vectorized_elementwise_kernelILi4EZZZNS0_28launch_masked_scatter_kernelERKNS_10TensorBaseES4_S4_S4_ENKUlvE_clEvENKUlvE7_clEvEUlN3c107complexIfEEblE_St5arrayIPcLm4EEEEviT0_T1_,"ax",@progbits
	.align	128
        .global         _ZN2at6native29vectorized_elementwise_kernelILi4EZZZNS0_28launch_masked_scatter_kernelERKNS_10TensorBaseES4_S4_S4_ENKUlvE_clEvENKUlvE7_clEvEUlN3c107complexIfEEblE_St5arrayIPcLm4EEEEviT0_T1_
        .type           _ZN2at6native29vectorized_elementwise_kernelILi4EZZZNS0_28launch_masked_scatter_kernelERKNS_10TensorBaseES4_S4_S4_ENKUlvE_clEvENKUlvE7_clEvEUlN3c107complexIfEEblE_St5arrayIPcLm4EEEEviT0_T1_,@function
        .size           _ZN2at6native29vectorized_elementwise_kernelILi4EZZZNS0_28launch_masked_scatter_kernelERKNS_10TensorBaseES4_S4_S4_ENKUlvE_clEvENKUlvE7_clEvEUlN3c107complexIfEEblE_St5arrayIPcLm4EEEEviT0_T1_,(.L_x_41776 - _ZN2at6native29vectorized_elementwise_kernelILi4EZZZNS0_28launch_masked_scatter_kernelERKNS_10TensorBaseES4_S4_S4_ENKUlvE_clEvENKUlvE7_clEvEUlN3c107complexIfEEblE_St5arrayIPcLm4EEEEviT0_T1_)
        .other          _ZN2at6native29vectorized_elementwise_kernelILi4EZZZNS0_28launch_masked_scatter_kernelERKNS_10TensorBaseES4_S4_S4_ENKUlvE_clEvENKUlvE7_clEvEUlN3c107complexIfEEblE_St5arrayIPcLm4EEEEviT0_T1_,@"STO_CUDA_ENTRY STV_DEFAULT"
_ZN2at6native29vectorized_elementwise_kernelILi4EZZZNS0_28launch_masked_scatter_kernelERKNS_10TensorBaseES4_S4_S4_ENKUlvE_clEvENKUlvE7_clEvEUlN3c107complexIfEEblE_St5arrayIPcLm4EEEEviT0_T1_:
.text._ZN2at6native29vectorized_elementwise_kernelILi4EZZZNS0_28launch_masked_scatter_kernelERKNS_10TensorBaseES4_S4_S4_ENKUlvE_clEvENKUlvE7_clEvEUlN3c107complexIfEEblE_St5arrayIPcLm4EEEEviT0_T1_:
        /* <DEDUP_REMOVED lines=219> */
.L_x_4237:
[----:B------:R-:W-:-:S13]  /*0db0*/  ISETP.GE.U32.AND P0, PT, R4, R3, PT ;  /* 0x000000030400720c */ /* 0x000fda0003f06070 */
[----:B------:R-:W-:Y:S05]  /*0dc0*/  @P0 BRA `(.L_x_4239) ;  /* 0x0000000000300947 */ /* 0x000fea0003800000 */
[----:B0----5:R-:W0:Y:S01]  /*0dd0*/  LDC.64 R6, c[0x0][0x398] ;  /* 0x0000e600ff067b82 */ /* 0x021e220000000a00 */
[----:B------:R-:W-:Y:S02]  /*0de0*/  IMAD R5, R0, 0x400, R4 ;  /* 0x0000040000057824 */ /* 0x000fe400078e0204 */
[----:B------:R-:W-:Y:S02]  /*0df0*/  VIADD R4, R4, 0x80 ;  /* 0x0000008004047836 */ /* 0x000fe40000000000 */
[----:B0-----:R-:W-:-:S05]  /*0e00*/  IMAD.WIDE.U32 R6, R5, 0x8, R6 ;  /* 0x0000000805067825 */ /* 0x001fca00078e0006 */
[----:B------:R1:W-:Y:S02]  /*0e10*/  STG.E.64 desc[UR4][R6.64], R10 ;  /* 0x0000000a06007986 */ /* 0x0003e4000c101b04 */
.L_x_4238:
[----:B------:R-:W-:-:S13]  /*0e20*/  ISETP.GE.U32.AND P0, PT, R4, R3, PT ;  /* 0x000000030400720c */ /* 0x000fda0003f06070 */
[----:B------:R-:W-:Y:S05]  /*0e30*/  @P0 BRA `(.L_x_4240) ;  /* 0x0000000000300947 */ /* 0x000fea0003800000 */
[----:B01----:R-:W0:Y:S01]  /*0e40*/  LDC.64 R6, c[0x0][0x398] ;  /* 0x0000e600ff067b82 */ /* 0x003e220000000a00 */
[----:B------:R-:W-:Y:S02]  /*0e50*/  IMAD R5, R0, 0x400, R4 ;  /* 0x0000040000057824 */ /* 0x000fe400078e0204 */
[----:B------:R-:W-:Y:S02]  /*0e60*/  VIADD R4, R4, 0x80 ;  /* 0x0000008004047836 */ /* 0x000fe40000000000 */
[----:B0-----:R-:W-:-:S05]  /*0e70*/  IMAD.WIDE.U32 R6, R5, 0x8, R6 ;  /* 0x0000000805067825 */ /* 0x001fca00078e0006 */
[----:B------:R1:W-:Y:S02]  /*0e80*/  STG.E.64 desc[UR4][R6.64], R12 ;  /* 0x0000000c06007986 */ /* 0x0003e4000c101b04 */
.L_x_4239:
[----:B------:R-:W-:-:S13]  /*0e90*/  ISETP.GE.U32.AND P0, PT, R4, R3, PT ;  /* 0x000000030400720c */ /* 0x000fda0003f06070 */
[----:B------:R-:W-:Y:S05]  /*0ea0*/  @P0 BRA `(.L_x_4241) ;  /* 0x0000000000340947 */ /* 0x000fea0003800000 */
[----:B01---5:R-:W0:Y:S01]  /*0eb0*/  LDC.64 R6, c[0x0][0x398] ;  /* 0x0000e600ff067b82 */ /* 0x023e220000000a00 */
[----:B------:R-:W-:Y:S02]  /*0ec0*/  IMAD R5, R0, 0x400, R4 ;  /* 0x0000040000057824 */ /* 0x000fe400078e0204 */
[----:B------:R-:W-:Y:S02]  /*0ed0*/  VIADD R4, R4, 0x80 ;  /* 0x0000008004047836 */ /* 0x000fe40000000000 */
[----:B0-----:R-:W-:-:S05]  /*0ee0*/  IMAD.WIDE.U32 R6, R5, 0x8, R6 ;  /* 0x0000000805067825 */ /* 0x001fca00078e0006 */
[----:B------:R2:W-:Y:S02]  /*0ef0*/  STG.E.64 desc[UR4][R6.64], R14 ;  /* 0x0000000e06007986 */ /* 0x0005e4000c101b04 */
.L_x_4240:
        /* <DEDUP_REMOVED lines=8> */
.L_x_4241:
[----:B------:R-:W-:Y:S05]  /*0f80*/  BSYNC.RELIABLE B1 ;  /* 0x0000000000017941 */ /* 0x000fea0003800100 */
.L_x_4236:
[----:B------:R-:W-:-:S13]  /*0f90*/  ISETP.GE.U32.AND P0, PT, R4, R3, PT ;  /* 0x000000030400720c */ /* 0x000fda0003f06070 */
[----:B012--5:R-:W0:Y:S01]  /*0fa0*/  @!P0 LDC.64 R6, c[0x0][0x398] ;  /* 0x0000e600ff068b82 */ /* 0x027e220000000a00 */
[----:B------:R-:W-:Y:S02]  /*0fb0*/  @!P0 IMAD R5, R0, 0x400, R4 ;  /* 0x0000040000058824 */ /* 0x000fe400078e0204 */
[----:B------:R-:W-:Y:S02]  /*0fc0*/  @!P0 VIADD R4, R4, 0x80 ;  /* 0x0000008004048836 */ /* 0x000fe40000000000 */
[----:B0-----:R-:W-:-:S05]  /*0fd0*/  @!P0 IMAD.WIDE.U32 R6, R5, 0x8, R6 ;  /* 0x0000000805068825 */ /* 0x001fca00078e0006 */
[----:B------:R3:W-:Y:S02]  /*0fe0*/  @!P0 STG.E.64 desc[UR4][R6.64], R18 ;  /* 0x0000001206008986 */ /* 0x0007e4000c101b04 */
.L_x_4242:
[----:B------:R-:W-:Y:S05]  /*0ff0*/  BSYNC.RECONVERGENT B0 ;  /* 0x0000000000007941 */ /* 0x000fea0003800200 */
.L_x_4235:
        /* <DEDUP_REMOVED lines=8> */
.L_x_4234:
        /* <DEDUP_REMOVED lines=8> */
[----:B------:R-:W4:Y:S01]  /*1100*/  LDG.E R3, desc[UR4][R12.64] ;  /* 0x000000040c037981 */ /* 0x000f22000c1e1900 */
[----:B--2---:R-:W-:-:S04]  /*1110*/  IMAD.WIDE.U32 R28, R0, 0x8, R28 ;  /* 0x00000008001c7825 */ /* 0x004fc800078e001c */
[----:B------:R-:W-:-:S05]  /*1120*/  IMAD.WIDE.U32 R28, R2, 0x20, R28 ;  /* 0x00000020021c7825 */ /* 0x000fca00078e001c */
[----:B------:R-:W2:Y:S01]  /*1130*/  LDG.E.128 R4, desc[UR4][R28.64] ;  /* 0x000000041c047981 */ /* 0x000ea2000c1e1d00 */
[----:B---3--:R-:W-:-:S03]  /*1140*/  IMAD.WIDE.U32 R20, R0, 0x8, R20 ;  /* 0x0000000800147825 */ /* 0x008fc600078e0014 */
[----:B------:R-:W3:Y:S01]  /*1150*/  LDG.E.128 R8, desc[UR4][R28.64+0x10] ;  /* 0x000010041c087981 */ /* 0x000ee2000c1e1d00 */
[----:B------:R-:W-:-:S05]  /*1160*/  IMAD.WIDE.U32 R20, R2, 0x20, R20 ;  /* 0x0000002002147825 */ /* 0x000fca00078e0014 */
[----:B------:R-:W5:Y:S01]  /*1170*/  LDG.E.64 R18, desc[UR4][R20.64+0x8] ;  /* 0x0000080414127981 */ /* 0x000f62000c1e1b00 */
[C---:B----4-:R-:W-:Y:S02]  /*1180*/  PRMT R15, R3.reuse, 0x7770, RZ ;  /* 0x00007770030f7816 */ /* 0x050fe400000000ff */
[----:B------:R-:W-:Y:S02]  /*1190*/  PRMT R14, R3, 0x7771, RZ ;  /* 0x00007771030e7816 */ /* 0x000fe400000000ff */
[----:B------:R-:W-:Y:S02]  /*11a0*/  ISETP.NE.AND P1, PT, R15, RZ, PT ;  /* 0x000000ff0f00720c */ /* 0x000fe40003f25270 */
[----:B------:R-:W-:Y:S02]  /*11b0*/  ISETP.NE.AND P3, PT, R14, RZ, PT ;  /* 0x000000ff0e00720c */ /* 0x000fe40003f65270 */
[C---:B------:R-:W-:Y:S02]  /*11c0*/  PRMT R14, R3.reuse, 0x7772, RZ ;  /* 0x00007772030e7816 */ /* 0x040fe400000000ff */
[----:B------:R-:W-:-:S02]  /*11d0*/  PRMT R3, R3, 0x7773, RZ ;  /* 0x0000777303037816 */ /* 0x000fc400000000ff */
[----:B------:R-:W-:Y:S02]  /*11e0*/  ISETP.NE.AND P0, PT, R14, RZ, PT ;  /* 0x000000ff0e00720c */ /* 0x000fe40003f05270 */
[----:B------:R-:W-:Y:S02]  /*11f0*/  ISETP.NE.AND P2, PT, R3, RZ, PT ;  /* 0x000000ff0300720c */ /* 0x000fe40003f45270 */
[----:B------:R0:W4:Y:S01]  /*1200*/  LDG.E R3, desc[UR4][R12.64+0x200] ;  /* 0x000200040c037981 */ /* 0x000122000c1e1900 */
[----:B------:R-:W2:Y:S08]  /*1210*/  @P1 LDC.64 R16, c[0x0][0x388] ;  /* 0x0000e200ff101b82 */ /* 0x000eb00000000a00 */
[----:B------:R-:W1:Y:S08]  /*1220*/  @P3 LDC.64 R22, c[0x0][0x388] ;  /* 0x0000e200ff163b82 */ /* 0x000e700000000a00 */
[----:B------:R-:W3:Y:S01]  /*1230*/  @P0 LDC.64 R14, c[0x0][0x388] ;  /* 0x0000e200ff0e0b82 */ /* 0x000ee20000000a00 */
[----:B--2---:R-:W-:-:S07]  /*1240*/  @P1 LEA R16, P4, R4, R16, 0x3 ;  /* 0x0000001004101211 */ /* 0x004fce00078818ff */
[----:B0-----:R-:W0:Y:S01]  /*1250*/  @P2 LDC.64 R12, c[0x0][0x388] ;  /* 0x0000e200ff0c2b82 */ /* 0x001e220000000a00 */
[----:B------:R-:W-:Y:S02]  /*1260*/  @P1 LEA.HI.X R17, R4, R17, R5, 0x3, P4 ;  /* 0x0000001104111211 */ /* 0x000fe400020f1c05 */
[----:B-1----:R-:W-:-:S04]  /*1270*/  @P3 LEA R26, P5, R6, R22, 0x3 ;  /* 0x00000016061a3211 */ /* 0x002fc800078a18ff */
[----:B------:R-:W2:Y:S01]  /*1280*/  @P1 LDG.E.64 R16, desc[UR4][R16.64] ;  /* 0x0000000410101981 */ /* 0x000ea2000c1e1b00 */
[----:B------:R-:W-:-:S03]  /*1290*/  @P3 LEA.HI.X R27, R6, R23, R7, 0x3, P5 ;  /* 0x00000017061b3211 */ /* 0x000fc600028f1c07 */
[----:B------:R-:W2:Y:S01]  /*12a0*/  LDG.E.128 R4, desc[UR4][R20.64+0x10] ;  /* 0x0000100414047981 */ /* 0x000ea2000c1e1d00 */
[----:B---3--:R-:W-:-:S03]  /*12b0*/  @P0 LEA R24, P4, R8, R14, 0x3 ;  /* 0x0000000e08180211 */ /* 0x008fc600078818ff */
[----:B-----5:R4:W3:Y:S01]  /*12c0*/  @P3 LDG.E.64 R18, desc[UR4][R26.64] ;  /* 0x000000041a123981 */ /* 0x0208e2000c1e1b00 */
[----:B------:R-:W-:Y:S02]  /*12d0*/  @P0 LEA.HI.X R25, R8, R15, R9, 0x3, P4 ;  /* 0x0000000f08190211 */ /* 0x000fe400020f1c09 */
[----:B0-----:R-:W-:-:S04]  /*12e0*/  @P2 LEA R22, P5, R10, R12, 0x3 ;  /* 0x0000000c0a162211 */ /* 0x001fc800078a18ff */
[----:B------:R-:W-:Y:S02]  /*12f0*/  @P2 LEA.HI.X R23, R10, R13, R11, 0x3, P5 ;  /* 0x0000000d0a172211 */ /* 0x000fe400028f1c0b */
[----:B------:R-:W5:Y:S01]  /*1300*/  LDG.E.ENL2.256 R12, R8, desc[UR4][R28.64+0x1000] ;  /* 0xfe0080041c08797e */ /* 0x000f62000812190c */
[----:B----4-:R-:W-:-:S04]  /*1310*/  PRMT R26, R3, 0x7772, RZ ;  /* 0x00007772031a7816 */ /* 0x010fc800000000ff */
[----:B------:R-:W-:Y:S01]  /*1320*/  ISETP.NE.AND P3, PT, R26, RZ, PT ;  /* 0x000000ff1a00720c */ /* 0x000fe20003f65270 */
[----:B------:R-:W3:Y:S04]  /*1330*/  @!P1 LDG.E.64 R16, desc[UR4][R20.64] ;  /* 0x0000000414109981 */ /* 0x000ee8000c1e1b00 */
[----:B--2---:R0:W3:Y:S04]  /*1340*/  @P0 LDG.E.64 R4, desc[UR4][R24.64] ;  /* 0x0000000418040981 */ /* 0x0040e8000c1e1b00 */
[----:B------:R-:W3:Y:S04]  /*1350*/  @P2 LDG.E.64 R6, desc[UR4][R22.64] ;  /* 0x0000000416062981 */ /* 0x000ee8000c1e1b00 */
[----:B0-----:R-:W5:Y:S02]  /*1360*/  @P3 LDC.64 R24, c[0x0][0x388] ;  /* 0x0000e200ff183b82 */ /* 0x001f640000000a00 */
[----:B-----5:R-:W-:-:S04]  /*1370*/  @P3 LEA R28, P0, R12, R24, 0x3 ;  /* 0x000000180c1c3211 */ /* 0x020fc800078018ff */
[----:B------:R-:W-:Y:S02]  /*1380*/  @P3 LEA.HI.X R29, R12, R25, R13, 0x3, P0 ;  /* 0x000000190c1d3211 */ /* 0x000fe400000f1c0d */
[----:B------:R-:W2:Y:S01]  /*1390*/  LDG.E.ENL2.256 R24, R20, desc[UR4][R20.64+0x1000] ;  /* 0xfe0080041414797e */ /* 0x000ea20008121918 */
[----:B------:R-:W-:-:S04]  /*13a0*/  PRMT R12, R3, 0x7773, RZ ;  /* 0x00007773030c7816 */ /* 0x000fc800000000ff */
[----:B------:R-:W-:-:S13]  /*13b0*/  ISETP.NE.AND P2, PT, R12, RZ, PT ;  /* 0x000000ff0c00720c */ /* 0x000fda0003f45270 */
[----:B------:R-:W0:Y:S02]  /*13c0*/  @P2 LDC.64 R12, c[0x0][0x388] ;  /* 0x0000e200ff0c2b82 */ /* 0x000e240000000a00 */
[----:B0-----:R-:W-:-:S04]  /*13d0*/  @P2 LEA R12, P0, R14, R12, 0x3 ;  /* 0x0000000c0e0c2211 */ /* 0x001fc800078018ff */
[----:B------:R-:W-:Y:S02]  /*13e0*/  @P2 LEA.HI.X R13, R14, R13, R15, 0x3, P0 ;  /* 0x0000000d0e0d2211 */ /* 0x000fe400000f1c0f */
[----:B------:R-:W-:-:S04]  /*13f0*/  PRMT R14, R3, 0x7771, RZ ;  /* 0x00007771030e7816 */ /* 0x000fc800000000ff */
[----:B------:R-:W-:-:S13]  /*1400*/  ISETP.NE.AND P1, PT, R14, RZ, PT ;  /* 0x000000ff0e00720c */ /* 0x000fda0003f25270 */
[----:B------:R-:W0:Y:S01]  /*1410*/  @P1 LDC.64 R14, c[0x0][0x388] ;  /* 0x0000e200ff0e1b82 */ /* 0x000e220000000a00 */
[----:B------:R-:W-:-:S04]  /*1420*/  PRMT R3, R3, 0x7770, RZ ;  /* 0x0000777003037816 */ /* 0x000fc800000000ff */
[----:B------:R-:W-:Y:S01]  /*1430*/  ISETP.NE.AND P0, PT, R3, RZ, PT ;  /* 0x000000ff0300720c */ /* 0x000fe20003f05270 */
[----:B--2---:R-:W2:Y:S01]  /*1440*/  @P3 LDG.E.64 R24, desc[UR4][R28.64] ;  /* 0x000000041c183981 */ /* 0x004ea2000c1e1b00 */
[----:B0-----:R-:W-:-:S03]  /*1450*/  @P1 LEA R14, P3, R10, R14, 0x3 ;  /* 0x0000000e0a0e1211 */ /* 0x001fc600078618ff */
[----:B------:R-:W2:Y:S01]  /*1460*/  @P2 LDG.E.64 R26, desc[UR4][R12.64] ;  /* 0x000000040c1a2981 */ /* 0x000ea2000c1e1b00 */
[----:B------:R-:W-:-:S07]  /*1470*/  @P1 LEA.HI.X R15, R10, R15, R11, 0x3, P3 ;  /* 0x0000000f0a0f1211 */ /* 0x000fce00018f1c0b */
[----:B------:R-:W0:Y:S01]  /*1480*/  @P0 LDC.64 R10, c[0x0][0x388] ;  /* 0x0000e200ff0a0b82 */ /* 0x000e220000000a00 */
[----:B------:R-:W2:Y:S01]  /*1490*/  @P1 LDG.E.64 R22, desc[UR4][R14.64] ;  /* 0x000000040e161981 */ /* 0x000ea2000c1e1b00 */
[----:B0-----:R-:W-:-:S04]  /*14a0*/  @P0 LEA R10, P3, R8, R10, 0x3 ;  /* 0x0000000a080a0211 */ /* 0x001fc800078618ff */
[----:B------:R-:W-:Y:S02]  /*14b0*/  @P0 LEA.HI.X R11, R8, R11, R9, 0x3, P3 ;  /* 0x0000000b080b0211 */ /* 0x000fe400018f1c09 */
[----:B------:R-:W0:Y:S03]  /*14c0*/  LDC.64 R8, c[0x0][0x398] ;  /* 0x0000e600ff087b82 */ /* 0x000e260000000a00 */
[----:B------:R-:W2:Y:S01]  /*14d0*/  @P0 LDG.E.64 R20, desc[UR4][R10.64] ;  /* 0x000000040a140981 */ /* 0x000ea2000c1e1b00 */
[----:B0-----:R-:W-:-:S04]  /*14e0*/  IMAD.WIDE.U32 R8, R0, 0x8, R8 ;  /* 0x0000000800087825 */ /* 0x001fc800078e0008 */
[----:B------:R-:W-:-:S05]  /*14f0*/  IMAD.WIDE.U32 R8, R2, 0x20, R8 ;  /* 0x0000002002087825 */ /* 0x000fca00078e0008 */
[----:B---3--:R-:W-:Y:S04]  /*1500*/  STG.E.ENL2.256 desc[UR4][R8.64], R16, R4 ;  /* 0xf80000100804797f */ /* 0x008fe8000f121804 */
[----:B--2---:R-:W-:Y:S01]  /*1510*/  STG.E.ENL2.256 desc[UR4][R8.64+0x1000], R20, R24 ;  /* 0xf80080140818797f */ /* 0x004fe2000f121804 */
[----:B------:R-:W-:Y:S05]  /*1520*/  EXIT ;  /* 0x000000000000794d */ /* 0x000fea0003800000 */
.L_x_4243:
        /* <DEDUP_REMOVED lines=13> */
.L_x_41776:


//--------------------- .text._ZN2at6native29vectorized_elementwise_kernelILi8EZZZNS0_28launch_masked_scatter_kernelERKNS_10TensorBaseES4_S4_S4_ENKUlvE_clEvENKUlvE7_clEvEUlN3c107complexIfEEblE_St5arrayIPcLm4EEEEviT0_T1_ --------------------------
	.section	.text._ZN2at6native29vectorized_elementwise_kernelILi8EZZZNS0_28launch_masked_scatter_kernelERKNS_10TensorBaseES4_S4_S4_ENKUlvE_clEvENKUlvE7_clEvEUlN3c107complexIfEEblE_St5arrayIPcLm4EEEEviT0_T1_,"ax",@progbits
	.align	128
        .global         _ZN2at6native29vectorized_elementwise_kernelILi8EZZZNS0_28launch_masked_scatter_kernelERKNS_10TensorBaseES4_S4_S4_ENKUlvE_clEvENKUlvE7_clEvEUlN3c107complexIfEEblE_St5arrayIPcLm4EEEEviT0_T1_
        .type           _ZN2at6native29vectorized_elementwise_kernelILi8EZZZNS0_28launch_masked_scatter_kernelERKNS_10TensorBaseES4_S4_S4_ENKUlvE_clEvENKUlvE7_clEvEUlN3c107complexIfEEblE_St5arrayIPcLm4EEEEviT0_T1_,@function
        .size           _ZN2at6native29vectorized_elementwise_kernelILi8EZZZNS0_28launch_masked_scatter_kernelERKNS_10TensorBaseES4_S4_S4_ENKUlvE_clEvENKUlvE7_clEvEUlN3c107complexIfEEblE_St5arrayIPcLm4EEEEviT0_T1_,(.L_x_41777 - _ZN2at6native29vectorized_elementwise_kernelILi8EZZZNS0_28launch_masked_scatter_kernelERKNS_10TensorBaseES4_S4_S4_ENKUlvE_clEvENKUlvE7_clEvEUlN3c107complexIfEEblE_St5arrayIPcLm4EEEEviT0_T1_)
        .other          _ZN2at6native29vectorized_elementwise_kernelILi8EZZZNS0_28launch_masked_scatter_kernelERKNS_10TensorBaseES4_S4_S4_ENKUlvE_clEvENKUlvE7_clEvEUlN3c107complexIfEEblE_St5arrayIPcLm4EEEEviT0_T1_,@"STO_CUDA_ENTRY STV_DEFAULT"
_ZN2at6native29vectorized_elementwise_kernelILi8EZZZNS0_28launch_masked_scatter_kernelERKNS_10TensorBaseES4_S4_S4_ENKUlvE_clEvENKUlvE7_clEvEUlN3c107complexIfEEblE_St5arrayIPcLm4EEEEviT0_T1_:
.text._ZN2at6native29vectorized_elementwise_kernelILi8EZZZNS0_28launch_masked_scatter_kernelERKNS_10TensorBaseES4_S4_S4_ENKUlvE_clEvENKUlvE7_clEvEUlN3c107complexIfEEblE_St5arrayIPcLm4EEEEviT0_T1_:
[----:B------:R-:W-:Y:S01]  /*0000*/  LDC R1, c[0x0][0x37c] ;  /* 0x0000df00ff017b82 */ /* 0x000fe20000000800 */
[----:B------:R-:W-:Y:S05]  /*0010*/  EXIT ;  /* 0x000000000000794d */ /* 0x000fea0003800000 */
.L_x_4244:
        /* <DEDUP_REMOVED lines=14> */
.L_x_41777:


//--------------------- .text._ZN2at6native18elementwise_kernelILi128ELi4EZNS0_15gpu_kernel_implIZZZNS0_28launch_masked_scatter_kernelERKNS_10TensorBaseES5_S5_S5_ENKUlvE_clEvENKUlvE6_clEvEUlN3c107complexIdEEblE_EEvRNS_18TensorIteratorBaseERKT_EUliE_EEviT1_ --------------------------
	.section	.text._ZN2at6native18elementwise_kernelILi128ELi4EZNS0_15gpu_kernel_implIZZZNS0_28launch_masked_scatter_kernelERKNS_10TensorBaseES5_S5_S5_ENKUlvE_clEvENKUlvE6_clEvEUlN3c107complexIdEEblE_EEvRNS_18TensorIteratorBaseERKT_EUliE_EEviT1_,"ax",@progbits
	.align	128
        .global         _ZN2at6native18elementwise_kernelILi128ELi4EZNS0_15gpu_kernel_implIZZZNS0_28launch_masked_scatter_kernelERKNS_10TensorBaseES5_S5_S5_ENKUlvE_clEvENKUlvE6_clEvEUlN3c107complexIdEEblE_EEvRNS_18TensorIteratorBaseERKT_EUliE_EEviT1_
        .type           _ZN2at6native18elementwise_kernelILi128ELi4EZNS0_15gpu_kernel_implIZZZNS0_28launch_masked_scatter_kernelERKNS_10TensorBaseES5_S5_S5_ENKUlvE_clEvENKUlvE6_clEvEUlN3c107complexIdEEblE_EEvRNS_18TensorIteratorBaseERKT_EUliE_EEviT1_,@function
        .size           _ZN2at6native18elementwise_kernelILi128ELi4EZNS0_15gpu_kernel_implIZZZNS0_28launch_masked_scatter_kernelERKNS_10TensorBaseES5_S5_S5_ENKUlvE_clEvENKUlvE6_clEvEUlN3c107complexIdEEblE_EEvRNS_18TensorIteratorBaseERKT_EUliE_EEviT1_,(.L_x_41778 - _ZN2at6native18elementwise_kernelILi128ELi4EZNS0_15gpu_kernel_implIZZZNS0_28launch_masked_scatter_kernelERKNS_10TensorBaseES5_S5_S5_ENKUlvE_clEvENKUlvE6_clEvEUlN3c107complexIdEEblE_EEvRNS_18TensorIteratorBaseERKT_EUliE_EEviT1_)
        .other          _ZN2at6native18elementwise_kernelILi128ELi4EZNS0_15gpu_kernel_implIZZZNS0_28launch_masked_scatter_kernelERKNS_10TensorBaseES5_S5_S5_ENKUlvE_clEvENKUlvE6_clEvEUlN3c107complexIdEEblE_EEvRNS_18TensorIteratorBaseERKT_EUliE_EEviT1_,@"STO_CUDA_ENTRY STV_DEFAULT"
_ZN2at6native18elementwise_kernelILi128ELi4EZNS0_15gpu_kernel_implIZZZNS0_28launch_masked_scatter_kernelERKNS_10TensorBaseES5_S5_S5_ENKUlvE_clEvENKUlvE6_clEvEUlN3c107complexIdEEblE_EEvRNS_18TensorIteratorBaseERKT_EUliE_EEviT1_:
.text._ZN2at6native18elementwise_kernelILi128ELi4EZNS0_15gpu_kernel_implIZZZNS0_28launch_masked_scatter_kernelERKNS_10TensorBaseES5_S5_S5_ENKUlvE_clEvENKUlvE6_clEvEUlN3c107complexIdEEblE_EEvRNS_18TensorIteratorBaseERKT_EUliE_EEviT1_:
        /* <DEDUP_REMOVED lines=398> */
.L_x_4247:
        /* <DEDUP_REMOVED lines=16> */
[----:B------:R-:W-:Y:S01]  /*19e0*/  CS2R R18, SRZ ;  /* 0x0000000000127805 */ /* 0x000fe2000001ff00 */
[----:B--2---:R4:W0:Y:S02]  /*19f0*/  I2F.F64.S16 R16, R2 ;  /* 0x0000000200107312 */ /* 0x0048240000101c00 */
[----:B0---4-:R-:W-:Y:S05]  /*1a00*/  BRA `(.L_x_4254) ;  /* 0x0000000c00e87947 */ /* 0x011fea0003800000 */
.L_x_4252:
[----:B------:R-:W2:Y:S01]  /*1a10*/  LDG.E.U8 R2, desc[UR36][R2.64] ;  /* 0x0000002402027981 */ /* 0x000ea2000c1e1100 */
[----:B------:R-:W-:Y:S01]  /*1a20*/  CS2R R18, SRZ ;  /* 0x0000000000127805 */ /* 0x000fe2000001ff00 */
[----:B--2---:R4:W0:Y:S02]  /*1a30*/  I2F.F64.U16 R16, R2 ;  /* 0x0000000200107312 */ /* 0x0048240000101800 */
[----:B0---4-:R-:W-:Y:S05]  /*1a40*/  BRA `(.L_x_4254) ;  /* 0x0000000c00d87947 */ /* 0x011fea0003800000 */
.L_x_4251:
[----:B------:R-:W-:-:S09]  /*1a50*/  UISETP.NE.AND UP0, UPT, UR4, 0x2, UPT ;  /* 0x000000020400788c */ /* 0x000fd2000bf05270 */
[----:B------:R-:W-:Y:S05]  /*1a60*/  BRA.U !UP0, `(.L_x_4255) ;  /* 0x0000000108307547 */ /* 0x000fea000b800000 */
[----:B------:R-:W-:-:S09]  /*1a70*/  UISETP.NE.AND UP0, UPT, UR4, 0x3, UPT ;  /* 0x000000030400788c */ /* 0x000fd2000bf05270 */
[----:B------:R-:W-:Y:S05]  /*1a80*/  BRA.U !UP0, `(.L_x_4256) ;  /* 0x0000000108187547 */ /* 0x000fea000b800000 */
[----:B------:R-:W-:-:S09]  /*1a90*/  UISETP.NE.AND UP0, UPT, UR4, 0x4, UPT ;  /* 0x000000040400788c */ /* 0x000fd2000bf05270 */
[----:B------:R-:W-:Y:S05]  /*1aa0*/  BRA.U UP0, `(.L_x_4253) ;  /* 0x0000000d00247547 */ /* 0x000fea000b800000 */
[----:B------:R-:W2:Y:S01]  /*1ab0*/  LDG.E.64 R16, desc[UR36][R2.64] ;  /* 0x0000002402107981 */ /* 0x000ea2000c1e1b00 */
[----:B------:R-:W-:Y:S01]  /*1ac0*/  CS2R R18, SRZ ;  /* 0x0000000000127805 */ /* 0x000fe2000001ff00 */
[----:B--2---:R-:W4:Y:S02]  /*1ad0*/  I2F.F64.S64 R16, R16 ;  /* 0x0000001000107312 */ /* 0x004f240000301c00 */
[----:B----4-:R-:W-:Y:S05]  /*1ae0*/  BRA `(.L_x_4254) ;  /* 0x0000000c00b07947 */ /* 0x010fea0003800000 */
.L_x_4256:
[----:B------:R-:W2:Y:S01]  /*1af0*/  LDG.E R2, desc[UR36][R2.64] ;  /* 0x0000002402027981 */ /* 0x000ea2000c1e1900 */
[----:B------:R-:W-:Y:S01]  /*1b00*/  CS2R R18, SRZ ;  /* 0x0000000000127805 */ /* 0x000fe2000001ff00 */
[----:B--2---:R4:W0:Y:S02]  /*1b10*/  I2F.F64 R16, R2 ;  /* 0x0000000200107312 */ /* 0x0048240000201c00 */
[----:B0---4-:R-:W-:Y:S05]  /*1b20*/  BRA `(.L_x_4254) ;  /* 0x0000000c00a07947 */ /* 0x011fea0003800000 */
.L_x_4255:
[----:B------:R-:W2:Y:S01]  /*1b30*/  LDG.E.U16 R2, desc[UR36][R2.64] ;  /* 0x0000002402027981 */ /* 0x000ea2000c1e1500 */
[----:B------:R-:W-:Y:S01]  /*1b40*/  CS2R R18, SRZ ;  /* 0x0000000000127805 */ /* 0x000fe2000001ff00 */
[----:B--2---:R4:W0:Y:S02]  /*1b50*/  I2F.F64.S16 R16, R2 ;  /* 0x0000000200107312 */ /* 0x0048240000101c00 */
[----:B0---4-:R-:W-:Y:S05]  /*1b60*/  BRA `(.L_x_4254) ;  /* 0x0000000c00907947 */ /* 0x011fea0003800000 */
.L_x_4250:
[----:B------:R-:W-:-:S09]  /*1b70*/  UISETP.GT.AND UP0, UPT, UR4, 0x6, UPT ;  /* 0x000000060400788c */ /* 0x000fd2000bf04270 */
[----:B------:R-:W-:Y:S05]  /*1b80*/  BRA.U UP0, `(.L_x_4257) ;  /* 0x00000001003c7547 */ /* 0x000fea000b800000 */
[----:B------:R-:W-:-:S09]  /*1b90*/  UISETP.NE.AND UP0, UPT, UR4, 0x5, UPT ;  /* 0x000000050400788c */ /* 0x000fd2000bf05270 */
[----:B------:R-:W-:Y:S05]  /*1ba0*/  BRA.U !UP0, `(.L_x_4258) ;  /* 0x00000001081c7547 */ /* 0x000fea000b800000 */
[----:B------:R-:W-:-:S09]  /*1bb0*/  UISETP.NE.AND UP0, UPT, UR4, 0x6, UPT ;  /* 0x000000060400788c */ /* 0x000fd2000bf05270 */
[----:B------:R-:W-:Y:S05]  /*1bc0*/  BRA.U UP0, `(.L_x_4253) ;  /* 0x0000000900dc7547 */ /* 0x000fea000b800000 */
[----:B------:R-:W2:Y:S01]  /*1bd0*/  LDG.E R16, desc[UR36][R2.64] ;  /* 0x0000002402107981 */ /* 0x000ea2000c1e1900 */
[----:B------:R-:W-:Y:S01]  /*1be0*/  CS2R R18, SRZ ;  /* 0x0000000000127805 */ /* 0x000fe2000001ff00 */
[----:B--2---:R-:W-:-:S06]  /*1bf0*/  FMUL.FTZ R16, R16, 1 ;  /* 0x3f80000010107820 */ /* 0x004fcc0000410000 */
[----:B------:R-:W3:Y:S02]  /*1c00*/  F2F.F64.F32 R16, R16 ;  /* 0x0000001000107310 */ /* 0x000ee40000201800 */
[----:B---3--:R-:W-:Y:S05]  /*1c10*/  BRA `(.L_x_4254) ;  /* 0x0000000c00647947 */ /* 0x008fea0003800000 */
.L_x_4258:
[----:B------:R-:W2:Y:S01]  /*1c20*/  LDG.E.U16 R0, desc[UR36][R2.64] ;  /* 0x0000002402007981 */ /* 0x000ea2000c1e1500 */
[----:B------:R-:W-:Y:S01]  /*1c30*/  CS2R R18, SRZ ;  /* 0x0000000000127805 */ /* 0x000fe2000001ff00 */
[----:B--2---:R-:W-:-:S05]  /*1c40*/  HADD2.F32 R0, -RZ, R0.H0_H0 ;  /* 0x20000000ff007230 */ /* 0x004fca0000004100 */
[----:B------:R-:W-:-:S04]  /*1c50*/  FMUL.FTZ R0, R0, 1 ;  /* 0x3f80000000007820 */ /* 0x000fc80000410000 */
[----:B------:R3:W4:Y:S02]  /*1c60*/  F2F.F64.F32 R16, R0 ;  /* 0x0000000000107310 */ /* 0x0007240000201800 */
[----:B---34-:R-:W-:Y:S05]  /*1c70*/  BRA `(.L_x_4254) ;  /* 0x0000000c004c7947 */ /* 0x018fea0003800000 */
.L_x_4257:
[----:B------:R-:W-:-:S09]  /*1c80*/  UISETP.NE.AND UP0, UPT, UR4, 0x7, UPT ;  /* 0x000000070400788c */ /* 0x000fd2000bf05270 */
[----:B------:R-:W-:Y:S05]  /*1c90*/  BRA.U !UP0, `(.L_x_4259) ;  /* 0x0000000108687547 */ /* 0x000fea000b800000 */
[----:B------:R-:W-:-:S09]  /*1ca0*/  UISETP.NE.AND UP0, UPT, UR4, 0x8, UPT ;  /* 0x000000080400788c */ /* 0x000fd2000bf05270 */
[----:B------:R-:W-:Y:S05]  /*1cb0*/  BRA.U !UP0, `(.L_x_4260) ;  /* 0x0000000108307547 */ /* 0x000fea000b800000 */
[----:B------:R-:W-:-:S09]  /*1cc0*/  UISETP.NE.AND UP0, UPT, UR4, 0x9, UPT ;  /* 0x000000090400788c */ /* 0x000fd2000bf05270 */
[----:B------:R-:W-:Y:S05]  /*1cd0*/  BRA.U UP0, `(.L_x_4253) ;  /* 0x0000000900987547 */ /* 0x000fea000b800000 */
[----:B------:R-:W2:Y:S02]  /*1ce0*/  LDG.E.64 R2, desc[UR36][R2.64] ;  /* 0x0000002402027981 */ /* 0x000ea4000c1e1b00 */
[----:B--2---:R-:W-:Y:S01]  /*1cf0*/  FMUL.FTZ R16, R2, 1 ;  /* 0x3f80000002107820 */ /* 0x004fe20000410000 */
[----:B------:R-:W-:-:S05]  /*1d00*/  FMUL.FTZ R18, R3, 1 ;  /* 0x3f80000003127820 */ /* 0x000fca0000410000 */
[----:B------:R-:W4:-:S15]  /*1d10*/  F2F.F64.F32 R16, R16 ;  /* 0x0000001000107310 */ /* 0x000f1e0000201800 */
[----:B------:R-:W-:-:S15]  /*1d20*/  NOP ;  /* 0x0000000000007918 */ /* 0x000fde0000000000 */
[----:B------:R-:W-:-:S15]  /*1d30*/  NOP ;  /* 0x0000000000007918 */ /* 0x000fde0000000000 */
[----:B------:R-:W-:-:S15]  /*1d40*/  NOP ;  /* 0x0000000000007918 */ /* 0x000fde0000000000 */
[----:B------:R-:W-:-:S04]  /*1d50*/  NOP ;  /* 0x0000000000007918 */ /* 0x000fc80000000000 */
[----:B------:R-:W0:Y:S02]  /*1d60*/  F2F.F64.F32 R18, R18 ;  /* 0x0000001200127310 */ /* 0x000e240000201800 */
[----:B0---4-:R-:W-:Y:S05]  /*1d70*/  BRA `(.L_x_4254) ;  /* 0x0000000c000c7947 */ /* 0x011fea0003800000 */
.L_x_4260:
[----:B------:R-:W2:Y:S02]  /*1d80*/  LDG.E R2, desc[UR36][R2.64] ;  /* 0x0000002402027981 */ /* 0x000ea4000c1e1900 */
[----:B--2---:R-:W-:-:S05]  /*1d90*/  HADD2.F32 R0, -RZ, R2.H0_H0 ;  /* 0x20000002ff007230 */ /* 0x004fca0000004100 */
[----:B------:R-:W-:Y:S01]  /*1da0*/  FMUL.FTZ R16, R0, 1 ;  /* 0x3f80000000107820 */ /* 0x000fe20000410000 */
[----:B------:R-:W-:-:S05]  /*1db0*/  HADD2.F32 R0, -RZ, R2.H1_H1 ;  /* 0x30000002ff007230 */ /* 0x000fca0000004100 */
[----:B------:R-:W-:Y:S01]  /*1dc0*/  FMUL.FTZ R0, R0, 1 ;  /* 0x3f80000000007820 */ /* 0x000fe20000410000 */
[----:B------:R-:W4:-:S15]  /*1dd0*/  F2F.F64.F32 R16, R16 ;  /* 0x0000001000107310 */ /* 0x000f1e0000201800 */
[----:B------:R-:W-:-:S15]  /*1de0*/  NOP ;  /* 0x0000000000007918 */ /* 0x000fde0000000000 */
[----:B------:R-:W-:-:S15]  /*1df0*/  NOP ;  /* 0x0000000000007918 */ /* 0x000fde0000000000 */
[----:B------:R-:W-:-:S15]  /*1e00*/  NOP ;  /* 0x0000000000007918 */ /* 0x000fde0000000000 */
[----:B------:R-:W-:-:S04]  /*1e10*/  NOP ;  /* 0x0000000000007918 */ /* 0x000fc80000000000 */
[----:B------:R0:W1:Y:S02]  /*1e20*/  F2F.F64.F32 R18, R0 ;  /* 0x0000000000127310 */ /* 0x0000640000201800 */
[----:B01--4-:R-:W-:Y:S05]  /*1e30*/  BRA `(.L_x_4254) ;  /* 0x0000000800dc7947 */ /* 0x013fea0003800000 */
.L_x_4259:
[----:B------:R3:W5:Y:S01]  /*1e40*/  LDG.E.64 R16, desc[UR36][R2.64] ;  /* 0x0000002402107981 */ /* 0x000762000c1e1b00 */
[----:B------:R-:W-:Y:S01]  /*1e50*/  CS2R R18, SRZ ;  /* 0x0000000000127805 */ /* 0x000fe2000001ff00 */
[----:B------:R-:W-:Y:S06]  /*1e60*/  BRA `(.L_x_4254) ;  /* 0x0000000800d07947 */ /* 0x000fec0003800000 */
.L_x_4249:
        /* <DEDUP_REMOVED lines=9> */
[----:B------:R-:W-:Y:S01]  /*1f00*/  CS2R R18, SRZ ;  /* 0x0000000000127805 */ /* 0x000fe2000001ff00 */
[----:B------:R-:W-:Y:S01]  /*1f10*/  IMAD.MOV.U32 R16, RZ, RZ, RZ ;  /* 0x000000ffff107224 */ /* 0x000fe200078e00ff */
[----:B--2---:R-:W-:-:S04]  /*1f20*/  ISETP.NE.AND P0, PT, R2, RZ, PT ;  /* 0x000000ff0200720c */ /* 0x004fc80003f05270 */
[----:B------:R-:W-:Y:S01]  /*1f30*/  FSEL R17, RZ, 1.875, !P0 ;  /* 0x3ff00000ff117808 */ /* 0x000fe20004000000 */
[----:B------:R-:W-:Y:S08]  /*1f40*/  BRA `(.L_x_4254) ;  /* 0x0000000800987947 */ /* 0x000ff00003800000 */
.L_x_4263:
[----:B------:R2:W5:Y:S01]  /*1f50*/  LDG.E.128 R16, desc[UR36][R2.64] ;  /* 0x0000002402107981 */ /* 0x000562000c1e1d00 */
[----:B------:R-:W-:Y:S05]  /*1f60*/  BRA `(.L_x_4254) ;  /* 0x0000000800907947 */ /* 0x000fea0003800000 */
.L_x_4262:
[----:B------:R-:W-:-:S09]  /*1f70*/  UISETP.NE.AND UP0, UPT, UR4, 0xf, UPT ;  /* 0x0000000f0400788c */ /* 0x000fd2000bf05270 */
[----:B------:R-:W-:Y:S05]  /*1f80*/  BRA.U !UP0, `(.L_x_4264) ;  /* 0x0000000108a47547 */ /* 0x000fea000b800000 */
[----:B------:R-:W-:-:S09]  /*1f90*/  UISETP.NE.AND UP0, UPT, UR4, 0x17, UPT ;  /* 0x000000170400788c */ /* 0x000fd2000bf05270 */
[----:B------:R-:W-:Y:S05]  /*1fa0*/  BRA.U !UP0, `(.L_x_4265) ;  /* 0x0000000108607547 */ /* 0x000fea000b800000 */
[----:B------:R-:W-:-:S09]  /*1fb0*/  UISETP.NE.AND UP0, UPT, UR4, 0x18, UPT ;  /* 0x000000180400788c */ /* 0x000fd2000bf05270 */
[----:B------:R-:W-:Y:S05]  /*1fc0*/  BRA.U UP0, `(.L_x_4253) ;  /* 0x0000000500dc7547 */ /* 0x000fea000b800000 */
[----:B------:R-:W2:Y:S01]  /*1fd0*/  LDG.E.U8 R0, desc[UR36][R2.64] ;  /* 0x0000002402007981 */ /* 0x000ea2000c1e1100 */
[----:B------:R-:W-:Y:S01]  /*1fe0*/  HFMA2 R6, -RZ, RZ, 0, 1.847743988037109375e-06 ;  /* 0x0000001fff067431 */ /* 0x000fe200000001ff */
[----:B------:R-:W-:Y:S01]  /*1ff0*/  CS2R R18, SRZ ;  /* 0x0000000000127805 */ /* 0x000fe2000001ff00 */
        /* <DEDUP_REMOVED lines=15> */
[----:B------:R-:W-:-:S05]  /*20f0*/  LOP3.LUT R5, R5, 0x80000000, R0, 0xf8, !PT ;  /* 0x8000000005057812 */ /* 0x000fca00078ef800 */
[----:B------:R-:W-:-:S04]  /*2100*/  FMUL.FTZ R5, R5, 1 ;  /* 0x3f80000005057820 */ /* 0x000fc80000410000 */
[----:B------:R2:W3:Y:S02]  /*2110*/  F2F.F64.F32 R16, R5 ;  /* 0x0000000500107310 */ /* 0x0004e40000201800 */
[----:B--23--:R-:W-:Y:S05]  /*2120*/  BRA `(.L_x_4254) ;  /* 0x0000000800207947 */ /* 0x00cfea0003800000 */
.L_x_4265:
[----:B------:R-:W2:Y:S01]  /*2130*/  LDG.E.U8 R2, desc[UR36][R2.64] ;  /* 0x0000002402027981 */ /* 0x000ea2000c1e1100 */
[----:B------:R-:W-:Y:S01]  /*2140*/  CS2R R18, SRZ ;  /* 0x0000000000127805 */ /* 0x000fe2000001ff00 */
        /* <DEDUP_REMOVED lines=9> */
[----:B------:R-:W-:-:S05]  /*21e0*/  LOP3.LUT R0, R0, 0x80000000, R5, 0xf8, !PT ;  /* 0x8000000000007812 */ /* 0x000fca00078ef805 */
[----:B------:R-:W-:-:S04]  /*21f0*/  FMUL.FTZ R0, R0, 1 ;  /* 0x3f80000000007820 */ /* 0x000fc80000410000 */
[----:B------:R2:W3:Y:S02]  /*2200*/  F2F.F64.F32 R16, R0 ;  /* 0x0000000000107310 */ /* 0x0004e40000201800 */
[----:B--23--:R-:W-:Y:S05]  /*2210*/  BRA `(.L_x_4254) ;  /* 0x0000000400e47947 */ /* 0x00cfea0003800000 */
.L_x_4264:
[----:B------:R-:W2:Y:S01]  /*2220*/  LDG.E.U16 R0, desc[UR36][R2.64] ;  /* 0x0000002402007981 */ /* 0x000ea2000c1e1500 */
[----:B------:R-:W-:Y:S02]  /*2230*/  CS2R R18, SRZ ;  /* 0x0000000000127805 */ /* 0x000fe4000001ff00 */
[----:B--2---:R-:W-:-:S05]  /*2240*/  SHF.L.U32 R0, R0, 0x10, RZ ;  /* 0x0000001000007819 */ /* 0x004fca00000006ff */
[----:B------:R-:W-:-:S04]  /*2250*/  FMUL.FTZ R0, R0, 1 ;  /* 0x3f80000000007820 */ /* 0x000fc80000410000 */
[----:B------:R2:W3:Y:S02]  /*2260*/  F2F.F64.F32 R16, R0 ;  /* 0x0000000000107310 */ /* 0x0004e40000201800 */
[----:B--23--:R-:W-:Y:S05]  /*2270*/  BRA `(.L_x_4254) ;  /* 0x0000000400cc7947 */ /* 0x00cfea0003800000 */
.L_x_4261:
        /* <DEDUP_REMOVED lines=9> */
[----:B------:R-:W-:Y:S01]  /*2310*/  CS2R R18, SRZ ;  /* 0x0000000000127805 */ /* 0x000fe2000001ff00 */
[----:B--2---:R2:W3:Y:S02]  /*2320*/  I2F.F64.U16 R16, R2 ;  /* 0x0000000200107312 */ /* 0x0044e40000101800 */
[----:B--23--:R-:W-:Y:S05]  /*2330*/  BRA `(.L_x_4254) ;  /* 0x00000004009c7947 */ /* 0x00cfea0003800000 */
.L_x_4268:
[----:B------:R-:W2:Y:S01]  /*2340*/  LDG.E.U8 R3, desc[UR36][R2.64] ;  /* 0x0000002402037981 */ /* 0x000ea2000c1e1100 */
[----:B------:R-:W-:Y:S02]  /*2350*/  CS2R R18, SRZ ;  /* 0x0000000000127805 */ /* 0x000fe4000001ff00 */
[----:B------:R-:W-:Y:S02]  /*2360*/  CS2R R16, SRZ ;  /* 0x0000000000107805 */ /* 0x000fe4000001ff00 */
[----:B--2---:R-:W-:-:S13]  /*2370*/  ISETP.NE.AND P0, PT, R3, RZ, PT ;  /* 0x000000ff0300720c */ /* 0x004fda0003f05270 */
[----:B------:R-:W-:Y:S05]  /*2380*/  @!P0 BRA `(.L_x_4254) ;  /* 0x0000000400888947 */ /* 0x000fea0003800000 */
[----:B------:R-:W-:-:S13]  /*2390*/  ISETP.NE.AND P0, PT, R3, 0x80, PT ;  /* 0x000000800300780c */ /* 0x000fda0003f05270 */
[----:B------:R-:W-:Y:S02]  /*23a0*/  @!P0 IMAD.MOV.U32 R16, RZ, RZ, 0x20000000 ;  /* 0x20000000ff108424 */ /* 0x000fe400078e00ff */
        /* <DEDUP_REMOVED lines=15> */
.L_x_4270:
[----:B------:R-:W-:Y:S05]  /*24a0*/  BSYNC.RECONVERGENT B0 ;  /* 0x0000000000007941 */ /* 0x000fea0003800200 */
.L_x_4269:
[----:B------:R-:W-:Y:S01]  /*24b0*/  IMAD.SHL.U32 R0, R0, 0x100000, RZ ;  /* 0x0010000000007824 */ /* 0x000fe200078e00ff */
[----:B------:R-:W-:-:S04]  /*24c0*/  LEA R2, R2, 0x3b800000, 0x17 ;  /* 0x3b80000002027811 */ /* 0x000fc800078eb8ff */
[----:B------:R-:W-:-:S05]  /*24d0*/  LOP3.LUT R0, R2, R0, R7, 0xfe, !PT ;  /* 0x0000000002007212 */ /* 0x000fca00078efe07 */
[----:B------:R-:W-:-:S04]  /*24e0*/  FMUL.FTZ R0, R0, 1 ;  /* 0x3f80000000007820 */ /* 0x000fc80000410000 */
[----:B------:R2:W3:Y:S02]  /*24f0*/  F2F.F64.F32 R16, R0 ;  /* 0x0000000000107310 */ /* 0x0004e40000201800 */
[----:B--23--:R-:W-:Y:S05]  /*2500*/  BRA `(.L_x_4254) ;  /* 0x0000000400287947 */ /* 0x00cfea0003800000 */
.L_x_4267:
        /* <DEDUP_REMOVED lines=22> */
.L_x_4272:
[----:B------:R-:W-:Y:S05]  /*2670*/  BSYNC.RECONVERGENT B0 ;  /* 0x0000000000007941 */ /* 0x000fea0003800200 */
.L_x_4271:
[----:B------:R-:W-:Y:S01]  /*2680*/  IMAD.SHL.U32 R0, R0, 0x200000, RZ ;  /* 0x0020000000007824 */ /* 0x000fe200078e00ff */
[----:B------:R-:W-:-:S04]  /*2690*/  LEA R2, R2, 0x37800000, 0x17 ;  /* 0x3780000002027811 */ /* 0x000fc800078eb8ff */
[----:B------:R-:W-:-:S05]  /*26a0*/  LOP3.LUT R0, R2, R0, R7, 0xfe, !PT ;  /* 0x0000000002007212 */ /* 0x000fca00078efe07 */
[----:B------:R-:W-:-:S04]  /*26b0*/  FMUL.FTZ R0, R0, 1 ;  /* 0x3f80000000007820 */ /* 0x000fc80000410000 */
[----:B------:R2:W3:Y:S02]  /*26c0*/  F2F.F64.F32 R16, R0 ;  /* 0x0000000000107310 */ /* 0x0004e40000201800 */
[----:B--23--:R-:W-:Y:S05]  /*26d0*/  BRA `(.L_x_4254) ;  /* 0x0000000000b47947 */ /* 0x00cfea0003800000 */
.L_x_4266:
[----:B------:R-:W-:-:S09]  /*26e0*/  UISETP.NE.AND UP0, UPT, UR4, 0x1c, UPT ;  /* 0x0000001c0400788c */ /* 0x000fd2000bf05270 */
[----:B------:R-:W-:Y:S05]  /*26f0*/  BRA.U !UP0, `(.L_x_4273) ;  /* 0x0000000108a07547 */ /* 0x000fea000b800000 */
[----:B------:R-:W-:-:S09]  /*2700*/  UISETP.NE.AND UP0, UPT, UR4, 0x1d, UPT ;  /* 0x0000001d0400788c */ /* 0x000fd2000bf05270 */
[----:B------:R-:W-:Y:S05]  /*2710*/  BRA.U !UP0, `(.L_x_4274) ;  /* 0x0000000108887547 */ /* 0x000fea000b800000 */
[----:B------:R-:W-:-:S09]  /*2720*/  UISETP.NE.AND UP0, UPT, UR4, 0x2c, UPT ;  /* 0x0000002c0400788c */ /* 0x000fd2000bf05270 */
[----:B------:R-:W-:Y:S05]  /*2730*/  BRA.U !UP0, `(.L_x_4275) ;  /* 0x00000001084c7547 */ /* 0x000fea000b800000 */
.L_x_4253:
        /* <DEDUP_REMOVED lines=16> */
.L_x_4276:
[----:B------:R-:W-:Y:S02]  /*2840*/  CS2R R16, SRZ ;  /* 0x0000000000107805 */ /* 0x000fe4000001ff00 */
[----:B------:R-:W-:Y:S01]  /*2850*/  CS2R R18, SRZ ;  /* 0x0000000000127805 */ /* 0x000fe2000001ff00 */
[----:B------:R-:W-:Y:S06]  /*2860*/  BRA `(.L_x_4254) ;  /* 0x0000000000507947 */ /* 0x000fec0003800000 */
.L_x_4275:
[----:B------:R-:W2:Y:S01]  /*2870*/  LDG.E.U8 R0, desc[UR36][R2.64] ;  /* 0x0000002402007981 */ /* 0x000ea2000c1e1100 */
[----:B------:R-:W-:Y:S01]  /*2880*/  HFMA2 R16, -RZ, RZ, 0, 0 ;  /* 0x00000000ff107431 */ /* 0x000fe200000001ff */
[----:B------:R-:W-:Y:S01]  /*2890*/  CS2R R18, SRZ ;  /* 0x0000000000127805 */ /* 0x000fe2000001ff00 */
[----:B------:R-:W-:Y:S01]  /*28a0*/  IMAD.MOV.U32 R17, RZ, RZ, 0x38000000 ;  /* 0x38000000ff117424 */ /* 0x000fe200078e00ff */
[----:B--2---:R-:W-:-:S13]  /*28b0*/  ISETP.NE.AND P0, PT, R0, RZ, PT ;  /* 0x000000ff0000720c */ /* 0x004fda0003f05270 */
[----:B------:R-:W-:Y:S05]  /*28c0*/  @!P0 BRA `(.L_x_4254) ;  /* 0x0000000000388947 */ /* 0x000fea0003800000 */
[----:B------:R-:W-:-:S13]  /*28d0*/  ISETP.NE.AND P0, PT, R0, 0xff, PT ;  /* 0x000000ff0000780c */ /* 0x000fda0003f05270 */
[----:B------:R-:W-:Y:S01]  /*28e0*/  @P0 IMAD.SHL.U32 R0, R0, 0x800000, RZ ;  /* 0x0080000000000824 */ /* 0x000fe200078e00ff */
[----:B------:R-:W-:Y:S01]  /*28f0*/  @!P0 MOV R17, 0x7ff80000 ;  /* 0x7ff8000000118802 */ /* 0x000fe20000000f00 */
[----:B------:R-:W-:Y:S02]  /*2900*/  @!P0 IMAD.MOV.U32 R16, RZ, RZ, 0x20000000 ;  /* 0x20000000ff108424 */ /* 0x000fe400078e00ff */
[----:B------:R-:W-:-:S04]  /*2910*/  @P0 FMUL.FTZ R0, R0, 1 ;  /* 0x3f80000000000820 */ /* 0x000fc80000410000 */
[----:B------:R2:W3:Y:S02]  /*2920*/  @P0 F2F.F64.F32 R16, R0 ;  /* 0x0000000000100310 */ /* 0x0004e40000201800 */
[----:B--23--:R-:W-:Y:S05]  /*2930*/  BRA `(.L_x_4254) ;  /* 0x00000000001c7947 */ /* 0x00cfea0003800000 */
.L_x_4274:
[----:B------:R-:W2:Y:S01]  /*2940*/  LDG.E.64 R16, desc[UR36][R2.64] ;  /* 0x0000002402107981 */ /* 0x000ea2000c1e1b00 */
[----:B------:R-:W-:Y:S01]  /*2950*/  CS2R R18, SRZ ;  /* 0x0000000000127805 */ /* 0x000fe2000001ff00 */
[----:B--2---:R-:W2:Y:S02]  /*2960*/  I2F.F64.U64 R16, R16 ;  /* 0x0000001000107312 */ /* 0x004ea40000301800 */
[----:B--2---:R-:W-:Y:S05]  /*2970*/  BRA `(.L_x_4254) ;  /* 0x00000000000c7947 */ /* 0x004fea0003800000 */
.L_x_4273:
[----:B------:R-:W2:Y:S01]  /*2980*/  LDG.E R2, desc[UR36][R2.64] ;  /* 0x0000002402027981 */ /* 0x000ea2000c1e1900 */
[----:B------:R-:W-:Y:S01]  /*2990*/  CS2R R18, SRZ ;  /* 0x0000000000127805 */ /* 0x000fe2000001ff00 */
[----:B--2---:R0:W1:Y:S06]  /*29a0*/  I2F.F64.U32 R16, R2 ;  /* 0x0000000200107312 */ /* 0x00406c0000201800 */
.L_x_4254:
[----:B------:R-:W-:Y:S05]  /*29b0*/  BSYNC.RECONVERGENT B6 ;  /* 0x0000000000067941 */ /* 0x000fea0003800200 */
.L_x_4248:
[----:B------:R-:W0:Y:S01]  /*29c0*/  LDCU.64 UR6, c[0x0][0x658] ;  /* 0x0000cb00ff0677ac */ /* 0x000e220008000a00 */
[----:B------:R-:W-:Y:S01]  /*29d0*/  BSSY.RECONVERGENT B6, `(.L_x_4277) ;  /* 0x00000bb000067945 */ /* 0x000fe20003800200 */
[----:B------:R-:W-:-:S04]  /*29e0*/  UPRMT UR4, UR39, 0x7772, URZ ;  /* 0x0000777227047896 */ /* 0x000fc800080000ff */
[----:B------:R-:W-:Y:S01]  /*29f0*/  UISETP.GT.AND UP0, UPT, UR4, 0x9, UPT ;  /* 0x000000090400788c */ /* 0x000fe2000bf04270 */
[----:B0-23--:R-:W-:-:S05]  /*2a00*/  IADD3 R2, P0, PT, R25, UR6, RZ ;  /* 0x0000000619027c10 */ /* 0x00dfca000ff1e0ff */
        /* <DEDUP_REMOVED lines=14> */
.L_x_4281:
[----:B------:R-:W2:Y:S02]  /*2af0*/  LDG.E.U8 R2, desc[UR36][R2.64] ;  /* 0x0000002402027981 */ /* 0x000ea4000c1e1100 */
[----:B--2---:R-:W-:-:S04]  /*2b00*/  ISETP.NE.AND P0, PT, R2, RZ, PT ;  /* 0x000000ff0200720c */ /* 0x004fc80003f05270 */
[----:B------:R-:W-:Y:S01]  /*2b10*/  P2R R25, PR, RZ, 0x1 ;  /* 0x00000001ff197803 */ /* 0x000fe20000000000 */
[----:B------:R-:W-:Y:S08]  /*2b20*/  BRA `(.L_x_4283) ;  /* 0x0000000800947947 */ /* 0x000ff00003800000 */
.L_x_4280:
        /* <DEDUP_REMOVED lines=11> */
.L_x_4285:
[----:B------:R-:W2:Y:S02]  /*2be0*/  LDG.E R2, desc[UR36][R2.64] ;  /* 0x0000002402027981 */ /* 0x000ea4000c1e1900 */
[----:B--2---:R-:W-:-:S04]  /*2bf0*/  ISETP.NE.AND P0, PT, R2, RZ, PT ;  /* 0x000000ff0200720c */ /* 0x004fc80003f05270 */
[----:B------:R-:W-:Y:S01]  /*2c00*/  P2R R25, PR, RZ, 0x1 ;  /* 0x00000001ff197803 */ /* 0x000fe20000000000 */
[----:B------:R-:W-:Y:S08]  /*2c10*/  BRA `(.L_x_4283) ;  /* 0x0000000800587947 */ /* 0x000ff00003800000 */
.L_x_4284:
[----:B------:R-:W2:Y:S02]  /*2c20*/  LDG.E.U16 R2, desc[UR36][R2.64] ;  /* 0x0000002402027981 */ /* 0x000ea4000c1e1500 */
[----:B--2---:R-:W-:-:S04]  /*2c30*/  ISETP.NE.AND P0, PT, R2, RZ, PT ;  /* 0x000000ff0200720c */ /* 0x004fc80003f05270 */
[----:B------:R-:W-:Y:S01]  /*2c40*/  P2R R25, PR, RZ, 0x1 ;  /* 0x00000001ff197803 */ /* 0x000fe20000000000 */
[----:B------:R-:W-:Y:S08]  /*2c50*/  BRA `(.L_x_4283) ;  /* 0x0000000800487947 */ /* 0x000ff00003800000 */
.L_x_4279:
        /* <DEDUP_REMOVED lines=10> */
.L_x_4287:
[----:B------:R-:W2:Y:S02]  /*2d00*/  LDG.E.U16 R0, desc[UR36][R2.64] ;  /* 0x0000002402007981 */ /* 0x000ea4000c1e1500 */
[----:B--2---:R-:W-:-:S05]  /*2d10*/  HADD2.F32 R0, -RZ, R0.H0_H0 ;  /* 0x20000000ff007230 */ /* 0x004fca0000004100 */
[----:B------:R-:W-:-:S04]  /*2d20*/  FSETP.NEU.FTZ.AND P0, PT, R0, RZ, PT ;  /* 0x000000ff0000720b */ /* 0x000fc80003f1d000 */
[----:B------:R-:W-:Y:S01]  /*2d30*/  P2R R25, PR, RZ, 0x1 ;  /* 0x00000001ff197803 */ /* 0x000fe20000000000 */
[----:B------:R-:W-:Y:S08]  /*2d40*/  BRA `(.L_x_4283) ;  /* 0x00000008000c7947 */ /* 0x000ff00003800000 */
.L_x_4286:
        /* <DEDUP_REMOVED lines=12> */
.L_x_4289:
        /* <DEDUP_REMOVED lines=10> */
.L_x_4288:
[----:B------:R-:W2:Y:S02]  /*2eb0*/  LDG.E.64 R2, desc[UR36][R2.64] ;  /* 0x0000002402027981 */ /* 0x000ea4000c1e1b00 */
[----:B--2---:R-:W0:Y:S02]  /*2ec0*/  DSETP.NEU.AND P0, PT, R2, RZ, PT ;  /* 0x000000ff0200722a */ /* 0x004e240003f0d000 */
[----:B0-----:R-:W-:Y:S01]  /*2ed0*/  P2R R25, PR, RZ, 0x1 ;  /* 0x00000001ff197803 */ /* 0x001fe20000000000 */
[----:B------:R-:W-:Y:S06]  /*2ee0*/  BRA `(.L_x_4283) ;  /* 0x0000000400a47947 */ /* 0x000fec0003800000 */
.L_x_4278:
        /* <DEDUP_REMOVED lines=12> */
.L_x_4292:
        /* <DEDUP_REMOVED lines=9> */
.L_x_4291:
        /* <DEDUP_REMOVED lines=10> */
.L_x_4294:
        /* <DEDUP_REMOVED lines=12> */
.L_x_4293:
[----:B------:R-:W2:Y:S02]  /*31a0*/  LDG.E.U16 R0, desc[UR36][R2.64] ;  /* 0x0000002402007981 */ /* 0x000ea4000c1e1500 */
[----:B--2---:R-:W-:-:S04]  /*31b0*/  SHF.L.U32 R0, R0, 0x10, RZ ;  /* 0x0000001000007819 */ /* 0x004fc800000006ff */
[----:B------:R-:W-:-:S04]  /*31c0*/  FSETP.NEU.FTZ.AND P0, PT, R0, RZ, PT ;  /* 0x000000ff0000720b */ /* 0x000fc80003f1d000 */
[----:B------:R-:W-:Y:S01]  /*31d0*/  P2R R25, PR, RZ, 0x1 ;  /* 0x00000001ff197803 */ /* 0x000fe20000000000 */
[----:B------:R-:W-:Y:S08]  /*31e0*/  BRA `(.L_x_4283) ;  /* 0x0000000000e47947 */ /* 0x000ff00003800000 */
.L_x_4290:
        /* <DEDUP_REMOVED lines=12> */
.L_x_4297:
[----:B------:R-:W2:Y:S02]  /*32b0*/  LDG.E.U8 R2, desc[UR36][R2.64] ;  /* 0x0000002402027981 */ /* 0x000ea4000c1e1100 */
[----:B--2---:R-:W-:-:S04]  /*32c0*/  ISETP.NE.AND P0, PT, R2, RZ, PT ;  /* 0x000000ff0200720c */ /* 0x004fc80003f05270 */
[----:B------:R-:W-:Y:S01]  /*32d0*/  P2R R25, PR, RZ, 0x1 ;  /* 0x00000001ff197803 */ /* 0x000fe20000000000 */
[----:B------:R-:W-:Y:S08]  /*32e0*/  BRA `(.L_x_4283) ;  /* 0x0000000000a47947 */ /* 0x000ff00003800000 */
.L_x_4296:
[----:B------:R-:W2:Y:S02]  /*32f0*/  LDG.E.U8 R2, desc[UR36][R2.64] ;  /* 0x0000002402027981 */ /* 0x000ea4000c1e1100 */
[----:B--2---:R-:W-:-:S04]  /*3300*/  ISETP.NE.AND P0, PT, R2, RZ, PT ;  /* 0x000000ff0200720c */ /* 0x004fc80003f05270 */
[----:B------:R-:W-:Y:S01]  /*3310*/  P2R R25, PR, RZ, 0x1 ;  /* 0x00000001ff197803 */ /* 0x000fe20000000000 */
[----:B------:R-:W-:Y:S08]  /*3320*/  BRA `(.L_x_4283) ;  /* 0x0000000000947947 */ /* 0x000ff00003800000 */
.L_x_4295:
[----:B------:R-:W-:-:S09]  /*3330*/  UISETP.NE.AND UP0, UPT, UR4, 0x1c, UPT ;  /* 0x0000001c0400788c */ /* 0x000fd2000bf05270 */
[----:B------:R-:W-:Y:S05]  /*3340*/  BRA.U !UP0, `(.L_x_4298) ;  /* 0x0000000108807547 */ /* 0x000fea000b800000 */
[----:B------:R-:W-:-:S09]  /*3350*/  UISETP.NE.AND UP0, UPT, UR4, 0x1d, UPT ;  /* 0x0000001d0400788c */ /* 0x000fd2000bf05270 */
[----:B------:R-:W-:Y:S05]  /*3360*/  BRA.U !UP0, `(.L_x_4299) ;  /* 0x0000000108647547 */ /* 0x000fea000b800000 */
[----:B------:R-:W-:-:S09]  /*3370*/  UISETP.NE.AND UP0, UPT, UR4, 0x2c, UPT ;  /* 0x0000002c0400788c */ /* 0x000fd2000bf05270 */
[----:B------:R-:W-:Y:S05]  /*3380*/  BRA.U !UP0, `(.L_x_4300) ;  /* 0x00000001084c7547 */ /* 0x000fea000b800000 */
.L_x_4282:
[----:B------:R-:W-:Y:S01]  /*3390*/  MOV R2, 0x0 ;  /* 0x0000000000027802 */ /* 0x000fe20000000f00 */
[----:B------:R-:W0:Y:S01]  /*33a0*/  LDCU.64 UR6, c[0x4][0x4e8] ;  /* 0x01009d00ff0677ac */ /* 0x000e220008000a00 */
[----:B------:R-:W-:Y:S02]  /*33b0*/  HFMA2 R12, -RZ, RZ, 0, 5.9604644775390625e-08 ;  /* 0x00000001ff0c7431 */ /* 0x000fe400000001ff */
[----:B------:R-:W-:Y:S01]  /*33c0*/  IMAD.MOV.U32 R8, RZ, RZ, 0x4e ;  /* 0x0000004eff087424 */ /* 0x000fe200078e00ff */
[----:B------:R-:W2:Y:S01]  /*33d0*/  LDCU.64 UR8, c[0x4][0x4f0] ;  /* 0x01009e00ff0877ac */ /* 0x000ea20008000a00 */
[----:B------:R-:W3:Y:S01]  /*33e0*/  LDC.64 R2, c[0x4][R2] ;  /* 0x0100000002027b82 */ /* 0x000ee20000000a00 */
[----:B------:R-:W-:Y:S01]  /*33f0*/  IMAD.MOV.U32 R13, RZ, RZ, RZ ;  /* 0x000000ffff0d7224 */ /* 0x000fe200078e00ff */
[----:B------:R-:W4:Y:S01]  /*3400*/  LDCU.64 UR4, c[0x4][0x320] ;  /* 0x01006400ff0477ac */ /* 0x000f220008000a00 */
[----:B0-----:R-:W-:Y:S02]  /*3410*/  IMAD.U32 R4, RZ, RZ, UR6 ;  /* 0x00000006ff047e24 */ /* 0x001fe4000f8e00ff */
[----:B------:R-:W-:-:S02]  /*3420*/  IMAD.U32 R5, RZ, RZ, UR7 ;  /* 0x00000007ff057e24 */ /* 0x000fc4000f8e00ff */
[----:B--2---:R-:W-:Y:S01]  /*3430*/  IMAD.U32 R6, RZ, RZ, UR8 ;  /* 0x00000008ff067e24 */ /* 0x004fe2000f8e00ff */
[----:B------:R-:W-:Y:S01]  /*3440*/  MOV R7, UR9 ;  /* 0x0000000900077c02 */ /* 0x000fe20008000f00 */
[----:B----4-:R-:W-:Y:S02]  /*3450*/  IMAD.U32 R10, RZ, RZ, UR4 ;  /* 0x00000004ff0a7e24 */ /* 0x010fe4000f8e00ff */
[----:B------:R-:W-:-:S07]  /*3460*/  IMAD.U32 R11, RZ, RZ, UR5 ;  /* 0x00000005ff0b7e24 */ /* 0x000fce000f8e00ff */
[----:B------:R-:W-:-:S07]  /*3470*/  LEPC R20, `(.L_x_4301) ;  /* 0x000000001014794e */ /* 0x000fce0000000000 */
[----:B-1-3-5:R-:W-:Y:S05]  /*3480*/  CALL.ABS.NOINC R2 ;  /* 0x0000000002007343 */ /* 0x02afea0003c00000 */
.L_x_4301:
[----:B------:R-:W-:-:S04]  /*3490*/  PLOP3.LUT P0, PT, PT, PT, PT, 0x8, 0x80 ;  /* 0x000000000080781c */ /* 0x000fc80003f0e170 */
[----:B------:R-:W-:Y:S01]  /*34a0*/  P2R R25, PR, RZ, 0x1 ;  /* 0x00000001ff197803 */ /* 0x000fe20000000000 */
[----:B------:R-:W-:Y:S08]  /*34b0*/  BRA `(.L_x_4283) ;  /* 0x0000000000307947 */ /* 0x000ff00003800000 */
.L_x_4300:
[----:B------:R-:W2:Y:S02]  /*34c0*/  LDG.E.U8 R2, desc[UR36][R2.64] ;  /* 0x0000002402027981 */ /* 0x000ea4000c1e1100 */
[----:B--2---:R-:W-:-:S04]  /*34d0*/  ISETP.NE.AND P0, PT, R2, RZ, PT ;  /* 0x000000ff0200720c */ /* 0x004fc80003f05270 */
[----:B------:R-:W-:Y:S01]  /*34e0*/  P2R R25, PR, RZ, 0x1 ;  /* 0x00000001ff197803 */ /* 0x000fe20000000000 */
[----:B------:R-:W-:Y:S08]  /*34f0*/  BRA `(.L_x_4283) ;  /* 0x0000000000207947 */ /* 0x000ff00003800000 */
.L_x_4299:
[----:B------:R-:W2:Y:S02]  /*3500*/  LDG.E.64 R2, desc[UR36][R2.64] ;  /* 0x0000002402027981 */ /* 0x000ea4000c1e1b00 */
[----:B--2---:R-:W-:-:S04]  /*3510*/  ISETP.NE.U32.AND P0, PT, R2, RZ, PT ;  /* 0x000000ff0200720c */ /* 0x004fc80003f05070 */
[----:B------:R-:W-:-:S04]  /*3520*/  ISETP.NE.AND.EX P0, PT, R3, RZ, PT, P0 ;  /* 0x000000ff0300720c */ /* 0x000fc80003f05300 */
[----:B------:R-:W-:Y:S01]  /*3530*/  P2R R25, PR, RZ, 0x1 ;  /* 0x00000001ff197803 */ /* 0x000fe20000000000 */
[----:B------:R-:W-:Y:S08]  /*3540*/  BRA `(.L_x_4283) ;  /* 0x00000000000c7947 */ /* 0x000ff00003800000 */
.L_x_4298:
[----:B------:R-:W2:Y:S02]  /*3550*/  LDG.E R2, desc[UR36][R2.64] ;  /* 0x0000002402027981 */ /* 0x000ea4000c1e1900 */
[----:B--2---:R-:W-:-:S04]  /*3560*/  ISETP.NE.AND P0, PT, R2, RZ, PT ;  /* 0x000000ff0200720c */ /* 0x004fc80003f05270 */
[----:B------:R-:W-:-:S09]  /*3570*/  P2R R25, PR, RZ, 0x1 ;  /* 0x00000001ff197803 */ /* 0x000fd20000000000 */
.L_x_4283:
[----:B------:R-:W-:Y:S05]  /*3580*/  BSYNC.RECONVERGENT B6 ;  /* 0x0000000000067941 */ /* 0x000fea0003800200 */
.L_x_4277:
        /* <DEDUP_REMOVED lines=17> */
.L_x_4305:
[----:B------:R0:W5:Y:S01]  /*36a0*/  LDG.E.U8 R2, desc[UR36][R4.64] ;  /* 0x0000002404027981 */ /* 0x000162000c1e1100 */
[----:B------:R-:W-:Y:S01]  /*36b0*/  IMAD.MOV.U32 R3, RZ, RZ, RZ ;  /* 0x000000ffff037224 */ /* 0x000fe200078e00ff */
[----:B------:R-:W-:Y:S06]  /*36c0*/  BRA `(.L_x_4307) ;  /* 0x0000000c00407947 */ /* 0x000fec0003800000 */
.L_x_4304:
        /* <DEDUP_REMOVED lines=8> */
.L_x_4309:
[----:B------:R-:W2:Y:S02]  /*3750*/  LDG.E R2, desc[UR36][R4.64] ;  /* 0x0000002404027981 */ /* 0x000ea4000c1e1900 */
[----:B--2---:R-:W-:Y:S01]  /*3760*/  SHF.R.S32.HI R3, RZ, 0x1f, R2 ;  /* 0x0000001fff037819 */ /* 0x004fe20000011402 */
[----:B------:R-:W-:Y:S06]  /*3770*/  BRA `(.L_x_4307) ;  /* 0x0000000c00147947 */ /* 0x000fec0003800000 */
.L_x_4308:
[----:B------:R-:W2:Y:S02]  /*3780*/  LDG.E.S16 R2, desc[UR36][R4.64] ;  /* 0x0000002404027981 */ /* 0x000ea4000c1e1700 */
[----:B--2---:R-:W-:Y:S01]  /*3790*/  SHF.R.S32.HI R3, RZ, 0x1f, R2 ;  /* 0x0000001fff037819 */ /* 0x004fe20000011402 */
[----:B------:R-:W-:Y:S06]  /*37a0*/  BRA `(.L_x_4307) ;  /* 0x0000000c00087947 */ /* 0x000fec0003800000 */
.L_x_4303:
        /* <DEDUP_REMOVED lines=9> */
.L_x_4311:
[----:B------:R-:W2:Y:S02]  /*3840*/  LDG.E.U16 R4, desc[UR36][R4.64] ;  /* 0x0000002404047981 */ /* 0x000ea4000c1e1500 */
[----:B--2---:R-:W-:-:S06]  /*3850*/  HADD2.F32 R2, -RZ, R4.H0_H0 ;  /* 0x20000004ff027230 */ /* 0x004fcc0000004100 */
[----:B------:R-:W4:Y:S02]  /*3860*/  F2I.S64.TRUNC R2, R2 ;  /* 0x0000000200027311 */ /* 0x000f24000020d900 */
[----:B----4-:R-:W-:Y:S05]  /*3870*/  BRA `(.L_x_4307) ;  /* 0x0000000800d47947 */ /* 0x010fea0003800000 */
.L_x_4310:
        /* <DEDUP_REMOVED lines=9> */
.L_x_4313:
[----:B------:R-:W2:Y:S02]  /*3910*/  LDG.E.U16 R4, desc[UR36][R4.64] ;  /* 0x0000002404047981 */ /* 0x000ea4000c1e1500 */
[----:B--2---:R-:W-:-:S06]  /*3920*/  HADD2.F32 R2, -RZ, R4.H0_H0 ;  /* 0x20000004ff027230 */ /* 0x004fcc0000004100 */
[----:B------:R-:W4:Y:S02]  /*3930*/  F2I.S64.TRUNC R2, R2 ;  /* 0x0000000200027311 */ /* 0x000f24000020d900 */
[----:B----4-:R-:W-:Y:S05]  /*3940*/  BRA `(.L_x_4307) ;  /* 0x0000000800a07947 */ /* 0x010fea0003800000 */
.L_x_4312:
[----:B------:R-:W2:Y:S02]  /*3950*/  LDG.E.64 R2, desc[UR36][R4.64] ;  /* 0x0000002404027981 */ /* 0x000ea4000c1e1b00 */
[----:B--2---:R-:W4:Y:S02]  /*3960*/  F2I.S64.F64.TRUNC R2, R2 ;  /* 0x0000000200027311 */ /* 0x004f24000030d900 */
[----:B----4-:R-:W-:Y:S05]  /*3970*/  BRA `(.L_x_4307) ;  /* 0x0000000800947947 */ /* 0x010fea0003800000 */
.L_x_4302:
        /* <DEDUP_REMOVED lines=13> */
.L_x_4316:
[----:B------:R-:W2:Y:S02]  /*3a50*/  LDG.E.64 R2, desc[UR36][R4.64] ;  /* 0x0000002404027981 */ /* 0x000ea4000c1e1b00 */
[----:B--2---:R-:W4:Y:S02]  /*3a60*/  F2I.S64.F64.TRUNC R2, R2 ;  /* 0x0000000200027311 */ /* 0x004f24000030d900 */
[----:B----4-:R-:W-:Y:S05]  /*3a70*/  BRA `(.L_x_4307) ;  /* 0x0000000800547947 */ /* 0x010fea0003800000 */
.L_x_4315:
        /* <DEDUP_REMOVED lines=26> */
.L_x_4318:
        /* <DEDUP_REMOVED lines=13> */
.L_x_4317:
[----:B------:R-:W2:Y:S02]  /*3cf0*/  LDG.E.U16 R2, desc[UR36][R4.64] ;  /* 0x0000002404027981 */ /* 0x000ea4000c1e1500 */
[----:B--2---:R-:W-:-:S06]  /*3d00*/  IMAD.U32 R2, R2, 0x10000, RZ ;  /* 0x0001000002027824 */ /* 0x004fcc00078e00ff */
[----:B------:R-:W4:Y:S02]  /*3d10*/  F2I.S64.TRUNC R2, R2 ;  /* 0x0000000200027311 */ /* 0x000f24000020d900 */
[----:B----4-:R-:W-:Y:S05]  /*3d20*/  BRA `(.L_x_4307) ;  /* 0x0000000400a87947 */ /* 0x010fea0003800000 */
.L_x_4314:
        /* <DEDUP_REMOVED lines=11> */
.L_x_4321:
        /* <DEDUP_REMOVED lines=21> */
.L_x_4325:
[----:B------:R-:W-:Y:S05]  /*3f30*/  BSYNC.RECONVERGENT B1 ;  /* 0x0000000000017941 */ /* 0x000fea0003800200 */
.L_x_4324:
[----:B------:R-:W-:Y:S02]  /*3f40*/  SHF.L.U32 R0, R0, 0x14, RZ ;  /* 0x0000001400007819 */ /* 0x000fe400000006ff */
[----:B------:R-:W-:-:S04]  /*3f50*/  LEA R2, R2, 0x3b800000, 0x17 ;  /* 0x3b80000002027811 */ /* 0x000fc800078eb8ff */
[----:B------:R-:W-:-:S07]  /*3f60*/  LOP3.LUT R2, R2, R0, R7, 0xfe, !PT ;  /* 0x0000000002027212 */ /* 0x000fce00078efe07 */
.L_x_4323:
[----:B------:R-:W-:Y:S05]  /*3f70*/  BSYNC.RECONVERGENT B0 ;  /* 0x0000000000007941 */ /* 0x000fea0003800200 */
.L_x_4322:
[----:B------:R-:W2:Y:S02]  /*3f80*/  F2I.S64.TRUNC R2, R2 ;  /* 0x0000000200027311 */ /* 0x000ea4000020d900 */
[----:B--2---:R-:W-:Y:S05]  /*3f90*/  BRA `(.L_x_4307) ;  /* 0x00000004000c7947 */ /* 0x004fea0003800000 */
.L_x_4320:
        /* <DEDUP_REMOVED lines=21> */
.L_x_4329:
[----:B------:R-:W-:Y:S05]  /*40f0*/  BSYNC.RECONVERGENT B1 ;  /* 0x0000000000017941 */ /* 0x000fea0003800200 */
.L_x_4328:
[----:B------:R-:W-:Y:S01]  /*4100*/  IMAD.SHL.U32 R0, R0, 0x200000, RZ ;  /* 0x0020000000007824 */ /* 0x000fe200078e00ff */
[----:B------:R-:W-:-:S04]  /*4110*/  LEA R2, R2, 0x37800000, 0x17 ;  /* 0x3780000002027811 */ /* 0x000fc800078eb8ff */
[----:B------:R-:W-:-:S07]  /*4120*/  LOP3.LUT R2, R2, R0, R7, 0xfe, !PT ;  /* 0x0000000002027212 */ /* 0x000fce00078efe07 */
.L_x_4327:
[----:B------:R-:W-:Y:S05]  /*4130*/  BSYNC.RECONVERGENT B0 ;  /* 0x0000000000007941 */ /* 0x000fea0003800200 */
.L_x_4326:
[----:B------:R-:W2:Y:S02]  /*4140*/  F2I.S64.TRUNC R2, R2 ;  /* 0x0000000200027311 */ /* 0x000ea4000020d900 */
[----:B--2---:R-:W-:Y:S05]  /*4150*/  BRA `(.L_x_4307) ;  /* 0x00000000009c7947 */ /* 0x004fea0003800000 */
.L_x_4319:
[----:B------:R-:W-:-:S09]  /*4160*/  UISETP.NE.AND UP0, UPT, UR4, 0x1c, UPT ;  /* 0x0000001c0400788c */ /* 0x000fd2000bf05270 */
[----:B------:R-:W-:Y:S05]  /*4170*/  BRA.U !UP0, `(.L_x_4330) ;  /* 0x00000001088c7547 */ /* 0x000fea000b800000 */
[----:B------:R-:W-:-:S09]  /*4180*/  UISETP.NE.AND UP0, UPT, UR4, 0x1d, UPT ;  /* 0x0000001d0400788c */ /* 0x000fd2000bf05270 */
[----:B------:R-:W-:Y:S05]  /*4190*/  BRA.U !UP0, `(.L_x_4331) ;  /* 0x00000001087c7547 */ /* 0x000fea000b800000 */
[----:B------:R-:W-:-:S09]  /*41a0*/  UISETP.NE.AND UP0, UPT, UR4, 0x2c, UPT ;  /* 0x0000002c0400788c */ /* 0x000fd2000bf05270 */
[----:B------:R-:W-:Y:S05]  /*41b0*/  BRA.U !UP0, `(.L_x_4332) ;  /* 0x0000000108487547 */ /* 0x000fea000b800000 */
.L_x_4306:
[----:B------:R-:W-:Y:S01]  /*41c0*/  MOV R2, 0x0 ;  /* 0x0000000000027802 */ /* 0x000fe20000000f00 */
[----:B------:R-:W0:Y:S01]  /*41d0*/  LDCU.64 UR6, c[0x4][0x4e8] ;  /* 0x01009d00ff0677ac */ /* 0x000e220008000a00 */
[----:B------:R-:W-:Y:S02]  /*41e0*/  HFMA2 R8, -RZ, RZ, 0, 4.64916229248046875e-06 ;  /* 0x0000004eff087431 */ /* 0x000fe400000001ff */
[----:B------:R-:W-:Y:S01]  /*41f0*/  IMAD.MOV.U32 R12, RZ, RZ, 0x1 ;  /* 0x00000001ff0c7424 */ /* 0x000fe200078e00ff */
[----:B------:R-:W2:Y:S01]  /*4200*/  LDCU.64 UR8, c[0x4][0x4f0] ;  /* 0x01009e00ff0877ac */ /* 0x000ea20008000a00 */
[----:B------:R-:W3:Y:S01]  /*4210*/  LDC.64 R2, c[0x4][R2] ;  /* 0x0100000002027b82 */ /* 0x000ee20000000a00 */
[----:B------:R-:W-:Y:S01]  /*4220*/  IMAD.MOV.U32 R13, RZ, RZ, RZ ;  /* 0x000000ffff0d7224 */ /* 0x000fe200078e00ff */
[----:B------:R-:W4:Y:S01]  /*4230*/  LDCU.64 UR4, c[0x4][0x328] ;  /* 0x01006500ff0477ac */ /* 0x000f220008000a00 */
[----:B0-----:R-:W-:Y:S02]  /*4240*/  IMAD.U32 R4, RZ, RZ, UR6 ;  /* 0x00000006ff047e24 */ /* 0x001fe4000f8e00ff */
[----:B------:R-:W-:Y:S01]  /*4250*/  IMAD.U32 R5, RZ, RZ, UR7 ;  /* 0x00000007ff057e24 */ /* 0x000fe2000f8e00ff */
[----:B--2---:R-:W-:Y:S01]  /*4260*/  MOV R6, UR8 ;  /* 0x0000000800067c02 */ /* 0x004fe20008000f00 */
[----:B------:R-:W-:-:S02]  /*4270*/  IMAD.U32 R7, RZ, RZ, UR9 ;  /* 0x00000009ff077e24 */ /* 0x000fc4000f8e00ff */
[----:B----4-:R-:W-:Y:S02]  /*4280*/  IMAD.U32 R10, RZ, RZ, UR4 ;  /* 0x00000004ff0a7e24 */ /* 0x010fe4000f8e00ff */
[----:B------:R-:W-:-:S07]  /*4290*/  IMAD.U32 R11, RZ, RZ, UR5 ;  /* 0x00000005ff0b7e24 */ /* 0x000fce000f8e00ff */
[----:B------:R-:W-:-:S07]  /*42a0*/  LEPC R20, `(.L_x_4333) ;  /* 0x000000001014794e */ /* 0x000fce0000000000 */
[----:B-1-3-5:R-:W-:Y:S05]  /*42b0*/  CALL.ABS.NOINC R2 ;  /* 0x0000000002007343 */ /* 0x02afea0003c00000 */
.L_x_4333:
[----:B------:R-:W-:Y:S01]  /*42c0*/  CS2R R2, SRZ ;  /* 0x0000000000027805 */ /* 0x000fe2000001ff00 */
[----:B------:R-:W-:Y:S06]  /*42d0*/  BRA `(.L_x_4307) ;  /* 0x00000000003c7947 */ /* 0x000fec0003800000 */
.L_x_4332:
        /* <DEDUP_REMOVED lines=8> */
.L_x_4335:
[----:B------:R-:W-:Y:S05]  /*4360*/  BSYNC.RECONVERGENT B0 ;  /* 0x0000000000007941 */ /* 0x000fea0003800200 */
.L_x_4334:
[----:B------:R-:W3:Y:S02]  /*4370*/  F2I.S64.TRUNC R2, R2 ;  /* 0x0000000200027311 */ /* 0x000ee4000020d900 */
[----:B---3--:R-:W-:Y:S05]  /*4380*/  BRA `(.L_x_4307) ;  /* 0x0000000000107947 */ /* 0x008fea0003800000 */
.L_x_4331:
[----:B------:R3:W5:Y:S01]  /*4390*/  LDG.E.64 R2, desc[UR36][R4.64] ;  /* 0x0000002404027981 */ /* 0x000762000c1e1b00 */
[----:B------:R-:W-:Y:S05]  /*43a0*/  BRA `(.L_x_4307) ;  /* 0x0000000000087947 */ /* 0x000fea0003800000 */
.L_x_4330:
[----:B------:R2:W5:Y:S01]  /*43b0*/  LDG.E R2, desc[UR36][R4.64] ;  /* 0x0000002404027981 */ /* 0x000562000c1e1900 */
[----:B------:R-:W-:-:S07]  /*43c0*/  IMAD.MOV.U32 R3, RZ, RZ, RZ ;  /* 0x000000ffff037224 */ /* 0x000fce00078e00ff */
.L_x_4307:
[----:B------:R-:W-:Y:S01]  /*43d0*/  ISETP.NE.AND P1, PT, R25, RZ, PT ;  /* 0x000000ff1900720c */ /* 0x000fe20003f25270 */
[----:B------:R-:W1:-:S12]  /*43e0*/  LDCU.64 UR6, c[0x0][0x648] ;  /* 0x0000c900ff0677ac */ /* 0x000e580008000a00 */
[----:B0-234-:R-:W0:Y:S02]  /*43f0*/  @P1 LDC.64 R4, c[0x0][0x668] ;  /* 0x00019a00ff041b82 */ /* 0x01de240000000a00 */
[----:B0----5:R-:W-:-:S04]  /*4400*/  @P1 LEA R4, P0, R2, R4, 0x4 ;  /* 0x0000000402041211 */ /* 0x021fc800078020ff */
[----:B------:R-:W-:-:S05]  /*4410*/  @P1 LEA.HI.X R5, R2, R5, R3, 0x4, P0 ;  /* 0x0000000502051211 */ /* 0x000fca00000f2403 */
[----:B-1----:R0:W5:Y:S01]  /*4420*/  @P1 LDG.E.128 R16, desc[UR36][R4.64] ;  /* 0x0000002404101981 */ /* 0x002162000c1e1d00 */
        /* <DEDUP_REMOVED lines=13> */
[----:B-----5:R-:W0:Y:S02]  /*4500*/  F2I.F64.TRUNC R17, R16 ;  /* 0x0000001000117311 */ /* 0x020e24000030d100 */
[----:B0-----:R4:W-:Y:S01]  /*4510*/  STG.E.U8 desc[UR36][R2.64], R17 ;  /* 0x0000001102007986 */ /* 0x0019e2000c101124 */
[----:B------:R-:W-:Y:S05]  /*4520*/  BRA `(.L_x_4341) ;  /* 0x0000001000f47947 */ /* 0x000fea0003800000 */
.L_x_4339:
[----:B-----5:R-:W0:Y:S02]  /*4530*/  F2I.S64.F64.TRUNC R16, R16 ;  /* 0x0000001000107311 */ /* 0x020e24000030d900 */
[----:B0-----:R-:W-:-:S05]  /*4540*/  MOV R5, R16 ;  /* 0x0000001000057202 */ /* 0x001fca0000000f00 */
[----:B------:R3:W-:Y:S01]  /*4550*/  STG.E.U8 desc[UR36][R2.64], R5 ;  /* 0x0000000502007986 */ /* 0x0007e2000c101124 */
[----:B------:R-:W-:Y:S05]  /*4560*/  BRA `(.L_x_4341) ;  /* 0x0000001000e47947 */ /* 0x000fea0003800000 */
.L_x_4338:
[----:B------:R-:W-:-:S09]  /*4570*/  UISETP.NE.AND UP0, UPT, UR4, 0x2, UPT ;  /* 0x000000020400788c */ /* 0x000fd2000bf05270 */
[----:B------:R-:W-:Y:S05]  /*4580*/  BRA.U !UP0, `(.L_x_4342) ;  /* 0x0000000108287547 */ /* 0x000fea000b800000 */
[----:B------:R-:W-:-:S09]  /*4590*/  UISETP.NE.AND UP0, UPT, UR4, 0x3, UPT ;  /* 0x000000030400788c */ /* 0x000fd2000bf05270 */
[----:B------:R-:W-:Y:S05]  /*45a0*/  BRA.U !UP0, `(.L_x_4343) ;  /* 0x0000000108147547 */ /* 0x000fea000b800000 */
[----:B------:R-:W-:-:S09]  /*45b0*/  UISETP.NE.AND UP0, UPT, UR4, 0x4, UPT ;  /* 0x000000040400788c */ /* 0x000fd2000bf05270 */
[----:B------:R-:W-:Y:S05]  /*45c0*/  BRA.U UP0, `(.L_x_4340) ;  /* 0x0000001100147547 */ /* 0x000fea000b800000 */
[----:B-----5:R-:W0:Y:S02]  /*45d0*/  F2I.S64.F64.TRUNC R16, R16 ;  /* 0x0000001000107311 */ /* 0x020e24000030d900 */
[----:B0-----:R0:W-:Y:S01]  /*45e0*/  STG.E.64 desc[UR36][R2.64], R16 ;  /* 0x0000001002007986 */ /* 0x0011e2000c101b24 */
[----:B------:R-:W-:Y:S05]  /*45f0*/  BRA `(.L_x_4341) ;  /* 0x0000001000c07947 */ /* 0x000fea0003800000 */
.L_x_4343:
[----:B-----5:R-:W0:Y:S02]  /*4600*/  F2I.F64.TRUNC R17, R16 ;  /* 0x0000001000117311 */ /* 0x020e24000030d100 */
[----:B0-----:R1:W-:Y:S01]  /*4610*/  STG.E desc[UR36][R2.64], R17 ;  /* 0x0000001102007986 */ /* 0x0013e2000c101924 */
[----:B------:R-:W-:Y:S05]  /*4620*/  BRA `(.L_x_4341) ;  /* 0x0000001000b47947 */ /* 0x000fea0003800000 */
.L_x_4342:
[----:B-----5:R-:W0:Y:S02]  /*4630*/  F2I.F64.TRUNC R17, R16 ;  /* 0x0000001000117311 */ /* 0x020e24000030d100 */
[----:B0-----:R2:W-:Y:S01]  /*4640*/  STG.E.U16 desc[UR36][R2.64], R17 ;  /* 0x0000001102007986 */ /* 0x0015e2000c101524 */
[----:B------:R-:W-:Y:S05]  /*4650*/  BRA `(.L_x_4341) ;  /* 0x0000001000a87947 */ /* 0x000fea0003800000 */
.L_x_4337:
[----:B------:R-:W-:-:S09]  /*4660*/  UISETP.GT.AND UP0, UPT, UR4, 0x6, UPT ;  /* 0x000000060400788c */ /* 0x000fd2000bf04270 */
[----:B------:R-:W-:Y:S05]  /*4670*/  BRA.U UP0, `(.L_x_4344) ;  /* 0x00000001006c7547 */ /* 0x000fea000b800000 */
[----:B------:R-:W-:-:S09]  /*4680*/  UISETP.NE.AND UP0, UPT, UR4, 0x5, UPT ;  /* 0x000000050400788c */ /* 0x000fd2000bf05270 */
[----:B------:R-:W-:Y:S05]  /*4690*/  BRA.U !UP0, `(.L_x_4345) ;  /* 0x0000000108347547 */ /* 0x000fea000b800000 */
[----:B------:R-:W-:-:S09]  /*46a0*/  UISETP.NE.AND UP0, UPT, UR4, 0x6, UPT ;  /* 0x000000060400788c */ /* 0x000fd2000bf05270 */
[----:B------:R-:W-:Y:S05]  /*46b0*/  BRA.U UP0, `(.L_x_4340) ;  /* 0x0000000d00d87547 */ /* 0x000fea000b800000 */
[----:B------:R-:W-:Y:S01]  /*46c0*/  UMOV UR4, 0xf0000000 ;  /* 0xf000000000047882 */ /* 0x000fe20000000000 */
[----:B------:R-:W-:Y:S01]  /*46d0*/  UMOV UR5, 0x380fffff ;  /* 0x380fffff00057882 */ /* 0x000fe20000000000 */
[----:B-----5:R-:W0:-:S15]  /*46e0*/  F2F.F32.F64 R5, R16 ;  /* 0x0000001000057310 */ /* 0x020e1e0000301000 */
[----:B------:R-:W-:-:S15]  /*46f0*/  NOP ;  /* 0x0000000000007918 */ /* 0x000fde0000000000 */
[----:B------:R-:W-:-:S15]  /*4700*/  NOP ;  /* 0x0000000000007918 */ /* 0x000fde0000000000 */
[----:B------:R-:W-:-:S15]  /*4710*/  NOP ;  /* 0x0000000000007918 */ /* 0x000fde0000000000 */
[----:B------:R-:W-:-:S04]  /*4720*/  NOP ;  /* 0x0000000000007918 */ /* 0x000fc80000000000 */
[----:B------:R-:W0:Y:S02]  /*4730*/  DSETP.GEU.AND P0, PT, |R16|, UR4, PT ;  /* 0x0000000410007e2a */ /* 0x000e24000bf0e200 */
[----:B0-----:R-:W-:-:S05]  /*4740*/  @!P0 FMUL R5, R5, 1.175494350822287508e-38 ;  /* 0x0080000005058820 */ /* 0x001fca0000400000 */
[----:B------:R0:W-:Y:S01]  /*4750*/  STG.E desc[UR36][R2.64], R5 ;  /* 0x0000000502007986 */ /* 0x0001e2000c101924 */
[----:B------:R-:W-:Y:S05]  /*4760*/  BRA `(.L_x_4341) ;  /* 0x0000001000647947 */ /* 0x000fea0003800000 */
.L_x_4345:
        /* <DEDUP_REMOVED lines=9> */
[----:B------:R-:W-:-:S05]  /*4800*/  F2FP.F16.F32.PACK_AB R0, RZ, R0 ;  /* 0x00000000ff00723e */ /* 0x000fca00000000ff */
[----:B------:R0:W-:Y:S01]  /*4810*/  STG.E.U16 desc[UR36][R2.64], R0 ;  /* 0x0000000002007986 */ /* 0x0001e2000c101524 */
[----:B------:R-:W-:Y:S05]  /*4820*/  BRA `(.L_x_4341) ;  /* 0x0000001000347947 */ /* 0x000fea0003800000 */
.L_x_4344:
[----:B------:R-:W-:-:S09]  /*4830*/  UISETP.NE.AND UP0, UPT, UR4, 0x7, UPT ;  /* 0x000000070400788c */ /* 0x000fd2000bf05270 */
[----:B------:R-:W-:Y:S05]  /*4840*/  BRA.U !UP0, `(.L_x_4346) ;  /* 0x0000000108c47547 */ /* 0x000fea000b800000 */
        /* <DEDUP_REMOVED lines=12> */
[----:B0-----:R-:W-:-:S15]  /*4910*/  @!P1 FMUL R4, R4, 1.175494350822287508e-38 ;  /* 0x0080000004049820 */ /* 0x001fde0000400000 */
[----:B------:R-:W-:-:S15]  /*4920*/  NOP ;  /* 0x0000000000007918 */ /* 0x000fde0000000000 */
[----:B------:R-:W-:-:S15]  /*4930*/  NOP ;  /* 0x0000000000007918 */ /* 0x000fde0000000000 */
[----:B------:R-:W-:-:S15]  /*4940*/  NOP ;  /* 0x0000000000007918 */ /* 0x000fde0000000000 */
[----:B------:R-:W-:-:S02]  /*4950*/  NOP ;  /* 0x0000000000007918 */ /* 0x000fc40000000000 */
[----:B------:R-:W0:-:S15]  /*4960*/  F2F.F32.F64 R5, R18 ;  /* 0x0000001200057310 */ /* 0x000e1e0000301000 */
[----:B------:R-:W-:-:S15]  /*4970*/  NOP ;  /* 0x0000000000007918 */ /* 0x000fde0000000000 */
[----:B------:R-:W-:-:S15]  /*4980*/  NOP ;  /* 0x0000000000007918 */ /* 0x000fde0000000000 */
[----:B------:R-:W-:-:S15]  /*4990*/  NOP ;  /* 0x0000000000007918 */ /* 0x000fde0000000000 */
[----:B------:R-:W-:-:S04]  /*49a0*/  NOP ;  /* 0x0000000000007918 */ /* 0x000fc80000000000 */
[----:B------:R-:W0:Y:S02]  /*49b0*/  DSETP.GEU.AND P0, PT, |R18|, UR4, PT ;  /* 0x0000000412007e2a */ /* 0x000e24000bf0e200 */
[----:B0-----:R-:W-:-:S05]  /*49c0*/  @!P0 FMUL R5, R5, 1.175494350822287508e-38 ;  /* 0x0080000005058820 */ /* 0x001fca0000400000 */
[----:B------:R0:W-:Y:S01]  /*49d0*/  STG.E.64 desc[UR36][R2.64], R4 ;  /* 0x0000000402007986 */ /* 0x0001e2000c101b24 */
[----:B------:R-:W-:Y:S05]  /*49e0*/  BRA `(.L_x_4341) ;  /* 0x0000000c00c47947 */ /* 0x000fea0003800000 */
.L_x_4347:
        /* <DEDUP_REMOVED lines=20> */
[----:B------:R-:W-:-:S05]  /*4b30*/  F2FP.F16.F32.PACK_AB R5, R0, R5 ;  /* 0x000000050005723e */ /* 0x000fca00000000ff */
[----:B------:R0:W-:Y:S01]  /*4b40*/  STG.E desc[UR36][R2.64], R5 ;  /* 0x0000000502007986 */ /* 0x0001e2000c101924 */
[----:B------:R-:W-:Y:S05]  /*4b50*/  BRA `(.L_x_4341) ;  /* 0x0000000c00687947 */ /* 0x000fea0003800000 */
.L_x_4346:
[----:B-----5:R0:W-:Y:S01]  /*4b60*/  STG.E.64 desc[UR36][R2.64], R16 ;  /* 0x0000001002007986 */ /* 0x0201e2000c101b24 */
[----:B------:R-:W-:Y:S05]  /*4b70*/  BRA `(.L_x_4341) ;  /* 0x0000000c00607947 */ /* 0x000fea0003800000 */
.L_x_4336:
        /* <DEDUP_REMOVED lines=8> */
[----:B-----5:R-:W0:-:S15]  /*4c00*/  DSETP.NEU.AND P0, PT, R18, RZ, PT ;  /* 0x000000ff1200722a */ /* 0x020e1e0003f0d000 */
[----:B------:R-:W-:-:S15]  /*4c10*/  NOP ;  /* 0x0000000000007918 */ /* 0x000fde0000000000 */
[----:B------:R-:W-:-:S15]  /*4c20*/  NOP ;  /* 0x0000000000007918 */ /* 0x000fde0000000000 */
[----:B------:R-:W-:-:S15]  /*4c30*/  NOP ;  /* 0x0000000000007918 */ /* 0x000fde0000000000 */
[----:B------:R-:W-:-:S04]  /*4c40*/  NOP ;  /* 0x0000000000007918 */ /* 0x000fc80000000000 */
[----:B0-----:R-:W0:Y:S02]  /*4c50*/  DSETP.NEU.OR P0, PT, R16, RZ, P0 ;  /* 0x000000ff1000722a */ /* 0x001e24000070d400 */
[----:B0-----:R-:W-:-:S05]  /*4c60*/  SEL R5, RZ, 0x1, !P0 ;  /* 0x00000001ff057807 */ /* 0x001fca0004000000 */
[----:B------:R0:W-:Y:S01]  /*4c70*/  STG.E.U8 desc[UR36][R2.64], R5 ;  /* 0x0000000502007986 */ /* 0x0001e2000c101124 */
[----:B------:R-:W-:Y:S05]  /*4c80*/  BRA `(.L_x_4341) ;  /* 0x0000000c001c7947 */ /* 0x000fea0003800000 */
.L_x_4350:
[----:B-----5:R0:W-:Y:S01]  /*4c90*/  STG.E.128 desc[UR36][R2.64], R16 ;  /* 0x0000001002007986 */ /* 0x0201e2000c101d24 */
[----:B------:R-:W-:Y:S05]  /*4ca0*/  BRA `(.L_x_4341) ;  /* 0x0000000c00147947 */ /* 0x000fea0003800000 */
.L_x_4349:
        /* <DEDUP_REMOVED lines=13> */
[----:B------:R-:W0:Y:S01]  /*4d80*/  DSETP.GEU.AND P0, PT, |R16|, UR4, PT ;  /* 0x0000000410007e2a */ /* 0x000e22000bf0e200 */
[----:B------:R-:W-:Y:S01]  /*4d90*/  BSSY.RECONVERGENT B0, `(.L_x_4353) ;  /* 0x000000d000007945 */ /* 0x000fe20003800200 */
[----:B0-----:R-:W-:Y:S01]  /*4da0*/  @!P0 FMUL R7, R7, 1.175494350822287508e-38 ;  /* 0x0080000007078820 */ /* 0x001fe20000400000 */
[----:B------:R-:W-:-:S04]  /*4db0*/  IMAD.MOV.U32 R0, RZ, RZ, 0x7f ;  /* 0x0000007fff007424 */ /* 0x000fc800078e00ff */
        /* <DEDUP_REMOVED lines=10> */
.L_x_4354:
[----:B------:R-:W-:Y:S05]  /*4e60*/  BSYNC.RECONVERGENT B0 ;  /* 0x0000000000007941 */ /* 0x000fea0003800200 */
.L_x_4353:
[----:B------:R-:W-:-:S05]  /*4e70*/  LOP3.LUT R5, R0, 0x80, R5, 0xf8, !PT ;  /* 0x0000008000057812 */ /* 0x000fca00078ef805 */
[----:B------:R0:W-:Y:S01]  /*4e80*/  STG.E.U8 desc[UR36][R2.64], R5 ;  /* 0x0000000502007986 */ /* 0x0001e2000c101124 */
[----:B------:R-:W-:Y:S05]  /*4e90*/  BRA `(.L_x_4341) ;  /* 0x0000000800987947 */ /* 0x000fea0003800000 */
.L_x_4352:
        /* <DEDUP_REMOVED lines=9> */
[----:B0-----:R-:W-:-:S05]  /*4f30*/  @!P0 FMUL R7, R7, 1.175494350822287508e-38 ;  /* 0x0080000007078820 */ /* 0x001fca0000400000 */
        /* <DEDUP_REMOVED lines=13> */
.L_x_4356:
[----:B------:R-:W-:Y:S05]  /*5010*/  BSYNC.RECONVERGENT B0 ;  /* 0x0000000000007941 */ /* 0x000fea0003800200 */
.L_x_4355:
[----:B------:R-:W-:-:S05]  /*5020*/  LOP3.LUT R5, R0, 0x80, R5, 0xf8, !PT ;  /* 0x0000008000057812 */ /* 0x000fca00078ef805 */
[----:B------:R0:W-:Y:S01]  /*5030*/  STG.E.U8 desc[UR36][R2.64], R5 ;  /* 0x0000000502007986 */ /* 0x0001e2000c101124 */
[----:B------:R-:W-:Y:S05]  /*5040*/  BRA `(.L_x_4341) ;  /* 0x00000008002c7947 */ /* 0x000fea0003800000 */
.L_x_4351:
        /* <DEDUP_REMOVED lines=9> */
[----:B------:R-:W-:-:S05]  /*50e0*/  F2FP.BF16.F32.PACK_AB R0, RZ, R0 ;  /* 0x00000000ff00723e */ /* 0x000fca00000010ff */
[----:B------:R0:W-:Y:S01]  /*50f0*/  STG.E.U16 desc[UR36][R2.64], R0 ;  /* 0x0000000002007986 */ /* 0x0001e2000c101524 */
[----:B------:R-:W-:Y:S05]  /*5100*/  BRA `(.L_x_4341) ;  /* 0x0000000400fc7947 */ /* 0x000fea0003800000 */
.L_x_4348:
        /* <DEDUP_REMOVED lines=8> */
[----:B-----5:R-:W0:Y:S02]  /*5190*/  F2I.U32.F64.TRUNC R17, R16 ;  /* 0x0000001000117311 */ /* 0x020e24000030d000 */
[----:B0-----:R0:W-:Y:S01]  /*51a0*/  STG.E.U16 desc[UR36][R2.64], R17 ;  /* 0x0000001102007986 */ /* 0x0011e2000c101524 */
[----:B------:R-:W-:Y:S05]  /*51b0*/  BRA `(.L_x_4341) ;  /* 0x0000000400d07947 */ /* 0x000fea0003800000 */
.L_x_4359:
        /* <DEDUP_REMOVED lines=21> */
.L_x_4362:
[----:B------:R-:W-:-:S04]  /*5310*/  SHF.R.U32.HI R0, RZ, 0x14, R5 ;  /* 0x00000014ff007819 */ /* 0x000fc80000011605 */
[----:B------:R-:W-:-:S04]  /*5320*/  LOP3.LUT R0, R0, 0x1, RZ, 0xc0, !PT ;  /* 0x0000000100007812 */ /* 0x000fc800078ec0ff */
[----:B------:R-:W-:-:S04]  /*5330*/  IADD3 R0, PT, PT, R5, 0x487ffff, R0 ;  /* 0x0487ffff05007810 */ /* 0x000fc80007ffe000 */
[----:B------:R-:W-:-:S04]  /*5340*/  SHF.R.U32.HI R0, RZ, 0x14, R0 ;  /* 0x00000014ff007819 */ /* 0x000fc80000011600 */
[----:B------:R-:W-:-:S07]  /*5350*/  LOP3.LUT R4, R0, 0xff, RZ, 0xc0, !PT ;  /* 0x000000ff00047812 */ /* 0x000fce00078ec0ff */
.L_x_4363:
[----:B------:R-:W-:-:S04]  /*5360*/  SHF.R.U32.HI R5, RZ, 0x18, R5 ;  /* 0x00000018ff057819 */ /* 0x000fc80000011605 */
[----:B------:R-:W-:-:S04]  /*5370*/  LOP3.LUT R4, R4, 0x80, R5, 0xf8, !PT ;  /* 0x0000008004047812 */ /* 0x000fc800078ef805 */
[----:B------:R-:W-:-:S07]  /*5380*/  PRMT R0, R4, 0x7610, R0 ;  /* 0x0000761004007816 */ /* 0x000fce0000000000 */
.L_x_4361:
[----:B------:R-:W-:Y:S05]  /*5390*/  BSYNC.RECONVERGENT B0 ;  /* 0x0000000000007941 */ /* 0x000fea0003800200 */
.L_x_4360:
[----:B------:R0:W-:Y:S01]  /*53a0*/  STG.E.U8 desc[UR36][R2.64], R0 ;  /* 0x0000000002007986 */ /* 0x0001e2000c101124 */
[----:B------:R-:W-:Y:S05]  /*53b0*/  BRA `(.L_x_4341) ;  /* 0x0000000400507947 */ /* 0x000fea0003800000 */
.L_x_4358:
        /* <DEDUP_REMOVED lines=10> */
[----:B------:R-:W-:-:S04]  /*5460*/  MOV R0, 0x80 ;  /* 0x0000008000007802 */ /* 0x000fc80000000f00 */
        /* <DEDUP_REMOVED lines=10> */
.L_x_4366:
[----:B------:R-:W-:-:S04]  /*5510*/  SHF.R.U32.HI R0, RZ, 0x15, R5 ;  /* 0x00000015ff007819 */ /* 0x000fc80000011605 */
[----:B------:R-:W-:-:S04]  /*5520*/  LOP3.LUT R0, R0, 0x1, RZ, 0xc0, !PT ;  /* 0x0000000100007812 */ /* 0x000fc800078ec0ff */
[----:B------:R-:W-:-:S04]  /*5530*/  IADD3 R0, PT, PT, R5, 0x88fffff, R0 ;  /* 0x088fffff05007810 */ /* 0x000fc80007ffe000 */
[----:B------:R-:W-:-:S04]  /*5540*/  SHF.R.U32.HI R0, RZ, 0x15, R0 ;  /* 0x00000015ff007819 */ /* 0x000fc80000011600 */
[----:B------:R-:W-:-:S07]  /*5550*/  LOP3.LUT R4, R0, 0xff, RZ, 0xc0, !PT ;  /* 0x000000ff00047812 */ /* 0x000fce00078ec0ff */
.L_x_4367:
[----:B------:R-:W-:-:S04]  /*5560*/  SHF.R.U32.HI R5, RZ, 0x18, R5 ;  /* 0x00000018ff057819 */ /* 0x000fc80000011605 */
[----:B------:R-:W-:-:S04]  /*5570*/  LOP3.LUT R4, R4, 0x80, R5, 0xf8, !PT ;  /* 0x0000008004047812 */ /* 0x000fc800078ef805 */
[----:B------:R-:W-:-:S07]  /*5580*/  PRMT R0, R4, 0x7610, R0 ;  /* 0x0000761004007816 */ /* 0x000fce0000000000 */
.L_x_4365:
[----:B------:R-:W-:Y:S05]  /*5590*/  BSYNC.RECONVERGENT B0 ;  /* 0x0000000000007941 */ /* 0x000fea0003800200 */
.L_x_4364:
[----:B------:R0:W-:Y:S01]  /*55a0*/  STG.E.U8 desc[UR36][R2.64], R0 ;  /* 0x0000000002007986 */ /* 0x0001e2000c101124 */
[----:B------:R-:W-:Y:S05]  /*55b0*/  BRA `(.L_x_4341) ;  /* 0x0000000000d07947 */ /* 0x000fea0003800000 */
.L_x_4357:
[----:B------:R-:W-:-:S09]  /*55c0*/  UISETP.NE.AND UP0, UPT, UR4, 0x1c, UPT ;  /* 0x0000001c0400788c */ /* 0x000fd2000bf05270 */
[----:B------:R-:W-:Y:S05]  /*55d0*/  BRA.U !UP0, `(.L_x_4368) ;  /* 0x0000000108c07547 */ /* 0x000fea000b800000 */
[----:B------:R-:W-:-:S09]  /*55e0*/  UISETP.NE.AND UP0, UPT, UR4, 0x1d, UPT ;  /* 0x0000001d0400788c */ /* 0x000fd2000bf05270 */
[----:B------:R-:W-:Y:S05]  /*55f0*/  BRA.U !UP0, `(.L_x_4369) ;  /* 0x0000000108ac7547 */ /* 0x000fea000b800000 */
[----:B------:R-:W-:-:S09]  /*5600*/  UISETP.NE.AND UP0, UPT, UR4, 0x2c, UPT ;  /* 0x0000002c0400788c */ /* 0x000fd2000bf05270 */
[----:B------:R-:W-:Y:S05]  /*5610*/  BRA.U !UP0, `(.L_x_4370) ;  /* 0x0000000108447547 */ /* 0x000fea000b800000 */
.L_x_4340:
        /* <DEDUP_REMOVED lines=16> */
.L_x_4371:
[----:B------:R-:W-:Y:S05]  /*5720*/  BRA `(.L_x_4341) ;  /* 0x0000000000747947 */ /* 0x000fea0003800000 */
.L_x_4370:
        /* <DEDUP_REMOVED lines=24> */
.L_x_4369:
[----:B-----5:R-:W0:Y:S02]  /*58b0*/  F2I.U64.F64.TRUNC R16, R16 ;  /* 0x0000001000107311 */ /* 0x020e24000030d800 */
[----:B0-----:R0:W-:Y:S01]  /*58c0*/  STG.E.64 desc[UR36][R2.64], R16 ;  /* 0x0000001002007986 */ /* 0x0011e2000c101b24 */
[----:B------:R-:W-:Y:S05]  /*58d0*/  BRA `(.L_x_4341) ;  /* 0x0000000000087947 */ /* 0x000fea0003800000 */
.L_x_4368:
[----:B-----5:R-:W0:Y:S02]  /*58e0*/  F2I.U32.F64.TRUNC R17, R16 ;  /* 0x0000001000117311 */ /* 0x020e24000030d000 */
[----:B0-----:R0:W-:Y:S02]  /*58f0*/  STG.E desc[UR36][R2.64], R17 ;  /* 0x0000001102007986 */ /* 0x0011e4000c101924 */
.L_x_4341:
[----:B------:R-:W-:-:S07]  /*5900*/  VIADD R23, R23, 0x80 ;  /* 0x0000008017177836 */ /* 0x000fce0000000000 */
.L_x_4246:
[----:B------:R-:W-:Y:S05]  /*5910*/  BSYNC.RECONVERGENT B7 ;  /* 0x0000000000077941 */ /* 0x000fea0003800200 */
.L_x_4245:
[----:B------:R-:W5:Y:S01]  /*5920*/  LDCU UR4, c[0x0][0x380] ;  /* 0x00007000ff0477ac */ /* 0x000f620008000800 */
[----:B------:R-:W-:Y:S01]  /*5930*/  BSSY.RECONVERGENT B7, `(.L_x_4372) ;  /* 0x0000580000077945 */ /* 0x000fe20003800200 */
[----:B-----5:R-:W-:-:S13]  /*5940*/  ISETP.GE.AND P0, PT, R23, UR4, PT ;  /* 0x0000000417007c0c */ /* 0x020fda000bf06270 */
[----:B------:R-:W-:Y:S05]  /*5950*/  @P0 BRA `(.L_x_4373) ;  /* 0x0000005400f40947 */ /* 0x000fea0003800000 */
[----:B------:R-:W5:Y:S01]  /*5960*/  LDCU UR4, c[0x0][0x388] ;  /* 0x00007100ff0477ac */ /* 0x000f620008000800 */
[----:B------:R-:W-:Y:S01]  /*5970*/  HFMA2 R22, -RZ, RZ, 0, 0 ;  /* 0x00000000ff167431 */ /* 0x000fe200000001ff */
[----:B------:R-:W-:Y:S01]  /*5980*/  CS2R R24, SRZ ;  /* 0x0000000000187805 */ /* 0x000fe2000001ff00 */
[----:B0-----:R-:W-:Y:S01]  /*5990*/  IMAD.MOV.U32 R0, RZ, RZ, RZ ;  /* 0x000000ffff007224 */ /* 0x001fe200078e00ff */
        /* <DEDUP_REMOVED lines=375> */
.L_x_4374:
        /* <DEDUP_REMOVED lines=17> */
[----:B--2---:R3:W4:Y:S02]  /*7220*/  I2F.F64.S16 R16, R2 ;  /* 0x0000000200107312 */ /* 0x0047240000101c00 */
[----:B---34-:R-:W-:Y:S05]  /*7230*/  BRA `(.L_x_4381) ;  /* 0x0000000c00e87947 */ /* 0x018fea0003800000 */
.L_x_4379:
[----:B------:R-:W2:Y:S01]  /*7240*/  LDG.E.U8 R2, desc[UR36][R2.64] ;  /* 0x0000002402027981 */ /* 0x000ea2000c1e1100 */
[----:B------:R-:W-:Y:S01]  /*7250*/  CS2R R18, SRZ ;  /* 0x0000000000127805 */ /* 0x000fe2000001ff00 */
[----:B--2---:R3:W4:Y:S02]  /*7260*/  I2F.F64.U16 R16, R2 ;  /* 0x0000000200107312 */ /* 0x0047240000101800 */
[----:B---34-:R-:W-:Y:S05]  /*7270*/  BRA `(.L_x_4381) ;  /* 0x0000000c00d87947 */ /* 0x018fea0003800000 */
.L_x_4378:
        /* <DEDUP_REMOVED lines=8> */
[----:B--2---:R-:W3:Y:S02]  /*7300*/  I2F.F64.S64 R16, R16 ;  /* 0x0000001000107312 */ /* 0x004ee40000301c00 */
[----:B---3--:R-:W-:Y:S05]  /*7310*/  BRA `(.L_x_4381) ;  /* 0x0000000c00b07947 */ /* 0x008fea0003800000 */
.L_x_4383:
[----:B------:R-:W2:Y:S01]  /*7320*/  LDG.E R2, desc[UR36][R2.64] ;  /* 0x0000002402027981 */ /* 0x000ea2000c1e1900 */
[----:B------:R-:W-:Y:S01]  /*7330*/  CS2R R18, SRZ ;  /* 0x0000000000127805 */ /* 0x000fe2000001ff00 */
[----:B--2---:R3:W4:Y:S02]  /*7340*/  I2F.F64 R16, R2 ;  /* 0x0000000200107312 */ /* 0x0047240000201c00 */
[----:B---34-:R-:W-:Y:S05]  /*7350*/  BRA `(.L_x_4381) ;  /* 0x0000000c00a07947 */ /* 0x018fea0003800000 */
.L_x_4382:
[----:B------:R-:W2:Y:S01]  /*7360*/  LDG.E.U16 R2, desc[UR36][R2.64] ;  /* 0x0000002402027981 */ /* 0x000ea2000c1e1500 */
[----:B------:R-:W-:Y:S01]  /*7370*/  CS2R R18, SRZ ;  /* 0x0000000000127805 */ /* 0x000fe2000001ff00 */
[----:B--2---:R3:W4:Y:S02]  /*7380*/  I2F.F64.S16 R16, R2 ;  /* 0x0000000200107312 */ /* 0x0047240000101c00 */
[----:B---34-:R-:W-:Y:S05]  /*7390*/  BRA `(.L_x_4381) ;  /* 0x0000000c00907947 */ /* 0x018fea0003800000 */
.L_x_4377:
        /* <DEDUP_REMOVED lines=9> */
[----:B------:R-:W4:Y:S02]  /*7430*/  F2F.F64.F32 R16, R16 ;  /* 0x0000001000107310 */ /* 0x000f240000201800 */
[----:B----4-:R-:W-:Y:S05]  /*7440*/  BRA `(.L_x_4381) ;  /* 0x0000000c00647947 */ /* 0x010fea0003800000 */
.L_x_4385:
[----:B------:R-:W2:Y:S01]  /*7450*/  LDG.E.U16 R0, desc[UR36][R2.64] ;  /* 0x0000002402007981 */ /* 0x000ea2000c1e1500 */
[----:B------:R-:W-:Y:S01]  /*7460*/  CS2R R18, SRZ ;  /* 0x0000000000127805 */ /* 0x000fe2000001ff00 */
[----:B--2---:R-:W-:-:S05]  /*7470*/  HADD2.F32 R0, -RZ, R0.H0_H0 ;  /* 0x20000000ff007230 */ /* 0x004fca0000004100 */
[----:B------:R-:W-:-:S04]  /*7480*/  FMUL.FTZ R0, R0, 1 ;  /* 0x3f80000000007820 */ /* 0x000fc80000410000 */
[----:B------:R4:W0:Y:S02]  /*7490*/  F2F.F64.F32 R16, R0 ;  /* 0x0000000000107310 */ /* 0x0008240000201800 */
[----:B0---4-:R-:W-:Y:S05]  /*74a0*/  BRA `(.L_x_4381) ;  /* 0x0000000c004c7947 */ /* 0x011fea0003800000 */
.L_x_4384:
        /* <DEDUP_REMOVED lines=9> */
[----:B------:R-:W3:-:S15]  /*7540*/  F2F.F64.F32 R16, R16 ;  /* 0x0000001000107310 */ /* 0x000ede0000201800 */
[----:B------:R-:W-:-:S15]  /*7550*/  NOP ;  /* 0x0000000000007918 */ /* 0x000fde0000000000 */
[----:B------:R-:W-:-:S15]  /*7560*/  NOP ;  /* 0x0000000000007918 */ /* 0x000fde0000000000 */
[----:B------:R-:W-:-:S15]  /*7570*/  NOP ;  /* 0x0000000000007918 */ /* 0x000fde0000000000 */
[----:B------:R-:W-:-:S04]  /*7580*/  NOP ;  /* 0x0000000000007918 */ /* 0x000fc80000000000 */
[----:B------:R-:W4:Y:S02]  /*7590*/  F2F.F64.F32 R18, R18 ;  /* 0x0000001200127310 */ /* 0x000f240000201800 */
[----:B---34-:R-:W-:Y:S05]  /*75a0*/  BRA `(.L_x_4381) ;  /* 0x0000000c000c7947 */ /* 0x018fea0003800000 */
.L_x_4387:
[----:B------:R-:W2:Y:S02]  /*75b0*/  LDG.E R2, desc[UR36][R2.64] ;  /* 0x0000002402027981 */ /* 0x000ea4000c1e1900 */
[----:B--2---:R-:W-:-:S05]  /*75c0*/  HADD2.F32 R0, -RZ, R2.H0_H0 ;  /* 0x20000002ff007230 */ /* 0x004fca0000004100 */
[----:B------:R-:W-:Y:S01]  /*75d0*/  FMUL.FTZ R16, R0, 1 ;  /* 0x3f80000000107820 */ /* 0x000fe20000410000 */
[----:B------:R-:W-:-:S05]  /*75e0*/  HADD2.F32 R0, -RZ, R2.H1_H1 ;  /* 0x30000002ff007230 */ /* 0x000fca0000004100 */
[----:B------:R-:W-:Y:S01]  /*75f0*/  FMUL.FTZ R0, R0, 1 ;  /* 0x3f80000000007820 */ /* 0x000fe20000410000 */
[----:B------:R-:W3:-:S15]  /*7600*/  F2F.F64.F32 R16, R16 ;  /* 0x0000001000107310 */ /* 0x000ede0000201800 */
[----:B------:R-:W-:-:S15]  /*7610*/  NOP ;  /* 0x0000000000007918 */ /* 0x000fde0000000000 */
[----:B------:R-:W-:-:S15]  /*7620*/  NOP ;  /* 0x0000000000007918 */ /* 0x000fde0000000000 */
[----:B------:R-:W-:-:S15]  /*7630*/  NOP ;  /* 0x0000000000007918 */ /* 0x000fde0000000000 */
[----:B------:R-:W-:-:S04]  /*7640*/  NOP ;  /* 0x0000000000007918 */ /* 0x000fc80000000000 */
[----:B------:R4:W0:Y:S02]  /*7650*/  F2F.F64.F32 R18, R0 ;  /* 0x0000000000127310 */ /* 0x0008240000201800 */
[----:B0--34-:R-:W-:Y:S05]  /*7660*/  BRA `(.L_x_4381) ;  /* 0x0000000800dc7947 */ /* 0x019fea0003800000 */
.L_x_4386:
[----:B------:R3:W5:Y:S01]  /*7670*/  LDG.E.64 R16, desc[UR36][R2.64] ;  /* 0x0000002402107981 */ /* 0x000762000c1e1b00 */
[----:B------:R-:W-:Y:S01]  /*7680*/  CS2R R18, SRZ ;  /* 0x0000000000127805 */ /* 0x000fe2000001ff00 */
[----:B------:R-:W-:Y:S06]  /*7690*/  BRA `(.L_x_4381) ;  /* 0x0000000800d07947 */ /* 0x000fec0003800000 */
.L_x_4376:
        /* <DEDUP_REMOVED lines=9> */
[----:B------:R-:W-:Y:S02]  /*7730*/  CS2R R18, SRZ ;  /* 0x0000000000127805 */ /* 0x000fe4000001ff00 */
[----:B------:R-:W-:Y:S02]  /*7740*/  MOV R16, RZ ;  /* 0x000000ff00107202 */ /* 0x000fe40000000f00 */
[----:B--2---:R-:W-:-:S04]  /*7750*/  ISETP.NE.AND P0, PT, R2, RZ, PT ;  /* 0x000000ff0200720c */ /* 0x004fc80003f05270 */
[----:B------:R-:W-:Y:S01]  /*7760*/  FSEL R17, RZ, 1.875, !P0 ;  /* 0x3ff00000ff117808 */ /* 0x000fe20004000000 */
[----:B------:R-:W-:Y:S08]  /*7770*/  BRA `(.L_x_4381) ;  /* 0x0000000800987947 */ /* 0x000ff00003800000 */
.L_x_4390:
[----:B------:R0:W5:Y:S01]  /*7780*/  LDG.E.128 R16, desc[UR36][R2.64] ;  /* 0x0000002402107981 */ /* 0x000162000c1e1d00 */
[----:B------:R-:W-:Y:S05]  /*7790*/  BRA `(.L_x_4381) ;  /* 0x0000000800907947 */ /* 0x000fea0003800000 */
.L_x_4389:
        /* <DEDUP_REMOVED lines=8> */
[----:B------:R-:W-:Y:S01]  /*7820*/  CS2R R18, SRZ ;  /* 0x0000000000127805 */ /* 0x000fe2000001ff00 */
        /* <DEDUP_REMOVED lines=15> */
[----:B------:R-:W-:-:S05]  /*7920*/  LOP3.LUT R5, R5, 0x80000000, R0, 0xf8, !PT ;  /* 0x8000000005057812 */ /* 0x000fca00078ef800 */
[----:B------:R-:W-:-:S04]  /*7930*/  FMUL.FTZ R5, R5, 1 ;  /* 0x3f80000005057820 */ /* 0x000fc80000410000 */
[----:B------:R1:W2:Y:S02]  /*7940*/  F2F.F64.F32 R16, R5 ;  /* 0x0000000500107310 */ /* 0x0002a40000201800 */
[----:B-12---:R-:W-:Y:S05]  /*7950*/  BRA `(.L_x_4381) ;  /* 0x0000000800207947 */ /* 0x006fea0003800000 */
.L_x_4392:
[----:B------:R-:W2:Y:S01]  /*7960*/  LDG.E.U8 R2, desc[UR36][R2.64] ;  /* 0x0000002402027981 */ /* 0x000ea2000c1e1100 */
[----:B------:R-:W-:Y:S02]  /*7970*/  CS2R R18, SRZ ;  /* 0x0000000000127805 */ /* 0x000fe4000001ff00 */
        /* <DEDUP_REMOVED lines=9> */
[----:B------:R-:W-:-:S05]  /*7a10*/  LOP3.LUT R0, R0, 0x80000000, R5, 0xf8, !PT ;  /* 0x8000000000007812 */ /* 0x000fca00078ef805 */
[----:B------:R-:W-:-:S04]  /*7a20*/  FMUL.FTZ R0, R0, 1 ;  /* 0x3f80000000007820 */ /* 0x000fc80000410000 */
[----:B------:R1:W2:Y:S02]  /*7a30*/  F2F.F64.F32 R16, R0 ;  /* 0x0000000000107310 */ /* 0x0002a40000201800 */
[----:B-12---:R-:W-:Y:S05]  /*7a40*/  BRA `(.L_x_4381) ;  /* 0x0000000400e47947 */ /* 0x006fea0003800000 */
.L_x_4391:
[----:B------:R-:W2:Y:S01]  /*7a50*/  LDG.E.U16 R0, desc[UR36][R2.64] ;  /* 0x0000002402007981 */ /* 0x000ea2000c1e1500 */
[----:B------:R-:W-:Y:S01]  /*7a60*/  CS2R R18, SRZ ;  /* 0x0000000000127805 */ /* 0x000fe2000001ff00 */
[----:B--2---:R-:W-:-:S04]  /*7a70*/  IMAD.U32 R0, R0, 0x10000, RZ ;  /* 0x0001000000007824 */ /* 0x004fc800078e00ff */
[----:B------:R-:W-:-:S04]  /*7a80*/  FMUL.FTZ R0, R0, 1 ;  /* 0x3f80000000007820 */ /* 0x000fc80000410000 */
[----:B------:R1:W2:Y:S02]  /*7a90*/  F2F.F64.F32 R16, R0 ;  /* 0x0000000000107310 */ /* 0x0002a40000201800 */
[----:B-12---:R-:W-:Y:S05]  /*7aa0*/  BRA `(.L_x_4381) ;  /* 0x0000000400cc7947 */ /* 0x006fea0003800000 */
.L_x_4388:
        /* <DEDUP_REMOVED lines=10> */
[----:B--2---:R3:W4:Y:S02]  /*7b50*/  I2F.F64.U16 R16, R2 ;  /* 0x0000000200107312 */ /* 0x0047240000101800 */
[----:B---34-:R-:W-:Y:S05]  /*7b60*/  BRA `(.L_x_4381) ;  /* 0x00000004009c7947 */ /* 0x018fea0003800000 */
.L_x_4395:
[----:B------:R-:W2:Y:S01]  /*7b70*/  LDG.E.U8 R3, desc[UR36][R2.64] ;  /* 0x0000002402037981 */ /* 0x000ea2000c1e1100 */
[----:B------:R-:W-:Y:S02]  /*7b80*/  CS2R R18, SRZ ;  /* 0x0000000000127805 */ /* 0x000fe4000001ff00 */
[----:B------:R-:W-:Y:S02]  /*7b90*/  CS2R R16, SRZ ;  /* 0x0000000000107805 */ /* 0x000fe4000001ff00 */
[----:B--2---:R-:W-:-:S13]  /*7ba0*/  ISETP.NE.AND P0, PT, R3, RZ, PT ;  /* 0x000000ff0300720c */ /* 0x004fda0003f05270 */
[----:B------:R-:W-:Y:S05]  /*7bb0*/  @!P0 BRA `(.L_x_4381) ;  /* 0x0000000400888947 */ /* 0x000fea0003800000 */
[----:B------:R-:W-:-:S13]  /*7bc0*/  ISETP.NE.AND P0, PT, R3, 0x80, PT ;  /* 0x000000800300780c */ /* 0x000fda0003f05270 */
[----:B------:R-:W-:Y:S01]  /*7bd0*/  @!P0 IMAD.MOV.U32 R16, RZ, RZ, 0x20000000 ;  /* 0x20000000ff108424 */ /* 0x000fe200078e00ff */
        /* <DEDUP_REMOVED lines=15> */
.L_x_4397:
[----:B------:R-:W-:Y:S05]  /*7cd0*/  BSYNC.RECONVERGENT B0 ;  /* 0x0000000000007941 */ /* 0x000fea0003800200 */
.L_x_4396:
[----:B------:R-:W-:Y:S01]  /*7ce0*/  IMAD.SHL.U32 R0, R0, 0x100000, RZ ;  /* 0x0010000000007824 */ /* 0x000fe200078e00ff */
[----:B------:R-:W-:-:S04]  /*7cf0*/  LEA R2, R2, 0x3b800000, 0x17 ;  /* 0x3b80000002027811 */ /* 0x000fc800078eb8ff */
[----:B------:R-:W-:-:S05]  /*7d00*/  LOP3.LUT R0, R2, R0, R7, 0xfe, !PT ;  /* 0x0000000002007212 */ /* 0x000fca00078efe07 */
[----:B------:R-:W-:-:S04]  /*7d10*/  FMUL.FTZ R0, R0, 1 ;  /* 0x3f80000000007820 */ /* 0x000fc80000410000 */
[----:B------:R3:W4:Y:S02]  /*7d20*/  F2F.F64.F32 R16, R0 ;  /* 0x0000000000107310 */ /* 0x0007240000201800 */
[----:B---34-:R-:W-:Y:S05]  /*7d30*/  BRA `(.L_x_4381) ;  /* 0x0000000400287947 */ /* 0x018fea0003800000 */
.L_x_4394:
[----:B------:R-:W2:Y:S01]  /*7d40*/  LDG.E.U8 R3, desc[UR36][R2.64] ;  /* 0x0000002402037981 */ /* 0x000ea2000c1e1100 */
[----:B------:R-:W-:Y:S02]  /*7d50*/  CS2R R18, SRZ ;  /* 0x0000000000127805 */ /* 0x000fe4000001ff00 */
[----:B------:R-:W-:Y:S02]  /*7d60*/  CS2R R16, SRZ ;  /* 0x0000000000107805 */ /* 0x000fe4000001ff00 */
[----:B--2---:R-:W-:-:S13]  /*7d70*/  ISETP.NE.AND P0, PT, R3, RZ, PT ;  /* 0x000000ff0300720c */ /* 0x004fda0003f05270 */
[----:B------:R-:W-:Y:S05]  /*7d80*/  @!P0 BRA `(.L_x_4381) ;  /* 0x0000000400148947 */ /* 0x000fea0003800000 */
[----:B------:R-:W-:-:S13]  /*7d90*/  ISETP.NE.AND P0, PT, R3, 0x80, PT ;  /* 0x000000800300780c */ /* 0x000fda0003f05270 */
[----:B------:R-:W-:Y:S01]  /*7da0*/  @!P0 MOV R16, 0x20000000 ;  /* 0x2000000000108802 */ /* 0x000fe20000000f00 */
        /* <DEDUP_REMOVED lines=15> */
.L_x_4399:
[----:B------:R-:W-:Y:S05]  /*7ea0*/  BSYNC.RECONVERGENT B0 ;  /* 0x0000000000007941 */ /* 0x000fea0003800200 */
.L_x_4398:
[----:B------:R-:W-:Y:S02]  /*7eb0*/  SHF.L.U32 R0, R0, 0x15, RZ ;  /* 0x0000001500007819 */ /* 0x000fe400000006ff */
[----:B------:R-:W-:-:S04]  /*7ec0*/  LEA R2, R2, 0x37800000, 0x17 ;  /* 0x3780000002027811 */ /* 0x000fc800078eb8ff */
[----:B------:R-:W-:-:S05]  /*7ed0*/  LOP3.LUT R0, R2, R0, R7, 0xfe, !PT ;  /* 0x0000000002007212 */ /* 0x000fca00078efe07 */
[----:B------:R-:W-:-:S04]  /*7ee0*/  FMUL.FTZ R0, R0, 1 ;  /* 0x3f80000000007820 */ /* 0x000fc80000410000 */
[----:B------:R3:W4:Y:S02]  /*7ef0*/  F2F.F64.F32 R16, R0 ;  /* 0x0000000000107310 */ /* 0x0007240000201800 */
[----:B---34-:R-:W-:Y:S05]  /*7f00*/  BRA `(.L_x_4381) ;  /* 0x0000000000b47947 */ /* 0x018fea0003800000 */
.L_x_4393:
[----:B------:R-:W-:-:S09]  /*7f10*/  UISETP.NE.AND UP0, UPT, UR4, 0x1c, UPT ;  /* 0x0000001c0400788c */ /* 0x000fd2000bf05270 */
[----:B------:R-:W-:Y:S05]  /*7f20*/  BRA.U !UP0, `(.L_x_4400) ;  /* 0x0000000108a07547 */ /* 0x000fea000b800000 */
[----:B------:R-:W-:-:S09]  /*7f30*/  UISETP.NE.AND UP0, UPT, UR4, 0x1d, UPT ;  /* 0x0000001d0400788c */ /* 0x000fd2000bf05270 */
[----:B------:R-:W-:Y:S05]  /*7f40*/  BRA.U !UP0, `(.L_x_4401) ;  /* 0x0000000108887547 */ /* 0x000fea000b800000 */
[----:B------:R-:W-:-:S09]  /*7f50*/  UISETP.NE.AND UP0, UPT, UR4, 0x2c, UPT ;  /* 0x0000002c0400788c */ /* 0x000fd2000bf05270 */
[----:B------:R-:W-:Y:S05]  /*7f60*/  BRA.U UP0, `(.L_x_4380) ;  /* 0x0000000100347547 */ /* 0x000fea000b800000 */
[----:B------:R-:W2:Y:S01]  /*7f70*/  LDG.E.U8 R0, desc[UR36][R2.64] ;  /* 0x0000002402007981 */ /* 0x000ea2000c1e1100 */
[----:B------:R-:W-:Y:S01]  /*7f80*/  CS2R R18, SRZ ;  /* 0x0000000000127805 */ /* 0x000fe2000001ff00 */
[----:B------:R-:W-:Y:S02]  /*7f90*/  IMAD.MOV.U32 R16, RZ, RZ, 0x0 ;  /* 0x00000000ff107424 */ /* 0x000fe400078e00ff */
        /* <DEDUP_REMOVED lines=8> */
[----:B------:R1:W2:Y:S02]  /*8020*/  @P0 F2F.F64.F32 R16, R0 ;  /* 0x0000000000100310 */ /* 0x0002a40000201800 */
[----:B-12---:R-:W-:Y:S05]  /*8030*/  BRA `(.L_x_4381) ;  /* 0x0000000000687947 */ /* 0x006fea0003800000 */
.L_x_4380:
        /* <DEDUP_REMOVED lines=16> */
.L_x_4402:
[----:B------:R-:W-:Y:S02]  /*8140*/  CS2R R16, SRZ ;  /* 0x0000000000107805 */ /* 0x000fe4000001ff00 */
[----:B------:R-:W-:Y:S01]  /*8150*/  CS2R R18, SRZ ;  /* 0x0000000000127805 */ /* 0x000fe2000001ff00 */
[----:B------:R-:W-:Y:S06]  /*8160*/  BRA `(.L_x_4381) ;  /* 0x00000000001c7947 */ /* 0x000fec0003800000 */
.L_x_4401:
[----:B------:R-:W2:Y:S01]  /*8170*/  LDG.E.64 R16, desc[UR36][R2.64] ;  /* 0x0000002402107981 */ /* 0x000ea2000c1e1b00 */
[----:B------:R-:W-:Y:S01]  /*8180*/  CS2R R18, SRZ ;  /* 0x0000000000127805 */ /* 0x000fe2000001ff00 */
[----:B--2---:R-:W1:Y:S02]  /*8190*/  I2F.F64.U64 R16, R16 ;  /* 0x0000001000107312 */ /* 0x004e640000301800 */
[----:B-1----:R-:W-:Y:S05]  /*81a0*/  BRA `(.L_x_4381) ;  /* 0x00000000000c7947 */ /* 0x002fea0003800000 */
.L_x_4400:
[----:B------:R-:W2:Y:S01]  /*81b0*/  LDG.E R2, desc[UR36][R2.64] ;  /* 0x0000002402027981 */ /* 0x000ea2000c1e1900 */
[----:B------:R-:W-:Y:S01]  /*81c0*/  CS2R R18, SRZ ;  /* 0x0000000000127805 */ /* 0x000fe2000001ff00 */
[----:B--2---:R1:W2:Y:S06]  /*81d0*/  I2F.F64.U32 R16, R2 ;  /* 0x0000000200107312 */ /* 0x0042ac0000201800 */
.L_x_4381:
[----:B------:R-:W-:Y:S05]  /*81e0*/  BSYNC.RECONVERGENT B6 ;  /* 0x0000000000067941 */ /* 0x000fea0003800200 */
.L_x_4375:
        /* <DEDUP_REMOVED lines=15> */
[----:B------:R-:W3:Y:S02]  /*82e0*/  LDG.E.U8 R2, desc[UR36][R2.64] ;  /* 0x0000002402027981 */ /* 0x000ee4000c1e1100 */
[----:B---3--:R-:W-:-:S04]  /*82f0*/  ISETP.NE.AND P0, PT, R2, RZ, PT ;  /* 0x000000ff0200720c */ /* 0x008fc80003f05270 */
[----:B------:R-:W-:Y:S01]  /*8300*/  P2R R25, PR, RZ, 0x1 ;  /* 0x00000001ff197803 */ /* 0x000fe20000000000 */
[----:B------:R-:W-:Y:S08]  /*8310*/  BRA `(.L_x_4409) ;  /* 0x0000000800a47947 */ /* 0x000ff00003800000 */
.L_x_4407:
[----:B------:R-:W3:Y:S02]  /*8320*/  LDG.E.U8 R2, desc[UR36][R2.64] ;  /* 0x0000002402027981 */ /* 0x000ee4000c1e1100 */
[----:B---3--:R-:W-:-:S04]  /*8330*/  ISETP.NE.AND P0, PT, R2, RZ, PT ;  /* 0x000000ff0200720c */ /* 0x008fc80003f05270 */
[----:B------:R-:W-:Y:S01]  /*8340*/  P2R R25, PR, RZ, 0x1 ;  /* 0x00000001ff197803 */ /* 0x000fe20000000000 */
[----:B------:R-:W-:Y:S08]  /*8350*/  BRA `(.L_x_4409) ;  /* 0x0000000800947947 */ /* 0x000ff00003800000 */
.L_x_4406:
[----:B------:R-:W-:-:S09]  /*8360*/  UISETP.NE.AND UP0, UPT, UR4, 0x2, UPT ;  /* 0x000000020400788c */ /* 0x000fd2000bf05270 */
[----:B------:R-:W-:Y:S05]  /*8370*/  BRA.U !UP0, `(.L_x_4410) ;  /* 0x0000000108347547 */ /* 0x000fea000b800000 */
[----:B------:R-:W-:-:S09]  /*8380*/  UISETP.NE.AND UP0, UPT, UR4, 0x3, UPT ;  /* 0x000000030400788c */ /* 0x000fd2000bf05270 */
[----:B------:R-:W-:Y:S05]  /*8390*/  BRA.U !UP0, `(.L_x_4411) ;  /* 0x00000001081c7547 */ /* 0x000fea000b800000 */
[----:B------:R-:W-:-:S09]  /*83a0*/  UISETP.NE.AND UP0, UPT, UR4, 0x4, UPT ;  /* 0x000000040400788c */ /* 0x000fd2000bf05270 */
[----:B------:R-:W-:Y:S05]  /*83b0*/  BRA.U UP0, `(.L_x_4408) ;  /* 0x0000000900107547 */ /* 0x000fea000b800000 */
[----:B------:R-:W3:Y:S02]  /*83c0*/  LDG.E.64 R2, desc[UR36][R2.64] ;  /* 0x0000002402027981 */ /* 0x000ee4000c1e1b00 */
[----:B---3--:R-:W-:-:S04]  /*83d0*/  ISETP.NE.U32.AND P0, PT, R2, RZ, PT ;  /* 0x000000ff0200720c */ /* 0x008fc80003f05070 */
[----:B------:R-:W-:-:S04]  /*83e0*/  ISETP.NE.AND.EX P0, PT, R3, RZ, PT, P0 ;  /* 0x000000ff0300720c */ /* 0x000fc80003f05300 */
[----:B------:R-:W-:Y:S01]  /*83f0*/  P2R R25, PR, RZ, 0x1 ;  /* 0x00000001ff197803 */ /* 0x000fe20000000000 */
[----:B------:R-:W-:Y:S08]  /*8400*/  BRA `(.L_x_4409) ;  /* 0x0000000800687947 */ /* 0x000ff00003800000 */
.L_x_4411:
[----:B------:R-:W3:Y:S02]  /*8410*/  LDG.E R2, desc[UR36][R2.64] ;  /* 0x0000002402027981 */ /* 0x000ee4000c1e1900 */
[----:B---3--:R-:W-:-:S04]  /*8420*/  ISETP.NE.AND P0, PT, R2, RZ, PT ;  /* 0x000000ff0200720c */ /* 0x008fc80003f05270 */
[----:B------:R-:W-:Y:S01]  /*8430*/  P2R R25, PR, RZ, 0x1 ;  /* 0x00000001ff197803 */ /* 0x000fe20000000000 */
[----:B------:R-:W-:Y:S08]  /*8440*/  BRA `(.L_x_4409) ;  /* 0x0000000800587947 */ /* 0x000ff00003800000 */
.L_x_4410:
[----:B------:R-:W3:Y:S02]  /*8450*/  LDG.E.U16 R2, desc[UR36][R2.64] ;  /* 0x0000002402027981 */ /* 0x000ee4000c1e1500 */
[----:B---3--:R-:W-:-:S04]  /*8460*/  ISETP.NE.AND P0, PT, R2, RZ, PT ;  /* 0x000000ff0200720c */ /* 0x008fc80003f05270 */
[----:B------:R-:W-:Y:S01]  /*8470*/  P2R R25, PR, RZ, 0x1 ;  /* 0x00000001ff197803 */ /* 0x000fe20000000000 */
[----:B------:R-:W-:Y:S08]  /*8480*/  BRA `(.L_x_4409) ;  /* 0x0000000800487947 */ /* 0x000ff00003800000 */
.L_x_4405:
[----:B------:R-:W-:-:S09]  /*8490*/  UISETP.GT.AND UP0, UPT, UR4, 0x6, UPT ;  /* 0x000000060400788c */ /* 0x000fd2000bf04270 */
[----:B------:R-:W-:Y:S05]  /*84a0*/  BRA.U UP0, `(.L_x_4412) ;  /* 0x0000000100347547 */ /* 0x000fea000b800000 */
[----:B------:R-:W-:-:S09]  /*84b0*/  UISETP.NE.AND UP0, UPT, UR4, 0x5, UPT ;  /* 0x000000050400788c */ /* 0x000fd2000bf05270 */
[----:B------:R-:W-:Y:S05]  /*84c0*/  BRA.U !UP0, `(.L_x_4413) ;  /* 0x0000000108187547 */ /* 0x000fea000b800000 */
[----:B------:R-:W-:-:S09]  /*84d0*/  UISETP.NE.AND UP0, UPT, UR4, 0x6, UPT ;  /* 0x000000060400788c */ /* 0x000fd2000bf05270 */
[----:B------:R-:W-:Y:S05]  /*84e0*/  BRA.U UP0, `(.L_x_4408) ;  /* 0x0000000500c47547 */ /* 0x000fea000b800000 */
[----:B------:R-:W3:Y:S02]  /*84f0*/  LDG.E R2, desc[UR36][R2.64] ;  /* 0x0000002402027981 */ /* 0x000ee4000c1e1900 */
[----:B---3--:R-:W-:-:S04]  /*8500*/  FSETP.NEU.FTZ.AND P0, PT, R2, RZ, PT ;  /* 0x000000ff0200720b */ /* 0x008fc80003f1d000 */
[----:B------:R-:W-:Y:S01]  /*8510*/  P2R R25, PR, RZ, 0x1 ;  /* 0x00000001ff197803 */ /* 0x000fe20000000000 */
[----:B------:R-:W-:Y:S08]  /*8520*/  BRA `(.L_x_4409) ;  /* 0x0000000800207947 */ /* 0x000ff00003800000 */
.L_x_4413:
[----:B------:R-:W3:Y:S02]  /*8530*/  LDG.E.U16 R0, desc[UR36][R2.64] ;  /* 0x0000002402007981 */ /* 0x000ee4000c1e1500 */
[----:B---3--:R-:W-:-:S05]  /*8540*/  HADD2.F32 R0, -RZ, R0.H0_H0 ;  /* 0x20000000ff007230 */ /* 0x008fca0000004100 */
[----:B------:R-:W-:-:S04]  /*8550*/  FSETP.NEU.FTZ.AND P0, PT, R0, RZ, PT ;  /* 0x000000ff0000720b */ /* 0x000fc80003f1d000 */
[----:B------:R-:W-:Y:S01]  /*8560*/  P2R R25, PR, RZ, 0x1 ;  /* 0x00000001ff197803 */ /* 0x000fe20000000000 */
[----:B------:R-:W-:Y:S08]  /*8570*/  BRA `(.L_x_4409) ;  /* 0x00000008000c7947 */ /* 0x000ff00003800000 */
.L_x_4412:
[----:B------:R-:W-:-:S09]  /*8580*/  UISETP.NE.AND UP0, UPT, UR4, 0x7, UPT ;  /* 0x000000070400788c */ /* 0x000fd2000bf05270 */
[----:B------:R-:W-:Y:S05]  /*8590*/  BRA.U !UP0, `(.L_x_4414) ;  /* 0x0000000108507547 */ /* 0x000fea000b800000 */
[----:B------:R-:W-:-:S09]  /*85a0*/  UISETP.NE.AND UP0, UPT, UR4, 0x8, UPT ;  /* 0x000000080400788c */ /* 0x000fd2000bf05270 */
[----:B------:R-:W-:Y:S05]  /*85b0*/  BRA.U !UP0, `(.L_x_4415) ;  /* 0x0000000108207547 */ /* 0x000fea000b800000 */
[----:B------:R-:W-:-:S09]  /*85c0*/  UISETP.NE.AND UP0, UPT, UR4, 0x9, UPT ;  /* 0x000000090400788c */ /* 0x000fd2000bf05270 */
[----:B------:R-:W-:Y:S05]  /*85d0*/  BRA.U UP0, `(.L_x_4408) ;  /* 0x0000000500887547 */ /* 0x000fea000b800000 */
[----:B------:R-:W3:Y:S02]  /*85e0*/  LDG.E.64 R2, desc[UR36][R2.64] ;  /* 0x0000002402027981 */ /* 0x000ee4000c1e1b00 */
[----:B---3--:R-:W-:Y:S02]  /*85f0*/  FSETP.NEU.FTZ.AND P0, PT, R2, RZ, PT ;  /* 0x000000ff0200720b */ /* 0x008fe40003f1d000 */
[----:B------:R-:W-:-:S04]  /*8600*/  FSETP.NEU.FTZ.AND P1, PT, R3, RZ, PT ;  /* 0x000000ff0300720b */ /* 0x000fc80003f3d000 */
[----:B------:R-:W-:-:S04]  /*8610*/  PLOP3.LUT P0, PT, P0, P1, PT, 0xf8, 0x8f ;  /* 0x00000000008f781c */ /* 0x000fc80000703f70 */
[----:B------:R-:W-:Y:S01]  /*8620*/  P2R R25, PR, RZ, 0x1 ;  /* 0x00000001ff197803 */ /* 0x000fe20000000000 */
[----:B------:R-:W-:Y:S08]  /*8630*/  BRA `(.L_x_4409) ;  /* 0x0000000400dc7947 */ /* 0x000ff00003800000 */
.L_x_4415:
[----:B------:R-:W3:Y:S01]  /*8640*/  LDG.E R2, desc[UR36][R2.64] ;  /* 0x0000002402027981 */ /* 0x000ee2000c1e1900 */
[----:B------:R-:W-:-:S04]  /*8650*/  PLOP3.LUT P1, PT, PT, PT, PT, 0x80, 0x8 ;  /* 0x000000000008781c */ /* 0x000fc80003f2f070 */
[----:B------:R-:W-:Y:S01]  /*8660*/  P2R R25, PR, RZ, 0x2 ;  /* 0x00000002ff197803 */ /* 0x000fe20000000000 */
[----:B---3--:R-:W-:-:S05]  /*8670*/  HADD2.F32 R0, -RZ, R2.H0_H0 ;  /* 0x20000002ff007230 */ /* 0x008fca0000004100 */
[----:B------:R-:W-:-:S13]  /*8680*/  FSETP.NEU.FTZ.AND P0, PT, R0, RZ, PT ;  /* 0x000000ff0000720b */ /* 0x000fda0003f1d000 */
[----:B------:R-:W-:Y:S05]  /*8690*/  @P0 BRA `(.L_x_4409) ;  /* 0x0000000400c40947 */ /* 0x000fea0003800000 */
[----:B------:R-:W-:-:S05]  /*86a0*/  HADD2.F32 R0, -RZ, R2.H1_H1 ;  /* 0x30000002ff007230 */ /* 0x000fca0000004100 */
[----:B------:R-:W-:-:S04]  /*86b0*/  FSETP.NEU.FTZ.AND P0, PT, R0, RZ, PT ;  /* 0x000000ff0000720b */ /* 0x000fc80003f1d000 */
[----:B------:R-:W-:Y:S01]  /*86c0*/  P2R R25, PR, RZ, 0x1 ;  /* 0x00000001ff197803 */ /* 0x000fe20000000000 */
[----:B------:R-:W-:Y:S08]  /*86d0*/  BRA `(.L_x_4409) ;  /* 0x0000000400b47947 */ /* 0x000ff00003800000 */
.L_x_4414:
[----:B------:R-:W3:Y:S02]  /*86e0*/  LDG.E.64 R2, desc[UR36][R2.64] ;  /* 0x0000002402027981 */ /* 0x000ee4000c1e1b00 */
[----:B---3--:R-:W0:Y:S02]  /*86f0*/  DSETP.NEU.AND P0, PT, R2, RZ, PT ;  /* 0x000000ff0200722a */ /* 0x008e240003f0d000 */
[----:B0-----:R-:W-:Y:S01]  /*8700*/  P2R R25, PR, RZ, 0x1 ;  /* 0x00000001ff197803 */ /* 0x001fe20000000000 */
[----:B------:R-:W-:Y:S06]  /*8710*/  BRA `(.L_x_4409) ;  /* 0x0000000400a47947 */ /* 0x000fec0003800000 */
.L_x_4404:
        /* <DEDUP_REMOVED lines=8> */
[----:B------:R-:W3:Y:S02]  /*87a0*/  LDG.E.U8 R2, desc[UR36][R2.64] ;  /* 0x0000002402027981 */ /* 0x000ee4000c1e1100 */
[----:B---3--:R-:W-:-:S04]  /*87b0*/  ISETP.NE.AND P0, PT, R2, RZ, PT ;  /* 0x000000ff0200720c */ /* 0x008fc80003f05270 */
[----:B------:R-:W-:Y:S01]  /*87c0*/  P2R R25, PR, RZ, 0x1 ;  /* 0x00000001ff197803 */ /* 0x000fe20000000000 */
[----:B------:R-:W-:Y:S08]  /*87d0*/  BRA `(.L_x_4409) ;  /* 0x0000000400747947 */ /* 0x000ff00003800000 */
.L_x_4418:
[----:B------:R-:W3:Y:S02]  /*87e0*/  LDG.E.128 R4, desc[UR36][R2.64] ;  /* 0x0000002402047981 */ /* 0x000ee4000c1e1d00 */
[----:B---3--:R-:W0:-:S15]  /*87f0*/  DSETP.NEU.AND P0, PT, R6, RZ, PT ;  /* 0x000000ff0600722a */ /* 0x008e1e0003f0d000 */
[----:B------:R-:W-:-:S15]  /*8800*/  NOP ;  /* 0x0000000000007918 */ /* 0x000fde0000000000 */
[----:B------:R-:W-:-:S15]  /*8810*/  NOP ;  /* 0x0000000000007918 */ /* 0x000fde0000000000 */
[----:B------:R-:W-:-:S15]  /*8820*/  NOP ;  /* 0x0000000000007918 */ /* 0x000fde0000000000 */
[----:B------:R-:W-:-:S04]  /*8830*/  NOP ;  /* 0x0000000000007918 */ /* 0x000fc80000000000 */
[----:B0-----:R-:W0:Y:S02]  /*8840*/  DSETP.NEU.OR P0, PT, R4, RZ, P0 ;  /* 0x000000ff0400722a */ /* 0x001e24000070d400 */
[----:B0-----:R-:W-:Y:S01]  /*8850*/  P2R R25, PR, RZ, 0x1 ;  /* 0x00000001ff197803 */ /* 0x001fe20000000000 */
[----:B------:R-:W-:Y:S06]  /*8860*/  BRA `(.L_x_4409) ;  /* 0x0000000400507947 */ /* 0x000fec0003800000 */
.L_x_4417:
[----:B------:R-:W-:-:S09]  /*8870*/  UISETP.NE.AND UP0, UPT, UR4, 0xf, UPT ;  /* 0x0000000f0400788c */ /* 0x000fd2000bf05270 */
[----:B------:R-:W-:Y:S05]  /*8880*/  BRA.U !UP0, `(.L_x_4419) ;  /* 0x0000000108507547 */ /* 0x000fea000b800000 */
[----:B------:R-:W-:-:S09]  /*8890*/  UISETP.NE.AND UP0, UPT, UR4, 0x17, UPT ;  /* 0x000000170400788c */ /* 0x000fd2000bf05270 */
[----:B------:R-:W-:Y:S05]  /*88a0*/  BRA.U !UP0, `(.L_x_4420) ;  /* 0x0000000108187547 */ /* 0x000fea000b800000 */
[----:B------:R-:W-:-:S09]  /*88b0*/  UISETP.NE.AND UP0, UPT, UR4, 0x18, UPT ;  /* 0x000000180400788c */ /* 0x000fd2000bf05270 */
[----:B------:R-:W-:Y:S05]  /*88c0*/  BRA.U UP0, `(.L_x_4408) ;  /* 0x0000000100cc7547 */ /* 0x000fea000b800000 */
[----:B------:R-:W3:Y:S02]  /*88d0*/  LDG.E.U8 R2, desc[UR36][R2.64] ;  /* 0x0000002402027981 */ /* 0x000ee4000c1e1100 */
[----:B---3--:R-:W-:-:S04]  /*88e0*/  LOP3.LUT P0, RZ, R2, 0x7f, RZ, 0xc0, !PT ;  /* 0x0000007f02ff7812 */ /* 0x008fc8000780c0ff */
[----:B------:R-:W-:Y:S01]  /*88f0*/  P2R R25, PR, RZ, 0x1 ;  /* 0x00000001ff197803 */ /* 0x000fe20000000000 */
[----:B------:R-:W-:Y:S08]  /*8900*/  BRA `(.L_x_4409) ;  /* 0x0000000400287947 */ /* 0x000ff00003800000 */
.L_x_4420:
[----:B------:R-:W3:Y:S02]  /*8910*/  LDG.E.U8 R2, desc[UR36][R2.64] ;  /* 0x0000002402027981 */ /* 0x000ee4000c1e1100 */
[----:B---3--:R-:W-:-:S04]  /*8920*/  SHF.L.U32 R0, R2, 0x19, RZ ;  /* 0x0000001902007819 */ /* 0x008fc800000006ff */
        /* <DEDUP_REMOVED lines=10> */
.L_x_4419:
[----:B------:R-:W3:Y:S02]  /*89d0*/  LDG.E.U16 R0, desc[UR36][R2.64] ;  /* 0x0000002402007981 */ /* 0x000ee4000c1e1500 */
[----:B---3--:R-:W-:-:S05]  /*89e0*/  IMAD.U32 R0, R0, 0x10000, RZ ;  /* 0x0001000000007824 */ /* 0x008fca00078e00ff */
[----:B------:R-:W-:-:S04]  /*89f0*/  FSETP.NEU.FTZ.AND P0, PT, R0, RZ, PT ;  /* 0x000000ff0000720b */ /* 0x000fc80003f1d000 */
[----:B------:R-:W-:Y:S01]  /*8a00*/  P2R R25, PR, RZ, 0x1 ;  /* 0x00000001ff197803 */ /* 0x000fe20000000000 */
[----:B------:R-:W-:Y:S08]  /*8a10*/  BRA `(.L_x_4409) ;  /* 0x0000000000e47947 */ /* 0x000ff00003800000 */
.L_x_4416:
        /* <DEDUP_REMOVED lines=8> */
[----:B------:R-:W3:Y:S02]  /*8aa0*/  LDG.E.U16 R2, desc[UR36][R2.64] ;  /* 0x0000002402027981 */ /* 0x000ee4000c1e1500 */
[----:B---3--:R-:W-:-:S04]  /*8ab0*/  ISETP.NE.AND P0, PT, R2, RZ, PT ;  /* 0x000000ff0200720c */ /* 0x008fc80003f05270 */
[----:B------:R-:W-:Y:S01]  /*8ac0*/  P2R R25, PR, RZ, 0x1 ;  /* 0x00000001ff197803 */ /* 0x000fe20000000000 */
[----:B------:R-:W-:Y:S08]  /*8ad0*/  BRA `(.L_x_4409) ;  /* 0x0000000000b47947 */ /* 0x000ff00003800000 */
.L_x_4423:
[----:B------:R-:W3:Y:S02]  /*8ae0*/  LDG.E.U8 R2, desc[UR36][R2.64] ;  /* 0x0000002402027981 */ /* 0x000ee4000c1e1100 */
[----:B---3--:R-:W-:-:S04]  /*8af0*/  ISETP.NE.AND P0, PT, R2, RZ, PT ;  /* 0x000000ff0200720c */ /* 0x008fc80003f05270 */
[----:B------:R-:W-:Y:S01]  /*8b00*/  P2R R25, PR, RZ, 0x1 ;  /* 0x00000001ff197803 */ /* 0x000fe20000000000 */
[----:B------:R-:W-:Y:S08]  /*8b10*/  BRA `(.L_x_4409) ;  /* 0x0000000000a47947 */ /* 0x000ff00003800000 */
.L_x_4422:
[----:B------:R-:W3:Y:S02]  /*8b20*/  LDG.E.U8 R2, desc[UR36][R2.64] ;  /* 0x0000002402027981 */ /* 0x000ee4000c1e1100 */
[----:B---3--:R-:W-:-:S04]  /*8b30*/  ISETP.NE.AND P0, PT, R2, RZ, PT ;  /* 0x000000ff0200720c */ /* 0x008fc80003f05270 */
[----:B------:R-:W-:Y:S01]  /*8b40*/  P2R R25, PR, RZ, 0x1 ;  /* 0x00000001ff197803 */ /* 0x000fe20000000000 */
[----:B------:R-:W-:Y:S08]  /*8b50*/  BRA `(.L_x_4409) ;  /* 0x0000000000947947 */ /* 0x000ff00003800000 */
.L_x_4421:
[----:B------:R-:W-:-:S09]  /*8b60*/  UISETP.NE.AND UP0, UPT, UR4, 0x1c, UPT ;  /* 0x0000001c0400788c */ /* 0x000fd2000bf05270 */
[----:B------:R-:W-:Y:S05]  /*8b70*/  BRA.U !UP0, `(.L_x_4424) ;  /* 0x0000000108807547 */ /* 0x000fea000b800000 */
        /* <DEDUP_REMOVED lines=8> */
.L_x_4408:
[----:B------:R-:W-:Y:S01]  /*8c00*/  MOV R2, 0x0 ;  /* 0x0000000000027802 */ /* 0x000fe20000000f00 */
[----:B------:R-:W0:Y:S01]  /*8c10*/  LDCU.64 UR4, c[0x4][0x4e8] ;  /* 0x01009d00ff0477ac */ /* 0x000e220008000a00 */
[----:B------:R-:W-:Y:S02]  /*8c20*/  IMAD.MOV.U32 R8, RZ, RZ, 0x4e ;  /* 0x0000004eff087424 */ /* 0x000fe400078e00ff */
[----:B------:R-:W-:Y:S01]  /*8c30*/  IMAD.MOV.U32 R12, RZ, RZ, 0x1 ;  /* 0x00000001ff0c7424 */ /* 0x000fe200078e00ff */
[----:B------:R-:W1:Y:S01]  /*8c40*/  LDCU.64 UR6, c[0x4][0x4f0] ;  /* 0x01009e00ff0677ac */ /* 0x000e620008000a00 */
[----:B------:R-:W3:Y:S01]  /*8c50*/  LDC.64 R2, c[0x4][R2] ;  /* 0x0100000002027b82 */ /* 0x000ee20000000a00 */
[----:B------:R-:W-:Y:S01]  /*8c60*/  IMAD.MOV.U32 R13, RZ, RZ, RZ ;  /* 0x000000ffff0d7224 */ /* 0x000fe200078e00ff */
[----:B------:R-:W4:Y:S01]  /*8c70*/  LDCU.64 UR8, c[0x4][0x320] ;  /* 0x01006400ff0877ac */ /* 0x000f220008000a00 */
[----:B0-----:R-:W-:Y:S01]  /*8c80*/  IMAD.U32 R4, RZ, RZ, UR4 ;  /* 0x00000004ff047e24 */ /* 0x001fe2000f8e00ff */
[----:B------:R-:W-:Y:S01]  /*8c90*/  MOV R5, UR5 ;  /* 0x0000000500057c02 */ /* 0x000fe20008000f00 */
[----:B-1----:R-:W-:-:S02]  /*8ca0*/  IMAD.U32 R6, RZ, RZ, UR6 ;  /* 0x00000006ff067e24 */ /* 0x002fc4000f8e00ff */
[----:B------:R-:W-:Y:S02]  /*8cb0*/  IMAD.U32 R7, RZ, RZ, UR7 ;  /* 0x00000007ff077e24 */ /* 0x000fe4000f8e00ff */
[----:B----4-:R-:W-:Y:S01]  /*8cc0*/  IMAD.U32 R10, RZ, RZ, UR8 ;  /* 0x00000008ff0a7e24 */ /* 0x010fe2000f8e00ff */
[----:B------:R-:W-:-:S07]  /*8cd0*/  MOV R11, UR9 ;  /* 0x00000009000b7c02 */ /* 0x000fce0008000f00 */
[----:B------:R-:W-:-:S07]  /*8ce0*/  LEPC R20, `(.L_x_4426) ;  /* 0x000000001014794e */ /* 0x000fce0000000000 */
[----:B--23-5:R-:W-:Y:S05]  /*8cf0*/  CALL.ABS.NOINC R2 ;  /* 0x0000000002007343 */ /* 0x02cfea0003c00000 */
.L_x_4426:
[----:B------:R-:W-:-:S04]  /*8d00*/  PLOP3.LUT P0, PT, PT, PT, PT, 0x8, 0x80 ;  /* 0x000000000080781c */ /* 0x000fc80003f0e170 */
[----:B------:R-:W-:Y:S01]  /*8d10*/  P2R R25, PR, RZ, 0x1 ;  /* 0x00000001ff197803 */ /* 0x000fe20000000000 */
[----:B------:R-:W-:Y:S08]  /*8d20*/  BRA `(.L_x_4409) ;  /* 0x0000000000207947 */ /* 0x000ff00003800000 */
.L_x_4425:
[----:B------:R-:W3:Y:S02]  /*8d30*/  LDG.E.64 R2, desc[UR36][R2.64] ;  /* 0x0000002402027981 */ /* 0x000ee4000c1e1b00 */
[----:B---3--:R-:W-:-:S04]  /*8d40*/  ISETP.NE.U32.AND P0, PT, R2, RZ, PT ;  /* 0x000000ff0200720c */ /* 0x008fc80003f05070 */
[----:B------:R-:W-:-:S04]  /*8d50*/  ISETP.NE.AND.EX P0, PT, R3, RZ, PT, P0 ;  /* 0x000000ff0300720c */ /* 0x000fc80003f05300 */
[----:B------:R-:W-:Y:S01]  /*8d60*/  P2R R25, PR, RZ, 0x1 ;  /* 0x00000001ff197803 */ /* 0x000fe20000000000 */
[----:B------:R-:W-:Y:S08]  /*8d70*/  BRA `(.L_x_4409) ;  /* 0x00000000000c7947 */ /* 0x000ff00003800000 */
.L_x_4424:
[----:B------:R-:W3:Y:S02]  /*8d80*/  LDG.E R2, desc[UR36][R2.64] ;  /* 0x0000002402027981 */ /* 0x000ee4000c1e1900 */
[----:B---3--:R-:W-:-:S04]  /*8d90*/  ISETP.NE.AND P0, PT, R2, RZ, PT ;  /* 0x000000ff0200720c */ /* 0x008fc80003f05270 */
[----:B------:R-:W-:-:S09]  /*8da0*/  P2R R25, PR, RZ, 0x1 ;  /* 0x00000001ff197803 */ /* 0x000fd20000000000 */
.L_x_4409:
[----:B------:R-:W-:Y:S05]  /*8db0*/  BSYNC.RECONVERGENT B6 ;  /* 0x0000000000067941 */ /* 0x000fea0003800200 */
.L_x_4403:
        /* <DEDUP_REMOVED lines=14> */
[----:B------:R-:W3:Y:S02]  /*8ea0*/  LDG.E.S8 R2, desc[UR36][R4.64] ;  /* 0x0000002404027981 */ /* 0x000ee4000c1e1300 */
[----:B---3--:R-:W-:Y:S01]  /*8eb0*/  SHF.R.S32.HI R3, RZ, 0x1f, R2 ;  /* 0x0000001fff037819 */ /* 0x008fe20000011402 */
[----:B------:R-:W-:Y:S06]  /*8ec0*/  BRA `(.L_x_4432) ;  /* 0x0000000c004c7947 */ /* 0x000fec0003800000 */
.L_x_4430:
[----:B------:R4:W5:Y:S01]  /*8ed0*/  LDG.E.U8 R2, desc[UR36][R4.64] ;  /* 0x0000002404027981 */ /* 0x000962000c1e1100 */
[----:B------:R-:W-:Y:S01]  /*8ee0*/  IMAD.MOV.U32 R3, RZ, RZ, RZ ;  /* 0x000000ffff037224 */ /* 0x000fe200078e00ff */
[----:B------:R-:W-:Y:S06]  /*8ef0*/  BRA `(.L_x_4432) ;  /* 0x0000000c00407947 */ /* 0x000fec0003800000 */
.L_x_4429:
        /* <DEDUP_REMOVED lines=8> */
.L_x_4434:
[----:B------:R-:W3:Y:S02]  /*8f80*/  LDG.E R2, desc[UR36][R4.64] ;  /* 0x0000002404027981 */ /* 0x000ee4000c1e1900 */
[----:B---3--:R-:W-:Y:S01]  /*8f90*/  SHF.R.S32.HI R3, RZ, 0x1f, R2 ;  /* 0x0000001fff037819 */ /* 0x008fe20000011402 */
[----:B------:R-:W-:Y:S06]  /*8fa0*/  BRA `(.L_x_4432) ;  /* 0x0000000c00147947 */ /* 0x000fec0003800000 */
.L_x_4433:
[----:B------:R-:W3:Y:S02]  /*8fb0*/  LDG.E.S16 R2, desc[UR36][R4.64] ;  /* 0x0000002404027981 */ /* 0x000ee4000c1e1700 */
[----:B---3--:R-:W-:Y:S01]  /*8fc0*/  SHF.R.S32.HI R3, RZ, 0x1f, R2 ;  /* 0x0000001fff037819 */ /* 0x008fe20000011402 */
[----:B------:R-:W-:Y:S06]  /*8fd0*/  BRA `(.L_x_4432) ;  /* 0x0000000c00087947 */ /* 0x000fec0003800000 */
.L_x_4428:
[----:B------:R-:W-:-:S09]  /*8fe0*/  UISETP.GT.AND UP0, UPT, UR4, 0x6, UPT ;  /* 0x000000060400788c */ /* 0x000fd2000bf04270 */
[----:B------:R-:W-:Y:S05]  /*8ff0*/  BRA.U UP0, `(.L_x_4435) ;  /* 0x00000001002c7547 */ /* 0x000fea000b800000 */
[----:B------:R-:W-:-:S09]  /*9000*/  UISETP.NE.AND UP0, UPT, UR4, 0x5, UPT ;  /* 0x000000050400788c */ /* 0x000fd2000bf05270 */
[----:B------:R-:W-:Y:S05]  /*9010*/  BRA.U !UP0, `(.L_x_4436) ;  /* 0x0000000108147547 */ /* 0x000fea000b800000 */
[----:B------:R-:W-:-:S09]  /*9020*/  UISETP.NE.AND UP0, UPT, UR4, 0x6, UPT ;  /* 0x000000060400788c */ /* 0x000fd2000bf05270 */
[----:B------:R-:W-:Y:S05]  /*9030*/  BRA.U UP0, `(.L_x_4431) ;  /* 0x0000000900987547 */ /* 0x000fea000b800000 */
[----:B------:R-:W3:Y:S02]  /*9040*/  LDG.E R2, desc[UR36][R4.64] ;  /* 0x0000002404027981 */ /* 0x000ee4000c1e1900 */
[----:B---3--:R-:W0:Y:S02]  /*9050*/  F2I.S64.TRUNC R2, R2 ;  /* 0x0000000200027311 */ /* 0x008e24000020d900 */
[----:B0-----:R-:W-:Y:S05]  /*9060*/  BRA `(.L_x_4432) ;  /* 0x0000000800e47947 */ /* 0x001fea0003800000 */
.L_x_4436:
[----:B------:R-:W3:Y:S02]  /*9070*/  LDG.E.U16 R4, desc[UR36][R4.64] ;  /* 0x0000002404047981 */ /* 0x000ee4000c1e1500 */
[----:B---3--:R-:W-:-:S06]  /*9080*/  HADD2.F32 R2, -RZ, R4.H0_H0 ;  /* 0x20000004ff027230 */ /* 0x008fcc0000004100 */
[----:B------:R-:W0:Y:S02]  /*9090*/  F2I.S64.TRUNC R2, R2 ;  /* 0x0000000200027311 */ /* 0x000e24000020d900 */
[----:B0-----:R-:W-:Y:S05]  /*90a0*/  BRA `(.L_x_4432) ;  /* 0x0000000800d47947 */ /* 0x001fea0003800000 */
.L_x_4435:
[----:B------:R-:W-:-:S09]  /*90b0*/  UISETP.NE.AND UP0, UPT, UR4, 0x7, UPT ;  /* 0x000000070400788c */ /* 0x000fd2000bf05270 */
[----:B------:R-:W-:Y:S05]  /*90c0*/  BRA.U !UP0, `(.L_x_4437) ;  /* 0x00000001082c7547 */ /* 0x000fea000b800000 */
[----:B------:R-:W-:-:S09]  /*90d0*/  UISETP.NE.AND UP0, UPT, UR4, 0x8, UPT ;  /* 0x000000080400788c */ /* 0x000fd2000bf05270 */
[----:B------:R-:W-:Y:S05]  /*90e0*/  BRA.U !UP0, `(.L_x_4438) ;  /* 0x0000000108147547 */ /* 0x000fea000b800000 */
[----:B------:R-:W-:-:S09]  /*90f0*/  UISETP.NE.AND UP0, UPT, UR4, 0x9, UPT ;  /* 0x000000090400788c */ /* 0x000fd2000bf05270 */
[----:B------:R-:W-:Y:S05]  /*9100*/  BRA.U UP0, `(.L_x_4431) ;  /* 0x0000000900647547 */ /* 0x000fea000b800000 */
[----:B------:R-:W3:Y:S02]  /*9110*/  LDG.E R2, desc[UR36][R4.64] ;  /* 0x0000002404027981 */ /* 0x000ee4000c1e1900 */
[----:B---3--:R-:W0:Y:S02]  /*9120*/  F2I.S64.TRUNC R2, R2 ;  /* 0x0000000200027311 */ /* 0x008e24000020d900 */
[----:B0-----:R-:W-:Y:S05]  /*9130*/  BRA `(.L_x_4432) ;  /* 0x0000000800b07947 */ /* 0x001fea0003800000 */
.L_x_4438:
[----:B------:R-:W3:Y:S02]  /*9140*/  LDG.E.U16 R4, desc[UR36][R4.64] ;  /* 0x0000002404047981 */ /* 0x000ee4000c1e1500 */
[----:B---3--:R-:W-:-:S06]  /*9150*/  HADD2.F32 R2, -RZ, R4.H0_H0 ;  /* 0x20000004ff027230 */ /* 0x008fcc0000004100 */
[----:B------:R-:W0:Y:S02]  /*9160*/  F2I.S64.TRUNC R2, R2 ;  /* 0x0000000200027311 */ /* 0x000e24000020d900 */
[----:B0-----:R-:W-:Y:S05]  /*9170*/  BRA `(.L_x_4432) ;  /* 0x0000000800a07947 */ /* 0x001fea0003800000 */
.L_x_4437:
[----:B------:R-:W3:Y:S02]  /*9180*/  LDG.E.64 R2, desc[UR36][R4.64] ;  /* 0x0000002404027981 */ /* 0x000ee4000c1e1b00 */
[----:B---3--:R-:W0:Y:S02]  /*9190*/  F2I.S64.F64.TRUNC R2, R2 ;  /* 0x0000000200027311 */ /* 0x008e24000030d900 */
[----:B0-----:R-:W-:Y:S05]  /*91a0*/  BRA `(.L_x_4432) ;  /* 0x0000000800947947 */ /* 0x001fea0003800000 */
.L_x_4427:
        /* <DEDUP_REMOVED lines=8> */
[----:B------:R-:W3:Y:S01]  /*9230*/  LDG.E.U8 R4, desc[UR36][R4.64] ;  /* 0x0000002404047981 */ /* 0x000ee2000c1e1100 */
[----:B------:R-:W-:Y:S01]  /*9240*/  IMAD.MOV.U32 R3, RZ, RZ, RZ ;  /* 0x000000ffff037224 */ /* 0x000fe200078e00ff */
[----:B---3--:R-:W-:-:S04]  /*9250*/  ISETP.NE.AND P0, PT, R4, RZ, PT ;  /* 0x000000ff0400720c */ /* 0x008fc80003f05270 */
[----:B------:R-:W-:Y:S01]  /*9260*/  SEL R2, RZ, 0x1, !P0 ;  /* 0x00000001ff027807 */ /* 0x000fe20004000000 */
[----:B------:R-:W-:Y:S08]  /*9270*/  BRA `(.L_x_4432) ;  /* 0x0000000800607947 */ /* 0x000ff00003800000 */
.L_x_4441:
[----:B------:R-:W3:Y:S02]  /*9280*/  LDG.E.64 R2, desc[UR36][R4.64] ;  /* 0x0000002404027981 */ /* 0x000ee4000c1e1b00 */
[----:B---3--:R-:W0:Y:S02]  /*9290*/  F2I.S64.F64.TRUNC R2, R2 ;  /* 0x0000000200027311 */ /* 0x008e24000030d900 */
[----:B0-----:R-:W-:Y:S05]  /*92a0*/  BRA `(.L_x_4432) ;  /* 0x0000000800547947 */ /* 0x001fea0003800000 */
.L_x_4440:
[----:B------:R-:W-:-:S09]  /*92b0*/  UISETP.NE.AND UP0, UPT, UR4, 0xf, UPT ;  /* 0x0000000f0400788c */ /* 0x000fd2000bf05270 */
[----:B------:R-:W-:Y:S05]  /*92c0*/  BRA.U !UP0, `(.L_x_4442) ;  /* 0x0000000108947547 */ /* 0x000fea000b800000 */
[----:B------:R-:W-:-:S09]  /*92d0*/  UISETP.NE.AND UP0, UPT, UR4, 0x17, UPT ;  /* 0x000000170400788c */ /* 0x000fd2000bf05270 */
[----:B------:R-:W-:Y:S05]  /*92e0*/  BRA.U !UP0, `(.L_x_4443) ;  /* 0x0000000108587547 */ /* 0x000fea000b800000 */
[----:B------:R-:W-:-:S09]  /*92f0*/  UISETP.NE.AND UP0, UPT, UR4, 0x18, UPT ;  /* 0x000000180400788c */ /* 0x000fd2000bf05270 */
[----:B------:R-:W-:Y:S05]  /*9300*/  BRA.U UP0, `(.L_x_4431) ;  /* 0x0000000500e47547 */ /* 0x000fea000b800000 */
[----:B------:R-:W3:Y:S01]  /*9310*/  LDG.E.U8 R0, desc[UR36][R4.64] ;  /* 0x0000002404007981 */ /* 0x000ee2000c1e1100 */
[----:B------:R-:W-:Y:S02]  /*9320*/  HFMA2 R6, -RZ, RZ, 0, 1.847743988037109375e-06 ;  /* 0x0000001fff067431 */ /* 0x000fe400000001ff */
[----:B---3--:R-:W-:-:S05]  /*9330*/  IMAD.SHL.U32 R0, R0, 0x1000000, RZ ;  /* 0x0100000000007824 */ /* 0x008fca00078e00ff */
        /* <DEDUP_REMOVED lines=17> */
.L_x_4443:
[----:B------:R-:W3:Y:S02]  /*9450*/  LDG.E.U8 R3, desc[UR36][R4.64] ;  /* 0x0000002404037981 */ /* 0x000ee4000c1e1100 */
[C---:B---3--:R-:W-:Y:S02]  /*9460*/  IMAD.SHL.U32 R0, R3.reuse, 0x2000000, RZ ;  /* 0x0200000003007824 */ /* 0x048fe400078e00ff */
        /* <DEDUP_REMOVED lines=11> */
.L_x_4442:
[----:B------:R-:W3:Y:S02]  /*9520*/  LDG.E.U16 R2, desc[UR36][R4.64] ;  /* 0x0000002404027981 */ /* 0x000ee4000c1e1500 */
[----:B---3--:R-:W-:-:S06]  /*9530*/  SHF.L.U32 R2, R2, 0x10, RZ ;  /* 0x0000001002027819 */ /* 0x008fcc00000006ff */
[----:B------:R-:W0:Y:S02]  /*9540*/  F2I.S64.TRUNC R2, R2 ;  /* 0x0000000200027311 */ /* 0x000e24000020d900 */
[----:B0-----:R-:W-:Y:S05]  /*9550*/  BRA `(.L_x_4432) ;  /* 0x0000000400a87947 */ /* 0x001fea0003800000 */
.L_x_4439:
        /* <DEDUP_REMOVED lines=11> */
.L_x_4446:
[----:B------:R-:W3:Y:S01]  /*9610*/  LDG.E.U8 R4, desc[UR36][R4.64] ;  /* 0x0000002404047981 */ /* 0x000ee2000c1e1100 */
[----:B------:R-:W-:Y:S01]  /*9620*/  BSSY.RECONVERGENT B0, `(.L_x_4447) ;  /* 0x0000018000007945 */ /* 0x000fe20003800200 */
[----:B------:R-:W-:Y:S01]  /*9630*/  IMAD.MOV.U32 R2, RZ, RZ, RZ ;  /* 0x000000ffff027224 */ /* 0x000fe200078e00ff */
[----:B---3--:R-:W-:-:S13]  /*9640*/  ISETP.NE.AND P0, PT, R4, RZ, PT ;  /* 0x000000ff0400720c */ /* 0x008fda0003f05270 */
        /* <DEDUP_REMOVED lines=17> */
.L_x_4450:
[----:B------:R-:W-:Y:S05]  /*9760*/  BSYNC.RECONVERGENT B1 ;  /* 0x0000000000017941 */ /* 0x000fea0003800200 */
.L_x_4449:
[----:B------:R-:W-:Y:S01]  /*9770*/  IMAD.SHL.U32 R0, R0, 0x100000, RZ ;  /* 0x0010000000007824 */ /* 0x000fe200078e00ff */
[----:B------:R-:W-:-:S04]  /*9780*/  LEA R2, R2, 0x3b800000, 0x17 ;  /* 0x3b80000002027811 */ /* 0x000fc800078eb8ff */
[----:B------:R-:W-:-:S07]  /*9790*/  LOP3.LUT R2, R2, R0, R7, 0xfe, !PT ;  /* 0x0000000002027212 */ /* 0x000fce00078efe07 */
.L_x_4448:
[----:B------:R-:W-:Y:S05]  /*97a0*/  BSYNC.RECONVERGENT B0 ;  /* 0x0000000000007941 */ /* 0x000fea0003800200 */
.L_x_4447:
[----:B------:R-:W0:Y:S02]  /*97b0*/  F2I.S64.TRUNC R2, R2 ;  /* 0x0000000200027311 */ /* 0x000e24000020d900 */
[----:B0-----:R-:W-:Y:S05]  /*97c0*/  BRA `(.L_x_4432) ;  /* 0x00000004000c7947 */ /* 0x001fea0003800000 */
.L_x_4445:
[----:B------:R-:W3:Y:S01]  /*97d0*/  LDG.E.U8 R4, desc[UR36][R4.64] ;  /* 0x0000002404047981 */ /* 0x000ee2000c1e1100 */
[----:B------:R-:W-:Y:S01]  /*97e0*/  BSSY.RECONVERGENT B0, `(.L_x_4451) ;  /* 0x0000018000007945 */ /* 0x000fe20003800200 */
[----:B------:R-:W-:Y:S01]  /*97f0*/  IMAD.MOV.U32 R2, RZ, RZ, RZ ;  /* 0x000000ffff027224 */ /* 0x000fe200078e00ff */
[----:B---3--:R-:W-:-:S13]  /*9800*/  ISETP.NE.AND P0, PT, R4, RZ, PT ;  /* 0x000000ff0400720c */ /* 0x008fda0003f05270 */
        /* <DEDUP_REMOVED lines=17> */
.L_x_4454:
[----:B------:R-:W-:Y:S05]  /*9920*/  BSYNC.RECONVERGENT B1 ;  /* 0x0000000000017941 */ /* 0x000fea0003800200 */
.L_x_4453:
[----:B------:R-:W-:Y:S01]  /*9930*/  IMAD.SHL.U32 R0, R0, 0x200000, RZ ;  /* 0x0020000000007824 */ /* 0x000fe200078e00ff */
[----:B------:R-:W-:-:S04]  /*9940*/  LEA R2, R2, 0x37800000, 0x17 ;  /* 0x3780000002027811 */ /* 0x000fc800078eb8ff */
[----:B------:R-:W-:-:S07]  /*9950*/  LOP3.LUT R2, R2, R0, R7, 0xfe, !PT ;  /* 0x0000000002027212 */ /* 0x000fce00078efe07 */
.L_x_4452:
[----:B------:R-:W-:Y:S05]  /*9960*/  BSYNC.RECONVERGENT B0 ;  /* 0x0000000000007941 */ /* 0x000fea0003800200 */
.L_x_4451:
[----:B------:R-:W1:Y:S02]  /*9970*/  F2I.S64.TRUNC R2, R2 ;  /* 0x0000000200027311 */ /* 0x000e64000020d900 */
[----:B-1----:R-:W-:Y:S05]  /*9980*/  BRA `(.L_x_4432) ;  /* 0x00000000009c7947 */ /* 0x002fea0003800000 */
.L_x_4444:
[----:B------:R-:W-:-:S09]  /*9990*/  UISETP.NE.AND UP0, UPT, UR4, 0x1c, UPT ;  /* 0x0000001c0400788c */ /* 0x000fd2000bf05270 */
[----:B------:R-:W-:Y:S05]  /*99a0*/  BRA.U !UP0, `(.L_x_4455) ;  /* 0x00000001088c7547 */ /* 0x000fea000b800000 */
[----:B------:R-:W-:-:S09]  /*99b0*/  UISETP.NE.AND UP0, UPT, UR4, 0x1d, UPT ;  /* 0x0000001d0400788c */ /* 0x000fd2000bf05270 */
[----:B------:R-:W-:Y:S05]  /*99c0*/  BRA.U !UP0, `(.L_x_4456) ;  /* 0x00000001087c7547 */ /* 0x000fea000b800000 */
[----:B------:R-:W-:-:S09]  /*99d0*/  UISETP.NE.AND UP0, UPT, UR4, 0x2c, UPT ;  /* 0x0000002c0400788c */ /* 0x000fd2000bf05270 */
[----:B------:R-:W-:Y:S05]  /*99e0*/  BRA.U UP0, `(.L_x_4431) ;  /* 0x00000001002c7547 */ /* 0x000fea000b800000 */
[----:B------:R-:W3:Y:S01]  /*99f0*/  LDG.E.U8 R4, desc[UR36][R4.64] ;  /* 0x0000002404047981 */ /* 0x000ee2000c1e1100 */
[----:B------:R-:W-:Y:S01]  /*9a00*/  BSSY.RECONVERGENT B0, `(.L_x_4457) ;  /* 0x0000007000007945 */ /* 0x000fe20003800200 */
[----:B------:R-:W-:Y:S01]  /*9a10*/  HFMA2 R2, -RZ, RZ, 3.814697265625e-06, 0 ;  /* 0x00400000ff027431 */ /* 0x000fe200000001ff */
[----:B---3--:R-:W-:-:S13]  /*9a20*/  ISETP.NE.AND P0, PT, R4, RZ, PT ;  /* 0x000000ff0400720c */ /* 0x008fda0003f05270 */
[----:B------:R-:W-:Y:S05]  /*9a30*/  @!P0 BRA `(.L_x_4458) ;  /* 0x00000000000c8947 */ /* 0x000fea0003800000 */
[----:B------:R-:W-:-:S13]  /*9a40*/  ISETP.NE.AND P0, PT, R4, 0xff, PT ;  /* 0x000000ff0400780c */ /* 0x000fda0003f05270 */
[----:B------:R-:W-:Y:S02]  /*9a50*/  @!P0 IMAD.MOV.U32 R2, RZ, RZ, 0x7f800001 ;  /* 0x7f800001ff028424 */ /* 0x000fe400078e00ff */
[----:B------:R-:W-:-:S07]  /*9a60*/  @P0 IMAD.SHL.U32 R2, R4, 0x800000, RZ ;  /* 0x0080000004020824 */ /* 0x000fce00078e00ff */
.L_x_4458:
[----:B------:R-:W-:Y:S05]  /*9a70*/  BSYNC.RECONVERGENT B0 ;  /* 0x0000000000007941 */ /* 0x000fea0003800200 */
.L_x_4457:
[----:B------:R-:W1:Y:S02]  /*9a80*/  F2I.S64.TRUNC R2, R2 ;  /* 0x0000000200027311 */ /* 0x000e64000020d900 */
[----:B-1----:R-:W-:Y:S05]  /*9a90*/  BRA `(.L_x_4432) ;  /* 0x0000000000587947 */ /* 0x002fea0003800000 */
.L_x_4431:
        /* <DEDUP_REMOVED lines=16> */
.L_x_4459:
[----:B------:R-:W-:Y:S01]  /*9ba0*/  CS2R R2, SRZ ;  /* 0x0000000000027805 */ /* 0x000fe2000001ff00 */
[----:B------:R-:W-:Y:S06]  /*9bb0*/  BRA `(.L_x_4432) ;  /* 0x0000000000107947 */ /* 0x000fec0003800000 */
.L_x_4456:
[----:B------:R1:W5:Y:S01]  /*9bc0*/  LDG.E.64 R2, desc[UR36][R4.64] ;  /* 0x0000002404027981 */ /* 0x000362000c1e1b00 */
[----:B------:R-:W-:Y:S05]  /*9bd0*/  BRA `(.L_x_4432) ;  /* 0x0000000000087947 */ /* 0x000fea0003800000 */
.L_x_4455:
[----:B------:R3:W5:Y:S01]  /*9be0*/  LDG.E R2, desc[UR36][R4.64] ;  /* 0x0000002404027981 */ /* 0x000762000c1e1900 */
[----:B------:R-:W-:-:S07]  /*9bf0*/  HFMA2 R3, -RZ, RZ, 0, 0 ;  /* 0x00000000ff037431 */ /* 0x000fce00000001ff */
.L_x_4432:
[----:B------:R-:W-:Y:S01]  /*9c00*/  ISETP.NE.AND P1, PT, R25, RZ, PT ;  /* 0x000000ff1900720c */ /* 0x000fe20003f25270 */
[----:B------:R-:W2:-:S12]  /*9c10*/  LDCU.64 UR4, c[0x0][0x648] ;  /* 0x0000c900ff0477ac */ /* 0x000e980008000a00 */
[----:B01-34-:R-:W0:Y:S02]  /*9c20*/  @P1 LDC.64 R4, c[0x0][0x668] ;  /* 0x00019a00ff041b82 */ /* 0x01be240000000a00 */
[----:B0----5:R-:W-:-:S04]  /*9c30*/  @P1 LEA R4, P0, R2, R4, 0x4 ;  /* 0x0000000402041211 */ /* 0x021fc800078020ff */
[----:B------:R-:W-:-:S05]  /*9c40*/  @P1 LEA.HI.X R5, R2, R5, R3, 0x4, P0 ;  /* 0x0000000502051211 */ /* 0x000fca00000f2403 */
[----:B--2---:R0:W5:Y:S01]  /*9c50*/  @P1 LDG.E.128 R16, desc[UR36][R4.64] ;  /* 0x0000002404101981 */ /* 0x004162000c1e1d00 */
        /* <DEDUP_REMOVED lines=16> */
.L_x_4463:
[----:B-----5:R-:W0:Y:S02]  /*9d60*/  F2I.S64.F64.TRUNC R16, R16 ;  /* 0x0000001000107311 */ /* 0x020e24000030d900 */
[----:B0-----:R-:W-:-:S05]  /*9d70*/  IMAD.MOV.U32 R5, RZ, RZ, R16 ;  /* 0x000000ffff057224 */ /* 0x001fca00078e0010 */
[----:B------:R0:W-:Y:S01]  /*9d80*/  STG.E.U8 desc[UR36][R2.64], R5 ;  /* 0x0000000502007986 */ /* 0x0001e2000c101124 */
[----:B------:R-:W-:Y:S05]  /*9d90*/  BRA `(.L_x_4465) ;  /* 0x0000001000e07947 */ /* 0x000fea0003800000 */
.L_x_4462:
        /* <DEDUP_REMOVED lines=9> */
.L_x_4467:
[----:B-----5:R-:W0:Y:S02]  /*9e30*/  F2I.F64.TRUNC R17, R16 ;  /* 0x0000001000117311 */ /* 0x020e24000030d100 */
[----:B0-----:R0:W-:Y:S01]  /*9e40*/  STG.E desc[UR36][R2.64], R17 ;  /* 0x0000001102007986 */ /* 0x0011e2000c101924 */
[----:B------:R-:W-:Y:S05]  /*9e50*/  BRA `(.L_x_4465) ;  /* 0x0000001000b07947 */ /* 0x000fea0003800000 */
.L_x_4466:
[----:B-----5:R-:W0:Y:S02]  /*9e60*/  F2I.F64.TRUNC R17, R16 ;  /* 0x0000001000117311 */ /* 0x020e24000030d100 */
[----:B0-----:R0:W-:Y:S01]  /*9e70*/  STG.E.U16 desc[UR36][R2.64], R17 ;  /* 0x0000001102007986 */ /* 0x0011e2000c101524 */
[----:B------:R-:W-:Y:S05]  /*9e80*/  BRA `(.L_x_4465) ;  /* 0x0000001000a47947 */ /* 0x000fea0003800000 */
.L_x_4461:
        /* <DEDUP_REMOVED lines=17> */
.L_x_4469:
        /* <DEDUP_REMOVED lines=12> */
.L_x_4468:
        /* <DEDUP_REMOVED lines=28> */
.L_x_4471:
        /* <DEDUP_REMOVED lines=23> */
.L_x_4470:
[----:B-----5:R0:W-:Y:S01]  /*a390*/  STG.E.64 desc[UR36][R2.64], R16 ;  /* 0x0000001002007986 */ /* 0x0201e2000c101b24 */
[----:B------:R-:W-:Y:S05]  /*a3a0*/  BRA `(.L_x_4465) ;  /* 0x0000000c005c7947 */ /* 0x000fea0003800000 */
.L_x_4460:
        /* <DEDUP_REMOVED lines=13> */
.L_x_4475:
        /* <DEDUP_REMOVED lines=25> */
[----:B------:R-:W-:-:S07]  /*a610*/  MOV R0, R4 ;  /* 0x0000000400007202 */ /* 0x000fce0000000f00 */
.L_x_4478:
[----:B------:R-:W-:-:S04]  /*a620*/  SHF.R.U32.HI R5, RZ, 0x18, R5 ;  /* 0x00000018ff057819 */ /* 0x000fc80000011605 */
[----:B------:R-:W-:-:S07]  /*a630*/  LOP3.LUT R0, R0, 0x80, R5, 0xf8, !PT ;  /* 0x0000008000007812 */ /* 0x000fce00078ef805 */
.L_x_4477:
[----:B------:R-:W-:Y:S05]  /*a640*/  BSYNC.RECONVERGENT B0 ;  /* 0x0000000000007941 */ /* 0x000fea0003800200 */
.L_x_4476:
[----:B------:R0:W-:Y:S01]  /*a650*/  STG.E.U8 desc[UR36][R2.64], R0 ;  /* 0x0000000002007986 */ /* 0x0001e2000c101124 */
[----:B------:R-:W-:Y:S05]  /*a660*/  BRA `(.L_x_4465) ;  /* 0x0000000800ac7947 */ /* 0x000fea0003800000 */
.L_x_4474:
        /* <DEDUP_REMOVED lines=26> */
.L_x_4481:
[----:B------:R-:W-:-:S04]  /*a810*/  SHF.R.U32.HI R5, RZ, 0x18, R5 ;  /* 0x00000018ff057819 */ /* 0x000fc80000011605 */
[----:B------:R-:W-:-:S07]  /*a820*/  LOP3.LUT R0, R0, 0x80, R5, 0xf8, !PT ;  /* 0x0000008000007812 */ /* 0x000fce00078ef805 */
.L_x_4480:
[----:B------:R-:W-:Y:S05]  /*a830*/  BSYNC.RECONVERGENT B0 ;  /* 0x0000000000007941 */ /* 0x000fea0003800200 */
.L_x_4479:
[----:B------:R0:W-:Y:S01]  /*a840*/  STG.E.U8 desc[UR36][R2.64], R0 ;  /* 0x0000000002007986 */ /* 0x0001e2000c101124 */
[----:B------:R-:W-:Y:S05]  /*a850*/  BRA `(.L_x_4465) ;  /* 0x0000000800307947 */ /* 0x000fea0003800000 */
.L_x_4473:
        /* <DEDUP_REMOVED lines=30> */
.L_x_4483:
[----:B-----5:R-:W0:Y:S02]  /*aa40*/  F2I.U64.F64.TRUNC R16, R16 ;  /* 0x0000001000107311 */ /* 0x020e24000030d800 */
[----:B0-----:R0:W-:Y:S01]  /*aa50*/  STG.E.64 desc[UR36][R2.64], R16 ;  /* 0x0000001002007986 */ /* 0x0011e2000c101b24 */
[----:B------:R-:W-:Y:S05]  /*aa60*/  BRA `(.L_x_4465) ;  /* 0x0000000400ac7947 */ /* 0x000fea0003800000 */
.L_x_4482:
[----:B-----5:R-:W0:Y:S02]  /*aa70*/  F2I.U32.F64.TRUNC R17, R16 ;  /* 0x0000001000117311 */ /* 0x020e24000030d000 */
[----:B0-----:R0:W-:Y:S01]  /*aa80*/  STG.E desc[UR36][R2.64], R17 ;  /* 0x0000001102007986 */ /* 0x0011e2000c101924 */
[----:B------:R-:W-:Y:S05]  /*aa90*/  BRA `(.L_x_4465) ;  /* 0x0000000400a07947 */ /* 0x000fea0003800000 */
.L_x_4472:
        /* <DEDUP_REMOVED lines=15> */
.L_x_4485:
[----:B-----5:R1:W-:Y:S01]  /*ab90*/  STG.E.128 desc[UR36][R2.64], R16 ;  /* 0x0000001002007986 */ /* 0x0203e2000c101d24 */
[----:B------:R-:W-:Y:S05]  /*aba0*/  BRA `(.L_x_4465) ;  /* 0x00000004005c7947 */ /* 0x000fea0003800000 */
.L_x_4484:
[----:B------:R-:W-:-:S09]  /*abb0*/  UISETP.NE.AND UP0, UPT, UR6, 0xf, UPT ;  /* 0x0000000f0600788c */ /* 0x000fd2000bf05270 */
[----:B------:R-:W-:Y:S05]  /*abc0*/  BRA.U !UP0, `(.L_x_4486) ;  /* 0x0000000508287547 */ /* 0x000fea000b800000 */
[----:B------:R-:W-:-:S09]  /*abd0*/  UISETP.NE.AND UP0, UPT, UR6, 0x17, UPT ;  /* 0x000000170600788c */ /* 0x000fd2000bf05270 */
[----:B------:R-:W-:Y:S05]  /*abe0*/  BRA.U !UP0, `(.L_x_4487) ;  /* 0x0000000108b07547 */ /* 0x000fea000b800000 */
[----:B------:R-:W-:-:S09]  /*abf0*/  UISETP.NE.AND UP0, UPT, UR6, 0x18, UPT ;  /* 0x000000180600788c */ /* 0x000fd2000bf05270 */
[----:B------:R-:W-:Y:S05]  /*ac00*/  BRA.U !UP0, `(.L_x_4488) ;  /* 0x0000000108447547 */ /* 0x000fea000b800000 */
.L_x_4464:
        /* <DEDUP_REMOVED lines=16> */
.L_x_4489:
[----:B------:R-:W-:Y:S05]  /*ad10*/  BRA `(.L_x_4465) ;  /* 0x0000000400007947 */ /* 0x000fea0003800000 */
.L_x_4488:
        /* <DEDUP_REMOVED lines=21> */
.L_x_4491:
[----:B------:R-:W-:Y:S05]  /*ae70*/  BSYNC.RECONVERGENT B0 ;  /* 0x0000000000007941 */ /* 0x000fea0003800200 */
.L_x_4490:
[----:B------:R-:W-:-:S05]  /*ae80*/  LOP3.LUT R5, R0, 0x80, R5, 0xf8, !PT ;  /* 0x0000008000057812 */ /* 0x000fca00078ef805 */
[----:B------:R3:W-:Y:S01]  /*ae90*/  STG.E.U8 desc[UR36][R2.64], R5 ;  /* 0x0000000502007986 */ /* 0x0007e2000c101124 */
[----:B------:R-:W-:Y:S05]  /*aea0*/  BRA `(.L_x_4465) ;  /* 0x00000000009c7947 */ /* 0x000fea0003800000 */
.L_x_4487:
        /* <DEDUP_REMOVED lines=20> */
.L_x_4493:
[----:B------:R-:W-:Y:S01]  /*aff0*/  IMAD.MOV.U32 R0, RZ, RZ, 0x7f ;  /* 0x0000007fff007424 */ /* 0x000fe200078e00ff */
[----:B------:R-:W-:-:S04]  /*b000*/  ISETP.GT.U32.AND P0, PT, R4, 0x7f800000, PT ;  /* 0x7f8000000400780c */ /* 0x000fc80003f04070 */
[----:B------:R-:W-:-:S09]  /*b010*/  SEL R0, R0, 0x7c, P0 ;  /* 0x0000007c00007807 */ /* 0x000fd20000000000 */
.L_x_4494:
[----:B------:R-:W-:Y:S05]  /*b020*/  BSYNC.RECONVERGENT B0 ;  /* 0x0000000000007941 */ /* 0x000fea0003800200 */
.L_x_4492:
[----:B------:R-:W-:-:S04]  /*b030*/  SHF.R.U32.HI R5, RZ, 0x18, R5 ;  /* 0x00000018ff057819 */ /* 0x000fc80000011605 */
[----:B------:R-:W-:-:S05]  /*b040*/  LOP3.LUT R5, R0, 0x80, R5, 0xf8, !PT ;  /* 0x0000008000057812 */ /* 0x000fca00078ef805 */
[----:B------:R2:W-:Y:S01]  /*b050*/  STG.E.U8 desc[UR36][R2.64], R5 ;  /* 0x0000000502007986 */ /* 0x0005e2000c101124 */
[----:B------:R-:W-:Y:S05]  /*b060*/  BRA `(.L_x_4465) ;  /* 0x00000000002c7947 */ /* 0x000fea0003800000 */
.L_x_4486:
        /* <DEDUP_REMOVED lines=10> */
[----:B------:R4:W-:Y:S02]  /*b110*/  STG.E.U16 desc[UR36][R2.64], R0 ;  /* 0x0000000002007986 */ /* 0x0009e4000c101524 */
.L_x_4465:
[----:B------:R-:W-:-:S07]  /*b120*/  VIADD R23, R23, 0x80 ;  /* 0x0000008017177836 */ /* 0x000fce0000000000 */
.L_x_4373:
[----:B------:R-:W-:Y:S05]  /*b130*/  BSYNC.RECONVERGENT B7 ;  /* 0x0000000000077941 */ /* 0x000fea0003800200 */
.L_x_4372:
[----:B------:R-:W5:Y:S01]  /*b140*/  LDCU UR4, c[0x0][0x380] ;  /* 0x00007000ff0477ac */ /* 0x000f620008000800 */
[----:B------:R-:W-:Y:S01]  /*b150*/  BSSY.RECONVERGENT B7, `(.L_x_4495) ;  /* 0x0000580000077945 */ /* 0x000fe20003800200 */
[----:B-----5:R-:W-:-:S13]  /*b160*/  ISETP.GE.AND P0, PT, R23, UR4, PT ;  /* 0x0000000417007c0c */ /* 0x020fda000bf06270 */
[----:B------:R-:W-:Y:S05]  /*b170*/  @P0 BRA `(.L_x_4496) ;  /* 0x0000005400f40947 */ /* 0x000fea0003800000 */
[----:B------:R-:W5:Y:S01]  /*b180*/  LDCU UR4, c[0x0][0x388] ;  /* 0x00007100ff0477ac */ /* 0x000f620008000800 */
[----:B------:R-:W-:Y:S01]  /*b190*/  CS2R R24, SRZ ;  /* 0x0000000000187805 */ /* 0x000fe2000001ff00 */
[----:B0---4-:R-:W-:Y:S01]  /*b1a0*/  IMAD.MOV.U32 R0, RZ, RZ, RZ ;  /* 0x000000ffff007224 */ /* 0x011fe200078e00ff */
[----:B------:R-:W-:Y:S01]  /*b1b0*/  MOV R22, RZ ;  /* 0x000000ff00167202 */ /* 0x000fe20000000f00 */
[----:B-----5:R-:W-:-:S09]  /*b1c0*/  UISETP.NE.AND UP0, UPT, UR4, URZ, UPT ;  /* 0x000000ff0400728c */ /* 0x020fd2000bf05270 */
[----:B------:R-:W-:Y:S05]  /*b1d0*/  BRA.U !UP0, `(.L_x_4497) ;  /* 0x0000001508d47547 */ /* 0x000fea000b800000 */
[----:B------:R-:W1:Y:S01]  /*b1e0*/  LDCU.64 UR4, c[0x0][0x390] ;  /* 0x00007200ff0477ac */ /* 0x000e620008000a00 */
[----:B------:R-:W-:Y:S01]  /*b1f0*/  IMAD.MOV.U32 R22, RZ, RZ, RZ ;  /* 0x000000ffff167224 */ /* 0x000fe200078e00ff */
[----:B------:R-:W0:Y:S01]  /*b200*/  LDCU UR6, c[0x0][0x38c] ;  /* 0x00007180ff0677ac */ /* 0x000e220008000800 */
[----:B------:R-:W4:Y:S01]  /*b210*/  LDCU.64 UR8, c[0x0][0x4b8] ;  /* 0x00009700ff0877ac */ /* 0x000f220008000a00 */
[----:B------:R-:W5:Y:S01]  /*b220*/  LDCU.64 UR10, c[0x0][0x4c0] ;  /* 0x00009800ff0a77ac */ /* 0x000f620008000a00 */
[----:B------:R-:W-:Y:S01]  /*b230*/  UISETP.NE.AND UP0, UPT, UR44, URZ, UPT ;  /* 0x000000ff2c00728c */ /* 0x000fe2000bf05270 */
[----:B-123--:R-:W-:-:S05]  /*b240*/  IMAD.HI.U32 R2, R23, UR4, R22 ;  /* 0x0000000417027c27 */ /* 0x00efca000f8e0016 */
[----:B------:R-:W-:-:S05]  /*b250*/  SHF.R.U32.HI R3, RZ, UR5, R2 ;  /* 0x00000005ff037c19 */ /* 0x000fca0008011602 */
[----:B------:R-:W-:-:S04]  /*b260*/  IMAD.MOV R24, RZ, RZ, -R3 ;  /* 0x000000ffff187224 */ /* 0x000fc800078e0a03 */
[----:B0-----:R-:W-:-:S04]  /*b270*/  IMAD R24, R24, UR6, R23 ;  /* 0x0000000618187c24 */ /* 0x001fc8000f8e0217 */
[C---:B----4-:R-:W-:Y:S02]  /*b280*/  IMAD R22, R24.reuse, UR8, RZ ;  /* 0x0000000818167c24 */ /* 0x050fe4000f8e02ff */
        /* <DEDUP_REMOVED lines=362> */
.L_x_4497:
[----:B------:R-:W1:Y:S01]  /*c930*/  LDCU.64 UR6, c[0x0][0x650] ;  /* 0x0000ca00ff0677ac */ /* 0x000e620008000a00 */
[----:B------:R-:W-:Y:S01]  /*c940*/  BSSY.RECONVERGENT B6, `(.L_x_4498) ;  /* 0x000010c000067945 */ /* 0x000fe20003800200 */
[----:B------:R-:W-:-:S04]  /*c950*/  UPRMT UR4, UR39, 0x7771, URZ ;  /* 0x0000777127047896 */ /* 0x000fc800080000ff */
[----:B------:R-:W-:Y:S01]  /*c960*/  UISETP.GT.AND UP0, UPT, UR4, 0x9, UPT ;  /* 0x000000090400788c */ /* 0x000fe2000bf04270 */
[----:B-123--:R-:W-:-:S05]  /*c970*/  IADD3 R2, P0, PT, R0, UR6, RZ ;  /* 0x0000000600027c10 */ /* 0x00efca000ff1e0ff */
        /* <DEDUP_REMOVED lines=14> */
.L_x_4502:
[----:B------:R-:W2:Y:S01]  /*ca60*/  LDG.E.U8 R2, desc[UR36][R2.64] ;  /* 0x0000002402027981 */ /* 0x000ea2000c1e1100 */
[----:B------:R-:W-:Y:S01]  /*ca70*/  CS2R R18, SRZ ;  /* 0x0000000000127805 */ /* 0x000fe2000001ff00 */
[----:B--2---:R4:W0:Y:S02]  /*ca80*/  I2F.F64.U16 R16, R2 ;  /* 0x0000000200107312 */ /* 0x0048240000101800 */
[----:B0---4-:R-:W-:Y:S05]  /*ca90*/  BRA `(.L_x_4504) ;  /* 0x0000000c00d87947 */ /* 0x011fea0003800000 */
.L_x_4501:
        /* <DEDUP_REMOVED lines=10> */
.L_x_4506:
[----:B------:R-:W2:Y:S01]  /*cb40*/  LDG.E R2, desc[UR36][R2.64] ;  /* 0x0000002402027981 */ /* 0x000ea2000c1e1900 */
[----:B------:R-:W-:Y:S01]  /*cb50*/  CS2R R18, SRZ ;  /* 0x0000000000127805 */ /* 0x000fe2000001ff00 */
[----:B--2---:R4:W0:Y:S02]  /*cb60*/  I2F.F64 R16, R2 ;  /* 0x0000000200107312 */ /* 0x0048240000201c00 */
[----:B0---4-:R-:W-:Y:S05]  /*cb70*/  BRA `(.L_x_4504) ;  /* 0x0000000c00a07947 */ /* 0x011fea0003800000 */
.L_x_4505:
[----:B------:R-:W2:Y:S01]  /*cb80*/  LDG.E.U16 R2, desc[UR36][R2.64] ;  /* 0x0000002402027981 */ /* 0x000ea2000c1e1500 */
[----:B------:R-:W-:Y:S01]  /*cb90*/  CS2R R18, SRZ ;  /* 0x0000000000127805 */ /* 0x000fe2000001ff00 */
[----:B--2---:R4:W0:Y:S02]  /*cba0*/  I2F.F64.S16 R16, R2 ;  /* 0x0000000200107312 */ /* 0x0048240000101c00 */
[----:B0---4-:R-:W-:Y:S05]  /*cbb0*/  BRA `(.L_x_4504) ;  /* 0x0000000c00907947 */ /* 0x011fea0003800000 */
.L_x_4500:
        /* <DEDUP_REMOVED lines=11> */
.L_x_4508:
[----:B------:R-:W2:Y:S01]  /*cc70*/  LDG.E.U16 R0, desc[UR36][R2.64] ;  /* 0x0000002402007981 */ /* 0x000ea2000c1e1500 */
[----:B------:R-:W-:Y:S01]  /*cc80*/  CS2R R18, SRZ ;  /* 0x0000000000127805 */ /* 0x000fe2000001ff00 */
[----:B--2---:R-:W-:-:S05]  /*cc90*/  HADD2.F32 R0, -RZ, R0.H0_H0 ;  /* 0x20000000ff007230 */ /* 0x004fca0000004100 */
[----:B------:R-:W-:-:S04]  /*cca0*/  FMUL.FTZ R0, R0, 1 ;  /* 0x3f80000000007820 */ /* 0x000fc80000410000 */
[----:B------:R3:W4:Y:S02]  /*ccb0*/  F2F.F64.F32 R16, R0 ;  /* 0x0000000000107310 */ /* 0x0007240000201800 */
[----:B---34-:R-:W-:Y:S05]  /*ccc0*/  BRA `(.L_x_4504) ;  /* 0x0000000c004c7947 */ /* 0x018fea0003800000 */
.L_x_4507:
        /* <DEDUP_REMOVED lines=16> */
.L_x_4510:
        /* <DEDUP_REMOVED lines=12> */
.L_x_4509:
[----:B------:R3:W5:Y:S01]  /*ce90*/  LDG.E.64 R16, desc[UR36][R2.64] ;  /* 0x0000002402107981 */ /* 0x000762000c1e1b00 */
[----:B------:R-:W-:Y:S01]  /*cea0*/  CS2R R18, SRZ ;  /* 0x0000000000127805 */ /* 0x000fe2000001ff00 */
[----:B------:R-:W-:Y:S06]  /*ceb0*/  BRA `(.L_x_4504) ;  /* 0x0000000800d07947 */ /* 0x000fec0003800000 */
.L_x_4499:
        /* <DEDUP_REMOVED lines=10> */
[----:B------:R-:W-:Y:S02]  /*cf60*/  CS2R R18, SRZ ;  /* 0x0000000000127805 */ /* 0x000fe4000001ff00 */
[----:B--2---:R-:W-:-:S04]  /*cf70*/  ISETP.NE.AND P0, PT, R2, RZ, PT ;  /* 0x000000ff0200720c */ /* 0x004fc80003f05270 */
[----:B------:R-:W-:Y:S01]  /*cf80*/  FSEL R17, RZ, 1.875, !P0 ;  /* 0x3ff00000ff117808 */ /* 0x000fe20004000000 */
[----:B------:R-:W-:Y:S08]  /*cf90*/  BRA `(.L_x_4504) ;  /* 0x0000000800987947 */ /* 0x000ff00003800000 */
.L_x_4513:
[----:B------:R2:W5:Y:S01]  /*cfa0*/  LDG.E.128 R16, desc[UR36][R2.64] ;  /* 0x0000002402107981 */ /* 0x000562000c1e1d00 */
[----:B------:R-:W-:Y:S05]  /*cfb0*/  BRA `(.L_x_4504) ;  /* 0x0000000800907947 */ /* 0x000fea0003800000 */
.L_x_4512:
        /* <DEDUP_REMOVED lines=28> */
.L_x_4515:
        /* <DEDUP_REMOVED lines=13> */
[----:B------:R2:W3:Y:S02]  /*d250*/  F2F.F64.F32 R16, R0 ;  /* 0x0000000000107310 */ /* 0x0004e40000201800 */
[----:B--23--:R-:W-:Y:S05]  /*d260*/  BRA `(.L_x_4504) ;  /* 0x0000000400e47947 */ /* 0x00cfea0003800000 */
.L_x_4514:
[----:B------:R-:W2:Y:S01]  /*d270*/  LDG.E.U16 R0, desc[UR36][R2.64] ;  /* 0x0000002402007981 */ /* 0x000ea2000c1e1500 */
[----:B------:R-:W-:Y:S01]  /*d280*/  CS2R R18, SRZ ;  /* 0x0000000000127805 */ /* 0x000fe2000001ff00 */
[----:B--2---:R-:W-:-:S04]  /*d290*/  IMAD.U32 R0, R0, 0x10000, RZ ;  /* 0x0001000000007824 */ /* 0x004fc800078e00ff */
[----:B------:R-:W-:-:S04]  /*d2a0*/  FMUL.FTZ R0, R0, 1 ;  /* 0x3f80000000007820 */ /* 0x000fc80000410000 */
[----:B------:R2:W3:Y:S02]  /*d2b0*/  F2F.F64.F32 R16, R0 ;  /* 0x0000000000107310 */ /* 0x0004e40000201800 */
[----:B--23--:R-:W-:Y:S05]  /*d2c0*/  BRA `(.L_x_4504) ;  /* 0x0000000400cc7947 */ /* 0x00cfea0003800000 */
.L_x_4511:
        /* <DEDUP_REMOVED lines=12> */
.L_x_4518:
        /* <DEDUP_REMOVED lines=22> */
.L_x_4520:
[----:B------:R-:W-:Y:S05]  /*d4f0*/  BSYNC.RECONVERGENT B0 ;  /* 0x0000000000007941 */ /* 0x000fea0003800200 */
.L_x_4519:
[----:B------:R-:W-:Y:S01]  /*d500*/  IMAD.SHL.U32 R0, R0, 0x100000, RZ ;  /* 0x0010000000007824 */ /* 0x000fe200078e00ff */
[----:B------:R-:W-:-:S04]  /*d510*/  LEA R2, R2, 0x3b800000, 0x17 ;  /* 0x3b80000002027811 */ /* 0x000fc800078eb8ff */
[----:B------:R-:W-:-:S05]  /*d520*/  LOP3.LUT R0, R2, R0, R7, 0xfe, !PT ;  /* 0x0000000002007212 */ /* 0x000fca00078efe07 */
[----:B------:R-:W-:-:S04]  /*d530*/  FMUL.FTZ R0, R0, 1 ;  /* 0x3f80000000007820 */ /* 0x000fc80000410000 */
[----:B------:R2:W3:Y:S02]  /*d540*/  F2F.F64.F32 R16, R0 ;  /* 0x0000000000107310 */ /* 0x0004e40000201800 */
[----:B--23--:R-:W-:Y:S05]  /*d550*/  BRA `(.L_x_4504) ;  /* 0x0000000400287947 */ /* 0x00cfea0003800000 */
.L_x_4517:
        /* <DEDUP_REMOVED lines=22> */
.L_x_4522:
[----:B------:R-:W-:Y:S05]  /*d6c0*/  BSYNC.RECONVERGENT B0 ;  /* 0x0000000000007941 */ /* 0x000fea0003800200 */
.L_x_4521:
[----:B------:R-:W-:Y:S02]  /*d6d0*/  SHF.L.U32 R0, R0, 0x15, RZ ;  /* 0x0000001500007819 */ /* 0x000fe400000006ff */
[----:B------:R-:W-:-:S04]  /*d6e0*/  LEA R2, R2, 0x37800000, 0x17 ;  /* 0x3780000002027811 */ /* 0x000fc800078eb8ff */
[----:B------:R-:W-:-:S05]  /*d6f0*/  LOP3.LUT R0, R2, R0, R7, 0xfe, !PT ;  /* 0x0000000002007212 */ /* 0x000fca00078efe07 */
[----:B------:R-:W-:-:S04]  /*d700*/  FMUL.FTZ R0, R0, 1 ;  /* 0x3f80000000007820 */ /* 0x000fc80000410000 */
[----:B------:R2:W3:Y:S02]  /*d710*/  F2F.F64.F32 R16, R0 ;  /* 0x0000000000107310 */ /* 0x0004e40000201800 */
[----:B--23--:R-:W-:Y:S05]  /*d720*/  BRA `(.L_x_4504) ;  /* 0x0000000000b47947 */ /* 0x00cfea0003800000 */
.L_x_4516:
        /* <DEDUP_REMOVED lines=17> */
[----:B------:R0:W1:Y:S02]  /*d840*/  @P0 F2F.F64.F32 R16, R0 ;  /* 0x0000000000100310 */ /* 0x0000640000201800 */
[----:B01----:R-:W-:Y:S05]  /*d850*/  BRA `(.L_x_4504) ;  /* 0x0000000000687947 */ /* 0x003fea0003800000 */
.L_x_4503:
        /* <DEDUP_REMOVED lines=16> */
.L_x_4525:
[----:B------:R-:W-:Y:S02]  /*d960*/  CS2R R16, SRZ ;  /* 0x0000000000107805 */ /* 0x000fe4000001ff00 */
[----:B------:R-:W-:Y:S01]  /*d970*/  CS2R R18, SRZ ;  /* 0x0000000000127805 */ /* 0x000fe2000001ff00 */
[----:B------:R-:W-:Y:S06]  /*d980*/  BRA `(.L_x_4504) ;  /* 0x00000000001c7947 */ /* 0x000fec0003800000 */
.L_x_4524:
[----:B------:R-:W2:Y:S01]  /*d990*/  LDG.E.64 R16, desc[UR36][R2.64] ;  /* 0x0000002402107981 */ /* 0x000ea2000c1e1b00 */
[----:B------:R-:W-:Y:S01]  /*d9a0*/  CS2R R18, SRZ ;  /* 0x0000000000127805 */ /* 0x000fe2000001ff00 */
[----:B--2---:R-:W0:Y:S02]  /*d9b0*/  I2F.F64.U64 R16, R16 ;  /* 0x0000001000107312 */ /* 0x004e240000301800 */
[----:B0-----:R-:W-:Y:S05]  /*d9c0*/  BRA `(.L_x_4504) ;  /* 0x00000000000c7947 */ /* 0x001fea0003800000 */
.L_x_4523:
[----:B------:R-:W2:Y:S01]  /*d9d0*/  LDG.E R2, desc[UR36][R2.64] ;  /* 0x0000002402027981 */ /* 0x000ea2000c1e1900 */
[----:B------:R-:W-:Y:S01]  /*d9e0*/  CS2R R18, SRZ ;  /* 0x0000000000127805 */ /* 0x000fe2000001ff00 */
[----:B--2---:R0:W1:Y:S06]  /*d9f0*/  I2F.F64.U32 R16, R2 ;  /* 0x0000000200107312 */ /* 0x00406c0000201800 */
.L_x_4504:
[----:B------:R-:W-:Y:S05]  /*da00*/  BSYNC.RECONVERGENT B6 ;  /* 0x0000000000067941 */ /* 0x000fea0003800200 */
.L_x_4498:
        /* <DEDUP_REMOVED lines=19> */
.L_x_4530:
[----:B------:R-:W2:Y:S02]  /*db40*/  LDG.E.U8 R2, desc[UR36][R2.64] ;  /* 0x0000002402027981 */ /* 0x000ea4000c1e1100 */
[----:B--2---:R-:W-:-:S04]  /*db50*/  ISETP.NE.AND P0, PT, R2, RZ, PT ;  /* 0x000000ff0200720c */ /* 0x004fc80003f05270 */
[----:B------:R-:W-:Y:S01]  /*db60*/  P2R R25, PR, RZ, 0x1 ;  /* 0x00000001ff197803 */ /* 0x000fe20000000000 */
[----:B------:R-:W-:Y:S08]  /*db70*/  BRA `(.L_x_4532) ;  /* 0x0000000800947947 */ /* 0x000ff00003800000 */
.L_x_4529:
        /* <DEDUP_REMOVED lines=11> */
.L_x_4534:
[----:B------:R-:W2:Y:S02]  /*dc30*/  LDG.E R2, desc[UR36][R2.64] ;  /* 0x0000002402027981 */ /* 0x000ea4000c1e1900 */
[----:B--2---:R-:W-:-:S04]  /*dc40*/  ISETP.NE.AND P0, PT, R2, RZ, PT ;  /* 0x000000ff0200720c */ /* 0x004fc80003f05270 */
[----:B------:R-:W-:Y:S01]  /*dc50*/  P2R R25, PR, RZ, 0x1 ;  /* 0x00000001ff197803 */ /* 0x000fe20000000000 */
[----:B------:R-:W-:Y:S08]  /*dc60*/  BRA `(.L_x_4532) ;  /* 0x0000000800587947 */ /* 0x000ff00003800000 */
.L_x_4533:
[----:B------:R-:W2:Y:S02]  /*dc70*/  LDG.E.U16 R2, desc[UR36][R2.64] ;  /* 0x0000002402027981 */ /* 0x000ea4000c1e1500 */
[----:B--2---:R-:W-:-:S04]  /*dc80*/  ISETP.NE.AND P0, PT, R2, RZ, PT ;  /* 0x000000ff0200720c */ /* 0x004fc80003f05270 */
[----:B------:R-:W-:Y:S01]  /*dc90*/  P2R R25, PR, RZ, 0x1 ;  /* 0x00000001ff197803 */ /* 0x000fe20000000000 */
[----:B------:R-:W-:Y:S08]  /*dca0*/  BRA `(.L_x_4532) ;  /* 0x0000000800487947 */ /* 0x000ff00003800000 */
.L_x_4528:
        /* <DEDUP_REMOVED lines=10> */
.L_x_4536:
[----:B------:R-:W2:Y:S02]  /*dd50*/  LDG.E.U16 R0, desc[UR36][R2.64] ;  /* 0x0000002402007981 */ /* 0x000ea4000c1e1500 */
[----:B--2---:R-:W-:-:S05]  /*dd60*/  HADD2.F32 R0, -RZ, R0.H0_H0 ;  /* 0x20000000ff007230 */ /* 0x004fca0000004100 */
[----:B------:R-:W-:-:S04]  /*dd70*/  FSETP.NEU.FTZ.AND P0, PT, R0, RZ, PT ;  /* 0x000000ff0000720b */ /* 0x000fc80003f1d000 */
[----:B------:R-:W-:Y:S01]  /*dd80*/  P2R R25, PR, RZ, 0x1 ;  /* 0x00000001ff197803 */ /* 0x000fe20000000000 */
[----:B------:R-:W-:Y:S08]  /*dd90*/  BRA `(.L_x_4532) ;  /* 0x00000008000c7947 */ /* 0x000ff00003800000 */
.L_x_4535:
        /* <DEDUP_REMOVED lines=12> */
.L_x_4538:
        /* <DEDUP_REMOVED lines=10> */
.L_x_4537:
[----:B------:R-:W2:Y:S02]  /*df00*/  LDG.E.64 R2, desc[UR36][R2.64] ;  /* 0x0000002402027981 */ /* 0x000ea4000c1e1b00 */
[----:B--2---:R-:W0:Y:S02]  /*df10*/  DSETP.NEU.AND P0, PT, R2, RZ, PT ;  /* 0x000000ff0200722a */ /* 0x004e240003f0d000 */
[----:B0-----:R-:W-:Y:S01]  /*df20*/  P2R R25, PR, RZ, 0x1 ;  /* 0x00000001ff197803 */ /* 0x001fe20000000000 */
[----:B------:R-:W-:Y:S06]  /*df30*/  BRA `(.L_x_4532) ;  /* 0x0000000400a47947 */ /* 0x000fec0003800000 */
.L_x_4527:
        /* <DEDUP_REMOVED lines=12> */
.L_x_4541:
        /* <DEDUP_REMOVED lines=9> */
.L_x_4540:
        /* <DEDUP_REMOVED lines=10> */
.L_x_4543:
        /* <DEDUP_REMOVED lines=12> */
.L_x_4542:
[----:B------:R-:W2:Y:S02]  /*e1f0*/  LDG.E.U16 R0, desc[UR36][R2.64] ;  /* 0x0000002402007981 */ /* 0x000ea4000c1e1500 */
[----:B--2---:R-:W-:-:S05]  /*e200*/  IMAD.U32 R0, R0, 0x10000, RZ ;  /* 0x0001000000007824 */ /* 0x004fca00078e00ff */
[----:B------:R-:W-:-:S04]  /*e210*/  FSETP.NEU.FTZ.AND P0, PT, R0, RZ, PT ;  /* 0x000000ff0000720b */ /* 0x000fc80003f1d000 */
[----:B------:R-:W-:Y:S01]  /*e220*/  P2R R25, PR, RZ, 0x1 ;  /* 0x00000001ff197803 */ /* 0x000fe20000000000 */
[----:B------:R-:W-:Y:S08]  /*e230*/  BRA `(.L_x_4532) ;  /* 0x0000000000e47947 */ /* 0x000ff00003800000 */
.L_x_4539:
        /* <DEDUP_REMOVED lines=12> */
.L_x_4546:
[----:B------:R-:W2:Y:S02]  /*e300*/  LDG.E.U8 R2, desc[UR36][R2.64] ;  /* 0x0000002402027981 */ /* 0x000ea4000c1e1100 */
[----:B--2---:R-:W-:-:S04]  /*e310*/  ISETP.NE.AND P0, PT, R2, RZ, PT ;  /* 0x000000ff0200720c */ /* 0x004fc80003f05270 */
[----:B------:R-:W-:Y:S01]  /*e320*/  P2R R25, PR, RZ, 0x1 ;  /* 0x00000001ff197803 */ /* 0x000fe20000000000 */
[----:B------:R-:W-:Y:S08]  /*e330*/  BRA `(.L_x_4532) ;  /* 0x0000000000a47947 */ /* 0x000ff00003800000 */
.L_x_4545:
[----:B------:R-:W2:Y:S02]  /*e340*/  LDG.E.U8 R2, desc[UR36][R2.64] ;  /* 0x0000002402027981 */ /* 0x000ea4000c1e1100 */
[----:B--2---:R-:W-:-:S04]  /*e350*/  ISETP.NE.AND P0, PT, R2, RZ, PT ;  /* 0x000000ff0200720c */ /* 0x004fc80003f05270 */
[----:B------:R-:W-:Y:S01]  /*e360*/  P2R R25, PR, RZ, 0x1 ;  /* 0x00000001ff197803 */ /* 0x000fe20000000000 */
[----:B------:R-:W-:Y:S08]  /*e370*/  BRA `(.L_x_4532) ;  /* 0x0000000000947947 */ /* 0x000ff00003800000 */
.L_x_4544:
        /* <DEDUP_REMOVED lines=10> */
.L_x_4531:
[----:B------:R-:W-:Y:S01]  /*e420*/  MOV R2, 0x0 ;  /* 0x0000000000027802 */ /* 0x000fe20000000f00 */
[----:B------:R-:W0:Y:S01]  /*e430*/  LDCU.64 UR4, c[0x4][0x4e8] ;  /* 0x01009d00ff0477ac */ /* 0x000e220008000a00 */
[----:B------:R-:W-:Y:S02]  /*e440*/  IMAD.MOV.U32 R8, RZ, RZ, 0x4e ;  /* 0x0000004eff087424 */ /* 0x000fe400078e00ff */
[----:B------:R-:W-:Y:S01]  /*e450*/  IMAD.MOV.U32 R12, RZ, RZ, 0x1 ;  /* 0x00000001ff0c7424 */ /* 0x000fe200078e00ff */
[----:B------:R-:W2:Y:S01]  /*e460*/  LDCU.64 UR6, c[0x4][0x4f0] ;  /* 0x01009e00ff0677ac */ /* 0x000ea20008000a00 */
[----:B------:R-:W3:Y:S01]  /*e470*/  LDC.64 R2, c[0x4][R2] ;  /* 0x0100000002027b82 */ /* 0x000ee20000000a00 */
[----:B------:R-:W-:Y:S01]  /*e480*/  IMAD.MOV.U32 R13, RZ, RZ, RZ ;  /* 0x000000ffff0d7224 */ /* 0x000fe200078e00ff */
[----:B------:R-:W4:Y:S01]  /*e490*/  LDCU.64 UR8, c[0x4][0x320] ;  /* 0x01006400ff0877ac */ /* 0x000f220008000a00 */
[----:B0-----:R-:W-:Y:S01]  /*e4a0*/  IMAD.U32 R4, RZ, RZ, UR4 ;  /* 0x00000004ff047e24 */ /* 0x001fe2000f8e00ff */
[----:B------:R-:W-:Y:S01]  /*e4b0*/  MOV R5, UR5 ;  /* 0x0000000500057c02 */ /* 0x000fe20008000f00 */
[----:B--2---:R-:W-:-:S02]  /*e4c0*/  IMAD.U32 R6, RZ, RZ, UR6 ;  /* 0x00000006ff067e24 */ /* 0x004fc4000f8e00ff */
[----:B------:R-:W-:Y:S02]  /*e4d0*/  IMAD.U32 R7, RZ, RZ, UR7 ;  /* 0x00000007ff077e24 */ /* 0x000fe4000f8e00ff */
[----:B----4-:R-:W-:Y:S01]  /*e4e0*/  IMAD.U32 R10, RZ, RZ, UR8 ;  /* 0x00000008ff0a7e24 */ /* 0x010fe2000f8e00ff */
[----:B------:R-:W-:-:S07]  /*e4f0*/  MOV R11, UR9 ;  /* 0x00000009000b7c02 */ /* 0x000fce0008000f00 */
[----:B------:R-:W-:-:S07]  /*e500*/  LEPC R20, `(.L_x_4549) ;  /* 0x000000001014794e */ /* 0x000fce0000000000 */
[----:B-1-3-5:R-:W-:Y:S05]  /*e510*/  CALL.ABS.NOINC R2 ;  /* 0x0000000002007343 */ /* 0x02afea0003c00000 */
.L_x_4549:
[----:B------:R-:W-:-:S04]  /*e520*/  PLOP3.LUT P0, PT, PT, PT, PT, 0x8, 0x80 ;  /* 0x000000000080781c */ /* 0x000fc80003f0e170 */
[----:B------:R-:W-:Y:S01]  /*e530*/  P2R R25, PR, RZ, 0x1 ;  /* 0x00000001ff197803 */ /* 0x000fe20000000000 */
[----:B------:R-:W-:Y:S08]  /*e540*/  BRA `(.L_x_4532) ;  /* 0x0000000000207947 */ /* 0x000ff00003800000 */
.L_x_4548:
[----:B------:R-:W2:Y:S02]  /*e550*/  LDG.E.64 R2, desc[UR36][R2.64] ;  /* 0x0000002402027981 */ /* 0x000ea4000c1e1b00 */
[----:B--2---:R-:W-:-:S04]  /*e560*/  ISETP.NE.U32.AND P0, PT, R2, RZ, PT ;  /* 0x000000ff0200720c */ /* 0x004fc80003f05070 */
[----:B------:R-:W-:-:S04]  /*e570*/  ISETP.NE.AND.EX P0, PT, R3, RZ, PT, P0 ;  /* 0x000000ff0300720c */ /* 0x000fc80003f05300 */
[----:B------:R-:W-:Y:S01]  /*e580*/  P2R R25, PR, RZ, 0x1 ;  /* 0x00000001ff197803 */ /* 0x000fe20000000000 */
[----:B------:R-:W-:Y:S08]  /*e590*/  BRA `(.L_x_4532) ;  /* 0x00000000000c7947 */ /* 0x000ff00003800000 */
.L_x_4547:
[----:B------:R-:W2:Y:S02]  /*e5a0*/  LDG.E R2, desc[UR36][R2.64] ;  /* 0x0000002402027981 */ /* 0x000ea4000c1e1900 */
[----:B--2---:R-:W-:-:S04]  /*e5b0*/  ISETP.NE.AND P0, PT, R2, RZ, PT ;  /* 0x000000ff0200720c */ /* 0x004fc80003f05270 */
[----:B------:R-:W-:-:S09]  /*e5c0*/  P2R R25, PR, RZ, 0x1 ;  /* 0x00000001ff197803 */ /* 0x000fd20000000000 */
.L_x_4532:
[----:B------:R-:W-:Y:S05]  /*e5d0*/  BSYNC.RECONVERGENT B6 ;  /* 0x0000000000067941 */ /* 0x000fea0003800200 */
.L_x_4526:
        /* <DEDUP_REMOVED lines=17> */
.L_x_4553:
[----:B------:R4:W5:Y:S01]  /*e6f0*/  LDG.E.U8 R2, desc[UR36][R4.64] ;  /* 0x0000002404027981 */ /* 0x000962000c1e1100 */
[----:B------:R-:W-:Y:S01]  /*e700*/  IMAD.MOV.U32 R3, RZ, RZ, RZ ;  /* 0x000000ffff037224 */ /* 0x000fe200078e00ff */
[----:B------:R-:W-:Y:S06]  /*e710*/  BRA `(.L_x_4555) ;  /* 0x0000000c00407947 */ /* 0x000fec0003800000 */
.L_x_4552:
        /* <DEDUP_REMOVED lines=8> */
.L_x_4557:
[----:B------:R-:W2:Y:S02]  /*e7a0*/  LDG.E R2, desc[UR36][R4.64] ;  /* 0x0000002404027981 */ /* 0x000ea4000c1e1900 */
[----:B--2---:R-:W-:Y:S01]  /*e7b0*/  SHF.R.S32.HI R3, RZ, 0x1f, R2 ;  /* 0x0000001fff037819 */ /* 0x004fe20000011402 */
[----:B------:R-:W-:Y:S06]  /*e7c0*/  BRA `(.L_x_4555) ;  /* 0x0000000c00147947 */ /* 0x000fec0003800000 */
.L_x_4556:
[----:B------:R-:W2:Y:S02]  /*e7d0*/  LDG.E.S16 R2, desc[UR36][R4.64] ;  /* 0x0000002404027981 */ /* 0x000ea4000c1e1700 */
[----:B--2---:R-:W-:Y:S01]  /*e7e0*/  SHF.R.S32.HI R3, RZ, 0x1f, R2 ;  /* 0x0000001fff037819 */ /* 0x004fe20000011402 */
[----:B------:R-:W-:Y:S06]  /*e7f0*/  BRA `(.L_x_4555) ;  /* 0x0000000c00087947 */ /* 0x000fec0003800000 */
.L_x_4551:
        /* <DEDUP_REMOVED lines=9> */
.L_x_4559:
[----:B------:R-:W2:Y:S02]  /*e890*/  LDG.E.U16 R4, desc[UR36][R4.64] ;  /* 0x0000002404047981 */ /* 0x000ea4000c1e1500 */
[----:B--2---:R-:W-:-:S06]  /*e8a0*/  HADD2.F32 R2, -RZ, R4.H0_H0 ;  /* 0x20000004ff027230 */ /* 0x004fcc0000004100 */
[----:B------:R-:W4:Y:S02]  /*e8b0*/  F2I.S64.TRUNC R2, R2 ;  /* 0x0000000200027311 */ /* 0x000f24000020d900 */
[----:B----4-:R-:W-:Y:S05]  /*e8c0*/  BRA `(.L_x_4555) ;  /* 0x0000000800d47947 */ /* 0x010fea0003800000 */
.L_x_4558:
        /* <DEDUP_REMOVED lines=9> */
.L_x_4561:
[----:B------:R-:W2:Y:S02]  /*e960*/  LDG.E.U16 R4, desc[UR36][R4.64] ;  /* 0x0000002404047981 */ /* 0x000ea4000c1e1500 */
[----:B--2---:R-:W-:-:S06]  /*e970*/  HADD2.F32 R2, -RZ, R4.H0_H0 ;  /* 0x20000004ff027230 */ /* 0x004fcc0000004100 */
[----:B------:R-:W4:Y:S02]  /*e980*/  F2I.S64.TRUNC R2, R2 ;  /* 0x0000000200027311 */ /* 0x000f24000020d900 */
[----:B----4-:R-:W-:Y:S05]  /*e990*/  BRA `(.L_x_4555) ;  /* 0x0000000800a07947 */ /* 0x010fea0003800000 */
.L_x_4560:
[----:B------:R-:W2:Y:S02]  /*e9a0*/  LDG.E.64 R2, desc[UR36][R4.64] ;  /* 0x0000002404027981 */ /* 0x000ea4000c1e1b00 */
[----:B--2---:R-:W4:Y:S02]  /*e9b0*/  F2I.S64.F64.TRUNC R2, R2 ;  /* 0x0000000200027311 */ /* 0x004f24000030d900 */
[----:B----4-:R-:W-:Y:S05]  /*e9c0*/  BRA `(.L_x_4555) ;  /* 0x0000000800947947 */ /* 0x010fea0003800000 */
.L_x_4550:
        /* <DEDUP_REMOVED lines=13> */
.L_x_4564:
[----:B------:R-:W2:Y:S02]  /*eaa0*/  LDG.E.64 R2, desc[UR36][R4.64] ;  /* 0x0000002404027981 */ /* 0x000ea4000c1e1b00 */
[----:B--2---:R-:W4:Y:S02]  /*eab0*/  F2I.S64.F64.TRUNC R2, R2 ;  /* 0x0000000200027311 */ /* 0x004f24000030d900 */
[----:B----4-:R-:W-:Y:S05]  /*eac0*/  BRA `(.L_x_4555) ;  /* 0x0000000800547947 */ /* 0x010fea0003800000 */
.L_x_4563:
        /* <DEDUP_REMOVED lines=26> */
.L_x_4566:
        /* <DEDUP_REMOVED lines=13> */
.L_x_4565:
[----:B------:R-:W2:Y:S02]  /*ed40*/  LDG.E.U16 R2, desc[UR36][R4.64] ;  /* 0x0000002404027981 */ /* 0x000ea4000c1e1500 */
[----:B--2---:R-:W-:-:S06]  /*ed50*/  SHF.L.U32 R2, R2, 0x10, RZ ;  /* 0x0000001002027819 */ /* 0x004fcc00000006ff */
[----:B------:R-:W4:Y:S02]  /*ed60*/  F2I.S64.TRUNC R2, R2 ;  /* 0x0000000200027311 */ /* 0x000f24000020d900 */
[----:B----4-:R-:W-:Y:S05]  /*ed70*/  BRA `(.L_x_4555) ;  /* 0x0000000400a87947 */ /* 0x010fea0003800000 */
.L_x_4562:
        /* <DEDUP_REMOVED lines=11> */
.L_x_4569:
        /* <DEDUP_REMOVED lines=21> */
.L_x_4573:
[----:B------:R-:W-:Y:S05]  /*ef80*/  BSYNC.RECONVERGENT B1 ;  /* 0x0000000000017941 */ /* 0x000fea0003800200 */
.L_x_4572:
[----:B------:R-:W-:Y:S01]  /*ef90*/  IMAD.SHL.U32 R0, R0, 0x100000, RZ ;  /* 0x0010000000007824 */ /* 0x000fe200078e00ff */
[----:B------:R-:W-:-:S04]  /*efa0*/  LEA R2, R2, 0x3b800000, 0x17 ;  /* 0x3b80000002027811 */ /* 0x000fc800078eb8ff */
[----:B------:R-:W-:-:S07]  /*efb0*/  LOP3.LUT R2, R2, R0, R7, 0xfe, !PT ;  /* 0x0000000002027212 */ /* 0x000fce00078efe07 */
.L_x_4571:
[----:B------:R-:W-:Y:S05]  /*efc0*/  BSYNC.RECONVERGENT B0 ;  /* 0x0000000000007941 */ /* 0x000fea0003800200 */
.L_x_4570:
[----:B------:R-:W2:Y:S02]  /*efd0*/  F2I.S64.TRUNC R2, R2 ;  /* 0x0000000200027311 */ /* 0x000ea4000020d900 */
[----:B--2---:R-:W-:Y:S05]  /*efe0*/  BRA `(.L_x_4555) ;  /* 0x00000004000c7947 */ /* 0x004fea0003800000 */
.L_x_4568:
        /* <DEDUP_REMOVED lines=21> */
.L_x_4577:
[----:B------:R-:W-:Y:S05]  /*f140*/  BSYNC.RECONVERGENT B1 ;  /* 0x0000000000017941 */ /* 0x000fea0003800200 */
.L_x_4576:
[----:B------:R-:W-:Y:S01]  /*f150*/  IMAD.SHL.U32 R0, R0, 0x200000, RZ ;  /* 0x0020000000007824 */ /* 0x000fe200078e00ff */
[----:B------:R-:W-:-:S04]  /*f160*/  LEA R2, R2, 0x37800000, 0x17 ;  /* 0x3780000002027811 */ /* 0x000fc800078eb8ff */
[----:B------:R-:W-:-:S07]  /*f170*/  LOP3.LUT R2, R2, R0, R7, 0xfe, !PT ;  /* 0x0000000002027212 */ /* 0x000fce00078efe07 */
.L_x_4575:
[----:B------:R-:W-:Y:S05]  /*f180*/  BSYNC.RECONVERGENT B0 ;  /* 0x0000000000007941 */ /* 0x000fea0003800200 */
.L_x_4574:
[----:B------:R-:W2:Y:S02]  /*f190*/  F2I.S64.TRUNC R2, R2 ;  /* 0x0000000200027311 */ /* 0x000ea4000020d900 */
[----:B--2---:R-:W-:Y:S05]  /*f1a0*/  BRA `(.L_x_4555) ;  /* 0x00000000009c7947 */ /* 0x004fea0003800000 */
.L_x_4567:
        /* <DEDUP_REMOVED lines=14> */
.L_x_4581:
[----:B------:R-:W-:Y:S05]  /*f290*/  BSYNC.RECONVERGENT B0 ;  /* 0x0000000000007941 */ /* 0x000fea0003800200 */
.L_x_4580:
[----:B------:R-:W4:Y:S02]  /*f2a0*/  F2I.S64.TRUNC R2, R2 ;  /* 0x0000000200027311 */ /* 0x000f24000020d900 */
[----:B----4-:R-:W-:Y:S05]  /*f2b0*/  BRA `(.L_x_4555) ;  /* 0x0000000000587947 */ /* 0x010fea0003800000 */
.L_x_4554:
        /* <DEDUP_REMOVED lines=16> */
.L_x_4582:
[----:B------:R-:W-:Y:S01]  /*f3c0*/  CS2R R2, SRZ ;  /* 0x0000000000027805 */ /* 0x000fe2000001ff00 */
[----:B------:R-:W-:Y:S06]  /*f3d0*/  BRA `(.L_x_4555) ;  /* 0x0000000000107947 */ /* 0x000fec0003800000 */
.L_x_4579:
[----:B------:R3:W5:Y:S01]  /*f3e0*/  LDG.E.64 R2, desc[UR36][R4.64] ;  /* 0x0000002404027981 */ /* 0x000762000c1e1b00 */
[----:B------:R-:W-:Y:S05]  /*f3f0*/  BRA `(.L_x_4555) ;  /* 0x0000000000087947 */ /* 0x000fea0003800000 */
.L_x_4578:
[----:B------:R2:W5:Y:S01]  /*f400*/  LDG.E R2, desc[UR36][R4.64] ;  /* 0x0000002404027981 */ /* 0x000562000c1e1900 */
[----:B------:R-:W-:-:S07]  /*f410*/  HFMA2 R3, -RZ, RZ, 0, 0 ;  /* 0x00000000ff037431 */ /* 0x000fce00000001ff */
.L_x_4555:
        /* <DEDUP_REMOVED lines=22> */
.L_x_4586:
[----:B-----5:R-:W0:Y:S02]  /*f580*/  F2I.S64.F64.TRUNC R16, R16 ;  /* 0x0000001000107311 */ /* 0x020e24000030d900 */
[----:B0-----:R-:W-:-:S05]  /*f590*/  IMAD.MOV.U32 R5, RZ, RZ, R16 ;  /* 0x000000ffff057224 */ /* 0x001fca00078e0010 */
[----:B------:R3:W-:Y:S01]  /*f5a0*/  STG.E.U8 desc[UR36][R2.64], R5 ;  /* 0x0000000502007986 */ /* 0x0007e2000c101124 */
[----:B------:R-:W-:Y:S05]  /*f5b0*/  BRA `(.L_x_4588) ;  /* 0x0000001000e07947 */ /* 0x000fea0003800000 */
.L_x_4585:
        /* <DEDUP_REMOVED lines=9> */
.L_x_4590:
[----:B-----5:R-:W0:Y:S02]  /*f650*/  F2I.F64.TRUNC R17, R16 ;  /* 0x0000001000117311 */ /* 0x020e24000030d100 */
[----:B0-----:R1:W-:Y:S01]  /*f660*/  STG.E desc[UR36][R2.64], R17 ;  /* 0x0000001102007986 */ /* 0x0013e2000c101924 */
[----:B------:R-:W-:Y:S05]  /*f670*/  BRA `(.L_x_4588) ;  /* 0x0000001000b07947 */ /* 0x000fea0003800000 */
.L_x_4589:
[----:B-----5:R-:W0:Y:S02]  /*f680*/  F2I.F64.TRUNC R17, R16 ;  /* 0x0000001000117311 */ /* 0x020e24000030d100 */
[----:B0-----:R2:W-:Y:S01]  /*f690*/  STG.E.U16 desc[UR36][R2.64], R17 ;  /* 0x0000001102007986 */ /* 0x0015e2000c101524 */
[----:B------:R-:W-:Y:S05]  /*f6a0*/  BRA `(.L_x_4588) ;  /* 0x0000001000a47947 */ /* 0x000fea0003800000 */
.L_x_4584:
        /* <DEDUP_REMOVED lines=17> */
.L_x_4592:
        /* <DEDUP_REMOVED lines=12> */
.L_x_4591:
        /* <DEDUP_REMOVED lines=28> */
.L_x_4594:
        /* <DEDUP_REMOVED lines=23> */
.L_x_4593:
[----:B-----5:R0:W-:Y:S01]  /*fbb0*/  STG.E.64 desc[UR36][R2.64], R16 ;  /* 0x0000001002007986 */ /* 0x0201e2000c101b24 */
[----:B------:R-:W-:Y:S05]  /*fbc0*/  BRA `(.L_x_4588) ;  /* 0x0000000c005c7947 */ /* 0x000fea0003800000 */
.L_x_4583:
        /* <DEDUP_REMOVED lines=13> */
.L_x_4598:
        /* <DEDUP_REMOVED lines=26> */
.L_x_4601:
[----:B------:R-:W-:-:S04]  /*fe40*/  SHF.R.U32.HI R5, RZ, 0x18, R5 ;  /* 0x00000018ff057819 */ /* 0x000fc80000011605 */
[----:B------:R-:W-:-:S07]  /*fe50*/  LOP3.LUT R0, R0, 0x80, R5, 0xf8, !PT ;  /* 0x0000008000007812 */ /* 0x000fce00078ef805 */
.L_x_4600:
[----:B------:R-:W-:Y:S05]  /*fe60*/  BSYNC.RECONVERGENT B0 ;  /* 0x0000000000007941 */ /* 0x000fea0003800200 */
.L_x_4599:
[----:B------:R0:W-:Y:S01]  /*fe70*/  STG.E.U8 desc[UR36][R2.64], R0 ;  /* 0x0000000002007986 */ /* 0x0001e2000c101124 */
[----:B------:R-:W-:Y:S05]  /*fe80*/  BRA `(.L_x_4588) ;  /* 0x0000000800ac7947 */ /* 0x000fea0003800000 */
.L_x_4597:
        /* <DEDUP_REMOVED lines=26> */
.L_x_4604:
[----:B------:R-:W-:-:S04]  /*10030*/  SHF.R.U32.HI R5, RZ, 0x18, R5 ;  /* 0x00000018ff057819 */ /* 0x000fc80000011605 */
[----:B------:R-:W-:-:S07]  /*10040*/  LOP3.LUT R0, R0, 0x80, R5, 0xf8, !PT ;  /* 0x0000008000007812 */ /* 0x000fce00078ef805 */
.L_x_4603:
[----:B------:R-:W-:Y:S05]  /*10050*/  BSYNC.RECONVERGENT B0 ;  /* 0x0000000000007941 */ /* 0x000fea0003800200 */
.L_x_4602:
[----:B------:R0:W-:Y:S01]  /*10060*/  STG.E.U8 desc[UR36][R2.64], R0 ;  /* 0x0000000002007986 */ /* 0x0001e2000c101124 */
[----:B------:R-:W-:Y:S05]  /*10070*/  BRA `(.L_x_4588) ;  /* 0x0000000800307947 */ /* 0x000fea0003800000 */
.L_x_4596:
        /* <DEDUP_REMOVED lines=30> */
.L_x_4606:
[----:B-----5:R-:W0:Y:S02]  /*10260*/  F2I.U64.F64.TRUNC R16, R16 ;  /* 0x0000001000107311 */ /* 0x020e24000030d800 */
[----:B0-----:R0:W-:Y:S01]  /*10270*/  STG.E.64 desc[UR36][R2.64], R16 ;  /* 0x0000001002007986 */ /* 0x0011e2000c101b24 */
[----:B------:R-:W-:Y:S05]  /*10280*/  BRA `(.L_x_4588) ;  /* 0x0000000400ac7947 */ /* 0x000fea0003800000 */
.L_x_4605:
[----:B-----5:R-:W0:Y:S02]  /*10290*/  F2I.U32.F64.TRUNC R17, R16 ;  /* 0x0000001000117311 */ /* 0x020e24000030d000 */
[----:B0-----:R0:W-:Y:S01]  /*102a0*/  STG.E desc[UR36][R2.64], R17 ;  /* 0x0000001102007986 */ /* 0x0011e2000c101924 */
[----:B------:R-:W-:Y:S05]  /*102b0*/  BRA `(.L_x_4588) ;  /* 0x0000000400a07947 */ /* 0x000fea0003800000 */
.L_x_4595:
        /* <DEDUP_REMOVED lines=15> */
.L_x_4608:
[----:B-----5:R0:W-:Y:S01]  /*103b0*/  STG.E.128 desc[UR36][R2.64], R16 ;  /* 0x0000001002007986 */ /* 0x0201e2000c101d24 */
[----:B------:R-:W-:Y:S05]  /*103c0*/  BRA `(.L_x_4588) ;  /* 0x00000004005c7947 */ /* 0x000fea0003800000 */
.L_x_4607:
[----:B------:R-:W-:-:S09]  /*103d0*/  UISETP.NE.AND UP0, UPT, UR6, 0xf, UPT ;  /* 0x0000000f0600788c */ /* 0x000fd2000bf05270 */
[----:B------:R-:W-:Y:S05]  /*103e0*/  BRA.U !UP0, `(.L_x_4609) ;  /* 0x0000000508287547 */ /* 0x000fea000b800000 */
[----:B------:R-:W-:-:S09]  /*103f0*/  UISETP.NE.AND UP0, UPT, UR6, 0x17, UPT ;  /* 0x000000170600788c */ /* 0x000fd2000bf05270 */
[----:B------:R-:W-:Y:S05]  /*10400*/  BRA.U !UP0, `(.L_x_4610) ;  /* 0x0000000108b07547 */ /* 0x000fea000b800000 */
[----:B------:R-:W-:-:S09]  /*10410*/  UISETP.NE.AND UP0, UPT, UR6, 0x18, UPT ;  /* 0x000000180600788c */ /* 0x000fd2000bf05270 */
[----:B------:R-:W-:Y:S05]  /*10420*/  BRA.U !UP0, `(.L_x_4611) ;  /* 0x0000000108447547 */ /* 0x000fea000b800000 */
.L_x_4587:
        /* <DEDUP_REMOVED lines=16> */
.L_x_4612:
[----:B------:R-:W-:Y:S05]  /*10530*/  BRA `(.L_x_4588) ;  /* 0x0000000400007947 */ /* 0x000fea0003800000 */
.L_x_4611:
        /* <DEDUP_REMOVED lines=21> */
.L_x_4614:
[----:B------:R-:W-:Y:S05]  /*10690*/  BSYNC.RECONVERGENT B0 ;  /* 0x0000000000007941 */ /* 0x000fea0003800200 */
.L_x_4613:
[----:B------:R-:W-:-:S05]  /*106a0*/  LOP3.LUT R5, R0, 0x80, R5, 0xf8, !PT ;  /* 0x0000008000057812 */ /* 0x000fca00078ef805 */
[----:B------:R0:W-:Y:S01]  /*106b0*/  STG.E.U8 desc[UR36][R2.64], R5 ;  /* 0x0000000502007986 */ /* 0x0001e2000c101124 */
[----:B------:R-:W-:Y:S05]  /*106c0*/  BRA `(.L_x_4588) ;  /* 0x00000000009c7947 */ /* 0x000fea0003800000 */
.L_x_4610:
        /* <DEDUP_REMOVED lines=20> */
.L_x_4616:
[----:B------:R-:W-:Y:S01]  /*10810*/  IMAD.MOV.U32 R0, RZ, RZ, 0x7f ;  /* 0x0000007fff007424 */ /* 0x000fe200078e00ff */
[----:B------:R-:W-:-:S04]  /*10820*/  ISETP.GT.U32.AND P0, PT, R4, 0x7f800000, PT ;  /* 0x7f8000000400780c */ /* 0x000fc80003f04070 */
[----:B------:R-:W-:-:S09]  /*10830*/  SEL R0, R0, 0x7c, P0 ;  /* 0x0000007c00007807 */ /* 0x000fd20000000000 */
.L_x_4617:
[----:B------:R-:W-:Y:S05]  /*10840*/  BSYNC.RECONVERGENT B0 ;  /* 0x0000000000007941 */ /* 0x000fea0003800200 */
.L_x_4615:
[----:B------:R-:W-:-:S04]  /*10850*/  SHF.R.U32.HI R5, RZ, 0x18, R5 ;  /* 0x00000018ff057819 */ /* 0x000fc80000011605 */
[----:B------:R-:W-:-:S05]  /*10860*/  LOP3.LUT R5, R0, 0x80, R5, 0xf8, !PT ;  /* 0x0000008000057812 */ /* 0x000fca00078ef805 */
[----:B------:R0:W-:Y:S01]  /*10870*/  STG.E.U8 desc[UR36][R2.64], R5 ;  /* 0x0000000502007986 */ /* 0x0001e2000c101124 */
[----:B------:R-:W-:Y:S05]  /*10880*/  BRA `(.L_x_4588) ;  /* 0x00000000002c7947 */ /* 0x000fea0003800000 */
.L_x_4609:
        /* <DEDUP_REMOVED lines=11> */
.L_x_4588:
[----:B------:R-:W-:-:S07]  /*10940*/  IADD3 R23, PT, PT, R23, 0x80, RZ ;  /* 0x0000008017177810 */ /* 0x000fce0007ffe0ff */
.L_x_4496:
[----:B------:R-:W-:Y:S05]  /*10950*/  BSYNC.RECONVERGENT B7 ;  /* 0x0000000000077941 */ /* 0x000fea0003800200 */
.L_x_4495:
[----:B------:R-:W5:Y:S02]  /*10960*/  LDCU UR4, c[0x0][0x380] ;  /* 0x00007000ff0477ac */ /* 0x000f640008000800 */
[----:B-----5:R-:W-:-:S13]  /*10970*/  ISETP.GE.AND P0, PT, R23, UR4, PT ;  /* 0x0000000417007c0c */ /* 0x020fda000bf06270 */
[----:B------:R-:W-:Y:S05]  /*10980*/  @P0 EXIT ;  /* 0x000000000000094d */ /* 0x000fea0003800000 */
[----:B------:R-:W5:Y:S01]  /*10990*/  LDCU UR4, c[0x0][0x388] ;  /* 0x00007100ff0477ac */ /* 0x000f620008000800 */
[----:B------:R-:W-:Y:S01]  /*109a0*/  CS2R R24, SRZ ;  /* 0x0000000000187805 */ /* 0x000fe2000001ff00 */
[----:B0---4-:R-:W-:Y:S02]  /*109b0*/  IMAD.MOV.U32 R0, RZ, RZ, RZ ;  /* 0x000000ffff007224 */ /* 0x011fe400078e00ff */
[----:B------:R-:W-:Y:S01]  /*109c0*/  IMAD.MOV.U32 R22, RZ, RZ, RZ ;  /* 0x000000ffff167224 */ /* 0x000fe200078e00ff */
[----:B-----5:R-:W-:-:S09]  /*109d0*/  UISETP.NE.AND UP0, UPT, UR4, URZ, UPT ;  /* 0x000000ff0400728c */ /* 0x020fd2000bf05270 */
[----:B------:R-:W-:Y:S05]  /*109e0*/  BRA.U !UP0, `(.L_x_4618) ;  /* 0x0000001508d47547 */ /* 0x000fea000b800000 */
[----:B------:R-:W1:Y:S01]  /*109f0*/  LDCU.64 UR4, c[0x0][0x390] ;  /* 0x00007200ff0477ac */ /* 0x000e620008000a00 */
[----:B------:R-:W-:Y:S01]  /*10a00*/  MOV R22, RZ ;  /* 0x000000ff00167202 */ /* 0x000fe20000000f00 */
        /* <DEDUP_REMOVED lines=371> */
.L_x_4618:
[----:B------:R-:W0:Y:S01]  /*12140*/  LDCU.64 UR6, c[0x0][0x648] ;  /* 0x0000c900ff0677ac */ /* 0x000e220008000a00 */
[----:B------:R-:W-:Y:S01]  /*12150*/  BSSY.RECONVERGENT B6, `(.L_x_4619) ;  /* 0x000010f000067945 */ /* 0x000fe20003800200 */
[----:B------:R-:W1:Y:S01]  /*12160*/  LDCU.64 UR8, c[0x0][0x650] ;  /* 0x0000ca00ff0877ac */ /* 0x000e620008000a00 */
[----:B------:R-:W-:-:S04]  /*12170*/  UPRMT UR4, UR39, 0x7771, URZ ;  /* 0x0000777127047896 */ /* 0x000fc800080000ff */
[----:B------:R-:W-:Y:S01]  /*12180*/  UISETP.GT.AND UP0, UPT, UR4, 0x9, UPT ;  /* 0x000000090400788c */ /* 0x000fe2000bf04270 */
[----:B0-----:R-:W-:Y:S02]  /*12190*/  IADD3 R22, P0, PT, R22, UR6, RZ ;  /* 0x0000000616167c10 */ /* 0x001fe4000ff1e0ff */
[----:B-123--:R-:W-:-:S03]  /*121a0*/  IADD3 R2, P1, PT, R0, UR8, RZ ;  /* 0x0000000800027c10 */ /* 0x00efc6000ff3e0ff */
        /* <DEDUP_REMOVED lines=13> */
[----:B--2---:R0:W1:Y:S02]  /*12280*/  I2F.F64.S16 R16, R2 ;  /* 0x0000000200107312 */ /* 0x0040640000101c00 */
[----:B01----:R-:W-:Y:S05]  /*12290*/  BRA `(.L_x_4625) ;  /* 0x0000000c00e87947 */ /* 0x003fea0003800000 */
.L_x_4623:
[----:B------:R-:W2:Y:S01]  /*122a0*/  LDG.E.U8 R2, desc[UR36][R2.64] ;  /* 0x0000002402027981 */ /* 0x000ea2000c1e1100 */
[----:B------:R-:W-:Y:S01]  /*122b0*/  CS2R R18, SRZ ;  /* 0x0000000000127805 */ /* 0x000fe2000001ff00 */
[----:B--2---:R0:W1:Y:S02]  /*122c0*/  I2F.F64.U16 R16, R2 ;  /* 0x0000000200107312 */ /* 0x0040640000101800 */
[----:B01----:R-:W-:Y:S05]  /*122d0*/  BRA `(.L_x_4625) ;  /* 0x0000000c00d87947 */ /* 0x003fea0003800000 */
.L_x_4622:
        /* <DEDUP_REMOVED lines=8> */
[----:B--2---:R-:W0:Y:S02]  /*12360*/  I2F.F64.S64 R16, R16 ;  /* 0x0000001000107312 */ /* 0x004e240000301c00 */
[----:B0-----:R-:W-:Y:S05]  /*12370*/  BRA `(.L_x_4625) ;  /* 0x0000000c00b07947 */ /* 0x001fea0003800000 */
.L_x_4627:
[----:B------:R-:W2:Y:S01]  /*12380*/  LDG.E R2, desc[UR36][R2.64] ;  /* 0x0000002402027981 */ /* 0x000ea2000c1e1900 */
[----:B------:R-:W-:Y:S01]  /*12390*/  CS2R R18, SRZ ;  /* 0x0000000000127805 */ /* 0x000fe2000001ff00 */
[----:B--2---:R0:W1:Y:S02]  /*123a0*/  I2F.F64 R16, R2 ;  /* 0x0000000200107312 */ /* 0x0040640000201c00 */
[----:B01----:R-:W-:Y:S05]  /*123b0*/  BRA `(.L_x_4625) ;  /* 0x0000000c00a07947 */ /* 0x003fea0003800000 */
.L_x_4626:
[----:B------:R-:W2:Y:S01]  /*123c0*/  LDG.E.U16 R2, desc[UR36][R2.64] ;  /* 0x0000002402027981 */ /* 0x000ea2000c1e1500 */
[----:B------:R-:W-:Y:S01]  /*123d0*/  CS2R R18, SRZ ;  /* 0x0000000000127805 */ /* 0x000fe2000001ff00 */
[----:B--2---:R0:W1:Y:S02]  /*123e0*/  I2F.F64.S16 R16, R2 ;  /* 0x0000000200107312 */ /* 0x0040640000101c00 */
[----:B01----:R-:W-:Y:S05]  /*123f0*/  BRA `(.L_x_4625) ;  /* 0x0000000c00907947 */ /* 0x003fea0003800000 */
.L_x_4621:
        /* <DEDUP_REMOVED lines=9> */
[----:B------:R-:W1:Y:S02]  /*12490*/  F2F.F64.F32 R16, R16 ;  /* 0x0000001000107310 */ /* 0x000e640000201800 */
[----:B-1----:R-:W-:Y:S05]  /*124a0*/  BRA `(.L_x_4625) ;  /* 0x0000000c00647947 */ /* 0x002fea0003800000 */
.L_x_4629:
[----:B------:R-:W2:Y:S01]  /*124b0*/  LDG.E.U16 R0, desc[UR36][R2.64] ;  /* 0x0000002402007981 */ /* 0x000ea2000c1e1500 */
[----:B------:R-:W-:Y:S01]  /*124c0*/  CS2R R18, SRZ ;  /* 0x0000000000127805 */ /* 0x000fe2000001ff00 */
[----:B--2---:R-:W-:-:S05]  /*124d0*/  HADD2.F32 R0, -RZ, R0.H0_H0 ;  /* 0x20000000ff007230 */ /* 0x004fca0000004100 */
[----:B------:R-:W-:-:S04]  /*124e0*/  FMUL.FTZ R0, R0, 1 ;  /* 0x3f80000000007820 */ /* 0x000fc80000410000 */
[----:B------:R1:W2:Y:S02]  /*124f0*/  F2F.F64.F32 R16, R0 ;  /* 0x0000000000107310 */ /* 0x0002a40000201800 */
[----:B-12---:R-:W-:Y:S05]  /*12500*/  BRA `(.L_x_4625) ;  /* 0x0000000c004c7947 */ /* 0x006fea0003800000 */
.L_x_4628:
        /* <DEDUP_REMOVED lines=9> */
[----:B------:R-:W0:-:S15]  /*125a0*/  F2F.F64.F32 R16, R16 ;  /* 0x0000001000107310 */ /* 0x000e1e0000201800 */
[----:B------:R-:W-:-:S15]  /*125b0*/  NOP ;  /* 0x0000000000007918 */ /* 0x000fde0000000000 */
[----:B------:R-:W-:-:S15]  /*125c0*/  NOP ;  /* 0x0000000000007918 */ /* 0x000fde0000000000 */
[----:B------:R-:W-:-:S15]  /*125d0*/  NOP ;  /* 0x0000000000007918 */ /* 0x000fde0000000000 */
[----:B------:R-:W-:-:S04]  /*125e0*/  NOP ;  /* 0x0000000000007918 */ /* 0x000fc80000000000 */
[----:B------:R-:W1:Y:S02]  /*125f0*/  F2F.F64.F32 R18, R18 ;  /* 0x0000001200127310 */ /* 0x000e640000201800 */
[----:B01----:R-:W-:Y:S05]  /*12600*/  BRA `(.L_x_4625) ;  /* 0x0000000c000c7947 */ /* 0x003fea0003800000 */
.L_x_4631:
[----:B------:R-:W2:Y:S02]  /*12610*/  LDG.E R2, desc[UR36][R2.64] ;  /* 0x0000002402027981 */ /* 0x000ea4000c1e1900 */
[----:B--2---:R-:W-:-:S05]  /*12620*/  HADD2.F32 R0, -RZ, R2.H0_H0 ;  /* 0x20000002ff007230 */ /* 0x004fca0000004100 */
[----:B------:R-:W-:Y:S01]  /*12630*/  FMUL.FTZ R16, R0, 1 ;  /* 0x3f80000000107820 */ /* 0x000fe20000410000 */
[----:B------:R-:W-:-:S05]  /*12640*/  HADD2.F32 R0, -RZ, R2.H1_H1 ;  /* 0x30000002ff007230 */ /* 0x000fca0000004100 */
[----:B------:R-:W-:Y:S01]  /*12650*/  FMUL.FTZ R0, R0, 1 ;  /* 0x3f80000000007820 */ /* 0x000fe20000410000 */
[----:B------:R-:W0:-:S15]  /*12660*/  F2F.F64.F32 R16, R16 ;  /* 0x0000001000107310 */ /* 0x000e1e0000201800 */
[----:B------:R-:W-:-:S15]  /*12670*/  NOP ;  /* 0x0000000000007918 */ /* 0x000fde0000000000 */
[----:B------:R-:W-:-:S15]  /*12680*/  NOP ;  /* 0x0000000000007918 */ /* 0x000fde0000000000 */
[----:B------:R-:W-:-:S15]  /*12690*/  NOP ;  /* 0x0000000000007918 */ /* 0x000fde0000000000 */
[----:B------:R-:W-:-:S04]  /*126a0*/  NOP ;  /* 0x0000000000007918 */ /* 0x000fc80000000000 */
[----:B------:R1:W2:Y:S02]  /*126b0*/  F2F.F64.F32 R18, R0 ;  /* 0x0000000000127310 */ /* 0x0002a40000201800 */
[----:B012---:R-:W-:Y:S05]  /*126c0*/  BRA `(.L_x_4625) ;  /* 0x0000000800dc7947 */ /* 0x007fea0003800000 */
.L_x_4630:
[----:B------:R0:W5:Y:S01]  /*126d0*/  LDG.E.64 R16, desc[UR36][R2.64] ;  /* 0x0000002402107981 */ /* 0x000162000c1e1b00 */
[----:B------:R-:W-:Y:S01]  /*126e0*/  CS2R R18, SRZ ;  /* 0x0000000000127805 */ /* 0x000fe2000001ff00 */
[----:B------:R-:W-:Y:S06]  /*126f0*/  BRA `(.L_x_4625) ;  /* 0x0000000800d07947 */ /* 0x000fec0003800000 */
.L_x_4620:
        /* <DEDUP_REMOVED lines=14> */
.L_x_4634:
[----:B------:R1:W5:Y:S01]  /*127e0*/  LDG.E.128 R16, desc[UR36][R2.64] ;  /* 0x0000002402107981 */ /* 0x000362000c1e1d00 */
[----:B------:R-:W-:Y:S05]  /*127f0*/  BRA `(.L_x_4625) ;  /* 0x0000000800907947 */ /* 0x000fea0003800000 */
.L_x_4633:
        /* <DEDUP_REMOVED lines=28> */
.L_x_4636:
        /* <DEDUP_REMOVED lines=15> */
.L_x_4635:
[----:B------:R-:W2:Y:S01]  /*12ab0*/  LDG.E.U16 R0, desc[UR36][R2.64] ;  /* 0x0000002402007981 */ /* 0x000ea2000c1e1500 */
[----:B------:R-:W-:Y:S01]  /*12ac0*/  CS2R R18, SRZ ;  /* 0x0000000000127805 */ /* 0x000fe2000001ff00 */
[----:B--2---:R-:W-:-:S04]  /*12ad0*/  IMAD.U32 R0, R0, 0x10000, RZ ;  /* 0x0001000000007824 */ /* 0x004fc800078e00ff */
[----:B------:R-:W-:-:S04]  /*12ae0*/  FMUL.FTZ R0, R0, 1 ;  /* 0x3f80000000007820 */ /* 0x000fc80000410000 */
[----:B------:R2:W3:Y:S02]  /*12af0*/  F2F.F64.F32 R16, R0 ;  /* 0x0000000000107310 */ /* 0x0004e40000201800 */
[----:B--23--:R-:W-:Y:S05]  /*12b00*/  BRA `(.L_x_4625) ;  /* 0x0000000400cc7947 */ /* 0x00cfea0003800000 */
.L_x_4632:
        /* <DEDUP_REMOVED lines=10> */
[----:B--2---:R4:W0:Y:S02]  /*12bb0*/  I2F.F64.U16 R16, R2 ;  /* 0x0000000200107312 */ /* 0x0048240000101800 */
[----:B0---4-:R-:W-:Y:S05]  /*12bc0*/  BRA `(.L_x_4625) ;  /* 0x00000004009c7947 */ /* 0x011fea0003800000 */
.L_x_4639:
        /* <DEDUP_REMOVED lines=22> */
.L_x_4641:
[----:B------:R-:W-:Y:S05]  /*12d30*/  BSYNC.RECONVERGENT B0 ;  /* 0x0000000000007941 */ /* 0x000fea0003800200 */
.L_x_4640:
[----:B------:R-:W-:Y:S01]  /*12d40*/  IMAD.SHL.U32 R0, R0, 0x100000, RZ ;  /* 0x0010000000007824 */ /* 0x000fe200078e00ff */
[----:B------:R-:W-:-:S04]  /*12d50*/  LEA R2, R2, 0x3b800000, 0x17 ;  /* 0x3b80000002027811 */ /* 0x000fc800078eb8ff */
[----:B------:R-:W-:-:S05]  /*12d60*/  LOP3.LUT R0, R2, R0, R7, 0xfe, !PT ;  /* 0x0000000002007212 */ /* 0x000fca00078efe07 */
[----:B------:R-:W-:-:S04]  /*12d70*/  FMUL.FTZ R0, R0, 1 ;  /* 0x3f80000000007820 */ /* 0x000fc80000410000 */
[----:B------:R4:W0:Y:S02]  /*12d80*/  F2F.F64.F32 R16, R0 ;  /* 0x0000000000107310 */ /* 0x0008240000201800 */
[----:B0---4-:R-:W-:Y:S05]  /*12d90*/  BRA `(.L_x_4625) ;  /* 0x0000000400287947 */ /* 0x011fea0003800000 */
.L_x_4638:
        /* <DEDUP_REMOVED lines=22> */
.L_x_4643:
[----:B------:R-:W-:Y:S05]  /*12f00*/  BSYNC.RECONVERGENT B0 ;  /* 0x0000000000007941 */ /* 0x000fea0003800200 */
.L_x_4642:
[----:B------:R-:W-:Y:S02]  /*12f10*/  SHF.L.U32 R0, R0, 0x15, RZ ;  /* 0x0000001500007819 */ /* 0x000fe400000006ff */
[----:B------:R-:W-:-:S04]  /*12f20*/  LEA R2, R2, 0x37800000, 0x17 ;  /* 0x3780000002027811 */ /* 0x000fc800078eb8ff */
[----:B------:R-:W-:-:S05]  /*12f30*/  LOP3.LUT R0, R2, R0, R7, 0xfe, !PT ;  /* 0x0000000002007212 */ /* 0x000fca00078efe07 */
[----:B------:R-:W-:-:S04]  /*12f40*/  FMUL.FTZ R0, R0, 1 ;  /* 0x3f80000000007820 */ /* 0x000fc80000410000 */
[----:B------:R4:W0:Y:S02]  /*12f50*/  F2F.F64.F32 R16, R0 ;  /* 0x0000000000107310 */ /* 0x0008240000201800 */
[----:B0---4-:R-:W-:Y:S05]  /*12f60*/  BRA `(.L_x_4625) ;  /* 0x0000000000b47947 */ /* 0x011fea0003800000 */
.L_x_4637:
        /* <DEDUP_REMOVED lines=13> */
[----:B------:R-:W-:Y:S01]  /*13040*/  @P0 SHF.L.U32 R0, R0, 0x17, RZ ;  /* 0x0000001700000819 */ /* 0x000fe200000006ff */
[----:B------:R-:W-:Y:S02]  /*13050*/  @!P0 IMAD.MOV.U32 R16, RZ, RZ, 0x20000000 ;  /* 0x20000000ff108424 */ /* 0x000fe400078e00ff */
[----:B------:R-:W-:Y:S02]  /*13060*/  @!P0 IMAD.MOV.U32 R17, RZ, RZ, 0x7ff80000 ;  /* 0x7ff80000ff118424 */ /* 0x000fe400078e00ff */
[----:B------:R-:W-:-:S04]  /*13070*/  @P0 FMUL.FTZ R0, R0, 1 ;  /* 0x3f80000000000820 */ /* 0x000fc80000410000 */
[----:B------:R2:W3:Y:S02]  /*13080*/  @P0 F2F.F64.F32 R16, R0 ;  /* 0x0000000000100310 */ /* 0x0004e40000201800 */
[----:B--23--:R-:W-:Y:S05]  /*13090*/  BRA `(.L_x_4625) ;  /* 0x0000000000687947 */ /* 0x00cfea0003800000 */
.L_x_4624:
        /* <DEDUP_REMOVED lines=10> */
[----:B-1----:R-:W-:Y:S01]  /*13140*/  IMAD.U32 R6, RZ, RZ, UR6 ;  /* 0x00000006ff067e24 */ /* 0x002fe2000f8e00ff */
[----:B------:R-:W-:Y:S01]  /*13150*/  MOV R7, UR7 ;  /* 0x0000000700077c02 */ /* 0x000fe20008000f00 */
[----:B---3--:R-:W-:Y:S02]  /*13160*/  IMAD.U32 R10, RZ, RZ, UR8 ;  /* 0x00000008ff0a7e24 */ /* 0x008fe4000f8e00ff */
[----:B------:R-:W-:-:S07]  /*13170*/  IMAD.U32 R11, RZ, RZ, UR9 ;  /* 0x00000009ff0b7e24 */ /* 0x000fce000f8e00ff */
[----:B------:R-:W-:-:S07]  /*13180*/  LEPC R20, `(.L_x_4646) ;  /* 0x000000001014794e */ /* 0x000fce0000000000 */
[----:B--2---:R-:W-:Y:S05]  /*13190*/  CALL.ABS.NOINC R2 ;  /* 0x0000000002007343 */ /* 0x004fea0003c00000 */
.L_x_4646:
[----:B------:R-:W-:Y:S02]  /*131a0*/  CS2R R16, SRZ ;  /* 0x0000000000107805 */ /* 0x000fe4000001ff00 */
[----:B------:R-:W-:Y:S01]  /*131b0*/  CS2R R18, SRZ ;  /* 0x0000000000127805 */ /* 0x000fe2000001ff00 */
[----:B------:R-:W-:Y:S06]  /*131c0*/  BRA `(.L_x_4625) ;  /* 0x00000000001c7947 */ /* 0x000fec0003800000 */
.L_x_4645:
[----:B------:R-:W2:Y:S01]  /*131d0*/  LDG.E.64 R16, desc[UR36][R2.64] ;  /* 0x0000002402107981 */ /* 0x000ea2000c1e1b00 */
[----:B------:R-:W-:Y:S01]  /*131e0*/  CS2R R18, SRZ ;  /* 0x0000000000127805 */ /* 0x000fe2000001ff00 */
[----:B--2---:R-:W2:Y:S02]  /*131f0*/  I2F.F64.U64 R16, R16 ;  /* 0x0000001000107312 */ /* 0x004ea40000301800 */
[----:B--2---:R-:W-:Y:S05]  /*13200*/  BRA `(.L_x_4625) ;  /* 0x00000000000c7947 */ /* 0x004fea0003800000 */
.L_x_4644:
[----:B------:R-:W2:Y:S01]  /*13210*/  LDG.E R2, desc[UR36][R2.64] ;  /* 0x0000002402027981 */ /* 0x000ea2000c1e1900 */
[----:B------:R-:W-:Y:S01]  /*13220*/  CS2R R18, SRZ ;  /* 0x0000000000127805 */ /* 0x000fe2000001ff00 */
[----:B--2---:R2:W3:Y:S06]  /*13230*/  I2F.F64.U32 R16, R2 ;  /* 0x0000000200107312 */ /* 0x0044ec0000201800 */
.L_x_4625:
[----:B------:R-:W-:Y:S05]  /*13240*/  BSYNC.RECONVERGENT B6 ;  /* 0x0000000000067941 */ /* 0x000fea0003800200 */
.L_x_4619:
[----:B------:R-:W0:Y:S01]  /*13250*/  LDCU.64 UR6, c[0x0][0x658] ;  /* 0x0000cb00ff0677ac */ /* 0x000e220008000a00 */
[----:B------:R-:W-:Y:S01]  /*13260*/  BSSY.RECONVERGENT B6, `(.L_x_4647) ;  /* 0x00000bb000067945 */ /* 0x000fe20003800200 */
[----:B------:R-:W-:-:S04]  /*13270*/  UPRMT UR4, UR39, 0x7772, URZ ;  /* 0x0000777227047896 */ /* 0x000fc800080000ff */
[----:B------:R-:W-:Y:S01]  /*13280*/  UISETP.GT.AND UP0, UPT, UR4, 0x9, UPT ;  /* 0x000000090400788c */ /* 0x000fe2000bf04270 */
[----:B012---:R-:W-:-:S04]  /*13290*/  IADD3 R2, P0, PT, R25, UR6, RZ ;  /* 0x0000000619027c10 */ /* 0x007fc8000ff1e0ff */
        /* <DEDUP_REMOVED lines=14> */
.L_x_4651:
[----:B------:R-:W2:Y:S02]  /*13380*/  LDG.E.U8 R2, desc[UR36][R2.64] ;  /* 0x0000002402027981 */ /* 0x000ea4000c1e1100 */
[----:B--2---:R-:W-:-:S04]  /*13390*/  ISETP.NE.AND P0, PT, R2, RZ, PT ;  /* 0x000000ff0200720c */ /* 0x004fc80003f05270 */
[----:B------:R-:W-:Y:S01]  /*133a0*/  P2R R25, PR, RZ, 0x1 ;  /* 0x00000001ff197803 */ /* 0x000fe20000000000 */
[----:B------:R-:W-:Y:S08]  /*133b0*/  BRA `(.L_x_4653) ;  /* 0x0000000800947947 */ /* 0x000ff00003800000 */
.L_x_4650:
        /* <DEDUP_REMOVED lines=11> */
.L_x_4655:
[----:B------:R-:W2:Y:S02]  /*13470*/  LDG.E R2, desc[UR36][R2.64] ;  /* 0x0000002402027981 */ /* 0x000ea4000c1e1900 */
[----:B--2---:R-:W-:-:S04]  /*13480*/  ISETP.NE.AND P0, PT, R2, RZ, PT ;  /* 0x000000ff0200720c */ /* 0x004fc80003f05270 */
[----:B------:R-:W-:Y:S01]  /*13490*/  P2R R25, PR, RZ, 0x1 ;  /* 0x00000001ff197803 */ /* 0x000fe20000000000 */
[----:B------:R-:W-:Y:S08]  /*134a0*/  BRA `(.L_x_4653) ;  /* 0x0000000800587947 */ /* 0x000ff00003800000 */
.L_x_4654:
[----:B------:R-:W2:Y:S02]  /*134b0*/  LDG.E.U16 R2, desc[UR36][R2.64] ;  /* 0x0000002402027981 */ /* 0x000ea4000c1e1500 */
[----:B--2---:R-:W-:-:S04]  /*134c0*/  ISETP.NE.AND P0, PT, R2, RZ, PT ;  /* 0x000000ff0200720c */ /* 0x004fc80003f05270 */
[----:B------:R-:W-:Y:S01]  /*134d0*/  P2R R25, PR, RZ, 0x1 ;  /* 0x00000001ff197803 */ /* 0x000fe20000000000 */
[----:B------:R-:W-:Y:S08]  /*134e0*/  BRA `(.L_x_4653) ;  /* 0x0000000800487947 */ /* 0x000ff00003800000 */
.L_x_4649:
        /* <DEDUP_REMOVED lines=10> */
.L_x_4657:
[----:B------:R-:W2:Y:S02]  /*13590*/  LDG.E.U16 R0, desc[UR36][R2.64] ;  /* 0x0000002402007981 */ /* 0x000ea4000c1e1500 */
[----:B--2---:R-:W-:-:S05]  /*135a0*/  HADD2.F32 R0, -RZ, R0.H0_H0 ;  /* 0x20000000ff007230 */ /* 0x004fca0000004100 */
[----:B------:R-:W-:-:S04]  /*135b0*/  FSETP.NEU.FTZ.AND P0, PT, R0, RZ, PT ;  /* 0x000000ff0000720b */ /* 0x000fc80003f1d000 */
[----:B------:R-:W-:Y:S01]  /*135c0*/  P2R R25, PR, RZ, 0x1 ;  /* 0x00000001ff197803 */ /* 0x000fe20000000000 */
[----:B------:R-:W-:Y:S08]  /*135d0*/  BRA `(.L_x_4653) ;  /* 0x00000008000c7947 */ /* 0x000ff00003800000 */
.L_x_4656:
        /* <DEDUP_REMOVED lines=12> */
.L_x_4659:
        /* <DEDUP_REMOVED lines=10> */
.L_x_4658:
[----:B------:R-:W2:Y:S02]  /*13740*/  LDG.E.64 R2, desc[UR36][R2.64] ;  /* 0x0000002402027981 */ /* 0x000ea4000c1e1b00 */
[----:B--2---:R-:W0:Y:S02]  /*13750*/  DSETP.NEU.AND P0, PT, R2, RZ, PT ;  /* 0x000000ff0200722a */ /* 0x004e240003f0d000 */
[----:B0-----:R-:W-:Y:S01]  /*13760*/  P2R R25, PR, RZ, 0x1 ;  /* 0x00000001ff197803 */ /* 0x001fe20000000000 */
[----:B------:R-:W-:Y:S06]  /*13770*/  BRA `(.L_x_4653) ;  /* 0x0000000400a47947 */ /* 0x000fec0003800000 */
.L_x_4648:
        /* <DEDUP_REMOVED lines=12> */
.L_x_4662:
        /* <DEDUP_REMOVED lines=9> */
.L_x_4661:
        /* <DEDUP_REMOVED lines=10> */
.L_x_4664:
        /* <DEDUP_REMOVED lines=12> */
.L_x_4663:
[----:B------:R-:W2:Y:S02]  /*13a30*/  LDG.E.U16 R0, desc[UR36][R2.64] ;  /* 0x0000002402007981 */ /* 0x000ea4000c1e1500 */
[----:B--2---:R-:W-:-:S04]  /*13a40*/  SHF.L.U32 R0, R0, 0x10, RZ ;  /* 0x0000001000007819 */ /* 0x004fc800000006ff */
[----:B------:R-:W-:-:S04]  /*13a50*/  FSETP.NEU.FTZ.AND P0, PT, R0, RZ, PT ;  /* 0x000000ff0000720b */ /* 0x000fc80003f1d000 */
[----:B------:R-:W-:Y:S01]  /*13a60*/  P2R R25, PR, RZ, 0x1 ;  /* 0x00000001ff197803 */ /* 0x000fe20000000000 */
[----:B------:R-:W-:Y:S08]  /*13a70*/  BRA `(.L_x_4653) ;  /* 0x0000000000e47947 */ /* 0x000ff00003800000 */
.L_x_4660:
        /* <DEDUP_REMOVED lines=12> */
.L_x_4667:
[----:B------:R-:W2:Y:S02]  /*13b40*/  LDG.E.U8 R2, desc[UR36][R2.64] ;  /* 0x0000002402027981 */ /* 0x000ea4000c1e1100 */
[----:B--2---:R-:W-:-:S04]  /*13b50*/  ISETP.NE.AND P0, PT, R2, RZ, PT ;  /* 0x000000ff0200720c */ /* 0x004fc80003f05270 */
[----:B------:R-:W-:Y:S01]  /*13b60*/  P2R R25, PR, RZ, 0x1 ;  /* 0x00000001ff197803 */ /* 0x000fe20000000000 */
[----:B------:R-:W-:Y:S08]  /*13b70*/  BRA `(.L_x_4653) ;  /* 0x0000000000a47947 */ /* 0x000ff00003800000 */
.L_x_4666:
[----:B------:R-:W2:Y:S02]  /*13b80*/  LDG.E.U8 R2, desc[UR36][R2.64] ;  /* 0x0000002402027981 */ /* 0x000ea4000c1e1100 */
[----:B--2---:R-:W-:-:S04]  /*13b90*/  ISETP.NE.AND P0, PT, R2, RZ, PT ;  /* 0x000000ff0200720c */ /* 0x004fc80003f05270 */
[----:B------:R-:W-:Y:S01]  /*13ba0*/  P2R R25, PR, RZ, 0x1 ;  /* 0x00000001ff197803 */ /* 0x000fe20000000000 */
[----:B------:R-:W-:Y:S08]  /*13bb0*/  BRA `(.L_x_4653) ;  /* 0x0000000000947947 */ /* 0x000ff00003800000 */
.L_x_4665:
        /* <DEDUP_REMOVED lines=10> */
.L_x_4652:
        /* <DEDUP_REMOVED lines=16> */
.L_x_4670:
[----:B------:R-:W-:-:S04]  /*13d60*/  PLOP3.LUT P0, PT, PT, PT, PT, 0x8, 0x80 ;  /* 0x000000000080781c */ /* 0x000fc80003f0e170 */
[----:B------:R-:W-:Y:S01]  /*13d70*/  P2R R25, PR, RZ, 0x1 ;  /* 0x00000001ff197803 */ /* 0x000fe20000000000 */
[----:B------:R-:W-:Y:S08]  /*13d80*/  BRA `(.L_x_4653) ;  /* 0x0000000000207947 */ /* 0x000ff00003800000 */
.L_x_4669:
[----:B------:R-:W2:Y:S02]  /*13d90*/  LDG.E.64 R2, desc[UR36][R2.64] ;  /* 0x0000002402027981 */ /* 0x000ea4000c1e1b00 */
[----:B--2---:R-:W-:-:S04]  /*13da0*/  ISETP.NE.U32.AND P0, PT, R2, RZ, PT ;  /* 0x000000ff0200720c */ /* 0x004fc80003f05070 */
[----:B------:R-:W-:-:S04]  /*13db0*/  ISETP.NE.AND.EX P0, PT, R3, RZ, PT, P0 ;  /* 0x000000ff0300720c */ /* 0x000fc80003f05300 */
[----:B------:R-:W-:Y:S01]  /*13dc0*/  P2R R25, PR, RZ, 0x1 ;  /* 0x00000001ff197803 */ /* 0x000fe20000000000 */
[----:B------:R-:W-:Y:S08]  /*13dd0*/  BRA `(.L_x_4653) ;  /* 0x00000000000c7947 */ /* 0x000ff00003800000 */
.L_x_4668:
[----:B------:R-:W2:Y:S02]  /*13de0*/  LDG.E R2, desc[UR36][R2.64] ;  /* 0x0000002402027981 */ /* 0x000ea4000c1e1900 */
[----:B--2---:R-:W-:-:S04]  /*13df0*/  ISETP.NE.AND P0, PT, R2, RZ, PT ;  /* 0x000000ff0200720c */ /* 0x004fc80003f05270 */
[----:B------:R-:W-:-:S09]  /*13e00*/  P2R R25, PR, RZ, 0x1 ;  /* 0x00000001ff197803 */ /* 0x000fd20000000000 */
.L_x_4653:
[----:B------:R-:W-:Y:S05]  /*13e10*/  BSYNC.RECONVERGENT B6 ;  /* 0x0000000000067941 */ /* 0x000fea0003800200 */
.L_x_4647:
        /* <DEDUP_REMOVED lines=17> */
.L_x_4674:
[----:B------:R1:W5:Y:S01]  /*13f30*/  LDG.E.U8 R2, desc[UR36][R4.64] ;  /* 0x0000002404027981 */ /* 0x000362000c1e1100 */
[----:B------:R-:W-:Y:S01]  /*13f40*/  IMAD.MOV.U32 R3, RZ, RZ, RZ ;  /* 0x000000ffff037224 */ /* 0x000fe200078e00ff */
[----:B------:R-:W-:Y:S06]  /*13f50*/  BRA `(.L_x_4676) ;  /* 0x0000000c00407947 */ /* 0x000fec0003800000 */
.L_x_4673:
        /* <DEDUP_REMOVED lines=8> */
.L_x_4678:
[----:B------:R-:W2:Y:S02]  /*13fe0*/  LDG.E R2, desc[UR36][R4.64] ;  /* 0x0000002404027981 */ /* 0x000ea4000c1e1900 */
[----:B--2---:R-:W-:Y:S01]  /*13ff0*/  SHF.R.S32.HI R3, RZ, 0x1f, R2 ;  /* 0x0000001fff037819 */ /* 0x004fe20000011402 */
[----:B------:R-:W-:Y:S06]  /*14000*/  BRA `(.L_x_4676) ;  /* 0x0000000c00147947 */ /* 0x000fec0003800000 */
.L_x_4677:
[----:B------:R-:W2:Y:S02]  /*14010*/  LDG.E.S16 R2, desc[UR36][R4.64] ;  /* 0x0000002404027981 */ /* 0x000ea4000c1e1700 */
[----:B--2---:R-:W-:Y:S01]  /*14020*/  SHF.R.S32.HI R3, RZ, 0x1f, R2 ;  /* 0x0000001fff037819 */ /* 0x004fe20000011402 */
[----:B------:R-:W-:Y:S06]  /*14030*/  BRA `(.L_x_4676) ;  /* 0x0000000c00087947 */ /* 0x000fec0003800000 */
.L_x_4672:
        /* <DEDUP_REMOVED lines=9> */
.L_x_4680:
[----:B------:R-:W2:Y:S02]  /*140d0*/  LDG.E.U16 R4, desc[UR36][R4.64] ;  /* 0x0000002404047981 */ /* 0x000ea4000c1e1500 */
[----:B--2---:R-:W-:-:S06]  /*140e0*/  HADD2.F32 R2, -RZ, R4.H0_H0 ;  /* 0x20000004ff027230 */ /* 0x004fcc0000004100 */
[----:B------:R-:W2:Y:S02]  /*140f0*/  F2I.S64.TRUNC R2, R2 ;  /* 0x0000000200027311 */ /* 0x000ea4000020d900 */
[----:B--2---:R-:W-:Y:S05]  /*14100*/  BRA `(.L_x_4676) ;  /* 0x0000000800d47947 */ /* 0x004fea0003800000 */
.L_x_4679:
        /* <DEDUP_REMOVED lines=9> */
.L_x_4682:
[----:B------:R-:W2:Y:S02]  /*141a0*/  LDG.E.U16 R4, desc[UR36][R4.64] ;  /* 0x0000002404047981 */ /* 0x000ea4000c1e1500 */
[----:B--2---:R-:W-:-:S06]  /*141b0*/  HADD2.F32 R2, -RZ, R4.H0_H0 ;  /* 0x20000004ff027230 */ /* 0x004fcc0000004100 */
[----:B------:R-:W2:Y:S02]  /*141c0*/  F2I.S64.TRUNC R2, R2 ;  /* 0x0000000200027311 */ /* 0x000ea4000020d900 */
[----:B--2---:R-:W-:Y:S05]  /*141d0*/  BRA `(.L_x_4676) ;  /* 0x0000000800a07947 */ /* 0x004fea0003800000 */
.L_x_4681:
[----:B------:R-:W2:Y:S02]  /*141e0*/  LDG.E.64 R2, desc[UR36][R4.64] ;  /* 0x0000002404027981 */ /* 0x000ea4000c1e1b00 */
[----:B--2---:R-:W2:Y:S02]  /*141f0*/  F2I.S64.F64.TRUNC R2, R2 ;  /* 0x0000000200027311 */ /* 0x004ea4000030d900 */
[----:B--2---:R-:W-:Y:S05]  /*14200*/  BRA `(.L_x_4676) ;  /* 0x0000000800947947 */ /* 0x004fea0003800000 */
.L_x_4671:
        /* <DEDUP_REMOVED lines=13> */
.L_x_4685:
[----:B------:R-:W2:Y:S02]  /*142e0*/  LDG.E.64 R2, desc[UR36][R4.64] ;  /* 0x0000002404027981 */ /* 0x000ea4000c1e1b00 */
[----:B--2---:R-:W2:Y:S02]  /*142f0*/  F2I.S64.F64.TRUNC R2, R2 ;  /* 0x0000000200027311 */ /* 0x004ea4000030d900 */
[----:B--2---:R-:W-:Y:S05]  /*14300*/  BRA `(.L_x_4676) ;  /* 0x0000000800547947 */ /* 0x004fea0003800000 */
.L_x_4684:
        /* <DEDUP_REMOVED lines=26> */
.L_x_4687:
        /* <DEDUP_REMOVED lines=13> */
.L_x_4686:
[----:B------:R-:W2:Y:S02]  /*14580*/  LDG.E.U16 R2, desc[UR36][R4.64] ;  /* 0x0000002404027981 */ /* 0x000ea4000c1e1500 */
[----:B--2---:R-:W-:-:S06]  /*14590*/  IMAD.U32 R2, R2, 0x10000, RZ ;  /* 0x0001000002027824 */ /* 0x004fcc00078e00ff */
[----:B------:R-:W2:Y:S02]  /*145a0*/  F2I.S64.TRUNC R2, R2 ;  /* 0x0000000200027311 */ /* 0x000ea4000020d900 */
[----:B--2---:R-:W-:Y:S05]  /*145b0*/  BRA `(.L_x_4676) ;  /* 0x0000000400a87947 */ /* 0x004fea0003800000 */
.L_x_4683:
        /* <DEDUP_REMOVED lines=11> */
.L_x_4690:
        /* <DEDUP_REMOVED lines=21> */
.L_x_4694:
[----:B------:R-:W-:Y:S05]  /*147c0*/  BSYNC.RECONVERGENT B1 ;  /* 0x0000000000017941 */ /* 0x000fea0003800200 */
.L_x_4693:
[----:B------:R-:W-:Y:S01]  /*147d0*/  IMAD.SHL.U32 R0, R0, 0x100000, RZ ;  /* 0x0010000000007824 */ /* 0x000fe200078e00ff */
[----:B------:R-:W-:-:S04]  /*147e0*/  LEA R2, R2, 0x3b800000, 0x17 ;  /* 0x3b80000002027811 */ /* 0x000fc800078eb8ff */
[----:B------:R-:W-:-:S07]  /*147f0*/  LOP3.LUT R2, R2, R0, R7, 0xfe, !PT ;  /* 0x0000000002027212 */ /* 0x000fce00078efe07 */
.L_x_4692:
[----:B------:R-:W-:Y:S05]  /*14800*/  BSYNC.RECONVERGENT B0 ;  /* 0x0000000000007941 */ /* 0x000fea0003800200 */
.L_x_4691:
[----:B------:R-:W0:Y:S02]  /*14810*/  F2I.S64.TRUNC R2, R2 ;  /* 0x0000000200027311 */ /* 0x000e24000020d900 */
[----:B0-----:R-:W-:Y:S05]  /*14820*/  BRA `(.L_x_4676) ;  /* 0x00000004000c7947 */ /* 0x001fea0003800000 */
.L_x_4689:
        /* <DEDUP_REMOVED lines=21> */
.L_x_4698:
[----:B------:R-:W-:Y:S05]  /*14980*/  BSYNC.RECONVERGENT B1 ;  /* 0x0000000000017941 */ /* 0x000fea0003800200 */
.L_x_4697:
[----:B------:R-:W-:Y:S02]  /*14990*/  SHF.L.U32 R0, R0, 0x15, RZ ;  /* 0x0000001500007819 */ /* 0x000fe400000006ff */
[----:B------:R-:W-:-:S04]  /*149a0*/  LEA R2, R2, 0x37800000, 0x17 ;  /* 0x3780000002027811 */ /* 0x000fc800078eb8ff */
[----:B------:R-:W-:-:S07]  /*149b0*/  LOP3.LUT R2, R2, R0, R7, 0xfe, !PT ;  /* 0x0000000002027212 */ /* 0x000fce00078efe07 */
.L_x_4696:
[----:B------:R-:W-:Y:S05]  /*149c0*/  BSYNC.RECONVERGENT B0 ;  /* 0x0000000000007941 */ /* 0x000fea0003800200 */
.L_x_4695:
[----:B------:R-:W0:Y:S02]  /*149d0*/  F2I.S64.TRUNC R2, R2 ;  /* 0x0000000200027311 */ /* 0x000e24000020d900 */
[----:B0-----:R-:W-:Y:S05]  /*149e0*/  BRA `(.L_x_4676) ;  /* 0x00000000009c7947 */ /* 0x001fea0003800000 */
.L_x_4688:
        /* <DEDUP_REMOVED lines=14> */
.L_x_4702:
[----:B------:R-:W-:Y:S05]  /*14ad0*/  BSYNC.RECONVERGENT B0 ;  /* 0x0000000000007941 */ /* 0x000fea0003800200 */
.L_x_4701:
[----:B------:R-:W2:Y:S02]  /*14ae0*/  F2I.S64.TRUNC R2, R2 ;  /* 0x0000000200027311 */ /* 0x000ea4000020d900 */
[----:B--2---:R-:W-:Y:S05]  /*14af0*/  BRA `(.L_x_4676) ;  /* 0x0000000000587947 */ /* 0x004fea0003800000 */
.L_x_4675:
        /* <DEDUP_REMOVED lines=16> */
.L_x_4703:
[----:B------:R-:W-:Y:S01]  /*14c00*/  CS2R R2, SRZ ;  /* 0x0000000000027805 */ /* 0x000fe2000001ff00 */
[----:B------:R-:W-:Y:S06]  /*14c10*/  BRA `(.L_x_4676) ;  /* 0x0000000000107947 */ /* 0x000fec0003800000 */
.L_x_4700:
[----:B------:R2:W5:Y:S01]  /*14c20*/  LDG.E.64 R2, desc[UR36][R4.64] ;  /* 0x0000002404027981 */ /* 0x000562000c1e1b00 */
[----:B------:R-:W-:Y:S05]  /*14c30*/  BRA `(.L_x_4676) ;  /* 0x0000000000087947 */ /* 0x000fea0003800000 */
.L_x_4699:
[----:B------:R4:W5:Y:S01]  /*14c40*/  LDG.E R2, desc[UR36][R4.64] ;  /* 0x0000002404027981 */ /* 0x000962000c1e1900 */
[----:B------:R-:W-:-:S07]  /*14c50*/  IMAD.MOV.U32 R3, RZ, RZ, RZ ;  /* 0x000000ffff037224 */ /* 0x000fce00078e00ff */
.L_x_4676:
[----:B------:R-:W-:Y:S01]  /*14c60*/  ISETP.NE.AND P0, PT, R25, RZ, PT ;  /* 0x000000ff1900720c */ /* 0x000fe20003f05270 */
[----:B------:R-:W-:-:S12]  /*14c70*/  BSSY.RECONVERGENT B0, `(.L_x_4704) ;  /* 0x0000006000007945 */ /* 0x000fd80003800200 */
[----:B------:R-:W-:Y:S05]  /*14c80*/  @!P0 BRA `(.L_x_4705) ;  /* 0x0000000000108947 */ /* 0x000fea0003800000 */
[----:B------:R-:W3:Y:S02]  /*14c90*/  LDCU.64 UR4, c[0x0][0x668] ;  /* 0x0000cd00ff0477ac */ /* 0x000ee40008000a00 */
[----:B---3-5:R-:W-:-:S04]  /*14ca0*/  LEA R16, P0, R2, UR4, 0x4 ;  /* 0x0000000402107c11 */ /* 0x028fc8000f8020ff */
[----:B------:R-:W-:-:S06]  /*14cb0*/  LEA.HI.X R17, R2, UR5, R3, 0x4, P0 ;  /* 0x0000000502117c11 */ /* 0x000fcc00080f2403 */
[----:B------:R-:W5:Y:S03]  /*14cc0*/  LDG.E.128 R16, desc[UR36][R16.64] ;  /* 0x0000002410107981 */ /* 0x000f66000c1e1d00 */
.L_x_4705:
[----:B------:R-:W-:Y:S05]  /*14cd0*/  BSYNC.RECONVERGENT B0 ;  /* 0x0000000000007941 */ /* 0x000fea0003800200 */
.L_x_4704:
        /* <DEDUP_REMOVED lines=11> */
[----:B---3-5:R-:W3:Y:S02]  /*14d90*/  F2I.F64.TRUNC R17, R16 ;  /* 0x0000001000117311 */ /* 0x028ee4000030d100 */
[----:B---3--:R-:W-:Y:S01]  /*14da0*/  STG.E.U8 desc[UR36][R22.64], R17 ;  /* 0x0000001116007986 */ /* 0x008fe2000c101124 */
[----:B------:R-:W-:Y:S05]  /*14db0*/  EXIT ;  /* 0x000000000000794d */ /* 0x000fea0003800000 */
.L_x_4709:
[----:B---3-5:R-:W3:Y:S02]  /*14dc0*/  F2I.S64.F64.TRUNC R16, R16 ;  /* 0x0000001000107311 */ /* 0x028ee4000030d900 */
[----:B---3--:R-:W-:-:S05]  /*14dd0*/  IMAD.MOV.U32 R3, RZ, RZ, R16 ;  /* 0x000000ffff037224 */ /* 0x008fca00078e0010 */
[----:B------:R-:W-:Y:S01]  /*14de0*/  STG.E.U8 desc[UR36][R22.64], R3 ;  /* 0x0000000316007986 */ /* 0x000fe2000c101124 */
[----:B------:R-:W-:Y:S05]  /*14df0*/  EXIT ;  /* 0x000000000000794d */ /* 0x000fea0003800000 */
.L_x_4708:
[----:B------:R-:W-:-:S09]  /*14e00*/  UISETP.NE.AND UP0, UPT, UR4, 0x2, UPT ;  /* 0x000000020400788c */ /* 0x000fd2000bf05270 */
[----:B------:R-:W-:Y:S05]  /*14e10*/  BRA.U !UP0, `(.L_x_4711) ;  /* 0x0000000108287547 */ /* 0x000fea000b800000 */
[----:B------:R-:W-:-:S09]  /*14e20*/  UISETP.NE.AND UP0, UPT, UR4, 0x3, UPT ;  /* 0x000000030400788c */ /* 0x000fd2000bf05270 */
[----:B------:R-:W-:Y:S05]  /*14e30*/  BRA.U !UP0, `(.L_x_4712) ;  /* 0x0000000108147547 */ /* 0x000fea000b800000 */
[----:B------:R-:W-:-:S09]  /*14e40*/  UISETP.NE.AND UP0, UPT, UR4, 0x4, UPT ;  /* 0x000000040400788c */ /* 0x000fd2000bf05270 */
[----:B------:R-:W-:Y:S05]  /*14e50*/  BRA.U UP0, `(.L_x_4710) ;  /* 0x0000000d00847547 */ /* 0x000fea000b800000 */
[----:B---3-5:R-:W3:Y:S02]  /*14e60*/  F2I.S64.F64.TRUNC R16, R16 ;  /* 0x0000001000107311 */ /* 0x028ee4000030d900 */
[----:B---3--:R-:W-:Y:S01]  /*14e70*/  STG.E.64 desc[UR36][R22.64], R16 ;  /* 0x0000001016007986 */ /* 0x008fe2000c101b24 */
[----:B------:R-:W-:Y:S05]  /*14e80*/  EXIT ;  /* 0x000000000000794d */ /* 0x000fea0003800000 */
.L_x_4712:
[----:B---3-5:R-:W3:Y:S02]  /*14e90*/  F2I.F64.TRUNC R17, R16 ;  /* 0x0000001000117311 */ /* 0x028ee4000030d100 */
[----:B---3--:R-:W-:Y:S01]  /*14ea0*/  STG.E desc[UR36][R22.64], R17 ;  /* 0x0000001116007986 */ /* 0x008fe2000c101924 */
[----:B------:R-:W-:Y:S05]  /*14eb0*/  EXIT ;  /* 0x000000000000794d */ /* 0x000fea0003800000 */
.L_x_4711:
[----:B---3-5:R-:W3:Y:S02]  /*14ec0*/  F2I.F64.TRUNC R17, R16 ;  /* 0x0000001000117311 */ /* 0x028ee4000030d100 */
[----:B---3--:R-:W-:Y:S01]  /*14ed0*/  STG.E.U16 desc[UR36][R22.64], R17 ;  /* 0x0000001116007986 */ /* 0x008fe2000c101524 */
[----:B------:R-:W-:Y:S05]  /*14ee0*/  EXIT ;  /* 0x000000000000794d */ /* 0x000fea0003800000 */
.L_x_4707:
        /* <DEDUP_REMOVED lines=8> */
[----:B---3-5:R-:W3:-:S15]  /*14f70*/  F2F.F32.F64 R3, R16 ;  /* 0x0000001000037310 */ /* 0x028ede0000301000 */
[----:B------:R-:W-:-:S15]  /*14f80*/  NOP ;  /* 0x0000000000007918 */ /* 0x000fde0000000000 */
[----:B------:R-:W-:-:S15]  /*14f90*/  NOP ;  /* 0x0000000000007918 */ /* 0x000fde0000000000 */
[----:B------:R-:W-:-:S15]  /*14fa0*/  NOP ;  /* 0x0000000000007918 */ /* 0x000fde0000000000 */
[----:B------:R-:W-:-:S04]  /*14fb0*/  NOP ;  /* 0x0000000000007918 */ /* 0x000fc80000000000 */
[----:B------:R-:W3:Y:S02]  /*14fc0*/  DSETP.GEU.AND P0, PT, |R16|, UR4, PT ;  /* 0x0000000410007e2a */ /* 0x000ee4000bf0e200 */
[----:B---3--:R-:W-:-:S05]  /*14fd0*/  @!P0 FMUL R3, R3, 1.175494350822287508e-38 ;  /* 0x0080000003038820 */ /* 0x008fca0000400000 */
[----:B------:R-:W-:Y:S01]  /*14fe0*/  STG.E desc[UR36][R22.64], R3 ;  /* 0x0000000316007986 */ /* 0x000fe2000c101924 */
[----:B------:R-:W-:Y:S05]  /*14ff0*/  EXIT ;  /* 0x000000000000794d */ /* 0x000fea0003800000 */
.L_x_4714:
        /* <DEDUP_REMOVED lines=9> */
[----:B------:R-:W-:-:S05]  /*15090*/  F2FP.F16.F32.PACK_AB R0, RZ, R0 ;  /* 0x00000000ff00723e */ /* 0x000fca00000000ff */
[----:B------:R-:W-:Y:S01]  /*150a0*/  STG.E.U16 desc[UR36][R22.64], R0 ;  /* 0x0000000016007986 */ /* 0x000fe2000c101524 */
[----:B------:R-:W-:Y:S05]  /*150b0*/  EXIT ;  /* 0x000000000000794d */ /* 0x000fea0003800000 */
.L_x_4713:
        /* <DEDUP_REMOVED lines=14> */
[----:B---3--:R-:W-:-:S15]  /*151a0*/  @!P1 FMUL R2, R2, 1.175494350822287508e-38 ;  /* 0x0080000002029820 */ /* 0x008fde0000400000 */
[----:B------:R-:W-:-:S15]  /*151b0*/  NOP ;  /* 0x0000000000007918 */ /* 0x000fde0000000000 */
[----:B------:R-:W-:-:S15]  /*151c0*/  NOP ;  /* 0x0000000000007918 */ /* 0x000fde0000000000 */
[----:B------:R-:W-:-:S15]  /*151d0*/  NOP ;  /* 0x0000000000007918 */ /* 0x000fde0000000000 */
[----:B------:R-:W-:-:S02]  /*151e0*/  NOP ;  /* 0x0000000000007918 */ /* 0x000fc40000000000 */
[----:B------:R-:W3:-:S15]  /*151f0*/  F2F.F32.F64 R3, R18 ;  /* 0x0000001200037310 */ /* 0x000ede0000301000 */
[----:B------:R-:W-:-:S15]  /*15200*/  NOP ;  /* 0x0000000000007918 */ /* 0x000fde0000000000 */
[----:B------:R-:W-:-:S15]  /*15210*/  NOP ;  /* 0x0000000000007918 */ /* 0x000fde0000000000 */
[----:B------:R-:W-:-:S15]  /*15220*/  NOP ;  /* 0x0000000000007918 */ /* 0x000fde0000000000 */
[----:B------:R-:W-:-:S04]  /*15230*/  NOP ;  /* 0x0000000000007918 */ /* 0x000fc80000000000 */
[----:B------:R-:W3:Y:S02]  /*15240*/  DSETP.GEU.AND P0, PT, |R18|, UR4, PT ;  /* 0x0000000412007e2a */ /* 0x000ee4000bf0e200 */
[----:B---3--:R-:W-:-:S05]  /*15250*/  @!P0 FMUL R3, R3, 1.175494350822287508e-38 ;  /* 0x0080000003038820 */ /* 0x008fca0000400000 */
[----:B------:R-:W-:Y:S01]  /*15260*/  STG.E.64 desc[UR36][R22.64], R2 ;  /* 0x0000000216007986 */ /* 0x000fe2000c101b24 */
[----:B------:R-:W-:Y:S05]  /*15270*/  EXIT ;  /* 0x000000000000794d */ /* 0x000fea0003800000 */
.L_x_4716:
        /* <DEDUP_REMOVED lines=20> */
[----:B------:R-:W-:-:S05]  /*153c0*/  F2FP.F16.F32.PACK_AB R3, R0, R3 ;  /* 0x000000030003723e */ /* 0x000fca00000000ff */
[----:B------:R-:W-:Y:S01]  /*153d0*/  STG.E desc[UR36][R22.64], R3 ;  /* 0x0000000316007986 */ /* 0x000fe2000c101924 */
[----:B------:R-:W-:Y:S05]  /*153e0*/  EXIT ;  /* 0x000000000000794d */ /* 0x000fea0003800000 */
.L_x_4715:
[----:B---3-5:R-:W-:Y:S01]  /*153f0*/  STG.E.64 desc[UR36][R22.64], R16 ;  /* 0x0000001016007986 */ /* 0x028fe2000c101b24 */
[----:B------:R-:W-:Y:S05]  /*15400*/  EXIT ;  /* 0x000000000000794d */ /* 0x000fea0003800000 */
.L_x_4706:
        /* <DEDUP_REMOVED lines=10> */
[----:B---3-5:R-:W3:Y:S02]  /*154b0*/  F2I.U32.F64.TRUNC R17, R16 ;  /* 0x0000001000117311 */ /* 0x028ee4000030d000 */
[----:B---3--:R-:W-:Y:S01]  /*154c0*/  STG.E.U16 desc[UR36][R22.64], R17 ;  /* 0x0000001116007986 */ /* 0x008fe2000c101524 */
[----:B------:R-:W-:Y:S05]  /*154d0*/  EXIT ;  /* 0x000000000000794d */ /* 0x000fea0003800000 */
.L_x_4720:
[----:B------:R-:W-:Y:S01]  /*154e0*/  UMOV UR4, 0xf0000000 ;  /* 0xf000000000047882 */ /* 0x000fe20000000000 */
[----:B------:R-:W-:Y:S01]  /*154f0*/  UMOV UR5, 0x380fffff ;  /* 0x380fffff00057882 */ /* 0x000fe20000000000 */
[----:B---3-5:R-:W3:-:S15]  /*15500*/  F2F.F32.F64 R3, R16 ;  /* 0x0000001000037310 */ /* 0x028ede0000301000 */
[----:B------:R-:W-:-:S15]  /*15510*/  NOP ;  /* 0x0000000000007918 */ /* 0x000fde0000000000 */
[----:B------:R-:W-:-:S15]  /*15520*/  NOP ;  /* 0x0000000000007918 */ /* 0x000fde0000000000 */
[----:B------:R-:W-:-:S15]  /*15530*/  NOP ;  /* 0x0000000000007918 */ /* 0x000fde0000000000 */
[----:B------:R-:W-:-:S04]  /*15540*/  NOP ;  /* 0x0000000000007918 */ /* 0x000fc80000000000 */
[----:B------:R-:W3:Y:S01]  /*15550*/  DSETP.GEU.AND P0, PT, |R16|, UR4, PT ;  /* 0x0000000410007e2a */ /* 0x000ee2000bf0e200 */
[----:B------:R-:W-:Y:S01]  /*15560*/  BSSY.RECONVERGENT B0, `(.L_x_4721) ;  /* 0x0000014000007945 */ /* 0x000fe20003800200 */
[----:B---3--:R-:W-:Y:S01]  /*15570*/  @!P0 FMUL R3, R3, 1.175494350822287508e-38 ;  /* 0x0080000003038820 */ /* 0x008fe20000400000 */
[----:B------:R-:W-:-:S04]  /*15580*/  MOV R11, 0x80 ;  /* 0x00000080000b7802 */ /* 0x000fc80000000f00 */
        /* <DEDUP_REMOVED lines=14> */
.L_x_4723:
[----:B------:R-:W-:-:S04]  /*15670*/  SHF.R.U32.HI R3, RZ, 0x18, R3 ;  /* 0x00000018ff037819 */ /* 0x000fc80000011603 */
[----:B------:R-:W-:-:S04]  /*15680*/  LOP3.LUT R0, R0, 0x80, R3, 0xf8, !PT ;  /* 0x0000008000007812 */ /* 0x000fc800078ef803 */
[----:B------:R-:W-:-:S07]  /*15690*/  PRMT R11, R0, 0x7610, R11 ;  /* 0x00007610000b7816 */ /* 0x000fce000000000b */
.L_x_4722:
[----:B------:R-:W-:Y:S05]  /*156a0*/  BSYNC.RECONVERGENT B0 ;  /* 0x0000000000007941 */ /* 0x000fea0003800200 */
.L_x_4721:
[----:B------:R-:W-:Y:S01]  /*156b0*/  STG.E.U8 desc[UR36][R22.64], R11 ;  /* 0x0000000b16007986 */ /* 0x000fe2000c101124 */
[----:B------:R-:W-:Y:S05]  /*156c0*/  EXIT ;  /* 0x000000000000794d */ /* 0x000fea0003800000 */
.L_x_4719:
        /* <DEDUP_REMOVED lines=25> */
.L_x_4726:
[----:B------:R-:W-:-:S04]  /*15860*/  SHF.R.U32.HI R3, RZ, 0x18, R3 ;  /* 0x00000018ff037819 */ /* 0x000fc80000011603 */
[----:B------:R-:W-:-:S04]  /*15870*/  LOP3.LUT R0, R0, 0x80, R3, 0xf8, !PT ;  /* 0x0000008000007812 */ /* 0x000fc800078ef803 */
[----:B------:R-:W-:-:S07]  /*15880*/  PRMT R11, R0, 0x7610, R11 ;  /* 0x00007610000b7816 */ /* 0x000fce000000000b */
.L_x_4725:
[----:B------:R-:W-:Y:S05]  /*15890*/  BSYNC.RECONVERGENT B0 ;  /* 0x0000000000007941 */ /* 0x000fea0003800200 */
.L_x_4724:
[----:B------:R-:W-:Y:S01]  /*158a0*/  STG.E.U8 desc[UR36][R22.64], R11 ;  /* 0x0000000b16007986 */ /* 0x000fe2000c101124 */
[----:B------:R-:W-:Y:S05]  /*158b0*/  EXIT ;  /* 0x000000000000794d */ /* 0x000fea0003800000 */
.L_x_4718:
        /* <DEDUP_REMOVED lines=8> */
[----:B012345:R-:W0:-:S15]  /*15940*/  F2F.F32.F64 R4, R16 ;  /* 0x0000001000047310 */ /* 0x03fe1e0000301000 */
        /* <DEDUP_REMOVED lines=21> */
.L_x_4728:
[----:B---3-5:R-:W3:Y:S02]  /*15aa0*/  F2I.U64.F64.TRUNC R16, R16 ;  /* 0x0000001000107311 */ /* 0x028ee4000030d800 */
[----:B---3--:R-:W-:Y:S01]  /*15ab0*/  STG.E.64 desc[UR36][R22.64], R16 ;  /* 0x0000001016007986 */ /* 0x008fe2000c101b24 */
[----:B------:R-:W-:Y:S05]  /*15ac0*/  EXIT ;  /* 0x000000000000794d */ /* 0x000fea0003800000 */
.L_x_4727:
[----:B---3-5:R-:W3:Y:S02]  /*15ad0*/  F2I.U32.F64.TRUNC R17, R16 ;  /* 0x0000001000117311 */ /* 0x028ee4000030d000 */
[----:B---3--:R-:W-:Y:S01]  /*15ae0*/  STG.E desc[UR36][R22.64], R17 ;  /* 0x0000001116007986 */ /* 0x008fe2000c101924 */
[----:B------:R-:W-:Y:S05]  /*15af0*/  EXIT ;  /* 0x000000000000794d */ /* 0x000fea0003800000 */
.L_x_4717:
[----:B------:R-:W-:-:S09]  /*15b00*/  UISETP.GT.AND UP0, UPT, UR4, 0xe, UPT ;  /* 0x0000000e0400788c */ /* 0x000fd2000bf04270 */
[----:B------:R-:W-:Y:S05]  /*15b10*/  BRA.U UP0, `(.L_x_4729) ;  /* 0x00000001003c7547 */ /* 0x000fea000b800000 */
[----:B------:R-:W-:-:S09]  /*15b20*/  UISETP.NE.AND UP0, UPT, UR4, 0xa, UPT ;  /* 0x0000000a0400788c */ /* 0x000fd2000bf05270 */
[----:B------:R-:W-:Y:S05]  /*15b30*/  BRA.U !UP0, `(.L_x_4730) ;  /* 0x00000001082c7547 */ /* 0x000fea000b800000 */
[----:B------:R-:W-:-:S09]  /*15b40*/  UISETP.NE.AND UP0, UPT, UR4, 0xb, UPT ;  /* 0x0000000b0400788c */ /* 0x000fd2000bf05270 */
[----:B------:R-:W-:Y:S05]  /*15b50*/  BRA.U UP0, `(.L_x_4710) ;  /* 0x0000000100447547 */ /* 0x000fea000b800000 */
[----:B-----5:R-:W3:-:S15]  /*15b60*/  DSETP.NEU.AND P0, PT, R18, RZ, PT ;  /* 0x000000ff1200722a */ /* 0x020ede0003f0d000 */
[----:B------:R-:W-:-:S15]  /*15b70*/  NOP ;  /* 0x0000000000007918 */ /* 0x000fde0000000000 */
[----:B------:R-:W-:-:S15]  /*15b80*/  NOP ;  /* 0x0000000000007918 */ /* 0x000fde0000000000 */
[----:B------:R-:W-:-:S15]  /*15b90*/  NOP ;  /* 0x0000000000007918 */ /* 0x000fde0000000000 */
[----:B------:R-:W-:-:S04]  /*15ba0*/  NOP ;  /* 0x0000000000007918 */ /* 0x000fc80000000000 */
[----:B---3--:R-:W3:Y:S02]  /*15bb0*/  DSETP.NEU.OR P0, PT, R16, RZ, P0 ;  /* 0x000000ff1000722a */ /* 0x008ee4000070d400 */
[----:B---3--:R-:W-:-:S05]  /*15bc0*/  SEL R3, RZ, 0x1, !P0 ;  /* 0x00000001ff037807 */ /* 0x008fca0004000000 */
[----:B------:R-:W-:Y:S01]  /*15bd0*/  STG.E.U8 desc[UR36][R22.64], R3 ;  /* 0x0000000316007986 */ /* 0x000fe2000c101124 */
[----:B------:R-:W-:Y:S05]  /*15be0*/  EXIT ;  /* 0x000000000000794d */ /* 0x000fea0003800000 */
.L_x_4730:
[----:B---3-5:R-:W-:Y:S01]  /*15bf0*/  STG.E.128 desc[UR36][R22.64], R16 ;  /* 0x0000001016007986 */ /* 0x028fe2000c101d24 */
[----:B------:R-:W-:Y:S05]  /*15c00*/  EXIT ;  /* 0x000000000000794d */ /* 0x000fea0003800000 */
.L_x_4729:
[----:B------:R-:W-:-:S09]  /*15c10*/  UISETP.NE.AND UP0, UPT, UR4, 0xf, UPT ;  /* 0x0000000f0400788c */ /* 0x000fd2000bf05270 */
[----:B------:R-:W-:Y:S05]  /*15c20*/  BRA.U !UP0, `(.L_x_4731) ;  /* 0x0000000508287547 */ /* 0x000fea000b800000 */
[----:B------:R-:W-:-:S09]  /*15c30*/  UISETP.NE.AND UP0, UPT, UR4, 0x17, UPT ;  /* 0x000000170400788c */ /* 0x000fd2000bf05270 */
[----:B------:R-:W-:Y:S05]  /*15c40*/  BRA.U !UP0, `(.L_x_4732) ;  /* 0x0000000108b07547 */ /* 0x000fea000b800000 */
[----:B------:R-:W-:-:S09]  /*15c50*/  UISETP.NE.AND UP0, UPT, UR4, 0x18, UPT ;  /* 0x000000180400788c */ /* 0x000fd2000bf05270 */
[----:B------:R-:W-:Y:S05]  /*15c60*/  BRA.U !UP0, `(.L_x_4733) ;  /* 0x0000000108447547 */ /* 0x000fea000b800000 */
.L_x_4710:
        /* <DEDUP_REMOVED lines=16> */
.L_x_4734:
[----:B------:R-:W-:Y:S05]  /*15d70*/  EXIT ;  /* 0x000000000000794d */ /* 0x000fea0003800000 */
.L_x_4733:
[----:B------:R-:W-:Y:S01]  /*15d80*/  UMOV UR4, 0xf0000000 ;  /* 0xf000000000047882 */ /* 0x000fe20000000000 */
[----:B------:R-:W-:Y:S01]  /*15d90*/  UMOV UR5, 0x380fffff ;  /* 0x380fffff00057882 */ /* 0x000fe20000000000 */
[----:B012345:R-:W0:-:S15]  /*15da0*/  F2F.F32.F64 R5, R16 ;  /* 0x0000001000057310 */ /* 0x03fe1e0000301000 */
        /* <DEDUP_REMOVED lines=18> */
.L_x_4736:
[----:B------:R-:W-:Y:S05]  /*15ed0*/  BSYNC.RECONVERGENT B0 ;  /* 0x0000000000007941 */ /* 0x000fea0003800200 */
.L_x_4735:
[----:B------:R-:W-:-:S05]  /*15ee0*/  LOP3.LUT R3, R0, 0x80, R3, 0xf8, !PT ;  /* 0x0000008000037812 */ /* 0x000fca00078ef803 */
[----:B------:R-:W-:Y:S01]  /*15ef0*/  STG.E.U8 desc[UR36][R22.64], R3 ;  /* 0x0000000316007986 */ /* 0x000fe2000c101124 */
[----:B------:R-:W-:Y:S05]  /*15f00*/  EXIT ;  /* 0x000000000000794d */ /* 0x000fea0003800000 */
.L_x_4732:
        /* <DEDUP_REMOVED lines=9> */
[----:B---3--:R-:W-:-:S05]  /*15fa0*/  @!P0 FMUL R3, R3, 1.175494350822287508e-38 ;  /* 0x0080000003038820 */ /* 0x008fca0000400000 */
        /* <DEDUP_REMOVED lines=10> */
.L_x_4738:
[----:B------:R-:W-:Y:S01]  /*16050*/  IMAD.MOV.U32 R0, RZ, RZ, 0x7f ;  /* 0x0000007fff007424 */ /* 0x000fe200078e00ff */
[----:B------:R-:W-:-:S04]  /*16060*/  ISETP.GT.U32.AND P0, PT, R2, 0x7f800000, PT ;  /* 0x7f8000000200780c */ /* 0x000fc80003f04070 */
[----:B------:R-:W-:-:S09]  /*16070*/  SEL R0, R0, 0x7c, P0 ;  /* 0x0000007c00007807 */ /* 0x000fd20000000000 */
.L_x_4739:
[----:B------:R-:W-:Y:S05]  /*16080*/  BSYNC.RECONVERGENT B0 ;  /* 0x0000000000007941 */ /* 0x000fea0003800200 */
.L_x_4737:
[----:B------:R-:W-:-:S04]  /*16090*/  SHF.R.U32.HI R3, RZ, 0x18, R3 ;  /* 0x00000018ff037819 */ /* 0x000fc80000011603 */
[----:B------:R-:W-:-:S05]  /*160a0*/  LOP3.LUT R3, R0, 0x80, R3, 0xf8, !PT ;  /* 0x0000008000037812 */ /* 0x000fca00078ef803 */
[----:B------:R-:W-:Y:S01]  /*160b0*/  STG.E.U8 desc[UR36][R22.64], R3 ;  /* 0x0000000316007986 */ /* 0x000fe2000c101124 */
[----:B------:R-:W-:Y:S05]  /*160c0*/  EXIT ;  /* 0x000000000000794d */ /* 0x000fea0003800000 */
.L_x_4731:
        /* <DEDUP_REMOVED lines=9> */
[----:B------:R-:W-:-:S05]  /*16160*/  F2FP.BF16.F32.PACK_AB R0, RZ, R0 ;  /* 0x00000000ff00723e */ /* 0x000fca00000010ff */
[----:B------:R-:W-:Y:S01]  /*16170*/  STG.E.U16 desc[UR36][R22.64], R0 ;  /* 0x0000000016007986 */ /* 0x000fe2000c101524 */
[----:B------:R-:W-:Y:S05]  /*16180*/  EXIT ;  /* 0x000000000000794d */ /* 0x000fea0003800000 */
.L_x_4740:
        /* <DEDUP_REMOVED lines=15> */
.L_x_41778:


//--------------------- .text._ZN2at6native27unrolled_elementwise_kernelIZZZNS0_28launch_masked_scatter_kernelERKNS_10TensorBaseES4_S4_S4_ENKUlvE_clEvENKUlvE6_clEvEUlN3c107complexIdEEblE_St5arrayIPcLm4EELi4E23TrivialOffsetCalculatorILi3EjESE_ILi1EjENS0_6memory12LoadWithCastILi3EEENSH_13StoreWithCastILi1EEEEEviT_T0_T2_T3_T4_T5_ --------------------------
	.section	.text._ZN2at6native27unrolled_elementwise_kernelIZZZNS0_28launch_masked_scatter_kernelERKNS_10TensorBaseES4_S4_S4_ENKUlvE_clEvENKUlvE6_clEvEUlN3c107complexIdEEblE_St5arrayIPcLm4EELi4E23TrivialOffsetCalculatorILi3EjESE_ILi1EjENS0_6memory12LoadWithCastILi3EEENSH_13StoreWithCastILi1EEEEEviT_T0_T2_T3_T4_T5_,"ax",@progbits
	.align	128
        .global         _ZN2at6native27unrolled_elementwise_kernelIZZZNS0_28launch_masked_scatter_kernelERKNS_10TensorBaseES4_S4_S4_ENKUlvE_clEvENKUlvE6_clEvEUlN3c107complexIdEEblE_St5arrayIPcLm4EELi4E23TrivialOffsetCalculatorILi3EjESE_ILi1EjENS0_6memory12LoadWithCastILi3EEENSH_13StoreWithCastILi1EEEEEviT_T0_T2_T3_T4_T5_
        .type           _ZN2at6native27unrolled_elementwise_kernelIZZZNS0_28launch_masked_scatter_kernelERKNS_10TensorBaseES4_S4_S4_ENKUlvE_clEvENKUlvE6_clEvEUlN3c107complexIdEEblE_St5arrayIPcLm4EELi4E23TrivialOffsetCalculatorILi3EjESE_ILi1EjENS0_6memory12LoadWithCastILi3EEENSH_13StoreWithCastILi1EEEEEviT_T0_T2_T3_T4_T5_,@function
        .size           _ZN2at6native27unrolled_elementwise_kernelIZZZNS0_28launch_masked_scatter_kernelERKNS_10TensorBaseES4_S4_S4_ENKUlvE_clEvENKUlvE6_clEvEUlN3c107complexIdEEblE_St5arrayIPcLm4EELi4E23TrivialOffsetCalculatorILi3EjESE_ILi1EjENS0_6memory12LoadWithCastILi3EEENSH_13StoreWithCastILi1EEEEEviT_T0_T2_T3_T4_T5_,(.L_x_41779 - _ZN2at6native27unrolled_elementwise_kernelIZZZNS0_28launch_masked_scatter_kernelERKNS_10TensorBaseES4_S4_S4_ENKUlvE_clEvENKUlvE6_clEvEUlN3c107complexIdEEblE_St5arrayIPcLm4EELi4E23TrivialOffsetCalculatorILi3EjESE_ILi1EjENS0_6memory12LoadWithCastILi3EEENSH_13StoreWithCastILi1EEEEEviT_T0_T2_T3_T4_T5_)
        .other          _ZN2at6native27unrolled_elementwise_kernelIZZZNS0_28launch_masked_scatter_kernelERKNS_10TensorBaseES4_S4_S4_ENKUlvE_clEvENKUlvE6_clEvEUlN3c107complexIdEEblE_St5arrayIPcLm4EELi4E23TrivialOffsetCalculatorILi3EjESE_ILi1EjENS0_6memory12LoadWithCastILi3EEENSH_13StoreWithCastILi1EEEEEviT_T0_T2_T3_T4_T5_,@"STO_CUDA_ENTRY STV_DEFAULT"
_ZN2at6native27unrolled_elementwise_kernelIZZZNS0_28launch_masked_scatter_kernelERKNS_10TensorBaseES4_S4_S4_ENKUlvE_clEvENKUlvE6_clEvEUlN3c107complexIdEEblE_St5arrayIPcLm4EELi4E23TrivialOffsetCalculatorILi3EjESE_ILi1EjENS0_6memory12LoadWithCastILi3EEENSH_13StoreWithCastILi1EEEEEviT_T0_T2_T3_T4_T5_:
.text._ZN2at6native27unrolled_elementwise_kernelIZZZNS0_28launch_masked_scatter_kernelERKNS_10TensorBaseES4_S4_S4_ENKUlvE_clEvENKUlvE6_clEvEUlN3c107complexIdEEblE_St5arrayIPcLm4EELi4E23TrivialOffsetCalculatorILi3EjESE_ILi1EjENS0_6memory12LoadWithCastILi3EEENSH_13StoreWithCastILi1EEEEEviT_T0_T2_T3_T4_T5_:
        /* <DEDUP_REMOVED lines=10> */
[----:B------:R-:W-:Y:S02]  /*00a0*/  CS2R R16, SRZ ;  /* 0x0000000000107805 */ /* 0x000fe4000001ff00 */
        /* <DEDUP_REMOVED lines=29> */
.L_x_4747:
[----:B------:R-:W2:Y:S01]  /*0280*/  LDG.E.U8 R2, desc[UR36][R2.64] ;  /* 0x0000002402027981 */ /* 0x000ea2000c1e1100 */
[----:B------:R-:W-:Y:S01]  /*0290*/  CS2R R18, SRZ ;  /* 0x0000000000127805 */ /* 0x000fe2000001ff00 */
[----:B--2---:R0:W1:Y:S02]  /*02a0*/  I2F.F64.U16 R16, R2 ;  /* 0x0000000200107312 */ /* 0x0040640000101800 */
[----:B01----:R-:W-:Y:S05]  /*02b0*/  BRA `(.L_x_4749) ;  /* 0x0000000c00d87947 */ /* 0x003fea0003800000 */
.L_x_4746:
        /* <DEDUP_REMOVED lines=10> */
.L_x_4751:
[----:B------:R-:W2:Y:S01]  /*0360*/  LDG.E R2, desc[UR36][R2.64] ;  /* 0x0000002402027981 */ /* 0x000ea2000c1e1900 */
[----:B------:R-:W-:Y:S01]  /*0370*/  CS2R R18, SRZ ;  /* 0x0000000000127805 */ /* 0x000fe2000001ff00 */
[----:B--2---:R0:W1:Y:S02]  /*0380*/  I2F.F64 R16, R2 ;  /* 0x0000000200107312 */ /* 0x0040640000201c00 */
[----:B01----:R-:W-:Y:S05]  /*0390*/  BRA `(.L_x_4749) ;  /* 0x0000000c00a07947 */ /* 0x003fea0003800000 */
.L_x_4750:
[----:B------:R-:W2:Y:S01]  /*03a0*/  LDG.E.U16 R2, desc[UR36][R2.64] ;  /* 0x0000002402027981 */ /* 0x000ea2000c1e1500 */
[----:B------:R-:W-:Y:S01]  /*03b0*/  CS2R R18, SRZ ;  /* 0x0000000000127805 */ /* 0x000fe2000001ff00 */
[----:B--2---:R0:W1:Y:S02]  /*03c0*/  I2F.F64.S16 R16, R2 ;  /* 0x0000000200107312 */ /* 0x0040640000101c00 */
[----:B01----:R-:W-:Y:S05]  /*03d0*/  BRA `(.L_x_4749) ;  /* 0x0000000c00907947 */ /* 0x003fea0003800000 */
.L_x_4745:
        /* <DEDUP_REMOVED lines=11> */
.L_x_4753:
[----:B------:R-:W2:Y:S01]  /*0490*/  LDG.E.U16 R0, desc[UR36][R2.64] ;  /* 0x0000002402007981 */ /* 0x000ea2000c1e1500 */
[----:B------:R-:W-:Y:S01]  /*04a0*/  CS2R R18, SRZ ;  /* 0x0000000000127805 */ /* 0x000fe2000001ff00 */
[----:B--2---:R-:W-:-:S05]  /*04b0*/  HADD2.F32 R0, -RZ, R0.H0_H0 ;  /* 0x20000000ff007230 */ /* 0x004fca0000004100 */
[----:B------:R-:W-:-:S04]  /*04c0*/  FMUL.FTZ R0, R0, 1 ;  /* 0x3f80000000007820 */ /* 0x000fc80000410000 */
[----:B------:R1:W2:Y:S02]  /*04d0*/  F2F.F64.F32 R16, R0 ;  /* 0x0000000000107310 */ /* 0x0002a40000201800 */
[----:B-12---:R-:W-:Y:S05]  /*04e0*/  BRA `(.L_x_4749) ;  /* 0x0000000c004c7947 */ /* 0x006fea0003800000 */
.L_x_4752:
        /* <DEDUP_REMOVED lines=9> */
[----:B------:R-:W1:-:S15]  /*0580*/  F2F.F64.F32 R16, R16 ;  /* 0x0000001000107310 */ /* 0x000e5e0000201800 */
[----:B------:R-:W-:-:S15]  /*0590*/  NOP ;  /* 0x0000000000007918 */ /* 0x000fde0000000000 */
[----:B------:R-:W-:-:S15]  /*05a0*/  NOP ;  /* 0x0000000000007918 */ /* 0x000fde0000000000 */
[----:B------:R-:W-:-:S15]  /*05b0*/  NOP ;  /* 0x0000000000007918 */ /* 0x000fde0000000000 */
[----:B------:R-:W-:-:S04]  /*05c0*/  NOP ;  /* 0x0000000000007918 */ /* 0x000fc80000000000 */
[----:B------:R-:W2:Y:S02]  /*05d0*/  F2F.F64.F32 R18, R18 ;  /* 0x0000001200127310 */ /* 0x000ea40000201800 */
[----:B-12---:R-:W-:Y:S05]  /*05e0*/  BRA `(.L_x_4749) ;  /* 0x0000000c000c7947 */ /* 0x006fea0003800000 */
.L_x_4755:
[----:B------:R-:W2:Y:S02]  /*05f0*/  LDG.E R2, desc[UR36][R2.64] ;  /* 0x0000002402027981 */ /* 0x000ea4000c1e1900 */
[----:B--2---:R-:W-:-:S05]  /*0600*/  HADD2.F32 R0, -RZ, R2.H0_H0 ;  /* 0x20000002ff007230 */ /* 0x004fca0000004100 */
[----:B------:R-:W-:Y:S01]  /*0610*/  FMUL.FTZ R16, R0, 1 ;  /* 0x3f80000000107820 */ /* 0x000fe20000410000 */
[----:B------:R-:W-:-:S05]  /*0620*/  HADD2.F32 R0, -RZ, R2.H1_H1 ;  /* 0x30000002ff007230 */ /* 0x000fca0000004100 */
[----:B------:R-:W-:Y:S01]  /*0630*/  FMUL.FTZ R0, R0, 1 ;  /* 0x3f80000000007820 */ /* 0x000fe20000410000 */
[----:B------:R-:W1:-:S15]  /*0640*/  F2F.F64.F32 R16, R16 ;  /* 0x0000001000107310 */ /* 0x000e5e0000201800 */
[----:B------:R-:W-:-:S15]  /*0650*/  NOP ;  /* 0x0000000000007918 */ /* 0x000fde0000000000 */
[----:B------:R-:W-:-:S15]  /*0660*/  NOP ;  /* 0x0000000000007918 */ /* 0x000fde0000000000 */
[----:B------:R-:W-:-:S15]  /*0670*/  NOP ;  /* 0x0000000000007918 */ /* 0x000fde0000000000 */
[----:B------:R-:W-:-:S04]  /*0680*/  NOP ;  /* 0x0000000000007918 */ /* 0x000fc80000000000 */
[----:B------:R2:W3:Y:S02]  /*0690*/  F2F.F64.F32 R18, R0 ;  /* 0x0000000000127310 */ /* 0x0004e40000201800 */
[----:B-123--:R-:W-:Y:S05]  /*06a0*/  BRA `(.L_x_4749) ;  /* 0x0000000800dc7947 */ /* 0x00efea0003800000 */
.L_x_4754:
[----:B------:R0:W5:Y:S01]  /*06b0*/  LDG.E.64 R16, desc[UR36][R2.64] ;  /* 0x0000002402107981 */ /* 0x000162000c1e1b00 */
[----:B------:R-:W-:Y:S01]  /*06c0*/  CS2R R18, SRZ ;  /* 0x0000000000127805 */ /* 0x000fe2000001ff00 */
[----:B------:R-:W-:Y:S06]  /*06d0*/  BRA `(.L_x_4749) ;  /* 0x0000000800d07947 */ /* 0x000fec0003800000 */
.L_x_4744:
        /* <DEDUP_REMOVED lines=14> */
.L_x_4758:
[----:B------:R1:W5:Y:S01]  /*07c0*/  LDG.E.128 R16, desc[UR36][R2.64] ;  /* 0x0000002402107981 */ /* 0x000362000c1e1d00 */
[----:B------:R-:W-:Y:S05]  /*07d0*/  BRA `(.L_x_4749) ;  /* 0x0000000800907947 */ /* 0x000fea0003800000 */
.L_x_4757:
        /* <DEDUP_REMOVED lines=28> */
.L_x_4760:
        /* <DEDUP_REMOVED lines=15> */
.L_x_4759:
[----:B------:R-:W2:Y:S01]  /*0a90*/  LDG.E.U16 R0, desc[UR36][R2.64] ;  /* 0x0000002402007981 */ /* 0x000ea2000c1e1500 */
[----:B------:R-:W-:Y:S01]  /*0aa0*/  CS2R R18, SRZ ;  /* 0x0000000000127805 */ /* 0x000fe2000001ff00 */
[----:B--2---:R-:W-:-:S04]  /*0ab0*/  IMAD.U32 R0, R0, 0x10000, RZ ;  /* 0x0001000000007824 */ /* 0x004fc800078e00ff */
[----:B------:R-:W-:-:S04]  /*0ac0*/  FMUL.FTZ R0, R0, 1 ;  /* 0x3f80000000007820 */ /* 0x000fc80000410000 */
[----:B------:R2:W3:Y:S02]  /*0ad0*/  F2F.F64.F32 R16, R0 ;  /* 0x0000000000107310 */ /* 0x0004e40000201800 */
[----:B--23--:R-:W-:Y:S05]  /*0ae0*/  BRA `(.L_x_4749) ;  /* 0x0000000400cc7947 */ /* 0x00cfea0003800000 */
.L_x_4756:
        /* <DEDUP_REMOVED lines=12> */
.L_x_4763:
        /* <DEDUP_REMOVED lines=22> */
.L_x_4765:
[----:B------:R-:W-:Y:S05]  /*0d10*/  BSYNC.RECONVERGENT B0 ;  /* 0x0000000000007941 */ /* 0x000fea0003800200 */
.L_x_4764:
[----:B------:R-:W-:Y:S01]  /*0d20*/  IMAD.SHL.U32 R0, R0, 0x100000, RZ ;  /* 0x0010000000007824 */ /* 0x000fe200078e00ff */
[----:B------:R-:W-:-:S04]  /*0d30*/  LEA R2, R2, 0x3b800000, 0x17 ;  /* 0x3b80000002027811 */ /* 0x000fc800078eb8ff */
[----:B------:R-:W-:-:S05]  /*0d40*/  LOP3.LUT R0, R2, R0, R7, 0xfe, !PT ;  /* 0x0000000002007212 */ /* 0x000fca00078efe07 */
[----:B------:R-:W-:-:S04]  /*0d50*/  FMUL.FTZ R0, R0, 1 ;  /* 0x3f80000000007820 */ /* 0x000fc80000410000 */
[----:B------:R4:W0:Y:S02]  /*0d60*/  F2F.F64.F32 R16, R0 ;  /* 0x0000000000107310 */ /* 0x0008240000201800 */
[----:B0---4-:R-:W-:Y:S05]  /*0d70*/  BRA `(.L_x_4749) ;  /* 0x0000000400287947 */ /* 0x011fea0003800000 */
.L_x_4762:
        /* <DEDUP_REMOVED lines=22> */
.L_x_4767:
[----:B------:R-:W-:Y:S05]  /*0ee0*/  BSYNC.RECONVERGENT B0 ;  /* 0x0000000000007941 */ /* 0x000fea0003800200 */
.L_x_4766:
[----:B------:R-:W-:Y:S01]  /*0ef0*/  IMAD.SHL.U32 R0, R0, 0x200000, RZ ;  /* 0x0020000000007824 */ /* 0x000fe200078e00ff */
[----:B------:R-:W-:-:S04]  /*0f00*/  LEA R2, R2, 0x37800000, 0x17 ;  /* 0x3780000002027811 */ /* 0x000fc800078eb8ff */
[----:B------:R-:W-:-:S05]  /*0f10*/  LOP3.LUT R0, R2, R0, R7, 0xfe, !PT ;  /* 0x0000000002007212 */ /* 0x000fca00078efe07 */
[----:B------:R-:W-:-:S04]  /*0f20*/  FMUL.FTZ R0, R0, 1 ;  /* 0x3f80000000007820 */ /* 0x000fc80000410000 */
[----:B------:R4:W0:Y:S02]  /*0f30*/  F2F.F64.F32 R16, R0 ;  /* 0x0000000000107310 */ /* 0x0008240000201800 */
[----:B0---4-:R-:W-:Y:S05]  /*0f40*/  BRA `(.L_x_4749) ;  /* 0x0000000000b47947 */ /* 0x011fea0003800000 */
.L_x_4761:
[----:B------:R-:W-:-:S09]  /*0f50*/  UISETP.NE.AND UP0, UPT, UR4, 0x1c, UPT ;  /* 0x0000001c0400788c */ /* 0x000fd2000bf05270 */
[----:B------:R-:W-:Y:S05]  /*0f60*/  BRA.U !UP0, `(.L_x_4768) ;  /* 0x0000000108a07547 */ /* 0x000fea000b800000 */
[----:B------:R-:W-:-:S09]  /*0f70*/  UISETP.NE.AND UP0, UPT, UR4, 0x1d, UPT ;  /* 0x0000001d0400788c */ /* 0x000fd2000bf05270 */
[----:B------:R-:W-:Y:S05]  /*0f80*/  BRA.U !UP0, `(.L_x_4769) ;  /* 0x0000000108887547 */ /* 0x000fea000b800000 */
[----:B------:R-:W-:-:S09]  /*0f90*/  UISETP.NE.AND UP0, UPT, UR4, 0x2c, UPT ;  /* 0x0000002c0400788c */ /* 0x000fd2000bf05270 */
[----:B------:R-:W-:Y:S05]  /*0fa0*/  BRA.U !UP0, `(.L_x_4770) ;  /* 0x00000001084c7547 */ /* 0x000fea000b800000 */
.L_x_4748:
        /* <DEDUP_REMOVED lines=16> */
.L_x_4771:
[----:B------:R-:W-:Y:S02]  /*10b0*/  CS2R R16, SRZ ;  /* 0x0000000000107805 */ /* 0x000fe4000001ff00 */
[----:B------:R-:W-:Y:S01]  /*10c0*/  CS2R R18, SRZ ;  /* 0x0000000000127805 */ /* 0x000fe2000001ff00 */
[----:B------:R-:W-:Y:S06]  /*10d0*/  BRA `(.L_x_4749) ;  /* 0x0000000000507947 */ /* 0x000fec0003800000 */
.L_x_4770:
[----:B------:R-:W2:Y:S01]  /*10e0*/  LDG.E.U8 R0, desc[UR36][R2.64] ;  /* 0x0000002402007981 */ /* 0x000ea2000c1e1100 */
[----:B------:R-:W-:Y:S01]  /*10f0*/  CS2R R18, SRZ ;  /* 0x0000000000127805 */ /* 0x000fe2000001ff00 */
[----:B------:R-:W-:Y:S02]  /*1100*/  IMAD.MOV.U32 R16, RZ, RZ, 0x0 ;  /* 0x00000000ff107424 */ /* 0x000fe400078e00ff */
[----:B------:R-:W-:Y:S01]  /*1110*/  IMAD.MOV.U32 R17, RZ, RZ, 0x38000000 ;  /* 0x38000000ff117424 */ /* 0x000fe200078e00ff */
[----:B--2---:R-:W-:-:S13]  /*1120*/  ISETP.NE.AND P0, PT, R0, RZ, PT ;  /* 0x000000ff0000720c */ /* 0x004fda0003f05270 */
[----:B------:R-:W-:Y:S05]  /*1130*/  @!P0 BRA `(.L_x_4749) ;  /* 0x0000000000388947 */ /* 0x000fea0003800000 */
[----:B------:R-:W-:-:S13]  /*1140*/  ISETP.NE.AND P0, PT, R0, 0xff, PT ;  /* 0x000000ff0000780c */ /* 0x000fda0003f05270 */
[----:B------:R-:W-:Y:S02]  /*1150*/  @P0 IMAD.SHL.U32 R0, R0, 0x800000, RZ ;  /* 0x0080000000000824 */ /* 0x000fe400078e00ff */
[----:B------:R-:W-:Y:S02]  /*1160*/  @!P0 IMAD.MOV.U32 R16, RZ, RZ, 0x20000000 ;  /* 0x20000000ff108424 */ /* 0x000fe400078e00ff */
[----:B------:R-:W-:Y:S02]  /*1170*/  @!P0 IMAD.MOV.U32 R17, RZ, RZ, 0x7ff80000 ;  /* 0x7ff80000ff118424 */ /* 0x000fe400078e00ff */
[----:B------:R-:W-:-:S04]  /*1180*/  @P0 FMUL.FTZ R0, R0, 1 ;  /* 0x3f80000000000820 */ /* 0x000fc80000410000 */
[----:B------:R4:W0:Y:S02]  /*1190*/  @P0 F2F.F64.F32 R16, R0 ;  /* 0x0000000000100310 */ /* 0x0008240000201800 */
[----:B0---4-:R-:W-:Y:S05]  /*11a0*/  BRA `(.L_x_4749) ;  /* 0x00000000001c7947 */ /* 0x011fea0003800000 */
.L_x_4769:
[----:B------:R-:W2:Y:S01]  /*11b0*/  LDG.E.64 R16, desc[UR36][R2.64] ;  /* 0x0000002402107981 */ /* 0x000ea2000c1e1b00 */
[----:B------:R-:W-:Y:S01]  /*11c0*/  CS2R R18, SRZ ;  /* 0x0000000000127805 */ /* 0x000fe2000001ff00 */
[----:B--2---:R-:W4:Y:S02]  /*11d0*/  I2F.F64.U64 R16, R16 ;  /* 0x0000001000107312 */ /* 0x004f240000301800 */
[----:B----4-:R-:W-:Y:S05]  /*11e0*/  BRA `(.L_x_4749) ;  /* 0x00000000000c7947 */ /* 0x010fea0003800000 */
.L_x_4768:
[----:B------:R-:W2:Y:S01]  /*11f0*/  LDG.E R2, desc[UR36][R2.64] ;  /* 0x0000002402027981 */ /* 0x000ea2000c1e1900 */
[----:B------:R-:W-:Y:S01]  /*1200*/  CS2R R18, SRZ ;  /* 0x0000000000127805 */ /* 0x000fe2000001ff00 */
[----:B--2---:R2:W3:Y:S06]  /*1210*/  I2F.F64.U32 R16, R2 ;  /* 0x0000000200107312 */ /* 0x0044ec0000201800 */
.L_x_4749:
[----:B------:R-:W-:Y:S05]  /*1220*/  BSYNC.RECONVERGENT B6 ;  /* 0x0000000000067941 */ /* 0x000fea0003800200 */
.L_x_4743:
[----:B012---:R-:W0:Y:S01]  /*1230*/  LDC.64 R2, c[0x0][0x3a8] ;  /* 0x0000ea00ff027b82 */ /* 0x007e220000000a00 */
        /* <DEDUP_REMOVED lines=20> */
.L_x_4776:
[----:B------:R-:W2:Y:S02]  /*1380*/  LDG.E.U8 R2, desc[UR36][R2.64] ;  /* 0x0000002402027981 */ /* 0x000ea4000c1e1100 */
[----:B--2---:R-:W-:-:S04]  /*1390*/  ISETP.NE.AND P0, PT, R2, RZ, PT ;  /* 0x000000ff0200720c */ /* 0x004fc80003f05270 */
[----:B------:R-:W-:Y:S01]  /*13a0*/  P2R R23, PR, RZ, 0x1 ;  /* 0x00000001ff177803 */ /* 0x000fe20000000000 */
[----:B------:R-:W-:Y:S08]  /*13b0*/  BRA `(.L_x_4778) ;  /* 0x0000000800947947 */ /* 0x000ff00003800000 */
.L_x_4775:
        /* <DEDUP_REMOVED lines=11> */
.L_x_4780:
[----:B------:R-:W2:Y:S02]  /*1470*/  LDG.E R2, desc[UR36][R2.64] ;  /* 0x0000002402027981 */ /* 0x000ea4000c1e1900 */
[----:B--2---:R-:W-:-:S04]  /*1480*/  ISETP.NE.AND P0, PT, R2, RZ, PT ;  /* 0x000000ff0200720c */ /* 0x004fc80003f05270 */
[----:B------:R-:W-:Y:S01]  /*1490*/  P2R R23, PR, RZ, 0x1 ;  /* 0x00000001ff177803 */ /* 0x000fe20000000000 */
[----:B------:R-:W-:Y:S08]  /*14a0*/  BRA `(.L_x_4778) ;  /* 0x0000000800587947 */ /* 0x000ff00003800000 */
.L_x_4779:
[----:B------:R-:W2:Y:S02]  /*14b0*/  LDG.E.U16 R2, desc[UR36][R2.64] ;  /* 0x0000002402027981 */ /* 0x000ea4000c1e1500 */
[----:B--2---:R-:W-:-:S04]  /*14c0*/  ISETP.NE.AND P0, PT, R2, RZ, PT ;  /* 0x000000ff0200720c */ /* 0x004fc80003f05270 */
[----:B------:R-:W-:Y:S01]  /*14d0*/  P2R R23, PR, RZ, 0x1 ;  /* 0x00000001ff177803 */ /* 0x000fe20000000000 */
[----:B------:R-:W-:Y:S08]  /*14e0*/  BRA `(.L_x_4778) ;  /* 0x0000000800487947 */ /* 0x000ff00003800000 */
.L_x_4774:
        /* <DEDUP_REMOVED lines=10> */
.L_x_4782:
[----:B------:R-:W2:Y:S02]  /*1590*/  LDG.E.U16 R0, desc[UR36][R2.64] ;  /* 0x0000002402007981 */ /* 0x000ea4000c1e1500 */
[----:B--2---:R-:W-:-:S05]  /*15a0*/  HADD2.F32 R0, -RZ, R0.H0_H0 ;  /* 0x20000000ff007230 */ /* 0x004fca0000004100 */
[----:B------:R-:W-:-:S04]  /*15b0*/  FSETP.NEU.FTZ.AND P0, PT, R0, RZ, PT ;  /* 0x000000ff0000720b */ /* 0x000fc80003f1d000 */
[----:B------:R-:W-:Y:S01]  /*15c0*/  P2R R23, PR, RZ, 0x1 ;  /* 0x00000001ff177803 */ /* 0x000fe20000000000 */
[----:B------:R-:W-:Y:S08]  /*15d0*/  BRA `(.L_x_4778) ;  /* 0x00000008000c7947 */ /* 0x000ff00003800000 */
.L_x_4781:
        /* <DEDUP_REMOVED lines=12> */
.L_x_4784:
        /* <DEDUP_REMOVED lines=10> */
.L_x_4783:
[----:B------:R-:W2:Y:S02]  /*1740*/  LDG.E.64 R2, desc[UR36][R2.64] ;  /* 0x0000002402027981 */ /* 0x000ea4000c1e1b00 */
[----:B--2---:R-:W0:Y:S02]  /*1750*/  DSETP.NEU.AND P0, PT, R2, RZ, PT ;  /* 0x000000ff0200722a */ /* 0x004e240003f0d000 */
[----:B0-----:R-:W-:Y:S01]  /*1760*/  P2R R23, PR, RZ, 0x1 ;  /* 0x00000001ff177803 */ /* 0x001fe20000000000 */
[----:B------:R-:W-:Y:S06]  /*1770*/  BRA `(.L_x_4778) ;  /* 0x0000000400a47947 */ /* 0x000fec0003800000 */
.L_x_4773:
        /* <DEDUP_REMOVED lines=12> */
.L_x_4787:
        /* <DEDUP_REMOVED lines=9> */
.L_x_4786:
        /* <DEDUP_REMOVED lines=10> */
.L_x_4789:
        /* <DEDUP_REMOVED lines=12> */
.L_x_4788:
[----:B------:R-:W2:Y:S02]  /*1a30*/  LDG.E.U16 R0, desc[UR36][R2.64] ;  /* 0x0000002402007981 */ /* 0x000ea4000c1e1500 */
[----:B--2---:R-:W-:-:S05]  /*1a40*/  IMAD.U32 R0, R0, 0x10000, RZ ;  /* 0x0001000000007824 */ /* 0x004fca00078e00ff */
[----:B------:R-:W-:-:S04]  /*1a50*/  FSETP.NEU.FTZ.AND P0, PT, R0, RZ, PT ;  /* 0x000000ff0000720b */ /* 0x000fc80003f1d000 */
[----:B------:R-:W-:Y:S01]  /*1a60*/  P2R R23, PR, RZ, 0x1 ;  /* 0x00000001ff177803 */ /* 0x000fe20000000000 */
[----:B------:R-:W-:Y:S08]  /*1a70*/  BRA `(.L_x_4778) ;  /* 0x0000000000e47947 */ /* 0x000ff00003800000 */
.L_x_4785:
        /* <DEDUP_REMOVED lines=12> */
.L_x_4792:
[----:B------:R-:W2:Y:S02]  /*1b40*/  LDG.E.U8 R2, desc[UR36][R2.64] ;  /* 0x0000002402027981 */ /* 0x000ea4000c1e1100 */
[----:B--2---:R-:W-:-:S04]  /*1b50*/  ISETP.NE.AND P0, PT, R2, RZ, PT ;  /* 0x000000ff0200720c */ /* 0x004fc80003f05270 */
[----:B------:R-:W-:Y:S01]  /*1b60*/  P2R R23, PR, RZ, 0x1 ;  /* 0x00000001ff177803 */ /* 0x000fe20000000000 */
[----:B------:R-:W-:Y:S08]  /*1b70*/  BRA `(.L_x_4778) ;  /* 0x0000000000a47947 */ /* 0x000ff00003800000 */
.L_x_4791:
[----:B------:R-:W2:Y:S02]  /*1b80*/  LDG.E.U8 R2, desc[UR36][R2.64] ;  /* 0x0000002402027981 */ /* 0x000ea4000c1e1100 */
[----:B--2---:R-:W-:-:S04]  /*1b90*/  ISETP.NE.AND P0, PT, R2, RZ, PT ;  /* 0x000000ff0200720c */ /* 0x004fc80003f05270 */
[----:B------:R-:W-:Y:S01]  /*1ba0*/  P2R R23, PR, RZ, 0x1 ;  /* 0x00000001ff177803 */ /* 0x000fe20000000000 */
[----:B------:R-:W-:Y:S08]  /*1bb0*/  BRA `(.L_x_4778) ;  /* 0x0000000000947947 */ /* 0x000ff00003800000 */
.L_x_4790:
[----:B------:R-:W-:-:S09]  /*1bc0*/  UISETP.NE.AND UP0, UPT, UR4, 0x1c, UPT ;  /* 0x0000001c0400788c */ /* 0x000fd2000bf05270 */
[----:B------:R-:W-:Y:S05]  /*1bd0*/  BRA.U !UP0, `(.L_x_4793) ;  /* 0x0000000108807547 */ /* 0x000fea000b800000 */
[----:B------:R-:W-:-:S09]  /*1be0*/  UISETP.NE.AND UP0, UPT, UR4, 0x1d, UPT ;  /* 0x0000001d0400788c */ /* 0x000fd2000bf05270 */
[----:B------:R-:W-:Y:S05]  /*1bf0*/  BRA.U !UP0, `(.L_x_4794) ;  /* 0x0000000108647547 */ /* 0x000fea000b800000 */
[----:B------:R-:W-:-:S09]  /*1c00*/  UISETP.NE.AND UP0, UPT, UR4, 0x2c, UPT ;  /* 0x0000002c0400788c */ /* 0x000fd2000bf05270 */
[----:B------:R-:W-:Y:S05]  /*1c10*/  BRA.U !UP0, `(.L_x_4795) ;  /* 0x00000001084c7547 */ /* 0x000fea000b800000 */
.L_x_4777:
[----:B------:R-:W-:Y:S01]  /*1c20*/  MOV R0, 0x0 ;  /* 0x0000000000007802 */ /* 0x000fe20000000f00 */
[----:B------:R-:W0:Y:S01]  /*1c30*/  LDCU.64 UR6, c[0x4][0x4e8] ;  /* 0x01009d00ff0677ac */ /* 0x000e220008000a00 */
[----:B------:R-:W-:Y:S02]  /*1c40*/  IMAD.MOV.U32 R8, RZ, RZ, 0x4e ;  /* 0x0000004eff087424 */ /* 0x000fe400078e00ff */
[----:B------:R1:W2:Y:S01]  /*1c50*/  LDC.64 R2, c[0x4][R0] ;  /* 0x0100000000027b82 */ /* 0x0002a20000000a00 */
[----:B------:R-:W4:Y:S01]  /*1c60*/  LDCU.64 UR8, c[0x4][0x4f0] ;  /* 0x01009e00ff0877ac */ /* 0x000f220008000a00 */
[----:B------:R-:W-:Y:S02]  /*1c70*/  IMAD.MOV.U32 R12, RZ, RZ, 0x1 ;  /* 0x00000001ff0c7424 */ /* 0x000fe400078e00ff */
[----:B------:R-:W-:Y:S01]  /*1c80*/  IMAD.MOV.U32 R13, RZ, RZ, RZ ;  /* 0x000000ffff0d7224 */ /* 0x000fe200078e00ff */
[----:B------:R-:W3:Y:S01]  /*1c90*/  LDCU.64 UR4, c[0x4][0x320] ;  /* 0x01006400ff0477ac */ /* 0x000ee20008000a00 */
[----:B0-----:R-:W-:-:S02]  /*1ca0*/  IMAD.U32 R4, RZ, RZ, UR6 ;  /* 0x00000006ff047e24 */ /* 0x001fc4000f8e00ff */
[----:B------:R-:W-:Y:S02]  /*1cb0*/  IMAD.U32 R5, RZ, RZ, UR7 ;  /* 0x00000007ff057e24 */ /* 0x000fe4000f8e00ff */
[----:B----4-:R-:W-:Y:S02]  /*1cc0*/  IMAD.U32 R6, RZ, RZ, UR8 ;  /* 0x00000008ff067e24 */ /* 0x010fe4000f8e00ff */
[----:B------:R-:W-:Y:S02]  /*1cd0*/  IMAD.U32 R7, RZ, RZ, UR9 ;  /* 0x00000009ff077e24 */ /* 0x000fe4000f8e00ff */
[----:B---3--:R-:W-:Y:S02]  /*1ce0*/  IMAD.U32 R10, RZ, RZ, UR4 ;  /* 0x00000004ff0a7e24 */ /* 0x008fe4000f8e00ff */
[----:B-1----:R-:W-:-:S07]  /*1cf0*/  IMAD.U32 R11, RZ, RZ, UR5 ;  /* 0x00000005ff0b7e24 */ /* 0x002fce000f8e00ff */
[----:B------:R-:W-:-:S07]  /*1d00*/  LEPC R20, `(.L_x_4796) ;  /* 0x000000001014794e */ /* 0x000fce0000000000 */
[----:B--2--5:R-:W-:Y:S05]  /*1d10*/  CALL.ABS.NOINC R2 ;  /* 0x0000000002007343 */ /* 0x024fea0003c00000 */
.L_x_4796:
[----:B------:R-:W-:-:S04]  /*1d20*/  PLOP3.LUT P0, PT, PT, PT, PT, 0x8, 0x80 ;  /* 0x000000000080781c */ /* 0x000fc80003f0e170 */
[----:B------:R-:W-:Y:S01]  /*1d30*/  P2R R23, PR, RZ, 0x1 ;  /* 0x00000001ff177803 */ /* 0x000fe20000000000 */
[----:B------:R-:W-:Y:S08]  /*1d40*/  BRA `(.L_x_4778) ;  /* 0x0000000000307947 */ /* 0x000ff00003800000 */
.L_x_4795:
[----:B------:R-:W2:Y:S02]  /*1d50*/  LDG.E.U8 R2, desc[UR36][R2.64] ;  /* 0x0000002402027981 */ /* 0x000ea4000c1e1100 */
[----:B--2---:R-:W-:-:S04]  /*1d60*/  ISETP.NE.AND P0, PT, R2, RZ, PT ;  /* 0x000000ff0200720c */ /* 0x004fc80003f05270 */
[----:B------:R-:W-:Y:S01]  /*1d70*/  P2R R23, PR, RZ, 0x1 ;  /* 0x00000001ff177803 */ /* 0x000fe20000000000 */
[----:B------:R-:W-:Y:S08]  /*1d80*/  BRA `(.L_x_4778) ;  /* 0x0000000000207947 */ /* 0x000ff00003800000 */
.L_x_4794:
[----:B------:R-:W2:Y:S02]  /*1d90*/  LDG.E.64 R2, desc[UR36][R2.64] ;  /* 0x0000002402027981 */ /* 0x000ea4000c1e1b00 */
[----:B--2---:R-:W-:-:S04]  /*1da0*/  ISETP.NE.U32.AND P0, PT, R2, RZ, PT ;  /* 0x000000ff0200720c */ /* 0x004fc80003f05070 */
[----:B------:R-:W-:-:S04]  /*1db0*/  ISETP.NE.AND.EX P0, PT, R3, RZ, PT, P0 ;  /* 0x000000ff0300720c */ /* 0x000fc80003f05300 */
[----:B------:R-:W-:Y:S01]  /*1dc0*/  P2R R23, PR, RZ, 0x1 ;  /* 0x00000001ff177803 */ /* 0x000fe20000000000 */
[----:B------:R-:W-:Y:S08]  /*1dd0*/  BRA `(.L_x_4778) ;  /* 0x00000000000c7947 */ /* 0x000ff00003800000 */
.L_x_4793:
[----:B------:R-:W2:Y:S02]  /*1de0*/  LDG.E R2, desc[UR36][R2.64] ;  /* 0x0000002402027981 */ /* 0x000ea4000c1e1900 */
[----:B--2---:R-:W-:-:S04]  /*1df0*/  ISETP.NE.AND P0, PT, R2, RZ, PT ;  /* 0x000000ff0200720c */ /* 0x004fc80003f05270 */
[----:B------:R-:W-:-:S09]  /*1e00*/  P2R R23, PR, RZ, 0x1 ;  /* 0x00000001ff177803 */ /* 0x000fd20000000000 */
.L_x_4778:
[----:B------:R-:W-:Y:S05]  /*1e10*/  BSYNC.RECONVERGENT B6 ;  /* 0x0000000000067941 */ /* 0x000fea0003800200 */
.L_x_4772:
        /* <DEDUP_REMOVED lines=19> */
.L_x_4800:
[----:B------:R1:W5:Y:S01]  /*1f50*/  LDG.E.U8 R38, desc[UR36][R2.64] ;  /* 0x0000002402267981 */ /* 0x000362000c1e1100 */
[----:B------:R-:W-:Y:S01]  /*1f60*/  IMAD.MOV.U32 R39, RZ, RZ, RZ ;  /* 0x000000ffff277224 */ /* 0x000fe200078e00ff */
[----:B------:R-:W-:Y:S06]  /*1f70*/  BRA `(.L_x_4802) ;  /* 0x0000000c00407947 */ /* 0x000fec0003800000 */
.L_x_4799:
        /* <DEDUP_REMOVED lines=8> */
.L_x_4804:
[----:B------:R-:W2:Y:S02]  /*2000*/  LDG.E R38, desc[UR36][R2.64] ;  /* 0x0000002402267981 */ /* 0x000ea4000c1e1900 */
[----:B--2---:R-:W-:Y:S01]  /*2010*/  SHF.R.S32.HI R39, RZ, 0x1f, R38 ;  /* 0x0000001fff277819 */ /* 0x004fe20000011426 */
[----:B------:R-:W-:Y:S06]  /*2020*/  BRA `(.L_x_4802) ;  /* 0x0000000c00147947 */ /* 0x000fec0003800000 */
.L_x_4803:
[----:B------:R-:W2:Y:S02]  /*2030*/  LDG.E.S16 R38, desc[UR36][R2.64] ;  /* 0x0000002402267981 */ /* 0x000ea4000c1e1700 */
[----:B--2---:R-:W-:Y:S01]  /*2040*/  SHF.R.S32.HI R39, RZ, 0x1f, R38 ;  /* 0x0000001fff277819 */ /* 0x004fe20000011426 */
[----:B------:R-:W-:Y:S06]  /*2050*/  BRA `(.L_x_4802) ;  /* 0x0000000c00087947 */ /* 0x000fec0003800000 */
.L_x_4798:
        /* <DEDUP_REMOVED lines=8> */
[----:B--2-4-:R-:W-:Y:S05]  /*20e0*/  BRA `(.L_x_4802) ;  /* 0x0000000800e47947 */ /* 0x014fea0003800000 */
.L_x_4806:
[----:B------:R-:W2:Y:S02]  /*20f0*/  LDG.E.U16 R2, desc[UR36][R2.64] ;  /* 0x0000002402027981 */ /* 0x000ea4000c1e1500 */
[----:B--2---:R-:W-:-:S06]  /*2100*/  HADD2.F32 R38, -RZ, R2.H0_H0 ;  /* 0x20000002ff267230 */ /* 0x004fcc0000004100 */
[----:B------:R-:W2:Y:S02]  /*2110*/  F2I.S64.TRUNC R38, R38 ;  /* 0x0000002600267311 */ /* 0x000ea4000020d900 */
[----:B--2---:R-:W-:Y:S05]  /*2120*/  BRA `(.L_x_4802) ;  /* 0x0000000800d47947 */ /* 0x004fea0003800000 */
.L_x_4805:
        /* <DEDUP_REMOVED lines=8> */
[----:B--2-4-:R-:W-:Y:S05]  /*21b0*/  BRA `(.L_x_4802) ;  /* 0x0000000800b07947 */ /* 0x014fea0003800000 */
.L_x_4808:
[----:B------:R-:W2:Y:S02]  /*21c0*/  LDG.E.U16 R2, desc[UR36][R2.64] ;  /* 0x0000002402027981 */ /* 0x000ea4000c1e1500 */
[----:B--2---:R-:W-:-:S06]  /*21d0*/  HADD2.F32 R38, -RZ, R2.H0_H0 ;  /* 0x20000002ff267230 */ /* 0x004fcc0000004100 */
[----:B------:R-:W2:Y:S02]  /*21e0*/  F2I.S64.TRUNC R38, R38 ;  /* 0x0000002600267311 */ /* 0x000ea4000020d900 */
[----:B--2---:R-:W-:Y:S05]  /*21f0*/  BRA `(.L_x_4802) ;  /* 0x0000000800a07947 */ /* 0x004fea0003800000 */
.L_x_4807:
[----:B------:R-:W2:Y:S02]  /*2200*/  LDG.E.64 R2, desc[UR36][R2.64] ;  /* 0x0000002402027981 */ /* 0x000ea4000c1e1b00 */
[----:B--2---:R2:W4:Y:S02]  /*2210*/  F2I.S64.F64.TRUNC R38, R2 ;  /* 0x0000000200267311 */ /* 0x004524000030d900 */
[----:B--2-4-:R-:W-:Y:S05]  /*2220*/  BRA `(.L_x_4802) ;  /* 0x0000000800947947 */ /* 0x014fea0003800000 */
.L_x_4797:
        /* <DEDUP_REMOVED lines=13> */
.L_x_4811:
[----:B------:R-:W2:Y:S02]  /*2300*/  LDG.E.64 R2, desc[UR36][R2.64] ;  /* 0x0000002402027981 */ /* 0x000ea4000c1e1b00 */
[----:B--2---:R2:W4:Y:S02]  /*2310*/  F2I.S64.F64.TRUNC R38, R2 ;  /* 0x0000000200267311 */ /* 0x004524000030d900 */
[----:B--2-4-:R-:W-:Y:S05]  /*2320*/  BRA `(.L_x_4802) ;  /* 0x0000000800547947 */ /* 0x014fea0003800000 */
.L_x_4810:
        /* <DEDUP_REMOVED lines=25> */
[----:B--2-4-:R-:W-:Y:S05]  /*24c0*/  BRA `(.L_x_4802) ;  /* 0x0000000400ec7947 */ /* 0x014fea0003800000 */
.L_x_4813:
        /* <DEDUP_REMOVED lines=11> */
[----:B------:R2:W4:Y:S02]  /*2580*/  F2I.S64.TRUNC R38, R0 ;  /* 0x0000000000267311 */ /* 0x000524000020d900 */
[----:B--2-4-:R-:W-:Y:S05]  /*2590*/  BRA `(.L_x_4802) ;  /* 0x0000000400b87947 */ /* 0x014fea0003800000 */
.L_x_4812:
[----:B------:R-:W2:Y:S02]  /*25a0*/  LDG.E.U16 R38, desc[UR36][R2.64] ;  /* 0x0000002402267981 */ /* 0x000ea4000c1e1500 */
[----:B--2---:R-:W-:-:S06]  /*25b0*/  IMAD.U32 R38, R38, 0x10000, RZ ;  /* 0x0001000026267824 */ /* 0x004fcc00078e00ff */
[----:B------:R-:W2:Y:S02]  /*25c0*/  F2I.S64.TRUNC R38, R38 ;  /* 0x0000002600267311 */ /* 0x000ea4000020d900 */
[----:B--2---:R-:W-:Y:S05]  /*25d0*/  BRA `(.L_x_4802) ;  /* 0x0000000400a87947 */ /* 0x004fea0003800000 */
.L_x_4809:
        /* <DEDUP_REMOVED lines=11> */
.L_x_4816:
        /* <DEDUP_REMOVED lines=21> */
.L_x_4820:
[----:B------:R-:W-:Y:S05]  /*27e0*/  BSYNC.RECONVERGENT B1 ;  /* 0x0000000000017941 */ /* 0x000fea0003800200 */
.L_x_4819:
[----:B------:R-:W-:Y:S01]  /*27f0*/  IMAD.SHL.U32 R0, R0, 0x100000, RZ ;  /* 0x0010000000007824 */ /* 0x000fe200078e00ff */
[----:B------:R-:W-:-:S04]  /*2800*/  LEA R2, R2, 0x3b800000, 0x17 ;  /* 0x3b80000002027811 */ /* 0x000fc800078eb8ff */
[----:B------:R-:W-:-:S07]  /*2810*/  LOP3.LUT R38, R2, R0, R7, 0xfe, !PT ;  /* 0x0000000002267212 */ /* 0x000fce00078efe07 */
.L_x_4818:
[----:B------:R-:W-:Y:S05]  /*2820*/  BSYNC.RECONVERGENT B0 ;  /* 0x0000000000007941 */ /* 0x000fea0003800200 */
.L_x_4817:
[----:B------:R-:W0:Y:S02]  /*2830*/  F2I.S64.TRUNC R38, R38 ;  /* 0x0000002600267311 */ /* 0x000e24000020d900 */
[----:B0-----:R-:W-:Y:S05]  /*2840*/  BRA `(.L_x_4802) ;  /* 0x00000004000c7947 */ /* 0x001fea0003800000 */
.L_x_4815:
        /* <DEDUP_REMOVED lines=21> */
.L_x_4824:
[----:B------:R-:W-:Y:S05]  /*29a0*/  BSYNC.RECONVERGENT B1 ;  /* 0x0000000000017941 */ /* 0x000fea0003800200 */
.L_x_4823:
[----:B------:R-:W-:Y:S01]  /*29b0*/  IMAD.SHL.U32 R0, R0, 0x200000, RZ ;  /* 0x0020000000007824 */ /* 0x000fe200078e00ff */
[----:B------:R-:W-:-:S04]  /*29c0*/  LEA R2, R2, 0x37800000, 0x17 ;  /* 0x3780000002027811 */ /* 0x000fc800078eb8ff */
[----:B------:R-:W-:-:S07]  /*29d0*/  LOP3.LUT R38, R2, R0, R7, 0xfe, !PT ;  /* 0x0000000002267212 */ /* 0x000fce00078efe07 */
.L_x_4822:
[----:B------:R-:W-:Y:S05]  /*29e0*/  BSYNC.RECONVERGENT B0 ;  /* 0x0000000000007941 */ /* 0x000fea0003800200 */
.L_x_4821:
[----:B------:R-:W0:Y:S02]  /*29f0*/  F2I.S64.TRUNC R38, R38 ;  /* 0x0000002600267311 */ /* 0x000e24000020d900 */
[----:B0-----:R-:W-:Y:S05]  /*2a00*/  BRA `(.L_x_4802) ;  /* 0x00000000009c7947 */ /* 0x001fea0003800000 */
.L_x_4814:
[----:B------:R-:W-:-:S09]  /*2a10*/  UISETP.NE.AND UP0, UPT, UR4, 0x1c, UPT ;  /* 0x0000001c0400788c */ /* 0x000fd2000bf05270 */
[----:B------:R-:W-:Y:S05]  /*2a20*/  BRA.U !UP0, `(.L_x_4825) ;  /* 0x00000001088c7547 */ /* 0x000fea000b800000 */
[----:B------:R-:W-:-:S09]  /*2a30*/  UISETP.NE.AND UP0, UPT, UR4, 0x1d, UPT ;  /* 0x0000001d0400788c */ /* 0x000fd2000bf05270 */
[----:B------:R-:W-:Y:S05]  /*2a40*/  BRA.U !UP0, `(.L_x_4826) ;  /* 0x00000001087c7547 */ /* 0x000fea000b800000 */
[----:B------:R-:W-:-:S09]  /*2a50*/  UISETP.NE.AND UP0, UPT, UR4, 0x2c, UPT ;  /* 0x0000002c0400788c */ /* 0x000fd2000bf05270 */
[----:B------:R-:W-:Y:S05]  /*2a60*/  BRA.U !UP0, `(.L_x_4827) ;  /* 0x0000000108487547 */ /* 0x000fea000b800000 */
.L_x_4801:
        /* <DEDUP_REMOVED lines=16> */
.L_x_4828:
[----:B------:R-:W-:Y:S01]  /*2b70*/  CS2R R38, SRZ ;  /* 0x0000000000267805 */ /* 0x000fe2000001ff00 */
[----:B------:R-:W-:Y:S06]  /*2b80*/  BRA `(.L_x_4802) ;  /* 0x00000000003c7947 */ /* 0x000fec0003800000 */
.L_x_4827:
        /* <DEDUP_REMOVED lines=8> */
.L_x_4830:
[----:B------:R-:W-:Y:S05]  /*2c10*/  BSYNC.RECONVERGENT B0 ;  /* 0x0000000000007941 */ /* 0x000fea0003800200 */
.L_x_4829:
[----:B------:R-:W2:Y:S02]  /*2c20*/  F2I.S64.TRUNC R38, R38 ;  /* 0x0000002600267311 */ /* 0x000ea4000020d900 */
[----:B--2---:R-:W-:Y:S05]  /*2c30*/  BRA `(.L_x_4802) ;  /* 0x0000000000107947 */ /* 0x004fea0003800000 */
.L_x_4826:
[----:B------:R2:W5:Y:S01]  /*2c40*/  LDG.E.64 R38, desc[UR36][R2.64] ;  /* 0x0000002402267981 */ /* 0x000562000c1e1b00 */
[----:B------:R-:W-:Y:S05]  /*2c50*/  BRA `(.L_x_4802) ;  /* 0x0000000000087947 */ /* 0x000fea0003800000 */
.L_x_4825:
[----:B------:R4:W5:Y:S01]  /*2c60*/  LDG.E R38, desc[UR36][R2.64] ;  /* 0x0000002402267981 */ /* 0x000962000c1e1900 */
[----:B------:R-:W-:-:S07]  /*2c70*/  IMAD.MOV.U32 R39, RZ, RZ, RZ ;  /* 0x000000ffff277224 */ /* 0x000fce00078e00ff */
.L_x_4802:
[----:B------:R-:W-:Y:S01]  /*2c80*/  ISETP.NE.AND P0, PT, R23, RZ, PT ;  /* 0x000000ff1700720c */ /* 0x000fe20003f05270 */
[----:B012-4-:R-:W-:-:S03]  /*2c90*/  VIADD R2, R40, 0x80 ;  /* 0x0000008028027836 */ /* 0x017fc60000000000 */
[----:B------:R-:W-:-:S04]  /*2ca0*/  PLOP3.LUT P0, PT, P0, PT, PT, 0x8, 0x80 ;  /* 0x000000000080781c */ /* 0x000fc8000070e170 */
[----:B------:R-:W-:-:S09]  /*2cb0*/  P2R R45, PR, RZ, 0x1 ;  /* 0x00000001ff2d7803 */ /* 0x000fd20000000000 */
.L_x_4742:
[----:B------:R-:W-:Y:S05]  /*2cc0*/  BSYNC.RECONVERGENT B7 ;  /* 0x0000000000077941 */ /* 0x000fea0003800200 */
.L_x_4741:
[----:B------:R-:W-:Y:S01]  /*2cd0*/  ISETP.GE.AND P0, PT, R2, R25, PT ;  /* 0x000000190200720c */ /* 0x000fe20003f06270 */
[----:B------:R-:W-:Y:S01]  /*2ce0*/  BSSY.RECONVERGENT B7, `(.L_x_4831) ;  /* 0x00002c3000077945 */ /* 0x000fe20003800200 */
[----:B------:R-:W-:Y:S02]  /*2cf0*/  PLOP3.LUT P1, PT, PT, PT, PT, 0x80, 0x8 ;  /* 0x000000000008781c */ /* 0x000fe40003f2f070 */
[----:B------:R-:W-:Y:S02]  /*2d00*/  CS2R R36, SRZ ;  /* 0x0000000000247805 */ /* 0x000fe4000001ff00 */
[----:B------:R-:W-:Y:S02]  /*2d10*/  CS2R R34, SRZ ;  /* 0x0000000000227805 */ /* 0x000fe4000001ff00 */
[----:B------:R-:W-:Y:S02]  /*2d20*/  CS2R R32, SRZ ;  /* 0x0000000000207805 */ /* 0x000fe4000001ff00 */
[----:B------:R-:W-:-:S03]  /*2d30*/  P2R R44, PR, RZ, 0x2 ;  /* 0x00000002ff2c7803 */ /* 0x000fc60000000000 */
        /* <DEDUP_REMOVED lines=23> */
.L_x_4837:
[----:B------:R-:W2:Y:S01]  /*2eb0*/  LDG.E.U8 R4, desc[UR36][R4.64] ;  /* 0x0000002404047981 */ /* 0x000ea2000c1e1100 */
[----:B------:R-:W-:Y:S01]  /*2ec0*/  CS2R R34, SRZ ;  /* 0x0000000000227805 */ /* 0x000fe2000001ff00 */
[----:B--2---:R0:W1:Y:S02]  /*2ed0*/  I2F.F64.U16 R32, R4 ;  /* 0x0000000400207312 */ /* 0x0040640000101800 */
[----:B01----:R-:W-:Y:S05]  /*2ee0*/  BRA `(.L_x_4839) ;  /* 0x0000000c00dc7947 */ /* 0x003fea0003800000 */
.L_x_4836:
        /* <DEDUP_REMOVED lines=10> */
.L_x_4841:
[----:B------:R-:W2:Y:S01]  /*2f90*/  LDG.E R4, desc[UR36][R4.64] ;  /* 0x0000002404047981 */ /* 0x000ea2000c1e1900 */
[----:B------:R-:W-:Y:S01]  /*2fa0*/  CS2R R34, SRZ ;  /* 0x0000000000227805 */ /* 0x000fe2000001ff00 */
[----:B--2---:R0:W1:Y:S02]  /*2fb0*/  I2F.F64 R32, R4 ;  /* 0x0000000400207312 */ /* 0x0040640000201c00 */
[----:B01----:R-:W-:Y:S05]  /*2fc0*/  BRA `(.L_x_4839) ;  /* 0x0000000c00a47947 */ /* 0x003fea0003800000 */
.L_x_4840:
[----:B------:R-:W2:Y:S01]  /*2fd0*/  LDG.E.U16 R4, desc[UR36][R4.64] ;  /* 0x0000002404047981 */ /* 0x000ea2000c1e1500 */
[----:B------:R-:W-:Y:S01]  /*2fe0*/  CS2R R34, SRZ ;  /* 0x0000000000227805 */ /* 0x000fe2000001ff00 */
[----:B--2---:R0:W1:Y:S02]  /*2ff0*/  I2F.F64.S16 R32, R4 ;  /* 0x0000000400207312 */ /* 0x0040640000101c00 */
[----:B01----:R-:W-:Y:S05]  /*3000*/  BRA `(.L_x_4839) ;  /* 0x0000000c00947947 */ /* 0x003fea0003800000 */
.L_x_4835:
        /* <DEDUP_REMOVED lines=11> */
.L_x_4843:
[----:B------:R-:W2:Y:S01]  /*30c0*/  LDG.E.U16 R0, desc[UR36][R4.64] ;  /* 0x0000002404007981 */ /* 0x000ea2000c1e1500 */
[----:B------:R-:W-:Y:S01]  /*30d0*/  CS2R R34, SRZ ;  /* 0x0000000000227805 */ /* 0x000fe2000001ff00 */
[----:B--2---:R-:W-:-:S05]  /*30e0*/  HADD2.F32 R0, -RZ, R0.H0_H0 ;  /* 0x20000000ff007230 */ /* 0x004fca0000004100 */
[----:B------:R-:W-:-:S04]  /*30f0*/  FMUL.FTZ R0, R0, 1 ;  /* 0x3f80000000007820 */ /* 0x000fc80000410000 */
[----:B------:R4:W0:Y:S02]  /*3100*/  F2F.F64.F32 R32, R0 ;  /* 0x0000000000207310 */ /* 0x0008240000201800 */
[----:B0---4-:R-:W-:Y:S05]  /*3110*/  BRA `(.L_x_4839) ;  /* 0x0000000c00507947 */ /* 0x011fea0003800000 */
.L_x_4842:
        /* <DEDUP_REMOVED lines=16> */
.L_x_4845:
        /* <DEDUP_REMOVED lines=12> */
.L_x_4844:
[----:B------:R4:W5:Y:S01]  /*32e0*/  LDG.E.64 R32, desc[UR36][R4.64] ;  /* 0x0000002404207981 */ /* 0x000962000c1e1b00 */
[----:B------:R-:W-:Y:S01]  /*32f0*/  CS2R R34, SRZ ;  /* 0x0000000000227805 */ /* 0x000fe2000001ff00 */
[----:B------:R-:W-:Y:S06]  /*3300*/  BRA `(.L_x_4839) ;  /* 0x0000000800d47947 */ /* 0x000fec0003800000 */
.L_x_4834:
        /* <DEDUP_REMOVED lines=14> */
.L_x_4848:
[----:B------:R0:W5:Y:S01]  /*33f0*/  LDG.E.128 R32, desc[UR36][R4.64] ;  /* 0x0000002404207981 */ /* 0x000162000c1e1d00 */
[----:B------:R-:W-:Y:S05]  /*3400*/  BRA `(.L_x_4839) ;  /* 0x0000000800947947 */ /* 0x000fea0003800000 */
.L_x_4847:
        /* <DEDUP_REMOVED lines=26> */
[----:B------:R0:W1:Y:S02]  /*35b0*/  F2F.F64.F32 R32, R3 ;  /* 0x0000000300207310 */ /* 0x0000640000201800 */
[----:B01----:R-:W-:Y:S05]  /*35c0*/  BRA `(.L_x_4839) ;  /* 0x0000000800247947 */ /* 0x003fea0003800000 */
.L_x_4850:
[----:B------:R-:W2:Y:S01]  /*35d0*/  LDG.E.U8 R4, desc[UR36][R4.64] ;  /* 0x0000002404047981 */ /* 0x000ea2000c1e1100 */
[----:B------:R-:W-:Y:S01]  /*35e0*/  CS2R R34, SRZ ;  /* 0x0000000000227805 */ /* 0x000fe2000001ff00 */
        /* <DEDUP_REMOVED lines=10> */
[----:B------:R-:W-:-:S05]  /*3690*/  LOP3.LUT R0, R0, 0x80000000, R3, 0xf8, !PT ;  /* 0x8000000000007812 */ /* 0x000fca00078ef803 */
[----:B------:R-:W-:-:S04]  /*36a0*/  FMUL.FTZ R0, R0, 1 ;  /* 0x3f80000000007820 */ /* 0x000fc80000410000 */
[----:B------:R0:W1:Y:S02]  /*36b0*/  F2F.F64.F32 R32, R0 ;  /* 0x0000000000207310 */ /* 0x0000640000201800 */
[----:B01----:R-:W-:Y:S05]  /*36c0*/  BRA `(.L_x_4839) ;  /* 0x0000000400e47947 */ /* 0x003fea0003800000 */
.L_x_4849:
[----:B------:R-:W2:Y:S01]  /*36d0*/  LDG.E.U16 R0, desc[UR36][R4.64] ;  /* 0x0000002404007981 */ /* 0x000ea2000c1e1500 */
[----:B------:R-:W-:Y:S01]  /*36e0*/  CS2R R34, SRZ ;  /* 0x0000000000227805 */ /* 0x000fe2000001ff00 */
[----:B--2---:R-:W-:-:S04]  /*36f0*/  IMAD.U32 R0, R0, 0x10000, RZ ;  /* 0x0001000000007824 */ /* 0x004fc800078e00ff */
[----:B------:R-:W-:-:S04]  /*3700*/  FMUL.FTZ R0, R0, 1 ;  /* 0x3f80000000007820 */ /* 0x000fc80000410000 */
[----:B------:R0:W1:Y:S02]  /*3710*/  F2F.F64.F32 R32, R0 ;  /* 0x0000000000207310 */ /* 0x0000640000201800 */
[----:B01----:R-:W-:Y:S05]  /*3720*/  BRA `(.L_x_4839) ;  /* 0x0000000400cc7947 */ /* 0x003fea0003800000 */
.L_x_4846:
        /* <DEDUP_REMOVED lines=12> */
.L_x_4853:
        /* <DEDUP_REMOVED lines=22> */
.L_x_4855:
[----:B------:R-:W-:Y:S05]  /*3950*/  BSYNC.RECONVERGENT B0 ;  /* 0x0000000000007941 */ /* 0x000fea0003800200 */
.L_x_4854:
[----:B------:R-:W-:Y:S01]  /*3960*/  IMAD.SHL.U32 R0, R0, 0x100000, RZ ;  /* 0x0010000000007824 */ /* 0x000fe200078e00ff */
[----:B------:R-:W-:-:S04]  /*3970*/  LEA R3, R3, 0x3b800000, 0x17 ;  /* 0x3b80000003037811 */ /* 0x000fc800078eb8ff */
[----:B------:R-:W-:-:S05]  /*3980*/  LOP3.LUT R0, R3, R0, R7, 0xfe, !PT ;  /* 0x0000000003007212 */ /* 0x000fca00078efe07 */
[----:B------:R-:W-:-:S04]  /*3990*/  FMUL.FTZ R0, R0, 1 ;  /* 0x3f80000000007820 */ /* 0x000fc80000410000 */
[----:B------:R4:W0:Y:S02]  /*39a0*/  F2F.F64.F32 R32, R0 ;  /* 0x0000000000207310 */ /* 0x0008240000201800 */
[----:B0---4-:R-:W-:Y:S05]  /*39b0*/  BRA `(.L_x_4839) ;  /* 0x0000000400287947 */ /* 0x011fea0003800000 */
.L_x_4852:
        /* <DEDUP_REMOVED lines=22> */
.L_x_4857:
[----:B------:R-:W-:Y:S05]  /*3b20*/  BSYNC.RECONVERGENT B0 ;  /* 0x0000000000007941 */ /* 0x000fea0003800200 */
.L_x_4856:
[----:B------:R-:W-:Y:S01]  /*3b30*/  IMAD.SHL.U32 R0, R0, 0x200000, RZ ;  /* 0x0020000000007824 */ /* 0x000fe200078e00ff */
[----:B------:R-:W-:-:S04]  /*3b40*/  LEA R3, R3, 0x37800000, 0x17 ;  /* 0x3780000003037811 */ /* 0x000fc800078eb8ff */
[----:B------:R-:W-:-:S05]  /*3b50*/  LOP3.LUT R0, R3, R0, R7, 0xfe, !PT ;  /* 0x0000000003007212 */ /* 0x000fca00078efe07 */
[----:B------:R-:W-:-:S04]  /*3b60*/  FMUL.FTZ R0, R0, 1 ;  /* 0x3f80000000007820 */ /* 0x000fc80000410000 */
[----:B------:R4:W0:Y:S02]  /*3b70*/  F2F.F64.F32 R32, R0 ;  /* 0x0000000000207310 */ /* 0x0008240000201800 */
[----:B0---4-:R-:W-:Y:S05]  /*3b80*/  BRA `(.L_x_4839) ;  /* 0x0000000000b47947 */ /* 0x011fea0003800000 */
.L_x_4851:
        /* <DEDUP_REMOVED lines=19> */
.L_x_4838:
        /* <DEDUP_REMOVED lines=16> */
.L_x_4860:
[----:B------:R-:W-:Y:S02]  /*3dc0*/  CS2R R32, SRZ ;  /* 0x0000000000207805 */ /* 0x000fe4000001ff00 */
[----:B------:R-:W-:Y:S01]  /*3dd0*/  CS2R R34, SRZ ;  /* 0x0000000000227805 */ /* 0x000fe2000001ff00 */
[----:B------:R-:W-:Y:S06]  /*3de0*/  BRA `(.L_x_4839) ;  /* 0x00000000001c7947 */ /* 0x000fec0003800000 */
.L_x_4859:
[----:B------:R-:W2:Y:S01]  /*3df0*/  LDG.E.64 R32, desc[UR36][R4.64] ;  /* 0x0000002404207981 */ /* 0x000ea2000c1e1b00 */
[----:B------:R-:W-:Y:S01]  /*3e00*/  CS2R R34, SRZ ;  /* 0x0000000000227805 */ /* 0x000fe2000001ff00 */
[----:B--2---:R-:W4:Y:S02]  /*3e10*/  I2F.F64.U64 R32, R32 ;  /* 0x0000002000207312 */ /* 0x004f240000301800 */
[----:B----4-:R-:W-:Y:S05]  /*3e20*/  BRA `(.L_x_4839) ;  /* 0x00000000000c7947 */ /* 0x010fea0003800000 */
.L_x_4858:
[----:B------:R-:W2:Y:S01]  /*3e30*/  LDG.E R4, desc[UR36][R4.64] ;  /* 0x0000002404047981 */ /* 0x000ea2000c1e1900 */
[----:B------:R-:W-:Y:S01]  /*3e40*/  CS2R R34, SRZ ;  /* 0x0000000000227805 */ /* 0x000fe2000001ff00 */
[----:B--2---:R1:W2:Y:S06]  /*3e50*/  I2F.F64.U32 R32, R4 ;  /* 0x0000000400207312 */ /* 0x0042ac0000201800 */
.L_x_4839:
[----:B------:R-:W-:Y:S05]  /*3e60*/  BSYNC.RECONVERGENT B6 ;  /* 0x0000000000067941 */ /* 0x000fea0003800200 */
.L_x_4833:
[----:B01--4-:R-:W0:Y:S01]  /*3e70*/  LDC.64 R4, c[0x0][0x3a8] ;  /* 0x0000ea00ff047b82 */ /* 0x013e220000000a00 */
        /* <DEDUP_REMOVED lines=20> */
.L_x_4865:
[----:B------:R-:W4:Y:S02]  /*3fc0*/  LDG.E.U8 R4, desc[UR36][R4.64] ;  /* 0x0000002404047981 */ /* 0x000f24000c1e1100 */
[----:B----4-:R-:W-:-:S04]  /*3fd0*/  ISETP.NE.AND P0, PT, R4, RZ, PT ;  /* 0x000000ff0400720c */ /* 0x010fc80003f05270 */
[----:B------:R-:W-:Y:S01]  /*3fe0*/  P2R R23, PR, RZ, 0x1 ;  /* 0x00000001ff177803 */ /* 0x000fe20000000000 */
[----:B------:R-:W-:Y:S08]  /*3ff0*/  BRA `(.L_x_4867) ;  /* 0x0000000800947947 */ /* 0x000ff00003800000 */
.L_x_4864:
        /* <DEDUP_REMOVED lines=11> */
.L_x_4869:
[----:B------:R-:W4:Y:S02]  /*40b0*/  LDG.E R4, desc[UR36][R4.64] ;  /* 0x0000002404047981 */ /* 0x000f24000c1e1900 */
[----:B----4-:R-:W-:-:S04]  /*40c0*/  ISETP.NE.AND P0, PT, R4, RZ, PT ;  /* 0x000000ff0400720c */ /* 0x010fc80003f05270 */
[----:B------:R-:W-:Y:S01]  /*40d0*/  P2R R23, PR, RZ, 0x1 ;  /* 0x00000001ff177803 */ /* 0x000fe20000000000 */
[----:B------:R-:W-:Y:S08]  /*40e0*/  BRA `(.L_x_4867) ;  /* 0x0000000800587947 */ /* 0x000ff00003800000 */
.L_x_4868:
[----:B------:R-:W4:Y:S02]  /*40f0*/  LDG.E.U16 R4, desc[UR36][R4.64] ;  /* 0x0000002404047981 */ /* 0x000f24000c1e1500 */
[----:B----4-:R-:W-:-:S04]  /*4100*/  ISETP.NE.AND P0, PT, R4, RZ, PT ;  /* 0x000000ff0400720c */ /* 0x010fc80003f05270 */
[----:B------:R-:W-:Y:S01]  /*4110*/  P2R R23, PR, RZ, 0x1 ;  /* 0x00000001ff177803 */ /* 0x000fe20000000000 */
[----:B------:R-:W-:Y:S08]  /*4120*/  BRA `(.L_x_4867) ;  /* 0x0000000800487947 */ /* 0x000ff00003800000 */
.L_x_4863:
        /* <DEDUP_REMOVED lines=10> */
.L_x_4871:
[----:B------:R-:W4:Y:S02]  /*41d0*/  LDG.E.U16 R0, desc[UR36][R4.64] ;  /* 0x0000002404007981 */ /* 0x000f24000c1e1500 */
[----:B----4-:R-:W-:-:S05]  /*41e0*/  HADD2.F32 R0, -RZ, R0.H0_H0 ;  /* 0x20000000ff007230 */ /* 0x010fca0000004100 */
[----:B------:R-:W-:-:S04]  /*41f0*/  FSETP.NEU.FTZ.AND P0, PT, R0, RZ, PT ;  /* 0x000000ff0000720b */ /* 0x000fc80003f1d000 */
[----:B------:R-:W-:Y:S01]  /*4200*/  P2R R23, PR, RZ, 0x1 ;  /* 0x00000001ff177803 */ /* 0x000fe20000000000 */
[----:B------:R-:W-:Y:S08]  /*4210*/  BRA `(.L_x_4867) ;  /* 0x00000008000c7947 */ /* 0x000ff00003800000 */
.L_x_4870:
        /* <DEDUP_REMOVED lines=12> */
.L_x_4873:
        /* <DEDUP_REMOVED lines=10> */
.L_x_4872:
[----:B------:R-:W4:Y:S02]  /*4380*/  LDG.E.64 R4, desc[UR36][R4.64] ;  /* 0x0000002404047981 */ /* 0x000f24000c1e1b00 */
[----:B----4-:R-:W0:Y:S02]  /*4390*/  DSETP.NEU.AND P0, PT, R4, RZ, PT ;  /* 0x000000ff0400722a */ /* 0x010e240003f0d000 */
[----:B0-----:R-:W-:Y:S01]  /*43a0*/  P2R R23, PR, RZ, 0x1 ;  /* 0x00000001ff177803 */ /* 0x001fe20000000000 */
[----:B------:R-:W-:Y:S06]  /*43b0*/  BRA `(.L_x_4867) ;  /* 0x0000000400a47947 */ /* 0x000fec0003800000 */
.L_x_4862:
        /* <DEDUP_REMOVED lines=12> */
.L_x_4876:
        /* <DEDUP_REMOVED lines=9> */
.L_x_4875:
        /* <DEDUP_REMOVED lines=10> */
.L_x_4878:
        /* <DEDUP_REMOVED lines=12> */
.L_x_4877:
[----:B------:R-:W4:Y:S02]  /*4670*/  LDG.E.U16 R0, desc[UR36][R4.64] ;  /* 0x0000002404007981 */ /* 0x000f24000c1e1500 */
[----:B----4-:R-:W-:-:S05]  /*4680*/  IMAD.U32 R0, R0, 0x10000, RZ ;  /* 0x0001000000007824 */ /* 0x010fca00078e00ff */
[----:B------:R-:W-:-:S04]  /*4690*/  FSETP.NEU.FTZ.AND P0, PT, R0, RZ, PT ;  /* 0x000000ff0000720b */ /* 0x000fc80003f1d000 */
[----:B------:R-:W-:Y:S01]  /*46a0*/  P2R R23, PR, RZ, 0x1 ;  /* 0x00000001ff177803 */ /* 0x000fe20000000000 */
[----:B------:R-:W-:Y:S08]  /*46b0*/  BRA `(.L_x_4867) ;  /* 0x0000000000e47947 */ /* 0x000ff00003800000 */
.L_x_4874:
        /* <DEDUP_REMOVED lines=12> */
.L_x_4881:
[----:B------:R-:W4:Y:S02]  /*4780*/  LDG.E.U8 R4, desc[UR36][R4.64] ;  /* 0x0000002404047981 */ /* 0x000f24000c1e1100 */
[----:B----4-:R-:W-:-:S04]  /*4790*/  ISETP.NE.AND P0, PT, R4, RZ, PT ;  /* 0x000000ff0400720c */ /* 0x010fc80003f05270 */
[----:B------:R-:W-:Y:S01]  /*47a0*/  P2R R23, PR, RZ, 0x1 ;  /* 0x00000001ff177803 */ /* 0x000fe20000000000 */
[----:B------:R-:W-:Y:S08]  /*47b0*/  BRA `(.L_x_4867) ;  /* 0x0000000000a47947 */ /* 0x000ff00003800000 */
.L_x_4880:
[----:B------:R-:W4:Y:S02]  /*47c0*/  LDG.E.U8 R4, desc[UR36][R4.64] ;  /* 0x0000002404047981 */ /* 0x000f24000c1e1100 */
[----:B----4-:R-:W-:-:S04]  /*47d0*/  ISETP.NE.AND P0, PT, R4, RZ, PT ;  /* 0x000000ff0400720c */ /* 0x010fc80003f05270 */
[----:B------:R-:W-:Y:S01]  /*47e0*/  P2R R23, PR, RZ, 0x1 ;  /* 0x00000001ff177803 */ /* 0x000fe20000000000 */
[----:B------:R-:W-:Y:S08]  /*47f0*/  BRA `(.L_x_4867) ;  /* 0x0000000000947947 */ /* 0x000ff00003800000 */
.L_x_4879:
        /* <DEDUP_REMOVED lines=10> */
.L_x_4866:
[----:B------:R-:W-:Y:S01]  /*48a0*/  MOV R14, 0x0 ;  /* 0x00000000000e7802 */ /* 0x000fe20000000f00 */
[----:B------:R-:W0:Y:S01]  /*48b0*/  LDCU.64 UR4, c[0x4][0x4e8] ;  /* 0x01009d00ff0477ac */ /* 0x000e220008000a00 */
[----:B------:R-:W-:Y:S02]  /*48c0*/  IMAD.MOV.U32 R8, RZ, RZ, 0x4e ;  /* 0x0000004eff087424 */ /* 0x000fe400078e00ff */
[----:B------:R-:W-:Y:S01]  /*48d0*/  IMAD.MOV.U32 R12, RZ, RZ, 0x1 ;  /* 0x00000001ff0c7424 */ /* 0x000fe200078e00ff */
[----:B------:R-:W1:Y:S01]  /*48e0*/  LDCU.64 UR6, c[0x4][0x4f0] ;  /* 0x01009e00ff0677ac */ /* 0x000e620008000a00 */
[----:B------:R-:W4:Y:S01]  /*48f0*/  LDC.64 R14, c[0x4][R14] ;  /* 0x010000000e0e7b82 */ /* 0x000f220000000a00 */
[----:B------:R-:W-:Y:S01]  /*4900*/  IMAD.MOV.U32 R13, RZ, RZ, RZ ;  /* 0x000000ffff0d7224 */ /* 0x000fe200078e00ff */
[----:B------:R-:W2:Y:S01]  /*4910*/  LDCU.64 UR8, c[0x4][0x320] ;  /* 0x01006400ff0877ac */ /* 0x000ea20008000a00 */
[----:B0-----:R-:W-:Y:S02]  /*4920*/  IMAD.U32 R4, RZ, RZ, UR4 ;  /* 0x00000004ff047e24 */ /* 0x001fe4000f8e00ff */
[----:B------:R-:W-:-:S02]  /*4930*/  IMAD.U32 R5, RZ, RZ, UR5 ;  /* 0x00000005ff057e24 */ /* 0x000fc4000f8e00ff */
[----:B-1----:R-:W-:Y:S02]  /*4940*/  IMAD.U32 R6, RZ, RZ, UR6 ;  /* 0x00000006ff067e24 */ /* 0x002fe4000f8e00ff */
[----:B------:R-:W-:Y:S02]  /*4950*/  IMAD.U32 R7, RZ, RZ, UR7 ;  /* 0x00000007ff077e24 */ /* 0x000fe4000f8e00ff */
[----:B--2---:R-:W-:Y:S02]  /*4960*/  IMAD.U32 R10, RZ, RZ, UR8 ;  /* 0x00000008ff0a7e24 */ /* 0x004fe4000f8e00ff */
[----:B------:R-:W-:-:S07]  /*4970*/  IMAD.U32 R11, RZ, RZ, UR9 ;  /* 0x00000009ff0b7e24 */ /* 0x000fce000f8e00ff */
[----:B------:R-:W-:-:S07]  /*4980*/  LEPC R20, `(.L_x_4884) ;  /* 0x000000001014794e */ /* 0x000fce0000000000 */
[----:B---345:R-:W-:Y:S05]  /*4990*/  CALL.ABS.NOINC R14 ;  /* 0x000000000e007343 */ /* 0x038fea0003c00000 */
.L_x_4884:
[----:B------:R-:W-:-:S04]  /*49a0*/  PLOP3.LUT P0, PT, PT, PT, PT, 0x8, 0x80 ;  /* 0x000000000080781c */ /* 0x000fc80003f0e170 */
[----:B------:R-:W-:Y:S01]  /*49b0*/  P2R R23, PR, RZ, 0x1 ;  /* 0x00000001ff177803 */ /* 0x000fe20000000000 */
[----:B------:R-:W-:Y:S08]  /*49c0*/  BRA `(.L_x_4867) ;  /* 0x0000000000207947 */ /* 0x000ff00003800000 */
.L_x_4883:
[----:B------:R-:W4:Y:S02]  /*49d0*/  LDG.E.64 R4, desc[UR36][R4.64] ;  /* 0x0000002404047981 */ /* 0x000f24000c1e1b00 */
[----:B----4-:R-:W-:-:S04]  /*49e0*/  ISETP.NE.U32.AND P0, PT, R4, RZ, PT ;  /* 0x000000ff0400720c */ /* 0x010fc80003f05070 */
[----:B------:R-:W-:-:S04]  /*49f0*/  ISETP.NE.AND.EX P0, PT, R5, RZ, PT, P0 ;  /* 0x000000ff0500720c */ /* 0x000fc80003f05300 */
[----:B------:R-:W-:Y:S01]  /*4a00*/  P2R R23, PR, RZ, 0x1 ;  /* 0x00000001ff177803 */ /* 0x000fe20000000000 */
[----:B------:R-:W-:Y:S08]  /*4a10*/  BRA `(.L_x_4867) ;  /* 0x00000000000c7947 */ /* 0x000ff00003800000 */
.L_x_4882:
[----:B------:R-:W4:Y:S02]  /*4a20*/  LDG.E R4, desc[UR36][R4.64] ;  /* 0x0000002404047981 */ /* 0x000f24000c1e1900 */
[----:B----4-:R-:W-:-:S04]  /*4a30*/  ISETP.NE.AND P0, PT, R4, RZ, PT ;  /* 0x000000ff0400720c */ /* 0x010fc80003f05270 */
[----:B------:R-:W-:-:S09]  /*4a40*/  P2R R23, PR, RZ, 0x1 ;  /* 0x00000001ff177803 */ /* 0x000fd20000000000 */
.L_x_4867:
[----:B------:R-:W-:Y:S05]  /*4a50*/  BSYNC.RECONVERGENT B6 ;  /* 0x0000000000067941 */ /* 0x000fea0003800200 */
.L_x_4861:
        /* <DEDUP_REMOVED lines=19> */
.L_x_4888:
[----:B------:R0:W5:Y:S01]  /*4b90*/  LDG.E.U8 R36, desc[UR36][R4.64] ;  /* 0x0000002404247981 */ /* 0x000162000c1e1100 */
[----:B------:R-:W-:Y:S01]  /*4ba0*/  IMAD.MOV.U32 R37, RZ, RZ, RZ ;  /* 0x000000ffff257224 */ /* 0x000fe200078e00ff */
[----:B------:R-:W-:Y:S06]  /*4bb0*/  BRA `(.L_x_4890) ;  /* 0x0000000c00447947 */ /* 0x000fec0003800000 */
.L_x_4887:
        /* <DEDUP_REMOVED lines=8> */
.L_x_4892:
[----:B------:R-:W4:Y:S02]  /*4c40*/  LDG.E R36, desc[UR36][R4.64] ;  /* 0x0000002404247981 */ /* 0x000f24000c1e1900 */
[----:B----4-:R-:W-:Y:S01]  /*4c50*/  SHF.R.S32.HI R37, RZ, 0x1f, R36 ;  /* 0x0000001fff257819 */ /* 0x010fe20000011424 */
[----:B------:R-:W-:Y:S06]  /*4c60*/  BRA `(.L_x_4890) ;  /* 0x0000000c00187947 */ /* 0x000fec0003800000 */
.L_x_4891:
[----:B------:R-:W4:Y:S02]  /*4c70*/  LDG.E.S16 R36, desc[UR36][R4.64] ;  /* 0x0000002404247981 */ /* 0x000f24000c1e1700 */
[----:B----4-:R-:W-:Y:S01]  /*4c80*/  SHF.R.S32.HI R37, RZ, 0x1f, R36 ;  /* 0x0000001fff257819 */ /* 0x010fe20000011424 */
[----:B------:R-:W-:Y:S06]  /*4c90*/  BRA `(.L_x_4890) ;  /* 0x0000000c000c7947 */ /* 0x000fec0003800000 */
.L_x_4886:
[----:B------:R-:W-:-:S09]  /*4ca0*/  UISETP.GT.AND UP0, UPT, UR4, 0x6, UPT ;  /* 0x000000060400788c */ /* 0x000fd2000bf04270 */
[----:B------:R-:W-:Y:S05]  /*4cb0*/  BRA.U UP0, `(.L_x_4893) ;  /* 0x00000001002c7547 */ /* 0x000fea000b800000 */
[----:B------:R-:W-:-:S09]  /*4cc0*/  UISETP.NE.AND UP0, UPT, UR4, 0x5, UPT ;  /* 0x000000050400788c */ /* 0x000fd2000bf05270 */
[----:B------:R-:W-:Y:S05]  /*4cd0*/  BRA.U !UP0, `(.L_x_4894) ;  /* 0x0000000108147547 */ /* 0x000fea000b800000 */
[----:B------:R-:W-:-:S09]  /*4ce0*/  UISETP.NE.AND UP0, UPT, UR4, 0x6, UPT ;  /* 0x000000060400788c */ /* 0x000fd2000bf05270 */
[----:B------:R-:W-:Y:S05]  /*4cf0*/  BRA.U UP0, `(.L_x_4889) ;  /* 0x00000009009c7547 */ /* 0x000fea000b800000 */
[----:B------:R-:W4:Y:S02]  /*4d00*/  LDG.E R4, desc[UR36][R4.64] ;  /* 0x0000002404047981 */ /* 0x000f24000c1e1900 */
[----:B----4-:R0:W1:Y:S02]  /*4d10*/  F2I.S64.TRUNC R36, R4 ;  /* 0x0000000400247311 */ /* 0x010064000020d900 */
[----:B01----:R-:W-:Y:S05]  /*4d20*/  BRA `(.L_x_4890) ;  /* 0x0000000800e87947 */ /* 0x003fea0003800000 */
.L_x_4894:
[----:B------:R-:W4:Y:S02]  /*4d30*/  LDG.E.U16 R4, desc[UR36][R4.64] ;  /* 0x0000002404047981 */ /* 0x000f24000c1e1500 */
[----:B----4-:R-:W-:-:S06]  /*4d40*/  HADD2.F32 R36, -RZ, R4.H0_H0 ;  /* 0x20000004ff247230 */ /* 0x010fcc0000004100 */
[----:B------:R-:W0:Y:S02]  /*4d50*/  F2I.S64.TRUNC R36, R36 ;  /* 0x0000002400247311 */ /* 0x000e24000020d900 */
[----:B0-----:R-:W-:Y:S05]  /*4d60*/  BRA `(.L_x_4890) ;  /* 0x0000000800d87947 */ /* 0x001fea0003800000 */
.L_x_4893:
[----:B------:R-:W-:-:S09]  /*4d70*/  UISETP.NE.AND UP0, UPT, UR4, 0x7, UPT ;  /* 0x000000070400788c */ /* 0x000fd2000bf05270 */
[----:B------:R-:W-:Y:S05]  /*4d80*/  BRA.U !UP0, `(.L_x_4895) ;  /* 0x00000001082c7547 */ /* 0x000fea000b800000 */
[----:B------:R-:W-:-:S09]  /*4d90*/  UISETP.NE.AND UP0, UPT, UR4, 0x8, UPT ;  /* 0x000000080400788c */ /* 0x000fd2000bf05270 */
[----:B------:R-:W-:Y:S05]  /*4da0*/  BRA.U !UP0, `(.L_x_4896) ;  /* 0x0000000108147547 */ /* 0x000fea000b800000 */
[----:B------:R-:W-:-:S09]  /*4db0*/  UISETP.NE.AND UP0, UPT, UR4, 0x9, UPT ;  /* 0x000000090400788c */ /* 0x000fd2000bf05270 */
[----:B------:R-:W-:Y:S05]  /*4dc0*/  BRA.U UP0, `(.L_x_4889) ;  /* 0x0000000900687547 */ /* 0x000fea000b800000 */
[----:B------:R-:W4:Y:S02]  /*4dd0*/  LDG.E R4, desc[UR36][R4.64] ;  /* 0x0000002404047981 */ /* 0x000f24000c1e1900 */
[----:B----4-:R0:W1:Y:S02]  /*4de0*/  F2I.S64.TRUNC R36, R4 ;  /* 0x0000000400247311 */ /* 0x010064000020d900 */
[----:B01----:R-:W-:Y:S05]  /*4df0*/  BRA `(.L_x_4890) ;  /* 0x0000000800b47947 */ /* 0x003fea0003800000 */
.L_x_4896:
[----:B------:R-:W4:Y:S02]  /*4e00*/  LDG.E.U16 R4, desc[UR36][R4.64] ;  /* 0x0000002404047981 */ /* 0x000f24000c1e1500 */
[----:B----4-:R-:W-:-:S06]  /*4e10*/  HADD2.F32 R36, -RZ, R4.H0_H0 ;  /* 0x20000004ff247230 */ /* 0x010fcc0000004100 */
[----:B------:R-:W0:Y:S02]  /*4e20*/  F2I.S64.TRUNC R36, R36 ;  /* 0x0000002400247311 */ /* 0x000e24000020d900 */
[----:B0-----:R-:W-:Y:S05]  /*4e30*/  BRA `(.L_x_4890) ;  /* 0x0000000800a47947 */ /* 0x001fea0003800000 */
.L_x_4895:
[----:B------:R-:W4:Y:S02]  /*4e40*/  LDG.E.64 R4, desc[UR36][R4.64] ;  /* 0x0000002404047981 */ /* 0x000f24000c1e1b00 */
[----:B----4-:R0:W1:Y:S02]  /*4e50*/  F2I.S64.F64.TRUNC R36, R4 ;  /* 0x0000000400247311 */ /* 0x010064000030d900 */
[----:B01----:R-:W-:Y:S05]  /*4e60*/  BRA `(.L_x_4890) ;  /* 0x0000000800987947 */ /* 0x003fea0003800000 */
.L_x_4885:
        /* <DEDUP_REMOVED lines=13> */
.L_x_4899:
[----:B------:R-:W4:Y:S02]  /*4f40*/  LDG.E.64 R4, desc[UR36][R4.64] ;  /* 0x0000002404047981 */ /* 0x000f24000c1e1b00 */
[----:B----4-:R0:W1:Y:S02]  /*4f50*/  F2I.S64.F64.TRUNC R36, R4 ;  /* 0x0000000400247311 */ /* 0x010064000030d900 */
[----:B01----:R-:W-:Y:S05]  /*4f60*/  BRA `(.L_x_4890) ;  /* 0x0000000800587947 */ /* 0x003fea0003800000 */
.L_x_4898:
        /* <DEDUP_REMOVED lines=26> */
.L_x_4901:
        /* <DEDUP_REMOVED lines=14> */
.L_x_4900:
[----:B------:R-:W4:Y:S02]  /*51f0*/  LDG.E.U16 R36, desc[UR36][R4.64] ;  /* 0x0000002404247981 */ /* 0x000f24000c1e1500 */
[----:B----4-:R-:W-:-:S06]  /*5200*/  IMAD.U32 R36, R36, 0x10000, RZ ;  /* 0x0001000024247824 */ /* 0x010fcc00078e00ff */
[----:B------:R-:W0:Y:S02]  /*5210*/  F2I.S64.TRUNC R36, R36 ;  /* 0x0000002400247311 */ /* 0x000e24000020d900 */
[----:B0-----:R-:W-:Y:S05]  /*5220*/  BRA `(.L_x_4890) ;  /* 0x0000000400a87947 */ /* 0x001fea0003800000 */
.L_x_4897:
        /* <DEDUP_REMOVED lines=11> */
.L_x_4904:
        /* <DEDUP_REMOVED lines=21> */
.L_x_4908:
[----:B------:R-:W-:Y:S05]  /*5430*/  BSYNC.RECONVERGENT B1 ;  /* 0x0000000000017941 */ /* 0x000fea0003800200 */
.L_x_4907:
[----:B------:R-:W-:Y:S01]  /*5440*/  IMAD.SHL.U32 R0, R0, 0x100000, RZ ;  /* 0x0010000000007824 */ /* 0x000fe200078e00ff */
[----:B------:R-:W-:-:S04]  /*5450*/  LEA R3, R3, 0x3b800000, 0x17 ;  /* 0x3b80000003037811 */ /* 0x000fc800078eb8ff */
[----:B------:R-:W-:-:S07]  /*5460*/  LOP3.LUT R36, R3, R0, R7, 0xfe, !PT ;  /* 0x0000000003247212 */ /* 0x000fce00078efe07 */
.L_x_4906:
[----:B------:R-:W-:Y:S05]  /*5470*/  BSYNC.RECONVERGENT B0 ;  /* 0x0000000000007941 */ /* 0x000fea0003800200 */
.L_x_4905:
[----:B------:R-:W1:Y:S02]  /*5480*/  F2I.S64.TRUNC R36, R36 ;  /* 0x0000002400247311 */ /* 0x000e64000020d900 */
[----:B-1----:R-:W-:Y:S05]  /*5490*/  BRA `(.L_x_4890) ;  /* 0x00000004000c7947 */ /* 0x002fea0003800000 */
.L_x_4903:
        /* <DEDUP_REMOVED lines=21> */
.L_x_4912:
[----:B------:R-:W-:Y:S05]  /*55f0*/  BSYNC.RECONVERGENT B1 ;  /* 0x0000000000017941 */ /* 0x000fea0003800200 */
.L_x_4911:
[----:B------:R-:W-:Y:S01]  /*5600*/  IMAD.SHL.U32 R0, R0, 0x200000, RZ ;  /* 0x0020000000007824 */ /* 0x000fe200078e00ff */
[----:B------:R-:W-:-:S04]  /*5610*/  LEA R3, R3, 0x37800000, 0x17 ;  /* 0x3780000003037811 */ /* 0x000fc800078eb8ff */
[----:B------:R-:W-:-:S07]  /*5620*/  LOP3.LUT R36, R3, R0, R7, 0xfe, !PT ;  /* 0x0000000003247212 */ /* 0x000fce00078efe07 */
.L_x_4910:
[----:B------:R-:W-:Y:S05]  /*5630*/  BSYNC.RECONVERGENT B0 ;  /* 0x0000000000007941 */ /* 0x000fea0003800200 */
.L_x_4909:
[----:B------:R-:W1:Y:S02]  /*5640*/  F2I.S64.TRUNC R36, R36 ;  /* 0x0000002400247311 */ /* 0x000e64000020d900 */
[----:B-1----:R-:W-:Y:S05]  /*5650*/  BRA `(.L_x_4890) ;  /* 0x00000000009c7947 */ /* 0x002fea0003800000 */
.L_x_4902:
        /* <DEDUP_REMOVED lines=14> */
.L_x_4916:
[----:B------:R-:W-:Y:S05]  /*5740*/  BSYNC.RECONVERGENT B0 ;  /* 0x0000000000007941 */ /* 0x000fea0003800200 */
.L_x_4915:
[----:B------:R-:W1:Y:S02]  /*5750*/  F2I.S64.TRUNC R36, R36 ;  /* 0x0000002400247311 */ /* 0x000e64000020d900 */
[----:B-1----:R-:W-:Y:S05]  /*5760*/  BRA `(.L_x_4890) ;  /* 0x0000000000587947 */ /* 0x002fea0003800000 */
.L_x_4889:
        /* <DEDUP_REMOVED lines=16> */
.L_x_4917:
[----:B------:R-:W-:Y:S01]  /*5870*/  CS2R R36, SRZ ;  /* 0x0000000000247805 */ /* 0x000fe2000001ff00 */
[----:B------:R-:W-:Y:S06]  /*5880*/  BRA `(.L_x_4890) ;  /* 0x0000000000107947 */ /* 0x000fec0003800000 */
.L_x_4914:
[----:B------:R1:W5:Y:S01]  /*5890*/  LDG.E.64 R36, desc[UR36][R4.64] ;  /* 0x0000002404247981 */ /* 0x000362000c1e1b00 */
[----:B------:R-:W-:Y:S05]  /*58a0*/  BRA `(.L_x_4890) ;  /* 0x0000000000087947 */ /* 0x000fea0003800000 */
.L_x_4913:
[----:B------:R4:W5:Y:S01]  /*58b0*/  LDG.E R36, desc[UR36][R4.64] ;  /* 0x0000002404247981 */ /* 0x000962000c1e1900 */
[----:B------:R-:W-:-:S07]  /*58c0*/  IMAD.MOV.U32 R37, RZ, RZ, RZ ;  /* 0x000000ffff257224 */ /* 0x000fce00078e00ff */
.L_x_4890:
[----:B------:R-:W-:Y:S01]  /*58d0*/  ISETP.NE.AND P0, PT, R23, RZ, PT ;  /* 0x000000ff1700720c */ /* 0x000fe20003f05270 */
[----:B------:R-:W-:-:S03]  /*58e0*/  VIADD R2, R2, 0x80 ;  /* 0x0000008002027836 */ /* 0x000fc60000000000 */
[----:B------:R-:W-:-:S04]  /*58f0*/  PLOP3.LUT P0, PT, P0, PT, PT, 0x8, 0x80 ;  /* 0x000000000080781c */ /* 0x000fc8000070e170 */
[----:B------:R-:W-:-:S09]  /*5900*/  P2R R44, PR, RZ, 0x1 ;  /* 0x00000001ff2c7803 */ /* 0x000fd20000000000 */
.L_x_4832:
[----:B------:R-:W-:Y:S05]  /*5910*/  BSYNC.RECONVERGENT B7 ;  /* 0x0000000000077941 */ /* 0x000fea0003800200 */
.L_x_4831:
        /* <DEDUP_REMOVED lines=8> */
[----:B01--4-:R-:W0:Y:S01]  /*59a0*/  LDC.64 R4, c[0x0][0x3a0] ;  /* 0x0000e800ff047b82 */ /* 0x013e220000000a00 */
        /* <DEDUP_REMOVED lines=17> */
[----:B------:R-:W4:Y:S01]  /*5ac0*/  LDG.E.S8 R4, desc[UR36][R4.64] ;  /* 0x0000002404047981 */ /* 0x000f22000c1e1300 */
[----:B------:R-:W-:Y:S01]  /*5ad0*/  CS2R R30, SRZ ;  /* 0x00000000001e7805 */ /* 0x000fe2000001ff00 */
[----:B----4-:R0:W1:Y:S02]  /*5ae0*/  I2F.F64.S16 R28, R4 ;  /* 0x00000004001c7312 */ /* 0x0100640000101c00 */
[----:B01----:R-:W-:Y:S05]  /*5af0*/  BRA `(.L_x_4926) ;  /* 0x0000000c00ec7947 */ /* 0x003fea0003800000 */
.L_x_4924:
[----:B------:R-:W4:Y:S01]  /*5b00*/  LDG.E.U8 R4, desc[UR36][R4.64] ;  /* 0x0000002404047981 */ /* 0x000f22000c1e1100 */
[----:B------:R-:W-:Y:S01]  /*5b10*/  CS2R R30, SRZ ;  /* 0x00000000001e7805 */ /* 0x000fe2000001ff00 */
[----:B----4-:R0:W1:Y:S02]  /*5b20*/  I2F.F64.U16 R28, R4 ;  /* 0x00000004001c7312 */ /* 0x0100640000101800 */
[----:B01----:R-:W-:Y:S05]  /*5b30*/  BRA `(.L_x_4926) ;  /* 0x0000000c00dc7947 */ /* 0x003fea0003800000 */
.L_x_4923:
[----:B------:R-:W-:-:S09]  /*5b40*/  UISETP.NE.AND UP0, UPT, UR4, 0x2, UPT ;  /* 0x000000020400788c */ /* 0x000fd2000bf05270 */
[----:B------:R-:W-:Y:S05]  /*5b50*/  BRA.U !UP0, `(.L_x_4927) ;  /* 0x0000000108307547 */ /* 0x000fea000b800000 */
[----:B------:R-:W-:-:S09]  /*5b60*/  UISETP.NE.AND UP0, UPT, UR4, 0x3, UPT ;  /* 0x000000030400788c */ /* 0x000fd2000bf05270 */
[----:B------:R-:W-:Y:S05]  /*5b70*/  BRA.U !UP0, `(.L_x_4928) ;  /* 0x0000000108187547 */ /* 0x000fea000b800000 */
[----:B------:R-:W-:-:S09]  /*5b80*/  UISETP.NE.AND UP0, UPT, UR4, 0x4, UPT ;  /* 0x000000040400788c */ /* 0x000fd2000bf05270 */
[----:B------:R-:W-:Y:S05]  /*5b90*/  BRA.U UP0, `(.L_x_4925) ;  /* 0x0000000d005c7547 */ /* 0x000fea000b800000 */
[----:B------:R-:W4:Y:S01]  /*5ba0*/  LDG.E.64 R28, desc[UR36][R4.64] ;  /* 0x00000024041c7981 */ /* 0x000f22000c1e1b00 */
[----:B------:R-:W-:Y:S01]  /*5bb0*/  CS2R R30, SRZ ;  /* 0x00000000001e7805 */ /* 0x000fe2000001ff00 */
[----:B----4-:R-:W0:Y:S02]  /*5bc0*/  I2F.F64.S64 R28, R28 ;  /* 0x0000001c001c7312 */ /* 0x010e240000301c00 */
[----:B0-----:R-:W-:Y:S05]  /*5bd0*/  BRA `(.L_x_4926) ;  /* 0x0000000c00b47947 */ /* 0x001fea0003800000 */
.L_x_4928:
[----:B------:R-:W4:Y:S01]  /*5be0*/  LDG.E R4, desc[UR36][R4.64] ;  /* 0x0000002404047981 */ /* 0x000f22000c1e1900 */
[----:B------:R-:W-:Y:S01]  /*5bf0*/  CS2R R30, SRZ ;  /* 0x00000000001e7805 */ /* 0x000fe2000001ff00 */
[----:B----4-:R0:W1:Y:S02]  /*5c00*/  I2F.F64 R28, R4 ;  /* 0x00000004001c7312 */ /* 0x0100640000201c00 */
[----:B01----:R-:W-:Y:S05]  /*5c10*/  BRA `(.L_x_4926) ;  /* 0x0000000c00a47947 */ /* 0x003fea0003800000 */
.L_x_4927:
[----:B------:R-:W4:Y:S01]  /*5c20*/  LDG.E.U16 R4, desc[UR36][R4.64] ;  /* 0x0000002404047981 */ /* 0x000f22000c1e1500 */
[----:B------:R-:W-:Y:S01]  /*5c30*/  CS2R R30, SRZ ;  /* 0x00000000001e7805 */ /* 0x000fe2000001ff00 */
[----:B----4-:R0:W1:Y:S02]  /*5c40*/  I2F.F64.S16 R28, R4 ;  /* 0x00000004001c7312 */ /* 0x0100640000101c00 */
[----:B01----:R-:W-:Y:S05]  /*5c50*/  BRA `(.L_x_4926) ;  /* 0x0000000c00947947 */ /* 0x003fea0003800000 */
.L_x_4922:
[----:B------:R-:W-:-:S09]  /*5c60*/  UISETP.GT.AND UP0, UPT, UR4, 0x6, UPT ;  /* 0x000000060400788c */ /* 0x000fd2000bf04270 */
[----:B------:R-:W-:Y:S05]  /*5c70*/  BRA.U UP0, `(.L_x_4929) ;  /* 0x00000001003c7547 */ /* 0x000fea000b800000 */
[----:B------:R-:W-:-:S09]  /*5c80*/  UISETP.NE.AND UP0, UPT, UR4, 0x5, UPT ;  /* 0x000000050400788c */ /* 0x000fd2000bf05270 */
[----:B------:R-:W-:Y:S05]  /*5c90*/  BRA.U !UP0, `(.L_x_4930) ;  /* 0x00000001081c7547 */ /* 0x000fea000b800000 */
[----:B------:R-:W-:-:S09]  /*5ca0*/  UISETP.NE.AND UP0, UPT, UR4, 0x6, UPT ;  /* 0x000000060400788c */ /* 0x000fd2000bf05270 */
[----:B------:R-:W-:Y:S05]  /*5cb0*/  BRA.U UP0, `(.L_x_4925) ;  /* 0x0000000d00147547 */ /* 0x000fea000b800000 */
[----:B------:R-:W4:Y:S01]  /*5cc0*/  LDG.E R28, desc[UR36][R4.64] ;  /* 0x00000024041c7981 */ /* 0x000f22000c1e1900 */
[----:B------:R-:W-:Y:S01]  /*5cd0*/  CS2R R30, SRZ ;  /* 0x00000000001e7805 */ /* 0x000fe2000001ff00 */
[----:B----4-:R-:W-:-:S06]  /*5ce0*/  FMUL.FTZ R28, R28, 1 ;  /* 0x3f8000001c1c7820 */ /* 0x010fcc0000410000 */
[----:B------:R-:W0:Y:S02]  /*5cf0*/  F2F.F64.F32 R28, R28 ;  /* 0x0000001c001c7310 */ /* 0x000e240000201800 */
[----:B0-----:R-:W-:Y:S05]  /*5d00*/  BRA `(.L_x_4926) ;  /* 0x0000000c00687947 */ /* 0x001fea0003800000 */
.L_x_4930:
[----:B------:R-:W4:Y:S01]  /*5d10*/  LDG.E.U16 R0, desc[UR36][R4.64] ;  /* 0x0000002404007981 */ /* 0x000f22000c1e1500 */
[----:B------:R-:W-:Y:S01]  /*5d20*/  CS2R R30, SRZ ;  /* 0x00000000001e7805 */ /* 0x000fe2000001ff00 */
[----:B----4-:R-:W-:-:S05]  /*5d30*/  HADD2.F32 R0, -RZ, R0.H0_H0 ;  /* 0x20000000ff007230 */ /* 0x010fca0000004100 */
[----:B------:R-:W-:-:S04]  /*5d40*/  FMUL.FTZ R0, R0, 1 ;  /* 0x3f80000000007820 */ /* 0x000fc80000410000 */
[----:B------:R0:W1:Y:S02]  /*5d50*/  F2F.F64.F32 R28, R0 ;  /* 0x00000000001c7310 */ /* 0x0000640000201800 */
[----:B01----:R-:W-:Y:S05]  /*5d60*/  BRA `(.L_x_4926) ;  /* 0x0000000c00507947 */ /* 0x003fea0003800000 */
.L_x_4929:
[----:B------:R-:W-:-:S09]  /*5d70*/  UISETP.NE.AND UP0, UPT, UR4, 0x7, UPT ;  /* 0x000000070400788c */ /* 0x000fd2000bf05270 */
[----:B------:R-:W-:Y:S05]  /*5d80*/  BRA.U !UP0, `(.L_x_4931) ;  /* 0x0000000108687547 */ /* 0x000fea000b800000 */
[----:B------:R-:W-:-:S09]  /*5d90*/  UISETP.NE.AND UP0, UPT, UR4, 0x8, UPT ;  /* 0x000000080400788c */ /* 0x000fd2000bf05270 */
[----:B------:R-:W-:Y:S05]  /*5da0*/  BRA.U !UP0, `(.L_x_4932) ;  /* 0x0000000108307547 */ /* 0x000fea000b800000 */
[----:B------:R-:W-:-:S09]  /*5db0*/  UISETP.NE.AND UP0, UPT, UR4, 0x9, UPT ;  /* 0x000000090400788c */ /* 0x000fd2000bf05270 */
[----:B------:R-:W-:Y:S05]  /*5dc0*/  BRA.U UP0, `(.L_x_4925) ;  /* 0x0000000900d07547 */ /* 0x000fea000b800000 */
[----:B------:R-:W4:Y:S02]  /*5dd0*/  LDG.E.64 R4, desc[UR36][R4.64] ;  /* 0x0000002404047981 */ /* 0x000f24000c1e1b00 */
[----:B----4-:R-:W-:Y:S01]  /*5de0*/  FMUL.FTZ R28, R4, 1 ;  /* 0x3f800000041c7820 */ /* 0x010fe20000410000 */
[----:B------:R-:W-:-:S05]  /*5df0*/  FMUL.FTZ R30, R5, 1 ;  /* 0x3f800000051e7820 */ /* 0x000fca0000410000 */
[----:B------:R-:W1:-:S15]  /*5e00*/  F2F.F64.F32 R28, R28 ;  /* 0x0000001c001c7310 */ /* 0x000e5e0000201800 */
[----:B------:R-:W-:-:S15]  /*5e10*/  NOP ;  /* 0x0000000000007918 */ /* 0x000fde0000000000 */
[----:B------:R-:W-:-:S15]  /*5e20*/  NOP ;  /* 0x0000000000007918 */ /* 0x000fde0000000000 */
[----:B------:R-:W-:-:S15]  /*5e30*/  NOP ;  /* 0x0000000000007918 */ /* 0x000fde0000000000 */
[----:B------:R-:W-:-:S04]  /*5e40*/  NOP ;  /* 0x0000000000007918 */ /* 0x000fc80000000000 */
[----:B------:R-:W4:Y:S02]  /*5e50*/  F2F.F64.F32 R30, R30 ;  /* 0x0000001e001e7310 */ /* 0x000f240000201800 */
[----:B-1--4-:R-:W-:Y:S05]  /*5e60*/  BRA `(.L_x_4926) ;  /* 0x0000000c00107947 */ /* 0x012fea0003800000 */
.L_x_4932:
[----:B------:R-:W4:Y:S02]  /*5e70*/  LDG.E R4, desc[UR36][R4.64] ;  /* 0x0000002404047981 */ /* 0x000f24000c1e1900 */
[----:B----4-:R-:W-:-:S05]  /*5e80*/  HADD2.F32 R0, -RZ, R4.H0_H0 ;  /* 0x20000004ff007230 */ /* 0x010fca0000004100 */
        /* <DEDUP_REMOVED lines=8> */
[----:B------:R4:W0:Y:S02]  /*5f10*/  F2F.F64.F32 R30, R0 ;  /* 0x00000000001e7310 */ /* 0x0008240000201800 */
[----:B01--4-:R-:W-:Y:S05]  /*5f20*/  BRA `(.L_x_4926) ;  /* 0x0000000800e07947 */ /* 0x013fea0003800000 */
.L_x_4931:
[----:B------:R0:W5:Y:S01]  /*5f30*/  LDG.E.64 R28, desc[UR36][R4.64] ;  /* 0x00000024041c7981 */ /* 0x000162000c1e1b00 */
[----:B------:R-:W-:Y:S01]  /*5f40*/  CS2R R30, SRZ ;  /* 0x00000000001e7805 */ /* 0x000fe2000001ff00 */
[----:B------:R-:W-:Y:S06]  /*5f50*/  BRA `(.L_x_4926) ;  /* 0x0000000800d47947 */ /* 0x000fec0003800000 */
.L_x_4921:
        /* <DEDUP_REMOVED lines=9> */
[----:B------:R-:W-:Y:S01]  /*5ff0*/  CS2R R30, SRZ ;  /* 0x00000000001e7805 */ /* 0x000fe2000001ff00 */
[----:B------:R-:W-:Y:S01]  /*6000*/  IMAD.MOV.U32 R28, RZ, RZ, RZ ;  /* 0x000000ffff1c7224 */ /* 0x000fe200078e00ff */
[----:B----4-:R-:W-:-:S04]  /*6010*/  ISETP.NE.AND P0, PT, R4, RZ, PT ;  /* 0x000000ff0400720c */ /* 0x010fc80003f05270 */
[----:B------:R-:W-:Y:S01]  /*6020*/  FSEL R29, RZ, 1.875, !P0 ;  /* 0x3ff00000ff1d7808 */ /* 0x000fe20004000000 */
[----:B------:R-:W-:Y:S08]  /*6030*/  BRA `(.L_x_4926) ;  /* 0x00000008009c7947 */ /* 0x000ff00003800000 */
.L_x_4935:
[----:B------:R1:W5:Y:S01]  /*6040*/  LDG.E.128 R28, desc[UR36][R4.64] ;  /* 0x00000024041c7981 */ /* 0x000362000c1e1d00 */
[----:B------:R-:W-:Y:S05]  /*6050*/  BRA `(.L_x_4926) ;  /* 0x0000000800947947 */ /* 0x000fea0003800000 */
.L_x_4934:
[----:B------:R-:W-:-:S09]  /*6060*/  UISETP.NE.AND UP0, UPT, UR4, 0xf, UPT ;  /* 0x0000000f0400788c */ /* 0x000fd2000bf05270 */
[----:B------:R-:W-:Y:S05]  /*6070*/  BRA.U !UP0, `(.L_x_4936) ;  /* 0x0000000108a87547 */ /* 0x000fea000b800000 */
[----:B------:R-:W-:-:S09]  /*6080*/  UISETP.NE.AND UP0, UPT, UR4, 0x17, UPT ;  /* 0x000000170400788c */ /* 0x000fd2000bf05270 */
[----:B------:R-:W-:Y:S05]  /*6090*/  BRA.U !UP0, `(.L_x_4937) ;  /* 0x0000000108607547 */ /* 0x000fea000b800000 */
[----:B------:R-:W-:-:S09]  /*60a0*/  UISETP.NE.AND UP0, UPT, UR4, 0x18, UPT ;  /* 0x000000180400788c */ /* 0x000fd2000bf05270 */
[----:B------:R-:W-:Y:S05]  /*60b0*/  BRA.U UP0, `(.L_x_4925) ;  /* 0x0000000900147547 */ /* 0x000fea000b800000 */
[----:B------:R-:W4:Y:S01]  /*60c0*/  LDG.E.U8 R0, desc[UR36][R4.64] ;  /* 0x0000002404007981 */ /* 0x000f22000c1e1100 */
[----:B------:R-:W-:Y:S01]  /*60d0*/  IMAD.MOV.U32 R7, RZ, RZ, 0x1f ;  /* 0x0000001fff077424 */ /* 0x000fe200078e00ff */
[----:B------:R-:W-:Y:S01]  /*60e0*/  CS2R R30, SRZ ;  /* 0x00000000001e7805 */ /* 0x000fe2000001ff00 */
        /* <DEDUP_REMOVED lines=17> */
[----:B------:R1:W4:Y:S02]  /*6200*/  F2F.F64.F32 R28, R3 ;  /* 0x00000003001c7310 */ /* 0x0003240000201800 */
[----:B-1--4-:R-:W-:Y:S05]  /*6210*/  BRA `(.L_x_4926) ;  /* 0x0000000800247947 */ /* 0x012fea0003800000 */
.L_x_4937:
[----:B------:R-:W4:Y:S01]  /*6220*/  LDG.E.U8 R4, desc[UR36][R4.64] ;  /* 0x0000002404047981 */ /* 0x000f22000c1e1100 */
[----:B------:R-:W-:Y:S01]  /*6230*/  CS2R R30, SRZ ;  /* 0x00000000001e7805 */ /* 0x000fe2000001ff00 */
        /* <DEDUP_REMOVED lines=12> */
[----:B------:R1:W4:Y:S02]  /*6300*/  F2F.F64.F32 R28, R0 ;  /* 0x00000000001c7310 */ /* 0x0003240000201800 */
[----:B-1--4-:R-:W-:Y:S05]  /*6310*/  BRA `(.L_x_4926) ;  /* 0x0000000400e47947 */ /* 0x012fea0003800000 */
.L_x_4936:
[----:B------:R-:W4:Y:S01]  /*6320*/  LDG.E.U16 R0, desc[UR36][R4.64] ;  /* 0x0000002404007981 */ /* 0x000f22000c1e1500 */
[----:B------:R-:W-:Y:S01]  /*6330*/  CS2R R30, SRZ ;  /* 0x00000000001e7805 */ /* 0x000fe2000001ff00 */
[----:B----4-:R-:W-:-:S04]  /*6340*/  IMAD.U32 R0, R0, 0x10000, RZ ;  /* 0x0001000000007824 */ /* 0x010fc800078e00ff */
[----:B------:R-:W-:-:S04]  /*6350*/  FMUL.FTZ R0, R0, 1 ;  /* 0x3f80000000007820 */ /* 0x000fc80000410000 */
[----:B------:R1:W4:Y:S02]  /*6360*/  F2F.F64.F32 R28, R0 ;  /* 0x00000000001c7310 */ /* 0x0003240000201800 */
[----:B-1--4-:R-:W-:Y:S05]  /*6370*/  BRA `(.L_x_4926) ;  /* 0x0000000400cc7947 */ /* 0x012fea0003800000 */
.L_x_4933:
        /* <DEDUP_REMOVED lines=8> */
[----:B------:R-:W4:Y:S01]  /*6400*/  LDG.E.U16 R4, desc[UR36][R4.64] ;  /* 0x0000002404047981 */ /* 0x000f22000c1e1500 */
[----:B------:R-:W-:Y:S01]  /*6410*/  CS2R R30, SRZ ;  /* 0x00000000001e7805 */ /* 0x000fe2000001ff00 */
[----:B----4-:R0:W1:Y:S02]  /*6420*/  I2F.F64.U16 R28, R4 ;  /* 0x00000004001c7312 */ /* 0x0100640000101800 */
[----:B01----:R-:W-:Y:S05]  /*6430*/  BRA `(.L_x_4926) ;  /* 0x00000004009c7947 */ /* 0x003fea0003800000 */
.L_x_4940:
[----:B------:R-:W4:Y:S01]  /*6440*/  LDG.E.U8 R4, desc[UR36][R4.64] ;  /* 0x0000002404047981 */ /* 0x000f22000c1e1100 */
[----:B------:R-:W-:Y:S02]  /*6450*/  CS2R R30, SRZ ;  /* 0x00000000001e7805 */ /* 0x000fe4000001ff00 */
[----:B------:R-:W-:Y:S02]  /*6460*/  CS2R R28, SRZ ;  /* 0x00000000001c7805 */ /* 0x000fe4000001ff00 */
[----:B----4-:R-:W-:-:S13]  /*6470*/  ISETP.NE.AND P0, PT, R4, RZ, PT ;  /* 0x000000ff0400720c */ /* 0x010fda0003f05270 */
        /* <DEDUP_REMOVED lines=18> */
.L_x_4942:
[----:B------:R-:W-:Y:S05]  /*65a0*/  BSYNC.RECONVERGENT B0 ;  /* 0x0000000000007941 */ /* 0x000fea0003800200 */
.L_x_4941:
[----:B------:R-:W-:Y:S01]  /*65b0*/  IMAD.SHL.U32 R0, R0, 0x100000, RZ ;  /* 0x0010000000007824 */ /* 0x000fe200078e00ff */
[----:B------:R-:W-:-:S04]  /*65c0*/  LEA R3, R3, 0x3b800000, 0x17 ;  /* 0x3b80000003037811 */ /* 0x000fc800078eb8ff */
[----:B------:R-:W-:-:S05]  /*65d0*/  LOP3.LUT R0, R3, R0, R7, 0xfe, !PT ;  /* 0x0000000003007212 */ /* 0x000fca00078efe07 */
[----:B------:R-:W-:-:S04]  /*65e0*/  FMUL.FTZ R0, R0, 1 ;  /* 0x3f80000000007820 */ /* 0x000fc80000410000 */
[----:B------:R0:W1:Y:S02]  /*65f0*/  F2F.F64.F32 R28, R0 ;  /* 0x00000000001c7310 */ /* 0x0000640000201800 */
[----:B01----:R-:W-:Y:S05]  /*6600*/  BRA `(.L_x_4926) ;  /* 0x0000000400287947 */ /* 0x003fea0003800000 */
.L_x_4939:
        /* <DEDUP_REMOVED lines=22> */
.L_x_4944:
[----:B------:R-:W-:Y:S05]  /*6770*/  BSYNC.RECONVERGENT B0 ;  /* 0x0000000000007941 */ /* 0x000fea0003800200 */
.L_x_4943:
[----:B------:R-:W-:Y:S01]  /*6780*/  IMAD.SHL.U32 R0, R0, 0x200000, RZ ;  /* 0x0020000000007824 */ /* 0x000fe200078e00ff */
[----:B------:R-:W-:-:S04]  /*6790*/  LEA R3, R3, 0x37800000, 0x17 ;  /* 0x3780000003037811 */ /* 0x000fc800078eb8ff */
[----:B------:R-:W-:-:S05]  /*67a0*/  LOP3.LUT R0, R3, R0, R7, 0xfe, !PT ;  /* 0x0000000003007212 */ /* 0x000fca00078efe07 */
[----:B------:R-:W-:-:S04]  /*67b0*/  FMUL.FTZ R0, R0, 1 ;  /* 0x3f80000000007820 */ /* 0x000fc80000410000 */
[----:B------:R0:W1:Y:S02]  /*67c0*/  F2F.F64.F32 R28, R0 ;  /* 0x00000000001c7310 */ /* 0x0000640000201800 */
[----:B01----:R-:W-:Y:S05]  /*67d0*/  BRA `(.L_x_4926) ;  /* 0x0000000000b47947 */ /* 0x003fea0003800000 */
.L_x_4938:
[----:B------:R-:W-:-:S09]  /*67e0*/  UISETP.NE.AND UP0, UPT, UR4, 0x1c, UPT ;  /* 0x0000001c0400788c */ /* 0x000fd2000bf05270 */
[----:B------:R-:W-:Y:S05]  /*67f0*/  BRA.U !UP0, `(.L_x_4945) ;  /* 0x0000000108a07547 */ /* 0x000fea000b800000 */
[----:B------:R-:W-:-:S09]  /*6800*/  UISETP.NE.AND UP0, UPT, UR4, 0x1d, UPT ;  /* 0x0000001d0400788c */ /* 0x000fd2000bf05270 */
[----:B------:R-:W-:Y:S05]  /*6810*/  BRA.U !UP0, `(.L_x_4946) ;  /* 0x0000000108887547 */ /* 0x000fea000b800000 */
[----:B------:R-:W-:-:S09]  /*6820*/  UISETP.NE.AND UP0, UPT, UR4, 0x2c, UPT ;  /* 0x0000002c0400788c */ /* 0x000fd2000bf05270 */
[----:B------:R-:W-:Y:S05]  /*6830*/  BRA.U UP0, `(.L_x_4925) ;  /* 0x0000000100347547 */ /* 0x000fea000b800000 */
[----:B------:R-:W4:Y:S01]  /*6840*/  LDG.E.U8 R0, desc[UR36][R4.64] ;  /* 0x0000002404007981 */ /* 0x000f22000c1e1100 */
[----:B------:R-:W-:Y:S01]  /*6850*/  CS2R R30, SRZ ;  /* 0x00000000001e7805 */ /* 0x000fe2000001ff00 */
[----:B------:R-:W-:Y:S02]  /*6860*/  IMAD.MOV.U32 R28, RZ, RZ, 0x0 ;  /* 0x00000000ff1c7424 */ /* 0x000fe400078e00ff */
[----:B------:R-:W-:Y:S01]  /*6870*/  IMAD.MOV.U32 R29, RZ, RZ, 0x38000000 ;  /* 0x38000000ff1d7424 */ /* 0x000fe200078e00ff */
[----:B----4-:R-:W-:-:S13]  /*6880*/  ISETP.NE.AND P0, PT, R0, RZ, PT ;  /* 0x000000ff0000720c */ /* 0x010fda0003f05270 */
        /* <DEDUP_REMOVED lines=8> */
.L_x_4925:
        /* <DEDUP_REMOVED lines=16> */
.L_x_4947:
[----:B------:R-:W-:Y:S02]  /*6a10*/  CS2R R28, SRZ ;  /* 0x00000000001c7805 */ /* 0x000fe4000001ff00 */
[----:B------:R-:W-:Y:S01]  /*6a20*/  CS2R R30, SRZ ;  /* 0x00000000001e7805 */ /* 0x000fe2000001ff00 */
[----:B------:R-:W-:Y:S06]  /*6a30*/  BRA `(.L_x_4926) ;  /* 0x00000000001c7947 */ /* 0x000fec0003800000 */
.L_x_4946:
[----:B------:R-:W4:Y:S01]  /*6a40*/  LDG.E.64 R28, desc[UR36][R4.64] ;  /* 0x00000024041c7981 */ /* 0x000f22000c1e1b00 */
[----:B------:R-:W-:Y:S01]  /*6a50*/  CS2R R30, SRZ ;  /* 0x00000000001e7805 */ /* 0x000fe2000001ff00 */
[----:B----4-:R-:W4:Y:S02]  /*6a60*/  I2F.F64.U64 R28, R28 ;  /* 0x0000001c001c7312 */ /* 0x010f240000301800 */
[----:B----4-:R-:W-:Y:S05]  /*6a70*/  BRA `(.L_x_4926) ;  /* 0x00000000000c7947 */ /* 0x010fea0003800000 */
.L_x_4945:
[----:B------:R-:W4:Y:S01]  /*6a80*/  LDG.E R4, desc[UR36][R4.64] ;  /* 0x0000002404047981 */ /* 0x000f22000c1e1900 */
[----:B------:R-:W-:Y:S01]  /*6a90*/  CS2R R30, SRZ ;  /* 0x00000000001e7805 */ /* 0x000fe2000001ff00 */
[----:B----4-:R4:W0:Y:S06]  /*6aa0*/  I2F.F64.U32 R28, R4 ;  /* 0x00000004001c7312 */ /* 0x01082c0000201800 */
.L_x_4926:
[----:B------:R-:W-:Y:S05]  /*6ab0*/  BSYNC.RECONVERGENT B6 ;  /* 0x0000000000067941 */ /* 0x000fea0003800200 */
.L_x_4920:
        /* <DEDUP_REMOVED lines=21> */
.L_x_4952:
[----:B------:R-:W4:Y:S02]  /*6c10*/  LDG.E.U8 R4, desc[UR36][R4.64] ;  /* 0x0000002404047981 */ /* 0x000f24000c1e1100 */
[----:B----4-:R-:W-:-:S04]  /*6c20*/  ISETP.NE.AND P0, PT, R4, RZ, PT ;  /* 0x000000ff0400720c */ /* 0x010fc80003f05270 */
[----:B------:R-:W-:Y:S01]  /*6c30*/  P2R R24, PR, RZ, 0x1 ;  /* 0x00000001ff187803 */ /* 0x000fe20000000000 */
[----:B------:R-:W-:Y:S08]  /*6c40*/  BRA `(.L_x_4954) ;  /* 0x0000000800947947 */ /* 0x000ff00003800000 */
.L_x_4951:
        /* <DEDUP_REMOVED lines=11> */
.L_x_4956:
[----:B------:R-:W4:Y:S02]  /*6d00*/  LDG.E R4, desc[UR36][R4.64] ;  /* 0x0000002404047981 */ /* 0x000f24000c1e1900 */
[----:B----4-:R-:W-:-:S04]  /*6d10*/  ISETP.NE.AND P0, PT, R4, RZ, PT ;  /* 0x000000ff0400720c */ /* 0x010fc80003f05270 */
[----:B------:R-:W-:Y:S01]  /*6d20*/  P2R R24, PR, RZ, 0x1 ;  /* 0x00000001ff187803 */ /* 0x000fe20000000000 */
[----:B------:R-:W-:Y:S08]  /*6d30*/  BRA `(.L_x_4954) ;  /* 0x0000000800587947 */ /* 0x000ff00003800000 */
.L_x_4955:
[----:B------:R-:W4:Y:S02]  /*6d40*/  LDG.E.U16 R4, desc[UR36][R4.64] ;  /* 0x0000002404047981 */ /* 0x000f24000c1e1500 */
[----:B----4-:R-:W-:-:S04]  /*6d50*/  ISETP.NE.AND P0, PT, R4, RZ, PT ;  /* 0x000000ff0400720c */ /* 0x010fc80003f05270 */
[----:B------:R-:W-:Y:S01]  /*6d60*/  P2R R24, PR, RZ, 0x1 ;  /* 0x00000001ff187803 */ /* 0x000fe20000000000 */
[----:B------:R-:W-:Y:S08]  /*6d70*/  BRA `(.L_x_4954) ;  /* 0x0000000800487947 */ /* 0x000ff00003800000 */
.L_x_4950:
        /* <DEDUP_REMOVED lines=10> */
.L_x_4958:
[----:B------:R-:W4:Y:S02]  /*6e20*/  LDG.E.U16 R0, desc[UR36][R4.64] ;  /* 0x0000002404007981 */ /* 0x000f24000c1e1500 */
[----:B----4-:R-:W-:-:S05]  /*6e30*/  HADD2.F32 R0, -RZ, R0.H0_H0 ;  /* 0x20000000ff007230 */ /* 0x010fca0000004100 */
[----:B------:R-:W-:-:S04]  /*6e40*/  FSETP.NEU.FTZ.AND P0, PT, R0, RZ, PT ;  /* 0x000000ff0000720b */ /* 0x000fc80003f1d000 */
[----:B------:R-:W-:Y:S01]  /*6e50*/  P2R R24, PR, RZ, 0x1 ;  /* 0x00000001ff187803 */ /* 0x000fe20000000000 */
[----:B------:R-:W-:Y:S08]  /*6e60*/  BRA `(.L_x_4954) ;  /* 0x00000008000c7947 */ /* 0x000ff00003800000 */
.L_x_4957:
        /* <DEDUP_REMOVED lines=12> */
.L_x_4960:
        /* <DEDUP_REMOVED lines=10> */
.L_x_4959:
[----:B------:R-:W4:Y:S02]  /*6fd0*/  LDG.E.64 R4, desc[UR36][R4.64] ;  /* 0x0000002404047981 */ /* 0x000f24000c1e1b00 */
[----:B----4-:R-:W0:Y:S02]  /*6fe0*/  DSETP.NEU.AND P0, PT, R4, RZ, PT ;  /* 0x000000ff0400722a */ /* 0x010e240003f0d000 */
[----:B0-----:R-:W-:Y:S01]  /*6ff0*/  P2R R24, PR, RZ, 0x1 ;  /* 0x00000001ff187803 */ /* 0x001fe20000000000 */
[----:B------:R-:W-:Y:S06]  /*7000*/  BRA `(.L_x_4954) ;  /* 0x0000000400a47947 */ /* 0x000fec0003800000 */
.L_x_4949:
        /* <DEDUP_REMOVED lines=12> */
.L_x_4963:
        /* <DEDUP_REMOVED lines=9> */
.L_x_4962:
        /* <DEDUP_REMOVED lines=10> */
.L_x_4965:
        /* <DEDUP_REMOVED lines=12> */
.L_x_4964:
[----:B------:R-:W4:Y:S02]  /*72c0*/  LDG.E.U16 R0, desc[UR36][R4.64] ;  /* 0x0000002404007981 */ /* 0x000f24000c1e1500 */
[----:B----4-:R-:W-:-:S05]  /*72d0*/  IMAD.U32 R0, R0, 0x10000, RZ ;  /* 0x0001000000007824 */ /* 0x010fca00078e00ff */
[----:B------:R-:W-:-:S04]  /*72e0*/  FSETP.NEU.FTZ.AND P0, PT, R0, RZ, PT ;  /* 0x000000ff0000720b */ /* 0x000fc80003f1d000 */
[----:B------:R-:W-:Y:S01]  /*72f0*/  P2R R24, PR, RZ, 0x1 ;  /* 0x00000001ff187803 */ /* 0x000fe20000000000 */
[----:B------:R-:W-:Y:S08]  /*7300*/  BRA `(.L_x_4954) ;  /* 0x0000000000e47947 */ /* 0x000ff00003800000 */
.L_x_4961:
        /* <DEDUP_REMOVED lines=12> */
.L_x_4968:
[----:B------:R-:W4:Y:S02]  /*73d0*/  LDG.E.U8 R4, desc[UR36][R4.64] ;  /* 0x0000002404047981 */ /* 0x000f24000c1e1100 */
[----:B----4-:R-:W-:-:S04]  /*73e0*/  ISETP.NE.AND P0, PT, R4, RZ, PT ;  /* 0x000000ff0400720c */ /* 0x010fc80003f05270 */
[----:B------:R-:W-:Y:S01]  /*73f0*/  P2R R24, PR, RZ, 0x1 ;  /* 0x00000001ff187803 */ /* 0x000fe20000000000 */
[----:B------:R-:W-:Y:S08]  /*7400*/  BRA `(.L_x_4954) ;  /* 0x0000000000a47947 */ /* 0x000ff00003800000 */
.L_x_4967:
[----:B------:R-:W4:Y:S02]  /*7410*/  LDG.E.U8 R4, desc[UR36][R4.64] ;  /* 0x0000002404047981 */ /* 0x000f24000c1e1100 */
[----:B----4-:R-:W-:-:S04]  /*7420*/  ISETP.NE.AND P0, PT, R4, RZ, PT ;  /* 0x000000ff0400720c */ /* 0x010fc80003f05270 */
[----:B------:R-:W-:Y:S01]  /*7430*/  P2R R24, PR, RZ, 0x1 ;  /* 0x00000001ff187803 */ /* 0x000fe20000000000 */
[----:B------:R-:W-:Y:S08]  /*7440*/  BRA `(.L_x_4954) ;  /* 0x0000000000947947 */ /* 0x000ff00003800000 */
.L_x_4966:
        /* <DEDUP_REMOVED lines=10> */
.L_x_4953:
        /* <DEDUP_REMOVED lines=16> */
.L_x_4971:
[----:B------:R-:W-:-:S04]  /*75f0*/  PLOP3.LUT P0, PT, PT, PT, PT, 0x8, 0x80 ;  /* 0x000000000080781c */ /* 0x000fc80003f0e170 */
[----:B------:R-:W-:Y:S01]  /*7600*/  P2R R24, PR, RZ, 0x1 ;  /* 0x00000001ff187803 */ /* 0x000fe20000000000 */
[----:B------:R-:W-:Y:S08]  /*7610*/  BRA `(.L_x_4954) ;  /* 0x0000000000207947 */ /* 0x000ff00003800000 */
.L_x_4970:
[----:B------:R-:W4:Y:S02]  /*7620*/  LDG.E.64 R4, desc[UR36][R4.64] ;  /* 0x0000002404047981 */ /* 0x000f24000c1e1b00 */
[----:B----4-:R-:W-:-:S04]  /*7630*/  ISETP.NE.U32.AND P0, PT, R4, RZ, PT ;  /* 0x000000ff0400720c */ /* 0x010fc80003f05070 */
[----:B------:R-:W-:-:S04]  /*7640*/  ISETP.NE.AND.EX P0, PT, R5, RZ, PT, P0 ;  /* 0x000000ff0500720c */ /* 0x000fc80003f05300 */
[----:B------:R-:W-:Y:S01]  /*7650*/  P2R R24, PR, RZ, 0x1 ;  /* 0x00000001ff187803 */ /* 0x000fe20000000000 */
[----:B------:R-:W-:Y:S08]  /*7660*/  BRA `(.L_x_4954) ;  /* 0x00000000000c7947 */ /* 0x000ff00003800000 */
.L_x_4969:
[----:B------:R-:W4:Y:S02]  /*7670*/  LDG.E R4, desc[UR36][R4.64] ;  /* 0x0000002404047981 */ /* 0x000f24000c1e1900 */
[----:B----4-:R-:W-:-:S04]  /*7680*/  ISETP.NE.AND P0, PT, R4, RZ, PT ;  /* 0x000000ff0400720c */ /* 0x010fc80003f05270 */
[----:B------:R-:W-:-:S09]  /*7690*/  P2R R24, PR, RZ, 0x1 ;  /* 0x00000001ff187803 */ /* 0x000fd20000000000 */
.L_x_4954:
[----:B------:R-:W-:Y:S05]  /*76a0*/  BSYNC.RECONVERGENT B6 ;  /* 0x0000000000067941 */ /* 0x000fea0003800200 */
.L_x_4948:
        /* <DEDUP_REMOVED lines=19> */
.L_x_4975:
[----:B------:R1:W5:Y:S01]  /*77e0*/  LDG.E.U8 R22, desc[UR36][R4.64] ;  /* 0x0000002404167981 */ /* 0x000362000c1e1100 */
[----:B------:R-:W-:Y:S01]  /*77f0*/  IMAD.MOV.U32 R23, RZ, RZ, RZ ;  /* 0x000000ffff177224 */ /* 0x000fe200078e00ff */
[----:B------:R-:W-:Y:S06]  /*7800*/  BRA `(.L_x_4977) ;  /* 0x0000000c00447947 */ /* 0x000fec0003800000 */
.L_x_4974:
        /* <DEDUP_REMOVED lines=8> */
.L_x_4979:
[----:B------:R-:W4:Y:S02]  /*7890*/  LDG.E R22, desc[UR36][R4.64] ;  /* 0x0000002404167981 */ /* 0x000f24000c1e1900 */
[----:B----4-:R-:W-:Y:S01]  /*78a0*/  SHF.R.S32.HI R23, RZ, 0x1f, R22 ;  /* 0x0000001fff177819 */ /* 0x010fe20000011416 */
[----:B------:R-:W-:Y:S06]  /*78b0*/  BRA `(.L_x_4977) ;  /* 0x0000000c00187947 */ /* 0x000fec0003800000 */
.L_x_4978:
[----:B------:R-:W4:Y:S02]  /*78c0*/  LDG.E.S16 R22, desc[UR36][R4.64] ;  /* 0x0000002404167981 */ /* 0x000f24000c1e1700 */
[----:B----4-:R-:W-:Y:S01]  /*78d0*/  SHF.R.S32.HI R23, RZ, 0x1f, R22 ;  /* 0x0000001fff177819 */ /* 0x010fe20000011416 */
[----:B------:R-:W-:Y:S06]  /*78e0*/  BRA `(.L_x_4977) ;  /* 0x0000000c000c7947 */ /* 0x000fec0003800000 */
.L_x_4973:
        /* <DEDUP_REMOVED lines=9> */
.L_x_4981:
[----:B------:R-:W4:Y:S02]  /*7980*/  LDG.E.U16 R4, desc[UR36][R4.64] ;  /* 0x0000002404047981 */ /* 0x000f24000c1e1500 */
[----:B----4-:R-:W-:-:S06]  /*7990*/  HADD2.F32 R22, -RZ, R4.H0_H0 ;  /* 0x20000004ff167230 */ /* 0x010fcc0000004100 */
[----:B------:R-:W0:Y:S02]  /*79a0*/  F2I.S64.TRUNC R22, R22 ;  /* 0x0000001600167311 */ /* 0x000e24000020d900 */
[----:B0-----:R-:W-:Y:S05]  /*79b0*/  BRA `(.L_x_4977) ;  /* 0x0000000800d87947 */ /* 0x001fea0003800000 */
.L_x_4980:
        /* <DEDUP_REMOVED lines=9> */
.L_x_4983:
[----:B------:R-:W4:Y:S02]  /*7a50*/  LDG.E.U16 R4, desc[UR36][R4.64] ;  /* 0x0000002404047981 */ /* 0x000f24000c1e1500 */
[----:B----4-:R-:W-:-:S06]  /*7a60*/  HADD2.F32 R22, -RZ, R4.H0_H0 ;  /* 0x20000004ff167230 */ /* 0x010fcc0000004100 */
[----:B------:R-:W0:Y:S02]  /*7a70*/  F2I.S64.TRUNC R22, R22 ;  /* 0x0000001600167311 */ /* 0x000e24000020d900 */
[----:B0-----:R-:W-:Y:S05]  /*7a80*/  BRA `(.L_x_4977) ;  /* 0x0000000800a47947 */ /* 0x001fea0003800000 */
.L_x_4982:
[----:B------:R-:W4:Y:S02]  /*7a90*/  LDG.E.64 R4, desc[UR36][R4.64] ;  /* 0x0000002404047981 */ /* 0x000f24000c1e1b00 */
[----:B----4-:R0:W1:Y:S02]  /*7aa0*/  F2I.S64.F64.TRUNC R22, R4 ;  /* 0x0000000400167311 */ /* 0x010064000030d900 */
[----:B01----:R-:W-:Y:S05]  /*7ab0*/  BRA `(.L_x_4977) ;  /* 0x0000000800987947 */ /* 0x003fea0003800000 */
.L_x_4972:
        /* <DEDUP_REMOVED lines=13> */
.L_x_4986:
[----:B------:R-:W4:Y:S02]  /*7b90*/  LDG.E.64 R4, desc[UR36][R4.64] ;  /* 0x0000002404047981 */ /* 0x000f24000c1e1b00 */
[----:B----4-:R0:W1:Y:S02]  /*7ba0*/  F2I.S64.F64.TRUNC R22, R4 ;  /* 0x0000000400167311 */ /* 0x010064000030d900 */
[----:B01----:R-:W-:Y:S05]  /*7bb0*/  BRA `(.L_x_4977) ;  /* 0x0000000800587947 */ /* 0x003fea0003800000 */
.L_x_4985:
        /* <DEDUP_REMOVED lines=26> */
.L_x_4988:
        /* <DEDUP_REMOVED lines=14> */
.L_x_4987:
[----:B------:R-:W4:Y:S02]  /*7e40*/  LDG.E.U16 R22, desc[UR36][R4.64] ;  /* 0x0000002404167981 */ /* 0x000f24000c1e1500 */
[----:B----4-:R-:W-:-:S06]  /*7e50*/  IMAD.U32 R22, R22, 0x10000, RZ ;  /* 0x0001000016167824 */ /* 0x010fcc00078e00ff */
[----:B------:R-:W0:Y:S02]  /*7e60*/  F2I.S64.TRUNC R22, R22 ;  /* 0x0000001600167311 */ /* 0x000e24000020d900 */
[----:B0-----:R-:W-:Y:S05]  /*7e70*/  BRA `(.L_x_4977) ;  /* 0x0000000400a87947 */ /* 0x001fea0003800000 */
.L_x_4984:
        /* <DEDUP_REMOVED lines=11> */
.L_x_4991:
        /* <DEDUP_REMOVED lines=21> */
.L_x_4995:
[----:B------:R-:W-:Y:S05]  /*8080*/  BSYNC.RECONVERGENT B1 ;  /* 0x0000000000017941 */ /* 0x000fea0003800200 */
.L_x_4994:
[----:B------:R-:W-:Y:S01]  /*8090*/  IMAD.SHL.U32 R0, R0, 0x100000, RZ ;  /* 0x0010000000007824 */ /* 0x000fe200078e00ff */
[----:B------:R-:W-:-:S04]  /*80a0*/  LEA R3, R3, 0x3b800000, 0x17 ;  /* 0x3b80000003037811 */ /* 0x000fc800078eb8ff */
[----:B------:R-:W-:-:S07]  /*80b0*/  LOP3.LUT R22, R3, R0, R7, 0xfe, !PT ;  /* 0x0000000003167212 */ /* 0x000fce00078efe07 */
.L_x_4993:
[----:B------:R-:W-:Y:S05]  /*80c0*/  BSYNC.RECONVERGENT B0 ;  /* 0x0000000000007941 */ /* 0x000fea0003800200 */
.L_x_4992:
[----:B------:R-:W0:Y:S02]  /*80d0*/  F2I.S64.TRUNC R22, R22 ;  /* 0x0000001600167311 */ /* 0x000e24000020d900 */
[----:B0-----:R-:W-:Y:S05]  /*80e0*/  BRA `(.L_x_4977) ;  /* 0x00000004000c7947 */ /* 0x001fea0003800000 */
.L_x_4990:
        /* <DEDUP_REMOVED lines=21> */
.L_x_4999:
[----:B------:R-:W-:Y:S05]  /*8240*/  BSYNC.RECONVERGENT B1 ;  /* 0x0000000000017941 */ /* 0x000fea0003800200 */
.L_x_4998:
[----:B------:R-:W-:Y:S01]  /*8250*/  IMAD.SHL.U32 R0, R0, 0x200000, RZ ;  /* 0x0020000000007824 */ /* 0x000fe200078e00ff */
[----:B------:R-:W-:-:S04]  /*8260*/  LEA R3, R3, 0x37800000, 0x17 ;  /* 0x3780000003037811 */ /* 0x000fc800078eb8ff */
[----:B------:R-:W-:-:S07]  /*8270*/  LOP3.LUT R22, R3, R0, R7, 0xfe, !PT ;  /* 0x0000000003167212 */ /* 0x000fce00078efe07 */
.L_x_4997:
[----:B------:R-:W-:Y:S05]  /*8280*/  BSYNC.RECONVERGENT B0 ;  /* 0x0000000000007941 */ /* 0x000fea0003800200 */
.L_x_4996:
[----:B------:R-:W4:Y:S02]  /*8290*/  F2I.S64.TRUNC R22, R22 ;  /* 0x0000001600167311 */ /* 0x000f24000020d900 */
[----:B----4-:R-:W-:Y:S05]  /*82a0*/  BRA `(.L_x_4977) ;  /* 0x00000000009c7947 */ /* 0x010fea0003800000 */
.L_x_4989:
        /* <DEDUP_REMOVED lines=14> */
.L_x_5003:
[----:B------:R-:W-:Y:S05]  /*8390*/  BSYNC.RECONVERGENT B0 ;  /* 0x0000000000007941 */ /* 0x000fea0003800200 */
.L_x_5002:
[----:B------:R-:W0:Y:S02]  /*83a0*/  F2I.S64.TRUNC R22, R22 ;  /* 0x0000001600167311 */ /* 0x000e24000020d900 */
[----:B0-----:R-:W-:Y:S05]  /*83b0*/  BRA `(.L_x_4977) ;  /* 0x0000000000587947 */ /* 0x001fea0003800000 */
.L_x_4976:
        /* <DEDUP_REMOVED lines=16> */
.L_x_5004:
[----:B------:R-:W-:Y:S01]  /*84c0*/  CS2R R22, SRZ ;  /* 0x0000000000167805 */ /* 0x000fe2000001ff00 */
[----:B------:R-:W-:Y:S06]  /*84d0*/  BRA `(.L_x_4977) ;  /* 0x0000000000107947 */ /* 0x000fec0003800000 */
.L_x_5001:
[----:B------:R0:W5:Y:S01]  /*84e0*/  LDG.E.64 R22, desc[UR36][R4.64] ;  /* 0x0000002404167981 */ /* 0x000162000c1e1b00 */
[----:B------:R-:W-:Y:S05]  /*84f0*/  BRA `(.L_x_4977) ;  /* 0x0000000000087947 */ /* 0x000fea0003800000 */
.L_x_5000:
[----:B------:R0:W5:Y:S01]  /*8500*/  LDG.E R22, desc[UR36][R4.64] ;  /* 0x0000002404167981 */ /* 0x000162000c1e1900 */
[----:B------:R-:W-:-:S07]  /*8510*/  IMAD.MOV.U32 R23, RZ, RZ, RZ ;  /* 0x000000ffff177224 */ /* 0x000fce00078e00ff */
.L_x_4977:
[----:B------:R-:W-:Y:S01]  /*8520*/  ISETP.NE.AND P0, PT, R24, RZ, PT ;  /* 0x000000ff1800720c */ /* 0x000fe20003f05270 */
[----:B------:R-:W-:-:S03]  /*8530*/  VIADD R2, R2, 0x80 ;  /* 0x0000008002027836 */ /* 0x000fc60000000000 */
[----:B------:R-:W-:-:S04]  /*8540*/  PLOP3.LUT P0, PT, P0, PT, PT, 0x8, 0x80 ;  /* 0x000000000080781c */ /* 0x000fc8000070e170 */
[----:B------:R-:W-:-:S09]  /*8550*/  P2R R43, PR, RZ, 0x1 ;  /* 0x00000001ff2b7803 */ /* 0x000fd20000000000 */
.L_x_4919:
[----:B------:R-:W-:Y:S05]  /*8560*/  BSYNC.RECONVERGENT B7 ;  /* 0x0000000000077941 */ /* 0x000fea0003800200 */
.L_x_4918:
[----:B------:R-:W-:Y:S01]  /*8570*/  ISETP.GE.AND P1, PT, R2, R25, PT ;  /* 0x000000190200720c */ /* 0x000fe20003f26270 */
[----:B------:R-:W-:Y:S01]  /*8580*/  BSSY.RECONVERGENT B7, `(.L_x_5005) ;  /* 0x00002bf000077945 */ /* 0x000fe20003800200 */
[----:B------:R-:W-:Y:S02]  /*8590*/  PLOP3.LUT P0, PT, PT, PT, PT, 0x80, 0x8 ;  /* 0x000000000008781c */ /* 0x000fe40003f0f070 */
[----:B01--4-:R-:W-:Y:S02]  /*85a0*/  CS2R R4, SRZ ;  /* 0x0000000000047805 */ /* 0x013fe4000001ff00 */
[----:B------:R-:W-:Y:S02]  /*85b0*/  CS2R R26, SRZ ;  /* 0x00000000001a7805 */ /* 0x000fe4000001ff00 */
[----:B------:R-:W-:-:S05]  /*85c0*/  CS2R R24, SRZ ;  /* 0x0000000000187805 */ /* 0x000fca000001ff00 */
        /* <DEDUP_REMOVED lines=21> */
[----:B----4-:R1:W4:Y:S02]  /*8720*/  I2F.F64.S16 R24, R2 ;  /* 0x0000000200187312 */ /* 0x0103240000101c00 */
[----:B-1--4-:R-:W-:Y:S05]  /*8730*/  BRA `(.L_x_5013) ;  /* 0x0000000c00e87947 */ /* 0x012fea0003800000 */
.L_x_5011:
[----:B------:R-:W4:Y:S01]  /*8740*/  LDG.E.U8 R2, desc[UR36][R2.64] ;  /* 0x0000002402027981 */ /* 0x000f22000c1e1100 */
[----:B------:R-:W-:Y:S01]  /*8750*/  CS2R R26, SRZ ;  /* 0x00000000001a7805 */ /* 0x000fe2000001ff00 */
[----:B----4-:R1:W4:Y:S02]  /*8760*/  I2F.F64.U16 R24, R2 ;  /* 0x0000000200187312 */ /* 0x0103240000101800 */
[----:B-1--4-:R-:W-:Y:S05]  /*8770*/  BRA `(.L_x_5013) ;  /* 0x0000000c00d87947 */ /* 0x012fea0003800000 */
.L_x_5010:
        /* <DEDUP_REMOVED lines=8> */
[----:B----4-:R-:W1:Y:S02]  /*8800*/  I2F.F64.S64 R24, R24 ;  /* 0x0000001800187312 */ /* 0x010e640000301c00 */
[----:B-1----:R-:W-:Y:S05]  /*8810*/  BRA `(.L_x_5013) ;  /* 0x0000000c00b07947 */ /* 0x002fea0003800000 */
.L_x_5015:
[----:B------:R-:W4:Y:S01]  /*8820*/  LDG.E R2, desc[UR36][R2.64] ;  /* 0x0000002402027981 */ /* 0x000f22000c1e1900 */
[----:B------:R-:W-:Y:S01]  /*8830*/  CS2R R26, SRZ ;  /* 0x00000000001a7805 */ /* 0x000fe2000001ff00 */
[----:B----4-:R1:W4:Y:S02]  /*8840*/  I2F.F64 R24, R2 ;  /* 0x0000000200187312 */ /* 0x0103240000201c00 */
[----:B-1--4-:R-:W-:Y:S05]  /*8850*/  BRA `(.L_x_5013) ;  /* 0x0000000c00a07947 */ /* 0x012fea0003800000 */
.L_x_5014:
[----:B------:R-:W4:Y:S01]  /*8860*/  LDG.E.U16 R2, desc[UR36][R2.64] ;  /* 0x0000002402027981 */ /* 0x000f22000c1e1500 */
[----:B------:R-:W-:Y:S01]  /*8870*/  CS2R R26, SRZ ;  /* 0x00000000001a7805 */ /* 0x000fe2000001ff00 */
[----:B----4-:R1:W4:Y:S02]  /*8880*/  I2F.F64.S16 R24, R2 ;  /* 0x0000000200187312 */ /* 0x0103240000101c00 */
[----:B-1--4-:R-:W-:Y:S05]  /*8890*/  BRA `(.L_x_5013) ;  /* 0x0000000c00907947 */ /* 0x012fea0003800000 */
.L_x_5009:
        /* <DEDUP_REMOVED lines=11> */
.L_x_5017:
[----:B------:R-:W4:Y:S01]  /*8950*/  LDG.E.U16 R0, desc[UR36][R2.64] ;  /* 0x0000002402007981 */ /* 0x000f22000c1e1500 */
[----:B------:R-:W-:Y:S01]  /*8960*/  CS2R R26, SRZ ;  /* 0x00000000001a7805 */ /* 0x000fe2000001ff00 */
[----:B----4-:R-:W-:-:S05]  /*8970*/  HADD2.F32 R0, -RZ, R0.H0_H0 ;  /* 0x20000000ff007230 */ /* 0x010fca0000004100 */
[----:B------:R-:W-:-:S04]  /*8980*/  FMUL.FTZ R0, R0, 1 ;  /* 0x3f80000000007820 */ /* 0x000fc80000410000 */
[----:B------:R0:W1:Y:S02]  /*8990*/  F2F.F64.F32 R24, R0 ;  /* 0x0000000000187310 */ /* 0x0000640000201800 */
[----:B01----:R-:W-:Y:S05]  /*89a0*/  BRA `(.L_x_5013) ;  /* 0x0000000c004c7947 */ /* 0x003fea0003800000 */
.L_x_5016:
        /* <DEDUP_REMOVED lines=16> */
.L_x_5019:
[----:B------:R-:W4:Y:S02]  /*8ab0*/  LDG.E R2, desc[UR36][R2.64] ;  /* 0x0000002402027981 */ /* 0x000f24000c1e1900 */
[----:B----4-:R-:W-:-:S05]  /*8ac0*/  HADD2.F32 R0, -RZ, R2.H0_H0 ;  /* 0x20000002ff007230 */ /* 0x010fca0000004100 */
        /* <DEDUP_REMOVED lines=8> */
[----:B------:R1:W4:Y:S02]  /*8b50*/  F2F.F64.F32 R26, R0 ;  /* 0x00000000001a7310 */ /* 0x0003240000201800 */
[----:B01--4-:R-:W-:Y:S05]  /*8b60*/  BRA `(.L_x_5013) ;  /* 0x0000000800dc7947 */ /* 0x013fea0003800000 */
.L_x_5018:
[----:B------:R0:W5:Y:S01]  /*8b70*/  LDG.E.64 R24, desc[UR36][R2.64] ;  /* 0x0000002402187981 */ /* 0x000162000c1e1b00 */
[----:B------:R-:W-:Y:S01]  /*8b80*/  CS2R R26, SRZ ;  /* 0x00000000001a7805 */ /* 0x000fe2000001ff00 */
[----:B------:R-:W-:Y:S06]  /*8b90*/  BRA `(.L_x_5013) ;  /* 0x0000000800d07947 */ /* 0x000fec0003800000 */
.L_x_5008:
        /* <DEDUP_REMOVED lines=14> */
.L_x_5022:
[----:B------:R0:W5:Y:S01]  /*8c80*/  LDG.E.128 R24, desc[UR36][R2.64] ;  /* 0x0000002402187981 */ /* 0x000162000c1e1d00 */
[----:B------:R-:W-:Y:S05]  /*8c90*/  BRA `(.L_x_5013) ;  /* 0x0000000800907947 */ /* 0x000fea0003800000 */
.L_x_5021:
        /* <DEDUP_REMOVED lines=28> */
.L_x_5024:
[----:B------:R-:W4:Y:S01]  /*8e60*/  LDG.E.U8 R2, desc[UR36][R2.64] ;  /* 0x0000002402027981 */ /* 0x000f22000c1e1100 */
[----:B------:R-:W-:Y:S01]  /*8e70*/  CS2R R26, SRZ ;  /* 0x00000000001a7805 */ /* 0x000fe2000001ff00 */
[C---:B----4-:R-:W-:Y:S02]  /*8e80*/  IMAD.SHL.U32 R0, R2.reuse, 0x2000000, RZ ;  /* 0x0200000002007824 */ /* 0x050fe400078e00ff */
        /* <DEDUP_REMOVED lines=10> */
[----:B------:R0:W1:Y:S02]  /*8f30*/  F2F.F64.F32 R24, R0 ;  /* 0x0000000000187310 */ /* 0x0000640000201800 */
[----:B01----:R-:W-:Y:S05]  /*8f40*/  BRA `(.L_x_5013) ;  /* 0x0000000400e47947 */ /* 0x003fea0003800000 */
.L_x_5023:
[----:B------:R-:W4:Y:S01]  /*8f50*/  LDG.E.U16 R0, desc[UR36][R2.64] ;  /* 0x0000002402007981 */ /* 0x000f22000c1e1500 */
[----:B------:R-:W-:Y:S01]  /*8f60*/  CS2R R26, SRZ ;  /* 0x00000000001a7805 */ /* 0x000fe2000001ff00 */
[----:B----4-:R-:W-:-:S04]  /*8f70*/  IMAD.U32 R0, R0, 0x10000, RZ ;  /* 0x0001000000007824 */ /* 0x010fc800078e00ff */
[----:B------:R-:W-:-:S04]  /*8f80*/  FMUL.FTZ R0, R0, 1 ;  /* 0x3f80000000007820 */ /* 0x000fc80000410000 */
[----:B------:R0:W1:Y:S02]  /*8f90*/  F2F.F64.F32 R24, R0 ;  /* 0x0000000000187310 */ /* 0x0000640000201800 */
[----:B01----:R-:W-:Y:S05]  /*8fa0*/  BRA `(.L_x_5013) ;  /* 0x0000000400cc7947 */ /* 0x003fea0003800000 */
.L_x_5020:
        /* <DEDUP_REMOVED lines=12> */
.L_x_5027:
        /* <DEDUP_REMOVED lines=22> */
.L_x_5029:
[----:B------:R-:W-:Y:S05]  /*91d0*/  BSYNC.RECONVERGENT B0 ;  /* 0x0000000000007941 */ /* 0x000fea0003800200 */
.L_x_5028:
[----:B------:R-:W-:Y:S01]  /*91e0*/  IMAD.SHL.U32 R0, R0, 0x100000, RZ ;  /* 0x0010000000007824 */ /* 0x000fe200078e00ff */
[----:B------:R-:W-:-:S04]  /*91f0*/  LEA R2, R2, 0x3b800000, 0x17 ;  /* 0x3b80000002027811 */ /* 0x000fc800078eb8ff */
[----:B------:R-:W-:-:S05]  /*9200*/  LOP3.LUT R0, R2, R0, R7, 0xfe, !PT ;  /* 0x0000000002007212 */ /* 0x000fca00078efe07 */
[----:B------:R-:W-:-:S04]  /*9210*/  FMUL.FTZ R0, R0, 1 ;  /* 0x3f80000000007820 */ /* 0x000fc80000410000 */
[----:B------:R0:W1:Y:S02]  /*9220*/  F2F.F64.F32 R24, R0 ;  /* 0x0000000000187310 */ /* 0x0000640000201800 */
[----:B01----:R-:W-:Y:S05]  /*9230*/  BRA `(.L_x_5013) ;  /* 0x0000000400287947 */ /* 0x003fea0003800000 */
.L_x_5026:
        /* <DEDUP_REMOVED lines=22> */
.L_x_5031:
[----:B------:R-:W-:Y:S05]  /*93a0*/  BSYNC.RECONVERGENT B0 ;  /* 0x0000000000007941 */ /* 0x000fea0003800200 */
.L_x_5030:
[----:B------:R-:W-:Y:S01]  /*93b0*/  IMAD.SHL.U32 R0, R0, 0x200000, RZ ;  /* 0x0020000000007824 */ /* 0x000fe200078e00ff */
[----:B------:R-:W-:-:S04]  /*93c0*/  LEA R2, R2, 0x37800000, 0x17 ;  /* 0x3780000002027811 */ /* 0x000fc800078eb8ff */
[----:B------:R-:W-:-:S05]  /*93d0*/  LOP3.LUT R0, R2, R0, R7, 0xfe, !PT ;  /* 0x0000000002007212 */ /* 0x000fca00078efe07 */
[----:B------:R-:W-:-:S04]  /*93e0*/  FMUL.FTZ R0, R0, 1 ;  /* 0x3f80000000007820 */ /* 0x000fc80000410000 */
[----:B------:R0:W1:Y:S02]  /*93f0*/  F2F.F64.F32 R24, R0 ;  /* 0x0000000000187310 */ /* 0x0000640000201800 */
[----:B01----:R-:W-:Y:S05]  /*9400*/  BRA `(.L_x_5013) ;  /* 0x0000000000b47947 */ /* 0x003fea0003800000 */
.L_x_5025:
        /* <DEDUP_REMOVED lines=17> */
[----:B------:R1:W4:Y:S02]  /*9520*/  @P0 F2F.F64.F32 R24, R0 ;  /* 0x0000000000180310 */ /* 0x0003240000201800 */
[----:B-1--4-:R-:W-:Y:S05]  /*9530*/  BRA `(.L_x_5013) ;  /* 0x0000000000687947 */ /* 0x012fea0003800000 */
.L_x_5012:
        /* <DEDUP_REMOVED lines=16> */
.L_x_5034:
[----:B------:R-:W-:Y:S02]  /*9640*/  CS2R R24, SRZ ;  /* 0x0000000000187805 */ /* 0x000fe4000001ff00 */
[----:B------:R-:W-:Y:S01]  /*9650*/  CS2R R26, SRZ ;  /* 0x00000000001a7805 */ /* 0x000fe2000001ff00 */
[----:B------:R-:W-:Y:S06]  /*9660*/  BRA `(.L_x_5013) ;  /* 0x00000000001c7947 */ /* 0x000fec0003800000 */
.L_x_5033:
[----:B------:R-:W4:Y:S01]  /*9670*/  LDG.E.64 R24, desc[UR36][R2.64] ;  /* 0x0000002402187981 */ /* 0x000f22000c1e1b00 */
[----:B------:R-:W-:Y:S01]  /*9680*/  CS2R R26, SRZ ;  /* 0x00000000001a7805 */ /* 0x000fe2000001ff00 */
[----:B----4-:R-:W1:Y:S02]  /*9690*/  I2F.F64.U64 R24, R24 ;  /* 0x0000001800187312 */ /* 0x010e640000301800 */
[----:B-1----:R-:W-:Y:S05]  /*96a0*/  BRA `(.L_x_5013) ;  /* 0x00000000000c7947 */ /* 0x002fea0003800000 */
.L_x_5032:
[----:B------:R-:W4:Y:S01]  /*96b0*/  LDG.E R2, desc[UR36][R2.64] ;  /* 0x0000002402027981 */ /* 0x000f22000c1e1900 */
[----:B------:R-:W-:Y:S01]  /*96c0*/  CS2R R26, SRZ ;  /* 0x00000000001a7805 */ /* 0x000fe2000001ff00 */
[----:B----4-:R1:W4:Y:S06]  /*96d0*/  I2F.F64.U32 R24, R2 ;  /* 0x0000000200187312 */ /* 0x01032c0000201800 */
.L_x_5013:
[----:B------:R-:W-:Y:S05]  /*96e0*/  BSYNC.RECONVERGENT B6 ;  /* 0x0000000000067941 */ /* 0x000fea0003800200 */
.L_x_5007:
        /* <DEDUP_REMOVED lines=21> */
.L_x_5039:
[----:B------:R-:W2:Y:S02]  /*9840*/  LDG.E.U8 R2, desc[UR36][R2.64] ;  /* 0x0000002402027981 */ /* 0x000ea4000c1e1100 */
[----:B--2---:R-:W-:-:S04]  /*9850*/  ISETP.NE.AND P0, PT, R2, RZ, PT ;  /* 0x000000ff0200720c */ /* 0x004fc80003f05270 */
[----:B------:R-:W-:Y:S01]  /*9860*/  P2R R42, PR, RZ, 0x1 ;  /* 0x00000001ff2a7803 */ /* 0x000fe20000000000 */
[----:B------:R-:W-:Y:S08]  /*9870*/  BRA `(.L_x_5041) ;  /* 0x0000000800947947 */ /* 0x000ff00003800000 */
.L_x_5038:
        /* <DEDUP_REMOVED lines=11> */
.L_x_5043:
[----:B------:R-:W2:Y:S02]  /*9930*/  LDG.E R2, desc[UR36][R2.64] ;  /* 0x0000002402027981 */ /* 0x000ea4000c1e1900 */
[----:B--2---:R-:W-:-:S04]  /*9940*/  ISETP.NE.AND P0, PT, R2, RZ, PT ;  /* 0x000000ff0200720c */ /* 0x004fc80003f05270 */
[----:B------:R-:W-:Y:S01]  /*9950*/  P2R R42, PR, RZ, 0x1 ;  /* 0x00000001ff2a7803 */ /* 0x000fe20000000000 */
[----:B------:R-:W-:Y:S08]  /*9960*/  BRA `(.L_x_5041) ;  /* 0x0000000800587947 */ /* 0x000ff00003800000 */
.L_x_5042:
[----:B------:R-:W2:Y:S02]  /*9970*/  LDG.E.U16 R2, desc[UR36][R2.64] ;  /* 0x0000002402027981 */ /* 0x000ea4000c1e1500 */
[----:B--2---:R-:W-:-:S04]  /*9980*/  ISETP.NE.AND P0, PT, R2, RZ, PT ;  /* 0x000000ff0200720c */ /* 0x004fc80003f05270 */
[----:B------:R-:W-:Y:S01]  /*9990*/  P2R R42, PR, RZ, 0x1 ;  /* 0x00000001ff2a7803 */ /* 0x000fe20000000000 */
[----:B------:R-:W-:Y:S08]  /*99a0*/  BRA `(.L_x_5041) ;  /* 0x0000000800487947 */ /* 0x000ff00003800000 */
.L_x_5037:
        /* <DEDUP_REMOVED lines=10> */
.L_x_5045:
[----:B------:R-:W2:Y:S02]  /*9a50*/  LDG.E.U16 R0, desc[UR36][R2.64] ;  /* 0x0000002402007981 */ /* 0x000ea4000c1e1500 */
[----:B--2---:R-:W-:-:S05]  /*9a60*/  HADD2.F32 R0, -RZ, R0.H0_H0 ;  /* 0x20000000ff007230 */ /* 0x004fca0000004100 */
[----:B------:R-:W-:-:S04]  /*9a70*/  FSETP.NEU.FTZ.AND P0, PT, R0, RZ, PT ;  /* 0x000000ff0000720b */ /* 0x000fc80003f1d000 */
[----:B------:R-:W-:Y:S01]  /*9a80*/  P2R R42, PR, RZ, 0x1 ;  /* 0x00000001ff2a7803 */ /* 0x000fe20000000000 */
[----:B------:R-:W-:Y:S08]  /*9a90*/  BRA `(.L_x_5041) ;  /* 0x00000008000c7947 */ /* 0x000ff00003800000 */
.L_x_5044:
        /* <DEDUP_REMOVED lines=12> */
.L_x_5047:
        /* <DEDUP_REMOVED lines=10> */
.L_x_5046:
[----:B------:R-:W2:Y:S02]  /*9c00*/  LDG.E.64 R2, desc[UR36][R2.64] ;  /* 0x0000002402027981 */ /* 0x000ea4000c1e1b00 */
[----:B--2---:R-:W0:Y:S02]  /*9c10*/  DSETP.NEU.AND P0, PT, R2, RZ, PT ;  /* 0x000000ff0200722a */ /* 0x004e240003f0d000 */
[----:B0-----:R-:W-:Y:S01]  /*9c20*/  P2R R42, PR, RZ, 0x1 ;  /* 0x00000001ff2a7803 */ /* 0x001fe20000000000 */
[----:B------:R-:W-:Y:S06]  /*9c30*/  BRA `(.L_x_5041) ;  /* 0x0000000400a47947 */ /* 0x000fec0003800000 */
.L_x_5036:
        /* <DEDUP_REMOVED lines=12> */
.L_x_5050:
        /* <DEDUP_REMOVED lines=9> */
.L_x_5049:
        /* <DEDUP_REMOVED lines=10> */
.L_x_5052:
        /* <DEDUP_REMOVED lines=12> */
.L_x_5051:
[----:B------:R-:W2:Y:S02]  /*9ef0*/  LDG.E.U16 R0, desc[UR36][R2.64] ;  /* 0x0000002402007981 */ /* 0x000ea4000c1e1500 */
[----:B--2---:R-:W-:-:S05]  /*9f00*/  IMAD.U32 R0, R0, 0x10000, RZ ;  /* 0x0001000000007824 */ /* 0x004fca00078e00ff */
[----:B------:R-:W-:-:S04]  /*9f10*/  FSETP.NEU.FTZ.AND P0, PT, R0, RZ, PT ;  /* 0x000000ff0000720b */ /* 0x000fc80003f1d000 */
[----:B------:R-:W-:Y:S01]  /*9f20*/  P2R R42, PR, RZ, 0x1 ;  /* 0x00000001ff2a7803 */ /* 0x000fe20000000000 */
[----:B------:R-:W-:Y:S08]  /*9f30*/  BRA `(.L_x_5041) ;  /* 0x0000000000e47947 */ /* 0x000ff00003800000 */
.L_x_5048:
        /* <DEDUP_REMOVED lines=12> */
.L_x_5055:
[----:B------:R-:W2:Y:S02]  /*a000*/  LDG.E.U8 R2, desc[UR36][R2.64] ;  /* 0x0000002402027981 */ /* 0x000ea4000c1e1100 */
[----:B--2---:R-:W-:-:S04]  /*a010*/  ISETP.NE.AND P0, PT, R2, RZ, PT ;  /* 0x000000ff0200720c */ /* 0x004fc80003f05270 */
[----:B------:R-:W-:Y:S01]  /*a020*/  P2R R42, PR, RZ, 0x1 ;  /* 0x00000001ff2a7803 */ /* 0x000fe20000000000 */
[----:B------:R-:W-:Y:S08]  /*a030*/  BRA `(.L_x_5041) ;  /* 0x0000000000a47947 */ /* 0x000ff00003800000 */
.L_x_5054:
[----:B------:R-:W2:Y:S02]  /*a040*/  LDG.E.U8 R2, desc[UR36][R2.64] ;  /* 0x0000002402027981 */ /* 0x000ea4000c1e1100 */
[----:B--2---:R-:W-:-:S04]  /*a050*/  ISETP.NE.AND P0, PT, R2, RZ, PT ;  /* 0x000000ff0200720c */ /* 0x004fc80003f05270 */
[----:B------:R-:W-:Y:S01]  /*a060*/  P2R R42, PR, RZ, 0x1 ;  /* 0x00000001ff2a7803 */ /* 0x000fe20000000000 */
[----:B------:R-:W-:Y:S08]  /*a070*/  BRA `(.L_x_5041) ;  /* 0x0000000000947947 */ /* 0x000ff00003800000 */
.L_x_5053:
        /* <DEDUP_REMOVED lines=10> */
.L_x_5040:
        /* <DEDUP_REMOVED lines=15> */
[----:B--2-45:R-:W-:Y:S05]  /*a210*/  CALL.ABS.NOINC R2 ;  /* 0x0000000002007343 */ /* 0x034fea0003c00000 */
.L_x_5058:
[----:B------:R-:W-:-:S04]  /*a220*/  PLOP3.LUT P0, PT, PT, PT, PT, 0x8, 0x80 ;  /* 0x000000000080781c */ /* 0x000fc80003f0e170 */
[----:B------:R-:W-:Y:S01]  /*a230*/  P2R R42, PR, RZ, 0x1 ;  /* 0x00000001ff2a7803 */ /* 0x000fe20000000000 */
[----:B------:R-:W-:Y:S08]  /*a240*/  BRA `(.L_x_5041) ;  /* 0x0000000000207947 */ /* 0x000ff00003800000 */
.L_x_5057:
[----:B------:R-:W2:Y:S02]  /*a250*/  LDG.E.64 R2, desc[UR36][R2.64] ;  /* 0x0000002402027981 */ /* 0x000ea4000c1e1b00 */
[----:B--2---:R-:W-:-:S04]  /*a260*/  ISETP.NE.U32.AND P0, PT, R2, RZ, PT ;  /* 0x000000ff0200720c */ /* 0x004fc80003f05070 */
[----:B------:R-:W-:-:S04]  /*a270*/  ISETP.NE.AND.EX P0, PT, R3, RZ, PT, P0 ;  /* 0x000000ff0300720c */ /* 0x000fc80003f05300 */
[----:B------:R-:W-:Y:S01]  /*a280*/  P2R R42, PR, RZ, 0x1 ;  /* 0x00000001ff2a7803 */ /* 0x000fe20000000000 */
[----:B------:R-:W-:Y:S08]  /*a290*/  BRA `(.L_x_5041) ;  /* 0x00000000000c7947 */ /* 0x000ff00003800000 */
.L_x_5056:
[----:B------:R-:W2:Y:S02]  /*a2a0*/  LDG.E R2, desc[UR36][R2.64] ;  /* 0x0000002402027981 */ /* 0x000ea4000c1e1900 */
[----:B--2---:R-:W-:-:S04]  /*a2b0*/  ISETP.NE.AND P0, PT, R2, RZ, PT ;  /* 0x000000ff0200720c */ /* 0x004fc80003f05270 */
[----:B------:R-:W-:-:S09]  /*a2c0*/  P2R R42, PR, RZ, 0x1 ;  /* 0x00000001ff2a7803 */ /* 0x000fd20000000000 */
.L_x_5041:
[----:B------:R-:W-:Y:S05]  /*a2d0*/  BSYNC.RECONVERGENT B6 ;  /* 0x0000000000067941 */ /* 0x000fea0003800200 */
.L_x_5035:
        /* <DEDUP_REMOVED lines=20> */
.L_x_5062:
[----:B------:R0:W5:Y:S01]  /*a420*/  LDG.E.U8 R4, desc[UR36][R2.64] ;  /* 0x0000002402047981 */ /* 0x000162000c1e1100 */
[----:B------:R-:W-:Y:S01]  /*a430*/  IMAD.MOV.U32 R5, RZ, RZ, RZ ;  /* 0x000000ffff057224 */ /* 0x000fe200078e00ff */
[----:B------:R-:W-:Y:S06]  /*a440*/  BRA `(.L_x_5064) ;  /* 0x0000000c00407947 */ /* 0x000fec0003800000 */
.L_x_5061:
        /* <DEDUP_REMOVED lines=8> */
.L_x_5066:
[----:B------:R-:W2:Y:S02]  /*a4d0*/  LDG.E R4, desc[UR36][R2.64] ;  /* 0x0000002402047981 */ /* 0x000ea4000c1e1900 */
[----:B--2---:R-:W-:Y:S01]  /*a4e0*/  SHF.R.S32.HI R5, RZ, 0x1f, R4 ;  /* 0x0000001fff057819 */ /* 0x004fe20000011404 */
[----:B------:R-:W-:Y:S06]  /*a4f0*/  BRA `(.L_x_5064) ;  /* 0x0000000c00147947 */ /* 0x000fec0003800000 */
.L_x_5065:
[----:B------:R-:W2:Y:S02]  /*a500*/  LDG.E.S16 R4, desc[UR36][R2.64] ;  /* 0x0000002402047981 */ /* 0x000ea4000c1e1700 */
[----:B--2---:R-:W-:Y:S01]  /*a510*/  SHF.R.S32.HI R5, RZ, 0x1f, R4 ;  /* 0x0000001fff057819 */ /* 0x004fe20000011404 */
[----:B------:R-:W-:Y:S06]  /*a520*/  BRA `(.L_x_5064) ;  /* 0x0000000c00087947 */ /* 0x000fec0003800000 */
.L_x_5060:
        /* <DEDUP_REMOVED lines=9> */
.L_x_5068:
[----:B------:R-:W2:Y:S02]  /*a5c0*/  LDG.E.U16 R2, desc[UR36][R2.64] ;  /* 0x0000002402027981 */ /* 0x000ea4000c1e1500 */
[----:B--2---:R-:W-:-:S06]  /*a5d0*/  HADD2.F32 R4, -RZ, R2.H0_H0 ;  /* 0x20000002ff047230 */ /* 0x004fcc0000004100 */
[----:B------:R-:W0:Y:S02]  /*a5e0*/  F2I.S64.TRUNC R4, R4 ;  /* 0x0000000400047311 */ /* 0x000e24000020d900 */
[----:B0-----:R-:W-:Y:S05]  /*a5f0*/  BRA `(.L_x_5064) ;  /* 0x0000000800d47947 */ /* 0x001fea0003800000 */
.L_x_5067:
        /* <DEDUP_REMOVED lines=9> */
.L_x_5070:
[----:B------:R-:W2:Y:S02]  /*a690*/  LDG.E.U16 R2, desc[UR36][R2.64] ;  /* 0x0000002402027981 */ /* 0x000ea4000c1e1500 */
[----:B--2---:R-:W-:-:S06]  /*a6a0*/  HADD2.F32 R4, -RZ, R2.H0_H0 ;  /* 0x20000002ff047230 */ /* 0x004fcc0000004100 */
[----:B------:R-:W0:Y:S02]  /*a6b0*/  F2I.S64.TRUNC R4, R4 ;  /* 0x0000000400047311 */ /* 0x000e24000020d900 */
[----:B0-----:R-:W-:Y:S05]  /*a6c0*/  BRA `(.L_x_5064) ;  /* 0x0000000800a07947 */ /* 0x001fea0003800000 */
.L_x_5069:
[----:B------:R-:W2:Y:S02]  /*a6d0*/  LDG.E.64 R2, desc[UR36][R2.64] ;  /* 0x0000002402027981 */ /* 0x000ea4000c1e1b00 */
[----:B--2---:R0:W1:Y:S02]  /*a6e0*/  F2I.S64.F64.TRUNC R4, R2 ;  /* 0x0000000200047311 */ /* 0x004064000030d900 */
[----:B01----:R-:W-:Y:S05]  /*a6f0*/  BRA `(.L_x_5064) ;  /* 0x0000000800947947 */ /* 0x003fea0003800000 */
.L_x_5059:
        /* <DEDUP_REMOVED lines=13> */
.L_x_5073:
[----:B------:R-:W2:Y:S02]  /*a7d0*/  LDG.E.64 R2, desc[UR36][R2.64] ;  /* 0x0000002402027981 */ /* 0x000ea4000c1e1b00 */
[----:B--2---:R0:W1:Y:S02]  /*a7e0*/  F2I.S64.F64.TRUNC R4, R2 ;  /* 0x0000000200047311 */ /* 0x004064000030d900 */
[----:B01----:R-:W-:Y:S05]  /*a7f0*/  BRA `(.L_x_5064) ;  /* 0x0000000800547947 */ /* 0x003fea0003800000 */
.L_x_5072:
        /* <DEDUP_REMOVED lines=26> */
.L_x_5075:
        /* <DEDUP_REMOVED lines=13> */
.L_x_5074:
[----:B------:R-:W2:Y:S02]  /*aa70*/  LDG.E.U16 R4, desc[UR36][R2.64] ;  /* 0x0000002402047981 */ /* 0x000ea4000c1e1500 */
[----:B--2---:R-:W-:-:S06]  /*aa80*/  IMAD.U32 R4, R4, 0x10000, RZ ;  /* 0x0001000004047824 */ /* 0x004fcc00078e00ff */
[----:B------:R-:W0:Y:S02]  /*aa90*/  F2I.S64.TRUNC R4, R4 ;  /* 0x0000000400047311 */ /* 0x000e24000020d900 */
[----:B0-----:R-:W-:Y:S05]  /*aaa0*/  BRA `(.L_x_5064) ;  /* 0x0000000400a87947 */ /* 0x001fea0003800000 */
.L_x_5071:
        /* <DEDUP_REMOVED lines=11> */
.L_x_5078:
        /* <DEDUP_REMOVED lines=21> */
.L_x_5082:
[----:B------:R-:W-:Y:S05]  /*acb0*/  BSYNC.RECONVERGENT B1 ;  /* 0x0000000000017941 */ /* 0x000fea0003800200 */
.L_x_5081:
[----:B------:R-:W-:Y:S01]  /*acc0*/  IMAD.SHL.U32 R0, R0, 0x100000, RZ ;  /* 0x0010000000007824 */ /* 0x000fe200078e00ff */
[----:B------:R-:W-:-:S04]  /*acd0*/  LEA R2, R2, 0x3b800000, 0x17 ;  /* 0x3b80000002027811 */ /* 0x000fc800078eb8ff */
[----:B------:R-:W-:-:S07]  /*ace0*/  LOP3.LUT R4, R2, R0, R7, 0xfe, !PT ;  /* 0x0000000002047212 */ /* 0x000fce00078efe07 */
.L_x_5080:
[----:B------:R-:W-:Y:S05]  /*acf0*/  BSYNC.RECONVERGENT B0 ;  /* 0x0000000000007941 */ /* 0x000fea0003800200 */
.L_x_5079:
[----:B------:R-:W0:Y:S02]  /*ad00*/  F2I.S64.TRUNC R4, R4 ;  /* 0x0000000400047311 */ /* 0x000e24000020d900 */
[----:B0-----:R-:W-:Y:S05]  /*ad10*/  BRA `(.L_x_5064) ;  /* 0x00000004000c7947 */ /* 0x001fea0003800000 */
.L_x_5077:
        /* <DEDUP_REMOVED lines=21> */
.L_x_5086:
[----:B------:R-:W-:Y:S05]  /*ae70*/  BSYNC.RECONVERGENT B1 ;  /* 0x0000000000017941 */ /* 0x000fea0003800200 */
.L_x_5085:
[----:B------:R-:W-:Y:S01]  /*ae80*/  IMAD.SHL.U32 R0, R0, 0x200000, RZ ;  /* 0x0020000000007824 */ /* 0x000fe200078e00ff */
[----:B------:R-:W-:-:S04]  /*ae90*/  LEA R2, R2, 0x37800000, 0x17 ;  /* 0x3780000002027811 */ /* 0x000fc800078eb8ff */
[----:B------:R-:W-:-:S07]  /*aea0*/  LOP3.LUT R4, R2, R0, R7, 0xfe, !PT ;  /* 0x0000000002047212 */ /* 0x000fce00078efe07 */
.L_x_5084:
[----:B------:R-:W-:Y:S05]  /*aeb0*/  BSYNC.RECONVERGENT B0 ;  /* 0x0000000000007941 */ /* 0x000fea0003800200 */
.L_x_5083:
[----:B------:R-:W0:Y:S02]  /*aec0*/  F2I.S64.TRUNC R4, R4 ;  /* 0x0000000400047311 */ /* 0x000e24000020d900 */
[----:B0-----:R-:W-:Y:S05]  /*aed0*/  BRA `(.L_x_5064) ;  /* 0x00000000009c7947 */ /* 0x001fea0003800000 */
.L_x_5076:
        /* <DEDUP_REMOVED lines=14> */
.L_x_5090:
[----:B------:R-:W-:Y:S05]  /*afc0*/  BSYNC.RECONVERGENT B0 ;  /* 0x0000000000007941 */ /* 0x000fea0003800200 */
.L_x_5089:
[----:B------:R-:W0:Y:S02]  /*afd0*/  F2I.S64.TRUNC R4, R4 ;  /* 0x0000000400047311 */ /* 0x000e24000020d900 */
[----:B0-----:R-:W-:Y:S05]  /*afe0*/  BRA `(.L_x_5064) ;  /* 0x0000000000587947 */ /* 0x001fea0003800000 */
.L_x_5063:
        /* <DEDUP_REMOVED lines=16> */
.L_x_5091:
[----:B------:R-:W-:Y:S01]  /*b0f0*/  CS2R R4, SRZ ;  /* 0x0000000000047805 */ /* 0x000fe2000001ff00 */
[----:B------:R-:W-:Y:S06]  /*b100*/  BRA `(.L_x_5064) ;  /* 0x0000000000107947 */ /* 0x000fec0003800000 */
.L_x_5088:
[----:B------:R0:W5:Y:S01]  /*b110*/  LDG.E.64 R4, desc[UR36][R2.64] ;  /* 0x0000002402047981 */ /* 0x000162000c1e1b00 */
[----:B------:R-:W-:Y:S05]  /*b120*/  BRA `(.L_x_5064) ;  /* 0x0000000000087947 */ /* 0x000fea0003800000 */
.L_x_5087:
[----:B------:R2:W5:Y:S01]  /*b130*/  LDG.E R4, desc[UR36][R2.64] ;  /* 0x0000002402047981 */ /* 0x000562000c1e1900 */
[----:B------:R-:W-:-:S07]  /*b140*/  IMAD.MOV.U32 R5, RZ, RZ, RZ ;  /* 0x000000ffff057224 */ /* 0x000fce00078e00ff */
.L_x_5064:
[----:B------:R-:W-:-:S04]  /*b150*/  ISETP.NE.AND P0, PT, R42, RZ, PT ;  /* 0x000000ff2a00720c */ /* 0x000fc80003f05270 */
[----:B------:R-:W-:-:S13]  /*b160*/  PLOP3.LUT P0, PT, P0, PT, PT, 0x8, 0x80 ;  /* 0x000000000080781c */ /* 0x000fda000070e170 */
.L_x_5006:
[----:B------:R-:W-:Y:S05]  /*b170*/  BSYNC.RECONVERGENT B7 ;  /* 0x0000000000077941 */ /* 0x000fea0003800200 */
.L_x_5005:
[----:B------:R-:W3:Y:S01]  /*b180*/  S2R R42, SR_CTAID.X ;  /* 0x00000000002a7919 */ /* 0x000ee20000002500 */
[----:B------:R-:W3:Y:S01]  /*b190*/  LDC R41, c[0x0][0x380] ;  /* 0x0000e000ff297b82 */ /* 0x000ee20000000800 */
[----:B012---:R-:W-:Y:S01]  /*b1a0*/  VIADD R2, R40, 0x80 ;  /* 0x0000008028027836 */ /* 0x007fe20000000000 */
[----:B------:R-:W-:Y:S01]  /*b1b0*/  ISETP.NE.AND P1, PT, R44, RZ, PT ;  /* 0x000000ff2c00720c */ /* 0x000fe20003f25270 */
[C---:B------:R-:W-:Y:S01]  /*b1c0*/  VIADD R3, R40.reuse, 0x100 ;  /* 0x0000010028037836 */ /* 0x040fe20000000000 */
[----:B------:R-:W-:Y:S01]  /*b1d0*/  ISETP.NE.AND P2, PT, R43, RZ, PT ;  /* 0x000000ff2b00720c */ /* 0x000fe20003f45270 */
[----:B------:R-:W-:Y:S01]  /*b1e0*/  VIADD R0, R40, 0x180 ;  /* 0x0000018028007836 */ /* 0x000fe20000000000 */
[----:B------:R-:W-:-:S13]  /*b1f0*/  ISETP.NE.AND P5, PT, R45, RZ, PT ;  /* 0x000000ff2d00720c */ /* 0x000fda0003fa5270 */
[----:B------:R-:W0:Y:S01]  /*b200*/  @!P5 LDC.64 R12, c[0x0][0x388] ;  /* 0x0000e200ff0cdb82 */ /* 0x000e220000000a00 */
[----:B---3--:R-:W-:-:S05]  /*b210*/  IMAD R41, R42, -0x200, R41 ;  /* 0xfffffe002a297824 */ /* 0x008fca00078e0229 */
[-C--:B------:R-:W-:Y:S02]  /*b220*/  ISETP.GE.OR P1, PT, R2, R41.reuse, P1 ;  /* 0x000000290200720c */ /* 0x080fe40000f26670 */
[-C--:B------:R-:W-:Y:S02]  /*b230*/  ISETP.GE.OR P2, PT, R3, R41.reuse, P2 ;  /* 0x000000290300720c */ /* 0x080fe40001746670 */
[-C--:B------:R-:W-:Y:S02]  /*b240*/  ISETP.GE.OR P0, PT, R0, R41.reuse, P0 ;  /* 0x000000290000720c */ /* 0x080fe40000706670 */
[----:B------:R-:W-:-:S04]  /*b250*/  ISETP.GE.AND P4, PT, R2, R41, PT ;  /* 0x000000290200720c */ /* 0x000fc80003f86270 */
[----:B-----5:R-:W-:Y:S02]  /*b260*/  FSEL R34, R34, RZ, !P4 ;  /* 0x000000ff22227208 */ /* 0x020fe40006000000 */
[----:B------:R-:W-:Y:S01]  /*b270*/  FSEL R35, R35, RZ, !P4 ;  /* 0x000000ff23237208 */ /* 0x000fe20006000000 */
[----:B------:R-:W1:Y:S01]  /*b280*/  @!P1 LDC.64 R10, c[0x0][0x388] ;  /* 0x0000e200ff0a9b82 */ /* 0x000e620000000a00 */
[----:B------:R-:W-:Y:S02]  /*b290*/  FSEL R32, R32, RZ, !P4 ;  /* 0x000000ff20207208 */ /* 0x000fe40006000000 */
[----:B------:R-:W-:Y:S02]  /*b2a0*/  FSEL R33, R33, RZ, !P4 ;  /* 0x000000ff21217208 */ /* 0x000fe40006000000 */
[----:B------:R-:W-:-:S03]  /*b2b0*/  ISETP.GE.AND P4, PT, R0, R41, PT ;  /* 0x000000290000720c */ /* 0x000fc60003f86270 */
[----:B------:R-:W2:Y:S01]  /*b2c0*/  @!P2 LDC.64 R8, c[0x0][0x388] ;  /* 0x0000e200ff08ab82 */ /* 0x000ea20000000a00 */
[----:B----4-:R-:W-:Y:S02]  /*b2d0*/  FSEL R24, R24, RZ, !P4 ;  /* 0x000000ff18187208 */ /* 0x010fe40006000000 */
[----:B------:R-:W-:Y:S02]  /*b2e0*/  FSEL R25, R25, RZ, !P4 ;  /* 0x000000ff19197208 */ /* 0x000fe40006000000 */
[----:B------:R-:W-:Y:S02]  /*b2f0*/  FSEL R26, R26, RZ, !P4 ;  /* 0x000000ff1a1a7208 */ /* 0x000fe40006000000 */
[----:B------:R-:W-:Y:S01]  /*b300*/  FSEL R27, R27, RZ, !P4 ;  /* 0x000000ff1b1b7208 */ /* 0x000fe20006000000 */
[----:B------:R-:W3:Y:S01]  /*b310*/  @!P0 LDC.64 R6, c[0x0][0x388] ;  /* 0x0000e200ff068b82 */ /* 0x000ee20000000a00 */
[----:B-1----:R-:W-:-:S04]  /*b320*/  @!P1 LEA R10, P3, R36, R10, 0x4 ;  /* 0x0000000a240a9211 */ /* 0x002fc800078620ff */
[----:B------:R-:W-:Y:S02]  /*b330*/  @!P1 LEA.HI.X R11, R36, R11, R37, 0x4, P3 ;  /* 0x0000000b240b9211 */ /* 0x000fe400018f2425 */
[----:B--2---:R-:W-:-:S03]  /*b340*/  @!P2 LEA R8, P3, R22, R8, 0x4 ;  /* 0x000000081608a211 */ /* 0x004fc600078620ff */
[----:B------:R1:W5:Y:S01]  /*b350*/  @!P1 LDG.E.128 R32, desc[UR36][R10.64] ;  /* 0x000000240a209981 */ /* 0x000362000c1e1d00 */
[----:B------:R-:W-:Y:S02]  /*b360*/  @!P2 LEA.HI.X R9, R22, R9, R23, 0x4, P3 ;  /* 0x000000091609a211 */ /* 0x000fe400018f2417 */
[----:B------:R-:W2:Y:S01]  /*b370*/  LDC.U8 R22, c[0x0][0x3cc] ;  /* 0x0000f300ff167b82 */ /* 0x000ea20000000000 */
[----:B---3--:R-:W-:-:S04]  /*b380*/  @!P0 LEA R6, P3, R4, R6, 0x4 ;  /* 0x0000000604068211 */ /* 0x008fc800078620ff */
[----:B------:R-:W-:Y:S02]  /*b390*/  @!P0 LEA.HI.X R7, R4, R7, R5, 0x4, P3 ;  /* 0x0000000704078211 */ /* 0x000fe400018f2405 */
[----:B------:R-:W-:-:S03]  /*b3a0*/  ISETP.GE.AND P3, PT, R3, R41, PT ;  /* 0x000000290300720c */ /* 0x000fc60003f66270 */
[----:B------:R1:W5:Y:S01]  /*b3b0*/  @!P0 LDG.E.128 R24, desc[UR36][R6.64] ;  /* 0x0000002406188981 */ /* 0x000362000c1e1d00 */
[----:B------:R-:W-:Y:S02]  /*b3c0*/  FSEL R30, R30, RZ, !P3 ;  /* 0x000000ff1e1e7208 */ /* 0x000fe40005800000 */
[----:B------:R-:W-:Y:S02]  /*b3d0*/  FSEL R31, R31, RZ, !P3 ;  /* 0x000000ff1f1f7208 */ /* 0x000fe40005800000 */
[----:B------:R-:W-:Y:S02]  /*b3e0*/  FSEL R28, R28, RZ, !P3 ;  /* 0x000000ff1c1c7208 */ /* 0x000fe40005800000 */
[----:B------:R-:W-:Y:S02]  /*b3f0*/  FSEL R29, R29, RZ, !P3 ;  /* 0x000000ff1d1d7208 */ /* 0x000fe40005800000 */
[----:B0-----:R-:W-:-:S04]  /*b400*/  @!P5 LEA R12, P3, R38, R12, 0x4 ;  /* 0x0000000c260cd211 */ /* 0x001fc800078620ff */
[----:B------:R-:W-:Y:S01]  /*b410*/  @!P5 LEA.HI.X R13, R38, R13, R39, 0x4, P3 ;  /* 0x0000000d260dd211 */ /* 0x000fe200018f2427 */
[----:B------:R1:W5:Y:S04]  /*b420*/  @!P2 LDG.E.128 R28, desc[UR36][R8.64] ;  /* 0x00000024081ca981 */ /* 0x000368000c1e1d00 */
[----:B------:R1:W5:Y:S01]  /*b430*/  @!P5 LDG.E.128 R16, desc[UR36][R12.64] ;  /* 0x000000240c10d981 */ /* 0x000362000c1e1d00 */
[----:B------:R-:W-:Y:S01]  /*b440*/  ISETP.GE.AND P0, PT, R40, R41, PT ;  /* 0x000000292800720c */ /* 0x000fe20003f06270 */
[----:B------:R-:W-:Y:S04]  /*b450*/  BSSY.RECONVERGENT B7, `(.L_x_5092) ;  /* 0x0000414000077945 */ /* 0x000fe80003800200 */
[----:B------:R-:W-:Y:S08]  /*b460*/  BSSY.RELIABLE B6, `(.L_x_5093) ;  /* 0x00002c0000067945 */ /* 0x000ff00003800100 */
[----:B-1----:R-:W-:Y:S05]  /*b470*/  @P0 BRA `(.L_x_5094) ;  /* 0x0000002800ec0947 */ /* 0x002fea0003800000 */
[----:B------:R-:W0:Y:S01]  /*b480*/  LDCU UR4, c[0x0][0x3d0] ;  /* 0x00007a00ff0477ac */ /* 0x000e220008000800 */
[----:B------:R-:W1:Y:S01]  /*b490*/  LDC.64 R4, c[0x0][0x398] ;  /* 0x0000e600ff047b82 */ /* 0x000e620000000a00 */
[----:B------:R-:W-:Y:S01]  /*b4a0*/  IMAD R0, R42, 0x200, R40 ;  /* 0x000002002a007824 */ /* 0x000fe200078e0228 */
[----:B--2---:R-:W-:-:S03]  /*b4b0*/  PRMT R6, R22, 0x9910, RZ ;  /* 0x0000991016067816 */ /* 0x004fc600000000ff */
        /* <DEDUP_REMOVED lines=14> */
[----:B-----5:R-:W0:Y:S01]  /*b5a0*/  F2I.F64.TRUNC R17, R16 ;  /* 0x0000001000117311 */ /* 0x020e22000030d100 */
[----:B------:R-:W-:Y:S01]  /*b5b0*/  IMAD.MOV.U32 R40, RZ, RZ, R2 ;  /* 0x000000ffff287224 */ /* 0x000fe200078e0002 */
[----:B0-----:R0:W-:Y:S01]  /*b5c0*/  STG.E.U8 desc[UR36][R4.64], R17 ;  /* 0x0000001104007986 */ /* 0x0011e2000c101124 */
[----:B------:R-:W-:Y:S05]  /*b5d0*/  BRA `(.L_x_5100) ;  /* 0x0000001400407947 */ /* 0x000fea0003800000 */
.L_x_5098:
[----:B-----5:R-:W0:Y:S01]  /*b5e0*/  F2I.S64.F64.TRUNC R16, R16 ;  /* 0x0000001000107311 */ /* 0x020e22000030d900 */
[----:B------:R-:W-:Y:S02]  /*b5f0*/  IMAD.MOV.U32 R40, RZ, RZ, R2 ;  /* 0x000000ffff287224 */ /* 0x000fe400078e0002 */
[----:B0-----:R-:W-:-:S05]  /*b600*/  IMAD.MOV.U32 R3, RZ, RZ, R16 ;  /* 0x000000ffff037224 */ /* 0x001fca00078e0010 */
[----:B------:R1:W-:Y:S01]  /*b610*/  STG.E.U8 desc[UR36][R4.64], R3 ;  /* 0x0000000304007986 */ /* 0x0003e2000c101124 */
[----:B------:R-:W-:Y:S05]  /*b620*/  BRA `(.L_x_5100) ;  /* 0x00000014002c7947 */ /* 0x000fea0003800000 */
.L_x_5097:
[----:B------:R-:W-:-:S13]  /*b630*/  ISETP.NE.AND P0, PT, R0, 0x2, PT ;  /* 0x000000020000780c */ /* 0x000fda0003f05270 */
[----:B------:R-:W-:Y:S05]  /*b640*/  @!P0 BRA `(.L_x_5101) ;  /* 0x0000000000308947 */ /* 0x000fea0003800000 */
[----:B------:R-:W-:-:S13]  /*b650*/  ISETP.NE.AND P0, PT, R0, 0x3, PT ;  /* 0x000000030000780c */ /* 0x000fda0003f05270 */
[----:B------:R-:W-:Y:S05]  /*b660*/  @!P0 BRA `(.L_x_5102) ;  /* 0x0000000000188947 */ /* 0x000fea0003800000 */
[----:B------:R-:W-:-:S13]  /*b670*/  ISETP.NE.AND P0, PT, R0, 0x4, PT ;  /* 0x000000040000780c */ /* 0x000fda0003f05270 */
[----:B------:R-:W-:Y:S05]  /*b680*/  @P0 BRA `(.L_x_5099) ;  /* 0x00000010004c0947 */ /* 0x000fea0003800000 */
[----:B-----5:R-:W0:Y:S01]  /*b690*/  F2I.S64.F64.TRUNC R16, R16 ;  /* 0x0000001000107311 */ /* 0x020e22000030d900 */
[----:B------:R-:W-:Y:S01]  /*b6a0*/  IMAD.MOV.U32 R40, RZ, RZ, R2 ;  /* 0x000000ffff287224 */ /* 0x000fe200078e0002 */
[----:B0-----:R3:W-:Y:S01]  /*b6b0*/  STG.E.64 desc[UR36][R4.64], R16 ;  /* 0x0000001004007986 */ /* 0x0017e2000c101b24 */
[----:B------:R-:W-:Y:S05]  /*b6c0*/  BRA `(.L_x_5100) ;  /* 0x0000001400047947 */ /* 0x000fea0003800000 */
.L_x_5102:
[----:B-----5:R-:W0:Y:S01]  /*b6d0*/  F2I.F64.TRUNC R17, R16 ;  /* 0x0000001000117311 */ /* 0x020e22000030d100 */
[----:B------:R-:W-:Y:S01]  /*b6e0*/  IMAD.MOV.U32 R40, RZ, RZ, R2 ;  /* 0x000000ffff287224 */ /* 0x000fe200078e0002 */
[----:B0-----:R4:W-:Y:S01]  /*b6f0*/  STG.E desc[UR36][R4.64], R17 ;  /* 0x0000001104007986 */ /* 0x0019e2000c101924 */
[----:B------:R-:W-:Y:S05]  /*b700*/  BRA `(.L_x_5100) ;  /* 0x0000001000f47947 */ /* 0x000fea0003800000 */
.L_x_5101:
[----:B-----5:R-:W0:Y:S01]  /*b710*/  F2I.F64.TRUNC R17, R16 ;  /* 0x0000001000117311 */ /* 0x020e22000030d100 */
[----:B------:R-:W-:Y:S01]  /*b720*/  IMAD.MOV.U32 R40, RZ, RZ, R2 ;  /* 0x000000ffff287224 */ /* 0x000fe200078e0002 */
[----:B0-----:R2:W-:Y:S01]  /*b730*/  STG.E.U16 desc[UR36][R4.64], R17 ;  /* 0x0000001104007986 */ /* 0x0015e2000c101524 */
[----:B------:R-:W-:Y:S05]  /*b740*/  BRA `(.L_x_5100) ;  /* 0x0000001000e47947 */ /* 0x000fea0003800000 */
.L_x_5096:
[----:B------:R-:W-:-:S13]  /*b750*/  ISETP.GT.AND P0, PT, R0, 0x6, PT ;  /* 0x000000060000780c */ /* 0x000fda0003f04270 */
[----:B------:R-:W-:Y:S05]  /*b760*/  @P0 BRA `(.L_x_5103) ;  /* 0x0000000000740947 */ /* 0x000fea0003800000 */
[----:B------:R-:W-:-:S13]  /*b770*/  ISETP.NE.AND P0, PT, R0, 0x5, PT ;  /* 0x000000050000780c */ /* 0x000fda0003f05270 */
[----:B------:R-:W-:Y:S05]  /*b780*/  @!P0 BRA `(.L_x_5104) ;  /* 0x0000000000388947 */ /* 0x000fea0003800000 */
[----:B------:R-:W-:-:S13]  /*b790*/  ISETP.NE.AND P0, PT, R0, 0x6, PT ;  /* 0x000000060000780c */ /* 0x000fda0003f05270 */
[----:B------:R-:W-:Y:S05]  /*b7a0*/  @P0 BRA `(.L_x_5099) ;  /* 0x0000001000040947 */ /* 0x000fea0003800000 */
        /* <DEDUP_REMOVED lines=8> */
[----:B------:R-:W-:Y:S02]  /*b830*/  IMAD.MOV.U32 R40, RZ, RZ, R2 ;  /* 0x000000ffff287224 */ /* 0x000fe400078e0002 */
[----:B0-----:R-:W-:-:S05]  /*b840*/  @!P0 FMUL R3, R3, 1.175494350822287508e-38 ;  /* 0x0080000003038820 */ /* 0x001fca0000400000 */
[----:B------:R0:W-:Y:S01]  /*b850*/  STG.E desc[UR36][R4.64], R3 ;  /* 0x0000000304007986 */ /* 0x0001e2000c101924 */
[----:B------:R-:W-:Y:S05]  /*b860*/  BRA `(.L_x_5100) ;  /* 0x00000010009c7947 */ /* 0x000fea0003800000 */
.L_x_5104:
        /* <DEDUP_REMOVED lines=10> */
[----:B------:R-:W-:-:S05]  /*b910*/  F2FP.F16.F32.PACK_AB R0, RZ, R0 ;  /* 0x00000000ff00723e */ /* 0x000fca00000000ff */
[----:B------:R0:W-:Y:S01]  /*b920*/  STG.E.U16 desc[UR36][R4.64], R0 ;  /* 0x0000000004007986 */ /* 0x0001e2000c101524 */
[----:B------:R-:W-:Y:S05]  /*b930*/  BRA `(.L_x_5100) ;  /* 0x0000001000687947 */ /* 0x000fea0003800000 */
.L_x_5103:
[----:B------:R-:W-:-:S13]  /*b940*/  ISETP.NE.AND P0, PT, R0, 0x7, PT ;  /* 0x000000070000780c */ /* 0x000fda0003f05270 */
[----:B------:R-:W-:Y:S05]  /*b950*/  @!P0 BRA `(.L_x_5105) ;  /* 0x0000000000cc8947 */ /* 0x000fea0003800000 */
        /* <DEDUP_REMOVED lines=13> */
[----:B0-----:R-:W-:-:S15]  /*ba30*/  @!P1 FMUL R6, R6, 1.175494350822287508e-38 ;  /* 0x0080000006069820 */ /* 0x001fde0000400000 */
[----:B------:R-:W-:-:S15]  /*ba40*/  NOP ;  /* 0x0000000000007918 */ /* 0x000fde0000000000 */
[----:B------:R-:W-:-:S15]  /*ba50*/  NOP ;  /* 0x0000000000007918 */ /* 0x000fde0000000000 */
[----:B------:R-:W-:-:S15]  /*ba60*/  NOP ;  /* 0x0000000000007918 */ /* 0x000fde0000000000 */
[----:B------:R-:W-:-:S01]  /*ba70*/  NOP ;  /* 0x0000000000007918 */ /* 0x000fc20000000000 */
        /* <DEDUP_REMOVED lines=9> */
.L_x_5106:
        /* <DEDUP_REMOVED lines=24> */
.L_x_5105:
[----:B-----5:R0:W-:Y:S01]  /*bc90*/  STG.E.64 desc[UR36][R4.64], R16 ;  /* 0x0000001004007986 */ /* 0x0201e2000c101b24 */
[----:B------:R-:W-:Y:S01]  /*bca0*/  IMAD.MOV.U32 R40, RZ, RZ, R2 ;  /* 0x000000ffff287224 */ /* 0x000fe200078e0002 */
[----:B------:R-:W-:Y:S06]  /*bcb0*/  BRA `(.L_x_5100) ;  /* 0x0000000c00887947 */ /* 0x000fec0003800000 */
.L_x_5095:
        /* <DEDUP_REMOVED lines=8> */
[----:B-----5:R-:W0:Y:S01]  /*bd40*/  DSETP.NEU.AND P0, PT, R18, RZ, PT ;  /* 0x000000ff1200722a */ /* 0x020e220003f0d000 */
[----:B------:R-:W-:-:S15]  /*bd50*/  IMAD.MOV.U32 R40, RZ, RZ, R2 ;  /* 0x000000ffff287224 */ /* 0x000fde00078e0002 */
[----:B------:R-:W-:-:S15]  /*bd60*/  NOP ;  /* 0x0000000000007918 */ /* 0x000fde0000000000 */
[----:B------:R-:W-:-:S15]  /*bd70*/  NOP ;  /* 0x0000000000007918 */ /* 0x000fde0000000000 */
[----:B------:R-:W-:-:S15]  /*bd80*/  NOP ;  /* 0x0000000000007918 */ /* 0x000fde0000000000 */
[----:B------:R-:W-:-:S03]  /*bd90*/  NOP ;  /* 0x0000000000007918 */ /* 0x000fc60000000000 */
[----:B0-----:R-:W0:Y:S02]  /*bda0*/  DSETP.NEU.OR P0, PT, R16, RZ, P0 ;  /* 0x000000ff1000722a */ /* 0x001e24000070d400 */
[----:B0-----:R-:W-:-:S05]  /*bdb0*/  SEL R3, RZ, 0x1, !P0 ;  /* 0x00000001ff037807 */ /* 0x001fca0004000000 */
[----:B------:R0:W-:Y:S01]  /*bdc0*/  STG.E.U8 desc[UR36][R4.64], R3 ;  /* 0x0000000304007986 */ /* 0x0001e2000c101124 */
[----:B------:R-:W-:Y:S05]  /*bdd0*/  BRA `(.L_x_5100) ;  /* 0x0000000c00407947 */ /* 0x000fea0003800000 */
.L_x_5109:
[----:B-----5:R0:W-:Y:S01]  /*bde0*/  STG.E.128 desc[UR36][R4.64], R16 ;  /* 0x0000001004007986 */ /* 0x0201e2000c101d24 */
[----:B------:R-:W-:Y:S01]  /*bdf0*/  IMAD.MOV.U32 R40, RZ, RZ, R2 ;  /* 0x000000ffff287224 */ /* 0x000fe200078e0002 */
[----:B------:R-:W-:Y:S06]  /*be00*/  BRA `(.L_x_5100) ;  /* 0x0000000c00347947 */ /* 0x000fec0003800000 */
.L_x_5108:
        /* <DEDUP_REMOVED lines=27> */
.L_x_5113:
[----:B------:R-:W-:Y:S05]  /*bfc0*/  BSYNC.RECONVERGENT B0 ;  /* 0x0000000000007941 */ /* 0x000fea0003800200 */
.L_x_5112:
[----:B------:R-:W-:Y:S01]  /*bfd0*/  LOP3.LUT R7, R0, 0x80, R7, 0xf8, !PT ;  /* 0x0000008000077812 */ /* 0x000fe200078ef807 */
[----:B------:R-:W-:-:S04]  /*bfe0*/  IMAD.MOV.U32 R40, RZ, RZ, R2 ;  /* 0x000000ffff287224 */ /* 0x000fc800078e0002 */
[----:B------:R0:W-:Y:S01]  /*bff0*/  STG.E.U8 desc[UR36][R4.64], R7 ;  /* 0x0000000704007986 */ /* 0x0001e2000c101124 */
[----:B------:R-:W-:Y:S05]  /*c000*/  BRA `(.L_x_5100) ;  /* 0x0000000800b47947 */ /* 0x000fea0003800000 */
.L_x_5111:
        /* <DEDUP_REMOVED lines=23> */
.L_x_5115:
[----:B------:R-:W-:Y:S05]  /*c180*/  BSYNC.RECONVERGENT B0 ;  /* 0x0000000000007941 */ /* 0x000fea0003800200 */
.L_x_5114:
[----:B------:R-:W-:Y:S01]  /*c190*/  LOP3.LUT R7, R0, 0x80, R7, 0xf8, !PT ;  /* 0x0000008000077812 */ /* 0x000fe200078ef807 */
[----:B------:R-:W-:-:S04]  /*c1a0*/  IMAD.MOV.U32 R40, RZ, RZ, R2 ;  /* 0x000000ffff287224 */ /* 0x000fc800078e0002 */
[----:B------:R0:W-:Y:S01]  /*c1b0*/  STG.E.U8 desc[UR36][R4.64], R7 ;  /* 0x0000000704007986 */ /* 0x0001e2000c101124 */
[----:B------:R-:W-:Y:S05]  /*c1c0*/  BRA `(.L_x_5100) ;  /* 0x0000000800447947 */ /* 0x000fea0003800000 */
.L_x_5110:
        /* <DEDUP_REMOVED lines=10> */
[----:B------:R-:W-:-:S05]  /*c270*/  F2FP.BF16.F32.PACK_AB R0, RZ, R0 ;  /* 0x00000000ff00723e */ /* 0x000fca00000010ff */
[----:B------:R0:W-:Y:S01]  /*c280*/  STG.E.U16 desc[UR36][R4.64], R0 ;  /* 0x0000000004007986 */ /* 0x0001e2000c101524 */
[----:B------:R-:W-:Y:S05]  /*c290*/  BRA `(.L_x_5100) ;  /* 0x0000000800107947 */ /* 0x000fea0003800000 */
.L_x_5107:
        /* <DEDUP_REMOVED lines=8> */
[----:B-----5:R-:W0:Y:S01]  /*c320*/  F2I.U32.F64.TRUNC R17, R16 ;  /* 0x0000001000117311 */ /* 0x020e22000030d000 */
[----:B------:R-:W-:Y:S01]  /*c330*/  IMAD.MOV.U32 R40, RZ, RZ, R2 ;  /* 0x000000ffff287224 */ /* 0x000fe200078e0002 */
[----:B0-----:R0:W-:Y:S01]  /*c340*/  STG.E.U16 desc[UR36][R4.64], R17 ;  /* 0x0000001104007986 */ /* 0x0011e2000c101524 */
[----:B------:R-:W-:Y:S05]  /*c350*/  BRA `(.L_x_5100) ;  /* 0x0000000400e07947 */ /* 0x000fea0003800000 */
.L_x_5118:
        /* <DEDUP_REMOVED lines=21> */
.L_x_5121:
[----:B------:R-:W-:-:S04]  /*c4b0*/  SHF.R.U32.HI R0, RZ, 0x14, R7 ;  /* 0x00000014ff007819 */ /* 0x000fc80000011607 */
[----:B------:R-:W-:-:S04]  /*c4c0*/  LOP3.LUT R0, R0, 0x1, RZ, 0xc0, !PT ;  /* 0x0000000100007812 */ /* 0x000fc800078ec0ff */
[----:B------:R-:W-:-:S04]  /*c4d0*/  IADD3 R0, PT, PT, R7, 0x487ffff, R0 ;  /* 0x0487ffff07007810 */ /* 0x000fc80007ffe000 */
[----:B------:R-:W-:-:S04]  /*c4e0*/  SHF.R.U32.HI R0, RZ, 0x14, R0 ;  /* 0x00000014ff007819 */ /* 0x000fc80000011600 */
[----:B------:R-:W-:-:S07]  /*c4f0*/  LOP3.LUT R3, R0, 0xff, RZ, 0xc0, !PT ;  /* 0x000000ff00037812 */ /* 0x000fce00078ec0ff */
.L_x_5122:
[----:B------:R-:W-:-:S04]  /*c500*/  SHF.R.U32.HI R0, RZ, 0x18, R7 ;  /* 0x00000018ff007819 */ /* 0x000fc80000011607 */
[----:B------:R-:W-:-:S07]  /*c510*/  LOP3.LUT R0, R3, 0x80, R0, 0xf8, !PT ;  /* 0x0000008003007812 */ /* 0x000fce00078ef800 */
.L_x_5120:
[----:B------:R-:W-:Y:S05]  /*c520*/  BSYNC.RECONVERGENT B0 ;  /* 0x0000000000007941 */ /* 0x000fea0003800200 */
.L_x_5119:
[----:B------:R0:W-:Y:S01]  /*c530*/  STG.E.U8 desc[UR36][R4.64], R0 ;  /* 0x0000000004007986 */ /* 0x0001e2000c101124 */
[----:B------:R-:W-:Y:S01]  /*c540*/  IMAD.MOV.U32 R40, RZ, RZ, R2 ;  /* 0x000000ffff287224 */ /* 0x000fe200078e0002 */
[----:B------:R-:W-:Y:S06]  /*c550*/  BRA `(.L_x_5100) ;  /* 0x0000000400607947 */ /* 0x000fec0003800000 */
.L_x_5117:
        /* <DEDUP_REMOVED lines=21> */
.L_x_5125:
[----:B------:R-:W-:-:S04]  /*c6b0*/  SHF.R.U32.HI R0, RZ, 0x15, R7 ;  /* 0x00000015ff007819 */ /* 0x000fc80000011607 */
[----:B------:R-:W-:-:S04]  /*c6c0*/  LOP3.LUT R0, R0, 0x1, RZ, 0xc0, !PT ;  /* 0x0000000100007812 */ /* 0x000fc800078ec0ff */
[----:B------:R-:W-:-:S04]  /*c6d0*/  IADD3 R0, PT, PT, R7, 0x88fffff, R0 ;  /* 0x088fffff07007810 */ /* 0x000fc80007ffe000 */
[----:B------:R-:W-:-:S04]  /*c6e0*/  SHF.R.U32.HI R0, RZ, 0x15, R0 ;  /* 0x00000015ff007819 */ /* 0x000fc80000011600 */
[----:B------:R-:W-:-:S07]  /*c6f0*/  LOP3.LUT R3, R0, 0xff, RZ, 0xc0, !PT ;  /* 0x000000ff00037812 */ /* 0x000fce00078ec0ff */
.L_x_5126:
[----:B------:R-:W-:-:S04]  /*c700*/  SHF.R.U32.HI R0, RZ, 0x18, R7 ;  /* 0x00000018ff007819 */ /* 0x000fc80000011607 */
[----:B------:R-:W-:-:S07]  /*c710*/  LOP3.LUT R0, R3, 0x80, R0, 0xf8, !PT ;  /* 0x0000008003007812 */ /* 0x000fce00078ef800 */
.L_x_5124:
[----:B------:R-:W-:Y:S05]  /*c720*/  BSYNC.RECONVERGENT B0 ;  /* 0x0000000000007941 */ /* 0x000fea0003800200 */
.L_x_5123:
[----:B------:R0:W-:Y:S01]  /*c730*/  STG.E.U8 desc[UR36][R4.64], R0 ;  /* 0x0000000004007986 */ /* 0x0001e2000c101124 */
[----:B------:R-:W-:Y:S01]  /*c740*/  IMAD.MOV.U32 R40, RZ, RZ, R2 ;  /* 0x000000ffff287224 */ /* 0x000fe200078e0002 */
[----:B------:R-:W-:Y:S06]  /*c750*/  BRA `(.L_x_5100) ;  /* 0x0000000000e07947 */ /* 0x000fec0003800000 */
.L_x_5116:
[----:B------:R-:W-:-:S13]  /*c760*/  ISETP.NE.AND P0, PT, R0, 0x1c, PT ;  /* 0x0000001c0000780c */ /* 0x000fda0003f05270 */
[----:B------:R-:W-:Y:S05]  /*c770*/  @!P0 BRA `(.L_x_5127) ;  /* 0x0000000000cc8947 */ /* 0x000fea0003800000 */
[----:B------:R-:W-:-:S13]  /*c780*/  ISETP.NE.AND P0, PT, R0, 0x1d, PT ;  /* 0x0000001d0000780c */ /* 0x000fda0003f05270 */
[----:B------:R-:W-:Y:S05]  /*c790*/  @!P0 BRA `(.L_x_5128) ;  /* 0x0000000000b48947 */ /* 0x000fea0003800000 */
[----:B------:R-:W-:-:S13]  /*c7a0*/  ISETP.NE.AND P0, PT, R0, 0x2c, PT ;  /* 0x0000002c0000780c */ /* 0x000fda0003f05270 */
[----:B------:R-:W-:Y:S05]  /*c7b0*/  @!P0 BRA `(.L_x_5129) ;  /* 0x0000000000488947 */ /* 0x000fea0003800000 */
.L_x_5099:
        /* <DEDUP_REMOVED lines=16> */
.L_x_5130:
[----:B------:R-:W-:Y:S01]  /*c8c0*/  IMAD.MOV.U32 R40, RZ, RZ, R2 ;  /* 0x000000ffff287224 */ /* 0x000fe200078e0002 */
[----:B------:R-:W-:Y:S06]  /*c8d0*/  BRA `(.L_x_5100) ;  /* 0x0000000000807947 */ /* 0x000fec0003800000 */
.L_x_5129:
        /* <DEDUP_REMOVED lines=25> */
.L_x_5128:
[----:B-----5:R-:W0:Y:S01]  /*ca70*/  F2I.U64.F64.TRUNC R16, R16 ;  /* 0x0000001000107311 */ /* 0x020e22000030d800 */
[----:B------:R-:W-:Y:S01]  /*ca80*/  IMAD.MOV.U32 R40, RZ, RZ, R2 ;  /* 0x000000ffff287224 */ /* 0x000fe200078e0002 */
[----:B0-----:R0:W-:Y:S01]  /*ca90*/  STG.E.64 desc[UR36][R4.64], R16 ;  /* 0x0000001004007986 */ /* 0x0011e2000c101b24 */
[----:B------:R-:W-:Y:S05]  /*caa0*/  BRA `(.L_x_5100) ;  /* 0x00000000000c7947 */ /* 0x000fea0003800000 */
.L_x_5127:
[----:B-----5:R-:W0:Y:S01]  /*cab0*/  F2I.U32.F64.TRUNC R17, R16 ;  /* 0x0000001000117311 */ /* 0x020e22000030d000 */
[----:B------:R-:W-:Y:S01]  /*cac0*/  IMAD.MOV.U32 R40, RZ, RZ, R2 ;  /* 0x000000ffff287224 */ /* 0x000fe200078e0002 */
[----:B0-----:R0:W-:Y:S06]  /*cad0*/  STG.E desc[UR36][R4.64], R17 ;  /* 0x0000001104007986 */ /* 0x0011ec000c101924 */
.L_x_5100:
[----:B------:R-:W-:-:S13]  /*cae0*/  ISETP.GE.AND P0, PT, R40, R41, PT ;  /* 0x000000292800720c */ /* 0x000fda0003f06270 */
[----:B------:R-:W-:Y:S05]  /*caf0*/  @P0 BREAK.RELIABLE B6 ;  /* 0x0000000000060942 */ /* 0x000fea0003800100 */
[----:B------:R-:W-:Y:S05]  /*cb00*/  @P0 BRA `(.L_x_5131) ;  /* 0x0000002800a00947 */ /* 0x000fea0003800000 */
[----:B------:R-:W5:Y:S01]  /*cb10*/  LDCU UR4, c[0x0][0x3d0] ;  /* 0x00007a00ff0477ac */ /* 0x000f620008000800 */
[----:B01----:R-:W0:Y:S01]  /*cb20*/  LDC.64 R2, c[0x0][0x398] ;  /* 0x0000e600ff027b82 */ /* 0x003e220000000a00 */
[----:B------:R-:W-:Y:S01]  /*cb30*/  IMAD R0, R42, 0x200, R40 ;  /* 0x000002002a007824 */ /* 0x000fe200078e0228 */
[----:B--234-:R-:W-:-:S03]  /*cb40*/  PRMT R4, R22, 0x9910, RZ ;  /* 0x0000991016047816 */ /* 0x01cfc600000000ff */
        /* <DEDUP_REMOVED lines=14> */
[----:B------:R-:W0:Y:S02]  /*cc30*/  F2I.F64.TRUNC R33, R32 ;  /* 0x0000002000217311 */ /* 0x000e24000030d100 */
[----:B0-----:R0:W-:Y:S01]  /*cc40*/  STG.E.U8 desc[UR36][R2.64], R33 ;  /* 0x0000002102007986 */ /* 0x0011e2000c101124 */
[----:B------:R-:W-:Y:S05]  /*cc50*/  BRA `(.L_x_5137) ;  /* 0x0000001000f07947 */ /* 0x000fea0003800000 */
.L_x_5135:
[----:B------:R-:W0:Y:S02]  /*cc60*/  F2I.S64.F64.TRUNC R32, R32 ;  /* 0x0000002000207311 */ /* 0x000e24000030d900 */
[----:B0-----:R-:W-:-:S05]  /*cc70*/  IMAD.MOV.U32 R5, RZ, RZ, R32 ;  /* 0x000000ffff057224 */ /* 0x001fca00078e0020 */
[----:B------:R0:W-:Y:S01]  /*cc80*/  STG.E.U8 desc[UR36][R2.64], R5 ;  /* 0x0000000502007986 */ /* 0x0001e2000c101124 */
[----:B------:R-:W-:Y:S05]  /*cc90*/  BRA `(.L_x_5137) ;  /* 0x0000001000e07947 */ /* 0x000fea0003800000 */
.L_x_5134:
[----:B------:R-:W-:-:S13]  /*cca0*/  ISETP.NE.AND P0, PT, R0, 0x2, PT ;  /* 0x000000020000780c */ /* 0x000fda0003f05270 */
[----:B------:R-:W-:Y:S05]  /*ccb0*/  @!P0 BRA `(.L_x_5138) ;  /* 0x0000000000288947 */ /* 0x000fea0003800000 */
[----:B------:R-:W-:-:S13]  /*ccc0*/  ISETP.NE.AND P0, PT, R0, 0x3, PT ;  /* 0x000000030000780c */ /* 0x000fda0003f05270 */
[----:B------:R-:W-:Y:S05]  /*ccd0*/  @!P0 BRA `(.L_x_5139) ;  /* 0x0000000000148947 */ /* 0x000fea0003800000 */
[----:B------:R-:W-:-:S13]  /*cce0*/  ISETP.NE.AND P0, PT, R0, 0x4, PT ;  /* 0x000000040000780c */ /* 0x000fda0003f05270 */
[----:B------:R-:W-:Y:S05]  /*ccf0*/  @P0 BRA `(.L_x_5136) ;  /* 0x0000000c00840947 */ /* 0x000fea0003800000 */
[----:B------:R-:W0:Y:S02]  /*cd00*/  F2I.S64.F64.TRUNC R32, R32 ;  /* 0x0000002000207311 */ /* 0x000e24000030d900 */
[----:B0-----:R0:W-:Y:S01]  /*cd10*/  STG.E.64 desc[UR36][R2.64], R32 ;  /* 0x0000002002007986 */ /* 0x0011e2000c101b24 */
[----:B------:R-:W-:Y:S05]  /*cd20*/  BRA `(.L_x_5137) ;  /* 0x0000001000bc7947 */ /* 0x000fea0003800000 */
.L_x_5139:
[----:B------:R-:W0:Y:S02]  /*cd30*/  F2I.F64.TRUNC R33, R32 ;  /* 0x0000002000217311 */ /* 0x000e24000030d100 */
[----:B0-----:R0:W-:Y:S01]  /*cd40*/  STG.E desc[UR36][R2.64], R33 ;  /* 0x0000002102007986 */ /* 0x0011e2000c101924 */
[----:B------:R-:W-:Y:S05]  /*cd50*/  BRA `(.L_x_5137) ;  /* 0x0000001000b07947 */ /* 0x000fea0003800000 */
.L_x_5138:
[----:B------:R-:W0:Y:S02]  /*cd60*/  F2I.F64.TRUNC R33, R32 ;  /* 0x0000002000217311 */ /* 0x000e24000030d100 */
[----:B0-----:R0:W-:Y:S01]  /*cd70*/  STG.E.U16 desc[UR36][R2.64], R33 ;  /* 0x0000002102007986 */ /* 0x0011e2000c101524 */
[----:B------:R-:W-:Y:S05]  /*cd80*/  BRA `(.L_x_5137) ;  /* 0x0000001000a47947 */ /* 0x000fea0003800000 */
.L_x_5133:
        /* <DEDUP_REMOVED lines=8> */
[----:B------:R-:W0:-:S15]  /*ce10*/  F2F.F32.F64 R5, R32 ;  /* 0x0000002000057310 */ /* 0x000e1e0000301000 */
        /* <DEDUP_REMOVED lines=8> */
.L_x_5141:
        /* <DEDUP_REMOVED lines=12> */
.L_x_5140:
        /* <DEDUP_REMOVED lines=28> */
.L_x_5143:
        /* <DEDUP_REMOVED lines=23> */
.L_x_5142:
[----:B------:R0:W-:Y:S01]  /*d290*/  STG.E.64 desc[UR36][R2.64], R32 ;  /* 0x0000002002007986 */ /* 0x0001e2000c101b24 */
[----:B------:R-:W-:Y:S05]  /*d2a0*/  BRA `(.L_x_5137) ;  /* 0x0000000c005c7947 */ /* 0x000fea0003800000 */
.L_x_5132:
        /* <DEDUP_REMOVED lines=10> */
[----:B------:R-:W0:Y:S02]  /*d350*/  F2I.U32.F64.TRUNC R33, R32 ;  /* 0x0000002000217311 */ /* 0x000e24000030d000 */
[----:B0-----:R0:W-:Y:S01]  /*d360*/  STG.E.U16 desc[UR36][R2.64], R33 ;  /* 0x0000002102007986 */ /* 0x0011e2000c101524 */
[----:B------:R-:W-:Y:S05]  /*d370*/  BRA `(.L_x_5137) ;  /* 0x0000000c00287947 */ /* 0x000fea0003800000 */
.L_x_5147:
[----:B------:R-:W-:Y:S01]  /*d380*/  UMOV UR4, 0xf0000000 ;  /* 0xf000000000047882 */ /* 0x000fe20000000000 */
[----:B------:R-:W-:Y:S01]  /*d390*/  UMOV UR5, 0x380fffff ;  /* 0x380fffff00057882 */ /* 0x000fe20000000000 */
[----:B------:R-:W0:-:S15]  /*d3a0*/  F2F.F32.F64 R5, R32 ;  /* 0x0000002000057310 */ /* 0x000e1e0000301000 */
        /* <DEDUP_REMOVED lines=23> */
.L_x_5150:
[----:B------:R-:W-:-:S04]  /*d520*/  SHF.R.U32.HI R5, RZ, 0x18, R5 ;  /* 0x00000018ff057819 */ /* 0x000fc80000011605 */
[----:B------:R-:W-:-:S07]  /*d530*/  LOP3.LUT R0, R0, 0x80, R5, 0xf8, !PT ;  /* 0x0000008000007812 */ /* 0x000fce00078ef805 */
.L_x_5149:
[----:B------:R-:W-:Y:S05]  /*d540*/  BSYNC.RECONVERGENT B0 ;  /* 0x0000000000007941 */ /* 0x000fea0003800200 */
.L_x_5148:
[----:B------:R0:W-:Y:S01]  /*d550*/  STG.E.U8 desc[UR36][R2.64], R0 ;  /* 0x0000000002007986 */ /* 0x0001e2000c101124 */
[----:B------:R-:W-:Y:S05]  /*d560*/  BRA `(.L_x_5137) ;  /* 0x0000000800ac7947 */ /* 0x000fea0003800000 */
.L_x_5146:
        /* <DEDUP_REMOVED lines=26> */
.L_x_5153:
[----:B------:R-:W-:-:S04]  /*d710*/  SHF.R.U32.HI R5, RZ, 0x18, R5 ;  /* 0x00000018ff057819 */ /* 0x000fc80000011605 */
[----:B------:R-:W-:-:S07]  /*d720*/  LOP3.LUT R0, R0, 0x80, R5, 0xf8, !PT ;  /* 0x0000008000007812 */ /* 0x000fce00078ef805 */
.L_x_5152:
[----:B------:R-:W-:Y:S05]  /*d730*/  BSYNC.RECONVERGENT B0 ;  /* 0x0000000000007941 */ /* 0x000fea0003800200 */
.L_x_5151:
[----:B------:R0:W-:Y:S01]  /*d740*/  STG.E.U8 desc[UR36][R2.64], R0 ;  /* 0x0000000002007986 */ /* 0x0001e2000c101124 */
[----:B------:R-:W-:Y:S05]  /*d750*/  BRA `(.L_x_5137) ;  /* 0x0000000800307947 */ /* 0x000fea0003800000 */
.L_x_5145:
        /* <DEDUP_REMOVED lines=30> */
.L_x_5155:
[----:B------:R-:W0:Y:S02]  /*d940*/  F2I.U64.F64.TRUNC R32, R32 ;  /* 0x0000002000207311 */ /* 0x000e24000030d800 */
[----:B0-----:R0:W-:Y:S01]  /*d950*/  STG.E.64 desc[UR36][R2.64], R32 ;  /* 0x0000002002007986 */ /* 0x0011e2000c101b24 */
[----:B------:R-:W-:Y:S05]  /*d960*/  BRA `(.L_x_5137) ;  /* 0x0000000400ac7947 */ /* 0x000fea0003800000 */
.L_x_5154:
[----:B------:R-:W0:Y:S02]  /*d970*/  F2I.U32.F64.TRUNC R33, R32 ;  /* 0x0000002000217311 */ /* 0x000e24000030d000 */
[----:B0-----:R0:W-:Y:S01]  /*d980*/  STG.E desc[UR36][R2.64], R33 ;  /* 0x0000002102007986 */ /* 0x0011e2000c101924 */
[----:B------:R-:W-:Y:S05]  /*d990*/  BRA `(.L_x_5137) ;  /* 0x0000000400a07947 */ /* 0x000fea0003800000 */
.L_x_5144:
[----:B------:R-:W-:-:S13]  /*d9a0*/  ISETP.GT.AND P0, PT, R0, 0xe, PT ;  /* 0x0000000e0000780c */ /* 0x000fda0003f04270 */
[----:B------:R-:W-:Y:S05]  /*d9b0*/  @P0 BRA `(.L_x_5156) ;  /* 0x00000000003c0947 */ /* 0x000fea0003800000 */
[----:B------:R-:W-:-:S13]  /*d9c0*/  ISETP.NE.AND P0, PT, R0, 0xa, PT ;  /* 0x0000000a0000780c */ /* 0x000fda0003f05270 */
[----:B------:R-:W-:Y:S05]  /*d9d0*/  @!P0 BRA `(.L_x_5157) ;  /* 0x00000000002c8947 */ /* 0x000fea0003800000 */
[----:B------:R-:W-:-:S13]  /*d9e0*/  ISETP.NE.AND P0, PT, R0, 0xb, PT ;  /* 0x0000000b0000780c */ /* 0x000fda0003f05270 */
[----:B------:R-:W-:Y:S05]  /*d9f0*/  @P0 BRA `(.L_x_5136) ;  /* 0x0000000000440947 */ /* 0x000fea0003800000 */
[----:B------:R-:W0:-:S15]  /*da00*/  DSETP.NEU.AND P0, PT, R34, RZ, PT ;  /* 0x000000ff2200722a */ /* 0x000e1e0003f0d000 */
        /* <DEDUP_REMOVED lines=8> */
.L_x_5157:
[----:B------:R4:W-:Y:S01]  /*da90*/  STG.E.128 desc[UR36][R2.64], R32 ;  /* 0x0000002002007986 */ /* 0x0009e2000c101d24 */
[----:B------:R-:W-:Y:S05]  /*daa0*/  BRA `(.L_x_5137) ;  /* 0x00000004005c7947 */ /* 0x000fea0003800000 */
.L_x_5156:
[----:B------:R-:W-:-:S13]  /*dab0*/  ISETP.NE.AND P0, PT, R0, 0xf, PT ;  /* 0x0000000f0000780c */ /* 0x000fda0003f05270 */
[----:B------:R-:W-:Y:S05]  /*dac0*/  @!P0 BRA `(.L_x_5158) ;  /* 0x0000000400288947 */ /* 0x000fea0003800000 */
[----:B------:R-:W-:-:S13]  /*dad0*/  ISETP.NE.AND P0, PT, R0, 0x17, PT ;  /* 0x000000170000780c */ /* 0x000fda0003f05270 */
[----:B------:R-:W-:Y:S05]  /*dae0*/  @!P0 BRA `(.L_x_5159) ;  /* 0x0000000000b08947 */ /* 0x000fea0003800000 */
[----:B------:R-:W-:-:S13]  /*daf0*/  ISETP.NE.AND P0, PT, R0, 0x18, PT ;  /* 0x000000180000780c */ /* 0x000fda0003f05270 */
[----:B------:R-:W-:Y:S05]  /*db00*/  @!P0 BRA `(.L_x_5160) ;  /* 0x0000000000448947 */ /* 0x000fea0003800000 */
.L_x_5136:
        /* <DEDUP_REMOVED lines=16> */
.L_x_5161:
[----:B------:R-:W-:Y:S05]  /*dc10*/  BRA `(.L_x_5137) ;  /* 0x0000000400007947 */ /* 0x000fea0003800000 */
.L_x_5160:
        /* <DEDUP_REMOVED lines=21> */
.L_x_5163:
[----:B------:R-:W-:Y:S05]  /*dd70*/  BSYNC.RECONVERGENT B0 ;  /* 0x0000000000007941 */ /* 0x000fea0003800200 */
.L_x_5162:
[----:B------:R-:W-:-:S05]  /*dd80*/  LOP3.LUT R5, R0, 0x80, R5, 0xf8, !PT ;  /* 0x0000008000057812 */ /* 0x000fca00078ef805 */
[----:B------:R1:W-:Y:S01]  /*dd90*/  STG.E.U8 desc[UR36][R2.64], R5 ;  /* 0x0000000502007986 */ /* 0x0003e2000c101124 */
[----:B------:R-:W-:Y:S05]  /*dda0*/  BRA `(.L_x_5137) ;  /* 0x00000000009c7947 */ /* 0x000fea0003800000 */
.L_x_5159:
        /* <DEDUP_REMOVED lines=20> */
.L_x_5165:
[----:B------:R-:W-:Y:S01]  /*def0*/  IMAD.MOV.U32 R0, RZ, RZ, 0x7f ;  /* 0x0000007fff007424 */ /* 0x000fe200078e00ff */
[----:B------:R-:W-:-:S04]  /*df00*/  ISETP.GT.U32.AND P0, PT, R4, 0x7f800000, PT ;  /* 0x7f8000000400780c */ /* 0x000fc80003f04070 */
[----:B------:R-:W-:-:S09]  /*df10*/  SEL R0, R0, 0x7c, P0 ;  /* 0x0000007c00007807 */ /* 0x000fd20000000000 */
.L_x_5166:
[----:B------:R-:W-:Y:S05]  /*df20*/  BSYNC.RECONVERGENT B0 ;  /* 0x0000000000007941 */ /* 0x000fea0003800200 */
.L_x_5164:
[----:B------:R-:W-:-:S04]  /*df30*/  SHF.R.U32.HI R5, RZ, 0x18, R5 ;  /* 0x00000018ff057819 */ /* 0x000fc80000011605 */
[----:B------:R-:W-:-:S05]  /*df40*/  LOP3.LUT R5, R0, 0x80, R5, 0xf8, !PT ;  /* 0x0000008000057812 */ /* 0x000fca00078ef805 */
[----:B------:R0:W-:Y:S01]  /*df50*/  STG.E.U8 desc[UR36][R2.64], R5 ;  /* 0x0000000502007986 */ /* 0x0001e2000c101124 */
[----:B------:R-:W-:Y:S05]  /*df60*/  BRA `(.L_x_5137) ;  /* 0x00000000002c7947 */ /* 0x000fea0003800000 */
.L_x_5158:
        /* <DEDUP_REMOVED lines=11> */
.L_x_5137:
[----:B------:R-:W-:-:S07]  /*e020*/  VIADD R40, R40, 0x80 ;  /* 0x0000008028287836 */ /* 0x000fce0000000000 */
.L_x_5094:
[----:B------:R-:W-:-:S13]  /*e030*/  ISETP.GE.AND P0, PT, R40, R41, PT ;  /* 0x000000292800720c */ /* 0x000fda0003f06270 */
[----:B------:R-:W-:Y:S05]  /*e040*/  @P0 BREAK.RELIABLE B6 ;  /* 0x0000000000060942 */ /* 0x000fea0003800100 */
[----:B------:R-:W-:Y:S05]  /*e050*/  @P0 BRA `(.L_x_5131) ;  /* 0x00000014004c0947 */ /* 0x000fea0003800000 */
[----:B------:R-:W-:Y:S05]  /*e060*/  BSYNC.RELIABLE B6 ;  /* 0x0000000000067941 */ /* 0x000fea0003800100 */
.L_x_5093:
        /* <DEDUP_REMOVED lines=18> */
[----:B-----5:R-:W0:Y:S02]  /*e190*/  F2I.F64.TRUNC R29, R28 ;  /* 0x0000001c001d7311 */ /* 0x020e24000030d100 */
[----:B0-----:R0:W-:Y:S01]  /*e1a0*/  STG.E.U8 desc[UR36][R2.64], R29 ;  /* 0x0000001d02007986 */ /* 0x0011e2000c101124 */
[----:B------:R-:W-:Y:S05]  /*e1b0*/  BRA `(.L_x_5172) ;  /* 0x0000001000f07947 */ /* 0x000fea0003800000 */
.L_x_5170:
[----:B-----5:R-:W0:Y:S02]  /*e1c0*/  F2I.S64.F64.TRUNC R28, R28 ;  /* 0x0000001c001c7311 */ /* 0x020e24000030d900 */
[----:B0-----:R-:W-:-:S05]  /*e1d0*/  IMAD.MOV.U32 R5, RZ, RZ, R28 ;  /* 0x000000ffff057224 */ /* 0x001fca00078e001c */
[----:B------:R0:W-:Y:S01]  /*e1e0*/  STG.E.U8 desc[UR36][R2.64], R5 ;  /* 0x0000000502007986 */ /* 0x0001e2000c101124 */
[----:B------:R-:W-:Y:S05]  /*e1f0*/  BRA `(.L_x_5172) ;  /* 0x0000001000e07947 */ /* 0x000fea0003800000 */
.L_x_5169:
[----:B------:R-:W-:-:S13]  /*e200*/  ISETP.NE.AND P0, PT, R0, 0x2, PT ;  /* 0x000000020000780c */ /* 0x000fda0003f05270 */
[----:B------:R-:W-:Y:S05]  /*e210*/  @!P0 BRA `(.L_x_5173) ;  /* 0x0000000000288947 */ /* 0x000fea0003800000 */
[----:B------:R-:W-:-:S13]  /*e220*/  ISETP.NE.AND P0, PT, R0, 0x3, PT ;  /* 0x000000030000780c */ /* 0x000fda0003f05270 */
[----:B------:R-:W-:Y:S05]  /*e230*/  @!P0 BRA `(.L_x_5174) ;  /* 0x0000000000148947 */ /* 0x000fea0003800000 */
[----:B------:R-:W-:-:S13]  /*e240*/  ISETP.NE.AND P0, PT, R0, 0x4, PT ;  /* 0x000000040000780c */ /* 0x000fda0003f05270 */
[----:B------:R-:W-:Y:S05]  /*e250*/  @P0 BRA `(.L_x_5171) ;  /* 0x0000000c00840947 */ /* 0x000fea0003800000 */
[----:B-----5:R-:W0:Y:S02]  /*e260*/  F2I.S64.F64.TRUNC R28, R28 ;  /* 0x0000001c001c7311 */ /* 0x020e24000030d900 */
[----:B0-----:R0:W-:Y:S01]  /*e270*/  STG.E.64 desc[UR36][R2.64], R28 ;  /* 0x0000001c02007986 */ /* 0x0011e2000c101b24 */
[----:B------:R-:W-:Y:S05]  /*e280*/  BRA `(.L_x_5172) ;  /* 0x0000001000bc7947 */ /* 0x000fea0003800000 */
.L_x_5174:
[----:B-----5:R-:W0:Y:S02]  /*e290*/  F2I.F64.TRUNC R29, R28 ;  /* 0x0000001c001d7311 */ /* 0x020e24000030d100 */
[----:B0-----:R0:W-:Y:S01]  /*e2a0*/  STG.E desc[UR36][R2.64], R29 ;  /* 0x0000001d02007986 */ /* 0x0011e2000c101924 */
[----:B------:R-:W-:Y:S05]  /*e2b0*/  BRA `(.L_x_5172) ;  /* 0x0000001000b07947 */ /* 0x000fea0003800000 */
.L_x_5173:
[----:B-----5:R-:W0:Y:S02]  /*e2c0*/  F2I.F64.TRUNC R29, R28 ;  /* 0x0000001c001d7311 */ /* 0x020e24000030d100 */
[----:B0-----:R0:W-:Y:S01]  /*e2d0*/  STG.E.U16 desc[UR36][R2.64], R29 ;  /* 0x0000001d02007986 */ /* 0x0011e2000c101524 */
[----:B------:R-:W-:Y:S05]  /*e2e0*/  BRA `(.L_x_5172) ;  /* 0x0000001000a47947 */ /* 0x000fea0003800000 */
.L_x_5168:
        /* <DEDUP_REMOVED lines=17> */
.L_x_5176:
        /* <DEDUP_REMOVED lines=12> */
.L_x_5175:
        /* <DEDUP_REMOVED lines=28> */
.L_x_5178:
        /* <DEDUP_REMOVED lines=23> */
.L_x_5177:
[----:B-----5:R2:W-:Y:S01]  /*e7f0*/  STG.E.64 desc[UR36][R2.64], R28 ;  /* 0x0000001c02007986 */ /* 0x0205e2000c101b24 */
[----:B------:R-:W-:Y:S05]  /*e800*/  BRA `(.L_x_5172) ;  /* 0x0000000c005c7947 */ /* 0x000fea0003800000 */
.L_x_5167:
        /* <DEDUP_REMOVED lines=10> */
[----:B-----5:R-:W0:Y:S02]  /*e8b0*/  F2I.U32.F64.TRUNC R29, R28 ;  /* 0x0000001c001d7311 */ /* 0x020e24000030d000 */
[----:B0-----:R0:W-:Y:S01]  /*e8c0*/  STG.E.U16 desc[UR36][R2.64], R29 ;  /* 0x0000001d02007986 */ /* 0x0011e2000c101524 */
[----:B------:R-:W-:Y:S05]  /*e8d0*/  BRA `(.L_x_5172) ;  /* 0x0000000c00287947 */ /* 0x000fea0003800000 */
.L_x_5182:
        /* <DEDUP_REMOVED lines=26> */
.L_x_5185:
[----:B------:R-:W-:-:S04]  /*ea80*/  SHF.R.U32.HI R5, RZ, 0x18, R5 ;  /* 0x00000018ff057819 */ /* 0x000fc80000011605 */
[----:B------:R-:W-:-:S07]  /*ea90*/  LOP3.LUT R0, R0, 0x80, R5, 0xf8, !PT ;  /* 0x0000008000007812 */ /* 0x000fce00078ef805 */
.L_x_5184:
[----:B------:R-:W-:Y:S05]  /*eaa0*/  BSYNC.RECONVERGENT B0 ;  /* 0x0000000000007941 */ /* 0x000fea0003800200 */
.L_x_5183:
[----:B------:R0:W-:Y:S01]  /*eab0*/  STG.E.U8 desc[UR36][R2.64], R0 ;  /* 0x0000000002007986 */ /* 0x0001e2000c101124 */
[----:B------:R-:W-:Y:S05]  /*eac0*/  BRA `(.L_x_5172) ;  /* 0x0000000800ac7947 */ /* 0x000fea0003800000 */
.L_x_5181:
        /* <DEDUP_REMOVED lines=26> */
.L_x_5188:
[----:B------:R-:W-:-:S04]  /*ec70*/  SHF.R.U32.HI R5, RZ, 0x18, R5 ;  /* 0x00000018ff057819 */ /* 0x000fc80000011605 */
[----:B------:R-:W-:-:S07]  /*ec80*/  LOP3.LUT R0, R0, 0x80, R5, 0xf8, !PT ;  /* 0x0000008000007812 */ /* 0x000fce00078ef805 */
.L_x_5187:
[----:B------:R-:W-:Y:S05]  /*ec90*/  BSYNC.RECONVERGENT B0 ;  /* 0x0000000000007941 */ /* 0x000fea0003800200 */
.L_x_5186:
[----:B------:R0:W-:Y:S01]  /*eca0*/  STG.E.U8 desc[UR36][R2.64], R0 ;  /* 0x0000000002007986 */ /* 0x0001e2000c101124 */
[----:B------:R-:W-:Y:S05]  /*ecb0*/  BRA `(.L_x_5172) ;  /* 0x0000000800307947 */ /* 0x000fea0003800000 */
.L_x_5180:
        /* <DEDUP_REMOVED lines=30> */
.L_x_5190:
[----:B-----5:R-:W0:Y:S02]  /*eea0*/  F2I.U64.F64.TRUNC R28, R28 ;  /* 0x0000001c001c7311 */ /* 0x020e24000030d800 */
[----:B0-----:R0:W-:Y:S01]  /*eeb0*/  STG.E.64 desc[UR36][R2.64], R28 ;  /* 0x0000001c02007986 */ /* 0x0011e2000c101b24 */
[----:B------:R-:W-:Y:S05]  /*eec0*/  BRA `(.L_x_5172) ;  /* 0x0000000400ac7947 */ /* 0x000fea0003800000 */
.L_x_5189:
[----:B-----5:R-:W0:Y:S02]  /*eed0*/  F2I.U32.F64.TRUNC R29, R28 ;  /* 0x0000001c001d7311 */ /* 0x020e24000030d000 */
[----:B0-----:R0:W-:Y:S01]  /*eee0*/  STG.E desc[UR36][R2.64], R29 ;  /* 0x0000001d02007986 */ /* 0x0011e2000c101924 */
[----:B------:R-:W-:Y:S05]  /*eef0*/  BRA `(.L_x_5172) ;  /* 0x0000000400a07947 */ /* 0x000fea0003800000 */
.L_x_5179:
[----:B------:R-:W-:-:S13]  /*ef00*/  ISETP.GT.AND P0, PT, R0, 0xe, PT ;  /* 0x0000000e0000780c */ /* 0x000fda0003f04270 */
[----:B------:R-:W-:Y:S05]  /*ef10*/  @P0 BRA `(.L_x_5191) ;  /* 0x00000000003c0947 */ /* 0x000fea0003800000 */
[----:B------:R-:W-:-:S13]  /*ef20*/  ISETP.NE.AND P0, PT, R0, 0xa, PT ;  /* 0x0000000a0000780c */ /* 0x000fda0003f05270 */
[----:B------:R-:W-:Y:S05]  /*ef30*/  @!P0 BRA `(.L_x_5192) ;  /* 0x00000000002c8947 */ /* 0x000fea0003800000 */
[----:B------:R-:W-:-:S13]  /*ef40*/  ISETP.NE.AND P0, PT, R0, 0xb, PT ;  /* 0x0000000b0000780c */ /* 0x000fda0003f05270 */
[----:B------:R-:W-:Y:S05]  /*ef50*/  @P0 BRA `(.L_x_5171) ;  /* 0x0000000000440947 */ /* 0x000fea0003800000 */
        /* <DEDUP_REMOVED lines=9> */
.L_x_5192:
[----:B-----5:R0:W-:Y:S01]  /*eff0*/  STG.E.128 desc[UR36][R2.64], R28 ;  /* 0x0000001c02007986 */ /* 0x0201e2000c101d24 */
[----:B------:R-:W-:Y:S05]  /*f000*/  BRA `(.L_x_5172) ;  /* 0x00000004005c7947 */ /* 0x000fea0003800000 */
.L_x_5191:
[----:B------:R-:W-:-:S13]  /*f010*/  ISETP.NE.AND P0, PT, R0, 0xf, PT ;  /* 0x0000000f0000780c */ /* 0x000fda0003f05270 */
[----:B------:R-:W-:Y:S05]  /*f020*/  @!P0 BRA `(.L_x_5193) ;  /* 0x0000000400288947 */ /* 0x000fea0003800000 */
[----:B------:R-:W-:-:S13]  /*f030*/  ISETP.NE.AND P0, PT, R0, 0x17, PT ;  /* 0x000000170000780c */ /* 0x000fda0003f05270 */
[----:B------:R-:W-:Y:S05]  /*f040*/  @!P0 BRA `(.L_x_5194) ;  /* 0x0000000000b08947 */ /* 0x000fea0003800000 */
[----:B------:R-:W-:-:S13]  /*f050*/  ISETP.NE.AND P0, PT, R0, 0x18, PT ;  /* 0x000000180000780c */ /* 0x000fda0003f05270 */
[----:B------:R-:W-:Y:S05]  /*f060*/  @!P0 BRA `(.L_x_5195) ;  /* 0x0000000000448947 */ /* 0x000fea0003800000 */
.L_x_5171:
        /* <DEDUP_REMOVED lines=16> */
.L_x_5196:
[----:B------:R-:W-:Y:S05]  /*f170*/  BRA `(.L_x_5172) ;  /* 0x0000000400007947 */ /* 0x000fea0003800000 */
.L_x_5195:
        /* <DEDUP_REMOVED lines=21> */
.L_x_5198:
[----:B------:R-:W-:Y:S05]  /*f2d0*/  BSYNC.RECONVERGENT B0 ;  /* 0x0000000000007941 */ /* 0x000fea0003800200 */
.L_x_5197:
[----:B------:R-:W-:-:S05]  /*f2e0*/  LOP3.LUT R5, R0, 0x80, R5, 0xf8, !PT ;  /* 0x0000008000057812 */ /* 0x000fca00078ef805 */
[----:B------:R0:W-:Y:S01]  /*f2f0*/  STG.E.U8 desc[UR36][R2.64], R5 ;  /* 0x0000000502007986 */ /* 0x0001e2000c101124 */
[----:B------:R-:W-:Y:S05]  /*f300*/  BRA `(.L_x_5172) ;  /* 0x00000000009c7947 */ /* 0x000fea0003800000 */
.L_x_5194:
        /* <DEDUP_REMOVED lines=20> */
.L_x_5200:
[----:B------:R-:W-:Y:S01]  /*f450*/  IMAD.MOV.U32 R0, RZ, RZ, 0x7f ;  /* 0x0000007fff007424 */ /* 0x000fe200078e00ff */
[----:B------:R-:W-:-:S04]  /*f460*/  ISETP.GT.U32.AND P0, PT, R4, 0x7f800000, PT ;  /* 0x7f8000000400780c */ /* 0x000fc80003f04070 */
[----:B------:R-:W-:-:S09]  /*f470*/  SEL R0, R0, 0x7c, P0 ;  /* 0x0000007c00007807 */ /* 0x000fd20000000000 */
.L_x_5201:
[----:B------:R-:W-:Y:S05]  /*f480*/  BSYNC.RECONVERGENT B0 ;  /* 0x0000000000007941 */ /* 0x000fea0003800200 */
.L_x_5199:
[----:B------:R-:W-:-:S04]  /*f490*/  SHF.R.U32.HI R5, RZ, 0x18, R5 ;  /* 0x00000018ff057819 */ /* 0x000fc80000011605 */
[----:B------:R-:W-:-:S05]  /*f4a0*/  LOP3.LUT R5, R0, 0x80, R5, 0xf8, !PT ;  /* 0x0000008000057812 */ /* 0x000fca00078ef805 */
[----:B------:R0:W-:Y:S01]  /*f4b0*/  STG.E.U8 desc[UR36][R2.64], R5 ;  /* 0x0000000502007986 */ /* 0x0001e2000c101124 */
[----:B------:R-:W-:Y:S05]  /*f4c0*/  BRA `(.L_x_5172) ;  /* 0x00000000002c7947 */ /* 0x000fea0003800000 */
.L_x_5193:
        /* <DEDUP_REMOVED lines=11> */
.L_x_5172:
[----:B------:R-:W-:-:S07]  /*f580*/  VIADD R40, R40, 0x80 ;  /* 0x0000008028287836 */ /* 0x000fce0000000000 */
.L_x_5131:
[----:B------:R-:W-:Y:S05]  /*f590*/  BSYNC.RECONVERGENT B7 ;  /* 0x0000000000077941 */ /* 0x000fea0003800200 */
.L_x_5092:
[----:B------:R-:W-:-:S13]  /*f5a0*/  ISETP.GE.AND P0, PT, R40, R41, PT ;  /* 0x000000292800720c */ /* 0x000fda0003f06270 */
[----:B------:R-:W-:Y:S05]  /*f5b0*/  @P0 EXIT ;  /* 0x000000000000094d */ /* 0x000fea0003800000 */
[----:B012---:R-:W0:Y:S01]  /*f5c0*/  S2R R0, SR_CTAID.X ;  /* 0x0000000000007919 */ /* 0x007e220000002500 */
[----:B---34-:R-:W1:Y:S01]  /*f5d0*/  LDC.64 R2, c[0x0][0x398] ;  /* 0x0000e600ff027b82 */ /* 0x018e620000000a00 */
[----:B------:R-:W2:Y:S01]  /*f5e0*/  LDCU UR4, c[0x0][0x3d0] ;  /* 0x00007a00ff0477ac */ /* 0x000ea20008000800 */
[----:B0-----:R-:W-:Y:S01]  /*f5f0*/  IMAD R40, R0, 0x200, R40 ;  /* 0x0000020000287824 */ /* 0x001fe200078e0228 */
[----:B------:R-:W-:-:S03]  /*f600*/  PRMT R0, R22, 0x9910, RZ ;  /* 0x0000991016007816 */ /* 0x000fc600000000ff */
[----:B--2---:R-:W-:Y:S01]  /*f610*/  IMAD R5, R40, UR4, RZ ;  /* 0x0000000428057c24 */ /* 0x004fe2000f8e02ff */
[----:B------:R-:W-:-:S04]  /*f620*/  ISETP.GT.AND P1, PT, R0, 0x9, PT ;  /* 0x000000090000780c */ /* 0x000fc80003f24270 */
[----:B-1----:R-:W-:-:S05]  /*f630*/  IADD3 R2, P0, PT, R5, R2, RZ ;  /* 0x0000000205027210 */ /* 0x002fca0007f1e0ff */
[----:B------:R-:W-:-:S04]  /*f640*/  IMAD.X R3, RZ, RZ, R3, P0 ;  /* 0x000000ffff037224 */ /* 0x000fc800000e0603 */
        /* <DEDUP_REMOVED lines=10> */
[----:B0-----:R-:W-:Y:S01]  /*f6f0*/  STG.E.U8 desc[UR36][R2.64], R25 ;  /* 0x0000001902007986 */ /* 0x001fe2000c101124 */
[----:B------:R-:W-:Y:S05]  /*f700*/  EXIT ;  /* 0x000000000000794d */ /* 0x000fea0003800000 */
.L_x_5205:
[----:B-----5:R-:W0:Y:S02]  /*f710*/  F2I.S64.F64.TRUNC R24, R24 ;  /* 0x0000001800187311 */ /* 0x020e24000030d900 */
[----:B0-----:R-:W-:-:S05]  /*f720*/  IMAD.MOV.U32 R5, RZ, RZ, R24 ;  /* 0x000000ffff057224 */ /* 0x001fca00078e0018 */
[----:B------:R-:W-:Y:S01]  /*f730*/  STG.E.U8 desc[UR36][R2.64], R5 ;  /* 0x0000000502007986 */ /* 0x000fe2000c101124 */
[----:B------:R-:W-:Y:S05]  /*f740*/  EXIT ;  /* 0x000000000000794d */ /* 0x000fea0003800000 */
.L_x_5204:
[----:B------:R-:W-:-:S13]  /*f750*/  ISETP.NE.AND P0, PT, R0, 0x2, PT ;  /* 0x000000020000780c */ /* 0x000fda0003f05270 */
[----:B------:R-:W-:Y:S05]  /*f760*/  @!P0 BRA `(.L_x_5207) ;  /* 0x0000000000288947 */ /* 0x000fea0003800000 */
[----:B------:R-:W-:-:S13]  /*f770*/  ISETP.NE.AND P0, PT, R0, 0x3, PT ;  /* 0x000000030000780c */ /* 0x000fda0003f05270 */
[----:B------:R-:W-:Y:S05]  /*f780*/  @!P0 BRA `(.L_x_5208) ;  /* 0x0000000000148947 */ /* 0x000fea0003800000 */
[----:B------:R-:W-:-:S13]  /*f790*/  ISETP.NE.AND P0, PT, R0, 0x4, PT ;  /* 0x000000040000780c */ /* 0x000fda0003f05270 */
[----:B------:R-:W-:Y:S05]  /*f7a0*/  @P0 BRA `(.L_x_5206) ;  /* 0x0000000c00840947 */ /* 0x000fea0003800000 */
[----:B-----5:R-:W0:Y:S02]  /*f7b0*/  F2I.S64.F64.TRUNC R24, R24 ;  /* 0x0000001800187311 */ /* 0x020e24000030d900 */
[----:B0-----:R-:W-:Y:S01]  /*f7c0*/  STG.E.64 desc[UR36][R2.64], R24 ;  /* 0x0000001802007986 */ /* 0x001fe2000c101b24 */
[----:B------:R-:W-:Y:S05]  /*f7d0*/  EXIT ;  /* 0x000000000000794d */ /* 0x000fea0003800000 */
.L_x_5208:
[----:B-----5:R-:W0:Y:S02]  /*f7e0*/  F2I.F64.TRUNC R25, R24 ;  /* 0x0000001800197311 */ /* 0x020e24000030d100 */
[----:B0-----:R-:W-:Y:S01]  /*f7f0*/  STG.E desc[UR36][R2.64], R25 ;  /* 0x0000001902007986 */ /* 0x001fe2000c101924 */
[----:B------:R-:W-:Y:S05]  /*f800*/  EXIT ;  /* 0x000000000000794d */ /* 0x000fea0003800000 */
.L_x_5207:
[----:B-----5:R-:W0:Y:S02]  /*f810*/  F2I.F64.TRUNC R25, R24 ;  /* 0x0000001800197311 */ /* 0x020e24000030d100 */
[----:B0-----:R-:W-:Y:S01]  /*f820*/  STG.E.U16 desc[UR36][R2.64], R25 ;  /* 0x0000001902007986 */ /* 0x001fe2000c101524 */
[----:B------:R-:W-:Y:S05]  /*f830*/  EXIT ;  /* 0x000000000000794d */ /* 0x000fea0003800000 */
.L_x_5203:
        /* <DEDUP_REMOVED lines=15> */
[----:B------:R-:W-:Y:S01]  /*f930*/  STG.E desc[UR36][R2.64], R5 ;  /* 0x0000000502007986 */ /* 0x000fe2000c101924 */
[----:B------:R-:W-:Y:S05]  /*f940*/  EXIT ;  /* 0x000000000000794d */ /* 0x000fea0003800000 */
.L_x_5210:
        /* <DEDUP_REMOVED lines=10> */
[----:B------:R-:W-:Y:S01]  /*f9f0*/  STG.E.U16 desc[UR36][R2.64], R0 ;  /* 0x0000000002007986 */ /* 0x000fe2000c101524 */
[----:B------:R-:W-:Y:S05]  /*fa00*/  EXIT ;  /* 0x000000000000794d */ /* 0x000fea0003800000 */
.L_x_5209:
        /* <DEDUP_REMOVED lines=26> */
[----:B------:R-:W-:Y:S01]  /*fbb0*/  STG.E.64 desc[UR36][R2.64], R4 ;  /* 0x0000000402007986 */ /* 0x000fe2000c101b24 */
[----:B------:R-:W-:Y:S05]  /*fbc0*/  EXIT ;  /* 0x000000000000794d */ /* 0x000fea0003800000 */
.L_x_5212:
        /* <DEDUP_REMOVED lines=21> */
[----:B------:R-:W-:Y:S01]  /*fd20*/  STG.E desc[UR36][R2.64], R5 ;  /* 0x0000000502007986 */ /* 0x000fe2000c101924 */
[----:B------:R-:W-:Y:S05]  /*fd30*/  EXIT ;  /* 0x000000000000794d */ /* 0x000fea0003800000 */
.L_x_5211:
[----:B-----5:R-:W-:Y:S01]  /*fd40*/  STG.E.64 desc[UR36][R2.64], R24 ;  /* 0x0000001802007986 */ /* 0x020fe2000c101b24 */
[----:B------:R-:W-:Y:S05]  /*fd50*/  EXIT ;  /* 0x000000000000794d */ /* 0x000fea0003800000 */
.L_x_5202:
        /* <DEDUP_REMOVED lines=11> */
[----:B0-----:R-:W-:Y:S01]  /*fe10*/  STG.E.U16 desc[UR36][R2.64], R25 ;  /* 0x0000001902007986 */ /* 0x001fe2000c101524 */
[----:B------:R-:W-:Y:S05]  /*fe20*/  EXIT ;  /* 0x000000000000794d */ /* 0x000fea0003800000 */
.L_x_5216:
        /* <DEDUP_REMOVED lines=26> */
.L_x_5219:
[----:B------:R-:W-:-:S04]  /*ffd0*/  SHF.R.U32.HI R5, RZ, 0x18, R5 ;  /* 0x00000018ff057819 */ /* 0x000fc80000011605 */
[----:B------:R-:W-:-:S07]  /*ffe0*/  LOP3.LUT R0, R0, 0x80, R5, 0xf8, !PT ;  /* 0x0000008000007812 */ /* 0x000fce00078ef805 */
.L_x_5218:
[----:B------:R-:W-:Y:S05]  /*fff0*/  BSYNC.RECONVERGENT B0 ;  /* 0x0000000000007941 */ /* 0x000fea0003800200 */
.L_x_5217:
[----:B------:R-:W-:Y:S01]  /*10000*/  STG.E.U8 desc[UR36][R2.64], R0 ;  /* 0x0000000002007986 */ /* 0x000fe2000c101124 */
[----:B------:R-:W-:Y:S05]  /*10010*/  EXIT ;  /* 0x000000000000794d */ /* 0x000fea0003800000 */
.L_x_5215:
        /* <DEDUP_REMOVED lines=26> */
.L_x_5222:
[----:B------:R-:W-:-:S04]  /*101c0*/  SHF.R.U32.HI R5, RZ, 0x18, R5 ;  /* 0x00000018ff057819 */ /* 0x000fc80000011605 */
[----:B------:R-:W-:-:S07]  /*101d0*/  LOP3.LUT R0, R0, 0x80, R5, 0xf8, !PT ;  /* 0x0000008000007812 */ /* 0x000fce00078ef805 */
.L_x_5221:
[----:B------:R-:W-:Y:S05]  /*101e0*/  BSYNC.RECONVERGENT B0 ;  /* 0x0000000000007941 */ /* 0x000fea0003800200 */
.L_x_5220:
[----:B------:R-:W-:Y:S01]  /*101f0*/  STG.E.U8 desc[UR36][R2.64], R0 ;  /* 0x0000000002007986 */ /* 0x000fe2000c101124 */
[----:B------:R-:W-:Y:S05]  /*10200*/  EXIT ;  /* 0x000000000000794d */ /* 0x000fea0003800000 */
.L_x_5214:
        /* <DEDUP_REMOVED lines=30> */
.L_x_5224:
[----:B-----5:R-:W0:Y:S02]  /*103f0*/  F2I.U64.F64.TRUNC R24, R24 ;  /* 0x0000001800187311 */ /* 0x020e24000030d800 */
[----:B0-----:R-:W-:Y:S01]  /*10400*/  STG.E.64 desc[UR36][R2.64], R24 ;  /* 0x0000001802007986 */ /* 0x001fe2000c101b24 */
[----:B------:R-:W-:Y:S05]  /*10410*/  EXIT ;  /* 0x000000000000794d */ /* 0x000fea0003800000 */
.L_x_5223:
[----:B-----5:R-:W0:Y:S02]  /*10420*/  F2I.U32.F64.TRUNC R25, R24 ;  /* 0x0000001800197311 */ /* 0x020e24000030d000 */
[----:B0-----:R-:W-:Y:S01]  /*10430*/  STG.E desc[UR36][R2.64], R25 ;  /* 0x0000001902007986 */ /* 0x001fe2000c101924 */
[----:B------:R-:W-:Y:S05]  /*10440*/  EXIT ;  /* 0x000000000000794d */ /* 0x000fea0003800000 */
.L_x_5213:
        /* <DEDUP_REMOVED lines=13> */
[----:B------:R-:W-:Y:S01]  /*10520*/  STG.E.U8 desc[UR36][R2.64], R5 ;  /* 0x0000000502007986 */ /* 0x000fe2000c101124 */
[----:B------:R-:W-:Y:S05]  /*10530*/  EXIT ;  /* 0x000000000000794d */ /* 0x000fea0003800000 */
.L_x_5226:
[----:B-----5:R-:W-:Y:S01]  /*10540*/  STG.E.128 desc[UR36][R2.64], R24 ;  /* 0x0000001802007986 */ /* 0x020fe2000c101d24 */
[----:B------:R-:W-:Y:S05]  /*10550*/  EXIT ;  /* 0x000000000000794d */ /* 0x000fea0003800000 */
.L_x_5225:
[----:B------:R-:W-:-:S13]  /*10560*/  ISETP.NE.AND P0, PT, R0, 0xf, PT ;  /* 0x0000000f0000780c */ /* 0x000fda0003f05270 */
[----:B------:R-:W-:Y:S05]  /*10570*/  @!P0 BRA `(.L_x_5227) ;  /* 0x0000000400288947 */ /* 0x000fea0003800000 */
[----:B------:R-:W-:-:S13]  /*10580*/  ISETP.NE.AND P0, PT, R0, 0x17, PT ;  /* 0x000000170000780c */ /* 0x000fda0003f05270 */
[----:B------:R-:W-:Y:S05]  /*10590*/  @!P0 BRA `(.L_x_5228) ;  /* 0x0000000000b08947 */ /* 0x000fea0003800000 */
[----:B------:R-:W-:-:S13]  /*105a0*/  ISETP.NE.AND P0, PT, R0, 0x18, PT ;  /* 0x000000180000780c */ /* 0x000fda0003f05270 */
[----:B------:R-:W-:Y:S05]  /*105b0*/  @!P0 BRA `(.L_x_5229) ;  /* 0x0000000000448947 */ /* 0x000fea0003800000 */
.L_x_5206:
        /* <DEDUP_REMOVED lines=16> */
.L_x_5230:
[----:B------:R-:W-:Y:S05]  /*106c0*/  EXIT ;  /* 0x000000000000794d */ /* 0x000fea0003800000 */
.L_x_5229:
        /* <DEDUP_REMOVED lines=21> */
.L_x_5232:
[----:B------:R-:W-:Y:S05]  /*10820*/  BSYNC.RECONVERGENT B0 ;  /* 0x0000000000007941 */ /* 0x000fea0003800200 */
.L_x_5231:
[----:B------:R-:W-:-:S05]  /*10830*/  LOP3.LUT R5, R0, 0x80, R5, 0xf8, !PT ;  /* 0x0000008000057812 */ /* 0x000fca00078ef805 */
[----:B------:R-:W-:Y:S01]  /*10840*/  STG.E.U8 desc[UR36][R2.64], R5 ;  /* 0x0000000502007986 */ /* 0x000fe2000c101124 */
[----:B------:R-:W-:Y:S05]  /*10850*/  EXIT ;  /* 0x000000000000794d */ /* 0x000fea0003800000 */
.L_x_5228:
        /* <DEDUP_REMOVED lines=20> */
.L_x_5234:
[----:B------:R-:W-:Y:S01]  /*109a0*/  IMAD.MOV.U32 R0, RZ, RZ, 0x7f ;  /* 0x0000007fff007424 */ /* 0x000fe200078e00ff */
[----:B------:R-:W-:-:S04]  /*109b0*/  ISETP.GT.U32.AND P0, PT, R4, 0x7f800000, PT ;  /* 0x7f8000000400780c */ /* 0x000fc80003f04070 */
[----:B------:R-:W-:-:S09]  /*109c0*/  SEL R0, R0, 0x7c, P0 ;  /* 0x0000007c00007807 */ /* 0x000fd20000000000 */
.L_x_5235:
[----:B------:R-:W-:Y:S05]  /*109d0*/  BSYNC.RECONVERGENT B0 ;  /* 0x0000000000007941 */ /* 0x000fea0003800200 */
.L_x_5233:
[----:B------:R-:W-:-:S04]  /*109e0*/  SHF.R.U32.HI R5, RZ, 0x18, R5 ;  /* 0x00000018ff057819 */ /* 0x000fc80000011605 */
[----:B------:R-:W-:-:S05]  /*109f0*/  LOP3.LUT R5, R0, 0x80, R5, 0xf8, !PT ;  /* 0x0000008000057812 */ /* 0x000fca00078ef805 */
[----:B------:R-:W-:Y:S01]  /*10a00*/  STG.E.U8 desc[UR36][R2.64], R5 ;  /* 0x0000000502007986 */ /* 0x000fe2000c101124 */
[----:B------:R-:W-:Y:S05]  /*10a10*/  EXIT ;  /* 0x000000000000794d */ /* 0x000fea0003800000 */
.L_x_5227:
        /* <DEDUP_REMOVED lines=10> */
[----:B------:R-:W-:Y:S01]  /*10ac0*/  STG.E.U16 desc[UR36][R2.64], R0 ;  /* 0x0000000002007986 */ /* 0x000fe2000c101524 */
[----:B------:R-:W-:Y:S05]  /*10ad0*/  EXIT ;  /* 0x000000000000794d */ /* 0x000fea0003800000 */
.L_x_5236:
        /* <DEDUP_REMOVED lines=10> */
.L_x_41779:


//--------------------- .text._ZN2at6native18elementwise_kernelILi128ELi2EZNS0_22gpu_kernel_impl_nocastIZZZNS0_28launch_masked_scatter_kernelERKNS_10TensorBaseES5_S5_S5_ENKUlvE_clEvENKUlvE6_clEvEUlN3c107complexIdEEblE_EEvRNS_18TensorIteratorBaseERKT_EUliE_EEviT1_ --------------------------
	.section	.text._ZN2at6native18elementwise_kernelILi128ELi2EZNS0_22gpu_kernel_impl_nocastIZZZNS0_28launch_masked_scatter_kernelERKNS_10TensorBaseES5_S5_S5_ENKUlvE_clEvENKUlvE6_clEvEUlN3c107complexIdEEblE_EEvRNS_18TensorIteratorBaseERKT_EUliE_EEviT1_,"ax",@progbits
	.align	128
        .global         _ZN2at6native18elementwise_kernelILi128ELi2EZNS0_22gpu_kernel_impl_nocastIZZZNS0_28launch_masked_scatter_kernelERKNS_10TensorBaseES5_S5_S5_ENKUlvE_clEvENKUlvE6_clEvEUlN3c107complexIdEEblE_EEvRNS_18TensorIteratorBaseERKT_EUliE_EEviT1_
        .type           _ZN2at6native18elementwise_kernelILi128ELi2EZNS0_22gpu_kernel_impl_nocastIZZZNS0_28launch_masked_scatter_kernelERKNS_10TensorBaseES5_S5_S5_ENKUlvE_clEvENKUlvE6_clEvEUlN3c107complexIdEEblE_EEvRNS_18TensorIteratorBaseERKT_EUliE_EEviT1_,@function
        .size           _ZN2at6native18elementwise_kernelILi128ELi2EZNS0_22gpu_kernel_impl_nocastIZZZNS0_28launch_masked_scatter_kernelERKNS_10TensorBaseES5_S5_S5_ENKUlvE_clEvENKUlvE6_clEvEUlN3c107complexIdEEblE_EEvRNS_18TensorIteratorBaseERKT_EUliE_EEviT1_,(.L_x_41780 - _ZN2at6native18elementwise_kernelILi128ELi2EZNS0_22gpu_kernel_impl_nocastIZZZNS0_28launch_masked_scatter_kernelERKNS_10TensorBaseES5_S5_S5_ENKUlvE_clEvENKUlvE6_clEvEUlN3c107complexIdEEblE_EEvRNS_18TensorIteratorBaseERKT_EUliE_EEviT1_)
        .other          _ZN2at6native18elementwise_kernelILi128ELi2EZNS0_22gpu_kernel_impl_nocastIZZZNS0_28launch_masked_scatter_kernelERKNS_10TensorBaseES5_S5_S5_ENKUlvE_clEvENKUlvE6_clEvEUlN3c107complexIdEEblE_EEvRNS_18TensorIteratorBaseERKT_EUliE_EEviT1_,@"STO_CUDA_ENTRY STV_DEFAULT"
_ZN2at6native18elementwise_kernelILi128ELi2EZNS0_22gpu_kernel_impl_nocastIZZZNS0_28launch_masked_scatter_kernelERKNS_10TensorBaseES5_S5_S5_ENKUlvE_clEvENKUlvE6_clEvEUlN3c107complexIdEEblE_EEvRNS_18TensorIteratorBaseERKT_EUliE_EEviT1_:
.text._ZN2at6native18elementwise_kernelILi128ELi2EZNS0_22gpu_kernel_impl_nocastIZZZNS0_28launch_masked_scatter_kernelERKNS_10TensorBaseES5_S5_S5_ENKUlvE_clEvENKUlvE6_clEvEUlN3c107complexIdEEblE_EEvRNS_18TensorIteratorBaseERKT_EUliE_EEviT1_:
        /* <DEDUP_REMOVED lines=22> */
[----:B------:R-:W2:Y:S01]  /*0160*/  @P0 LDG.E.128 R8, desc[UR6][R16.64] ;  /* 0x0000000610080981 */ /* 0x000ea2000c1e1d00 */
[----:B------:R-:W2:Y:S03]  /*0170*/  LDC.64 R14, c[0x0][0x648] ;  /* 0x00019200ff0e7b82 */ /* 0x000ea60000000a00 */
[----:B0-----:R-:W2:Y:S01]  /*0180*/  @!P0 LDG.E.128 R8, desc[UR6][R12.64] ;  /* 0x000000060c088981 */ /* 0x001ea2000c1e1d00 */
[----:B------:R-:W-:-:S03]  /*0190*/  IADD3 R3, PT, PT, R3, 0x80, RZ ;  /* 0x0000008003037810 */ /* 0x000fc60007ffe0ff */
[----:B--2---:R0:W-:Y:S04]  /*01a0*/  STG.E.128 desc[UR6][R14.64], R8 ;  /* 0x000000080e007986 */ /* 0x0041e8000c101d06 */
.L_x_5239:
[----:B------:R-:W-:Y:S05]  /*01b0*/  BSYNC.RECONVERGENT B0 ;  /* 0x0000000000007941 */ /* 0x000fea0003800200 */
.L_x_5238:
        /* <DEDUP_REMOVED lines=9> */
[----:B0-----:R-:W0:Y:S01]  /*0250*/  LDC.64 R8, c[0x0][0x648] ;  /* 0x00019200ff087b82 */ /* 0x001e220000000a00 */
[----:B--2---:R-:W-:-:S04]  /*0260*/  LEA R4, P0, R2, R4, 0x4 ;  /* 0x0000000402047211 */ /* 0x004fc800078020ff */
[----:B------:R-:W-:-:S06]  /*0270*/  LEA.HI.X R5, R2, R5, R3, 0x4, P0 ;  /* 0x0000000502057211 */ /* 0x000fcc00000f2403 */
[----:B------:R-:W0:Y:S04]  /*0280*/  LDG.E.128 R4, desc[UR6][R4.64] ;  /* 0x0000000604047981 */ /* 0x000e28000c1e1d00 */
[----:B0-----:R-:W-:Y:S01]  /*0290*/  STG.E.128 desc[UR6][R8.64], R4 ;  /* 0x0000000408007986 */ /* 0x001fe2000c101d06 */
[----:B------:R-:W-:Y:S05]  /*02a0*/  EXIT ;  /* 0x000000000000794d */ /* 0x000fea0003800000 */
.L_x_5240:
[----:B------:R-:W1:Y:S02]  /*02b0*/  LDC.64 R4, c[0x0][0x650] ;  /* 0x00019400ff047b82 */ /* 0x000e640000000a00 */
[----:B-1----:R-:W2:Y:S06]  /*02c0*/  LDG.E.128 R4, desc[UR6][R4.64] ;  /* 0x0000000604047981 */ /* 0x002eac000c1e1d00 */
[----:B------:R-:W2:Y:S02]  /*02d0*/  LDC.64 R2, c[0x0][0x648] ;  /* 0x00019200ff027b82 */ /* 0x000ea40000000a00 */
[----:B--2---:R-:W-:Y:S01]  /*02e0*/  STG.E.128 desc[UR6][R2.64], R4 ;  /* 0x0000000402007986 */ /* 0x004fe2000c101d06 */
[----:B------:R-:W-:Y:S05]  /*02f0*/  EXIT ;  /* 0x000000000000794d */ /* 0x000fea0003800000 */
.L_x_5237:
        /* <DEDUP_REMOVED lines=380> */
.L_x_5243:
[----:B------:R-:W0:Y:S01]  /*1ac0*/  LDCU.64 UR8, c[0x0][0x658] ;  /* 0x0000cb00ff0877ac */ /* 0x000e220008000a00 */
[----:B------:R-:W1:Y:S08]  /*1ad0*/  LDC.64 R12, c[0x0][0x660] ;  /* 0x00019800ff0c7b82 */ /* 0x000e700000000a00 */
[----:B------:R-:W2:Y:S01]  /*1ae0*/  LDC.64 R14, c[0x0][0x668] ;  /* 0x00019a00ff0e7b82 */ /* 0x000ea20000000a00 */
[----:B0-----:R-:W-:-:S04]  /*1af0*/  IADD3 R10, P0, PT, R5, UR8, RZ ;  /* 0x00000008050a7c10 */ /* 0x001fc8000ff1e0ff */
[----:B------:R-:W-:Y:S01]  /*1b00*/  IADD3.X R11, PT, PT, RZ, UR9, RZ, P0, !PT ;  /* 0x00000009ff0b7c10 */ /* 0x000fe200087fe4ff */
[----:B------:R-:W0:Y:S04]  /*1b10*/  LDCU.64 UR8, c[0x0][0x648] ;  /* 0x0000c900ff0877ac */ /* 0x000e280008000a00 */
[----:B------:R-:W3:Y:S02]  /*1b20*/  LDG.E.U8 R10, desc[UR6][R10.64] ;  /* 0x000000060a0a7981 */ /* 0x000ee4000c1e1100 */
[----:B---3--:R-:W-:-:S13]  /*1b30*/  ISETP.NE.AND P0, PT, R10, RZ, PT ;  /* 0x000000ff0a00720c */ /* 0x008fda0003f05270 */
[----:B-1----:R-:W-:Y:S01]  /*1b40*/  @P0 IADD3 R12, P1, PT, R4, R12, RZ ;  /* 0x0000000c040c0210 */ /* 0x002fe20007f3e0ff */
[----:B------:R-:W1:Y:S03]  /*1b50*/  @!P0 LDC.64 R16, c[0x0][0x650] ;  /* 0x00019400ff108b82 */ /* 0x000e660000000a00 */
[----:B------:R-:W-:-:S05]  /*1b60*/  @P0 IADD3.X R13, PT, PT, RZ, R13, RZ, P1, !PT ;  /* 0x0000000dff0d0210 */ /* 0x000fca0000ffe4ff */
[----:B------:R-:W2:Y:S02]  /*1b70*/  @P0 LDG.E.64 R4, desc[UR6][R12.64] ;  /* 0x000000060c040981 */ /* 0x000ea4000c1e1b00 */
[----:B--2---:R-:W-:-:S04]  /*1b80*/  @P0 LEA R14, P1, R4, R14, 0x4 ;  /* 0x0000000e040e0211 */ /* 0x004fc800078220ff */
[----:B------:R-:W-:-:S05]  /*1b90*/  @P0 LEA.HI.X R15, R4, R15, R5, 0x4, P1 ;  /* 0x0000000f040f0211 */ /* 0x000fca00008f2405 */
[----:B------:R-:W2:Y:S01]  /*1ba0*/  @P0 LDG.E.128 R4, desc[UR6][R14.64] ;  /* 0x000000060e040981 */ /* 0x000ea2000c1e1d00 */
[----:B-1----:R-:W-:-:S04]  /*1bb0*/  @!P0 IADD3 R10, P1, PT, R8, R16, RZ ;  /* 0x00000010080a8210 */ /* 0x002fc80007f3e0ff */
[----:B------:R-:W-:-:S05]  /*1bc0*/  @!P0 IADD3.X R11, PT, PT, RZ, R17, RZ, P1, !PT ;  /* 0x00000011ff0b8210 */ /* 0x000fca0000ffe4ff */
[----:B------:R-:W2:Y:S01]  /*1bd0*/  @!P0 LDG.E.128 R4, desc[UR6][R10.64] ;  /* 0x000000060a048981 */ /* 0x000ea2000c1e1d00 */
[----:B0-----:R-:W-:Y:S02]  /*1be0*/  IADD3 R8, P0, PT, R9, UR8, RZ ;  /* 0x0000000809087c10 */ /* 0x001fe4000ff1e0ff */
[----:B------:R-:W-:Y:S02]  /*1bf0*/  IADD3 R3, PT, PT, R3, 0x80, RZ ;  /* 0x0000008003037810 */ /* 0x000fe40007ffe0ff */
[----:B------:R-:W-:-:S05]  /*1c00*/  IADD3.X R9, PT, PT, RZ, UR9, RZ, P0, !PT ;  /* 0x00000009ff097c10 */ /* 0x000fca00087fe4ff */
[----:B--2---:R0:W-:Y:S04]  /*1c10*/  STG.E.128 desc[UR6][R8.64], R4 ;  /* 0x0000000408007986 */ /* 0x0041e8000c101d06 */
.L_x_5242:
[----:B------:R-:W-:Y:S05]  /*1c20*/  BSYNC.RECONVERGENT B0 ;  /* 0x0000000000007941 */ /* 0x000fea0003800200 */
.L_x_5241:
        /* <DEDUP_REMOVED lines=375> */
.L_x_5244:
        /* <DEDUP_REMOVED lines=13> */
[----:B------:R-:W2:Y:S01]  /*3470*/  @P0 LDG.E.128 R4, desc[UR6][R12.64] ;  /* 0x000000060c040981 */ /* 0x000ea2000c1e1d00 */
[----:B------:R-:W-:-:S04]  /*3480*/  IADD3 R14, P1, PT, R2, UR8, RZ ;  /* 0x00000008020e7c10 */ /* 0x000fc8000ff3e0ff */
[----:B------:R-:W-:-:S05]  /*3490*/  IADD3.X R15, PT, PT, RZ, UR9, RZ, P1, !PT ;  /* 0x00000009ff0f7c10 */ /* 0x000fca0008ffe4ff */
[----:B------:R-:W2:Y:S01]  /*34a0*/  @!P0 LDG.E.128 R4, desc[UR6][R14.64] ;  /* 0x000000060e048981 */ /* 0x000ea2000c1e1d00 */
[----:B0-----:R-:W-:-:S04]  /*34b0*/  IADD3 R2, P0, PT, R3, UR4, RZ ;  /* 0x0000000403027c10 */ /* 0x001fc8000ff1e0ff */
[----:B------:R-:W-:-:S05]  /*34c0*/  IADD3.X R3, PT, PT, RZ, UR5, RZ, P0, !PT ;  /* 0x00000005ff037c10 */ /* 0x000fca00087fe4ff */
[----:B--2---:R-:W-:Y:S01]  /*34d0*/  STG.E.128 desc[UR6][R2.64], R4 ;  /* 0x0000000402007986 */ /* 0x004fe2000c101d06 */
[----:B------:R-:W-:Y:S05]  /*34e0*/  EXIT ;  /* 0x000000000000794d */ /* 0x000fea0003800000 */
.L_x_5245:
        /* <DEDUP_REMOVED lines=9> */
.L_x_41780:


//--------------------- .text._ZN2at6native27unrolled_elementwise_kernelIZZZNS0_28launch_masked_scatter_kernelERKNS_10TensorBaseES4_S4_S4_ENKUlvE_clEvENKUlvE6_clEvEUlN3c107complexIdEEblE_St5arrayIPcLm4EELi4E23TrivialOffsetCalculatorILi3EjESE_ILi1EjENS0_6memory15LoadWithoutCastENSH_16StoreWithoutCastEEEviT_T0_T2_T3_T4_T5_ --------------------------
	.section	.text._ZN2at6native27unrolled_elementwise_kernelIZZZNS0_28launch_masked_scatter_kernelERKNS_10TensorBaseES4_S4_S4_ENKUlvE_clEvENKUlvE6_clEvEUlN3c107complexIdEEblE_St5arrayIPcLm4EELi4E23TrivialOffsetCalculatorILi3EjESE_ILi1EjENS0_6memory15LoadWithoutCastENSH_16StoreWithoutCastEEEviT_T0_T2_T3_T4_T5_,"ax",@progbits
	.align	128
        .global         _ZN2at6native27unrolled_elementwise_kernelIZZZNS0_28launch_masked_scatter_kernelERKNS_10TensorBaseES4_S4_S4_ENKUlvE_clEvENKUlvE6_clEvEUlN3c107complexIdEEblE_St5arrayIPcLm4EELi4E23TrivialOffsetCalculatorILi3EjESE_ILi1EjENS0_6memory15LoadWithoutCastENSH_16StoreWithoutCastEEEviT_T0_T2_T3_T4_T5_
        .type           _ZN2at6native27unrolled_elementwise_kernelIZZZNS0_28launch_masked_scatter_kernelERKNS_10TensorBaseES4_S4_S4_ENKUlvE_clEvENKUlvE6_clEvEUlN3c107complexIdEEblE_St5arrayIPcLm4EELi4E23TrivialOffsetCalculatorILi3EjESE_ILi1EjENS0_6memory15LoadWithoutCastENSH_16StoreWithoutCastEEEviT_T0_T2_T3_T4_T5_,@function
        .size           _ZN2at6native27unrolled_elementwise_kernelIZZZNS0_28launch_masked_scatter_kernelERKNS_10TensorBaseES4_S4_S4_ENKUlvE_clEvENKUlvE6_clEvEUlN3c107complexIdEEblE_St5arrayIPcLm4EELi4E23TrivialOffsetCalculatorILi3EjESE_ILi1EjENS0_6memory15LoadWithoutCastENSH_16StoreWithoutCastEEEviT_T0_T2_T3_T4_T5_,(.L_x_41781 - _ZN2at6native27unrolled_elementwise_kernelIZZZNS0_28launch_masked_scatter_kernelERKNS_10TensorBaseES4_S4_S4_ENKUlvE_clEvENKUlvE6_clEvEUlN3c107complexIdEEblE_St5arrayIPcLm4EELi4E23TrivialOffsetCalculatorILi3EjESE_ILi1EjENS0_6memory15LoadWithoutCastENSH_16StoreWithoutCastEEEviT_T0_T2_T3_T4_T5_)
        .other          _ZN2at6native27unrolled_elementwise_kernelIZZZNS0_28launch_masked_scatter_kernelERKNS_10TensorBaseES4_S4_S4_ENKUlvE_clEvENKUlvE6_clEvEUlN3c107complexIdEEblE_St5arrayIPcLm4EELi4E23TrivialOffsetCalculatorILi3EjESE_ILi1EjENS0_6memory15LoadWithoutCastENSH_16StoreWithoutCastEEEviT_T0_T2_T3_T4_T5_,@"STO_CUDA_ENTRY STV_DEFAULT"
_ZN2at6native27unrolled_elementwise_kernelIZZZNS0_28launch_masked_scatter_kernelERKNS_10TensorBaseES4_S4_S4_ENKUlvE_clEvENKUlvE6_clEvEUlN3c107complexIdEEblE_St5arrayIPcLm4EELi4E23TrivialOffsetCalculatorILi3EjESE_ILi1EjENS0_6memory15LoadWithoutCastENSH_16StoreWithoutCastEEEviT_T0_T2_T3_T4_T5_:
.text._ZN2at6native27unrolled_elementwise_kernelIZZZNS0_28launch_masked_scatter_kernelERKNS_10TensorBaseES4_S4_S4_ENKUlvE_clEvENKUlvE6_clEvEUlN3c107complexIdEEblE_St5arrayIPcLm4EELi4E23TrivialOffsetCalculatorILi3EjESE_ILi1EjENS0_6memory15LoadWithoutCastENSH_16StoreWithoutCastEEEviT_T0_T2_T3_T4_T5_:
        /* <DEDUP_REMOVED lines=12> */
[----:B------:R-:W2:Y:S09]  /*00c0*/  @!P4 LDC.64 R12, c[0x0][0x3b0] ;  /* 0x0000ec00ff0ccb82 */ /* 0x000eb20000000a00 */
[----:B------:R-:W3:Y:S01]  /*00d0*/  @!P1 LDC.64 R22, c[0x0][0x3a8] ;  /* 0x0000ea00ff169b82 */ /* 0x000ee20000000a00 */
[----:B------:R-:W-:Y:S01]  /*00e0*/  @!P1 IMAD R11, R0, 0x200, R17 ;  /* 0x00000200000b9824 */ /* 0x000fe200078e0211 */
[----:B0-----:R-:W-:-:S06]  /*00f0*/  @!P4 IADD3 R14, P0, PT, R7, R14, RZ ;  /* 0x0000000e070ec210 */ /* 0x001fcc0007f1e0ff */
[----:B------:R-:W0:Y:S01]  /*0100*/  @!P1 LDC.64 R18, c[0x0][0x3b0] ;  /* 0x0000ec00ff129b82 */ /* 0x000e220000000a00 */
[----:B------:R-:W-:Y:S01]  /*0110*/  @!P4 IMAD.X R15, RZ, RZ, R15, P0 ;  /* 0x000000ffff0fc224 */ /* 0x000fe200000e060f */
[----:B------:R-:W-:Y:S02]  /*0120*/  CS2R R4, SRZ ;  /* 0x0000000000047805 */ /* 0x000fe4000001ff00 */
[----:B------:R-:W-:-:S04]  /*0130*/  CS2R R8, SRZ ;  /* 0x0000000000087805 */ /* 0x000fc8000001ff00 */
[----:B------:R-:W4:Y:S01]  /*0140*/  @!P1 LDC.64 R28, c[0x0][0x3a0] ;  /* 0x0000e800ff1c9b82 */ /* 0x000f220000000a00 */
[----:B-1----:R1:W4:Y:S01]  /*0150*/  @!P4 LDG.E.U8 R14, desc[UR4][R14.64] ;  /* 0x000000040e0ec981 */ /* 0x002322000c1e1100 */
[----:B---3--:R-:W-:-:S05]  /*0160*/  @!P1 IADD3 R22, P0, PT, R11, R22, RZ ;  /* 0x000000160b169210 */ /* 0x008fca0007f1e0ff */
[----:B------:R-:W-:-:S05]  /*0170*/  @!P1 IMAD.X R23, RZ, RZ, R23, P0 ;  /* 0x000000ffff179224 */ /* 0x000fca00000e0617 */
[----:B------:R-:W3:Y:S01]  /*0180*/  @!P1 LDG.E.U8 R2, desc[UR4][R22.64] ;  /* 0x0000000416029981 */ /* 0x000ee2000c1e1100 */
[----:B--2---:R-:W-:-:S05]  /*0190*/  @!P4 IMAD.WIDE.U32 R12, R7, 0x8, R12 ;  /* 0x00000008070cc825 */ /* 0x004fca00078e000c */
[----:B------:R2:W3:Y:S01]  /*01a0*/  @!P4 LDG.E.64 R4, desc[UR4][R12.64] ;  /* 0x000000040c04c981 */ /* 0x0004e2000c1e1b00 */
[----:B0-----:R-:W-:-:S05]  /*01b0*/  @!P1 IMAD.WIDE.U32 R18, R11, 0x8, R18 ;  /* 0x000000080b129825 */ /* 0x001fca00078e0012 */
[----:B------:R0:W3:Y:S01]  /*01c0*/  @!P1 LDG.E.64 R8, desc[UR4][R18.64] ;  /* 0x0000000412089981 */ /* 0x0000e2000c1e1b00 */
[----:B------:R-:W-:-:S05]  /*01d0*/  @!P1 VIADD R17, R17, 0x80 ;  /* 0x0000008011119836 */ /* 0x000fca0000000000 */
[----:B------:R-:W-:-:S13]  /*01e0*/  ISETP.GE.AND P2, PT, R17, R20, PT ;  /* 0x000000141100720c */ /* 0x000fda0003f46270 */
[----:B------:R-:W0:Y:S01]  /*01f0*/  @!P2 LDC.64 R24, c[0x0][0x3a8] ;  /* 0x0000ea00ff18ab82 */ /* 0x000e220000000a00 */
[----:B-1----:R-:W-:-:S07]  /*0200*/  @!P2 IMAD R15, R0, 0x200, R17 ;  /* 0x00000200000fa824 */ /* 0x002fce00078e0211 */
[----:B--2---:R-:W1:Y:S01]  /*0210*/  @!P2 LDC.64 R12, c[0x0][0x3b0] ;  /* 0x0000ec00ff0cab82 */ /* 0x004e620000000a00 */
[----:B0-----:R-:W-:-:S05]  /*0220*/  @!P2 IADD3 R22, P0, PT, R15, R24, RZ ;  /* 0x000000180f16a210 */ /* 0x001fca0007f1e0ff */
[----:B------:R-:W-:-:S05]  /*0230*/  @!P2 IMAD.X R23, RZ, RZ, R25, P0 ;  /* 0x000000ffff17a224 */ /* 0x000fca00000e0619 */
[----:B------:R0:W2:Y:S01]  /*0240*/  @!P2 LDG.E.U8 R16, desc[UR4][R22.64] ;  /* 0x000000041610a981 */ /* 0x0000a2000c1e1100 */
[----:B------:R-:W-:Y:S01]  /*0250*/  CS2R R18, SRZ ;  /* 0x0000000000127805 */ /* 0x000fe2000001ff00 */
[----:B0-----:R-:W0:Y:S01]  /*0260*/  @!P4 LDC.64 R22, c[0x0][0x3a0] ;  /* 0x0000e800ff16cb82 */ /* 0x001e220000000a00 */
[----:B-1----:R-:W-:-:S05]  /*0270*/  @!P2 IMAD.WIDE.U32 R12, R15, 0x8, R12 ;  /* 0x000000080f0ca825 */ /* 0x002fca00078e000c */
[----:B------:R1:W2:Y:S01]  /*0280*/  @!P2 LDG.E.64 R18, desc[UR4][R12.64] ;  /* 0x000000040c12a981 */ /* 0x0002a2000c1e1b00 */
[----:B----4-:R-:W-:Y:S01]  /*0290*/  @!P1 IMAD.WIDE.U32 R28, R11, 0x10, R28 ;  /* 0x000000100b1c9825 */ /* 0x010fe200078e001c */
[----:B------:R-:W-:-:S03]  /*02a0*/  CS2R R10, SRZ ;  /* 0x00000000000a7805 */ /* 0x000fc6000001ff00 */
[----:B------:R-:W-:Y:S01]  /*02b0*/  VIADD R21, R3, 0x100 ;  /* 0x0000010003157836 */ /* 0x000fe20000000000 */
[----:B-1----:R-:W1:Y:S01]  /*02c0*/  @!P2 LDC.64 R12, c[0x0][0x3a0] ;  /* 0x0000e800ff0cab82 */ /* 0x002e620000000a00 */
[----:B0-----:R-:W-:Y:S01]  /*02d0*/  @!P4 IMAD.WIDE.U32 R22, R7, 0x10, R22 ;  /* 0x000000100716c825 */ /* 0x001fe200078e0016 */
[----:B------:R-:W-:Y:S02]  /*02e0*/  CS2R R6, SRZ ;  /* 0x0000000000067805 */ /* 0x000fe4000001ff00 */
[----:B------:R-:W-:-:S13]  /*02f0*/  ISETP.EQ.OR P3, PT, R14, RZ, P4 ;  /* 0x000000ff0e00720c */ /* 0x000fda0002762670 */
[----:B------:R-:W0:Y:S01]  /*0300*/  @!P3 LDC.64 R26, c[0x0][0x388] ;  /* 0x0000e200ff1abb82 */ /* 0x000e220000000a00 */
[----:B---3--:R-:W-:Y:S01]  /*0310*/  ISETP.EQ.OR P0, PT, R2, RZ, P1 ;  /* 0x000000ff0200720c */ /* 0x008fe20000f02670 */
[----:B------:R-:W-:-:S05]  /*0320*/  VIADD R2, R3, 0x80 ;  /* 0x0000008003027836 */ /* 0x000fca0000000000 */
[----:B------:R-:W-:-:S13]  /*0330*/  ISETP.GE.OR P0, PT, R2, R20, P0 ;  /* 0x000000140200720c */ /* 0x000fda0000706670 */
[----:B------:R-:W3:Y:S01]  /*0340*/  @!P0 LDC.64 R24, c[0x0][0x388] ;  /* 0x0000e200ff188b82 */ /* 0x000ee20000000a00 */
[----:B0-----:R-:W-:-:S04]  /*0350*/  @!P3 LEA R26, P5, R4, R26, 0x4 ;  /* 0x0000001a041ab211 */ /* 0x001fc800078a20ff */
[----:B------:R-:W-:Y:S02]  /*0360*/  @!P3 LEA.HI.X R27, R4, R27, R5, 0x4, P5 ;  /* 0x0000001b041bb211 */ /* 0x000fe400028f2405 */
[----:B------:R-:W-:-:S06]  /*0370*/  CS2R R4, SRZ ;  /* 0x0000000000047805 */ /* 0x000fcc000001ff00 */
[----:B------:R-:W4:Y:S01]  /*0380*/  @!P4 LDG.E.128 R4, desc[UR4][R22.64] ;  /* 0x000000041604c981 */ /* 0x000f22000c1e1d00 */
[----:B---3--:R-:W-:-:S04]  /*0390*/  @!P0 LEA R24, P4, R8, R24, 0x4 ;  /* 0x0000001808188211 */ /* 0x008fc800078820ff */
[----:B------:R-:W-:Y:S02]  /*03a0*/  @!P0 LEA.HI.X R25, R8, R25, R9, 0x4, P4 ;  /* 0x0000001908198211 */ /* 0x000fe400020f2409 */
[----:B------:R-:W-:-:S06]  /*03b0*/  CS2R R8, SRZ ;  /* 0x0000000000087805 */ /* 0x000fcc000001ff00 */
[----:B------:R1:W3:Y:S01]  /*03c0*/  @!P1 LDG.E.128 R8, desc[UR4][R28.64] ;  /* 0x000000041c089981 */ /* 0x0002e2000c1e1d00 */
[----:B--2---:R-:W-:-:S04]  /*03d0*/  ISETP.EQ.OR P1, PT, R16, RZ, P2 ;  /* 0x000000ff1000720c */ /* 0x004fc80001722670 */
[----:B------:R-:W-:Y:S01]  /*03e0*/  ISETP.GE.OR P1, PT, R21, R20, P1 ;  /* 0x000000141500720c */ /* 0x000fe20000f26670 */
[----:B-1----:R-:W-:Y:S01]  /*03f0*/  @!P2 IMAD.WIDE.U32 R28, R15, 0x10, R12 ;  /* 0x000000100f1ca825 */ /* 0x002fe200078e000c */
[----:B------:R-:W-:Y:S02]  /*0400*/  CS2R R14, SRZ ;  /* 0x00000000000e7805 */ /* 0x000fe4000001ff00 */
[----:B------:R-:W-:Y:S01]  /*0410*/  CS2R R12, SRZ ;  /* 0x00000000000c7805 */ /* 0x000fe2000001ff00 */
[----:B------:R-:W-:-:S05]  /*0420*/  @!P2 VIADD R17, R17, 0x80 ;  /* 0x000000801111a836 */ /* 0x000fca0000000000 */
[----:B------:R-:W2:Y:S03]  /*0430*/  @!P2 LDG.E.128 R12, desc[UR4][R28.64] ;  /* 0x000000041c0ca981 */ /* 0x000ea6000c1e1d00 */
[----:B------:R-:W0:Y:S01]  /*0440*/  @!P1 LDC.64 R22, c[0x0][0x388] ;  /* 0x0000e200ff169b82 */ /* 0x000e220000000a00 */
[----:B------:R-:W-:Y:S02]  /*0450*/  ISETP.GE.AND P2, PT, R17, R20, PT ;  /* 0x000000141100720c */ /* 0x000fe40003f46270 */
[----:B0-----:R-:W-:-:S04]  /*0460*/  @!P1 LEA R22, P4, R18, R22, 0x4 ;  /* 0x0000001612169211 */ /* 0x001fc800078820ff */
[----:B------:R-:W-:-:S07]  /*0470*/  @!P1 LEA.HI.X R23, R18, R23, R19, 0x4, P4 ;  /* 0x0000001712179211 */ /* 0x000fce00020f2413 */
[----:B------:R-:W0:Y:S01]  /*0480*/  @!P2 LDC.64 R18, c[0x0][0x3a8] ;  /* 0x0000ea00ff12ab82 */ /* 0x000e220000000a00 */
[----:B------:R-:W-:Y:S01]  /*0490*/  @!P2 IMAD R17, R0, 0x200, R17 ;  /* 0x000002000011a824 */ /* 0x000fe200078e0211 */
[-C--:B------:R-:W-:Y:S01]  /*04a0*/  ISETP.GE.AND P4, PT, R21, R20.reuse, PT ;  /* 0x000000141500720c */ /* 0x080fe20003f86270 */
[----:B----4-:R1:W5:Y:S01]  /*04b0*/  @!P3 LDG.E.128 R4, desc[UR4][R26.64] ;  /* 0x000000041a04b981 */ /* 0x010362000c1e1d00 */
[----:B------:R-:W-:-:S04]  /*04c0*/  ISETP.GE.AND P3, PT, R2, R20, PT ;  /* 0x000000140200720c */ /* 0x000fc80003f66270 */
[----:B-1----:R-:W1:Y:S01]  /*04d0*/  @!P2 LDC.64 R26, c[0x0][0x3b0] ;  /* 0x0000ec00ff1aab82 */ /* 0x002e620000000a00 */
[----:B---3--:R-:W-:Y:S02]  /*04e0*/  FSEL R10, R10, RZ, !P3 ;  /* 0x000000ff0a0a7208 */ /* 0x008fe40005800000 */
[----:B------:R-:W-:Y:S02]  /*04f0*/  FSEL R11, R11, RZ, !P3 ;  /* 0x000000ff0b0b7208 */ /* 0x000fe40005800000 */
[----:B------:R-:W-:Y:S02]  /*0500*/  FSEL R8, R8, RZ, !P3 ;  /* 0x000000ff08087208 */ /* 0x000fe40005800000 */
[----:B------:R-:W-:Y:S02]  /*0510*/  FSEL R9, R9, RZ, !P3 ;  /* 0x000000ff09097208 */ /* 0x000fe40005800000 */
[----:B0-----:R-:W-:-:S04]  /*0520*/  @!P2 IADD3 R28, P3, PT, R17, R18, RZ ;  /* 0x00000012111ca210 */ /* 0x001fc80007f7e0ff */
[----:B------:R-:W5:Y:S01]  /*0530*/  @!P0 LDG.E.128 R8, desc[UR4][R24.64] ;  /* 0x0000000418088981 */ /* 0x000f62000c1e1d00 */
[----:B------:R-:W-:Y:S02]  /*0540*/  @!P2 IMAD.X R29, RZ, RZ, R19, P3 ;  /* 0x000000ffff1da224 */ /* 0x000fe400018e0613 */
[----:B------:R-:W0:Y:S03]  /*0550*/  @!P2 LDC.64 R18, c[0x0][0x3a0] ;  /* 0x0000e800ff12ab82 */ /* 0x000e260000000a00 */
[----:B------:R1:W3:Y:S02]  /*0560*/  @!P2 LDG.E.U8 R21, desc[UR4][R28.64] ;  /* 0x000000041c15a981 */ /* 0x0002e4000c1e1100 */
[----:B-1----:R-:W-:Y:S01]  /*0570*/  @!P2 IMAD.WIDE.U32 R28, R17, 0x8, R26 ;  /* 0x00000008111ca825 */ /* 0x002fe200078e001a */
[----:B------:R-:W-:-:S06]  /*0580*/  CS2R R26, SRZ ;  /* 0x00000000001a7805 */ /* 0x000fcc000001ff00 */
[----:B------:R1:W4:Y:S01]  /*0590*/  @!P2 LDG.E.64 R26, desc[UR4][R28.64] ;  /* 0x000000041c1aa981 */ /* 0x000322000c1e1b00 */
[----:B0-----:R-:W-:Y:S01]  /*05a0*/  @!P2 IMAD.WIDE.U32 R24, R17, 0x10, R18 ;  /* 0x000000101118a825 */ /* 0x001fe200078e0012 */
[----:B------:R-:W-:Y:S02]  /*05b0*/  CS2R R18, SRZ ;  /* 0x0000000000127805 */ /* 0x000fe4000001ff00 */
[----:B------:R-:W-:-:S06]  /*05c0*/  CS2R R16, SRZ ;  /* 0x0000000000107805 */ /* 0x000fcc000001ff00 */
[----:B------:R-:W4:Y:S01]  /*05d0*/  @!P2 LDG.E.128 R16, desc[UR4][R24.64] ;  /* 0x000000041810a981 */ /* 0x000f22000c1e1d00 */
[----:B--2---:R-:W-:Y:S02]  /*05e0*/  FSEL R14, R14, RZ, !P4 ;  /* 0x000000ff0e0e7208 */ /* 0x004fe40006000000 */
[----:B------:R-:W-:Y:S02]  /*05f0*/  FSEL R15, R15, RZ, !P4 ;  /* 0x000000ff0f0f7208 */ /* 0x000fe40006000000 */
[----:B------:R-:W-:Y:S02]  /*0600*/  FSEL R12, R12, RZ, !P4 ;  /* 0x000000ff0c0c7208 */ /* 0x000fe40006000000 */
[----:B------:R-:W-:-:S06]  /*0610*/  FSEL R13, R13, RZ, !P4 ;  /* 0x000000ff0d0d7208 */ /* 0x000fcc0006000000 */
[----:B------:R0:W5:Y:S01]  /*0620*/  @!P1 LDG.E.128 R12, desc[UR4][R22.64] ;  /* 0x00000004160c9981 */ /* 0x000162000c1e1d00 */
[----:B---3--:R-:W-:Y:S01]  /*0630*/  ISETP.EQ.OR P2, PT, R21, RZ, P2 ;  /* 0x000000ff1500720c */ /* 0x008fe20001742670 */
[----:B------:R-:W-:-:S05]  /*0640*/  VIADD R21, R3, 0x180 ;  /* 0x0000018003157836 */ /* 0x000fca0000000000 */
[----:B------:R-:W-:-:S13]  /*0650*/  ISETP.GE.OR P2, PT, R21, R20, P2 ;  /* 0x000000141500720c */ /* 0x000fda0001746670 */
[----:B-1----:R-:W1:Y:S01]  /*0660*/  @!P2 LDC.64 R28, c[0x0][0x388] ;  /* 0x0000e200ff1cab82 */ /* 0x002e620000000a00 */
[----:B------:R-:W-:-:S04]  /*0670*/  ISETP.GE.AND P0, PT, R21, R20, PT ;  /* 0x000000141500720c */ /* 0x000fc80003f06270 */
[----:B----4-:R-:W-:Y:S02]  /*0680*/  FSEL R16, R16, RZ, !P0 ;  /* 0x000000ff10107208 */ /* 0x010fe40004000000 */
[----:B------:R-:W-:Y:S02]  /*0690*/  FSEL R17, R17, RZ, !P0 ;  /* 0x000000ff11117208 */ /* 0x000fe40004000000 */
[----:B------:R-:W-:Y:S02]  /*06a0*/  FSEL R18, R18, RZ, !P0 ;  /* 0x000000ff12127208 */ /* 0x000fe40004000000 */
[----:B------:R-:W-:Y:S02]  /*06b0*/  FSEL R19, R19, RZ, !P0 ;  /* 0x000000ff13137208 */ /* 0x000fe40004000000 */
[----:B-1----:R-:W-:-:S04]  /*06c0*/  @!P2 LEA R28, P1, R26, R28, 0x4 ;  /* 0x0000001c1a1ca211 */ /* 0x002fc800078220ff */
[----:B------:R-:W-:-:S05]  /*06d0*/  @!P2 LEA.HI.X R29, R26, R29, R27, 0x4, P1 ;  /* 0x0000001d1a1da211 */ /* 0x000fca00008f241b */
[----:B------:R0:W5:Y:S01]  /*06e0*/  @!P2 LDG.E.128 R16, desc[UR4][R28.64] ;  /* 0x000000041c10a981 */ /* 0x000162000c1e1d00 */
[----:B------:R-:W-:Y:S01]  /*06f0*/  ISETP.GE.AND P0, PT, R3, R20, PT ;  /* 0x000000140300720c */ /* 0x000fe20003f06270 */
[----:B------:R-:W-:Y:S04]  /*0700*/  BSSY.RECONVERGENT B0, `(.L_x_5246) ;  /* 0x0000017000007945 */ /* 0x000fe80003800200 */
[----:B------:R-:W-:Y:S08]  /*0710*/  BSSY.RELIABLE B1, `(.L_x_5247) ;  /* 0x000000f000017945 */ /* 0x000ff00003800100 */
[----:B0-----:R-:W-:Y:S05]  /*0720*/  @P0 BRA `(.L_x_5248) ;  /* 0x0000000000340947 */ /* 0x001fea0003800000 */
[----:B------:R-:W0:Y:S01]  /*0730*/  LDC.64 R22, c[0x0][0x398] ;  /* 0x0000e600ff167b82 */ /* 0x000e220000000a00 */
[----:B------:R-:W-:-:S04]  /*0740*/  IMAD R3, R0, 0x200, R3 ;  /* 0x0000020000037824 */ /* 0x000fc800078e0203 */
[----:B0-----:R-:W-:-:S04]  /*0750*/  IMAD.WIDE.U32 R22, R3, 0x10, R22 ;  /* 0x0000001003167825 */ /* 0x001fc800078e0016 */
[----:B------:R-:W-:Y:S01]  /*0760*/  IMAD.MOV.U32 R3, RZ, RZ, R2 ;  /* 0x000000ffff037224 */ /* 0x000fe200078e0002 */
[----:B-----5:R0:W-:Y:S04]  /*0770*/  STG.E.128 desc[UR4][R22.64], R4 ;  /* 0x0000000416007986 */ /* 0x0201e8000c101d04 */
[----:B------:R-:W-:-:S13]  /*0780*/  ISETP.GE.AND P0, PT, R3, R20, PT ;  /* 0x000000140300720c */ /* 0x000fda0003f06270 */
[----:B------:R-:W-:Y:S05]  /*0790*/  @P0 BREAK.RELIABLE B1 ;  /* 0x0000000000010942 */ /* 0x000fea0003800100 */
[----:B0-----:R-:W-:Y:S05]  /*07a0*/  @P0 BRA `(.L_x_5249) ;  /* 0x0000000000300947 */ /* 0x001fea0003800000 */
[----:B------:R-:W0:Y:S01]  /*07b0*/  LDC.64 R4, c[0x0][0x398] ;  /* 0x0000e600ff047b82 */ /* 0x000e220000000a00 */
[----:B------:R-:W-:Y:S02]  /*07c0*/  IMAD R7, R0, 0x200, R3 ;  /* 0x0000020000077824 */ /* 0x000fe400078e0203 */
[----:B------:R-:W-:Y:S02]  /*07d0*/  VIADD R3, R3, 0x80 ;  /* 0x0000008003037836 */ /* 0x000fe40000000000 */
[----:B0-----:R-:W-:-:S05]  /*07e0*/  IMAD.WIDE.U32 R4, R7, 0x10, R4 ;  /* 0x0000001007047825 */ /* 0x001fca00078e0004 */
[----:B------:R0:W-:Y:S02]  /*07f0*/  STG.E.128 desc[UR4][R4.64], R8 ;  /* 0x0000000804007986 */ /* 0x0001e4000c101d04 */
.L_x_5248:
[----:B------:R-:W-:Y:S05]  /*0800*/  BSYNC.RELIABLE B1 ;  /* 0x0000000000017941 */ /* 0x000fea0003800100 */
.L_x_5247:
[----:B------:R-:W-:-:S13]  /*0810*/  ISETP.GE.AND P0, PT, R3, R20, PT ;  /* 0x000000140300720c */ /* 0x000fda0003f06270 */
[----:B0----5:R-:W0:Y:S01]  /*0820*/  @!P0 LDC.64 R4, c[0x0][0x398] ;  /* 0x0000e600ff048b82 */ /* 0x021e220000000a00 */
[----:B------:R-:W-:Y:S02]  /*0830*/  @!P0 IMAD R7, R0, 0x200, R3 ;  /* 0x0000020000078824 */ /* 0x000fe400078e0203 */
[----:B------:R-:W-:Y:S02]  /*0840*/  @!P0 VIADD R3, R3, 0x80 ;  /* 0x0000008003038836 */ /* 0x000fe40000000000 */
[----:B0-----:R-:W-:-:S05]  /*0850*/  @!P0 IMAD.WIDE.U32 R4, R7, 0x10, R4 ;  /* 0x0000001007048825 */ /* 0x001fca00078e0004 */
[----:B------:R0:W-:Y:S02]  /*0860*/  @!P0 STG.E.128 desc[UR4][R4.64], R12 ;  /* 0x0000000c04008986 */ /* 0x0001e4000c101d04 */
.L_x_5249:
[----:B------:R-:W-:Y:S05]  /*0870*/  BSYNC.RECONVERGENT B0 ;  /* 0x0000000000007941 */ /* 0x000fea0003800200 */
.L_x_5246:
[----:B------:R-:W-:Y:S05]  /*0880*/  WARPSYNC.ALL ;  /* 0x0000000000007948 */ /* 0x000fea0003800000 */
[----:B------:R-:W-:-:S13]  /*0890*/  ISETP.GE.AND P0, PT, R3, R20, PT ;  /* 0x000000140300720c */ /* 0x000fda0003f06270 */
[----:B------:R-:W-:Y:S05]  /*08a0*/  @P0 EXIT ;  /* 0x000000000000094d */ /* 0x000fea0003800000 */
[----:B0-----:R-:W0:Y:S01]  /*08b0*/  LDC.64 R4, c[0x0][0x398] ;  /* 0x0000e600ff047b82 */ /* 0x001e220000000a00 */
[----:B------:R-:W-:-:S04]  /*08c0*/  IMAD R3, R0, 0x200, R3 ;  /* 0x0000020000037824 */ /* 0x000fc800078e0203 */
[----:B0-----:R-:W-:-:S05]  /*08d0*/  IMAD.WIDE.U32 R2, R3, 0x10, R4 ;  /* 0x0000001003027825 */ /* 0x001fca00078e0004 */
[----:B------:R-:W-:Y:S01]  /*08e0*/  STG.E.128 desc[UR4][R2.64], R16 ;  /* 0x0000001002007986 */ /* 0x000fe2000c101d04 */
[----:B------:R-:W-:Y:S05]  /*08f0*/  EXIT ;  /* 0x000000000000794d */ /* 0x000fea0003800000 */
.L_x_5250:
        /* <DEDUP_REMOVED lines=16> */
.L_x_41781:


//--------------------- .text._ZN2at6native29vectorized_elementwise_kernelILi2EZZZNS0_28launch_masked_scatter_kernelERKNS_10TensorBaseES4_S4_S4_ENKUlvE_clEvENKUlvE6_clEvEUlN3c107complexIdEEblE_St5arrayIPcLm4EEEEviT0_T1_ --------------------------
	.section	.text._ZN2at6native29vectorized_elementwise_kernelILi2EZZZNS0_28launch_masked_scatter_kernelERKNS_10TensorBaseES4_S4_S4_ENKUlvE_clEvENKUlvE6_clEvEUlN3c107complexIdEEblE_St5arrayIPcLm4EEEEviT0_T1_,"ax",@progbits
	.align	128
        .global         _ZN2at6native29vectorized_elementwise_kernelILi2EZZZNS0_28launch_masked_scatter_kernelERKNS_10TensorBaseES4_S4_S4_ENKUlvE_clEvENKUlvE6_clEvEUlN3c107complexIdEEblE_St5arrayIPcLm4EEEEviT0_T1_
        .type           _ZN2at6native29vectorized_elementwise_kernelILi2EZZZNS0_28launch_masked_scatter_kernelERKNS_10TensorBaseES4_S4_S4_ENKUlvE_clEvENKUlvE6_clEvEUlN3c107complexIdEEblE_St5arrayIPcLm4EEEEviT0_T1_,@function
        .size           _ZN2at6native29vectorized_elementwise_kernelILi2EZZZNS0_28launch_masked_scatter_kernelERKNS_10TensorBaseES4_S4_S4_ENKUlvE_clEvENKUlvE6_clEvEUlN3c107complexIdEEblE_St5arrayIPcLm4EEEEviT0_T1_,(.L_x_41782 - _ZN2at6native29vectorized_elementwise_kernelILi2EZZZNS0_28launch_masked_scatter_kernelERKNS_10TensorBaseES4_S4_S4_ENKUlvE_clEvENKUlvE6_clEvEUlN3c107complexIdEEblE_St5arrayIPcLm4EEEEviT0_T1_)
        .other          _ZN2at6native29vectorized_elementwise_kernelILi2EZZZNS0_28launch_masked_scatter_kernelERKNS_10TensorBaseES4_S4_S4_ENKUlvE_clEvENKUlvE6_clEvEUlN3c107complexIdEEblE_St5arrayIPcLm4EEEEviT0_T1_,@"STO_CUDA_ENTRY STV_DEFAULT"
_ZN2at6native29vectorized_elementwise_kernelILi2EZZZNS0_28launch_masked_scatter_kernelERKNS_10TensorBaseES4_S4_S4_ENKUlvE_clEvENKUlvE6_clEvEUlN3c107complexIdEEblE_St5arrayIPcLm4EEEEviT0_T1_:
.text._ZN2at6native29vectorized_elementwise_kernelILi2EZZZNS0_28launch_masked_scatter_kernelERKNS_10TensorBaseES4_S4_S4_ENKUlvE_clEvENKUlvE6_clEvEUlN3c107complexIdEEblE_St5arrayIPcLm4EEEEviT0_T1_:
        /* <DEDUP_REMOVED lines=10> */
[----:B------:R-:W-:Y:S01]  /*00a0*/  @!P2 IMAD R25, R0, 0x400, R34 ;  /* 0x000004000019a824 */ /* 0x000fe200078e0222 */
[----:B------:R-:W0:Y:S01]  /*00b0*/  @!P2 LDC.64 R4, c[0x0][0x3a8] ;  /* 0x0000ea00ff04ab82 */ /* 0x000e220000000a00 */
[----:B------:R-:W-:-:S05]  /*00c0*/  @!P2 VIADD R34, R34, 0x80 ;  /* 0x000000802222a836 */ /* 0x000fca0000000000 */
[----:B------:R-:W-:Y:S02]  /*00d0*/  ISETP.GE.U32.AND P0, PT, R34, R36, PT ;  /* 0x000000242200720c */ /* 0x000fe40003f06070 */
[----:B------:R-:W1:Y:S08]  /*00e0*/  @!P2 LDC.64 R22, c[0x0][0x3b0] ;  /* 0x0000ec00ff16ab82 */ /* 0x000e700000000a00 */
[----:B------:R-:W2:Y:S03]  /*00f0*/  @!P2 LDC.64 R20, c[0x0][0x3a0] ;  /* 0x0000e800ff14ab82 */ /* 0x000ea60000000a00 */
[----:B------:R-:W-:-:S02]  /*0100*/  @!P0 IMAD R9, R0, 0x400, R34 ;  /* 0x0000040000098824 */ /* 0x000fc400078e0222 */
[----:B------:R-:W-:-:S03]  /*0110*/  @!P0 VIADD R34, R34, 0x80 ;  /* 0x0000008022228836 */ /* 0x000fc60000000000 */
[----:B------:R-:W3:Y:S01]  /*0120*/  @!P0 LDC.64 R12, c[0x0][0x3a8] ;  /* 0x0000ea00ff0c8b82 */ /* 0x000ee20000000a00 */
[----:B0-----:R-:W-:Y:S02]  /*0130*/  @!P2 IADD3 R4, P1, PT, R25, R4, RZ ;  /* 0x000000041904a210 */ /* 0x001fe40007f3e0ff */
[----:B------:R-:W-:-:S03]  /*0140*/  ISETP.GE.U32.AND P5, PT, R34, R36, PT ;  /* 0x000000242200720c */ /* 0x000fc60003fa6070 */
[----:B------:R-:W-:Y:S02]  /*0150*/  @!P2 IMAD.X R5, RZ, RZ, R5, P1 ;  /* 0x000000ffff05a224 */ /* 0x000fe400008e0605 */
[----:B------:R-:W0:Y:S03]  /*0160*/  @!P0 LDC.64 R6, c[0x0][0x3b0] ;  /* 0x0000ec00ff068b82 */ /* 0x000e260000000a00 */
[----:B------:R4:W2:Y:S01]  /*0170*/  @!P2 LDG.E.U8 R3, desc[UR4][R4.64] ;  /* 0x000000040403a981 */ /* 0x0008a2000c1e1100 */
[----:B---3--:R-:W-:-:S04]  /*0180*/  @!P0 IADD3 R12, P3, PT, R9, R12, RZ ;  /* 0x0000000c090c8210 */ /* 0x008fc80007f7e0ff */
[----:B------:R-:W3:Y:S01]  /*0190*/  @!P5 LDC.64 R16, c[0x0][0x3a8] ;  /* 0x0000ea00ff10db82 */ /* 0x000ee20000000a00 */
[----:B------:R-:W-:-:S05]  /*01a0*/  @!P0 IMAD.X R13, RZ, RZ, R13, P3 ;  /* 0x000000ffff0d8224 */ /* 0x000fca00018e060d */
[----:B------:R-:W2:Y:S01]  /*01b0*/  @!P0 LDG.E.U8 R12, desc[UR4][R12.64] ;  /* 0x000000040c0c8981 */ /* 0x000ea2000c1e1100 */
[----:B------:R-:W-:Y:S02]  /*01c0*/  @!P5 IMAD R33, R0, 0x400, R34 ;  /* 0x000004000021d824 */ /* 0x000fe400078e0222 */
[----:B------:R-:W-:-:S05]  /*01d0*/  @!P5 VIADD R34, R34, 0x80 ;  /* 0x000000802222d836 */ /* 0x000fca0000000000 */
[----:B------:R-:W-:Y:S02]  /*01e0*/  ISETP.GE.U32.AND P4, PT, R34, R36, PT ;  /* 0x000000242200720c */ /* 0x000fe40003f86070 */
[----:B------:R-:W-:Y:S01]  /*01f0*/  CS2R R18, SRZ ;  /* 0x0000000000127805 */ /* 0x000fe2000001ff00 */
[----:B-1----:R-:W-:Y:S01]  /*0200*/  @!P2 IMAD.WIDE.U32 R22, R25, 0x8, R22 ;  /* 0x000000081916a825 */ /* 0x002fe200078e0016 */
[----:B------:R-:W-:-:S03]  /*0210*/  CS2R R14, SRZ ;  /* 0x00000000000e7805 */ /* 0x000fc6000001ff00 */
[----:B0-----:R-:W-:Y:S01]  /*0220*/  @!P0 IMAD.WIDE.U32 R26, R9, 0x8, R6 ;  /* 0x00000008091a8825 */ /* 0x001fe200078e0006 */
[----:B------:R-:W2:Y:S05]  /*0230*/  @!P2 LDG.E.64 R18, desc[UR4][R22.64] ;  /* 0x000000041612a981 */ /* 0x000eaa000c1e1b00 */
[----:B------:R-:W0:Y:S01]  /*0240*/  @!P4 LDC.64 R10, c[0x0][0x3a8] ;  /* 0x0000ea00ff0acb82 */ /* 0x000e220000000a00 */
[----:B------:R1:W2:Y:S01]  /*0250*/  @!P0 LDG.E.64 R14, desc[UR4][R26.64] ;  /* 0x000000041a0e8981 */ /* 0x0002a2000c1e1b00 */
[----:B---3--:R-:W-:Y:S02]  /*0260*/  @!P5 IADD3 R28, P1, PT, R33, R16, RZ ;  /* 0x00000010211cd210 */ /* 0x008fe40007f3e0ff */
[----:B----4-:R-:W-:-:S02]  /*0270*/  CS2R R4, SRZ ;  /* 0x0000000000047805 */ /* 0x010fc4000001ff00 */
[----:B------:R-:W-:Y:S01]  /*0280*/  CS2R R6, SRZ ;  /* 0x0000000000067805 */ /* 0x000fe2000001ff00 */
[----:B--2---:R-:W-:-:S04]  /*0290*/  @!P2 IMAD.WIDE.U32 R20, R25, 0x10, R20 ;  /* 0x000000101914a825 */ /* 0x004fc800078e0014 */
[----:B------:R-:W-:Y:S01]  /*02a0*/  @!P4 IMAD R35, R0, 0x400, R34 ;  /* 0x000004000023c824 */ /* 0x000fe200078e0222 */
[----:B------:R2:W3:Y:S01]  /*02b0*/  @!P2 LDG.E.128 R4, desc[UR4][R20.64] ;  /* 0x000000041404a981 */ /* 0x0004e2000c1e1d00 */
[----:B------:R-:W-:Y:S01]  /*02c0*/  @!P5 IMAD.X R29, RZ, RZ, R17, P1 ;  /* 0x000000ffff1dd224 */ /* 0x000fe200008e0611 */
[----:B-1----:R-:W1:Y:S04]  /*02d0*/  @!P4 LDC.64 R26, c[0x0][0x3b0] ;  /* 0x0000ec00ff1acb82 */ /* 0x002e680000000a00 */
[----:B------:R-:W4:Y:S01]  /*02e0*/  @!P5 LDG.E.U8 R25, desc[UR4][R28.64] ;  /* 0x000000041c19d981 */ /* 0x000f22000c1e1100 */
[----:B0-----:R-:W-:-:S05]  /*02f0*/  @!P4 IADD3 R30, P1, PT, R35, R10, RZ ;  /* 0x0000000a231ec210 */ /* 0x001fca0007f3e0ff */
[----:B------:R-:W-:Y:S02]  /*0300*/  @!P4 IMAD.X R31, RZ, RZ, R11, P1 ;  /* 0x000000ffff1fc224 */ /* 0x000fe400008e060b */
[----:B------:R-:W0:Y:S03]  /*0310*/  @!P5 LDC.64 R10, c[0x0][0x3b0] ;  /* 0x0000ec00ff0adb82 */ /* 0x000e260000000a00 */
[----:B------:R-:W4:Y:S01]  /*0320*/  @!P4 LDG.E.U8 R24, desc[UR4][R30.64] ;  /* 0x000000041e18c981 */ /* 0x000f22000c1e1100 */
[----:B------:R-:W-:Y:S02]  /*0330*/  CS2R R42, SRZ ;  /* 0x00000000002a7805 */ /* 0x000fe4000001ff00 */
[----:B------:R-:W-:Y:S01]  /*0340*/  CS2R R16, SRZ ;  /* 0x0000000000107805 */ /* 0x000fe2000001ff00 */
[----:B-1----:R-:W-:-:S05]  /*0350*/  @!P4 IMAD.WIDE.U32 R26, R35, 0x8, R26 ;  /* 0x00000008231ac825 */ /* 0x002fca00078e001a */
[----:B------:R1:W4:Y:S01]  /*0360*/  @!P4 LDG.E.64 R16, desc[UR4][R26.64] ;  /* 0x000000041a10c981 */ /* 0x000322000c1e1b00 */
[----:B0-----:R-:W-:Y:S02]  /*0370*/  @!P5 IMAD.WIDE.U32 R22, R33, 0x8, R10 ;  /* 0x000000082116d825 */ /* 0x001fe400078e000a */
[----:B------:R-:W2:Y:S03]  /*0380*/  @!P0 LDC.64 R10, c[0x0][0x3a0] ;  /* 0x0000e800ff0a8b82 */ /* 0x000ea60000000a00 */
[----:B------:R-:W4:Y:S01]  /*0390*/  @!P5 LDG.E.64 R42, desc[UR4][R22.64] ;  /* 0x00000004162ad981 */ /* 0x000f22000c1e1b00 */
[----:B------:R-:W-:Y:S02]  /*03a0*/  @!P4 VIADD R34, R34, 0x80 ;  /* 0x000000802222c836 */ /* 0x000fe40000000000 */
[----:B--2---:R-:W-:Y:S01]  /*03b0*/  @!P0 IMAD.WIDE.U32 R20, R9, 0x10, R10 ;  /* 0x0000001009148825 */ /* 0x004fe200078e000a */
[----:B------:R-:W-:-:S02]  /*03c0*/  CS2R R10, SRZ ;  /* 0x00000000000a7805 */ /* 0x000fc4000001ff00 */
[----:B------:R-:W-:-:S06]  /*03d0*/  CS2R R8, SRZ ;  /* 0x0000000000087805 */ /* 0x000fcc000001ff00 */
[----:B------:R0:W2:Y:S01]  /*03e0*/  @!P0 LDG.E.128 R8, desc[UR4][R20.64] ;  /* 0x0000000414088981 */ /* 0x0000a2000c1e1d00 */
[----:B------:R-:W-:Y:S01]  /*03f0*/  ISETP.GE.U32.AND P1, PT, R34, R36, PT ;  /* 0x000000242200720c */ /* 0x000fe20003f26070 */
[----:B-1----:R-:W-:Y:S01]  /*0400*/  VIADD R27, R2, 0x100 ;  /* 0x00000100021b7836 */ /* 0x002fe20000000000 */
[----:B0-----:R-:W0:Y:S11]  /*0410*/  @!P5 LDC.64 R20, c[0x0][0x3a0] ;  /* 0x0000e800ff14db82 */ /* 0x001e360000000a00 */
[----:B------:R-:W-:-:S02]  /*0420*/  @!P1 IMAD R31, R0, 0x400, R34 ;  /* 0x00000400001f9824 */ /* 0x000fc400078e0222 */
[----:B------:R-:W-:-:S05]  /*0430*/  @!P1 VIADD R34, R34, 0x80 ;  /* 0x0000008022229836 */ /* 0x000fca0000000000 */
[----:B------:R-:W-:Y:S01]  /*0440*/  ISETP.GE.U32.AND P6, PT, R34, R36, PT ;  /* 0x000000242200720c */ /* 0x000fe20003fc6070 */
[----:B0-----:R-:W-:Y:S02]  /*0450*/  @!P5 IMAD.WIDE.U32 R20, R33, 0x10, R20 ;  /* 0x000000102114d825 */ /* 0x001fe400078e0014 */
[----:B------:R-:W0:Y:S01]  /*0460*/  @!P1 LDC.64 R32, c[0x0][0x3b0] ;  /* 0x0000ec00ff209b82 */ /* 0x000e220000000a00 */
[----:B------:R-:W-:Y:S01]  /*0470*/  ISETP.EQ.OR P2, PT, R3, RZ, P2 ;  /* 0x000000ff0300720c */ /* 0x000fe20001742670 */
[----:B------:R-:W-:-:S12]  /*0480*/  VIADD R3, R2, 0x80 ;  /* 0x0000008002037836 */ /* 0x000fd80000000000 */
[----:B------:R-:W1:Y:S01]  /*0490*/  @!P2 LDC.64 R22, c[0x0][0x388] ;  /* 0x0000e200ff16ab82 */ /* 0x000e620000000a00 */
[----:B------:R-:W-:-:S07]  /*04a0*/  ISETP.EQ.OR P0, PT, R12, RZ, P0 ;  /* 0x000000ff0c00720c */ /* 0x000fce0000702670 */
[----:B------:R-:W0:Y:S01]  /*04b0*/  @!P1 LDC.64 R12, c[0x0][0x3a8] ;  /* 0x0000ea00ff0c9b82 */ /* 0x000e220000000a00 */
[----:B------:R-:W-:-:S13]  /*04c0*/  ISETP.GE.U32.OR P0, PT, R3, R36, P0 ;  /* 0x000000240300720c */ /* 0x000fda0000706470 */
[----:B------:R-:W0:Y:S01]  /*04d0*/  @!P0 LDC.64 R28, c[0x0][0x388] ;  /* 0x0000e200ff1c8b82 */ /* 0x000e220000000a00 */
[----:B-1----:R-:W-:-:S04]  /*04e0*/  @!P2 LEA R22, P3, R18, R22, 0x4 ;  /* 0x000000161216a211 */ /* 0x002fc800078620ff */
[----:B------:R-:W-:-:S03]  /*04f0*/  @!P2 LEA.HI.X R23, R18, R23, R19, 0x4, P3 ;  /* 0x000000171217a211 */ /* 0x000fc600018f2413 */
[----:B------:R-:W1:Y:S02]  /*0500*/  @!P6 LDC.64 R18, c[0x0][0x3a8] ;  /* 0x0000ea00ff12eb82 */ /* 0x000e640000000a00 */
[----:B---3--:R3:W5:Y:S01]  /*0510*/  @!P2 LDG.E.128 R4, desc[UR4][R22.64] ;  /* 0x000000041604a981 */ /* 0x008762000c1e1d00 */
[----:B0-----:R-:W-:-:S05]  /*0520*/  @!P0 LEA R28, P3, R14, R28, 0x4 ;  /* 0x0000001c0e1c8211 */ /* 0x001fca00078620ff */
[----:B---3--:R-:W0:Y:S01]  /*0530*/  @!P4 LDC.64 R22, c[0x0][0x3a0] ;  /* 0x0000e800ff16cb82 */ /* 0x008e220000000a00 */
[----:B------:R-:W-:Y:S02]  /*0540*/  @!P0 LEA.HI.X R29, R14, R29, R15, 0x4, P3 ;  /* 0x0000001d0e1d8211 */ /* 0x000fe400018f240f */
[----:B------:R-:W-:Y:S02]  /*0550*/  @!P1 IADD3 R44, P3, PT, R31, R12, RZ ;  /* 0x0000000c1f2c9210 */ /* 0x000fe40007f7e0ff */
[----:B----4-:R-:W-:-:S03]  /*0560*/  ISETP.EQ.OR P2, PT, R25, RZ, P5 ;  /* 0x000000ff1900720c */ /* 0x010fc60002f42670 */
[----:B------:R-:W-:Y:S01]  /*0570*/  @!P1 IMAD.X R45, RZ, RZ, R13, P3 ;  /* 0x000000ffff2d9224 */ /* 0x000fe200018e060d */
[----:B------:R-:W-:-:S04]  /*0580*/  ISETP.GE.U32.OR P2, PT, R27, R36, P2 ;  /* 0x000000241b00720c */ /* 0x000fc80001746470 */
[----:B------:R-:W3:Y:S01]  /*0590*/  @!P1 LDG.E.U8 R26, desc[UR4][R44.64] ;  /* 0x000000042c1a9981 */ /* 0x000ee2000c1e1100 */
[----:B------:R-:W-:Y:S01]  /*05a0*/  VIADD R25, R2, 0x180 ;  /* 0x0000018002197836 */ /* 0x000fe20000000000 */
[----:B------:R-:W-:-:S04]  /*05b0*/  ISETP.EQ.OR P3, PT, R24, RZ, P4 ;  /* 0x000000ff1800720c */ /* 0x000fc80002762670 */
[----:B------:R-:W-:Y:S02]  /*05c0*/  ISETP.GE.U32.OR P3, PT, R25, R36, P3 ;  /* 0x000000241900720c */ /* 0x000fe40001f66470 */
[----:B------:R-:W-:Y:S01]  /*05d0*/  CS2R R14, SRZ ;  /* 0x00000000000e7805 */ /* 0x000fe2000001ff00 */
[----:B------:R-:W4:Y:S01]  /*05e0*/  @!P2 LDC.64 R40, c[0x0][0x388] ;  /* 0x0000e200ff28ab82 */ /* 0x000f220000000a00 */
[----:B------:R-:W-:Y:S01]  /*05f0*/  CS2R R12, SRZ ;  /* 0x00000000000c7805 */ /* 0x000fe2000001ff00 */
[----:B------:R-:W-:-:S05]  /*0600*/  @!P6 IMAD R24, R0, 0x400, R34 ;  /* 0x000004000018e824 */ /* 0x000fca00078e0222 */
[----:B------:R0:W3:Y:S01]  /*0610*/  @!P5 LDG.E.128 R12, desc[UR4][R20.64] ;  /* 0x00000004140cd981 */ /* 0x0000e2000c1e1d00 */
[----:B-1----:R-:W-:Y:S02]  /*0620*/  @!P6 IADD3 R18, P5, PT, R24, R18, RZ ;  /* 0x000000121812e210 */ /* 0x002fe40007fbe0ff */
[----:B------:R-:W1:Y:S03]  /*0630*/  @!P3 LDC.64 R38, c[0x0][0x388] ;  /* 0x0000e200ff26bb82 */ /* 0x000e660000000a00 */
[----:B------:R-:W-:-:S05]  /*0640*/  @!P6 IMAD.X R19, RZ, RZ, R19, P5 ;  /* 0x000000ffff13e224 */ /* 0x000fca00028e0613 */
[----:B------:R4:W3:Y:S01]  /*0650*/  @!P6 LDG.E.U8 R30, desc[UR4][R18.64] ;  /* 0x00000004121ee981 */ /* 0x0008e2000c1e1100 */
[----:B0-----:R-:W0:Y:S01]  /*0660*/  @!P1 LDC.64 R20, c[0x0][0x3a0] ;  /* 0x0000e800ff149b82 */ /* 0x001e220000000a00 */
[C---:B----4-:R-:W-:Y:S01]  /*0670*/  @!P2 LEA R40, P5, R42.reuse, R40, 0x4 ;  /* 0x000000282a28a211 */ /* 0x050fe200078a20ff */
[----:B------:R-:W-:Y:S01]  /*0680*/  @!P1 IMAD.WIDE.U32 R18, R31, 0x8, R32 ;  /* 0x000000081f129825 */ /* 0x000fe200078e0020 */
[----:B------:R-:W-:Y:S02]  /*0690*/  CS2R R32, SRZ ;  /* 0x0000000000207805 */ /* 0x000fe4000001ff00 */
[----:B------:R-:W-:-:S03]  /*06a0*/  @!P2 LEA.HI.X R41, R42, R41, R43, 0x4, P5 ;  /* 0x000000292a29a211 */ /* 0x000fc600028f242b */
[----:B------:R-:W4:Y:S01]  /*06b0*/  @!P6 LDC.64 R42, c[0x0][0x3b0] ;  /* 0x0000ec00ff2aeb82 */ /* 0x000f220000000a00 */
[----:B------:R0:W3:Y:S01]  /*06c0*/  @!P1 LDG.E.64 R32, desc[UR4][R18.64] ;  /* 0x0000000412209981 */ /* 0x0000e2000c1e1b00 */
[----:B-1----:R-:W-:Y:S01]  /*06d0*/  @!P3 LEA R38, P5, R16, R38, 0x4 ;  /* 0x000000261026b211 */ /* 0x002fe200078a20ff */
[----:B------:R-:W-:-:S03]  /*06e0*/  @!P4 IMAD.WIDE.U32 R22, R35, 0x10, R22 ;  /* 0x000000102316c825 */ /* 0x000fc600078e0016 */
[----:B------:R-:W-:Y:S02]  /*06f0*/  @!P3 LEA.HI.X R39, R16, R39, R17, 0x4, P5 ;  /* 0x000000271027b211 */ /* 0x000fe400028f2411 */
[----:B------:R-:W-:Y:S02]  /*0700*/  CS2R R16, SRZ ;  /* 0x0000000000107805 */ /* 0x000fe4000001ff00 */
[----:B0-----:R-:W-:Y:S01]  /*0710*/  CS2R R18, SRZ ;  /* 0x0000000000127805 */ /* 0x001fe2000001ff00 */
[----:B------:R-:W-:Y:S01]  /*0720*/  @!P1 IMAD.WIDE.U32 R44, R31, 0x10, R20 ;  /* 0x000000101f2c9825 */ /* 0x000fe200078e0014 */
[----:B------:R-:W-:-:S04]  /*0730*/  CS2R R20, SRZ ;  /* 0x0000000000147805 */ /* 0x000fc8000001ff00 */
[----:B------:R0:W3:Y:S02]  /*0740*/  @!P4 LDG.E.128 R16, desc[UR4][R22.64] ;  /* 0x000000041610c981 */ /* 0x0000e4000c1e1d00 */
[----:B0-----:R-:W-:-:S06]  /*0750*/  CS2R R22, SRZ ;  /* 0x0000000000167805 */ /* 0x001fcc000001ff00 */
[----:B------:R4:W3:Y:S02]  /*0760*/  @!P1 LDG.E.128 R20, desc[UR4][R44.64] ;  /* 0x000000042c149981 */ /* 0x0008e4000c1e1d00 */
[----:B----4-:R-:W-:Y:S01]  /*0770*/  @!P6 IMAD.WIDE.U32 R44, R24, 0x8, R42 ;  /* 0x00000008182ce825 */ /* 0x010fe200078e002a */
[----:B------:R-:W-:-:S06]  /*0780*/  CS2R R42, SRZ ;  /* 0x00000000002a7805 */ /* 0x000fcc000001ff00 */
[----:B------:R0:W4:Y:S01]  /*0790*/  @!P6 LDG.E.64 R42, desc[UR4][R44.64] ;  /* 0x000000042c2ae981 */ /* 0x000122000c1e1b00 */
[----:B------:R-:W-:Y:S01]  /*07a0*/  ISETP.GE.U32.AND P4, PT, R3, R36, PT ;  /* 0x000000240300720c */ /* 0x000fe20003f86070 */
[----:B------:R-:W-:-:S03]  /*07b0*/  @!P6 VIADD R34, R34, 0x80 ;  /* 0x000000802222e836 */ /* 0x000fc60000000000 */
[----:B--2---:R-:W-:Y:S02]  /*07c0*/  FSEL R10, R10, RZ, !P4 ;  /* 0x000000ff0a0a7208 */ /* 0x004fe40006000000 */
[----:B------:R-:W-:Y:S02]  /*07d0*/  FSEL R11, R11, RZ, !P4 ;  /* 0x000000ff0b0b7208 */ /* 0x000fe40006000000 */
[----:B------:R-:W-:Y:S01]  /*07e0*/  FSEL R8, R8, RZ, !P4 ;  /* 0x000000ff08087208 */ /* 0x000fe20006000000 */
[----:B------:R-:W-:Y:S01]  /*07f0*/  VIADD R35, R2, 0x280 ;  /* 0x0000028002237836 */ /* 0x000fe20000000000 */
[----:B------:R-:W-:Y:S01]  /*0800*/  FSEL R9, R9, RZ, !P4 ;  /* 0x000000ff09097208 */ /* 0x000fe20006000000 */
[----:B0-----:R-:W0:Y:S01]  /*0810*/  @!P6 LDC.64 R44, c[0x0][0x3a0] ;  /* 0x0000e800ff2ceb82 */ /* 0x001e220000000a00 */
[----:B------:R-:W-:-:S04]  /*0820*/  ISETP.GE.U32.AND P4, PT, R34, R36, PT ;  /* 0x000000242200720c */ /* 0x000fc80003f86070 */
[----:B------:R1:W5:Y:S01]  /*0830*/  @!P0 LDG.E.128 R8, desc[UR4][R28.64] ;  /* 0x000000041c088981 */ /* 0x000362000c1e1d00 */
[----:B------:R-:W-:Y:S01]  /*0840*/  ISETP.GE.U32.AND P0, PT, R27, R36, PT ;  /* 0x000000241b00720c */ /* 0x000fe20003f06070 */
[----:B0-----:R-:W-:Y:S01]  /*0850*/  @!P6 IMAD.WIDE.U32 R44, R24, 0x10, R44 ;  /* 0x00000010182ce825 */ /* 0x001fe200078e002c */
[----:B---3--:R-:W-:-:S03]  /*0860*/  ISETP.EQ.OR P1, PT, R26, RZ, P1 ;  /* 0x000000ff1a00720c */ /* 0x008fc60000f22670 */
[----:B------:R-:W-:-:S05]  /*0870*/  VIADD R26, R2, 0x200 ;  /* 0x00000200021a7836 */ /* 0x000fca0000000000 */
[----:B------:R-:W-:-:S13]  /*0880*/  ISETP.GE.U32.OR P1, PT, R26, R36, P1 ;  /* 0x000000241a00720c */ /* 0x000fda0000f26470 */
[----:B-1----:R-:W0:Y:S01]  /*0890*/  @!P1 LDC.64 R28, c[0x0][0x388] ;  /* 0x0000e200ff1c9b82 */ /* 0x002e220000000a00 */
[----:B------:R-:W-:Y:S02]  /*08a0*/  FSEL R27, R12, RZ, !P0 ;  /* 0x000000ff0c1b7208 */ /* 0x000fe40004000000 */
[----:B------:R-:W-:Y:S02]  /*08b0*/  FSEL R31, R13, RZ, !P0 ;  /* 0x000000ff0d1f7208 */ /* 0x000fe40004000000 */
[----:B------:R-:W-:Y:S02]  /*08c0*/  FSEL R14, R14, RZ, !P0 ;  /* 0x000000ff0e0e7208 */ /* 0x000fe40004000000 */
[----:B------:R-:W-:Y:S01]  /*08d0*/  FSEL R15, R15, RZ, !P0 ;  /* 0x000000ff0f0f7208 */ /* 0x000fe20004000000 */
[----:B------:R-:W1:Y:S01]  /*08e0*/  @!P4 LDC.64 R12, c[0x0][0x3a8] ;  /* 0x0000ea00ff0ccb82 */ /* 0x000e620000000a00 */
[----:B------:R-:W-:-:S04]  /*08f0*/  ISETP.EQ.OR P0, PT, R30, RZ, P6 ;  /* 0x000000ff1e00720c */ /* 0x000fc80003702670 */
[----:B------:R-:W-:Y:S01]  /*0900*/  ISETP.GE.U32.OR P0, PT, R35, R36, P0 ;  /* 0x000000242300720c */ /* 0x000fe20000706470 */
[----:B------:R-:W-:Y:S01]  /*0910*/  @!P4 IMAD R30, R0, 0x400, R34 ;  /* 0x00000400001ec824 */ /* 0x000fe200078e0222 */
[----:B0-----:R-:W-:-:S04]  /*0920*/  @!P1 LEA R28, P5, R32, R28, 0x4 ;  /* 0x0000001c201c9211 */ /* 0x001fc800078a20ff */
[----:B------:R-:W-:-:S07]  /*0930*/  @!P1 LEA.HI.X R29, R32, R29, R33, 0x4, P5 ;  /* 0x0000001d201d9211 */ /* 0x000fce00028f2421 */
[----:B------:R-:W4:Y:S01]  /*0940*/  @!P0 LDC.64 R32, c[0x0][0x388] ;  /* 0x0000e200ff208b82 */ /* 0x000f220000000a00 */
[----:B-1----:R-:W-:-:S05]  /*0950*/  @!P4 IADD3 R12, P5, PT, R30, R12, RZ ;  /* 0x0000000c1e0cc210 */ /* 0x002fca0007fbe0ff */
[----:B------:R-:W-:-:S05]  /*0960*/  @!P4 IMAD.X R13, RZ, RZ, R13, P5 ;  /* 0x000000ffff0dc224 */ /* 0x000fca00028e060d */
[----:B------:R0:W2:Y:S02]  /*0970*/  @!P4 LDG.E.U8 R37, desc[UR4][R12.64] ;  /* 0x000000040c25c981 */ /* 0x0000a4000c1e1100 */
[----:B0-----:R-:W-:Y:S01]  /*0980*/  IMAD.MOV.U32 R12, RZ, RZ, R27 ;  /* 0x000000ffff0c7224 */ /* 0x001fe200078e001b */
[----:B----4-:R-:W-:-:S04]  /*0990*/  @!P0 LEA R32, P5, R42, R32, 0x4 ;  /* 0x000000202a208211 */ /* 0x010fc800078a20ff */
[----:B------:R-:W-:Y:S02]  /*09a0*/  @!P0 LEA.HI.X R33, R42, R33, R43, 0x4, P5 ;  /* 0x000000212a218211 */ /* 0x000fe400028f242b */
[----:B------:R-:W0:Y:S01]  /*09b0*/  @!P4 LDC.64 R42, c[0x0][0x3b0] ;  /* 0x0000ec00ff2acb82 */ /* 0x000e220000000a00 */
[----:B------:R-:W-:-:S06]  /*09c0*/  IMAD.MOV.U32 R13, RZ, RZ, R31 ;  /* 0x000000ffff0d7224 */ /* 0x000fcc00078e001f */
[----:B------:R1:W5:Y:S02]  /*09d0*/  @!P2 LDG.E.128 R12, desc[UR4][R40.64] ;  /* 0x00000004280ca981 */ /* 0x000364000c1e1d00 */
[----:B-1----:R-:W-:Y:S01]  /*09e0*/  CS2R R40, SRZ ;  /* 0x0000000000287805 */ /* 0x002fe2000001ff00 */
[----:B0-----:R-:W-:-:S05]  /*09f0*/  @!P4 IMAD.WIDE.U32 R42, R30, 0x8, R42 ;  /* 0x000000081e2ac825 */ /* 0x001fca00078e002a */
[----:B------:R0:W3:Y:S01]  /*0a00*/  @!P4 LDG.E.64 R40, desc[UR4][R42.64] ;  /* 0x000000042a28c981 */ /* 0x0000e2000c1e1b00 */
[----:B------:R-:W-:Y:S02]  /*0a10*/  ISETP.GE.U32.AND P2, PT, R25, R36, PT ;  /* 0x000000241900720c */ /* 0x000fe40003f46070 */
[----:B------:R-:W-:Y:S02]  /*0a20*/  CS2R R24, SRZ ;  /* 0x0000000000187805 */ /* 0x000fe4000001ff00 */
[----:B------:R-:W-:Y:S02]  /*0a30*/  FSEL R18, R18, RZ, !P2 ;  /* 0x000000ff12127208 */ /* 0x000fe40005000000 */
[----:B------:R-:W-:Y:S02]  /*0a40*/  FSEL R19, R19, RZ, !P2 ;  /* 0x000000ff13137208 */ /* 0x000fe40005000000 */
[----:B------:R-:W-:Y:S01]  /*0a50*/  FSEL R16, R16, RZ, !P2 ;  /* 0x000000ff10107208 */ /* 0x000fe20005000000 */
[----:B0-----:R-:W0:Y:S01]  /*0a60*/  @!P4 LDC.64 R42, c[0x0][0x3a0] ;  /* 0x0000e800ff2acb82 */ /* 0x001e220000000a00 */
[----:B------:R-:W-:-:S02]  /*0a70*/  FSEL R17, R17, RZ, !P2 ;  /* 0x000000ff11117208 */ /* 0x000fc40005000000 */
[----:B------:R-:W-:Y:S02]  /*0a80*/  ISETP.GE.U32.AND P2, PT, R26, R36, PT ;  /* 0x000000241a00720c */ /* 0x000fe40003f46070 */
[----:B------:R-:W-:Y:S02]  /*0a90*/  CS2R R26, SRZ ;  /* 0x00000000001a7805 */ /* 0x000fe4000001ff00 */
[----:B------:R-:W5:Y:S04]  /*0aa0*/  @!P3 LDG.E.128 R16, desc[UR4][R38.64] ;  /* 0x000000042610b981 */ /* 0x000f68000c1e1d00 */
[----:B------:R-:W4:Y:S01]  /*0ab0*/  @!P6 LDG.E.128 R24, desc[UR4][R44.64] ;  /* 0x000000042c18e981 */ /* 0x000f22000c1e1d00 */
[----:B------:R-:W-:Y:S02]  /*0ac0*/  FSEL R22, R22, RZ, !P2 ;  /* 0x000000ff16167208 */ /* 0x000fe40005000000 */
[----:B------:R-:W-:-:S02]  /*0ad0*/  FSEL R23, R23, RZ, !P2 ;  /* 0x000000ff17177208 */ /* 0x000fc40005000000 */
[----:B------:R-:W-:Y:S02]  /*0ae0*/  FSEL R20, R20, RZ, !P2 ;  /* 0x000000ff14147208 */ /* 0x000fe40005000000 */
[----:B------:R-:W-:-:S06]  /*0af0*/  FSEL R21, R21, RZ, !P2 ;  /* 0x000000ff15157208 */ /* 0x000fcc0005000000 */
[----:B------:R1:W5:Y:S01]  /*0b00*/  @!P1 LDG.E.128 R20, desc[UR4][R28.64] ;  /* 0x000000041c149981 */ /* 0x000362000c1e1d00 */
[----:B------:R-:W-:Y:S02]  /*0b10*/  @!P4 VIADD R34, R34, 0x80 ;  /* 0x000000802222c836 */ /* 0x000fe40000000000 */
[----:B0-----:R-:W-:Y:S01]  /*0b20*/  @!P4 IMAD.WIDE.U32 R42, R30, 0x10, R42 ;  /* 0x000000101e2ac825 */ /* 0x001fe200078e002a */
[----:B------:R-:W-:Y:S02]  /*0b30*/  CS2R R30, SRZ ;  /* 0x00000000001e7805 */ /* 0x000fe4000001ff00 */
[----:B------:R-:W-:Y:S02]  /*0b40*/  ISETP.GE.U32.AND P2, PT, R34, R36, PT ;  /* 0x000000242200720c */ /* 0x000fe40003f46070 */
[----:B-1----:R-:W-:-:S06]  /*0b50*/  CS2R R28, SRZ ;  /* 0x00000000001c7805 */ /* 0x002fcc000001ff00 */
[----:B------:R3:W4:Y:S05]  /*0b60*/  @!P4 LDG.E.128 R28, desc[UR4][R42.64] ;  /* 0x000000042a1cc981 */ /* 0x00072a000c1e1d00 */
[----:B------:R-:W-:Y:S01]  /*0b70*/  @!P2 IMAD R34, R0, 0x400, R34 ;  /* 0x000004000022a824 */ /* 0x000fe200078e0222 */
[----:B--2---:R-:W-:Y:S01]  /*0b80*/  ISETP.EQ.OR P1, PT, R37, RZ, P4 ;  /* 0x000000ff2500720c */ /* 0x004fe20002722670 */
[----:B------:R-:W-:-:S05]  /*0b90*/  VIADD R37, R2, 0x300 ;  /* 0x0000030002257836 */ /* 0x000fca0000000000 */
[----:B------:R-:W-:-:S13]  /*0ba0*/  ISETP.GE.U32.OR P1, PT, R37, R36, P1 ;  /* 0x000000242500720c */ /* 0x000fda0000f26470 */
[----:B------:R-:W3:Y:S01]  /*0bb0*/  @!P1 LDC.64 R38, c[0x0][0x388] ;  /* 0x0000e200ff269b82 */ /* 0x000ee20000000a00 */
[----:B------:R-:W-:Y:S02]  /*0bc0*/  ISETP.GE.U32.AND P4, PT, R37, R36, PT ;  /* 0x000000242500720c */ /* 0x000fe40003f86070 */
[----:B---3--:R-:W-:-:S04]  /*0bd0*/  @!P1 LEA R42, P3, R40, R38, 0x4 ;  /* 0x00000026282a9211 */ /* 0x008fc800078620ff */
[----:B------:R-:W-:Y:S02]  /*0be0*/  @!P1 LEA.HI.X R43, R40, R39, R41, 0x4, P3 ;  /* 0x00000027282b9211 */ /* 0x000fe400018f2429 */
[----:B------:R-:W0:Y:S08]  /*0bf0*/  @!P2 LDC.64 R38, c[0x0][0x3a8] ;  /* 0x0000ea00ff26ab82 */ /* 0x000e300000000a00 */
[----:B------:R-:W1:Y:S01]  /*0c00*/  @!P2 LDC.64 R40, c[0x0][0x3b0] ;  /* 0x0000ec00ff28ab82 */ /* 0x000e620000000a00 */
[----:B0-----:R-:W-:-:S05]  /*0c10*/  @!P2 IADD3 R38, P5, PT, R34, R38, RZ ;  /* 0x000000262226a210 */ /* 0x001fca0007fbe0ff */
[----:B------:R-:W-:-:S05]  /*0c20*/  @!P2 IMAD.X R39, RZ, RZ, R39, P5 ;  /* 0x000000ffff27a224 */ /* 0x000fca00028e0627 */
[----:B------:R0:W2:Y:S01]  /*0c30*/  @!P2 LDG.E.U8 R37, desc[UR4][R38.64] ;  /* 0x000000042625a981 */ /* 0x0000a2000c1e1100 */
[----:B-1----:R-:W-:Y:S01]  /*0c40*/  @!P2 IMAD.WIDE.U32 R40, R34, 0x8, R40 ;  /* 0x000000082228a825 */ /* 0x002fe200078e0028 */
[----:B0-----:R-:W-:-:S06]  /*0c50*/  CS2R R38, SRZ ;  /* 0x0000000000267805 */ /* 0x001fcc000001ff00 */
[----:B------:R0:W3:Y:S02]  /*0c60*/  @!P2 LDG.E.64 R38, desc[UR4][R40.64] ;  /* 0x000000042826a981 */ /* 0x0000e4000c1e1b00 */
[----:B0-----:R-:W0:Y:S01]  /*0c70*/  @!P2 LDC.64 R40, c[0x0][0x3a0] ;  /* 0x0000e800ff28ab82 */ /* 0x001e220000000a00 */
[----:B------:R-:W-:-:S04]  /*0c80*/  ISETP.GE.U32.AND P3, PT, R35, R36, PT ;  /* 0x000000242300720c */ /* 0x000fc80003f66070 */
[----:B----4-:R-:W-:Y:S02]  /*0c90*/  FSEL R26, R26, RZ, !P3 ;  /* 0x000000ff1a1a7208 */ /* 0x010fe40005800000 */
[----:B------:R-:W-:Y:S02]  /*0ca0*/  FSEL R27, R27, RZ, !P3 ;  /* 0x000000ff1b1b7208 */ /* 0x000fe40005800000 */
[----:B------:R-:W-:Y:S02]  /*0cb0*/  FSEL R24, R24, RZ, !P3 ;  /* 0x000000ff18187208 */ /* 0x000fe40005800000 */
[----:B------:R-:W-:-:S06]  /*0cc0*/  FSEL R25, R25, RZ, !P3 ;  /* 0x000000ff19197208 */ /* 0x000fcc0005800000 */
[----:B------:R1:W5:Y:S01]  /*0cd0*/  @!P0 LDG.E.128 R24, desc[UR4][R32.64] ;  /* 0x0000000420188981 */ /* 0x000362000c1e1d00 */
[----:B0-----:R-:W-:Y:S01]  /*0ce0*/  @!P2 IMAD.WIDE.U32 R40, R34, 0x10, R40 ;  /* 0x000000102228a825 */ /* 0x001fe200078e0028 */
[----:B------:R-:W-:Y:S02]  /*0cf0*/  CS2R R34, SRZ ;  /* 0x0000000000227805 */ /* 0x000fe4000001ff00 */
[----:B-1----:R-:W-:-:S06]  /*0d00*/  CS2R R32, SRZ ;  /* 0x0000000000207805 */ /* 0x002fcc000001ff00 */
[----:B------:R0:W4:Y:S01]  /*0d10*/  @!P2 LDG.E.128 R32, desc[UR4][R40.64] ;  /* 0x000000042820a981 */ /* 0x000122000c1e1d00 */
[----:B------:R-:W-:Y:S02]  /*0d20*/  FSEL R30, R30, RZ, !P4 ;  /* 0x000000ff1e1e7208 */ /* 0x000fe40006000000 */
[----:B------:R-:W-:Y:S02]  /*0d30*/  FSEL R31, R31, RZ, !P4 ;  /* 0x000000ff1f1f7208 */ /* 0x000fe40006000000 */
[----:B------:R-:W-:Y:S02]  /*0d40*/  FSEL R28, R28, RZ, !P4 ;  /* 0x000000ff1c1c7208 */ /* 0x000fe40006000000 */
[----:B------:R-:W-:-:S06]  /*0d50*/  FSEL R29, R29, RZ, !P4 ;  /* 0x000000ff1d1d7208 */ /* 0x000fcc0006000000 */
[----:B------:R1:W5:Y:S01]  /*0d60*/  @!P1 LDG.E.128 R28, desc[UR4][R42.64] ;  /* 0x000000042a1c9981 */ /* 0x000362000c1e1d00 */
[----:B------:R-:W-:Y:S04]  /*0d70*/  BSSY.RECONVERGENT B0, `(.L_x_5252) ;  /* 0x0000040000007945 */ /* 0x000fe80003800200 */
[----:B------:R-:W-:Y:S01]  /*0d80*/  BSSY.RELIABLE B1, `(.L_x_5253) ;  /* 0x0000038000017945 */ /* 0x000fe20003800100 */
[----:B--2---:R-:W-:Y:S01]  /*0d90*/  ISETP.EQ.OR P0, PT, R37, RZ, P2 ;  /* 0x000000ff2500720c */ /* 0x004fe20001702670 */
[----:B------:R-:W-:-:S05]  /*0da0*/  VIADD R37, R2, 0x380 ;  /* 0x0000038002257836 */ /* 0x000fca0000000000 */
[----:B------:R-:W-:-:S13]  /*0db0*/  ISETP.GE.U32.OR P0, PT, R37, R36, P0 ;  /* 0x000000242500720c */ /* 0x000fda0000706470 */
[----:B0-----:R-:W3:Y:S01]  /*0dc0*/  @!P0 LDC.64 R40, c[0x0][0x388] ;  /* 0x0000e200ff288b82 */ /* 0x001ee20000000a00 */
[----:B------:R-:W-:Y:S02]  /*0dd0*/  ISETP.GE.U32.AND P1, PT, R37, R36, PT ;  /* 0x000000242500720c */ /* 0x000fe40003f26070 */
[----:B---3--:R-:W-:-:S04]  /*0de0*/  @!P0 LEA R44, P2, R38, R40, 0x4 ;  /* 0x00000028262c8211 */ /* 0x008fc800078420ff */
[----:B------:R-:W-:Y:S02]  /*0df0*/  @!P0 LEA.HI.X R45, R38, R41, R39, 0x4, P2 ;  /* 0x00000029262d8211 */ /* 0x000fe400010f2427 */
[----:B----4-:R-:W-:Y:S02]  /*0e00*/  FSEL R34, R34, RZ, !P1 ;  /* 0x000000ff22227208 */ /* 0x010fe40004800000 */
[----:B------:R-:W-:Y:S02]  /*0e10*/  FSEL R35, R35, RZ, !P1 ;  /* 0x000000ff23237208 */ /* 0x000fe40004800000 */
[----:B------:R-:W-:Y:S02]  /*0e20*/  FSEL R32, R32, RZ, !P1 ;  /* 0x000000ff20207208 */ /* 0x000fe40004800000 */
[----:B------:R-:W-:-:S06]  /*0e30*/  FSEL R33, R33, RZ, !P1 ;  /* 0x000000ff21217208 */ /* 0x000fcc0004800000 */
[----:B------:R1:W5:Y:S01]  /*0e40*/  @!P0 LDG.E.128 R32, desc[UR4][R44.64] ;  /* 0x000000042c208981 */ /* 0x000362000c1e1d00 */
[----:B------:R-:W-:-:S13]  /*0e50*/  ISETP.GE.U32.AND P0, PT, R2, R36, PT ;  /* 0x000000240200720c */ /* 0x000fda0003f06070 */
[----:B-1----:R-:W-:Y:S05]  /*0e60*/  @P0 BRA `(.L_x_5254) ;  /* 0x0000000000300947 */ /* 0x002fea0003800000 */
[----:B------:R-:W0:Y:S01]  /*0e70*/  LDC.64 R38, c[0x0][0x398] ;  /* 0x0000e600ff267b82 */ /* 0x000e220000000a00 */
[----:B------:R-:W-:Y:S02]  /*0e80*/  IMAD R37, R0, 0x400, R2 ;  /* 0x0000040000257824 */ /* 0x000fe400078e0202 */
[----:B------:R-:W-:-:S05]  /*0e90*/  IMAD.MOV.U32 R2, RZ, RZ, R3 ;  /* 0x000000ffff027224 */ /* 0x000fca00078e0003 */
[----:B------:R-:W-:Y:S01]  /*0ea0*/  ISETP.GE.U32.AND P0, PT, R2, R36, PT ;  /* 0x000000240200720c */ /* 0x000fe20003f06070 */
[----:B0-----:R-:W-:-:S05]  /*0eb0*/  IMAD.WIDE.U32 R38, R37, 0x10, R38 ;  /* 0x0000001025267825 */ /* 0x001fca00078e0026 */
[----:B-----5:R0:W-:Y:S07]  /*0ec0*/  STG.E.128 desc[UR4][R38.64], R4 ;  /* 0x0000000426007986 */ /* 0x0201ee000c101d04 */
[----:B------:R-:W-:Y:S05]  /*0ed0*/  @P0 BRA `(.L_x_5255) ;  /* 0x0000000000300947 */ /* 0x000fea0003800000 */
[----:B0-----:R-:W0:Y:S01]  /*0ee0*/  LDC.64 R4, c[0x0][0x398] ;  /* 0x0000e600ff047b82 */ /* 0x001e220000000a00 */
[----:B------:R-:W-:Y:S02]  /*0ef0*/  IMAD R3, R0, 0x400, R2 ;  /* 0x0000040000037824 */ /* 0x000fe400078e0202 */
[----:B------:R-:W-:Y:S02]  /*0f00*/  VIADD R2, R2, 0x80 ;  /* 0x0000008002027836 */ /* 0x000fe40000000000 */
[----:B0-----:R-:W-:-:S05]  /*0f10*/  IMAD.WIDE.U32 R4, R3, 0x10, R4 ;  /* 0x0000001003047825 */ /* 0x001fca00078e0004 */
[----:B------:R0:W-:Y:S02]  /*0f20*/  STG.E.128 desc[UR4][R4.64], R8 ;  /* 0x0000000804007986 */ /* 0x0001e4000c101d04 */
.L_x_5254:
[----:B------:R-:W-:-:S13]  /*0f30*/  ISETP.GE.U32.AND P0, PT, R2, R36, PT ;  /* 0x000000240200720c */ /* 0x000fda0003f06070 */
[----:B------:R-:W-:Y:S05]  /*0f40*/  @P0 BRA `(.L_x_5256) ;  /* 0x0000000000300947 */ /* 0x000fea0003800000 */
[----:B0----5:R-:W0:Y:S01]  /*0f50*/  LDC.64 R4, c[0x0][0x398] ;  /* 0x0000e600ff047b82 */ /* 0x021e220000000a00 */
[----:B------:R-:W-:Y:S02]  /*0f60*/  IMAD R3, R0, 0x400, R2 ;  /* 0x0000040000037824 */ /* 0x000fe400078e0202 */
[----:B------:R-:W-:Y:S02]  /*0f70*/  VIADD R2, R2, 0x80 ;  /* 0x0000008002027836 */ /* 0x000fe40000000000 */
[----:B0-----:R-:W-:-:S05]  /*0f80*/  IMAD.WIDE.U32 R4, R3, 0x10, R4 ;  /* 0x0000001003047825 */ /* 0x001fca00078e0004 */
[----:B------:R1:W-:Y:S02]  /*0f90*/  STG.E.128 desc[UR4][R4.64], R12 ;  /* 0x0000000c04007986 */ /* 0x0003e4000c101d04 */
.L_x_5255:
[----:B------:R-:W-:-:S13]  /*0fa0*/  ISETP.GE.U32.AND P0, PT, R2, R36, PT ;  /* 0x000000240200720c */ /* 0x000fda0003f06070 */
[----:B------:R-:W-:Y:S05]  /*0fb0*/  @P0 BRA `(.L_x_5257) ;  /* 0x0000000000300947 */ /* 0x000fea0003800000 */
[----:B01----:R-:W0:Y:S01]  /*0fc0*/  LDC.64 R4, c[0x0][0x398] ;  /* 0x0000e600ff047b82 */ /* 0x003e220000000a00 */
[----:B------:R-:W-:Y:S02]  /*0fd0*/  IMAD R3, R0, 0x400, R2 ;  /* 0x0000040000037824 */ /* 0x000fe400078e0202 */
[----:B------:R-:W-:Y:S02]  /*0fe0*/  VIADD R2, R2, 0x80 ;  /* 0x0000008002027836 */ /* 0x000fe40000000000 */
[----:B0-----:R-:W-:-:S05]  /*0ff0*/  IMAD.WIDE.U32 R4, R3, 0x10, R4 ;  /* 0x0000001003047825 */ /* 0x001fca00078e0004 */
[----:B------:R1:W-:Y:S02]  /*1000*/  STG.E.128 desc[UR4][R4.64], R16 ;  /* 0x0000001004007986 */ /* 0x0003e4000c101d04 */
.L_x_5256:
[----:B------:R-:W-:-:S13]  /*1010*/  ISETP.GE.U32.AND P0, PT, R2, R36, PT ;  /* 0x000000240200720c */ /* 0x000fda0003f06070 */
[----:B------:R-:W-:Y:S05]  /*1020*/  @P0 BRA `(.L_x_5258) ;  /* 0x0000000000340947 */ /* 0x000fea0003800000 */
[----:B01---5:R-:W0:Y:S01]  /*1030*/  LDC.64 R4, c[0x0][0x398] ;  /* 0x0000e600ff047b82 */ /* 0x023e220000000a00 */
[----:B------:R-:W-:Y:S02]  /*1040*/  IMAD R3, R0, 0x400, R2 ;  /* 0x0000040000037824 */ /* 0x000fe400078e0202 */
[----:B------:R-:W-:Y:S02]  /*1050*/  VIADD R2, R2, 0x80 ;  /* 0x0000008002027836 */ /* 0x000fe40000000000 */
[----:B0-----:R-:W-:-:S05]  /*1060*/  IMAD.WIDE.U32 R4, R3, 0x10, R4 ;  /* 0x0000001003047825 */ /* 0x001fca00078e0004 */
[----:B------:R2:W-:Y:S02]  /*1070*/  STG.E.128 desc[UR4][R4.64], R20 ;  /* 0x0000001404007986 */ /* 0x0005e4000c101d04 */
.L_x_5257:
[----:B------:R-:W-:-:S13]  /*1080*/  ISETP.GE.U32.AND P0, PT, R2, R36, PT ;  /* 0x000000240200720c */ /* 0x000fda0003f06070 */
[----:B------:R-:W-:Y:S05]  /*1090*/  @P0 BREAK.RELIABLE B1 ;  /* 0x0000000000010942 */ /* 0x000fea0003800100 */
[----:B------:R-:W-:Y:S05]  /*10a0*/  @P0 BRA `(.L_x_5259) ;  /* 0x0000000000300947 */ /* 0x000fea0003800000 */
[----:B012---:R-:W0:Y:S01]  /*10b0*/  LDC.64 R4, c[0x0][0x398] ;  /* 0x0000e600ff047b82 */ /* 0x007e220000000a00 */
[----:B------:R-:W-:Y:S02]  /*10c0*/  IMAD R3, R0, 0x400, R2 ;  /* 0x0000040000037824 */ /* 0x000fe400078e0202 */
[----:B------:R-:W-:Y:S02]  /*10d0*/  VIADD R2, R2, 0x80 ;  /* 0x0000008002027836 */ /* 0x000fe40000000000 */
[----:B0-----:R-:W-:-:S05]  /*10e0*/  IMAD.WIDE.U32 R4, R3, 0x10, R4 ;  /* 0x0000001003047825 */ /* 0x001fca00078e0004 */
[----:B------:R2:W-:Y:S02]  /*10f0*/  STG.E.128 desc[UR4][R4.64], R24 ;  /* 0x0000001804007986 */ /* 0x0005e4000c101d04 */
.L_x_5258:
[----:B------:R-:W-:Y:S05]  /*1100*/  BSYNC.RELIABLE B1 ;  /* 0x0000000000017941 */ /* 0x000fea0003800100 */
.L_x_5253:
[----:B------:R-:W-:-:S13]  /*1110*/  ISETP.GE.U32.AND P0, PT, R2, R36, PT ;  /* 0x000000240200720c */ /* 0x000fda0003f06070 */
[----:B012--5:R-:W0:Y:S01]  /*1120*/  @!P0 LDC.64 R4, c[0x0][0x398] ;  /* 0x0000e600ff048b82 */ /* 0x027e220000000a00 */
[----:B------:R-:W-:Y:S02]  /*1130*/  @!P0 IMAD R3, R0, 0x400, R2 ;  /* 0x0000040000038824 */ /* 0x000fe400078e0202 */
[----:B------:R-:W-:Y:S02]  /*1140*/  @!P0 VIADD R2, R2, 0x80 ;  /* 0x0000008002028836 */ /* 0x000fe40000000000 */
[----:B0-----:R-:W-:-:S05]  /*1150*/  @!P0 IMAD.WIDE.U32 R4, R3, 0x10, R4 ;  /* 0x0000001003048825 */ /* 0x001fca00078e0004 */
[----:B------:R3:W-:Y:S02]  /*1160*/  @!P0 STG.E.128 desc[UR4][R4.64], R28 ;  /* 0x0000001c04008986 */ /* 0x0007e4000c101d04 */
.L_x_5259:
[----:B------:R-:W-:Y:S05]  /*1170*/  BSYNC.RECONVERGENT B0 ;  /* 0x0000000000007941 */ /* 0x000fea0003800200 */
.L_x_5252:
[----:B------:R-:W-:Y:S05]  /*1180*/  WARPSYNC.ALL ;  /* 0x0000000000007948 */ /* 0x000fea0003800000 */
[----:B------:R-:W-:-:S13]  /*1190*/  ISETP.GE.U32.AND P0, PT, R2, R36, PT ;  /* 0x000000240200720c */ /* 0x000fda0003f06070 */
[----:B------:R-:W-:Y:S05]  /*11a0*/  @P0 EXIT ;  /* 0x000000000000094d */ /* 0x000fea0003800000 */
[----:B0123--:R-:W0:Y:S01]  /*11b0*/  LDC.64 R4, c[0x0][0x398] ;  /* 0x0000e600ff047b82 */ /* 0x00fe220000000a00 */
[----:B------:R-:W-:-:S04]  /*11c0*/  IMAD R3, R0, 0x400, R2 ;  /* 0x0000040000037824 */ /* 0x000fc800078e0202 */
[----:B0-----:R-:W-:-:S05]  /*11d0*/  IMAD.WIDE.U32 R2, R3, 0x10, R4 ;  /* 0x0000001003027825 */ /* 0x001fca00078e0004 */
[----:B------:R-:W-:Y:S01]  /*11e0*/  STG.E.128 desc[UR4][R2.64], R32 ;  /* 0x0000002002007986 */ /* 0x000fe2000c101d04 */
[----:B------:R-:W-:Y:S05]  /*11f0*/  EXIT ;  /* 0x000000000000794d */ /* 0x000fea0003800000 */
.L_x_5251:
[----:B------:R-:W0:Y:S01]  /*1200*/  S2R R5, SR_TID.X ;  /* 0x0000000000057919 */ /* 0x000e220000002100 */
[----:B------:R-:W1:Y:S01]  /*1210*/  LDCU.64 UR6, c[0x0][0x3a8] ;  /* 0x00007500ff0677ac */ /* 0x000e620008000a00 */
[----:B------:R-:W-:Y:S01]  /*1220*/  IMAD.SHL.U32 R0, R0, 0x400, RZ ;  /* 0x0000040000007824 */ /* 0x000fe200078e00ff */
[----:B------:R-:W2:Y:S04]  /*1230*/  LDC.64 R2, c[0x0][0x3b0] ;  /* 0x0000ec00ff027b82 */ /* 0x000ea80000000a00 */
[----:B-1----:R-:W-:-:S05]  /*1240*/  IADD3 R44, P0, PT, R0, UR6, RZ ;  /* 0x00000006002c7c10 */ /* 0x002fca000ff1e0ff */
[----:B------:R-:W-:Y:S02]  /*1250*/  IMAD.X R45, RZ, RZ, UR7, P0 ;  /* 0x00000007ff2d7e24 */ /* 0x000fe400080e06ff */
[----:B0-----:R-:W-:-:S05]  /*1260*/  IMAD.WIDE.U32 R44, R5, 0x2, R44 ;  /* 0x00000002052c7825 */ /* 0x001fca00078e002c */
[----:B------:R-:W3:Y:S01]  /*1270*/  LDG.E.U16 R38, desc[UR4][R44.64+0x100] ;  /* 0x000100042c267981 */ /* 0x000ee2000c1e1500 */
[----:B--2---:R-:W-:-:S03]  /*1280*/  IMAD.WIDE.U32 R2, R0, 0x8, R2 ;  /* 0x0000000800027825 */ /* 0x004fc600078e0002 */
[----:B------:R-:W2:Y:S01]  /*1290*/  LDG.E.U16 R42, desc[UR4][R44.64+0x200] ;  /* 0x000200042c2a7981 */ /* 0x000ea2000c1e1500 */
[----:B------:R-:W-:-:S03]  /*12a0*/  IMAD.WIDE.U32 R20, R5, 0x10, R2 ;  /* 0x0000001005147825 */ /* 0x000fc600078e0002 */
[----:B------:R-:W4:Y:S01]  /*12b0*/  LDG.E.U16 R37, desc[UR4][R44.64+0x300] ;  /* 0x000300042c257981 */ /* 0x000f22000c1e1500 */
[----:B------:R-:W0:Y:S03]  /*12c0*/  LDC.64 R2, c[0x0][0x3a0] ;  /* 0x0000e800ff027b82 */ /* 0x000e260000000a00 */
[----:B------:R-:W5:Y:S04]  /*12d0*/  LDG.E.128 R32, desc[UR4][R20.64+0x800] ;  /* 0x0008000414207981 */ /* 0x000f68000c1e1d00 */
[----:B------:R-:W4:Y:S04]  /*12e0*/  LDG.E.U16 R36, desc[UR4][R44.64] ;  /* 0x000000042c247981 */ /* 0x000f28000c1e1500 */
[----:B------:R-:W4:Y:S04]  /*12f0*/  LDG.E.128 R28, desc[UR4][R20.64+0x1000] ;  /* 0x00100004141c7981 */ /* 0x000f28000c1e1d00 */
[----:B------:R-:W4:Y:S01]  /*1300*/  LDG.E.128 R24, desc[UR4][R20.64+0x1800] ;  /* 0x0018000414187981 */ /* 0x000f22000c1e1d00 */
[----:B0-----:R-:W-:-:S03]  /*1310*/  IMAD.WIDE.U32 R2, R0, 0x10, R2 ;  /* 0x0000001000027825 */ /* 0x001fc600078e0002 */
[----:B------:R-:W4:Y:S01]  /*1320*/  LDG.E.128 R20, desc[UR4][R20.64] ;  /* 0x0000000414147981 */ /* 0x000f22000c1e1d00 */
[----:B------:R-:W-:-:S05]  /*1330*/  IMAD.WIDE.U32 R2, R5, 0x20, R2 ;  /* 0x0000002005027825 */ /* 0x000fca00078e0002 */
[----:B------:R-:W4:Y:S04]  /*1340*/  LDG.E.ENL2.256 R16, R12, desc[UR4][R2.64+0x1000] ;  /* 0xfe008004020c797e */ /* 0x000f280008121910 */
[----:B------:R-:W4:Y:S01]  /*1350*/  LDG.E.ENL2.256 R4, R8, desc[UR4][R2.64+0x2000] ;  /* 0xfe0100040208797e */ /* 0x000f220008121904 */
[----:B---3--:R-:W-:-:S04]  /*1360*/  PRMT R39, R38, 0x7770, RZ ;  /* 0x0000777026277816 */ /* 0x008fc800000000ff */
[----:B------:R-:W-:Y:S02]  /*1370*/  ISETP.NE.AND P5, PT, R39, RZ, PT ;  /* 0x000000ff2700720c */ /* 0x000fe40003fa5270 */
[----:B------:R-:W-:-:S04]  /*1380*/  PRMT R38, R38, 0x7771, RZ ;  /* 0x0000777126267816 */ /* 0x000fc800000000ff */
[----:B------:R-:W-:-:S07]  /*1390*/  ISETP.NE.AND P0, PT, R38, RZ, PT ;  /* 0x000000ff2600720c */ /* 0x000fce0003f05270 */
[----:B------:R-:W5:Y:S08]  /*13a0*/  @P5 LDC.64 R40, c[0x0][0x388] ;  /* 0x0000e200ff285b82 */ /* 0x000f700000000a00 */
[----:B------:R-:W0:Y:S01]  /*13b0*/  @P0 LDC.64 R38, c[0x0][0x388] ;  /* 0x0000e200ff260b82 */ /* 0x000e220000000a00 */
[----:B-----5:R-:W-:-:S04]  /*13c0*/  @P5 LEA R40, P1, R32, R40, 0x4 ;  /* 0x0000002820285211 */ /* 0x020fc800078220ff */
[----:B------:R-:W-:Y:S02]  /*13d0*/  @P5 LEA.HI.X R41, R32, R41, R33, 0x4, P1 ;  /* 0x0000002920295211 */ /* 0x000fe400008f2421 */
[C---:B--2---:R-:W-:Y:S02]  /*13e0*/  PRMT R32, R42.reuse, 0x7770, RZ ;  /* 0x000077702a207816 */ /* 0x044fe400000000ff */
[----:B------:R-:W-:Y:S01]  /*13f0*/  PRMT R42, R42, 0x7771, RZ ;  /* 0x000077712a2a7816 */ /* 0x000fe200000000ff */
[----:B----4-:R1:W2:Y:S01]  /*1400*/  @P5 LDG.E.128 R12, desc[UR4][R40.64] ;  /* 0x00000004280c5981 */ /* 0x0102a2000c1e1d00 */
[----:B------:R-:W-:Y:S02]  /*1410*/  ISETP.NE.AND P1, PT, R32, RZ, PT ;  /* 0x000000ff2000720c */ /* 0x000fe40003f25270 */
[----:B------:R-:W-:Y:S02]  /*1420*/  ISETP.NE.AND P2, PT, R42, RZ, PT ;  /* 0x000000ff2a00720c */ /* 0x000fe40003f45270 */
[----:B0-----:R-:W-:-:S02]  /*1430*/  @P0 LEA R32, P3, R34, R38, 0x4 ;  /* 0x0000002622200211 */ /* 0x001fc400078620ff */
[C---:B------:R-:W-:Y:S02]  /*1440*/  PRMT R38, R37.reuse, 0x7770, RZ ;  /* 0x0000777025267816 */ /* 0x040fe400000000ff */
[----:B------:R-:W-:Y:S02]  /*1450*/  @P0 LEA.HI.X R33, R34, R39, R35, 0x4, P3 ;  /* 0x0000002722210211 */ /* 0x000fe400018f2423 */
[----:B------:R-:W-:Y:S02]  /*1460*/  ISETP.NE.AND P3, PT, R38, RZ, PT ;  /* 0x000000ff2600720c */ /* 0x000fe40003f65270 */
[----:B------:R-:W-:Y:S01]  /*1470*/  PRMT R37, R37, 0x7771, RZ ;  /* 0x0000777125257816 */ /* 0x000fe200000000ff */
[----:B------:R-:W0:Y:S01]  /*1480*/  @P1 LDC.64 R42, c[0x0][0x388] ;  /* 0x0000e200ff2a1b82 */ /* 0x000e220000000a00 */
[----:B------:R3:W2:Y:S02]  /*1490*/  @P0 LDG.E.128 R16, desc[UR4][R32.64] ;  /* 0x0000000420100981 */ /* 0x0006a4000c1e1d00 */
[----:B------:R-:W-:-:S02]  /*14a0*/  ISETP.NE.AND P4, PT, R37, RZ, PT ;  /* 0x000000ff2500720c */ /* 0x000fc40003f85270 */
[----:B------:R-:W-:-:S03]  /*14b0*/  PRMT R37, R36, 0x7771, RZ ;  /* 0x0000777124257816 */ /* 0x000fc600000000ff */
[----:B------:R-:W4:Y:S01]  /*14c0*/  @P2 LDC.64 R34, c[0x0][0x388] ;  /* 0x0000e200ff222b82 */ /* 0x000f220000000a00 */
[----:B------:R-:W-:Y:S02]  /*14d0*/  ISETP.NE.AND P6, PT, R37, RZ, PT ;  /* 0x000000ff2500720c */ /* 0x000fe40003fc5270 */
[----:B------:R-:W-:-:S05]  /*14e0*/  PRMT R38, R36, 0x7770, RZ ;  /* 0x0000777024267816 */ /* 0x000fca00000000ff */
[----:B------:R-:W5:Y:S01]  /*14f0*/  @P3 LDC.64 R36, c[0x0][0x388] ;  /* 0x0000e200ff243b82 */ /* 0x000f620000000a00 */
[----:B------:R-:W-:-:S07]  /*1500*/  ISETP.NE.AND P5, PT, R38, RZ, PT ;  /* 0x000000ff2600720c */ /* 0x000fce0003fa5270 */
[----:B------:R-:W5:Y:S01]  /*1510*/  @P4 LDC.64 R38, c[0x0][0x388] ;  /* 0x0000e200ff264b82 */ /* 0x000f620000000a00 */
[----:B0-----:R-:W-:-:S07]  /*1520*/  @P1 LEA R42, P0, R28, R42, 0x4 ;  /* 0x0000002a1c2a1211 */ /* 0x001fce00078020ff */
[----:B-1----:R-:W0:Y:S01]  /*1530*/  @P6 LDC.64 R40, c[0x0][0x388] ;  /* 0x0000e200ff286b82 */ /* 0x002e220000000a00 */
[----:B------:R-:W-:Y:S02]  /*1540*/  @P1 LEA.HI.X R43, R28, R43, R29, 0x4, P0 ;  /* 0x0000002b1c2b1211 */ /* 0x000fe400000f241d */
[----:B----4-:R-:W-:-:S03]  /*1550*/  @P2 LEA R28, P0, R30, R34, 0x4 ;  /* 0x000000221e1c2211 */ /* 0x010fc600078020ff */
[----:B------:R1:W4:Y:S02]  /*1560*/  @P1 LDG.E.128 R8, desc[UR4][R42.64] ;  /* 0x000000042a081981 */ /* 0x000324000c1e1d00 */
[----:B---3--:R-:W3:Y:S01]  /*1570*/  @P5 LDC.64 R32, c[0x0][0x388] ;  /* 0x0000e200ff205b82 */ /* 0x008ee20000000a00 */
[----:B------:R-:W-:Y:S02]  /*1580*/  @P2 LEA.HI.X R29, R30, R35, R31, 0x4, P0 ;  /* 0x000000231e1d2211 */ /* 0x000fe400000f241f */
[----:B-----5:R-:W-:-:S03]  /*1590*/  @P3 LEA R36, P0, R24, R36, 0x4 ;  /* 0x0000002418243211 */ /* 0x020fc600078020ff */
[----:B------:R-:W4:Y:S01]  /*15a0*/  @P2 LDG.E.128 R4, desc[UR4][R28.64] ;  /* 0x000000041c042981 */ /* 0x000f22000c1e1d00 */
[----:B------:R-:W-:Y:S01]  /*15b0*/  @P3 LEA.HI.X R37, R24, R37, R25, 0x4, P0 ;  /* 0x0000002518253211 */ /* 0x000fe200000f2419 */
[----:B-1----:R-:W1:Y:S01]  /*15c0*/  LDC.64 R42, c[0x0][0x398] ;  /* 0x0000e600ff2a7b82 */ /* 0x002e620000000a00 */
[----:B------:R-:W-:-:S04]  /*15d0*/  @P4 LEA R38, P0, R26, R38, 0x4 ;  /* 0x000000261a264211 */ /* 0x000fc800078020ff */
[----:B------:R-:W-:Y:S02]  /*15e0*/  @P4 LEA.HI.X R39, R26, R39, R27, 0x4, P0 ;  /* 0x000000271a274211 */ /* 0x000fe400000f241b */
[----:B0-----:R-:W-:-:S04]  /*15f0*/  @P6 LEA R40, P0, R22, R40, 0x4 ;  /* 0x0000002816286211 */ /* 0x001fc800078020ff */
[----:B------:R-:W-:Y:S02]  /*1600*/  @P6 LEA.HI.X R41, R22, R41, R23, 0x4, P0 ;  /* 0x0000002916296211 */ /* 0x000fe400000f2417 */
[----:B---3--:R-:W-:-:S04]  /*1610*/  @P5 LEA R44, P0, R20, R32, 0x4 ;  /* 0x00000020142c5211 */ /* 0x008fc800078020ff */
[----:B------:R-:W-:Y:S02]  /*1620*/  @P5 LEA.HI.X R45, R20, R33, R21, 0x4, P0 ;  /* 0x00000021142d5211 */ /* 0x000fe400000f2415 */
[----:B------:R-:W3:Y:S04]  /*1630*/  LDG.E.128 R20, desc[UR4][R2.64+0x10] ;  /* 0x0000100402147981 */ /* 0x000ee8000c1e1d00 */
[----:B------:R-:W5:Y:S04]  /*1640*/  @P5 LDG.E.128 R24, desc[UR4][R44.64] ;  /* 0x000000042c185981 */ /* 0x000f68000c1e1d00 */
[----:B------:R-:W2:Y:S01]  /*1650*/  LDG.E.ENL2.256 R32, R28, desc[UR4][R2.64+0x3000] ;  /* 0xfe018004021c797e */ /* 0x000ea20008121920 */
[----:B-1----:R-:W-:-:S03]  /*1660*/  IMAD.WIDE.U32 R42, R0, 0x10, R42 ;  /* 0x00000010002a7825 */ /* 0x002fc600078e002a */
[----:B---3--:R-:W5:Y:S04]  /*1670*/  @P6 LDG.E.128 R20, desc[UR4][R40.64] ;  /* 0x0000000428146981 */ /* 0x008f68000c1e1d00 */
[----:B------:R-:W5:Y:S04]  /*1680*/  @!P5 LDG.E.128 R24, desc[UR4][R2.64] ;  /* 0x000000040218d981 */ /* 0x000f68000c1e1d00 */
[----:B--2---:R0:W2:Y:S04]  /*1690*/  @P3 LDG.E.128 R28, desc[UR4][R36.64] ;  /* 0x00000004241c3981 */ /* 0x0040a8000c1e1d00 */
[----:B------:R-:W2:Y:S01]  /*16a0*/  @P4 LDG.E.128 R32, desc[UR4][R38.64] ;  /* 0x0000000426204981 */ /* 0x000ea2000c1e1d00 */
[----:B0-----:R-:W0:Y:S02]  /*16b0*/  S2R R37, SR_TID.X ;  /* 0x0000000000257919 */ /* 0x001e240000002100 */
[----:B0-----:R-:W-:-:S05]  /*16c0*/  IMAD.WIDE.U32 R42, R37, 0x20, R42 ;  /* 0x00000020252a7825 */ /* 0x001fca00078e002a */
[----:B------:R-:W-:Y:S04]  /*16d0*/  STG.E.ENL2.256 desc[UR4][R42.64+0x1000], R12, R16 ;  /* 0xf800800c2a10797f */ /* 0x000fe8000f121804 */
[----:B----4-:R-:W-:Y:S04]  /*16e0*/  STG.E.ENL2.256 desc[UR4][R42.64+0x2000], R8, R4 ;  /* 0xf80100082a04797f */ /* 0x010fe8000f121804 */
[----:B-----5:R-:W-:Y:S04]  /*16f0*/  STG.E.ENL2.256 desc[UR4][R42.64], R24, R20 ;  /* 0xf80000182a14797f */ /* 0x020fe8000f121804 */
[----:B--2---:R-:W-:Y:S01]  /*1700*/  STG.E.ENL2.256 desc[UR4][R42.64+0x3000], R28, R32 ;  /* 0xf801801c2a20797f */ /* 0x004fe2000f121804 */
[----:B------:R-:W-:Y:S05]  /*1710*/  EXIT ;  /* 0x000000000000794d */ /* 0x000fea0003800000 */
.L_x_5260:
        /* <DEDUP_REMOVED lines=14> */
.L_x_41782:


//--------------------- .text._ZN2at6native29vectorized_elementwise_kernelILi4EZZZNS0_28launch_masked_scatter_kernelERKNS_10TensorBaseES4_S4_S4_ENKUlvE_clEvENKUlvE6_clEvEUlN3c107complexIdEEblE_St5arrayIPcLm4EEEEviT0_T1_ --------------------------
	.section	.text._ZN2at6native29vectorized_elementwise_kernelILi4EZZZNS0_28launch_masked_scatter_kernelERKNS_10TensorBaseES4_S4_S4_ENKUlvE_clEvENKUlvE6_clEvEUlN3c107complexIdEEblE_St5arrayIPcLm4EEEEviT0_T1_,"ax",@progbits
	.align	128
        .global         _ZN2at6native29vectorized_elementwise_kernelILi4EZZZNS0_28launch_masked_scatter_kernelERKNS_10TensorBaseES4_S4_S4_ENKUlvE_clEvENKUlvE6_clEvEUlN3c107complexIdEEblE_St5arrayIPcLm4EEEEviT0_T1_
        .type           _ZN2at6native29vectorized_elementwise_kernelILi4EZZZNS0_28launch_masked_scatter_kernelERKNS_10TensorBaseES4_S4_S4_ENKUlvE_clEvENKUlvE6_clEvEUlN3c107complexIdEEblE_St5arrayIPcLm4EEEEviT0_T1_,@function
        .size           _ZN2at6native29vectorized_elementwise_kernelILi4EZZZNS0_28launch_masked_scatter_kernelERKNS_10TensorBaseES4_S4_S4_ENKUlvE_clEvENKUlvE6_clEvEUlN3c107complexIdEEblE_St5arrayIPcLm4EEEEviT0_T1_,(.L_x_41783 - _ZN2at6native29vectorized_elementwise_kernelILi4EZZZNS0_28launch_masked_scatter_kernelERKNS_10TensorBaseES4_S4_S4_ENKUlvE_clEvENKUlvE6_clEvEUlN3c107complexIdEEblE_St5arrayIPcLm4EEEEviT0_T1_)
        .other          _ZN2at6native29vectorized_elementwise_kernelILi4EZZZNS0_28launch_masked_scatter_kernelERKNS_10TensorBaseES4_S4_S4_ENKUlvE_clEvENKUlvE6_clEvEUlN3c107complexIdEEblE_St5arrayIPcLm4EEEEviT0_T1_,@"STO_CUDA_ENTRY STV_DEFAULT"
_ZN2at6native29vectorized_elementwise_kernelILi4EZZZNS0_28launch_masked_scatter_kernelERKNS_10TensorBaseES4_S4_S4_ENKUlvE_clEvENKUlvE6_clEvEUlN3c107complexIdEEblE_St5arrayIPcLm4EEEEviT0_T1_:
.text._ZN2at6native29vectorized_elementwise_kernelILi4EZZZNS0_28launch_masked_scatter_kernelERKNS_10TensorBaseES4_S4_S4_ENKUlvE_clEvENKUlvE6_clEvEUlN3c107complexIdEEblE_St5arrayIPcLm4EEEEviT0_T1_:
        /* <DEDUP_REMOVED lines=243> */
.L_x_5264:
[----:B------:R-:W-:-:S13]  /*0f30*/  ISETP.GE.U32.AND P0, PT, R2, R36, PT ;  /* 0x000000240200720c */ /* 0x000fda0003f06070 */
[----:B------:R-:W-:Y:S05]  /*0f40*/  @P0 BRA `(.L_x_5266) ;  /* 0x0000000000300947 */ /* 0x000fea0003800000 */
[----:B0----5:R-:W0:Y:S01]  /*0f50*/  LDC.64 R4, c[0x0][0x398] ;  /* 0x0000e600ff047b82 */ /* 0x021e220000000a00 */
[----:B------:R-:W-:Y:S02]  /*0f60*/  IMAD R3, R0, 0x400, R2 ;  /* 0x0000040000037824 */ /* 0x000fe400078e0202 */
[----:B------:R-:W-:Y:S02]  /*0f70*/  VIADD R2, R2, 0x80 ;  /* 0x0000008002027836 */ /* 0x000fe40000000000 */
[----:B0-----:R-:W-:-:S05]  /*0f80*/  IMAD.WIDE.U32 R4, R3, 0x10, R4 ;  /* 0x0000001003047825 */ /* 0x001fca00078e0004 */
[----:B------:R1:W-:Y:S02]  /*0f90*/  STG.E.128 desc[UR4][R4.64], R12 ;  /* 0x0000000c04007986 */ /* 0x0003e4000c101d04 */
.L_x_5265:
[----:B------:R-:W-:-:S13]  /*0fa0*/  ISETP.GE.U32.AND P0, PT, R2, R36, PT ;  /* 0x000000240200720c */ /* 0x000fda0003f06070 */
[----:B------:R-:W-:Y:S05]  /*0fb0*/  @P0 BRA `(.L_x_5267) ;  /* 0x0000000000300947 */ /* 0x000fea0003800000 */
[----:B01----:R-:W0:Y:S01]  /*0fc0*/  LDC.64 R4, c[0x0][0x398] ;  /* 0x0000e600ff047b82 */ /* 0x003e220000000a00 */
[----:B------:R-:W-:Y:S02]  /*0fd0*/  IMAD R3, R0, 0x400, R2 ;  /* 0x0000040000037824 */ /* 0x000fe400078e0202 */
[----:B------:R-:W-:Y:S02]  /*0fe0*/  VIADD R2, R2, 0x80 ;  /* 0x0000008002027836 */ /* 0x000fe40000000000 */
[----:B0-----:R-:W-:-:S05]  /*0ff0*/  IMAD.WIDE.U32 R4, R3, 0x10, R4 ;  /* 0x0000001003047825 */ /* 0x001fca00078e0004 */
[----:B------:R1:W-:Y:S02]  /*1000*/  STG.E.128 desc[UR4][R4.64], R16 ;  /* 0x0000001004007986 */ /* 0x0003e4000c101d04 */
.L_x_5266:
[----:B------:R-:W-:-:S13]  /*1010*/  ISETP.GE.U32.AND P0, PT, R2, R36, PT ;  /* 0x000000240200720c */ /* 0x000fda0003f06070 */
[----:B------:R-:W-:Y:S05]  /*1020*/  @P0 BRA `(.L_x_5268) ;  /* 0x0000000000340947 */ /* 0x000fea0003800000 */
[----:B01---5:R-:W0:Y:S01]  /*1030*/  LDC.64 R4, c[0x0][0x398] ;  /* 0x0000e600ff047b82 */ /* 0x023e220000000a00 */
[----:B------:R-:W-:Y:S02]  /*1040*/  IMAD R3, R0, 0x400, R2 ;  /* 0x0000040000037824 */ /* 0x000fe400078e0202 */
[----:B------:R-:W-:Y:S02]  /*1050*/  VIADD R2, R2, 0x80 ;  /* 0x0000008002027836 */ /* 0x000fe40000000000 */
[----:B0-----:R-:W-:-:S05]  /*1060*/  IMAD.WIDE.U32 R4, R3, 0x10, R4 ;  /* 0x0000001003047825 */ /* 0x001fca00078e0004 */
[----:B------:R2:W-:Y:S02]  /*1070*/  STG.E.128 desc[UR4][R4.64], R20 ;  /* 0x0000001404007986 */ /* 0x0005e4000c101d04 */
.L_x_5267:
        /* <DEDUP_REMOVED lines=8> */
.L_x_5268:
[----:B------:R-:W-:Y:S05]  /*1100*/  BSYNC.RELIABLE B1 ;  /* 0x0000000000017941 */ /* 0x000fea0003800100 */
.L_x_5263:
[----:B------:R-:W-:-:S13]  /*1110*/  ISETP.GE.U32.AND P0, PT, R2, R36, PT ;  /* 0x000000240200720c */ /* 0x000fda0003f06070 */
[----:B012--5:R-:W0:Y:S01]  /*1120*/  @!P0 LDC.64 R4, c[0x0][0x398] ;  /* 0x0000e600ff048b82 */ /* 0x027e220000000a00 */
[----:B------:R-:W-:Y:S02]  /*1130*/  @!P0 IMAD R3, R0, 0x400, R2 ;  /* 0x0000040000038824 */ /* 0x000fe400078e0202 */
[----:B------:R-:W-:Y:S02]  /*1140*/  @!P0 VIADD R2, R2, 0x80 ;  /* 0x0000008002028836 */ /* 0x000fe40000000000 */
[----:B0-----:R-:W-:-:S05]  /*1150*/  @!P0 IMAD.WIDE.U32 R4, R3, 0x10, R4 ;  /* 0x0000001003048825 */ /* 0x001fca00078e0004 */
[----:B------:R3:W-:Y:S02]  /*1160*/  @!P0 STG.E.128 desc[UR4][R4.64], R28 ;  /* 0x0000001c04008986 */ /* 0x0007e4000c101d04 */
.L_x_5269:
[----:B------:R-:W-:Y:S05]  /*1170*/  BSYNC.RECONVERGENT B0 ;  /* 0x0000000000007941 */ /* 0x000fea0003800200 */
.L_x_5262:
        /* <DEDUP_REMOVED lines=8> */
.L_x_5261:
        /* <DEDUP_REMOVED lines=9> */
[----:B--2---:R-:W-:-:S03]  /*1290*/  IMAD.WIDE.U32 R2, R0, 0x8, R2 ;  /* 0x0000000800027825 */ /* 0x004fc600078e0002 */
[----:B------:R0:W2:Y:S01]  /*12a0*/  LDG.E R37, desc[UR4][R38.64+0x200] ;  /* 0x0002000426257981 */ /* 0x0000a2000c1e1900 */
[----:B------:R-:W-:-:S05]  /*12b0*/  IMAD.WIDE.U32 R42, R7, 0x20, R2 ;  /* 0x00000020072a7825 */ /* 0x000fca00078e0002 */
[----:B------:R-:W5:Y:S01]  /*12c0*/  LDG.E.128 R32, desc[UR4][R42.64+0x10] ;  /* 0x000010042a207981 */ /* 0x000f62000c1e1d00 */
[----:B---3--:R-:W-:-:S03]  /*12d0*/  IMAD.WIDE.U32 R2, R0, 0x10, R4 ;  /* 0x0000001000027825 */ /* 0x008fc600078e0004 */
[----:B------:R-:W3:Y:S01]  /*12e0*/  LDG.E.ENL2.256 R24, R28, desc[UR4][R42.64+0x1000] ;  /* 0xfe0080042a1c797e */ /* 0x000ee20008121918 */
[----:B------:R-:W-:-:S03]  /*12f0*/  IMAD.WIDE.U32 R2, R7, 0x40, R2 ;  /* 0x0000004007027825 */ /* 0x000fc600078e0002 */
[----:B------:R1:W3:Y:S04]  /*1300*/  LDG.E.128 R20, desc[UR4][R42.64] ;  /* 0x000000042a147981 */ /* 0x0002e8000c1e1d00 */
[----:B------:R-:W3:Y:S04]  /*1310*/  LDG.E.ENL2.256 R16, R12, desc[UR4][R2.64+0x20] ;  /* 0xfe000104020c797e */ /* 0x000ee80008121910 */
[----:B------:R-:W3:Y:S01]  /*1320*/  LDG.E.ENL2.256 R4, R8, desc[UR4][R2.64+0x2000] ;  /* 0xfe0100040208797e */ /* 0x000ee20008121904 */
[----:B----4-:R-:W-:-:S04]  /*1330*/  PRMT R40, R36, 0x7772, RZ ;  /* 0x0000777224287816 */ /* 0x010fc800000000ff */
[----:B------:R-:W-:Y:S02]  /*1340*/  ISETP.NE.AND P5, PT, R40, RZ, PT ;  /* 0x000000ff2800720c */ /* 0x000fe40003fa5270 */
[----:B0-----:R-:W-:-:S04]  /*1350*/  PRMT R38, R36, 0x7773, RZ ;  /* 0x0000777324267816 */ /* 0x001fc800000000ff */
[----:B------:R-:W-:-:S07]  /*1360*/  ISETP.NE.AND P0, PT, R38, RZ, PT ;  /* 0x000000ff2600720c */ /* 0x000fce0003f05270 */
[----:B------:R-:W5:Y:S08]  /*1370*/  @P5 LDC.64 R40, c[0x0][0x388] ;  /* 0x0000e200ff285b82 */ /* 0x000f700000000a00 */
[----:B------:R-:W0:Y:S01]  /*1380*/  @P0 LDC.64 R38, c[0x0][0x388] ;  /* 0x0000e200ff260b82 */ /* 0x000e220000000a00 */
[----:B--2---:R-:W-:-:S04]  /*1390*/  PRMT R44, R37, 0x7770, RZ ;  /* 0x00007770252c7816 */ /* 0x004fc800000000ff */
[----:B------:R-:W-:Y:S02]  /*13a0*/  ISETP.NE.AND P1, PT, R44, RZ, PT ;  /* 0x000000ff2c00720c */ /* 0x000fe40003f25270 */
[----:B-----5:R-:W-:-:S11]  /*13b0*/  @P5 LEA R40, P2, R32, R40, 0x4 ;  /* 0x0000002820285211 */ /* 0x020fd600078420ff */
[----:B-1----:R-:W1:Y:S01]  /*13c0*/  @P1 LDC.64 R42, c[0x0][0x388] ;  /* 0x0000e200ff2a1b82 */ /* 0x002e620000000a00 */
[----:B------:R-:W-:Y:S02]  /*13d0*/  @P5 LEA.HI.X R41, R32, R41, R33, 0x4, P2 ;  /* 0x0000002920295211 */ /* 0x000fe400010f2421 */
[----:B------:R-:W-:Y:S02]  /*13e0*/  PRMT R33, R37, 0x7771, RZ ;  /* 0x0000777125217816 */ /* 0x000fe400000000ff */
[C---:B0-----:R-:W-:Y:S01]  /*13f0*/  @P0 LEA R32, P3, R34.reuse, R38, 0x4 ;  /* 0x0000002622200211 */ /* 0x041fe200078620ff */
[----:B---3--:R0:W2:Y:S01]  /*1400*/  @P5 LDG.E.128 R12, desc[UR4][R40.64] ;  /* 0x00000004280c5981 */ /* 0x0080a2000c1e1d00 */
[----:B------:R-:W-:Y:S02]  /*1410*/  ISETP.NE.AND P2, PT, R33, RZ, PT ;  /* 0x000000ff2100720c */ /* 0x000fe40003f45270 */
[----:B------:R-:W-:Y:S02]  /*1420*/  PRMT R38, R37, 0x7772, RZ ;  /* 0x0000777225267816 */ /* 0x000fe400000000ff */
[----:B------:R-:W-:-:S02]  /*1430*/  @P0 LEA.HI.X R33, R34, R39, R35, 0x4, P3 ;  /* 0x0000002722210211 */ /* 0x000fc400018f2423 */
[----:B------:R-:W-:Y:S02]  /*1440*/  ISETP.NE.AND P3, PT, R38, RZ, PT ;  /* 0x000000ff2600720c */ /* 0x000fe40003f65270 */
[----:B------:R-:W-:Y:S01]  /*1450*/  PRMT R37, R37, 0x7773, RZ ;  /* 0x0000777325257816 */ /* 0x000fe200000000ff */
[----:B------:R3:W2:Y:S03]  /*1460*/  @P0 LDG.E.128 R16, desc[UR4][R32.64] ;  /* 0x0000000420100981 */ /* 0x0006a6000c1e1d00 */
[----:B------:R-:W-:Y:S01]  /*1470*/  ISETP.NE.AND P4, PT, R37, RZ, PT ;  /* 0x000000ff2500720c */ /* 0x000fe20003f85270 */
[----:B------:R-:W4:Y:S01]  /*1480*/  @P2 LDC.64 R34, c[0x0][0x388] ;  /* 0x0000e200ff222b82 */ /* 0x000f220000000a00 */
[C---:B------:R-:W-:Y:S02]  /*1490*/  PRMT R37, R36.reuse, 0x7771, RZ ;  /* 0x0000777124257816 */ /* 0x040fe400000000ff */
[----:B------:R-:W-:-:S02]  /*14a0*/  PRMT R38, R36, 0x7770, RZ ;  /* 0x0000777024267816 */ /* 0x000fc400000000ff */
[----:B------:R-:W-:-:S03]  /*14b0*/  ISETP.NE.AND P6, PT, R37, RZ, PT ;  /* 0x000000ff2500720c */ /* 0x000fc60003fc5270 */
[----:B------:R-:W5:Y:S01]  /*14c0*/  @P3 LDC.64 R36, c[0x0][0x388] ;  /* 0x0000e200ff243b82 */ /* 0x000f620000000a00 */
[----:B------:R-:W-:-:S07]  /*14d0*/  ISETP.NE.AND P5, PT, R38, RZ, PT ;  /* 0x000000ff2600720c */ /* 0x000fce0003fa5270 */
[----:B------:R-:W5:Y:S01]  /*14e0*/  @P4 LDC.64 R38, c[0x0][0x388] ;  /* 0x0000e200ff264b82 */ /* 0x000f620000000a00 */
[----:B-1----:R-:W-:-:S07]  /*14f0*/  @P1 LEA R42, P0, R28, R42, 0x4 ;  /* 0x0000002a1c2a1211 */ /* 0x002fce00078020ff */
[----:B0-----:R-:W0:Y:S01]  /*1500*/  @P6 LDC.64 R40, c[0x0][0x388] ;  /* 0x0000e200ff286b82 */ /* 0x001e220000000a00 */
        /* <DEDUP_REMOVED lines=30> */
.L_x_5270:
        /* <DEDUP_REMOVED lines=9> */
.L_x_41783:


//--------------------- .text._ZN2at6native29vectorized_elementwise_kernelILi8EZZZNS0_28launch_masked_scatter_kernelERKNS_10TensorBaseES4_S4_S4_ENKUlvE_clEvENKUlvE6_clEvEUlN3c107complexIdEEblE_St5arrayIPcLm4EEEEviT0_T1_ --------------------------
	.section	.text._ZN2at6native29vectorized_elementwise_kernelILi8EZZZNS0_28launch_masked_scatter_kernelERKNS_10TensorBaseES4_S4_S4_ENKUlvE_clEvENKUlvE6_clEvEUlN3c107complexIdEEblE_St5arrayIPcLm4EEEEviT0_T1_,"ax",@progbits
	.align	128
        .global         _ZN2at6native29vectorized_elementwise_kernelILi8EZZZNS0_28launch_masked_scatter_kernelERKNS_10TensorBaseES4_S4_S4_ENKUlvE_clEvENKUlvE6_clEvEUlN3c107complexIdEEblE_St5arrayIPcLm4EEEEviT0_T1_
        .type           _ZN2at6native29vectorized_elementwise_kernelILi8EZZZNS0_28launch_masked_scatter_kernelERKNS_10TensorBaseES4_S4_S4_ENKUlvE_clEvENKUlvE6_clEvEUlN3c107complexIdEEblE_St5arrayIPcLm4EEEEviT0_T1_,@function
        .size           _ZN2at6native29vectorized_elementwise_kernelILi8EZZZNS0_28launch_masked_scatter_kernelERKNS_10TensorBaseES4_S4_S4_ENKUlvE_clEvENKUlvE6_clEvEUlN3c107complexIdEEblE_St5arrayIPcLm4EEEEviT0_T1_,(.L_x_41784 - _ZN2at6native29vectorized_elementwise_kernelILi8EZZZNS0_28launch_masked_scatter_kernelERKNS_10TensorBaseES4_S4_S4_ENKUlvE_clEvENKUlvE6_clEvEUlN3c107complexIdEEblE_St5arrayIPcLm4EEEEviT0_T1_)
        .other          _ZN2at6native29vectorized_elementwise_kernelILi8EZZZNS0_28launch_masked_scatter_kernelERKNS_10TensorBaseES4_S4_S4_ENKUlvE_clEvENKUlvE6_clEvEUlN3c107complexIdEEblE_St5arrayIPcLm4EEEEviT0_T1_,@"STO_CUDA_ENTRY STV_DEFAULT"
_ZN2at6native29vectorized_elementwise_kernelILi8EZZZNS0_28launch_masked_scatter_kernelERKNS_10TensorBaseES4_S4_S4_ENKUlvE_clEvENKUlvE6_clEvEUlN3c107complexIdEEblE_St5arrayIPcLm4EEEEviT0_T1_:
.text._ZN2at6native29vectorized_elementwise_kernelILi8EZZZNS0_28launch_masked_scatter_kernelERKNS_10TensorBaseES4_S4_S4_ENKUlvE_clEvENKUlvE6_clEvEUlN3c107complexIdEEblE_St5arrayIPcLm4EEEEviT0_T1_:
[----:B------:R-:W-:Y:S01]  /*0000*/  LDC R1, c[0x0][0x37c] ;  /* 0x0000df00ff017b82 */ /* 0x000fe20000000800 */
[----:B------:R-:W-:Y:S05]  /*0010*/  EXIT ;  /* 0x000000000000794d */ /* 0x000fea0003800000 */
.L_x_5271:
        /* <DEDUP_REMOVED lines=14> */
.L_x_41784:


//--------------------- .text._ZN2at6native18elementwise_kernelILi128ELi4EZNS0_15gpu_kernel_implIZZZNS0_28launch_masked_scatter_kernelERKNS_10TensorBaseES5_S5_S5_ENKUlvE_clEvENKUlvE5_clEvEUlfblE_EEvRNS_18TensorIteratorBaseERKT_EUliE_EEviT1_ --------------------------
	.section	.text._ZN2at6native18elementwise_kernelILi128ELi4EZNS0_15gpu_kernel_implIZZZNS0_28launch_masked_scatter_kernelERKNS_10TensorBaseES5_S5_S5_ENKUlvE_clEvENKUlvE5_clEvEUlfblE_EEvRNS_18TensorIteratorBaseERKT_EUliE_EEviT1_,"ax",@progbits
	.align	128
        .global         _ZN2at6native18elementwise_kernelILi128ELi4EZNS0_15gpu_kernel_implIZZZNS0_28launch_masked_scatter_kernelERKNS_10TensorBaseES5_S5_S5_ENKUlvE_clEvENKUlvE5_clEvEUlfblE_EEvRNS_18TensorIteratorBaseERKT_EUliE_EEviT1_
        .type           _ZN2at6native18elementwise_kernelILi128ELi4EZNS0_15gpu_kernel_implIZZZNS0_28launch_masked_scatter_kernelERKNS_10TensorBaseES5_S5_S5_ENKUlvE_clEvENKUlvE5_clEvEUlfblE_EEvRNS_18TensorIteratorBaseERKT_EUliE_EEviT1_,@function
        .size           _ZN2at6native18elementwise_kernelILi128ELi4EZNS0_15gpu_kernel_implIZZZNS0_28launch_masked_scatter_kernelERKNS_10TensorBaseES5_S5_S5_ENKUlvE_clEvENKUlvE5_clEvEUlfblE_EEvRNS_18TensorIteratorBaseERKT_EUliE_EEviT1_,(.L_x_41785 - _ZN2at6native18elementwise_kernelILi128ELi4EZNS0_15gpu_kernel_implIZZZNS0_28launch_masked_scatter_kernelERKNS_10TensorBaseES5_S5_S5_ENKUlvE_clEvENKUlvE5_clEvEUlfblE_EEvRNS_18TensorIteratorBaseERKT_EUliE_EEviT1_)
        .other          _ZN2at6native18elementwise_kernelILi128ELi4EZNS0_15gpu_kernel_implIZZZNS0_28launch_masked_scatter_kernelERKNS_10TensorBaseES5_S5_S5_ENKUlvE_clEvENKUlvE5_clEvEUlfblE_EEvRNS_18TensorIteratorBaseERKT_EUliE_EEviT1_,@"STO_CUDA_ENTRY STV_DEFAULT"
_ZN2at6native18elementwise_kernelILi128ELi4EZNS0_15gpu_kernel_implIZZZNS0_28launch_masked_scatter_kernelERKNS_10TensorBaseES5_S5_S5_ENKUlvE_clEvENKUlvE5_clEvEUlfblE_EEvRNS_18TensorIteratorBaseERKT_EUliE_EEviT1_:
.text._ZN2at6native18elementwise_kernelILi128ELi4EZNS0_15gpu_kernel_implIZZZNS0_28launch_masked_scatter_kernelERKNS_10TensorBaseES5_S5_S5_ENKUlvE_clEvENKUlvE5_clEvEUlfblE_EEvRNS_18TensorIteratorBaseERKT_EUliE_EEviT1_:
        /* <DEDUP_REMOVED lines=21> */
[----:B------:R-:W-:Y:S02]  /*0150*/  HFMA2 R16, -RZ, RZ, 0, 0 ;  /* 0x00000000ff107431 */ /* 0x000fe400000001ff */
        /* <DEDUP_REMOVED lines=377> */
.L_x_5274:
        /* <DEDUP_REMOVED lines=16> */
[----:B--2---:R4:W0:Y:S01]  /*19f0*/  I2F.S16 R18, R2 ;  /* 0x0000000200127306 */ /* 0x0048220000101400 */
[----:B------:R-:W-:Y:S05]  /*1a00*/  BRA `(.L_x_5281) ;  /* 0x0000000c00507947 */ /* 0x000fea0003800000 */
.L_x_5279:
[----:B------:R-:W2:Y:S02]  /*1a10*/  LDG.E.U8 R2, desc[UR36][R2.64] ;  /* 0x0000002402027981 */ /* 0x000ea4000c1e1100 */
[----:B--2---:R-:W-:Y:S01]  /*1a20*/  I2FP.F32.U32 R18, R2 ;  /* 0x0000000200127245 */ /* 0x004fe20000201000 */
[----:B------:R-:W-:Y:S06]  /*1a30*/  BRA `(.L_x_5281) ;  /* 0x0000000c00447947 */ /* 0x000fec0003800000 */
.L_x_5278:
[----:B------:R-:W-:-:S09]  /*1a40*/  UISETP.NE.AND UP0, UPT, UR4, 0x2, UPT ;  /* 0x000000020400788c */ /* 0x000fd2000bf05270 */
[----:B------:R-:W-:Y:S05]  /*1a50*/  BRA.U !UP0, `(.L_x_5282) ;  /* 0x0000000108287547 */ /* 0x000fea000b800000 */
[----:B------:R-:W-:-:S09]  /*1a60*/  UISETP.NE.AND UP0, UPT, UR4, 0x3, UPT ;  /* 0x000000030400788c */ /* 0x000fd2000bf05270 */
[----:B------:R-:W-:Y:S05]  /*1a70*/  BRA.U !UP0, `(.L_x_5283) ;  /* 0x0000000108147547 */ /* 0x000fea000b800000 */
[----:B------:R-:W-:-:S09]  /*1a80*/  UISETP.NE.AND UP0, UPT, UR4, 0x4, UPT ;  /* 0x000000040400788c */ /* 0x000fd2000bf05270 */
[----:B------:R-:W-:Y:S05]  /*1a90*/  BRA.U UP0, `(.L_x_5280) ;  /* 0x0000000900b07547 */ /* 0x000fea000b800000 */
[----:B------:R-:W2:Y:S02]  /*1aa0*/  LDG.E.64 R2, desc[UR36][R2.64] ;  /* 0x0000002402027981 */ /* 0x000ea4000c1e1b00 */
[----:B--2---:R2:W3:Y:S02]  /*1ab0*/  I2F.S64 R18, R2 ;  /* 0x0000000200127312 */ /* 0x0044e40000301400 */
[----:B--23--:R-:W-:Y:S05]  /*1ac0*/  BRA `(.L_x_5281) ;  /* 0x0000000c00207947 */ /* 0x00cfea0003800000 */
.L_x_5283:
[----:B------:R-:W2:Y:S02]  /*1ad0*/  LDG.E R2, desc[UR36][R2.64] ;  /* 0x0000002402027981 */ /* 0x000ea4000c1e1900 */
[----:B--2---:R-:W-:Y:S01]  /*1ae0*/  I2FP.F32.S32 R18, R2 ;  /* 0x0000000200127245 */ /* 0x004fe20000201400 */
[----:B------:R-:W-:Y:S06]  /*1af0*/  BRA `(.L_x_5281) ;  /* 0x0000000c00147947 */ /* 0x000fec0003800000 */
.L_x_5282:
[----:B------:R-:W2:Y:S02]  /*1b00*/  LDG.E.U16 R2, desc[UR36][R2.64] ;  /* 0x0000002402027981 */ /* 0x000ea4000c1e1500 */
[----:B--2---:R2:W3:Y:S01]  /*1b10*/  I2F.S16 R18, R2 ;  /* 0x0000000200127306 */ /* 0x0044e20000101400 */
[----:B------:R-:W-:Y:S05]  /*1b20*/  BRA `(.L_x_5281) ;  /* 0x0000000c00087947 */ /* 0x000fea0003800000 */
.L_x_5277:
[----:B------:R-:W-:-:S09]  /*1b30*/  UISETP.GT.AND UP0, UPT, UR4, 0x6, UPT ;  /* 0x000000060400788c */ /* 0x000fd2000bf04270 */
[----:B------:R-:W-:Y:S05]  /*1b40*/  BRA.U UP0, `(.L_x_5284) ;  /* 0x0000000100247547 */ /* 0x000fea000b800000 */
[----:B------:R-:W-:-:S09]  /*1b50*/  UISETP.NE.AND UP0, UPT, UR4, 0x5, UPT ;  /* 0x000000050400788c */ /* 0x000fd2000bf05270 */
[----:B------:R-:W-:Y:S05]  /*1b60*/  BRA.U !UP0, `(.L_x_5285) ;  /* 0x0000000108107547 */ /* 0x000fea000b800000 */
[----:B------:R-:W-:-:S09]  /*1b70*/  UISETP.NE.AND UP0, UPT, UR4, 0x6, UPT ;  /* 0x000000060400788c */ /* 0x000fd2000bf05270 */
[----:B------:R-:W-:Y:S05]  /*1b80*/  BRA.U UP0, `(.L_x_5280) ;  /* 0x0000000900747547 */ /* 0x000fea000b800000 */
[----:B------:R0:W5:Y:S01]  /*1b90*/  LDG.E R18, desc[UR36][R2.64] ;  /* 0x0000002402127981 */ /* 0x000162000c1e1900 */
[----:B------:R-:W-:Y:S05]  /*1ba0*/  BRA `(.L_x_5281) ;  /* 0x0000000800e87947 */ /* 0x000fea0003800000 */
.L_x_5285:
[----:B------:R-:W2:Y:S02]  /*1bb0*/  LDG.E.U16 R2, desc[UR36][R2.64] ;  /* 0x0000002402027981 */ /* 0x000ea4000c1e1500 */
[----:B--2---:R-:W-:Y:S01]  /*1bc0*/  HADD2.F32 R18, -RZ, R2.H0_H0 ;  /* 0x20000002ff127230 */ /* 0x004fe20000004100 */
[----:B------:R-:W-:Y:S06]  /*1bd0*/  BRA `(.L_x_5281) ;  /* 0x0000000800dc7947 */ /* 0x000fec0003800000 */
.L_x_5284:
[----:B------:R-:W-:-:S09]  /*1be0*/  UISETP.NE.AND UP0, UPT, UR4, 0x7, UPT ;  /* 0x000000070400788c */ /* 0x000fd2000bf05270 */
[----:B------:R-:W-:Y:S05]  /*1bf0*/  BRA.U !UP0, `(.L_x_5286) ;  /* 0x0000000108247547 */ /* 0x000fea000b800000 */
[----:B------:R-:W-:-:S09]  /*1c00*/  UISETP.NE.AND UP0, UPT, UR4, 0x8, UPT ;  /* 0x000000080400788c */ /* 0x000fd2000bf05270 */
[----:B------:R-:W-:Y:S05]  /*1c10*/  BRA.U !UP0, `(.L_x_5287) ;  /* 0x0000000108107547 */ /* 0x000fea000b800000 */
[----:B------:R-:W-:-:S09]  /*1c20*/  UISETP.NE.AND UP0, UPT, UR4, 0x9, UPT ;  /* 0x000000090400788c */ /* 0x000fd2000bf05270 */
[----:B------:R-:W-:Y:S05]  /*1c30*/  BRA.U UP0, `(.L_x_5280) ;  /* 0x0000000900487547 */ /* 0x000fea000b800000 */
[----:B------:R1:W5:Y:S01]  /*1c40*/  LDG.E R18, desc[UR36][R2.64] ;  /* 0x0000002402127981 */ /* 0x000362000c1e1900 */
[----:B------:R-:W-:Y:S05]  /*1c50*/  BRA `(.L_x_5281) ;  /* 0x0000000800bc7947 */ /* 0x000fea0003800000 */
.L_x_5287:
[----:B------:R-:W2:Y:S02]  /*1c60*/  LDG.E.U16 R2, desc[UR36][R2.64] ;  /* 0x0000002402027981 */ /* 0x000ea4000c1e1500 */
[----:B--2---:R-:W-:Y:S01]  /*1c70*/  HADD2.F32 R18, -RZ, R2.H0_H0 ;  /* 0x20000002ff127230 */ /* 0x004fe20000004100 */
[----:B------:R-:W-:Y:S06]  /*1c80*/  BRA `(.L_x_5281) ;  /* 0x0000000800b07947 */ /* 0x000fec0003800000 */
.L_x_5286:
        /* <DEDUP_REMOVED lines=11> */
.L_x_5276:
        /* <DEDUP_REMOVED lines=10> */
[----:B------:R-:W-:Y:S01]  /*1de0*/  FSEL R18, RZ, 1, !P0 ;  /* 0x3f800000ff127808 */ /* 0x000fe20004000000 */
[----:B------:R-:W-:Y:S08]  /*1df0*/  BRA `(.L_x_5281) ;  /* 0x0000000800547947 */ /* 0x000ff00003800000 */
.L_x_5290:
        /* <DEDUP_REMOVED lines=11> */
.L_x_5289:
        /* <DEDUP_REMOVED lines=25> */
.L_x_5292:
        /* <DEDUP_REMOVED lines=12> */
.L_x_5291:
[----:B------:R-:W2:Y:S02]  /*2100*/  LDG.E.U16 R2, desc[UR36][R2.64] ;  /* 0x0000002402027981 */ /* 0x000ea4000c1e1500 */
[----:B--2---:R-:W-:Y:S01]  /*2110*/  IMAD.U32 R18, R2, 0x10000, RZ ;  /* 0x0001000002127824 */ /* 0x004fe200078e00ff */
[----:B------:R-:W-:Y:S06]  /*2120*/  BRA `(.L_x_5281) ;  /* 0x0000000400887947 */ /* 0x000fec0003800000 */
.L_x_5288:
        /* <DEDUP_REMOVED lines=9> */
[----:B--2---:R-:W-:Y:S01]  /*21c0*/  I2FP.F32.U32 R18, R2 ;  /* 0x0000000200127245 */ /* 0x004fe20000201000 */
[----:B------:R-:W-:Y:S06]  /*21d0*/  BRA `(.L_x_5281) ;  /* 0x00000004005c7947 */ /* 0x000fec0003800000 */
.L_x_5295:
[----:B------:R-:W2:Y:S01]  /*21e0*/  LDG.E.U8 R3, desc[UR36][R2.64] ;  /* 0x0000002402037981 */ /* 0x000ea2000c1e1100 */
        /* <DEDUP_REMOVED lines=19> */
.L_x_5297:
[----:B------:R-:W-:Y:S05]  /*2320*/  BSYNC.RECONVERGENT B0 ;  /* 0x0000000000007941 */ /* 0x000fea0003800200 */
.L_x_5296:
[----:B------:R-:W-:Y:S01]  /*2330*/  IMAD.SHL.U32 R0, R0, 0x100000, RZ ;  /* 0x0010000000007824 */ /* 0x000fe200078e00ff */
[----:B------:R-:W-:-:S04]  /*2340*/  LEA R2, R2, 0x3b800000, 0x17 ;  /* 0x3b80000002027811 */ /* 0x000fc800078eb8ff */
[----:B------:R-:W-:Y:S01]  /*2350*/  LOP3.LUT R18, R2, R0, R7, 0xfe, !PT ;  /* 0x0000000002127212 */ /* 0x000fe200078efe07 */
[----:B------:R-:W-:Y:S06]  /*2360*/  BRA `(.L_x_5281) ;  /* 0x0000000000f87947 */ /* 0x000fec0003800000 */
.L_x_5294:
[----:B------:R-:W2:Y:S01]  /*2370*/  LDG.E.U8 R3, desc[UR36][R2.64] ;  /* 0x0000002402037981 */ /* 0x000ea2000c1e1100 */
        /* <DEDUP_REMOVED lines=19> */
.L_x_5299:
[----:B------:R-:W-:Y:S05]  /*24b0*/  BSYNC.RECONVERGENT B0 ;  /* 0x0000000000007941 */ /* 0x000fea0003800200 */
.L_x_5298:
[----:B------:R-:W-:Y:S01]  /*24c0*/  IMAD.SHL.U32 R0, R0, 0x200000, RZ ;  /* 0x0020000000007824 */ /* 0x000fe200078e00ff */
[----:B------:R-:W-:-:S04]  /*24d0*/  LEA R2, R2, 0x37800000, 0x17 ;  /* 0x3780000002027811 */ /* 0x000fc800078eb8ff */
[----:B------:R-:W-:Y:S01]  /*24e0*/  LOP3.LUT R18, R2, R0, R7, 0xfe, !PT ;  /* 0x0000000002127212 */ /* 0x000fe200078efe07 */
[----:B------:R-:W-:Y:S06]  /*24f0*/  BRA `(.L_x_5281) ;  /* 0x0000000000947947 */ /* 0x000fec0003800000 */
.L_x_5293:
[----:B------:R-:W-:-:S09]  /*2500*/  UISETP.NE.AND UP0, UPT, UR4, 0x1c, UPT ;  /* 0x0000001c0400788c */ /* 0x000fd2000bf05270 */
[----:B------:R-:W-:Y:S05]  /*2510*/  BRA.U !UP0, `(.L_x_5300) ;  /* 0x0000000108847547 */ /* 0x000fea000b800000 */
[----:B------:R-:W-:-:S09]  /*2520*/  UISETP.NE.AND UP0, UPT, UR4, 0x1d, UPT ;  /* 0x0000001d0400788c */ /* 0x000fd2000bf05270 */
[----:B------:R-:W-:Y:S05]  /*2530*/  BRA.U !UP0, `(.L_x_5301) ;  /* 0x0000000108707547 */ /* 0x000fea000b800000 */
[----:B------:R-:W-:-:S09]  /*2540*/  UISETP.NE.AND UP0, UPT, UR4, 0x2c, UPT ;  /* 0x0000002c0400788c */ /* 0x000fd2000bf05270 */
[----:B------:R-:W-:Y:S05]  /*2550*/  BRA.U !UP0, `(.L_x_5302) ;  /* 0x0000000108487547 */ /* 0x000fea000b800000 */
.L_x_5280:
        /* <DEDUP_REMOVED lines=8> */
[----:B0-----:R-:W-:Y:S01]  /*25e0*/  MOV R4, UR4 ;  /* 0x0000000400047c02 */ /* 0x001fe20008000f00 */
[----:B------:R-:W-:-:S02]  /*25f0*/  IMAD.U32 R5, RZ, RZ, UR5 ;  /* 0x00000005ff057e24 */ /* 0x000fc4000f8e00ff */
[----:B-1----:R-:W-:Y:S02]  /*2600*/  IMAD.U32 R6, RZ, RZ, UR6 ;  /* 0x00000006ff067e24 */ /* 0x002fe4000f8e00ff */
[----:B------:R-:W-:Y:S01]  /*2610*/  IMAD.U32 R7, RZ, RZ, UR7 ;  /* 0x00000007ff077e24 */ /* 0x000fe2000f8e00ff */
[----:B---3--:R-:W-:Y:S01]  /*2620*/  MOV R10, UR8 ;  /* 0x00000008000a7c02 */ /* 0x008fe20008000f00 */
[----:B------:R-:W-:-:S07]  /*2630*/  IMAD.U32 R11, RZ, RZ, UR9 ;  /* 0x00000009ff0b7e24 */ /* 0x000fce000f8e00ff */
[----:B------:R-:W-:-:S07]  /*2640*/  LEPC R20, `(.L_x_5303) ;  /* 0x000000001014794e */ /* 0x000fce0000000000 */
[----:B--2---:R-:W-:Y:S05]  /*2650*/  CALL.ABS.NOINC R2 ;  /* 0x0000000002007343 */ /* 0x004fea0003c00000 */
.L_x_5303:
[----:B------:R-:W-:Y:S01]  /*2660*/  IMAD.MOV.U32 R18, RZ, RZ, RZ ;  /* 0x000000ffff127224 */ /* 0x000fe200078e00ff */
[----:B------:R-:W-:Y:S06]  /*2670*/  BRA `(.L_x_5281) ;  /* 0x0000000000347947 */ /* 0x000fec0003800000 */
.L_x_5302:
[----:B------:R-:W2:Y:S01]  /*2680*/  LDG.E.U8 R2, desc[UR36][R2.64] ;  /* 0x0000002402027981 */ /* 0x000ea2000c1e1100 */
[----:B------:R-:W-:Y:S01]  /*2690*/  IMAD.MOV.U32 R18, RZ, RZ, 0x400000 ;  /* 0x00400000ff127424 */ /* 0x000fe200078e00ff */
[----:B--2---:R-:W-:-:S13]  /*26a0*/  ISETP.NE.AND P0, PT, R2, RZ, PT ;  /* 0x000000ff0200720c */ /* 0x004fda0003f05270 */
[----:B------:R-:W-:Y:S05]  /*26b0*/  @!P0 BRA `(.L_x_5281) ;  /* 0x0000000000248947 */ /* 0x000fea0003800000 */
[----:B------:R-:W-:-:S13]  /*26c0*/  ISETP.NE.AND P0, PT, R2, 0xff, PT ;  /* 0x000000ff0200780c */ /* 0x000fda0003f05270 */
[----:B------:R-:W-:Y:S01]  /*26d0*/  @!P0 IMAD.MOV.U32 R18, RZ, RZ, 0x7f800001 ;  /* 0x7f800001ff128424 */ /* 0x000fe200078e00ff */
[----:B------:R-:W-:Y:S01]  /*26e0*/  @P0 SHF.L.U32 R18, R2, 0x17, RZ ;  /* 0x0000001702120819 */ /* 0x000fe200000006ff */
[----:B------:R-:W-:Y:S06]  /*26f0*/  BRA `(.L_x_5281) ;  /* 0x0000000000147947 */ /* 0x000fec0003800000 */
.L_x_5301:
[----:B------:R-:W2:Y:S02]  /*2700*/  LDG.E.64 R2, desc[UR36][R2.64] ;  /* 0x0000002402027981 */ /* 0x000ea4000c1e1b00 */
[----:B--2---:R0:W1:Y:S02]  /*2710*/  I2F.U64 R18, R2 ;  /* 0x0000000200127312 */ /* 0x0040640000301000 */
[----:B01----:R-:W-:Y:S05]  /*2720*/  BRA `(.L_x_5281) ;  /* 0x0000000000087947 */ /* 0x003fea0003800000 */
.L_x_5300:
[----:B------:R-:W2:Y:S02]  /*2730*/  LDG.E R2, desc[UR36][R2.64] ;  /* 0x0000002402027981 */ /* 0x000ea4000c1e1900 */
[----:B--2---:R-:W-:-:S07]  /*2740*/  I2FP.F32.U32 R18, R2 ;  /* 0x0000000200127245 */ /* 0x004fce0000201000 */
.L_x_5281:
[----:B------:R-:W-:Y:S05]  /*2750*/  BSYNC.RECONVERGENT B6 ;  /* 0x0000000000067941 */ /* 0x000fea0003800200 */
.L_x_5275:
        /* <DEDUP_REMOVED lines=19> */
.L_x_5308:
[----:B------:R-:W2:Y:S02]  /*2890*/  LDG.E.U8 R2, desc[UR36][R2.64] ;  /* 0x0000002402027981 */ /* 0x000ea4000c1e1100 */
[----:B--2---:R-:W-:-:S04]  /*28a0*/  ISETP.NE.AND P0, PT, R2, RZ, PT ;  /* 0x000000ff0200720c */ /* 0x004fc80003f05270 */
[----:B------:R-:W-:Y:S01]  /*28b0*/  P2R R22, PR, RZ, 0x1 ;  /* 0x00000001ff167803 */ /* 0x000fe20000000000 */
[----:B------:R-:W-:Y:S08]  /*28c0*/  BRA `(.L_x_5310) ;  /* 0x0000000800947947 */ /* 0x000ff00003800000 */
.L_x_5307:
        /* <DEDUP_REMOVED lines=11> */
.L_x_5312:
[----:B------:R-:W2:Y:S02]  /*2980*/  LDG.E R2, desc[UR36][R2.64] ;  /* 0x0000002402027981 */ /* 0x000ea4000c1e1900 */
[----:B--2---:R-:W-:-:S04]  /*2990*/  ISETP.NE.AND P0, PT, R2, RZ, PT ;  /* 0x000000ff0200720c */ /* 0x004fc80003f05270 */
[----:B------:R-:W-:Y:S01]  /*29a0*/  P2R R22, PR, RZ, 0x1 ;  /* 0x00000001ff167803 */ /* 0x000fe20000000000 */
[----:B------:R-:W-:Y:S08]  /*29b0*/  BRA `(.L_x_5310) ;  /* 0x0000000800587947 */ /* 0x000ff00003800000 */
.L_x_5311:
[----:B------:R-:W2:Y:S02]  /*29c0*/  LDG.E.U16 R2, desc[UR36][R2.64] ;  /* 0x0000002402027981 */ /* 0x000ea4000c1e1500 */
[----:B--2---:R-:W-:-:S04]  /*29d0*/  ISETP.NE.AND P0, PT, R2, RZ, PT ;  /* 0x000000ff0200720c */ /* 0x004fc80003f05270 */
[----:B------:R-:W-:Y:S01]  /*29e0*/  P2R R22, PR, RZ, 0x1 ;  /* 0x00000001ff167803 */ /* 0x000fe20000000000 */
[----:B------:R-:W-:Y:S08]  /*29f0*/  BRA `(.L_x_5310) ;  /* 0x0000000800487947 */ /* 0x000ff00003800000 */
.L_x_5306:
        /* <DEDUP_REMOVED lines=10> */
.L_x_5314:
[----:B------:R-:W2:Y:S02]  /*2aa0*/  LDG.E.U16 R0, desc[UR36][R2.64] ;  /* 0x0000002402007981 */ /* 0x000ea4000c1e1500 */
[----:B--2---:R-:W-:-:S05]  /*2ab0*/  HADD2.F32 R0, -RZ, R0.H0_H0 ;  /* 0x20000000ff007230 */ /* 0x004fca0000004100 */
[----:B------:R-:W-:-:S04]  /*2ac0*/  FSETP.NEU.FTZ.AND P0, PT, R0, RZ, PT ;  /* 0x000000ff0000720b */ /* 0x000fc80003f1d000 */
[----:B------:R-:W-:Y:S01]  /*2ad0*/  P2R R22, PR, RZ, 0x1 ;  /* 0x00000001ff167803 */ /* 0x000fe20000000000 */
[----:B------:R-:W-:Y:S08]  /*2ae0*/  BRA `(.L_x_5310) ;  /* 0x00000008000c7947 */ /* 0x000ff00003800000 */
.L_x_5313:
        /* <DEDUP_REMOVED lines=12> */
.L_x_5316:
        /* <DEDUP_REMOVED lines=10> */
.L_x_5315:
[----:B------:R-:W2:Y:S02]  /*2c50*/  LDG.E.64 R2, desc[UR36][R2.64] ;  /* 0x0000002402027981 */ /* 0x000ea4000c1e1b00 */
[----:B--2---:R-:W0:Y:S02]  /*2c60*/  DSETP.NEU.AND P0, PT, R2, RZ, PT ;  /* 0x000000ff0200722a */ /* 0x004e240003f0d000 */
[----:B0-----:R-:W-:Y:S01]  /*2c70*/  P2R R22, PR, RZ, 0x1 ;  /* 0x00000001ff167803 */ /* 0x001fe20000000000 */
[----:B------:R-:W-:Y:S06]  /*2c80*/  BRA `(.L_x_5310) ;  /* 0x0000000400a47947 */ /* 0x000fec0003800000 */
.L_x_5305:
        /* <DEDUP_REMOVED lines=12> */
.L_x_5319:
        /* <DEDUP_REMOVED lines=9> */
.L_x_5318:
        /* <DEDUP_REMOVED lines=10> */
.L_x_5321:
        /* <DEDUP_REMOVED lines=12> */
.L_x_5320:
[----:B------:R-:W2:Y:S02]  /*2f40*/  LDG.E.U16 R0, desc[UR36][R2.64] ;  /* 0x0000002402007981 */ /* 0x000ea4000c1e1500 */
[----:B--2---:R-:W-:-:S04]  /*2f50*/  SHF.L.U32 R0, R0, 0x10, RZ ;  /* 0x0000001000007819 */ /* 0x004fc800000006ff */
[----:B------:R-:W-:-:S04]  /*2f60*/  FSETP.NEU.FTZ.AND P0, PT, R0, RZ, PT ;  /* 0x000000ff0000720b */ /* 0x000fc80003f1d000 */
[----:B------:R-:W-:Y:S01]  /*2f70*/  P2R R22, PR, RZ, 0x1 ;  /* 0x00000001ff167803 */ /* 0x000fe20000000000 */
[----:B------:R-:W-:Y:S08]  /*2f80*/  BRA `(.L_x_5310) ;  /* 0x0000000000e47947 */ /* 0x000ff00003800000 */
.L_x_5317:
        /* <DEDUP_REMOVED lines=12> */
.L_x_5324:
[----:B------:R-:W2:Y:S02]  /*3050*/  LDG.E.U8 R2, desc[UR36][R2.64] ;  /* 0x0000002402027981 */ /* 0x000ea4000c1e1100 */
[----:B--2---:R-:W-:-:S04]  /*3060*/  ISETP.NE.AND P0, PT, R2, RZ, PT ;  /* 0x000000ff0200720c */ /* 0x004fc80003f05270 */
[----:B------:R-:W-:Y:S01]  /*3070*/  P2R R22, PR, RZ, 0x1 ;  /* 0x00000001ff167803 */ /* 0x000fe20000000000 */
[----:B------:R-:W-:Y:S08]  /*3080*/  BRA `(.L_x_5310) ;  /* 0x0000000000a47947 */ /* 0x000ff00003800000 */
.L_x_5323:
[----:B------:R-:W2:Y:S02]  /*3090*/  LDG.E.U8 R2, desc[UR36][R2.64] ;  /* 0x0000002402027981 */ /* 0x000ea4000c1e1100 */
[----:B--2---:R-:W-:-:S04]  /*30a0*/  ISETP.NE.AND P0, PT, R2, RZ, PT ;  /* 0x000000ff0200720c */ /* 0x004fc80003f05270 */
[----:B------:R-:W-:Y:S01]  /*30b0*/  P2R R22, PR, RZ, 0x1 ;  /* 0x00000001ff167803 */ /* 0x000fe20000000000 */
[----:B------:R-:W-:Y:S08]  /*30c0*/  BRA `(.L_x_5310) ;  /* 0x0000000000947947 */ /* 0x000ff00003800000 */
.L_x_5322:
[----:B------:R-:W-:-:S09]  /*30d0*/  UISETP.NE.AND UP0, UPT, UR4, 0x1c, UPT ;  /* 0x0000001c0400788c */ /* 0x000fd2000bf05270 */
[----:B------:R-:W-:Y:S05]  /*30e0*/  BRA.U !UP0, `(.L_x_5325) ;  /* 0x0000000108807547 */ /* 0x000fea000b800000 */
[----:B------:R-:W-:-:S09]  /*30f0*/  UISETP.NE.AND UP0, UPT, UR4, 0x1d, UPT ;  /* 0x0000001d0400788c */ /* 0x000fd2000bf05270 */
[----:B------:R-:W-:Y:S05]  /*3100*/  BRA.U !UP0, `(.L_x_5326) ;  /* 0x0000000108647547 */ /* 0x000fea000b800000 */
[----:B------:R-:W-:-:S09]  /*3110*/  UISETP.NE.AND UP0, UPT, UR4, 0x2c, UPT ;  /* 0x0000002c0400788c */ /* 0x000fd2000bf05270 */
[----:B------:R-:W-:Y:S05]  /*3120*/  BRA.U !UP0, `(.L_x_5327) ;  /* 0x00000001084c7547 */ /* 0x000fea000b800000 */
.L_x_5309:
        /* <DEDUP_REMOVED lines=16> */
.L_x_5328:
[----:B------:R-:W-:-:S04]  /*3230*/  PLOP3.LUT P0, PT, PT, PT, PT, 0x8, 0x80 ;  /* 0x000000000080781c */ /* 0x000fc80003f0e170 */
[----:B------:R-:W-:Y:S01]  /*3240*/  P2R R22, PR, RZ, 0x1 ;  /* 0x00000001ff167803 */ /* 0x000fe20000000000 */
[----:B------:R-:W-:Y:S08]  /*3250*/  BRA `(.L_x_5310) ;  /* 0x0000000000307947 */ /* 0x000ff00003800000 */
.L_x_5327:
[----:B------:R-:W2:Y:S02]  /*3260*/  LDG.E.U8 R2, desc[UR36][R2.64] ;  /* 0x0000002402027981 */ /* 0x000ea4000c1e1100 */
[----:B--2---:R-:W-:-:S04]  /*3270*/  ISETP.NE.AND P0, PT, R2, RZ, PT ;  /* 0x000000ff0200720c */ /* 0x004fc80003f05270 */
[----:B------:R-:W-:Y:S01]  /*3280*/  P2R R22, PR, RZ, 0x1 ;  /* 0x00000001ff167803 */ /* 0x000fe20000000000 */
[----:B------:R-:W-:Y:S08]  /*3290*/  BRA `(.L_x_5310) ;  /* 0x0000000000207947 */ /* 0x000ff00003800000 */
.L_x_5326:
[----:B------:R-:W2:Y:S02]  /*32a0*/  LDG.E.64 R2, desc[UR36][R2.64] ;  /* 0x0000002402027981 */ /* 0x000ea4000c1e1b00 */
[----:B--2---:R-:W-:-:S04]  /*32b0*/  ISETP.NE.U32.AND P0, PT, R2, RZ, PT ;  /* 0x000000ff0200720c */ /* 0x004fc80003f05070 */
[----:B------:R-:W-:-:S04]  /*32c0*/  ISETP.NE.AND.EX P0, PT, R3, RZ, PT, P0 ;  /* 0x000000ff0300720c */ /* 0x000fc80003f05300 */
[----:B------:R-:W-:Y:S01]  /*32d0*/  P2R R22, PR, RZ, 0x1 ;  /* 0x00000001ff167803 */ /* 0x000fe20000000000 */
[----:B------:R-:W-:Y:S08]  /*32e0*/  BRA `(.L_x_5310) ;  /* 0x00000000000c7947 */ /* 0x000ff00003800000 */
.L_x_5325:
[----:B------:R-:W2:Y:S02]  /*32f0*/  LDG.E R2, desc[UR36][R2.64] ;  /* 0x0000002402027981 */ /* 0x000ea4000c1e1900 */
[----:B--2---:R-:W-:-:S04]  /*3300*/  ISETP.NE.AND P0, PT, R2, RZ, PT ;  /* 0x000000ff0200720c */ /* 0x004fc80003f05270 */
[----:B------:R-:W-:-:S09]  /*3310*/  P2R R22, PR, RZ, 0x1 ;  /* 0x00000001ff167803 */ /* 0x000fd20000000000 */
.L_x_5310:
[----:B------:R-:W-:Y:S05]  /*3320*/  BSYNC.RECONVERGENT B6 ;  /* 0x0000000000067941 */ /* 0x000fea0003800200 */
.L_x_5304:
        /* <DEDUP_REMOVED lines=17> */
.L_x_5332:
[----:B------:R0:W5:Y:S01]  /*3440*/  LDG.E.U8 R2, desc[UR36][R4.64] ;  /* 0x0000002404027981 */ /* 0x000162000c1e1100 */
[----:B------:R-:W-:Y:S01]  /*3450*/  IMAD.MOV.U32 R3, RZ, RZ, RZ ;  /* 0x000000ffff037224 */ /* 0x000fe200078e00ff */
[----:B------:R-:W-:Y:S06]  /*3460*/  BRA `(.L_x_5334) ;  /* 0x0000000c00407947 */ /* 0x000fec0003800000 */
.L_x_5331:
        /* <DEDUP_REMOVED lines=8> */
.L_x_5336:
[----:B------:R-:W2:Y:S02]  /*34f0*/  LDG.E R2, desc[UR36][R4.64] ;  /* 0x0000002404027981 */ /* 0x000ea4000c1e1900 */
[----:B--2---:R-:W-:Y:S01]  /*3500*/  SHF.R.S32.HI R3, RZ, 0x1f, R2 ;  /* 0x0000001fff037819 */ /* 0x004fe20000011402 */
[----:B------:R-:W-:Y:S06]  /*3510*/  BRA `(.L_x_5334) ;  /* 0x0000000c00147947 */ /* 0x000fec0003800000 */
.L_x_5335:
[----:B------:R-:W2:Y:S02]  /*3520*/  LDG.E.S16 R2, desc[UR36][R4.64] ;  /* 0x0000002404027981 */ /* 0x000ea4000c1e1700 */
[----:B--2---:R-:W-:Y:S01]  /*3530*/  SHF.R.S32.HI R3, RZ, 0x1f, R2 ;  /* 0x0000001fff037819 */ /* 0x004fe20000011402 */
[----:B------:R-:W-:Y:S06]  /*3540*/  BRA `(.L_x_5334) ;  /* 0x0000000c00087947 */ /* 0x000fec0003800000 */
.L_x_5330:
        /* <DEDUP_REMOVED lines=9> */
.L_x_5338:
[----:B------:R-:W2:Y:S02]  /*35e0*/  LDG.E.U16 R4, desc[UR36][R4.64] ;  /* 0x0000002404047981 */ /* 0x000ea4000c1e1500 */
[----:B--2---:R-:W-:-:S06]  /*35f0*/  HADD2.F32 R2, -RZ, R4.H0_H0 ;  /* 0x20000004ff027230 */ /* 0x004fcc0000004100 */
[----:B------:R-:W4:Y:S02]  /*3600*/  F2I.S64.TRUNC R2, R2 ;  /* 0x0000000200027311 */ /* 0x000f24000020d900 */
[----:B----4-:R-:W-:Y:S05]  /*3610*/  BRA `(.L_x_5334) ;  /* 0x0000000800d47947 */ /* 0x010fea0003800000 */
.L_x_5337:
        /* <DEDUP_REMOVED lines=9> */
.L_x_5340:
[----:B------:R-:W2:Y:S02]  /*36b0*/  LDG.E.U16 R4, desc[UR36][R4.64] ;  /* 0x0000002404047981 */ /* 0x000ea4000c1e1500 */
[----:B--2---:R-:W-:-:S06]  /*36c0*/  HADD2.F32 R2, -RZ, R4.H0_H0 ;  /* 0x20000004ff027230 */ /* 0x004fcc0000004100 */
[----:B------:R-:W4:Y:S02]  /*36d0*/  F2I.S64.TRUNC R2, R2 ;  /* 0x0000000200027311 */ /* 0x000f24000020d900 */
[----:B----4-:R-:W-:Y:S05]  /*36e0*/  BRA `(.L_x_5334) ;  /* 0x0000000800a07947 */ /* 0x010fea0003800000 */
.L_x_5339:
[----:B------:R-:W2:Y:S02]  /*36f0*/  LDG.E.64 R2, desc[UR36][R4.64] ;  /* 0x0000002404027981 */ /* 0x000ea4000c1e1b00 */
[----:B--2---:R-:W4:Y:S02]  /*3700*/  F2I.S64.F64.TRUNC R2, R2 ;  /* 0x0000000200027311 */ /* 0x004f24000030d900 */
[----:B----4-:R-:W-:Y:S05]  /*3710*/  BRA `(.L_x_5334) ;  /* 0x0000000800947947 */ /* 0x010fea0003800000 */
.L_x_5329:
        /* <DEDUP_REMOVED lines=13> */
.L_x_5343:
[----:B------:R-:W2:Y:S02]  /*37f0*/  LDG.E.64 R2, desc[UR36][R4.64] ;  /* 0x0000002404027981 */ /* 0x000ea4000c1e1b00 */
[----:B--2---:R-:W4:Y:S02]  /*3800*/  F2I.S64.F64.TRUNC R2, R2 ;  /* 0x0000000200027311 */ /* 0x004f24000030d900 */
[----:B----4-:R-:W-:Y:S05]  /*3810*/  BRA `(.L_x_5334) ;  /* 0x0000000800547947 */ /* 0x010fea0003800000 */
.L_x_5342:
        /* <DEDUP_REMOVED lines=26> */
.L_x_5345:
        /* <DEDUP_REMOVED lines=13> */
.L_x_5344:
[----:B------:R-:W2:Y:S02]  /*3a90*/  LDG.E.U16 R2, desc[UR36][R4.64] ;  /* 0x0000002404027981 */ /* 0x000ea4000c1e1500 */
[----:B--2---:R-:W-:-:S06]  /*3aa0*/  IMAD.U32 R2, R2, 0x10000, RZ ;  /* 0x0001000002027824 */ /* 0x004fcc00078e00ff */
[----:B------:R-:W4:Y:S02]  /*3ab0*/  F2I.S64.TRUNC R2, R2 ;  /* 0x0000000200027311 */ /* 0x000f24000020d900 */
[----:B----4-:R-:W-:Y:S05]  /*3ac0*/  BRA `(.L_x_5334) ;  /* 0x0000000400a87947 */ /* 0x010fea0003800000 */
.L_x_5341:
        /* <DEDUP_REMOVED lines=11> */
.L_x_5348:
        /* <DEDUP_REMOVED lines=21> */
.L_x_5352:
[----:B------:R-:W-:Y:S05]  /*3cd0*/  BSYNC.RECONVERGENT B1 ;  /* 0x0000000000017941 */ /* 0x000fea0003800200 */
.L_x_5351:
[----:B------:R-:W-:Y:S02]  /*3ce0*/  SHF.L.U32 R0, R0, 0x14, RZ ;  /* 0x0000001400007819 */ /* 0x000fe400000006ff */
[----:B------:R-:W-:-:S04]  /*3cf0*/  LEA R2, R2, 0x3b800000, 0x17 ;  /* 0x3b80000002027811 */ /* 0x000fc800078eb8ff */
[----:B------:R-:W-:-:S07]  /*3d00*/  LOP3.LUT R2, R2, R0, R7, 0xfe, !PT ;  /* 0x0000000002027212 */ /* 0x000fce00078efe07 */
.L_x_5350:
[----:B------:R-:W-:Y:S05]  /*3d10*/  BSYNC.RECONVERGENT B0 ;  /* 0x0000000000007941 */ /* 0x000fea0003800200 */
.L_x_5349:
[----:B------:R-:W1:Y:S02]  /*3d20*/  F2I.S64.TRUNC R2, R2 ;  /* 0x0000000200027311 */ /* 0x000e64000020d900 */
[----:B-1----:R-:W-:Y:S05]  /*3d30*/  BRA `(.L_x_5334) ;  /* 0x00000004000c7947 */ /* 0x002fea0003800000 */
.L_x_5347:
        /* <DEDUP_REMOVED lines=21> */
.L_x_5356:
[----:B------:R-:W-:Y:S05]  /*3e90*/  BSYNC.RECONVERGENT B1 ;  /* 0x0000000000017941 */ /* 0x000fea0003800200 */
.L_x_5355:
[----:B------:R-:W-:Y:S01]  /*3ea0*/  IMAD.SHL.U32 R0, R0, 0x200000, RZ ;  /* 0x0020000000007824 */ /* 0x000fe200078e00ff */
[----:B------:R-:W-:-:S04]  /*3eb0*/  LEA R2, R2, 0x37800000, 0x17 ;  /* 0x3780000002027811 */ /* 0x000fc800078eb8ff */
[----:B------:R-:W-:-:S07]  /*3ec0*/  LOP3.LUT R2, R2, R0, R7, 0xfe, !PT ;  /* 0x0000000002027212 */ /* 0x000fce00078efe07 */
.L_x_5354:
[----:B------:R-:W-:Y:S05]  /*3ed0*/  BSYNC.RECONVERGENT B0 ;  /* 0x0000000000007941 */ /* 0x000fea0003800200 */
.L_x_5353:
[----:B------:R-:W1:Y:S02]  /*3ee0*/  F2I.S64.TRUNC R2, R2 ;  /* 0x0000000200027311 */ /* 0x000e64000020d900 */
[----:B-1----:R-:W-:Y:S05]  /*3ef0*/  BRA `(.L_x_5334) ;  /* 0x00000000009c7947 */ /* 0x002fea0003800000 */
.L_x_5346:
[----:B------:R-:W-:-:S09]  /*3f00*/  UISETP.NE.AND UP0, UPT, UR4, 0x1c, UPT ;  /* 0x0000001c0400788c */ /* 0x000fd2000bf05270 */
[----:B------:R-:W-:Y:S05]  /*3f10*/  BRA.U !UP0, `(.L_x_5357) ;  /* 0x00000001088c7547 */ /* 0x000fea000b800000 */
[----:B------:R-:W-:-:S09]  /*3f20*/  UISETP.NE.AND UP0, UPT, UR4, 0x1d, UPT ;  /* 0x0000001d0400788c */ /* 0x000fd2000bf05270 */
[----:B------:R-:W-:Y:S05]  /*3f30*/  BRA.U !UP0, `(.L_x_5358) ;  /* 0x00000001087c7547 */ /* 0x000fea000b800000 */
[----:B------:R-:W-:-:S09]  /*3f40*/  UISETP.NE.AND UP0, UPT, UR4, 0x2c, UPT ;  /* 0x0000002c0400788c */ /* 0x000fd2000bf05270 */
[----:B------:R-:W-:Y:S05]  /*3f50*/  BRA.U !UP0, `(.L_x_5359) ;  /* 0x0000000108487547 */ /* 0x000fea000b800000 */
.L_x_5333:
        /* <DEDUP_REMOVED lines=16> */
.L_x_5360:
[----:B------:R-:W-:Y:S01]  /*4060*/  CS2R R2, SRZ ;  /* 0x0000000000027805 */ /* 0x000fe2000001ff00 */
[----:B------:R-:W-:Y:S06]  /*4070*/  BRA `(.L_x_5334) ;  /* 0x00000000003c7947 */ /* 0x000fec0003800000 */
.L_x_5359:
        /* <DEDUP_REMOVED lines=8> */
.L_x_5362:
[----:B------:R-:W-:Y:S05]  /*4100*/  BSYNC.RECONVERGENT B0 ;  /* 0x0000000000007941 */ /* 0x000fea0003800200 */
.L_x_5361:
[----:B------:R-:W2:Y:S02]  /*4110*/  F2I.S64.TRUNC R2, R2 ;  /* 0x0000000200027311 */ /* 0x000ea4000020d900 */
[----:B--2---:R-:W-:Y:S05]  /*4120*/  BRA `(.L_x_5334) ;  /* 0x0000000000107947 */ /* 0x004fea0003800000 */
.L_x_5358:
[----:B------:R2:W5:Y:S01]  /*4130*/  LDG.E.64 R2, desc[UR36][R4.64] ;  /* 0x0000002404027981 */ /* 0x000562000c1e1b00 */
[----:B------:R-:W-:Y:S05]  /*4140*/  BRA `(.L_x_5334) ;  /* 0x0000000000087947 */ /* 0x000fea0003800000 */
.L_x_5357:
[----:B------:R1:W5:Y:S01]  /*4150*/  LDG.E R2, desc[UR36][R4.64] ;  /* 0x0000002404027981 */ /* 0x000362000c1e1900 */
[----:B------:R-:W-:-:S07]  /*4160*/  IMAD.MOV.U32 R3, RZ, RZ, RZ ;  /* 0x000000ffff037224 */ /* 0x000fce00078e00ff */
.L_x_5334:
[----:B------:R-:W-:Y:S01]  /*4170*/  ISETP.NE.AND P1, PT, R22, RZ, PT ;  /* 0x000000ff1600720c */ /* 0x000fe20003f25270 */
[----:B------:R-:W3:-:S12]  /*4180*/  LDCU.64 UR6, c[0x0][0x648] ;  /* 0x0000c900ff0677ac */ /* 0x000ed80008000a00 */
[----:B012-4-:R-:W0:Y:S02]  /*4190*/  @P1 LDC.64 R4, c[0x0][0x668] ;  /* 0x00019a00ff041b82 */ /* 0x017e240000000a00 */
[----:B0----5:R-:W-:-:S04]  /*41a0*/  @P1 LEA R4, P0, R2, R4, 0x2 ;  /* 0x0000000402041211 */ /* 0x021fc800078010ff */
[----:B------:R-:W-:-:S05]  /*41b0*/  @P1 LEA.HI.X R5, R2, R5, R3, 0x2, P0 ;  /* 0x0000000502051211 */ /* 0x000fca00000f1403 */
[----:B---3--:R0:W5:Y:S01]  /*41c0*/  @P1 LDG.E R18, desc[UR36][R4.64] ;  /* 0x0000002404121981 */ /* 0x008162000c1e1900 */
        /* <DEDUP_REMOVED lines=16> */
.L_x_5366:
[----:B-----5:R-:W0:Y:S02]  /*42d0*/  F2I.S64.TRUNC R18, R18 ;  /* 0x0000001200127311 */ /* 0x020e24000020d900 */
[----:B0-----:R-:W-:-:S05]  /*42e0*/  MOV R5, R18 ;  /* 0x0000001200057202 */ /* 0x001fca0000000f00 */
[----:B------:R3:W-:Y:S01]  /*42f0*/  STG.E.U8 desc[UR36][R2.64], R5 ;  /* 0x0000000502007986 */ /* 0x0007e2000c101124 */
[----:B------:R-:W-:Y:S05]  /*4300*/  BRA `(.L_x_5368) ;  /* 0x0000000c002c7947 */ /* 0x000fea0003800000 */
.L_x_5365:
        /* <DEDUP_REMOVED lines=9> */
.L_x_5370:
[----:B-----5:R-:W0:Y:S02]  /*43a0*/  F2I.FTZ.TRUNC.NTZ R5, R18 ;  /* 0x0000001200057305 */ /* 0x020e24000021f100 */
[----:B0-----:R1:W-:Y:S01]  /*43b0*/  STG.E desc[UR36][R2.64], R5 ;  /* 0x0000000502007986 */ /* 0x0013e2000c101924 */
[----:B------:R-:W-:Y:S05]  /*43c0*/  BRA `(.L_x_5368) ;  /* 0x0000000800fc7947 */ /* 0x000fea0003800000 */
.L_x_5369:
[----:B-----5:R-:W0:Y:S02]  /*43d0*/  F2I.FTZ.TRUNC.NTZ R5, R18 ;  /* 0x0000001200057305 */ /* 0x020e24000021f100 */
[----:B0-----:R2:W-:Y:S01]  /*43e0*/  STG.E.U16 desc[UR36][R2.64], R5 ;  /* 0x0000000502007986 */ /* 0x0015e2000c101524 */
[----:B------:R-:W-:Y:S05]  /*43f0*/  BRA `(.L_x_5368) ;  /* 0x0000000800f07947 */ /* 0x000fea0003800000 */
.L_x_5364:
        /* <DEDUP_REMOVED lines=8> */
.L_x_5372:
[----:B-----5:R-:W-:-:S05]  /*4480*/  F2FP.F16.F32.PACK_AB R18, RZ, R18 ;  /* 0x00000012ff12723e */ /* 0x020fca00000000ff */
[----:B------:R0:W-:Y:S01]  /*4490*/  STG.E.U16 desc[UR36][R2.64], R18 ;  /* 0x0000001202007986 */ /* 0x0001e2000c101524 */
[----:B------:R-:W-:Y:S05]  /*44a0*/  BRA `(.L_x_5368) ;  /* 0x0000000800c47947 */ /* 0x000fea0003800000 */
.L_x_5371:
[----:B------:R-:W-:-:S09]  /*44b0*/  UISETP.NE.AND UP0, UPT, UR4, 0x7, UPT ;  /* 0x000000070400788c */ /* 0x000fd2000bf05270 */
[----:B------:R-:W-:Y:S05]  /*44c0*/  BRA.U !UP0, `(.L_x_5373) ;  /* 0x00000001082c7547 */ /* 0x000fea000b800000 */
[----:B------:R-:W-:-:S09]  /*44d0*/  UISETP.NE.AND UP0, UPT, UR4, 0x8, UPT ;  /* 0x000000080400788c */ /* 0x000fd2000bf05270 */
[----:B------:R-:W-:Y:S05]  /*44e0*/  BRA.U !UP0, `(.L_x_5374) ;  /* 0x0000000108147547 */ /* 0x000fea000b800000 */
[----:B------:R-:W-:-:S09]  /*44f0*/  UISETP.NE.AND UP0, UPT, UR4, 0x9, UPT ;  /* 0x000000090400788c */ /* 0x000fd2000bf05270 */
[----:B------:R-:W-:Y:S05]  /*4500*/  BRA.U UP0, `(.L_x_5367) ;  /* 0x0000000900187547 */ /* 0x000fea000b800000 */
[----:B------:R-:W-:-:S05]  /*4510*/  IMAD.MOV.U32 R19, RZ, RZ, RZ ;  /* 0x000000ffff137224 */ /* 0x000fca00078e00ff */
[----:B-----5:R0:W-:Y:S01]  /*4520*/  STG.E.64 desc[UR36][R2.64], R18 ;  /* 0x0000001202007986 */ /* 0x0201e2000c101b24 */
[----:B------:R-:W-:Y:S05]  /*4530*/  BRA `(.L_x_5368) ;  /* 0x0000000800a07947 */ /* 0x000fea0003800000 */
.L_x_5374:
[----:B-----5:R-:W-:-:S04]  /*4540*/  F2FP.F16.F32.PACK_AB R5, RZ, R18 ;  /* 0x00000012ff05723e */ /* 0x020fc800000000ff */
[----:B------:R-:W-:-:S05]  /*4550*/  PRMT R5, R5, 0x5410, RZ ;  /* 0x0000541005057816 */ /* 0x000fca00000000ff */
[----:B------:R0:W-:Y:S01]  /*4560*/  STG.E desc[UR36][R2.64], R5 ;  /* 0x0000000502007986 */ /* 0x0001e2000c101924 */
[----:B------:R-:W-:Y:S05]  /*4570*/  BRA `(.L_x_5368) ;  /* 0x0000000800907947 */ /* 0x000fea0003800000 */
.L_x_5373:
[----:B-----5:R-:W-:-:S06]  /*4580*/  FMUL.FTZ R4, R18, 1 ;  /* 0x3f80000012047820 */ /* 0x020fcc0000410000 */
[----:B------:R-:W0:Y:S02]  /*4590*/  F2F.F64.F32 R4, R4 ;  /* 0x0000000400047310 */ /* 0x000e240000201800 */
[----:B0-----:R0:W-:Y:S01]  /*45a0*/  STG.E.64 desc[UR36][R2.64], R4 ;  /* 0x0000000402007986 */ /* 0x0011e2000c101b24 */
[----:B------:R-:W-:Y:S05]  /*45b0*/  BRA `(.L_x_5368) ;  /* 0x0000000800807947 */ /* 0x000fea0003800000 */
.L_x_5363:
        /* <DEDUP_REMOVED lines=8> */
[----:B-----5:R-:W-:-:S04]  /*4640*/  FSETP.NEU.FTZ.AND P0, PT, R18, RZ, PT ;  /* 0x000000ff1200720b */ /* 0x020fc80003f1d000 */
[----:B------:R-:W-:-:S05]  /*4650*/  SEL R5, RZ, 0x1, !P0 ;  /* 0x00000001ff057807 */ /* 0x000fca0004000000 */
[----:B------:R0:W-:Y:S01]  /*4660*/  STG.E.U8 desc[UR36][R2.64], R5 ;  /* 0x0000000502007986 */ /* 0x0001e2000c101124 */
[----:B------:R-:W-:Y:S05]  /*4670*/  BRA `(.L_x_5368) ;  /* 0x0000000800507947 */ /* 0x000fea0003800000 */
.L_x_5377:
[----:B-----5:R-:W-:Y:S01]  /*4680*/  FMUL.FTZ R4, R18, 1 ;  /* 0x3f80000012047820 */ /* 0x020fe20000410000 */
[----:B------:R-:W-:-:S05]  /*4690*/  CS2R R6, SRZ ;  /* 0x0000000000067805 */ /* 0x000fca000001ff00 */
[----:B------:R-:W0:Y:S02]  /*46a0*/  F2F.F64.F32 R4, R4 ;  /* 0x0000000400047310 */ /* 0x000e240000201800 */
[----:B0-----:R0:W-:Y:S01]  /*46b0*/  STG.E.128 desc[UR36][R2.64], R4 ;  /* 0x0000000402007986 */ /* 0x0011e2000c101d24 */
[----:B------:R-:W-:Y:S05]  /*46c0*/  BRA `(.L_x_5368) ;  /* 0x00000008003c7947 */ /* 0x000fea0003800000 */
.L_x_5376:
        /* <DEDUP_REMOVED lines=18> */
.L_x_5381:
[----:B------:R-:W-:Y:S05]  /*47f0*/  BSYNC.RECONVERGENT B0 ;  /* 0x0000000000007941 */ /* 0x000fea0003800200 */
.L_x_5380:
[----:B------:R-:W-:-:S05]  /*4800*/  LOP3.LUT R7, R0, 0x80, R7, 0xf8, !PT ;  /* 0x0000008000077812 */ /* 0x000fca00078ef807 */
[----:B------:R0:W-:Y:S01]  /*4810*/  STG.E.U8 desc[UR36][R2.64], R7 ;  /* 0x0000000702007986 */ /* 0x0001e2000c101124 */
[----:B------:R-:W-:Y:S05]  /*4820*/  BRA `(.L_x_5368) ;  /* 0x0000000400e47947 */ /* 0x000fea0003800000 */
.L_x_5379:
        /* <DEDUP_REMOVED lines=14> */
.L_x_5383:
[----:B------:R-:W-:Y:S05]  /*4910*/  BSYNC.RECONVERGENT B0 ;  /* 0x0000000000007941 */ /* 0x000fea0003800200 */
.L_x_5382:
[----:B------:R-:W-:-:S05]  /*4920*/  LOP3.LUT R5, R0, 0x80, R7, 0xf8, !PT ;  /* 0x0000008000057812 */ /* 0x000fca00078ef807 */
[----:B------:R0:W-:Y:S01]  /*4930*/  STG.E.U8 desc[UR36][R2.64], R5 ;  /* 0x0000000502007986 */ /* 0x0001e2000c101124 */
[----:B------:R-:W-:Y:S05]  /*4940*/  BRA `(.L_x_5368) ;  /* 0x00000004009c7947 */ /* 0x000fea0003800000 */
.L_x_5378:
[----:B-----5:R-:W-:-:S05]  /*4950*/  F2FP.BF16.F32.PACK_AB R18, RZ, R18 ;  /* 0x00000012ff12723e */ /* 0x020fca00000010ff */
[----:B------:R0:W-:Y:S01]  /*4960*/  STG.E.U16 desc[UR36][R2.64], R18 ;  /* 0x0000001202007986 */ /* 0x0001e2000c101524 */
[----:B------:R-:W-:Y:S05]  /*4970*/  BRA `(.L_x_5368) ;  /* 0x0000000400907947 */ /* 0x000fea0003800000 */
.L_x_5375:
        /* <DEDUP_REMOVED lines=11> */
.L_x_5386:
[----:B-----5:R-:W-:Y:S01]  /*4a30*/  LOP3.LUT R4, R18, 0x7fffffff, RZ, 0xc0, !PT ;  /* 0x7fffffff12047812 */ /* 0x020fe200078ec0ff */
[----:B------:R-:W-:Y:S01]  /*4a40*/  BSSY.RECONVERGENT B0, `(.L_x_5387) ;  /* 0x0000013000007945 */ /* 0x000fe20003800200 */
[----:B------:R-:W-:Y:S02]  /*4a50*/  HFMA2 R0, -RZ, RZ, 0, 7.62939453125e-06 ;  /* 0x00000080ff007431 */ /* 0x000fe400000001ff */
        /* <DEDUP_REMOVED lines=9> */
.L_x_5389:
[----:B------:R-:W-:-:S04]  /*4af0*/  SHF.R.U32.HI R0, RZ, 0x14, R18 ;  /* 0x00000014ff007819 */ /* 0x000fc80000011612 */
[----:B------:R-:W-:-:S04]  /*4b00*/  LOP3.LUT R5, R0, 0x1, RZ, 0xc0, !PT ;  /* 0x0000000100057812 */ /* 0x000fc800078ec0ff */
[----:B------:R-:W-:-:S04]  /*4b10*/  IADD3 R0, PT, PT, R18, 0x487ffff, R5 ;  /* 0x0487ffff12007810 */ /* 0x000fc80007ffe005 */
[----:B------:R-:W-:-:S04]  /*4b20*/  SHF.R.U32.HI R0, RZ, 0x14, R0 ;  /* 0x00000014ff007819 */ /* 0x000fc80000011600 */
[----:B------:R-:W-:-:S07]  /*4b30*/  LOP3.LUT R4, R0, 0xff, RZ, 0xc0, !PT ;  /* 0x000000ff00047812 */ /* 0x000fce00078ec0ff */
.L_x_5390:
[----:B------:R-:W-:-:S04]  /*4b40*/  SHF.R.U32.HI R5, RZ, 0x18, R18 ;  /* 0x00000018ff057819 */ /* 0x000fc80000011612 */
[----:B------:R-:W-:-:S04]  /*4b50*/  LOP3.LUT R4, R4, 0x80, R5, 0xf8, !PT ;  /* 0x0000008004047812 */ /* 0x000fc800078ef805 */
[----:B------:R-:W-:-:S07]  /*4b60*/  PRMT R0, R4, 0x7610, R0 ;  /* 0x0000761004007816 */ /* 0x000fce0000000000 */
.L_x_5388:
[----:B------:R-:W-:Y:S05]  /*4b70*/  BSYNC.RECONVERGENT B0 ;  /* 0x0000000000007941 */ /* 0x000fea0003800200 */
.L_x_5387:
[----:B------:R0:W-:Y:S01]  /*4b80*/  STG.E.U8 desc[UR36][R2.64], R0 ;  /* 0x0000000002007986 */ /* 0x0001e2000c101124 */
[----:B------:R-:W-:Y:S05]  /*4b90*/  BRA `(.L_x_5368) ;  /* 0x0000000400087947 */ /* 0x000fea0003800000 */
.L_x_5385:
        /* <DEDUP_REMOVED lines=12> */
.L_x_5393:
[----:B------:R-:W-:-:S04]  /*4c60*/  SHF.R.U32.HI R0, RZ, 0x15, R18 ;  /* 0x00000015ff007819 */ /* 0x000fc80000011612 */
[----:B------:R-:W-:-:S04]  /*4c70*/  LOP3.LUT R5, R0, 0x1, RZ, 0xc0, !PT ;  /* 0x0000000100057812 */ /* 0x000fc800078ec0ff */
[----:B------:R-:W-:-:S04]  /*4c80*/  IADD3 R0, PT, PT, R18, 0x88fffff, R5 ;  /* 0x088fffff12007810 */ /* 0x000fc80007ffe005 */
[----:B------:R-:W-:-:S04]  /*4c90*/  SHF.R.U32.HI R0, RZ, 0x15, R0 ;  /* 0x00000015ff007819 */ /* 0x000fc80000011600 */
[----:B------:R-:W-:-:S07]  /*4ca0*/  LOP3.LUT R4, R0, 0xff, RZ, 0xc0, !PT ;  /* 0x000000ff00047812 */ /* 0x000fce00078ec0ff */
.L_x_5394:
[----:B------:R-:W-:-:S04]  /*4cb0*/  SHF.R.U32.HI R5, RZ, 0x18, R18 ;  /* 0x00000018ff057819 */ /* 0x000fc80000011612 */
[----:B------:R-:W-:-:S04]  /*4cc0*/  LOP3.LUT R4, R4, 0x80, R5, 0xf8, !PT ;  /* 0x0000008004047812 */ /* 0x000fc800078ef805 */
[----:B------:R-:W-:-:S07]  /*4cd0*/  PRMT R0, R4, 0x7610, R0 ;  /* 0x0000761004007816 */ /* 0x000fce0000000000 */
.L_x_5392:
[----:B------:R-:W-:Y:S05]  /*4ce0*/  BSYNC.RECONVERGENT B0 ;  /* 0x0000000000007941 */ /* 0x000fea0003800200 */
.L_x_5391:
[----:B------:R0:W-:Y:S01]  /*4cf0*/  STG.E.U8 desc[UR36][R2.64], R0 ;  /* 0x0000000002007986 */ /* 0x0001e2000c101124 */
[----:B------:R-:W-:Y:S05]  /*4d00*/  BRA `(.L_x_5368) ;  /* 0x0000000000ac7947 */ /* 0x000fea0003800000 */
.L_x_5384:
[----:B------:R-:W-:-:S09]  /*4d10*/  UISETP.NE.AND UP0, UPT, UR4, 0x1c, UPT ;  /* 0x0000001c0400788c */ /* 0x000fd2000bf05270 */
[----:B------:R-:W-:Y:S05]  /*4d20*/  BRA.U !UP0, `(.L_x_5395) ;  /* 0x00000001089c7547 */ /* 0x000fea000b800000 */
[----:B------:R-:W-:-:S09]  /*4d30*/  UISETP.NE.AND UP0, UPT, UR4, 0x1d, UPT ;  /* 0x0000001d0400788c */ /* 0x000fd2000bf05270 */
[----:B------:R-:W-:Y:S05]  /*4d40*/  BRA.U !UP0, `(.L_x_5396) ;  /* 0x0000000108887547 */ /* 0x000fea000b800000 */
[----:B------:R-:W-:-:S09]  /*4d50*/  UISETP.NE.AND UP0, UPT, UR4, 0x2c, UPT ;  /* 0x0000002c0400788c */ /* 0x000fd2000bf05270 */
[----:B------:R-:W-:Y:S05]  /*4d60*/  BRA.U !UP0, `(.L_x_5397) ;  /* 0x0000000108447547 */ /* 0x000fea000b800000 */
.L_x_5367:
        /* <DEDUP_REMOVED lines=16> */
.L_x_5398:
[----:B------:R-:W-:Y:S05]  /*4e70*/  BRA `(.L_x_5368) ;  /* 0x0000000000507947 */ /* 0x000fea0003800000 */
.L_x_5397:
        /* <DEDUP_REMOVED lines=15> */
.L_x_5396:
[----:B-----5:R-:W0:Y:S02]  /*4f70*/  F2I.U64.TRUNC R18, R18 ;  /* 0x0000001200127311 */ /* 0x020e24000020d800 */
[----:B0-----:R0:W-:Y:S01]  /*4f80*/  STG.E.64 desc[UR36][R2.64], R18 ;  /* 0x0000001202007986 */ /* 0x0011e2000c101b24 */
[----:B------:R-:W-:Y:S05]  /*4f90*/  BRA `(.L_x_5368) ;  /* 0x0000000000087947 */ /* 0x000fea0003800000 */
.L_x_5395:
[----:B-----5:R-:W0:Y:S02]  /*4fa0*/  F2I.FTZ.U32.TRUNC.NTZ R5, R18 ;  /* 0x0000001200057305 */ /* 0x020e24000021f000 */
[----:B0-----:R0:W-:Y:S02]  /*4fb0*/  STG.E desc[UR36][R2.64], R5 ;  /* 0x0000000502007986 */ /* 0x0011e4000c101924 */
.L_x_5368:
[----:B------:R-:W-:-:S07]  /*4fc0*/  VIADD R17, R17, 0x80 ;  /* 0x0000008011117836 */ /* 0x000fce0000000000 */
.L_x_5273:
[----:B------:R-:W-:Y:S05]  /*4fd0*/  BSYNC.RECONVERGENT B7 ;  /* 0x0000000000077941 */ /* 0x000fea0003800200 */
.L_x_5272:
[----:B------:R-:W5:Y:S01]  /*4fe0*/  LDCU UR4, c[0x0][0x380] ;  /* 0x00007000ff0477ac */ /* 0x000f620008000800 */
[----:B------:R-:W-:Y:S01]  /*4ff0*/  BSSY.RECONVERGENT B7, `(.L_x_5399) ;  /* 0x00004ec000077945 */ /* 0x000fe20003800200 */
[----:B-----5:R-:W-:-:S13]  /*5000*/  ISETP.GE.AND P0, PT, R17, UR4, PT ;  /* 0x0000000411007c0c */ /* 0x020fda000bf06270 */
[----:B------:R-:W-:Y:S05]  /*5010*/  @P0 BRA `(.L_x_5400) ;  /* 0x0000004c00a40947 */ /* 0x000fea0003800000 */
[----:B------:R-:W5:Y:S01]  /*5020*/  LDCU UR4, c[0x0][0x388] ;  /* 0x00007100ff0477ac */ /* 0x000f620008000800 */
[----:B0-----:R-:W-:Y:S02]  /*5030*/  HFMA2 R19, -RZ, RZ, 0, 0 ;  /* 0x00000000ff137431 */ /* 0x001fe400000001ff */
[----:B------:R-:W-:Y:S02]  /*5040*/  IMAD.MOV.U32 R22, RZ, RZ, RZ ;  /* 0x000000ffff167224 */ /* 0x000fe400078e00ff */
[----:B------:R-:W-:Y:S02]  /*5050*/  IMAD.MOV.U32 R0, RZ, RZ, RZ ;  /* 0x000000ffff007224 */ /* 0x000fe400078e00ff */
[----:B------:R-:W-:Y:S01]  /*5060*/  IMAD.MOV.U32 R16, RZ, RZ, RZ ;  /* 0x000000ffff107224 */ /* 0x000fe200078e00ff */
[----:B-----5:R-:W-:-:S09]  /*5070*/  UISETP.NE.AND UP0, UPT, UR4, URZ, UPT ;  /* 0x000000ff0400728c */ /* 0x020fd2000bf05270 */
[----:B------:R-:W-:Y:S05]  /*5080*/  BRA.U !UP0, `(.L_x_5401) ;  /* 0x0000001508d47547 */ /* 0x000fea000b800000 */
[----:B------:R-:W1:Y:S01]  /*5090*/  LDCU.64 UR4, c[0x0][0x390] ;  /* 0x00007200ff0477ac */ /* 0x000e620008000a00 */
[----:B------:R-:W-:Y:S01]  /*50a0*/  MOV R16, RZ ;  /* 0x000000ff00107202 */ /* 0x000fe20000000f00 */
        /* <DEDUP_REMOVED lines=371> */
.L_x_5401:
        /* <DEDUP_REMOVED lines=16> */
[----:B--2---:R0:W1:Y:S01]  /*68e0*/  I2F.S16 R18, R2 ;  /* 0x0000000200127306 */ /* 0x0040620000101400 */
[----:B------:R-:W-:Y:S05]  /*68f0*/  BRA `(.L_x_5408) ;  /* 0x0000000c00507947 */ /* 0x000fea0003800000 */
.L_x_5406:
[----:B------:R-:W2:Y:S02]  /*6900*/  LDG.E.U8 R2, desc[UR36][R2.64] ;  /* 0x0000002402027981 */ /* 0x000ea4000c1e1100 */
[----:B--2---:R-:W-:Y:S01]  /*6910*/  I2FP.F32.U32 R18, R2 ;  /* 0x0000000200127245 */ /* 0x004fe20000201000 */
[----:B------:R-:W-:Y:S06]  /*6920*/  BRA `(.L_x_5408) ;  /* 0x0000000c00447947 */ /* 0x000fec0003800000 */
.L_x_5405:
        /* <DEDUP_REMOVED lines=9> */
.L_x_5410:
[----:B------:R-:W2:Y:S02]  /*69c0*/  LDG.E R2, desc[UR36][R2.64] ;  /* 0x0000002402027981 */ /* 0x000ea4000c1e1900 */
[----:B--2---:R-:W-:Y:S01]  /*69d0*/  I2FP.F32.S32 R18, R2 ;  /* 0x0000000200127245 */ /* 0x004fe20000201400 */
[----:B------:R-:W-:Y:S06]  /*69e0*/  BRA `(.L_x_5408) ;  /* 0x0000000c00147947 */ /* 0x000fec0003800000 */
.L_x_5409:
[----:B------:R-:W2:Y:S02]  /*69f0*/  LDG.E.U16 R2, desc[UR36][R2.64] ;  /* 0x0000002402027981 */ /* 0x000ea4000c1e1500 */
[----:B--2---:R2:W3:Y:S01]  /*6a00*/  I2F.S16 R18, R2 ;  /* 0x0000000200127306 */ /* 0x0044e20000101400 */
[----:B------:R-:W-:Y:S05]  /*6a10*/  BRA `(.L_x_5408) ;  /* 0x0000000c00087947 */ /* 0x000fea0003800000 */
.L_x_5404:
        /* <DEDUP_REMOVED lines=8> */
.L_x_5412:
[----:B------:R-:W2:Y:S02]  /*6aa0*/  LDG.E.U16 R2, desc[UR36][R2.64] ;  /* 0x0000002402027981 */ /* 0x000ea4000c1e1500 */
[----:B--2---:R-:W-:Y:S01]  /*6ab0*/  HADD2.F32 R18, -RZ, R2.H0_H0 ;  /* 0x20000002ff127230 */ /* 0x004fe20000004100 */
[----:B------:R-:W-:Y:S06]  /*6ac0*/  BRA `(.L_x_5408) ;  /* 0x0000000800dc7947 */ /* 0x000fec0003800000 */
.L_x_5411:
        /* <DEDUP_REMOVED lines=8> */
.L_x_5414:
[----:B------:R-:W2:Y:S02]  /*6b50*/  LDG.E.U16 R2, desc[UR36][R2.64] ;  /* 0x0000002402027981 */ /* 0x000ea4000c1e1500 */
[----:B--2---:R-:W-:Y:S01]  /*6b60*/  HADD2.F32 R18, -RZ, R2.H0_H0 ;  /* 0x20000002ff127230 */ /* 0x004fe20000004100 */
[----:B------:R-:W-:Y:S06]  /*6b70*/  BRA `(.L_x_5408) ;  /* 0x0000000800b07947 */ /* 0x000fec0003800000 */
.L_x_5413:
        /* <DEDUP_REMOVED lines=11> */
.L_x_5403:
        /* <DEDUP_REMOVED lines=12> */
.L_x_5417:
        /* <DEDUP_REMOVED lines=11> */
.L_x_5416:
        /* <DEDUP_REMOVED lines=25> */
.L_x_5419:
        /* <DEDUP_REMOVED lines=12> */
.L_x_5418:
[----:B------:R-:W2:Y:S02]  /*6ff0*/  LDG.E.U16 R2, desc[UR36][R2.64] ;  /* 0x0000002402027981 */ /* 0x000ea4000c1e1500 */
[----:B--2---:R-:W-:Y:S01]  /*7000*/  SHF.L.U32 R18, R2, 0x10, RZ ;  /* 0x0000001002127819 */ /* 0x004fe200000006ff */
[----:B------:R-:W-:Y:S06]  /*7010*/  BRA `(.L_x_5408) ;  /* 0x0000000400887947 */ /* 0x000fec0003800000 */
.L_x_5415:
        /* <DEDUP_REMOVED lines=11> */
.L_x_5422:
        /* <DEDUP_REMOVED lines=20> */
.L_x_5424:
[----:B------:R-:W-:Y:S05]  /*7210*/  BSYNC.RECONVERGENT B0 ;  /* 0x0000000000007941 */ /* 0x000fea0003800200 */
.L_x_5423:
[----:B------:R-:W-:Y:S01]  /*7220*/  IMAD.SHL.U32 R0, R0, 0x100000, RZ ;  /* 0x0010000000007824 */ /* 0x000fe200078e00ff */
[----:B------:R-:W-:-:S04]  /*7230*/  LEA R2, R2, 0x3b800000, 0x17 ;  /* 0x3b80000002027811 */ /* 0x000fc800078eb8ff */
[----:B------:R-:W-:Y:S01]  /*7240*/  LOP3.LUT R18, R2, R0, R7, 0xfe, !PT ;  /* 0x0000000002127212 */ /* 0x000fe200078efe07 */
[----:B------:R-:W-:Y:S06]  /*7250*/  BRA `(.L_x_5408) ;  /* 0x0000000000f87947 */ /* 0x000fec0003800000 */
.L_x_5421:
        /* <DEDUP_REMOVED lines=20> */
.L_x_5426:
[----:B------:R-:W-:Y:S05]  /*73a0*/  BSYNC.RECONVERGENT B0 ;  /* 0x0000000000007941 */ /* 0x000fea0003800200 */
.L_x_5425:
[----:B------:R-:W-:Y:S01]  /*73b0*/  IMAD.SHL.U32 R0, R0, 0x200000, RZ ;  /* 0x0020000000007824 */ /* 0x000fe200078e00ff */
[----:B------:R-:W-:-:S04]  /*73c0*/  LEA R2, R2, 0x37800000, 0x17 ;  /* 0x3780000002027811 */ /* 0x000fc800078eb8ff */
[----:B------:R-:W-:Y:S01]  /*73d0*/  LOP3.LUT R18, R2, R0, R7, 0xfe, !PT ;  /* 0x0000000002127212 */ /* 0x000fe200078efe07 */
[----:B------:R-:W-:Y:S06]  /*73e0*/  BRA `(.L_x_5408) ;  /* 0x0000000000947947 */ /* 0x000fec0003800000 */
.L_x_5420:
        /* <DEDUP_REMOVED lines=8> */
[----:B--2---:R-:W-:-:S13]  /*7470*/  ISETP.NE.AND P0, PT, R2, RZ, PT ;  /* 0x000000ff0200720c */ /* 0x004fda0003f05270 */
[----:B------:R-:W-:Y:S05]  /*7480*/  @!P0 BRA `(.L_x_5408) ;  /* 0x00000000006c8947 */ /* 0x000fea0003800000 */
[----:B------:R-:W-:-:S13]  /*7490*/  ISETP.NE.AND P0, PT, R2, 0xff, PT ;  /* 0x000000ff0200780c */ /* 0x000fda0003f05270 */
[----:B------:R-:W-:Y:S01]  /*74a0*/  @!P0 MOV R18, 0x7f800001 ;  /* 0x7f80000100128802 */ /* 0x000fe20000000f00 */
[----:B------:R-:W-:Y:S01]  /*74b0*/  @P0 IMAD.SHL.U32 R18, R2, 0x800000, RZ ;  /* 0x0080000002120824 */ /* 0x000fe200078e00ff */
[----:B------:R-:W-:Y:S06]  /*74c0*/  BRA `(.L_x_5408) ;  /* 0x00000000005c7947 */ /* 0x000fec0003800000 */
.L_x_5407:
        /* <DEDUP_REMOVED lines=16> */
.L_x_5429:
[----:B------:R-:W-:Y:S01]  /*75d0*/  IMAD.MOV.U32 R18, RZ, RZ, RZ ;  /* 0x000000ffff127224 */ /* 0x000fe200078e00ff */
[----:B------:R-:W-:Y:S06]  /*75e0*/  BRA `(.L_x_5408) ;  /* 0x0000000000147947 */ /* 0x000fec0003800000 */
.L_x_5428:
[----:B------:R-:W2:Y:S02]  /*75f0*/  LDG.E.64 R2, desc[UR36][R2.64] ;  /* 0x0000002402027981 */ /* 0x000ea4000c1e1b00 */
[----:B--2---:R0:W1:Y:S02]  /*7600*/  I2F.U64 R18, R2 ;  /* 0x0000000200127312 */ /* 0x0040640000301000 */
[----:B01----:R-:W-:Y:S05]  /*7610*/  BRA `(.L_x_5408) ;  /* 0x0000000000087947 */ /* 0x003fea0003800000 */
.L_x_5427:
[----:B------:R-:W2:Y:S02]  /*7620*/  LDG.E R2, desc[UR36][R2.64] ;  /* 0x0000002402027981 */ /* 0x000ea4000c1e1900 */
[----:B--2---:R-:W-:-:S07]  /*7630*/  I2FP.F32.U32 R18, R2 ;  /* 0x0000000200127245 */ /* 0x004fce0000201000 */
.L_x_5408:
[----:B------:R-:W-:Y:S05]  /*7640*/  BSYNC.RECONVERGENT B6 ;  /* 0x0000000000067941 */ /* 0x000fea0003800200 */
.L_x_5402:
[----:B------:R-:W0:Y:S01]  /*7650*/  LDCU.64 UR6, c[0x0][0x658] ;  /* 0x0000cb00ff0677ac */ /* 0x000e220008000a00 */
[----:B------:R-:W-:Y:S01]  /*7660*/  BSSY.RECONVERGENT B6, `(.L_x_5430) ;  /* 0x00000bb000067945 */ /* 0x000fe20003800200 */
[----:B------:R-:W-:-:S04]  /*7670*/  UPRMT UR4, UR39, 0x7772, URZ ;  /* 0x0000777227047896 */ /* 0x000fc800080000ff */
[----:B------:R-:W-:Y:S01]  /*7680*/  UISETP.GT.AND UP0, UPT, UR4, 0x9, UPT ;  /* 0x000000090400788c */ /* 0x000fe2000bf04270 */
[----:B0-2-4-:R-:W-:-:S04]  /*7690*/  IADD3 R2, P0, PT, R22, UR6, RZ ;  /* 0x0000000616027c10 */ /* 0x015fc8000ff1e0ff */
        /* <DEDUP_REMOVED lines=14> */
.L_x_5434:
[----:B------:R-:W2:Y:S02]  /*7780*/  LDG.E.U8 R2, desc[UR36][R2.64] ;  /* 0x0000002402027981 */ /* 0x000ea4000c1e1100 */
[----:B--2---:R-:W-:-:S04]  /*7790*/  ISETP.NE.AND P0, PT, R2, RZ, PT ;  /* 0x000000ff0200720c */ /* 0x004fc80003f05270 */
[----:B------:R-:W-:Y:S01]  /*77a0*/  P2R R22, PR, RZ, 0x1 ;  /* 0x00000001ff167803 */ /* 0x000fe20000000000 */
[----:B------:R-:W-:Y:S08]  /*77b0*/  BRA `(.L_x_5436) ;  /* 0x0000000800947947 */ /* 0x000ff00003800000 */
.L_x_5433:
        /* <DEDUP_REMOVED lines=11> */
.L_x_5438:
[----:B------:R-:W2:Y:S02]  /*7870*/  LDG.E R2, desc[UR36][R2.64] ;  /* 0x0000002402027981 */ /* 0x000ea4000c1e1900 */
[----:B--2---:R-:W-:-:S04]  /*7880*/  ISETP.NE.AND P0, PT, R2, RZ, PT ;  /* 0x000000ff0200720c */ /* 0x004fc80003f05270 */
[----:B------:R-:W-:Y:S01]  /*7890*/  P2R R22, PR, RZ, 0x1 ;  /* 0x00000001ff167803 */ /* 0x000fe20000000000 */
[----:B------:R-:W-:Y:S08]  /*78a0*/  BRA `(.L_x_5436) ;  /* 0x0000000800587947 */ /* 0x000ff00003800000 */
.L_x_5437:
[----:B------:R-:W2:Y:S02]  /*78b0*/  LDG.E.U16 R2, desc[UR36][R2.64] ;  /* 0x0000002402027981 */ /* 0x000ea4000c1e1500 */
[----:B--2---:R-:W-:-:S04]  /*78c0*/  ISETP.NE.AND P0, PT, R2, RZ, PT ;  /* 0x000000ff0200720c */ /* 0x004fc80003f05270 */
[----:B------:R-:W-:Y:S01]  /*78d0*/  P2R R22, PR, RZ, 0x1 ;  /* 0x00000001ff167803 */ /* 0x000fe20000000000 */
[----:B------:R-:W-:Y:S08]  /*78e0*/  BRA `(.L_x_5436) ;  /* 0x0000000800487947 */ /* 0x000ff00003800000 */
.L_x_5432:
        /* <DEDUP_REMOVED lines=10> */
.L_x_5440:
[----:B------:R-:W2:Y:S02]  /*7990*/  LDG.E.U16 R0, desc[UR36][R2.64] ;  /* 0x0000002402007981 */ /* 0x000ea4000c1e1500 */
[----:B--2---:R-:W-:-:S05]  /*79a0*/  HADD2.F32 R0, -RZ, R0.H0_H0 ;  /* 0x20000000ff007230 */ /* 0x004fca0000004100 */
[----:B------:R-:W-:-:S04]  /*79b0*/  FSETP.NEU.FTZ.AND P0, PT, R0, RZ, PT ;  /* 0x000000ff0000720b */ /* 0x000fc80003f1d000 */
[----:B------:R-:W-:Y:S01]  /*79c0*/  P2R R22, PR, RZ, 0x1 ;  /* 0x00000001ff167803 */ /* 0x000fe20000000000 */
[----:B------:R-:W-:Y:S08]  /*79d0*/  BRA `(.L_x_5436) ;  /* 0x00000008000c7947 */ /* 0x000ff00003800000 */
.L_x_5439:
        /* <DEDUP_REMOVED lines=12> */
.L_x_5442:
        /* <DEDUP_REMOVED lines=10> */
.L_x_5441:
[----:B------:R-:W2:Y:S02]  /*7b40*/  LDG.E.64 R2, desc[UR36][R2.64] ;  /* 0x0000002402027981 */ /* 0x000ea4000c1e1b00 */
[----:B--2---:R-:W0:Y:S02]  /*7b50*/  DSETP.NEU.AND P0, PT, R2, RZ, PT ;  /* 0x000000ff0200722a */ /* 0x004e240003f0d000 */
[----:B0-----:R-:W-:Y:S01]  /*7b60*/  P2R R22, PR, RZ, 0x1 ;  /* 0x00000001ff167803 */ /* 0x001fe20000000000 */
[----:B------:R-:W-:Y:S06]  /*7b70*/  BRA `(.L_x_5436) ;  /* 0x0000000400a47947 */ /* 0x000fec0003800000 */
.L_x_5431:
        /* <DEDUP_REMOVED lines=12> */
.L_x_5445:
        /* <DEDUP_REMOVED lines=9> */
.L_x_5444:
        /* <DEDUP_REMOVED lines=10> */
.L_x_5447:
        /* <DEDUP_REMOVED lines=12> */
.L_x_5446:
[----:B------:R-:W2:Y:S02]  /*7e30*/  LDG.E.U16 R0, desc[UR36][R2.64] ;  /* 0x0000002402007981 */ /* 0x000ea4000c1e1500 */
[----:B--2---:R-:W-:-:S05]  /*7e40*/  IMAD.U32 R0, R0, 0x10000, RZ ;  /* 0x0001000000007824 */ /* 0x004fca00078e00ff */
[----:B------:R-:W-:-:S04]  /*7e50*/  FSETP.NEU.FTZ.AND P0, PT, R0, RZ, PT ;  /* 0x000000ff0000720b */ /* 0x000fc80003f1d000 */
[----:B------:R-:W-:Y:S01]  /*7e60*/  P2R R22, PR, RZ, 0x1 ;  /* 0x00000001ff167803 */ /* 0x000fe20000000000 */
[----:B------:R-:W-:Y:S08]  /*7e70*/  BRA `(.L_x_5436) ;  /* 0x0000000000e47947 */ /* 0x000ff00003800000 */
.L_x_5443:
        /* <DEDUP_REMOVED lines=12> */
.L_x_5450:
[----:B------:R-:W2:Y:S02]  /*7f40*/  LDG.E.U8 R2, desc[UR36][R2.64] ;  /* 0x0000002402027981 */ /* 0x000ea4000c1e1100 */
[----:B--2---:R-:W-:-:S04]  /*7f50*/  ISETP.NE.AND P0, PT, R2, RZ, PT ;  /* 0x000000ff0200720c */ /* 0x004fc80003f05270 */
[----:B------:R-:W-:Y:S01]  /*7f60*/  P2R R22, PR, RZ, 0x1 ;  /* 0x00000001ff167803 */ /* 0x000fe20000000000 */
[----:B------:R-:W-:Y:S08]  /*7f70*/  BRA `(.L_x_5436) ;  /* 0x0000000000a47947 */ /* 0x000ff00003800000 */
.L_x_5449:
[----:B------:R-:W2:Y:S02]  /*7f80*/  LDG.E.U8 R2, desc[UR36][R2.64] ;  /* 0x0000002402027981 */ /* 0x000ea4000c1e1100 */
[----:B--2---:R-:W-:-:S04]  /*7f90*/  ISETP.NE.AND P0, PT, R2, RZ, PT ;  /* 0x000000ff0200720c */ /* 0x004fc80003f05270 */
[----:B------:R-:W-:Y:S01]  /*7fa0*/  P2R R22, PR, RZ, 0x1 ;  /* 0x00000001ff167803 */ /* 0x000fe20000000000 */
[----:B------:R-:W-:Y:S08]  /*7fb0*/  BRA `(.L_x_5436) ;  /* 0x0000000000947947 */ /* 0x000ff00003800000 */
.L_x_5448:
        /* <DEDUP_REMOVED lines=10> */
.L_x_5435:
[----:B------:R-:W-:Y:S01]  /*8060*/  MOV R2, 0x0 ;  /* 0x0000000000027802 */ /* 0x000fe20000000f00 */
[----:B------:R-:W0:Y:S01]  /*8070*/  LDCU.64 UR4, c[0x4][0x4e8] ;  /* 0x01009d00ff0477ac */ /* 0x000e220008000a00 */
[----:B------:R-:W-:Y:S02]  /*8080*/  HFMA2 R13, -RZ, RZ, 0, 0 ;  /* 0x00000000ff0d7431 */ /* 0x000fe400000001ff */
[----:B------:R-:W-:Y:S01]  /*8090*/  IMAD.MOV.U32 R8, RZ, RZ, 0x4e ;  /* 0x0000004eff087424 */ /* 0x000fe200078e00ff */
[----:B------:R-:W2:Y:S01]  /*80a0*/  LDCU.64 UR6, c[0x4][0x4f0] ;  /* 0x01009e00ff0677ac */ /* 0x000ea20008000a00 */
[----:B------:R-:W4:Y:S01]  /*80b0*/  LDC.64 R2, c[0x4][R2] ;  /* 0x0100000002027b82 */ /* 0x000f220000000a00 */
[----:B------:R-:W-:Y:S01]  /*80c0*/  IMAD.MOV.U32 R12, RZ, RZ, 0x1 ;  /* 0x00000001ff0c7424 */ /* 0x000fe200078e00ff */
[----:B------:R-:W1:Y:S01]  /*80d0*/  LDCU.64 UR8, c[0x4][0x320] ;  /* 0x01006400ff0877ac */ /* 0x000e620008000a00 */
[----:B0-----:R-:W-:Y:S01]  /*80e0*/  MOV R4, UR4 ;  /* 0x0000000400047c02 */ /* 0x001fe20008000f00 */
[----:B------:R-:W-:-:S02]  /*80f0*/  IMAD.U32 R5, RZ, RZ, UR5 ;  /* 0x00000005ff057e24 */ /* 0x000fc4000f8e00ff */
[----:B--2---:R-:W-:Y:S02]  /*8100*/  IMAD.U32 R6, RZ, RZ, UR6 ;  /* 0x00000006ff067e24 */ /* 0x004fe4000f8e00ff */
[----:B------:R-:W-:Y:S01]  /*8110*/  IMAD.U32 R7, RZ, RZ, UR7 ;  /* 0x00000007ff077e24 */ /* 0x000fe2000f8e00ff */
[----:B-1----:R-:W-:Y:S01]  /*8120*/  MOV R10, UR8 ;  /* 0x00000008000a7c02 */ /* 0x002fe20008000f00 */
[----:B------:R-:W-:-:S07]  /*8130*/  IMAD.U32 R11, RZ, RZ, UR9 ;  /* 0x00000009ff0b7e24 */ /* 0x000fce000f8e00ff */
[----:B------:R-:W-:-:S07]  /*8140*/  LEPC R20, `(.L_x_5453) ;  /* 0x000000001014794e */ /* 0x000fce0000000000 */
[----:B---345:R-:W-:Y:S05]  /*8150*/  CALL.ABS.NOINC R2 ;  /* 0x0000000002007343 */ /* 0x038fea0003c00000 */
.L_x_5453:
[----:B------:R-:W-:-:S04]  /*8160*/  PLOP3.LUT P0, PT, PT, PT, PT, 0x8, 0x80 ;  /* 0x000000000080781c */ /* 0x000fc80003f0e170 */
[----:B------:R-:W-:Y:S01]  /*8170*/  P2R R22, PR, RZ, 0x1 ;  /* 0x00000001ff167803 */ /* 0x000fe20000000000 */
[----:B------:R-:W-:Y:S08]  /*8180*/  BRA `(.L_x_5436) ;  /* 0x0000000000207947 */ /* 0x000ff00003800000 */
.L_x_5452:
[----:B------:R-:W2:Y:S02]  /*8190*/  LDG.E.64 R2, desc[UR36][R2.64] ;  /* 0x0000002402027981 */ /* 0x000ea4000c1e1b00 */
[----:B--2---:R-:W-:-:S04]  /*81a0*/  ISETP.NE.U32.AND P0, PT, R2, RZ, PT ;  /* 0x000000ff0200720c */ /* 0x004fc80003f05070 */
[----:B------:R-:W-:-:S04]  /*81b0*/  ISETP.NE.AND.EX P0, PT, R3, RZ, PT, P0 ;  /* 0x000000ff0300720c */ /* 0x000fc80003f05300 */
[----:B------:R-:W-:Y:S01]  /*81c0*/  P2R R22, PR, RZ, 0x1 ;  /* 0x00000001ff167803 */ /* 0x000fe20000000000 */
[----:B------:R-:W-:Y:S08]  /*81d0*/  BRA `(.L_x_5436) ;  /* 0x00000000000c7947 */ /* 0x000ff00003800000 */
.L_x_5451:
[----:B------:R-:W2:Y:S02]  /*81e0*/  LDG.E R2, desc[UR36][R2.64] ;  /* 0x0000002402027981 */ /* 0x000ea4000c1e1900 */
[----:B--2---:R-:W-:-:S04]  /*81f0*/  ISETP.NE.AND P0, PT, R2, RZ, PT ;  /* 0x000000ff0200720c */ /* 0x004fc80003f05270 */
[----:B------:R-:W-:-:S09]  /*8200*/  P2R R22, PR, RZ, 0x1 ;  /* 0x00000001ff167803 */ /* 0x000fd20000000000 */
.L_x_5436:
[----:B------:R-:W-:Y:S05]  /*8210*/  BSYNC.RECONVERGENT B6 ;  /* 0x0000000000067941 */ /* 0x000fea0003800200 */
.L_x_5430:
        /* <DEDUP_REMOVED lines=17> */
.L_x_5457:
[----:B------:R0:W5:Y:S01]  /*8330*/  LDG.E.U8 R2, desc[UR36][R4.64] ;  /* 0x0000002404027981 */ /* 0x000162000c1e1100 */
[----:B------:R-:W-:Y:S01]  /*8340*/  IMAD.MOV.U32 R3, RZ, RZ, RZ ;  /* 0x000000ffff037224 */ /* 0x000fe200078e00ff */
[----:B------:R-:W-:Y:S06]  /*8350*/  BRA `(.L_x_5459) ;  /* 0x0000000c00407947 */ /* 0x000fec0003800000 */
.L_x_5456:
        /* <DEDUP_REMOVED lines=8> */
.L_x_5461:
[----:B------:R-:W2:Y:S02]  /*83e0*/  LDG.E R2, desc[UR36][R4.64] ;  /* 0x0000002404027981 */ /* 0x000ea4000c1e1900 */
[----:B--2---:R-:W-:Y:S01]  /*83f0*/  SHF.R.S32.HI R3, RZ, 0x1f, R2 ;  /* 0x0000001fff037819 */ /* 0x004fe20000011402 */
[----:B------:R-:W-:Y:S06]  /*8400*/  BRA `(.L_x_5459) ;  /* 0x0000000c00147947 */ /* 0x000fec0003800000 */
.L_x_5460:
[----:B------:R-:W2:Y:S02]  /*8410*/  LDG.E.S16 R2, desc[UR36][R4.64] ;  /* 0x0000002404027981 */ /* 0x000ea4000c1e1700 */
[----:B--2---:R-:W-:Y:S01]  /*8420*/  SHF.R.S32.HI R3, RZ, 0x1f, R2 ;  /* 0x0000001fff037819 */ /* 0x004fe20000011402 */
[----:B------:R-:W-:Y:S06]  /*8430*/  BRA `(.L_x_5459) ;  /* 0x0000000c00087947 */ /* 0x000fec0003800000 */
.L_x_5455:
        /* <DEDUP_REMOVED lines=9> */
.L_x_5463:
[----:B------:R-:W2:Y:S02]  /*84d0*/  LDG.E.U16 R4, desc[UR36][R4.64] ;  /* 0x0000002404047981 */ /* 0x000ea4000c1e1500 */
[----:B--2---:R-:W-:-:S06]  /*84e0*/  HADD2.F32 R2, -RZ, R4.H0_H0 ;  /* 0x20000004ff027230 */ /* 0x004fcc0000004100 */
[----:B------:R-:W0:Y:S02]  /*84f0*/  F2I.S64.TRUNC R2, R2 ;  /* 0x0000000200027311 */ /* 0x000e24000020d900 */
[----:B0-----:R-:W-:Y:S05]  /*8500*/  BRA `(.L_x_5459) ;  /* 0x0000000800d47947 */ /* 0x001fea0003800000 */
.L_x_5462:
        /* <DEDUP_REMOVED lines=9> */
.L_x_5465:
[----:B------:R-:W2:Y:S02]  /*85a0*/  LDG.E.U16 R4, desc[UR36][R4.64] ;  /* 0x0000002404047981 */ /* 0x000ea4000c1e1500 */
[----:B--2---:R-:W-:-:S06]  /*85b0*/  HADD2.F32 R2, -RZ, R4.H0_H0 ;  /* 0x20000004ff027230 */ /* 0x004fcc0000004100 */
[----:B------:R-:W0:Y:S02]  /*85c0*/  F2I.S64.TRUNC R2, R2 ;  /* 0x0000000200027311 */ /* 0x000e24000020d900 */
[----:B0-----:R-:W-:Y:S05]  /*85d0*/  BRA `(.L_x_5459) ;  /* 0x0000000800a07947 */ /* 0x001fea0003800000 */
.L_x_5464:
[----:B------:R-:W2:Y:S02]  /*85e0*/  LDG.E.64 R2, desc[UR36][R4.64] ;  /* 0x0000002404027981 */ /* 0x000ea4000c1e1b00 */
[----:B--2---:R-:W0:Y:S02]  /*85f0*/  F2I.S64.F64.TRUNC R2, R2 ;  /* 0x0000000200027311 */ /* 0x004e24000030d900 */
[----:B0-----:R-:W-:Y:S05]  /*8600*/  BRA `(.L_x_5459) ;  /* 0x0000000800947947 */ /* 0x001fea0003800000 */
.L_x_5454:
        /* <DEDUP_REMOVED lines=13> */
.L_x_5468:
[----:B------:R-:W2:Y:S02]  /*86e0*/  LDG.E.64 R2, desc[UR36][R4.64] ;  /* 0x0000002404027981 */ /* 0x000ea4000c1e1b00 */
[----:B--2---:R-:W0:Y:S02]  /*86f0*/  F2I.S64.F64.TRUNC R2, R2 ;  /* 0x0000000200027311 */ /* 0x004e24000030d900 */
[----:B0-----:R-:W-:Y:S05]  /*8700*/  BRA `(.L_x_5459) ;  /* 0x0000000800547947 */ /* 0x001fea0003800000 */
.L_x_5467:
        /* <DEDUP_REMOVED lines=26> */
.L_x_5470:
        /* <DEDUP_REMOVED lines=13> */
.L_x_5469:
[----:B------:R-:W2:Y:S02]  /*8980*/  LDG.E.U16 R2, desc[UR36][R4.64] ;  /* 0x0000002404027981 */ /* 0x000ea4000c1e1500 */
[----:B--2---:R-:W-:-:S06]  /*8990*/  IMAD.U32 R2, R2, 0x10000, RZ ;  /* 0x0001000002027824 */ /* 0x004fcc00078e00ff */
[----:B------:R-:W0:Y:S02]  /*89a0*/  F2I.S64.TRUNC R2, R2 ;  /* 0x0000000200027311 */ /* 0x000e24000020d900 */
[----:B0-----:R-:W-:Y:S05]  /*89b0*/  BRA `(.L_x_5459) ;  /* 0x0000000400a87947 */ /* 0x001fea0003800000 */
.L_x_5466:
        /* <DEDUP_REMOVED lines=11> */
.L_x_5473:
        /* <DEDUP_REMOVED lines=21> */
.L_x_5477:
[----:B------:R-:W-:Y:S05]  /*8bc0*/  BSYNC.RECONVERGENT B1 ;  /* 0x0000000000017941 */ /* 0x000fea0003800200 */
.L_x_5476:
[----:B------:R-:W-:Y:S01]  /*8bd0*/  IMAD.SHL.U32 R0, R0, 0x100000, RZ ;  /* 0x0010000000007824 */ /* 0x000fe200078e00ff */
[----:B------:R-:W-:-:S04]  /*8be0*/  LEA R2, R2, 0x3b800000, 0x17 ;  /* 0x3b80000002027811 */ /* 0x000fc800078eb8ff */
[----:B------:R-:W-:-:S07]  /*8bf0*/  LOP3.LUT R2, R2, R0, R7, 0xfe, !PT ;  /* 0x0000000002027212 */ /* 0x000fce00078efe07 */
.L_x_5475:
[----:B------:R-:W-:Y:S05]  /*8c00*/  BSYNC.RECONVERGENT B0 ;  /* 0x0000000000007941 */ /* 0x000fea0003800200 */
.L_x_5474:
[----:B------:R-:W0:Y:S02]  /*8c10*/  F2I.S64.TRUNC R2, R2 ;  /* 0x0000000200027311 */ /* 0x000e24000020d900 */
[----:B0-----:R-:W-:Y:S05]  /*8c20*/  BRA `(.L_x_5459) ;  /* 0x00000004000c7947 */ /* 0x001fea0003800000 */
.L_x_5472:
        /* <DEDUP_REMOVED lines=21> */
.L_x_5481:
[----:B------:R-:W-:Y:S05]  /*8d80*/  BSYNC.RECONVERGENT B1 ;  /* 0x0000000000017941 */ /* 0x000fea0003800200 */
.L_x_5480:
[----:B------:R-:W-:Y:S02]  /*8d90*/  SHF.L.U32 R0, R0, 0x15, RZ ;  /* 0x0000001500007819 */ /* 0x000fe400000006ff */
[----:B------:R-:W-:-:S04]  /*8da0*/  LEA R2, R2, 0x37800000, 0x17 ;  /* 0x3780000002027811 */ /* 0x000fc800078eb8ff */
[----:B------:R-:W-:-:S07]  /*8db0*/  LOP3.LUT R2, R2, R0, R7, 0xfe, !PT ;  /* 0x0000000002027212 */ /* 0x000fce00078efe07 */
.L_x_5479:
[----:B------:R-:W-:Y:S05]  /*8dc0*/  BSYNC.RECONVERGENT B0 ;  /* 0x0000000000007941 */ /* 0x000fea0003800200 */
.L_x_5478:
[----:B------:R-:W2:Y:S02]  /*8dd0*/  F2I.S64.TRUNC R2, R2 ;  /* 0x0000000200027311 */ /* 0x000ea4000020d900 */
[----:B--2---:R-:W-:Y:S05]  /*8de0*/  BRA `(.L_x_5459) ;  /* 0x00000000009c7947 */ /* 0x004fea0003800000 */
.L_x_5471:
        /* <DEDUP_REMOVED lines=14> */
.L_x_5485:
[----:B------:R-:W-:Y:S05]  /*8ed0*/  BSYNC.RECONVERGENT B0 ;  /* 0x0000000000007941 */ /* 0x000fea0003800200 */
.L_x_5484:
[----:B------:R-:W2:Y:S02]  /*8ee0*/  F2I.S64.TRUNC R2, R2 ;  /* 0x0000000200027311 */ /* 0x000ea4000020d900 */
[----:B--2---:R-:W-:Y:S05]  /*8ef0*/  BRA `(.L_x_5459) ;  /* 0x0000000000587947 */ /* 0x004fea0003800000 */
.L_x_5458:
        /* <DEDUP_REMOVED lines=16> */
.L_x_5486:
[----:B------:R-:W-:Y:S01]  /*9000*/  CS2R R2, SRZ ;  /* 0x0000000000027805 */ /* 0x000fe2000001ff00 */
[----:B------:R-:W-:Y:S06]  /*9010*/  BRA `(.L_x_5459) ;  /* 0x0000000000107947 */ /* 0x000fec0003800000 */
.L_x_5483:
[----:B------:R2:W5:Y:S01]  /*9020*/  LDG.E.64 R2, desc[UR36][R4.64] ;  /* 0x0000002404027981 */ /* 0x000562000c1e1b00 */
[----:B------:R-:W-:Y:S05]  /*9030*/  BRA `(.L_x_5459) ;  /* 0x0000000000087947 */ /* 0x000fea0003800000 */
.L_x_5482:
[----:B------:R4:W5:Y:S01]  /*9040*/  LDG.E R2, desc[UR36][R4.64] ;  /* 0x0000002404027981 */ /* 0x000962000c1e1900 */
[----:B------:R-:W-:-:S07]  /*9050*/  IMAD.MOV.U32 R3, RZ, RZ, RZ ;  /* 0x000000ffff037224 */ /* 0x000fce00078e00ff */
.L_x_5459:
[----:B------:R-:W-:Y:S01]  /*9060*/  ISETP.NE.AND P1, PT, R22, RZ, PT ;  /* 0x000000ff1600720c */ /* 0x000fe20003f25270 */
[----:B------:R-:W1:-:S12]  /*9070*/  LDCU.64 UR4, c[0x0][0x648] ;  /* 0x0000c900ff0477ac */ /* 0x000e580008000a00 */
[----:B0-2-4-:R-:W0:Y:S02]  /*9080*/  @P1 LDC.64 R4, c[0x0][0x668] ;  /* 0x00019a00ff041b82 */ /* 0x015e240000000a00 */
[----:B0----5:R-:W-:-:S04]  /*9090*/  @P1 LEA R4, P0, R2, R4, 0x2 ;  /* 0x0000000402041211 */ /* 0x021fc800078010ff */
[----:B------:R-:W-:-:S05]  /*90a0*/  @P1 LEA.HI.X R5, R2, R5, R3, 0x2, P0 ;  /* 0x0000000502051211 */ /* 0x000fca00000f1403 */
[----:B-1-3--:R0:W5:Y:S01]  /*90b0*/  @P1 LDG.E R18, desc[UR36][R4.64] ;  /* 0x0000002404121981 */ /* 0x00a162000c1e1900 */
        /* <DEDUP_REMOVED lines=16> */
.L_x_5490:
[----:B-----5:R-:W0:Y:S02]  /*91c0*/  F2I.S64.TRUNC R18, R18 ;  /* 0x0000001200127311 */ /* 0x020e24000020d900 */
[----:B0-----:R-:W-:-:S05]  /*91d0*/  IMAD.MOV.U32 R5, RZ, RZ, R18 ;  /* 0x000000ffff057224 */ /* 0x001fca00078e0012 */
[----:B------:R0:W-:Y:S01]  /*91e0*/  STG.E.U8 desc[UR36][R2.64], R5 ;  /* 0x0000000502007986 */ /* 0x0001e2000c101124 */
[----:B------:R-:W-:Y:S05]  /*91f0*/  BRA `(.L_x_5492) ;  /* 0x0000000c00287947 */ /* 0x000fea0003800000 */
.L_x_5489:
        /* <DEDUP_REMOVED lines=9> */
.L_x_5494:
[----:B-----5:R-:W0:Y:S02]  /*9290*/  F2I.FTZ.TRUNC.NTZ R5, R18 ;  /* 0x0000001200057305 */ /* 0x020e24000021f100 */
[----:B0-----:R0:W-:Y:S01]  /*92a0*/  STG.E desc[UR36][R2.64], R5 ;  /* 0x0000000502007986 */ /* 0x0011e2000c101924 */
[----:B------:R-:W-:Y:S05]  /*92b0*/  BRA `(.L_x_5492) ;  /* 0x0000000800f87947 */ /* 0x000fea0003800000 */
.L_x_5493:
[----:B-----5:R-:W0:Y:S02]  /*92c0*/  F2I.FTZ.TRUNC.NTZ R5, R18 ;  /* 0x0000001200057305 */ /* 0x020e24000021f100 */
[----:B0-----:R0:W-:Y:S01]  /*92d0*/  STG.E.U16 desc[UR36][R2.64], R5 ;  /* 0x0000000502007986 */ /* 0x0011e2000c101524 */
[----:B------:R-:W-:Y:S05]  /*92e0*/  BRA `(.L_x_5492) ;  /* 0x0000000800ec7947 */ /* 0x000fea0003800000 */
.L_x_5488:
        /* <DEDUP_REMOVED lines=8> */
.L_x_5496:
[----:B-----5:R-:W-:-:S05]  /*9370*/  F2FP.F16.F32.PACK_AB R18, RZ, R18 ;  /* 0x00000012ff12723e */ /* 0x020fca00000000ff */
[----:B------:R0:W-:Y:S01]  /*9380*/  STG.E.U16 desc[UR36][R2.64], R18 ;  /* 0x0000001202007986 */ /* 0x0001e2000c101524 */
[----:B------:R-:W-:Y:S05]  /*9390*/  BRA `(.L_x_5492) ;  /* 0x0000000800c07947 */ /* 0x000fea0003800000 */
.L_x_5495:
[----:B------:R-:W-:-:S09]  /*93a0*/  UISETP.NE.AND UP0, UPT, UR6, 0x7, UPT ;  /* 0x000000070600788c */ /* 0x000fd2000bf05270 */
[----:B------:R-:W-:Y:S05]  /*93b0*/  BRA.U !UP0, `(.L_x_5497) ;  /* 0x00000001082c7547 */ /* 0x000fea000b800000 */
[----:B------:R-:W-:-:S09]  /*93c0*/  UISETP.NE.AND UP0, UPT, UR6, 0x8, UPT ;  /* 0x000000080600788c */ /* 0x000fd2000bf05270 */
[----:B------:R-:W-:Y:S05]  /*93d0*/  BRA.U !UP0, `(.L_x_5498) ;  /* 0x0000000108147547 */ /* 0x000fea000b800000 */
[----:B------:R-:W-:-:S09]  /*93e0*/  UISETP.NE.AND UP0, UPT, UR6, 0x9, UPT ;  /* 0x000000090600788c */ /* 0x000fd2000bf05270 */
[----:B------:R-:W-:Y:S05]  /*93f0*/  BRA.U UP0, `(.L_x_5491) ;  /* 0x0000000500d07547 */ /* 0x000fea000b800000 */
[----:B------:R-:W-:-:S05]  /*9400*/  MOV R19, RZ ;  /* 0x000000ff00137202 */ /* 0x000fca0000000f00 */
[----:B-----5:R0:W-:Y:S01]  /*9410*/  STG.E.64 desc[UR36][R2.64], R18 ;  /* 0x0000001202007986 */ /* 0x0201e2000c101b24 */
[----:B------:R-:W-:Y:S05]  /*9420*/  BRA `(.L_x_5492) ;  /* 0x00000008009c7947 */ /* 0x000fea0003800000 */
.L_x_5498:
[----:B-----5:R-:W-:-:S04]  /*9430*/  F2FP.F16.F32.PACK_AB R5, RZ, R18 ;  /* 0x00000012ff05723e */ /* 0x020fc800000000ff */
[----:B------:R-:W-:-:S05]  /*9440*/  PRMT R5, R5, 0x5410, RZ ;  /* 0x0000541005057816 */ /* 0x000fca00000000ff */
[----:B------:R0:W-:Y:S01]  /*9450*/  STG.E desc[UR36][R2.64], R5 ;  /* 0x0000000502007986 */ /* 0x0001e2000c101924 */
[----:B------:R-:W-:Y:S05]  /*9460*/  BRA `(.L_x_5492) ;  /* 0x00000008008c7947 */ /* 0x000fea0003800000 */
.L_x_5497:
[----:B-----5:R-:W-:-:S06]  /*9470*/  FMUL.FTZ R4, R18, 1 ;  /* 0x3f80000012047820 */ /* 0x020fcc0000410000 */
[----:B------:R-:W0:Y:S02]  /*9480*/  F2F.F64.F32 R4, R4 ;  /* 0x0000000400047310 */ /* 0x000e240000201800 */
[----:B0-----:R0:W-:Y:S01]  /*9490*/  STG.E.64 desc[UR36][R2.64], R4 ;  /* 0x0000000402007986 */ /* 0x0011e2000c101b24 */
[----:B------:R-:W-:Y:S05]  /*94a0*/  BRA `(.L_x_5492) ;  /* 0x00000008007c7947 */ /* 0x000fea0003800000 */
.L_x_5487:
        /* <DEDUP_REMOVED lines=13> */
.L_x_5502:
        /* <DEDUP_REMOVED lines=16> */
.L_x_5505:
[----:B------:R-:W-:-:S04]  /*9680*/  SHF.R.U32.HI R18, RZ, 0x18, R18 ;  /* 0x00000018ff127819 */ /* 0x000fc80000011612 */
[----:B------:R-:W-:-:S04]  /*9690*/  LOP3.LUT R5, R5, 0x80, R18, 0xf8, !PT ;  /* 0x0000008005057812 */ /* 0x000fc800078ef812 */
[----:B------:R-:W-:-:S07]  /*96a0*/  PRMT R0, R5, 0x7610, R0 ;  /* 0x0000761005007816 */ /* 0x000fce0000000000 */
.L_x_5504:
[----:B------:R-:W-:Y:S05]  /*96b0*/  BSYNC.RECONVERGENT B0 ;  /* 0x0000000000007941 */ /* 0x000fea0003800200 */
.L_x_5503:
[----:B------:R0:W-:Y:S01]  /*96c0*/  STG.E.U8 desc[UR36][R2.64], R0 ;  /* 0x0000000002007986 */ /* 0x0001e2000c101124 */
[----:B------:R-:W-:Y:S05]  /*96d0*/  BRA `(.L_x_5492) ;  /* 0x0000000400f07947 */ /* 0x000fea0003800000 */
.L_x_5501:
        /* <DEDUP_REMOVED lines=16> */
.L_x_5508:
[----:B------:R-:W-:-:S04]  /*97e0*/  SHF.R.U32.HI R18, RZ, 0x18, R18 ;  /* 0x00000018ff127819 */ /* 0x000fc80000011612 */
[----:B------:R-:W-:-:S04]  /*97f0*/  LOP3.LUT R5, R5, 0x80, R18, 0xf8, !PT ;  /* 0x0000008005057812 */ /* 0x000fc800078ef812 */
[----:B------:R-:W-:-:S07]  /*9800*/  PRMT R0, R5, 0x7610, R0 ;  /* 0x0000761005007816 */ /* 0x000fce0000000000 */
.L_x_5507:
[----:B------:R-:W-:Y:S05]  /*9810*/  BSYNC.RECONVERGENT B0 ;  /* 0x0000000000007941 */ /* 0x000fea0003800200 */
.L_x_5506:
[----:B------:R0:W-:Y:S01]  /*9820*/  STG.E.U8 desc[UR36][R2.64], R0 ;  /* 0x0000000002007986 */ /* 0x0001e2000c101124 */
[----:B------:R-:W-:Y:S05]  /*9830*/  BRA `(.L_x_5492) ;  /* 0x0000000400987947 */ /* 0x000fea0003800000 */
.L_x_5500:
        /* <DEDUP_REMOVED lines=21> */
.L_x_5510:
[----:B-----5:R-:W0:Y:S02]  /*9990*/  F2I.U64.TRUNC R18, R18 ;  /* 0x0000001200127311 */ /* 0x020e24000020d800 */
[----:B0-----:R0:W-:Y:S01]  /*99a0*/  STG.E.64 desc[UR36][R2.64], R18 ;  /* 0x0000001202007986 */ /* 0x0011e2000c101b24 */
[----:B------:R-:W-:Y:S05]  /*99b0*/  BRA `(.L_x_5492) ;  /* 0x0000000400387947 */ /* 0x000fea0003800000 */
.L_x_5509:
[----:B-----5:R-:W0:Y:S02]  /*99c0*/  F2I.FTZ.U32.TRUNC.NTZ R5, R18 ;  /* 0x0000001200057305 */ /* 0x020e24000021f000 */
[----:B0-----:R0:W-:Y:S01]  /*99d0*/  STG.E desc[UR36][R2.64], R5 ;  /* 0x0000000502007986 */ /* 0x0011e2000c101924 */
[----:B------:R-:W-:Y:S05]  /*99e0*/  BRA `(.L_x_5492) ;  /* 0x00000004002c7947 */ /* 0x000fea0003800000 */
.L_x_5499:
        /* <DEDUP_REMOVED lines=10> */
.L_x_5512:
[----:B-----5:R-:W-:Y:S01]  /*9a90*/  FMUL.FTZ R4, R18, 1 ;  /* 0x3f80000012047820 */ /* 0x020fe20000410000 */
[----:B------:R-:W-:-:S05]  /*9aa0*/  CS2R R6, SRZ ;  /* 0x0000000000067805 */ /* 0x000fca000001ff00 */
[----:B------:R-:W0:Y:S02]  /*9ab0*/  F2F.F64.F32 R4, R4 ;  /* 0x0000000400047310 */ /* 0x000e240000201800 */
[----:B0-----:R4:W-:Y:S01]  /*9ac0*/  STG.E.128 desc[UR36][R2.64], R4 ;  /* 0x0000000402007986 */ /* 0x0019e2000c101d24 */
[----:B------:R-:W-:Y:S05]  /*9ad0*/  BRA `(.L_x_5492) ;  /* 0x0000000000f07947 */ /* 0x000fea0003800000 */
.L_x_5511:
[----:B------:R-:W-:-:S09]  /*9ae0*/  UISETP.NE.AND UP0, UPT, UR6, 0xf, UPT ;  /* 0x0000000f0600788c */ /* 0x000fd2000bf05270 */
[----:B------:R-:W-:Y:S05]  /*9af0*/  BRA.U !UP0, `(.L_x_5513) ;  /* 0x0000000108e07547 */ /* 0x000fea000b800000 */
[----:B------:R-:W-:-:S09]  /*9b00*/  UISETP.NE.AND UP0, UPT, UR6, 0x17, UPT ;  /* 0x000000170600788c */ /* 0x000fd2000bf05270 */
[----:B------:R-:W-:Y:S05]  /*9b10*/  BRA.U !UP0, `(.L_x_5514) ;  /* 0x00000001088c7547 */ /* 0x000fea000b800000 */
[----:B------:R-:W-:-:S09]  /*9b20*/  UISETP.NE.AND UP0, UPT, UR6, 0x18, UPT ;  /* 0x000000180600788c */ /* 0x000fd2000bf05270 */
[----:B------:R-:W-:Y:S05]  /*9b30*/  BRA.U !UP0, `(.L_x_5515) ;  /* 0x0000000108447547 */ /* 0x000fea000b800000 */
.L_x_5491:
        /* <DEDUP_REMOVED lines=16> */
.L_x_5516:
[----:B------:R-:W-:Y:S05]  /*9c40*/  BRA `(.L_x_5492) ;  /* 0x0000000000947947 */ /* 0x000fea0003800000 */
.L_x_5515:
        /* <DEDUP_REMOVED lines=12> */
.L_x_5518:
[----:B------:R-:W-:Y:S05]  /*9d10*/  BSYNC.RECONVERGENT B0 ;  /* 0x0000000000007941 */ /* 0x000fea0003800200 */
.L_x_5517:
[----:B------:R-:W-:-:S05]  /*9d20*/  LOP3.LUT R5, R0, 0x80, R7, 0xf8, !PT ;  /* 0x0000008000057812 */ /* 0x000fca00078ef807 */
[----:B------:R2:W-:Y:S01]  /*9d30*/  STG.E.U8 desc[UR36][R2.64], R5 ;  /* 0x0000000502007986 */ /* 0x0005e2000c101124 */
[----:B------:R-:W-:Y:S05]  /*9d40*/  BRA `(.L_x_5492) ;  /* 0x0000000000547947 */ /* 0x000fea0003800000 */
.L_x_5514:
        /* <DEDUP_REMOVED lines=11> */
.L_x_5520:
[----:B------:R-:W-:Y:S01]  /*9e00*/  IMAD.MOV.U32 R0, RZ, RZ, 0x7f ;  /* 0x0000007fff007424 */ /* 0x000fe200078e00ff */
[----:B------:R-:W-:-:S04]  /*9e10*/  ISETP.GT.U32.AND P0, PT, R4, 0x7f800000, PT ;  /* 0x7f8000000400780c */ /* 0x000fc80003f04070 */
[----:B------:R-:W-:-:S09]  /*9e20*/  SEL R0, R0, 0x7c, P0 ;  /* 0x0000007c00007807 */ /* 0x000fd20000000000 */
.L_x_5521:
[----:B------:R-:W-:Y:S05]  /*9e30*/  BSYNC.RECONVERGENT B0 ;  /* 0x0000000000007941 */ /* 0x000fea0003800200 */
.L_x_5519:
[----:B------:R-:W-:-:S04]  /*9e40*/  SHF.R.U32.HI R5, RZ, 0x18, R18 ;  /* 0x00000018ff057819 */ /* 0x000fc80000011612 */
[----:B------:R-:W-:-:S05]  /*9e50*/  LOP3.LUT R5, R0, 0x80, R5, 0xf8, !PT ;  /* 0x0000008000057812 */ /* 0x000fca00078ef805 */
[----:B------:R1:W-:Y:S01]  /*9e60*/  STG.E.U8 desc[UR36][R2.64], R5 ;  /* 0x0000000502007986 */ /* 0x0003e2000c101124 */
[----:B------:R-:W-:Y:S05]  /*9e70*/  BRA `(.L_x_5492) ;  /* 0x0000000000087947 */ /* 0x000fea0003800000 */
.L_x_5513:
[----:B-----5:R-:W-:-:S05]  /*9e80*/  F2FP.BF16.F32.PACK_AB R18, RZ, R18 ;  /* 0x00000012ff12723e */ /* 0x020fca00000010ff */
[----:B------:R0:W-:Y:S02]  /*9e90*/  STG.E.U16 desc[UR36][R2.64], R18 ;  /* 0x0000001202007986 */ /* 0x0001e4000c101524 */
.L_x_5492:
[----:B------:R-:W-:-:S07]  /*9ea0*/  VIADD R17, R17, 0x80 ;  /* 0x0000008011117836 */ /* 0x000fce0000000000 */
.L_x_5400:
[----:B------:R-:W-:Y:S05]  /*9eb0*/  BSYNC.RECONVERGENT B7 ;  /* 0x0000000000077941 */ /* 0x000fea0003800200 */
.L_x_5399:
[----:B------:R-:W5:Y:S01]  /*9ec0*/  LDCU UR4, c[0x0][0x380] ;  /* 0x00007000ff0477ac */ /* 0x000f620008000800 */
[----:B------:R-:W-:Y:S01]  /*9ed0*/  BSSY.RECONVERGENT B7, `(.L_x_5522) ;  /* 0x00004ec000077945 */ /* 0x000fe20003800200 */
[----:B-----5:R-:W-:-:S13]  /*9ee0*/  ISETP.GE.AND P0, PT, R17, UR4, PT ;  /* 0x0000000411007c0c */ /* 0x020fda000bf06270 */
[----:B------:R-:W-:Y:S05]  /*9ef0*/  @P0 BRA `(.L_x_5523) ;  /* 0x0000004c00a40947 */ /* 0x000fea0003800000 */
[----:B------:R-:W5:Y:S01]  /*9f00*/  LDCU UR4, c[0x0][0x388] ;  /* 0x00007100ff0477ac */ /* 0x000f620008000800 */
[----:B0-----:R-:W-:Y:S01]  /*9f10*/  IMAD.MOV.U32 R19, RZ, RZ, RZ ;  /* 0x000000ffff137224 */ /* 0x001fe200078e00ff */
[----:B------:R-:W-:Y:S01]  /*9f20*/  MOV R22, RZ ;  /* 0x000000ff00167202 */ /* 0x000fe20000000f00 */
[----:B------:R-:W-:Y:S02]  /*9f30*/  IMAD.MOV.U32 R0, RZ, RZ, RZ ;  /* 0x000000ffff007224 */ /* 0x000fe400078e00ff */
        /* <DEDUP_REMOVED lines=10> */
[----:B------:R-:W-:-:S04]  /*9fe0*/  SHF.R.U32.HI R3, RZ, UR5, R2 ;  /* 0x00000005ff037c19 */ /* 0x000fc80008011602 */
[----:B------:R-:W-:-:S05]  /*9ff0*/  IADD3 R0, PT, PT, -R3, RZ, RZ ;  /* 0x000000ff03007210 */ /* 0x000fca0007ffe1ff */
        /* <DEDUP_REMOVED lines=364> */
.L_x_5524:
        /* <DEDUP_REMOVED lines=18> */
.L_x_5529:
[----:B------:R-:W2:Y:S02]  /*b7e0*/  LDG.E.U8 R2, desc[UR36][R2.64] ;  /* 0x0000002402027981 */ /* 0x000ea4000c1e1100 */
[----:B--2---:R-:W-:Y:S01]  /*b7f0*/  I2FP.F32.U32 R18, R2 ;  /* 0x0000000200127245 */ /* 0x004fe20000201000 */
[----:B------:R-:W-:Y:S06]  /*b800*/  BRA `(.L_x_5531) ;  /* 0x0000000c00447947 */ /* 0x000fec0003800000 */
.L_x_5528:
        /* <DEDUP_REMOVED lines=9> */
.L_x_5533:
[----:B------:R-:W2:Y:S02]  /*b8a0*/  LDG.E R2, desc[UR36][R2.64] ;  /* 0x0000002402027981 */ /* 0x000ea4000c1e1900 */
[----:B--2---:R-:W-:Y:S01]  /*b8b0*/  I2FP.F32.S32 R18, R2 ;  /* 0x0000000200127245 */ /* 0x004fe20000201400 */
[----:B------:R-:W-:Y:S06]  /*b8c0*/  BRA `(.L_x_5531) ;  /* 0x0000000c00147947 */ /* 0x000fec0003800000 */
.L_x_5532:
[----:B------:R-:W2:Y:S02]  /*b8d0*/  LDG.E.U16 R2, desc[UR36][R2.64] ;  /* 0x0000002402027981 */ /* 0x000ea4000c1e1500 */
[----:B--2---:R2:W3:Y:S01]  /*b8e0*/  I2F.S16 R18, R2 ;  /* 0x0000000200127306 */ /* 0x0044e20000101400 */
[----:B------:R-:W-:Y:S05]  /*b8f0*/  BRA `(.L_x_5531) ;  /* 0x0000000c00087947 */ /* 0x000fea0003800000 */
.L_x_5527:
        /* <DEDUP_REMOVED lines=8> */
.L_x_5535:
[----:B------:R-:W2:Y:S02]  /*b980*/  LDG.E.U16 R2, desc[UR36][R2.64] ;  /* 0x0000002402027981 */ /* 0x000ea4000c1e1500 */
[----:B--2---:R-:W-:Y:S01]  /*b990*/  HADD2.F32 R18, -RZ, R2.H0_H0 ;  /* 0x20000002ff127230 */ /* 0x004fe20000004100 */
[----:B------:R-:W-:Y:S06]  /*b9a0*/  BRA `(.L_x_5531) ;  /* 0x0000000800dc7947 */ /* 0x000fec0003800000 */
.L_x_5534:
        /* <DEDUP_REMOVED lines=8> */
.L_x_5537:
[----:B------:R-:W2:Y:S02]  /*ba30*/  LDG.E.U16 R2, desc[UR36][R2.64] ;  /* 0x0000002402027981 */ /* 0x000ea4000c1e1500 */
[----:B--2---:R-:W-:Y:S01]  /*ba40*/  HADD2.F32 R18, -RZ, R2.H0_H0 ;  /* 0x20000002ff127230 */ /* 0x004fe20000004100 */
[----:B------:R-:W-:Y:S06]  /*ba50*/  BRA `(.L_x_5531) ;  /* 0x0000000800b07947 */ /* 0x000fec0003800000 */
.L_x_5536:
        /* <DEDUP_REMOVED lines=11> */
.L_x_5526:
        /* <DEDUP_REMOVED lines=12> */
.L_x_5540:
        /* <DEDUP_REMOVED lines=11> */
.L_x_5539:
        /* <DEDUP_REMOVED lines=14> */
[----:B------:R-:W-:Y:S02]  /*bd60*/  VIADD R5, R4, 0xfffffffc ;  /* 0xfffffffc04057836 */ /* 0x000fe40000000000 */
[----:B------:R-:W-:-:S03]  /*bd70*/  VIADD R4, R0, 0x1000000 ;  /* 0x0100000000047836 */ /* 0x000fc60000000000 */
[----:B------:R-:W-:Y:S01]  /*bd80*/  SHF.L.U32 R6, R0, R5, RZ ;  /* 0x0000000500067219 */ /* 0x000fe200000006ff */
[----:B------:R-:W-:Y:S01]  /*bd90*/  IMAD.SHL.U32 R5, R5, 0x800000, RZ ;  /* 0x0080000005057824 */ /* 0x000fe200078e00ff */
[----:B------:R-:W-:-:S04]  /*bda0*/  SHF.R.S32.HI R4, RZ, 0x8, R4 ;  /* 0x00000008ff047819 */ /* 0x000fc80000011404 */
[----:B------:R-:W-:-:S04]  /*bdb0*/  LEA.HI R5, R6, -R5, RZ, 0x1c ;  /* 0x8000000506057211 */ /* 0x000fc800078fe0ff */
[----:B------:R-:W-:-:S04]  /*bdc0*/  IADD3 R5, PT, PT, R5, 0x3c000000, RZ ;  /* 0x3c00000005057810 */ /* 0x000fc80007ffe0ff */
[----:B------:R-:W-:-:S04]  /*bdd0*/  LOP3.LUT R4, R5, 0x7f800000, R4, 0xf8, !PT ;  /* 0x7f80000005047812 */ /* 0x000fc800078ef804 */
[----:B------:R-:W-:-:S04]  /*bde0*/  SEL R3, R4, RZ, P0 ;  /* 0x000000ff04037207 */ /* 0x000fc80000000000 */
[----:B------:R-:W-:Y:S01]  /*bdf0*/  LOP3.LUT R18, R3, 0x80000000, R18, 0xf8, !PT ;  /* 0x8000000003127812 */ /* 0x000fe200078ef812 */
[----:B------:R-:W-:Y:S06]  /*be00*/  BRA `(.L_x_5531) ;  /* 0x0000000400c47947 */ /* 0x000fec0003800000 */
.L_x_5542:
        /* <DEDUP_REMOVED lines=12> */
.L_x_5541:
[----:B------:R-:W2:Y:S02]  /*bed0*/  LDG.E.U16 R2, desc[UR36][R2.64] ;  /* 0x0000002402027981 */ /* 0x000ea4000c1e1500 */
[----:B--2---:R-:W-:Y:S01]  /*bee0*/  IMAD.U32 R18, R2, 0x10000, RZ ;  /* 0x0001000002127824 */ /* 0x004fe200078e00ff */
[----:B------:R-:W-:Y:S06]  /*bef0*/  BRA `(.L_x_5531) ;  /* 0x0000000400887947 */ /* 0x000fec0003800000 */
.L_x_5538:
        /* <DEDUP_REMOVED lines=11> */
.L_x_5545:
[----:B------:R-:W2:Y:S01]  /*bfb0*/  LDG.E.U8 R3, desc[UR36][R2.64] ;  /* 0x0000002402037981 */ /* 0x000ea2000c1e1100 */
        /* <DEDUP_REMOVED lines=19> */
.L_x_5547:
[----:B------:R-:W-:Y:S05]  /*c0f0*/  BSYNC.RECONVERGENT B0 ;  /* 0x0000000000007941 */ /* 0x000fea0003800200 */
.L_x_5546:
[----:B------:R-:W-:Y:S02]  /*c100*/  SHF.L.U32 R0, R0, 0x14, RZ ;  /* 0x0000001400007819 */ /* 0x000fe400000006ff */
[----:B------:R-:W-:-:S04]  /*c110*/  LEA R2, R2, 0x3b800000, 0x17 ;  /* 0x3b80000002027811 */ /* 0x000fc800078eb8ff */
[----:B------:R-:W-:Y:S01]  /*c120*/  LOP3.LUT R18, R2, R0, R7, 0xfe, !PT ;  /* 0x0000000002127212 */ /* 0x000fe200078efe07 */
[----:B------:R-:W-:Y:S06]  /*c130*/  BRA `(.L_x_5531) ;  /* 0x0000000000f87947 */ /* 0x000fec0003800000 */
.L_x_5544:
        /* <DEDUP_REMOVED lines=20> */
.L_x_5549:
[----:B------:R-:W-:Y:S05]  /*c280*/  BSYNC.RECONVERGENT B0 ;  /* 0x0000000000007941 */ /* 0x000fea0003800200 */
.L_x_5548:
[----:B------:R-:W-:Y:S01]  /*c290*/  IMAD.SHL.U32 R0, R0, 0x200000, RZ ;  /* 0x0020000000007824 */ /* 0x000fe200078e00ff */
[----:B------:R-:W-:-:S04]  /*c2a0*/  LEA R2, R2, 0x37800000, 0x17 ;  /* 0x3780000002027811 */ /* 0x000fc800078eb8ff */
[----:B------:R-:W-:Y:S01]  /*c2b0*/  LOP3.LUT R18, R2, R0, R7, 0xfe, !PT ;  /* 0x0000000002127212 */ /* 0x000fe200078efe07 */
[----:B------:R-:W-:Y:S06]  /*c2c0*/  BRA `(.L_x_5531) ;  /* 0x0000000000947947 */ /* 0x000fec0003800000 */
.L_x_5543:
        /* <DEDUP_REMOVED lines=14> */
.L_x_5530:
        /* <DEDUP_REMOVED lines=16> */
.L_x_5552:
[----:B------:R-:W-:Y:S01]  /*c4b0*/  IMAD.MOV.U32 R18, RZ, RZ, RZ ;  /* 0x000000ffff127224 */ /* 0x000fe200078e00ff */
[----:B------:R-:W-:Y:S06]  /*c4c0*/  BRA `(.L_x_5531) ;  /* 0x0000000000147947 */ /* 0x000fec0003800000 */
.L_x_5551:
[----:B------:R-:W2:Y:S02]  /*c4d0*/  LDG.E.64 R2, desc[UR36][R2.64] ;  /* 0x0000002402027981 */ /* 0x000ea4000c1e1b00 */
[----:B--2---:R0:W1:Y:S02]  /*c4e0*/  I2F.U64 R18, R2 ;  /* 0x0000000200127312 */ /* 0x0040640000301000 */
[----:B01----:R-:W-:Y:S05]  /*c4f0*/  BRA `(.L_x_5531) ;  /* 0x0000000000087947 */ /* 0x003fea0003800000 */
.L_x_5550:
[----:B------:R-:W2:Y:S02]  /*c500*/  LDG.E R2, desc[UR36][R2.64] ;  /* 0x0000002402027981 */ /* 0x000ea4000c1e1900 */
[----:B--2---:R-:W-:-:S07]  /*c510*/  I2FP.F32.U32 R18, R2 ;  /* 0x0000000200127245 */ /* 0x004fce0000201000 */
.L_x_5531:
[----:B------:R-:W-:Y:S05]  /*c520*/  BSYNC.RECONVERGENT B6 ;  /* 0x0000000000067941 */ /* 0x000fea0003800200 */
.L_x_5525:
        /* <DEDUP_REMOVED lines=19> */
.L_x_5557:
[----:B------:R-:W2:Y:S02]  /*c660*/  LDG.E.U8 R2, desc[UR36][R2.64] ;  /* 0x0000002402027981 */ /* 0x000ea4000c1e1100 */
[----:B--2---:R-:W-:-:S04]  /*c670*/  ISETP.NE.AND P0, PT, R2, RZ, PT ;  /* 0x000000ff0200720c */ /* 0x004fc80003f05270 */
[----:B------:R-:W-:Y:S01]  /*c680*/  P2R R22, PR, RZ, 0x1 ;  /* 0x00000001ff167803 */ /* 0x000fe20000000000 */
[----:B------:R-:W-:Y:S08]  /*c690*/  BRA `(.L_x_5559) ;  /* 0x0000000800947947 */ /* 0x000ff00003800000 */
.L_x_5556:
        /* <DEDUP_REMOVED lines=11> */
.L_x_5561:
[----:B------:R-:W2:Y:S02]  /*c750*/  LDG.E R2, desc[UR36][R2.64] ;  /* 0x0000002402027981 */ /* 0x000ea4000c1e1900 */
[----:B--2---:R-:W-:-:S04]  /*c760*/  ISETP.NE.AND P0, PT, R2, RZ, PT ;  /* 0x000000ff0200720c */ /* 0x004fc80003f05270 */
[----:B------:R-:W-:Y:S01]  /*c770*/  P2R R22, PR, RZ, 0x1 ;  /* 0x00000001ff167803 */ /* 0x000fe20000000000 */
[----:B------:R-:W-:Y:S08]  /*c780*/  BRA `(.L_x_5559) ;  /* 0x0000000800587947 */ /* 0x000ff00003800000 */
.L_x_5560:
[----:B------:R-:W2:Y:S02]  /*c790*/  LDG.E.U16 R2, desc[UR36][R2.64] ;  /* 0x0000002402027981 */ /* 0x000ea4000c1e1500 */
[----:B--2---:R-:W-:-:S04]  /*c7a0*/  ISETP.NE.AND P0, PT, R2, RZ, PT ;  /* 0x000000ff0200720c */ /* 0x004fc80003f05270 */
[----:B------:R-:W-:Y:S01]  /*c7b0*/  P2R R22, PR, RZ, 0x1 ;  /* 0x00000001ff167803 */ /* 0x000fe20000000000 */
[----:B------:R-:W-:Y:S08]  /*c7c0*/  BRA `(.L_x_5559) ;  /* 0x0000000800487947 */ /* 0x000ff00003800000 */
.L_x_5555:
        /* <DEDUP_REMOVED lines=10> */
.L_x_5563:
[----:B------:R-:W2:Y:S02]  /*c870*/  LDG.E.U16 R0, desc[UR36][R2.64] ;  /* 0x0000002402007981 */ /* 0x000ea4000c1e1500 */
[----:B--2---:R-:W-:-:S05]  /*c880*/  HADD2.F32 R0, -RZ, R0.H0_H0 ;  /* 0x20000000ff007230 */ /* 0x004fca0000004100 */
[----:B------:R-:W-:-:S04]  /*c890*/  FSETP.NEU.FTZ.AND P0, PT, R0, RZ, PT ;  /* 0x000000ff0000720b */ /* 0x000fc80003f1d000 */
[----:B------:R-:W-:Y:S01]  /*c8a0*/  P2R R22, PR, RZ, 0x1 ;  /* 0x00000001ff167803 */ /* 0x000fe20000000000 */
[----:B------:R-:W-:Y:S08]  /*c8b0*/  BRA `(.L_x_5559) ;  /* 0x00000008000c7947 */ /* 0x000ff00003800000 */
.L_x_5562:
        /* <DEDUP_REMOVED lines=12> */
.L_x_5565:
        /* <DEDUP_REMOVED lines=10> */
.L_x_5564:
[----:B------:R-:W2:Y:S02]  /*ca20*/  LDG.E.64 R2, desc[UR36][R2.64] ;  /* 0x0000002402027981 */ /* 0x000ea4000c1e1b00 */
[----:B--2---:R-:W0:Y:S02]  /*ca30*/  DSETP.NEU.AND P0, PT, R2, RZ, PT ;  /* 0x000000ff0200722a */ /* 0x004e240003f0d000 */
[----:B0-----:R-:W-:Y:S01]  /*ca40*/  P2R R22, PR, RZ, 0x1 ;  /* 0x00000001ff167803 */ /* 0x001fe20000000000 */
[----:B------:R-:W-:Y:S06]  /*ca50*/  BRA `(.L_x_5559) ;  /* 0x0000000400a47947 */ /* 0x000fec0003800000 */
.L_x_5554:
        /* <DEDUP_REMOVED lines=12> */
.L_x_5568:
        /* <DEDUP_REMOVED lines=9> */
.L_x_5567:
        /* <DEDUP_REMOVED lines=10> */
.L_x_5570:
        /* <DEDUP_REMOVED lines=12> */
.L_x_5569:
[----:B------:R-:W2:Y:S02]  /*cd10*/  LDG.E.U16 R0, desc[UR36][R2.64] ;  /* 0x0000002402007981 */ /* 0x000ea4000c1e1500 */
[----:B--2---:R-:W-:-:S05]  /*cd20*/  IMAD.U32 R0, R0, 0x10000, RZ ;  /* 0x0001000000007824 */ /* 0x004fca00078e00ff */
[----:B------:R-:W-:-:S04]  /*cd30*/  FSETP.NEU.FTZ.AND P0, PT, R0, RZ, PT ;  /* 0x000000ff0000720b */ /* 0x000fc80003f1d000 */
[----:B------:R-:W-:Y:S01]  /*cd40*/  P2R R22, PR, RZ, 0x1 ;  /* 0x00000001ff167803 */ /* 0x000fe20000000000 */
[----:B------:R-:W-:Y:S08]  /*cd50*/  BRA `(.L_x_5559) ;  /* 0x0000000000e47947 */ /* 0x000ff00003800000 */
.L_x_5566:
        /* <DEDUP_REMOVED lines=12> */
.L_x_5573:
[----:B------:R-:W2:Y:S02]  /*ce20*/  LDG.E.U8 R2, desc[UR36][R2.64] ;  /* 0x0000002402027981 */ /* 0x000ea4000c1e1100 */
[----:B--2---:R-:W-:-:S04]  /*ce30*/  ISETP.NE.AND P0, PT, R2, RZ, PT ;  /* 0x000000ff0200720c */ /* 0x004fc80003f05270 */
[----:B------:R-:W-:Y:S01]  /*ce40*/  P2R R22, PR, RZ, 0x1 ;  /* 0x00000001ff167803 */ /* 0x000fe20000000000 */
[----:B------:R-:W-:Y:S08]  /*ce50*/  BRA `(.L_x_5559) ;  /* 0x0000000000a47947 */ /* 0x000ff00003800000 */
.L_x_5572:
[----:B------:R-:W2:Y:S02]  /*ce60*/  LDG.E.U8 R2, desc[UR36][R2.64] ;  /* 0x0000002402027981 */ /* 0x000ea4000c1e1100 */
[----:B--2---:R-:W-:-:S04]  /*ce70*/  ISETP.NE.AND P0, PT, R2, RZ, PT ;  /* 0x000000ff0200720c */ /* 0x004fc80003f05270 */
[----:B------:R-:W-:Y:S01]  /*ce80*/  P2R R22, PR, RZ, 0x1 ;  /* 0x00000001ff167803 */ /* 0x000fe20000000000 */
[----:B------:R-:W-:Y:S08]  /*ce90*/  BRA `(.L_x_5559) ;  /* 0x0000000000947947 */ /* 0x000ff00003800000 */
.L_x_5571:
        /* <DEDUP_REMOVED lines=10> */
.L_x_5558:
        /* <DEDUP_REMOVED lines=16> */
.L_x_5576:
[----:B------:R-:W-:-:S04]  /*d040*/  PLOP3.LUT P0, PT, PT, PT, PT, 0x8, 0x80 ;  /* 0x000000000080781c */ /* 0x000fc80003f0e170 */
[----:B------:R-:W-:Y:S01]  /*d050*/  P2R R22, PR, RZ, 0x1 ;  /* 0x00000001ff167803 */ /* 0x000fe20000000000 */
[----:B------:R-:W-:Y:S08]  /*d060*/  BRA `(.L_x_5559) ;  /* 0x0000000000207947 */ /* 0x000ff00003800000 */
.L_x_5575:
[----:B------:R-:W2:Y:S02]  /*d070*/  LDG.E.64 R2, desc[UR36][R2.64] ;  /* 0x0000002402027981 */ /* 0x000ea4000c1e1b00 */
[----:B--2---:R-:W-:-:S04]  /*d080*/  ISETP.NE.U32.AND P0, PT, R2, RZ, PT ;  /* 0x000000ff0200720c */ /* 0x004fc80003f05070 */
[----:B------:R-:W-:-:S04]  /*d090*/  ISETP.NE.AND.EX P0, PT, R3, RZ, PT, P0 ;  /* 0x000000ff0300720c */ /* 0x000fc80003f05300 */
[----:B------:R-:W-:Y:S01]  /*d0a0*/  P2R R22, PR, RZ, 0x1 ;  /* 0x00000001ff167803 */ /* 0x000fe20000000000 */
[----:B------:R-:W-:Y:S08]  /*d0b0*/  BRA `(.L_x_5559) ;  /* 0x00000000000c7947 */ /* 0x000ff00003800000 */
.L_x_5574:
[----:B------:R-:W2:Y:S02]  /*d0c0*/  LDG.E R2, desc[UR36][R2.64] ;  /* 0x0000002402027981 */ /* 0x000ea4000c1e1900 */
[----:B--2---:R-:W-:-:S04]  /*d0d0*/  ISETP.NE.AND P0, PT, R2, RZ, PT ;  /* 0x000000ff0200720c */ /* 0x004fc80003f05270 */
[----:B------:R-:W-:-:S09]  /*d0e0*/  P2R R22, PR, RZ, 0x1 ;  /* 0x00000001ff167803 */ /* 0x000fd20000000000 */
.L_x_5559:
[----:B------:R-:W-:Y:S05]  /*d0f0*/  BSYNC.RECONVERGENT B6 ;  /* 0x0000000000067941 */ /* 0x000fea0003800200 */
.L_x_5553:
        /* <DEDUP_REMOVED lines=17> */
.L_x_5580:
[----:B------:R0:W5:Y:S01]  /*d210*/  LDG.E.U8 R2, desc[UR36][R4.64] ;  /* 0x0000002404027981 */ /* 0x000162000c1e1100 */
[----:B------:R-:W-:Y:S01]  /*d220*/  IMAD.MOV.U32 R3, RZ, RZ, RZ ;  /* 0x000000ffff037224 */ /* 0x000fe200078e00ff */
[----:B------:R-:W-:Y:S06]  /*d230*/  BRA `(.L_x_5582) ;  /* 0x0000000c00407947 */ /* 0x000fec0003800000 */
.L_x_5579:
        /* <DEDUP_REMOVED lines=8> */
.L_x_5584:
[----:B------:R-:W2:Y:S02]  /*d2c0*/  LDG.E R2, desc[UR36][R4.64] ;  /* 0x0000002404027981 */ /* 0x000ea4000c1e1900 */
[----:B--2---:R-:W-:Y:S01]  /*d2d0*/  SHF.R.S32.HI R3, RZ, 0x1f, R2 ;  /* 0x0000001fff037819 */ /* 0x004fe20000011402 */
[----:B------:R-:W-:Y:S06]  /*d2e0*/  BRA `(.L_x_5582) ;  /* 0x0000000c00147947 */ /* 0x000fec0003800000 */
.L_x_5583:
[----:B------:R-:W2:Y:S02]  /*d2f0*/  LDG.E.S16 R2, desc[UR36][R4.64] ;  /* 0x0000002404027981 */ /* 0x000ea4000c1e1700 */
[----:B--2---:R-:W-:Y:S01]  /*d300*/  SHF.R.S32.HI R3, RZ, 0x1f, R2 ;  /* 0x0000001fff037819 */ /* 0x004fe20000011402 */
[----:B------:R-:W-:Y:S06]  /*d310*/  BRA `(.L_x_5582) ;  /* 0x0000000c00087947 */ /* 0x000fec0003800000 */
.L_x_5578:
        /* <DEDUP_REMOVED lines=9> */
.L_x_5586:
[----:B------:R-:W2:Y:S02]  /*d3b0*/  LDG.E.U16 R4, desc[UR36][R4.64] ;  /* 0x0000002404047981 */ /* 0x000ea4000c1e1500 */
[----:B--2---:R-:W-:-:S06]  /*d3c0*/  HADD2.F32 R2, -RZ, R4.H0_H0 ;  /* 0x20000004ff027230 */ /* 0x004fcc0000004100 */
[----:B------:R-:W4:Y:S02]  /*d3d0*/  F2I.S64.TRUNC R2, R2 ;  /* 0x0000000200027311 */ /* 0x000f24000020d900 */
[----:B----4-:R-:W-:Y:S05]  /*d3e0*/  BRA `(.L_x_5582) ;  /* 0x0000000800d47947 */ /* 0x010fea0003800000 */
.L_x_5585:
        /* <DEDUP_REMOVED lines=9> */
.L_x_5588:
[----:B------:R-:W2:Y:S02]  /*d480*/  LDG.E.U16 R4, desc[UR36][R4.64] ;  /* 0x0000002404047981 */ /* 0x000ea4000c1e1500 */
[----:B--2---:R-:W-:-:S06]  /*d490*/  HADD2.F32 R2, -RZ, R4.H0_H0 ;  /* 0x20000004ff027230 */ /* 0x004fcc0000004100 */
[----:B------:R-:W4:Y:S02]  /*d4a0*/  F2I.S64.TRUNC R2, R2 ;  /* 0x0000000200027311 */ /* 0x000f24000020d900 */
[----:B----4-:R-:W-:Y:S05]  /*d4b0*/  BRA `(.L_x_5582) ;  /* 0x0000000800a07947 */ /* 0x010fea0003800000 */
.L_x_5587:
[----:B------:R-:W2:Y:S02]  /*d4c0*/  LDG.E.64 R2, desc[UR36][R4.64] ;  /* 0x0000002404027981 */ /* 0x000ea4000c1e1b00 */
[----:B--2---:R-:W4:Y:S02]  /*d4d0*/  F2I.S64.F64.TRUNC R2, R2 ;  /* 0x0000000200027311 */ /* 0x004f24000030d900 */
[----:B----4-:R-:W-:Y:S05]  /*d4e0*/  BRA `(.L_x_5582) ;  /* 0x0000000800947947 */ /* 0x010fea0003800000 */
.L_x_5577:
        /* <DEDUP_REMOVED lines=13> */
.L_x_5591:
[----:B------:R-:W2:Y:S02]  /*d5c0*/  LDG.E.64 R2, desc[UR36][R4.64] ;  /* 0x0000002404027981 */ /* 0x000ea4000c1e1b00 */
[----:B--2---:R-:W4:Y:S02]  /*d5d0*/  F2I.S64.F64.TRUNC R2, R2 ;  /* 0x0000000200027311 */ /* 0x004f24000030d900 */
[----:B----4-:R-:W-:Y:S05]  /*d5e0*/  BRA `(.L_x_5582) ;  /* 0x0000000800547947 */ /* 0x010fea0003800000 */
.L_x_5590:
        /* <DEDUP_REMOVED lines=26> */
.L_x_5593:
        /* <DEDUP_REMOVED lines=13> */
.L_x_5592:
[----:B------:R-:W2:Y:S02]  /*d860*/  LDG.E.U16 R2, desc[UR36][R4.64] ;  /* 0x0000002404027981 */ /* 0x000ea4000c1e1500 */
[----:B--2---:R-:W-:-:S06]  /*d870*/  SHF.L.U32 R2, R2, 0x10, RZ ;  /* 0x0000001002027819 */ /* 0x004fcc00000006ff */
[----:B------:R-:W4:Y:S02]  /*d880*/  F2I.S64.TRUNC R2, R2 ;  /* 0x0000000200027311 */ /* 0x000f24000020d900 */
[----:B----4-:R-:W-:Y:S05]  /*d890*/  BRA `(.L_x_5582) ;  /* 0x0000000400a87947 */ /* 0x010fea0003800000 */
.L_x_5589:
        /* <DEDUP_REMOVED lines=11> */
.L_x_5596:
        /* <DEDUP_REMOVED lines=21> */
.L_x_5600:
[----:B------:R-:W-:Y:S05]  /*daa0*/  BSYNC.RECONVERGENT B1 ;  /* 0x0000000000017941 */ /* 0x000fea0003800200 */
.L_x_5599:
[----:B------:R-:W-:Y:S01]  /*dab0*/  IMAD.SHL.U32 R0, R0, 0x100000, RZ ;  /* 0x0010000000007824 */ /* 0x000fe200078e00ff */
[----:B------:R-:W-:-:S04]  /*dac0*/  LEA R2, R2, 0x3b800000, 0x17 ;  /* 0x3b80000002027811 */ /* 0x000fc800078eb8ff */
[----:B------:R-:W-:-:S07]  /*dad0*/  LOP3.LUT R2, R2, R0, R7, 0xfe, !PT ;  /* 0x0000000002027212 */ /* 0x000fce00078efe07 */
.L_x_5598:
[----:B------:R-:W-:Y:S05]  /*dae0*/  BSYNC.RECONVERGENT B0 ;  /* 0x0000000000007941 */ /* 0x000fea0003800200 */
.L_x_5597:
[----:B------:R-:W0:Y:S02]  /*daf0*/  F2I.S64.TRUNC R2, R2 ;  /* 0x0000000200027311 */ /* 0x000e24000020d900 */
[----:B0-----:R-:W-:Y:S05]  /*db00*/  BRA `(.L_x_5582) ;  /* 0x00000004000c7947 */ /* 0x001fea0003800000 */
.L_x_5595:
        /* <DEDUP_REMOVED lines=21> */
.L_x_5604:
[----:B------:R-:W-:Y:S05]  /*dc60*/  BSYNC.RECONVERGENT B1 ;  /* 0x0000000000017941 */ /* 0x000fea0003800200 */
.L_x_5603:
[----:B------:R-:W-:Y:S01]  /*dc70*/  IMAD.SHL.U32 R0, R0, 0x200000, RZ ;  /* 0x0020000000007824 */ /* 0x000fe200078e00ff */
[----:B------:R-:W-:-:S04]  /*dc80*/  LEA R2, R2, 0x37800000, 0x17 ;  /* 0x3780000002027811 */ /* 0x000fc800078eb8ff */
[----:B------:R-:W-:-:S07]  /*dc90*/  LOP3.LUT R2, R2, R0, R7, 0xfe, !PT ;  /* 0x0000000002027212 */ /* 0x000fce00078efe07 */
.L_x_5602:
[----:B------:R-:W-:Y:S05]  /*dca0*/  BSYNC.RECONVERGENT B0 ;  /* 0x0000000000007941 */ /* 0x000fea0003800200 */
.L_x_5601:
[----:B------:R-:W0:Y:S02]  /*dcb0*/  F2I.S64.TRUNC R2, R2 ;  /* 0x0000000200027311 */ /* 0x000e24000020d900 */
[----:B0-----:R-:W-:Y:S05]  /*dcc0*/  BRA `(.L_x_5582) ;  /* 0x00000000009c7947 */ /* 0x001fea0003800000 */
.L_x_5594:
        /* <DEDUP_REMOVED lines=14> */
.L_x_5608:
[----:B------:R-:W-:Y:S05]  /*ddb0*/  BSYNC.RECONVERGENT B0 ;  /* 0x0000000000007941 */ /* 0x000fea0003800200 */
.L_x_5607:
[----:B------:R-:W1:Y:S02]  /*ddc0*/  F2I.S64.TRUNC R2, R2 ;  /* 0x0000000200027311 */ /* 0x000e64000020d900 */
[----:B-1----:R-:W-:Y:S05]  /*ddd0*/  BRA `(.L_x_5582) ;  /* 0x0000000000587947 */ /* 0x002fea0003800000 */
.L_x_5581:
        /* <DEDUP_REMOVED lines=16> */
.L_x_5609:
[----:B------:R-:W-:Y:S01]  /*dee0*/  CS2R R2, SRZ ;  /* 0x0000000000027805 */ /* 0x000fe2000001ff00 */
[----:B------:R-:W-:Y:S06]  /*def0*/  BRA `(.L_x_5582) ;  /* 0x0000000000107947 */ /* 0x000fec0003800000 */
.L_x_5606:
[----:B------:R1:W5:Y:S01]  /*df00*/  LDG.E.64 R2, desc[UR36][R4.64] ;  /* 0x0000002404027981 */ /* 0x000362000c1e1b00 */
[----:B------:R-:W-:Y:S05]  /*df10*/  BRA `(.L_x_5582) ;  /* 0x0000000000087947 */ /* 0x000fea0003800000 */
.L_x_5605:
[----:B------:R2:W5:Y:S01]  /*df20*/  LDG.E R2, desc[UR36][R4.64] ;  /* 0x0000002404027981 */ /* 0x000562000c1e1900 */
[----:B------:R-:W-:-:S07]  /*df30*/  HFMA2 R3, -RZ, RZ, 0, 0 ;  /* 0x00000000ff037431 */ /* 0x000fce00000001ff */
.L_x_5582:
        /* <DEDUP_REMOVED lines=22> */
.L_x_5613:
[----:B-----5:R-:W0:Y:S02]  /*e0a0*/  F2I.S64.TRUNC R18, R18 ;  /* 0x0000001200127311 */ /* 0x020e24000020d900 */
[----:B0-----:R-:W-:-:S05]  /*e0b0*/  IMAD.MOV.U32 R5, RZ, RZ, R18 ;  /* 0x000000ffff057224 */ /* 0x001fca00078e0012 */
[----:B------:R1:W-:Y:S01]  /*e0c0*/  STG.E.U8 desc[UR36][R2.64], R5 ;  /* 0x0000000502007986 */ /* 0x0003e2000c101124 */
[----:B------:R-:W-:Y:S05]  /*e0d0*/  BRA `(.L_x_5615) ;  /* 0x0000000c00287947 */ /* 0x000fea0003800000 */
.L_x_5612:
        /* <DEDUP_REMOVED lines=9> */
.L_x_5617:
[----:B-----5:R-:W0:Y:S02]  /*e170*/  F2I.FTZ.TRUNC.NTZ R5, R18 ;  /* 0x0000001200057305 */ /* 0x020e24000021f100 */
[----:B0-----:R3:W-:Y:S01]  /*e180*/  STG.E desc[UR36][R2.64], R5 ;  /* 0x0000000502007986 */ /* 0x0017e2000c101924 */
[----:B------:R-:W-:Y:S05]  /*e190*/  BRA `(.L_x_5615) ;  /* 0x0000000800f87947 */ /* 0x000fea0003800000 */
.L_x_5616:
[----:B-----5:R-:W0:Y:S02]  /*e1a0*/  F2I.FTZ.TRUNC.NTZ R5, R18 ;  /* 0x0000001200057305 */ /* 0x020e24000021f100 */
[----:B0-----:R4:W-:Y:S01]  /*e1b0*/  STG.E.U16 desc[UR36][R2.64], R5 ;  /* 0x0000000502007986 */ /* 0x0019e2000c101524 */
[----:B------:R-:W-:Y:S05]  /*e1c0*/  BRA `(.L_x_5615) ;  /* 0x0000000800ec7947 */ /* 0x000fea0003800000 */
.L_x_5611:
        /* <DEDUP_REMOVED lines=8> */
.L_x_5619:
[----:B-----5:R-:W-:-:S05]  /*e250*/  F2FP.F16.F32.PACK_AB R18, RZ, R18 ;  /* 0x00000012ff12723e */ /* 0x020fca00000000ff */
[----:B------:R0:W-:Y:S01]  /*e260*/  STG.E.U16 desc[UR36][R2.64], R18 ;  /* 0x0000001202007986 */ /* 0x0001e2000c101524 */
[----:B------:R-:W-:Y:S05]  /*e270*/  BRA `(.L_x_5615) ;  /* 0x0000000800c07947 */ /* 0x000fea0003800000 */
.L_x_5618:
        /* <DEDUP_REMOVED lines=9> */
.L_x_5621:
[----:B-----5:R-:W-:-:S04]  /*e310*/  F2FP.F16.F32.PACK_AB R5, RZ, R18 ;  /* 0x00000012ff05723e */ /* 0x020fc800000000ff */
[----:B------:R-:W-:-:S05]  /*e320*/  PRMT R5, R5, 0x5410, RZ ;  /* 0x0000541005057816 */ /* 0x000fca00000000ff */
[----:B------:R0:W-:Y:S01]  /*e330*/  STG.E desc[UR36][R2.64], R5 ;  /* 0x0000000502007986 */ /* 0x0001e2000c101924 */
[----:B------:R-:W-:Y:S05]  /*e340*/  BRA `(.L_x_5615) ;  /* 0x00000008008c7947 */ /* 0x000fea0003800000 */
.L_x_5620:
[----:B-----5:R-:W-:-:S06]  /*e350*/  FMUL.FTZ R4, R18, 1 ;  /* 0x3f80000012047820 */ /* 0x020fcc0000410000 */
[----:B------:R-:W0:Y:S02]  /*e360*/  F2F.F64.F32 R4, R4 ;  /* 0x0000000400047310 */ /* 0x000e240000201800 */
[----:B0-----:R0:W-:Y:S01]  /*e370*/  STG.E.64 desc[UR36][R2.64], R4 ;  /* 0x0000000402007986 */ /* 0x0011e2000c101b24 */
[----:B------:R-:W-:Y:S05]  /*e380*/  BRA `(.L_x_5615) ;  /* 0x00000008007c7947 */ /* 0x000fea0003800000 */
.L_x_5610:
        /* <DEDUP_REMOVED lines=13> */
.L_x_5625:
[----:B-----5:R-:W-:Y:S01]  /*e460*/  LOP3.LUT R4, R18, 0x7fffffff, RZ, 0xc0, !PT ;  /* 0x7fffffff12047812 */ /* 0x020fe200078ec0ff */
        /* <DEDUP_REMOVED lines=15> */
.L_x_5628:
[----:B------:R-:W-:-:S04]  /*e560*/  SHF.R.U32.HI R18, RZ, 0x18, R18 ;  /* 0x00000018ff127819 */ /* 0x000fc80000011612 */
[----:B------:R-:W-:-:S04]  /*e570*/  LOP3.LUT R5, R5, 0x80, R18, 0xf8, !PT ;  /* 0x0000008005057812 */ /* 0x000fc800078ef812 */
[----:B------:R-:W-:-:S07]  /*e580*/  PRMT R0, R5, 0x7610, R0 ;  /* 0x0000761005007816 */ /* 0x000fce0000000000 */
.L_x_5627:
[----:B------:R-:W-:Y:S05]  /*e590*/  BSYNC.RECONVERGENT B0 ;  /* 0x0000000000007941 */ /* 0x000fea0003800200 */
.L_x_5626:
[----:B------:R0:W-:Y:S01]  /*e5a0*/  STG.E.U8 desc[UR36][R2.64], R0 ;  /* 0x0000000002007986 */ /* 0x0001e2000c101124 */
[----:B------:R-:W-:Y:S05]  /*e5b0*/  BRA `(.L_x_5615) ;  /* 0x0000000400f07947 */ /* 0x000fea0003800000 */
.L_x_5624:
        /* <DEDUP_REMOVED lines=16> */
.L_x_5631:
[----:B------:R-:W-:-:S04]  /*e6c0*/  SHF.R.U32.HI R18, RZ, 0x18, R18 ;  /* 0x00000018ff127819 */ /* 0x000fc80000011612 */
[----:B------:R-:W-:-:S04]  /*e6d0*/  LOP3.LUT R5, R5, 0x80, R18, 0xf8, !PT ;  /* 0x0000008005057812 */ /* 0x000fc800078ef812 */
[----:B------:R-:W-:-:S07]  /*e6e0*/  PRMT R0, R5, 0x7610, R0 ;  /* 0x0000761005007816 */ /* 0x000fce0000000000 */
.L_x_5630:
[----:B------:R-:W-:Y:S05]  /*e6f0*/  BSYNC.RECONVERGENT B0 ;  /* 0x0000000000007941 */ /* 0x000fea0003800200 */
.L_x_5629:
[----:B------:R0:W-:Y:S01]  /*e700*/  STG.E.U8 desc[UR36][R2.64], R0 ;  /* 0x0000000002007986 */ /* 0x0001e2000c101124 */
[----:B------:R-:W-:Y:S05]  /*e710*/  BRA `(.L_x_5615) ;  /* 0x0000000400987947 */ /* 0x000fea0003800000 */
.L_x_5623:
        /* <DEDUP_REMOVED lines=21> */
.L_x_5633:
[----:B-----5:R-:W0:Y:S02]  /*e870*/  F2I.U64.TRUNC R18, R18 ;  /* 0x0000001200127311 */ /* 0x020e24000020d800 */
[----:B0-----:R0:W-:Y:S01]  /*e880*/  STG.E.64 desc[UR36][R2.64], R18 ;  /* 0x0000001202007986 */ /* 0x0011e2000c101b24 */
[----:B------:R-:W-:Y:S05]  /*e890*/  BRA `(.L_x_5615) ;  /* 0x0000000400387947 */ /* 0x000fea0003800000 */
.L_x_5632:
[----:B-----5:R-:W0:Y:S02]  /*e8a0*/  F2I.FTZ.U32.TRUNC.NTZ R5, R18 ;  /* 0x0000001200057305 */ /* 0x020e24000021f000 */
[----:B0-----:R0:W-:Y:S01]  /*e8b0*/  STG.E desc[UR36][R2.64], R5 ;  /* 0x0000000502007986 */ /* 0x0011e2000c101924 */
[----:B------:R-:W-:Y:S05]  /*e8c0*/  BRA `(.L_x_5615) ;  /* 0x00000004002c7947 */ /* 0x000fea0003800000 */
.L_x_5622:
        /* <DEDUP_REMOVED lines=10> */
.L_x_5635:
[----:B-----5:R-:W-:Y:S01]  /*e970*/  FMUL.FTZ R4, R18, 1 ;  /* 0x3f80000012047820 */ /* 0x020fe20000410000 */
[----:B------:R-:W-:-:S05]  /*e980*/  CS2R R6, SRZ ;  /* 0x0000000000067805 */ /* 0x000fca000001ff00 */
[----:B------:R-:W0:Y:S02]  /*e990*/  F2F.F64.F32 R4, R4 ;  /* 0x0000000400047310 */ /* 0x000e240000201800 */
[----:B0-----:R0:W-:Y:S01]  /*e9a0*/  STG.E.128 desc[UR36][R2.64], R4 ;  /* 0x0000000402007986 */ /* 0x0011e2000c101d24 */
[----:B------:R-:W-:Y:S05]  /*e9b0*/  BRA `(.L_x_5615) ;  /* 0x0000000000f07947 */ /* 0x000fea0003800000 */
.L_x_5634:
[----:B------:R-:W-:-:S09]  /*e9c0*/  UISETP.NE.AND UP0, UPT, UR6, 0xf, UPT ;  /* 0x0000000f0600788c */ /* 0x000fd2000bf05270 */
[----:B------:R-:W-:Y:S05]  /*e9d0*/  BRA.U !UP0, `(.L_x_5636) ;  /* 0x0000000108e07547 */ /* 0x000fea000b800000 */
[----:B------:R-:W-:-:S09]  /*e9e0*/  UISETP.NE.AND UP0, UPT, UR6, 0x17, UPT ;  /* 0x000000170600788c */ /* 0x000fd2000bf05270 */
[----:B------:R-:W-:Y:S05]  /*e9f0*/  BRA.U !UP0, `(.L_x_5637) ;  /* 0x00000001088c7547 */ /* 0x000fea000b800000 */
[----:B------:R-:W-:-:S09]  /*ea00*/  UISETP.NE.AND UP0, UPT, UR6, 0x18, UPT ;  /* 0x000000180600788c */ /* 0x000fd2000bf05270 */
[----:B------:R-:W-:Y:S05]  /*ea10*/  BRA.U !UP0, `(.L_x_5638) ;  /* 0x0000000108447547 */ /* 0x000fea000b800000 */
.L_x_5614:
        /* <DEDUP_REMOVED lines=16> */
.L_x_5639:
[----:B------:R-:W-:Y:S05]  /*eb20*/  BRA `(.L_x_5615) ;  /* 0x0000000000947947 */ /* 0x000fea0003800000 */
.L_x_5638:
        /* <DEDUP_REMOVED lines=12> */
.L_x_5641:
[----:B------:R-:W-:Y:S05]  /*ebf0*/  BSYNC.RECONVERGENT B0 ;  /* 0x0000000000007941 */ /* 0x000fea0003800200 */
.L_x_5640:
[----:B------:R-:W-:-:S05]  /*ec00*/  LOP3.LUT R5, R0, 0x80, R7, 0xf8, !PT ;  /* 0x0000008000057812 */ /* 0x000fca00078ef807 */
[----:B------:R0:W-:Y:S01]  /*ec10*/  STG.E.U8 desc[UR36][R2.64], R5 ;  /* 0x0000000502007986 */ /* 0x0001e2000c101124 */
[----:B------:R-:W-:Y:S05]  /*ec20*/  BRA `(.L_x_5615) ;  /* 0x0000000000547947 */ /* 0x000fea0003800000 */
.L_x_5637:
        /* <DEDUP_REMOVED lines=11> */
.L_x_5643:
[----:B------:R-:W-:Y:S02]  /*ece0*/  ISETP.GT.U32.AND P0, PT, R4, 0x7f800000, PT ;  /* 0x7f8000000400780c */ /* 0x000fe40003f04070 */
[----:B------:R-:W-:-:S04]  /*ecf0*/  MOV R0, 0x7f ;  /* 0x0000007f00007802 */ /* 0x000fc80000000f00 */
[----:B------:R-:W-:-:S07]  /*ed00*/  SEL R0, R0, 0x7c, P0 ;  /* 0x0000007c00007807 */ /* 0x000fce0000000000 */
.L_x_5644:
[----:B------:R-:W-:Y:S05]  /*ed10*/  BSYNC.RECONVERGENT B0 ;  /* 0x0000000000007941 */ /* 0x000fea0003800200 */
.L_x_5642:
[----:B------:R-:W-:-:S04]  /*ed20*/  SHF.R.U32.HI R5, RZ, 0x18, R18 ;  /* 0x00000018ff057819 */ /* 0x000fc80000011612 */
[----:B------:R-:W-:-:S05]  /*ed30*/  LOP3.LUT R5, R0, 0x80, R5, 0xf8, !PT ;  /* 0x0000008000057812 */ /* 0x000fca00078ef805 */
[----:B------:R0:W-:Y:S01]  /*ed40*/  STG.E.U8 desc[UR36][R2.64], R5 ;  /* 0x0000000502007986 */ /* 0x0001e2000c101124 */
[----:B------:R-:W-:Y:S05]  /*ed50*/  BRA `(.L_x_5615) ;  /* 0x0000000000087947 */ /* 0x000fea0003800000 */
.L_x_5636:
[----:B-----5:R-:W-:-:S05]  /*ed60*/  F2FP.BF16.F32.PACK_AB R18, RZ, R18 ;  /* 0x00000012ff12723e */ /* 0x020fca00000010ff */
[----:B------:R0:W-:Y:S02]  /*ed70*/  STG.E.U16 desc[UR36][R2.64], R18 ;  /* 0x0000001202007986 */ /* 0x0001e4000c101524 */
.L_x_5615:
[----:B------:R-:W-:-:S07]  /*ed80*/  VIADD R17, R17, 0x80 ;  /* 0x0000008011117836 */ /* 0x000fce0000000000 */
.L_x_5523:
[----:B------:R-:W-:Y:S05]  /*ed90*/  BSYNC.RECONVERGENT B7 ;  /* 0x0000000000077941 */ /* 0x000fea0003800200 */
.L_x_5522:
[----:B------:R-:W5:Y:S02]  /*eda0*/  LDCU UR4, c[0x0][0x380] ;  /* 0x00007000ff0477ac */ /* 0x000f640008000800 */
[----:B-----5:R-:W-:-:S13]  /*edb0*/  ISETP.GE.AND P0, PT, R17, UR4, PT ;  /* 0x0000000411007c0c */ /* 0x020fda000bf06270 */
[----:B------:R-:W-:Y:S05]  /*edc0*/  @P0 EXIT ;  /* 0x000000000000094d */ /* 0x000fea0003800000 */
[----:B------:R-:W5:Y:S01]  /*edd0*/  LDCU UR4, c[0x0][0x388] ;  /* 0x00007100ff0477ac */ /* 0x000f620008000800 */
[----:B0-----:R-:W-:Y:S02]  /*ede0*/  HFMA2 R0, -RZ, RZ, 0, 0 ;  /* 0x00000000ff007431 */ /* 0x001fe400000001ff */
[----:B--2---:R-:W-:Y:S02]  /*edf0*/  IMAD.MOV.U32 R19, RZ, RZ, RZ ;  /* 0x000000ffff137224 */ /* 0x004fe400078e00ff */
[----:B------:R-:W-:Y:S02]  /*ee00*/  IMAD.MOV.U32 R22, RZ, RZ, RZ ;  /* 0x000000ffff167224 */ /* 0x000fe400078e00ff */
        /* <DEDUP_REMOVED lines=376> */
.L_x_5645:
[----:B------:R-:W1:Y:S01]  /*10590*/  LDCU.64 UR8, c[0x0][0x650] ;  /* 0x0000ca00ff0877ac */ /* 0x000e620008000a00 */
[----:B------:R-:W-:Y:S01]  /*105a0*/  BSSY.RECONVERGENT B6, `(.L_x_5646) ;  /* 0x00000e8000067945 */ /* 0x000fe20003800200 */
[----:B------:R-:W0:Y:S01]  /*105b0*/  LDCU.64 UR6, c[0x0][0x648] ;  /* 0x0000c900ff0677ac */ /* 0x000e220008000a00 */
[----:B------:R-:W-:-:S04]  /*105c0*/  UPRMT UR4, UR39, 0x7771, URZ ;  /* 0x0000777127047896 */ /* 0x000fc800080000ff */
[----:B------:R-:W-:Y:S01]  /*105d0*/  UISETP.GT.AND UP0, UPT, UR4, 0x9, UPT ;  /* 0x000000090400788c */ /* 0x000fe2000bf04270 */
[----:B-1-34-:R-:W-:Y:S02]  /*105e0*/  IADD3 R2, P1, PT, R0, UR8, RZ ;  /* 0x0000000800027c10 */ /* 0x01afe4000ff3e0ff */
        /* <DEDUP_REMOVED lines=15> */
.L_x_5650:
[----:B------:R-:W2:Y:S02]  /*106e0*/  LDG.E.U8 R2, desc[UR36][R2.64] ;  /* 0x0000002402027981 */ /* 0x000ea4000c1e1100 */
[----:B--2---:R-:W-:Y:S01]  /*106f0*/  I2FP.F32.U32 R18, R2 ;  /* 0x0000000200127245 */ /* 0x004fe20000201000 */
[----:B------:R-:W-:Y:S06]  /*10700*/  BRA `(.L_x_5652) ;  /* 0x0000000c00447947 */ /* 0x000fec0003800000 */
.L_x_5649:
        /* <DEDUP_REMOVED lines=9> */
.L_x_5654:
[----:B------:R-:W2:Y:S02]  /*107a0*/  LDG.E R2, desc[UR36][R2.64] ;  /* 0x0000002402027981 */ /* 0x000ea4000c1e1900 */
[----:B--2---:R-:W-:Y:S01]  /*107b0*/  I2FP.F32.S32 R18, R2 ;  /* 0x0000000200127245 */ /* 0x004fe20000201400 */
[----:B------:R-:W-:Y:S06]  /*107c0*/  BRA `(.L_x_5652) ;  /* 0x0000000c00147947 */ /* 0x000fec0003800000 */
.L_x_5653:
[----:B------:R-:W2:Y:S02]  /*107d0*/  LDG.E.U16 R2, desc[UR36][R2.64] ;  /* 0x0000002402027981 */ /* 0x000ea4000c1e1500 */
[----:B--2---:R2:W3:Y:S01]  /*107e0*/  I2F.S16 R18, R2 ;  /* 0x0000000200127306 */ /* 0x0044e20000101400 */
[----:B------:R-:W-:Y:S05]  /*107f0*/  BRA `(.L_x_5652) ;  /* 0x0000000c00087947 */ /* 0x000fea0003800000 */
.L_x_5648:
        /* <DEDUP_REMOVED lines=8> */
.L_x_5656:
[----:B------:R-:W2:Y:S02]  /*10880*/  LDG.E.U16 R2, desc[UR36][R2.64] ;  /* 0x0000002402027981 */ /* 0x000ea4000c1e1500 */
[----:B--2---:R-:W-:Y:S01]  /*10890*/  HADD2.F32 R18, -RZ, R2.H0_H0 ;  /* 0x20000002ff127230 */ /* 0x004fe20000004100 */
[----:B------:R-:W-:Y:S06]  /*108a0*/  BRA `(.L_x_5652) ;  /* 0x0000000800dc7947 */ /* 0x000fec0003800000 */
.L_x_5655:
        /* <DEDUP_REMOVED lines=8> */
.L_x_5658:
[----:B------:R-:W2:Y:S02]  /*10930*/  LDG.E.U16 R2, desc[UR36][R2.64] ;  /* 0x0000002402027981 */ /* 0x000ea4000c1e1500 */
[----:B--2---:R-:W-:Y:S01]  /*10940*/  HADD2.F32 R18, -RZ, R2.H0_H0 ;  /* 0x20000002ff127230 */ /* 0x004fe20000004100 */
[----:B------:R-:W-:Y:S06]  /*10950*/  BRA `(.L_x_5652) ;  /* 0x0000000800b07947 */ /* 0x000fec0003800000 */
.L_x_5657:
        /* <DEDUP_REMOVED lines=11> */
.L_x_5647:
        /* <DEDUP_REMOVED lines=12> */
.L_x_5661:
        /* <DEDUP_REMOVED lines=11> */
.L_x_5660:
        /* <DEDUP_REMOVED lines=25> */
.L_x_5663:
        /* <DEDUP_REMOVED lines=12> */
.L_x_5662:
[----:B------:R-:W2:Y:S02]  /*10dd0*/  LDG.E.U16 R2, desc[UR36][R2.64] ;  /* 0x0000002402027981 */ /* 0x000ea4000c1e1500 */
[----:B--2---:R-:W-:Y:S01]  /*10de0*/  IMAD.U32 R18, R2, 0x10000, RZ ;  /* 0x0001000002127824 */ /* 0x004fe200078e00ff */
[----:B------:R-:W-:Y:S06]  /*10df0*/  BRA `(.L_x_5652) ;  /* 0x0000000400887947 */ /* 0x000fec0003800000 */
.L_x_5659:
        /* <DEDUP_REMOVED lines=11> */
.L_x_5666:
        /* <DEDUP_REMOVED lines=20> */
.L_x_5668:
[----:B------:R-:W-:Y:S05]  /*10ff0*/  BSYNC.RECONVERGENT B0 ;  /* 0x0000000000007941 */ /* 0x000fea0003800200 */
.L_x_5667:
[----:B------:R-:W-:Y:S02]  /*11000*/  SHF.L.U32 R0, R0, 0x14, RZ ;  /* 0x0000001400007819 */ /* 0x000fe400000006ff */
[----:B------:R-:W-:-:S04]  /*11010*/  LEA R2, R2, 0x3b800000, 0x17 ;  /* 0x3b80000002027811 */ /* 0x000fc800078eb8ff */
[----:B------:R-:W-:Y:S01]  /*11020*/  LOP3.LUT R18, R2, R0, R7, 0xfe, !PT ;  /* 0x0000000002127212 */ /* 0x000fe200078efe07 */
[----:B------:R-:W-:Y:S06]  /*11030*/  BRA `(.L_x_5652) ;  /* 0x0000000000f87947 */ /* 0x000fec0003800000 */
.L_x_5665:
        /* <DEDUP_REMOVED lines=20> */
.L_x_5670:
[----:B------:R-:W-:Y:S05]  /*11180*/  BSYNC.RECONVERGENT B0 ;  /* 0x0000000000007941 */ /* 0x000fea0003800200 */
.L_x_5669:
[----:B------:R-:W-:Y:S01]  /*11190*/  IMAD.SHL.U32 R0, R0, 0x200000, RZ ;  /* 0x0020000000007824 */ /* 0x000fe200078e00ff */
[----:B------:R-:W-:-:S04]  /*111a0*/  LEA R2, R2, 0x37800000, 0x17 ;  /* 0x3780000002027811 */ /* 0x000fc800078eb8ff */
[----:B------:R-:W-:Y:S01]  /*111b0*/  LOP3.LUT R18, R2, R0, R7, 0xfe, !PT ;  /* 0x0000000002127212 */ /* 0x000fe200078efe07 */
[----:B------:R-:W-:Y:S06]  /*111c0*/  BRA `(.L_x_5652) ;  /* 0x0000000000947947 */ /* 0x000fec0003800000 */
.L_x_5664:
        /* <DEDUP_REMOVED lines=14> */
.L_x_5651:
        /* <DEDUP_REMOVED lines=16> */
.L_x_5673:
[----:B------:R-:W-:Y:S01]  /*113b0*/  IMAD.MOV.U32 R18, RZ, RZ, RZ ;  /* 0x000000ffff127224 */ /* 0x000fe200078e00ff */
[----:B------:R-:W-:Y:S06]  /*113c0*/  BRA `(.L_x_5652) ;  /* 0x0000000000147947 */ /* 0x000fec0003800000 */
.L_x_5672:
[----:B------:R-:W2:Y:S02]  /*113d0*/  LDG.E.64 R2, desc[UR36][R2.64] ;  /* 0x0000002402027981 */ /* 0x000ea4000c1e1b00 */
[----:B--2---:R0:W1:Y:S02]  /*113e0*/  I2F.U64 R18, R2 ;  /* 0x0000000200127312 */ /* 0x0040640000301000 */
[----:B01----:R-:W-:Y:S05]  /*113f0*/  BRA `(.L_x_5652) ;  /* 0x0000000000087947 */ /* 0x003fea0003800000 */
.L_x_5671:
[----:B------:R-:W2:Y:S02]  /*11400*/  LDG.E R2, desc[UR36][R2.64] ;  /* 0x0000002402027981 */ /* 0x000ea4000c1e1900 */
[----:B--2---:R-:W-:-:S07]  /*11410*/  I2FP.F32.U32 R18, R2 ;  /* 0x0000000200127245 */ /* 0x004fce0000201000 */
.L_x_5652:
[----:B------:R-:W-:Y:S05]  /*11420*/  BSYNC.RECONVERGENT B6 ;  /* 0x0000000000067941 */ /* 0x000fea0003800200 */
.L_x_5646:
        /* <DEDUP_REMOVED lines=19> */
.L_x_5678:
[----:B------:R-:W2:Y:S02]  /*11560*/  LDG.E.U8 R2, desc[UR36][R2.64] ;  /* 0x0000002402027981 */ /* 0x000ea4000c1e1100 */
[----:B--2---:R-:W-:-:S04]  /*11570*/  ISETP.NE.AND P0, PT, R2, RZ, PT ;  /* 0x000000ff0200720c */ /* 0x004fc80003f05270 */
[----:B------:R-:W-:Y:S01]  /*11580*/  P2R R22, PR, RZ, 0x1 ;  /* 0x00000001ff167803 */ /* 0x000fe20000000000 */
[----:B------:R-:W-:Y:S08]  /*11590*/  BRA `(.L_x_5680) ;  /* 0x0000000800947947 */ /* 0x000ff00003800000 */
.L_x_5677:
        /* <DEDUP_REMOVED lines=11> */
.L_x_5682:
[----:B------:R-:W2:Y:S02]  /*11650*/  LDG.E R2, desc[UR36][R2.64] ;  /* 0x0000002402027981 */ /* 0x000ea4000c1e1900 */
[----:B--2---:R-:W-:-:S04]  /*11660*/  ISETP.NE.AND P0, PT, R2, RZ, PT ;  /* 0x000000ff0200720c */ /* 0x004fc80003f05270 */
[----:B------:R-:W-:Y:S01]  /*11670*/  P2R R22, PR, RZ, 0x1 ;  /* 0x00000001ff167803 */ /* 0x000fe20000000000 */
[----:B------:R-:W-:Y:S08]  /*11680*/  BRA `(.L_x_5680) ;  /* 0x0000000800587947 */ /* 0x000ff00003800000 */
.L_x_5681:
[----:B------:R-:W2:Y:S02]  /*11690*/  LDG.E.U16 R2, desc[UR36][R2.64] ;  /* 0x0000002402027981 */ /* 0x000ea4000c1e1500 */
[----:B--2---:R-:W-:-:S04]  /*116a0*/  ISETP.NE.AND P0, PT, R2, RZ, PT ;  /* 0x000000ff0200720c */ /* 0x004fc80003f05270 */
[----:B------:R-:W-:Y:S01]  /*116b0*/  P2R R22, PR, RZ, 0x1 ;  /* 0x00000001ff167803 */ /* 0x000fe20000000000 */
[----:B------:R-:W-:Y:S08]  /*116c0*/  BRA `(.L_x_5680) ;  /* 0x0000000800487947 */ /* 0x000ff00003800000 */
.L_x_5676:
        /* <DEDUP_REMOVED lines=10> */
.L_x_5684:
[----:B------:R-:W2:Y:S02]  /*11770*/  LDG.E.U16 R0, desc[UR36][R2.64] ;  /* 0x0000002402007981 */ /* 0x000ea4000c1e1500 */
[----:B--2---:R-:W-:-:S05]  /*11780*/  HADD2.F32 R0, -RZ, R0.H0_H0 ;  /* 0x20000000ff007230 */ /* 0x004fca0000004100 */
[----:B------:R-:W-:-:S04]  /*11790*/  FSETP.NEU.FTZ.AND P0, PT, R0, RZ, PT ;  /* 0x000000ff0000720b */ /* 0x000fc80003f1d000 */
[----:B------:R-:W-:Y:S01]  /*117a0*/  P2R R22, PR, RZ, 0x1 ;  /* 0x00000001ff167803 */ /* 0x000fe20000000000 */
[----:B------:R-:W-:Y:S08]  /*117b0*/  BRA `(.L_x_5680) ;  /* 0x00000008000c7947 */ /* 0x000ff00003800000 */
.L_x_5683:
        /* <DEDUP_REMOVED lines=12> */
.L_x_5686:
        /* <DEDUP_REMOVED lines=10> */
.L_x_5685:
[----:B------:R-:W2:Y:S02]  /*11920*/  LDG.E.64 R2, desc[UR36][R2.64] ;  /* 0x0000002402027981 */ /* 0x000ea4000c1e1b00 */
[----:B--2---:R-:W0:Y:S02]  /*11930*/  DSETP.NEU.AND P0, PT, R2, RZ, PT ;  /* 0x000000ff0200722a */ /* 0x004e240003f0d000 */
[----:B0-----:R-:W-:Y:S01]  /*11940*/  P2R R22, PR, RZ, 0x1 ;  /* 0x00000001ff167803 */ /* 0x001fe20000000000 */
[----:B------:R-:W-:Y:S06]  /*11950*/  BRA `(.L_x_5680) ;  /* 0x0000000400a47947 */ /* 0x000fec0003800000 */
.L_x_5675:
        /* <DEDUP_REMOVED lines=12> */
.L_x_5689:
        /* <DEDUP_REMOVED lines=9> */
.L_x_5688:
        /* <DEDUP_REMOVED lines=10> */
.L_x_5691:
        /* <DEDUP_REMOVED lines=12> */
.L_x_5690:
[----:B------:R-:W2:Y:S02]  /*11c10*/  LDG.E.U16 R0, desc[UR36][R2.64] ;  /* 0x0000002402007981 */ /* 0x000ea4000c1e1500 */
[----:B--2---:R-:W-:-:S05]  /*11c20*/  IMAD.U32 R0, R0, 0x10000, RZ ;  /* 0x0001000000007824 */ /* 0x004fca00078e00ff */
[----:B------:R-:W-:-:S04]  /*11c30*/  FSETP.NEU.FTZ.AND P0, PT, R0, RZ, PT ;  /* 0x000000ff0000720b */ /* 0x000fc80003f1d000 */
[----:B------:R-:W-:Y:S01]  /*11c40*/  P2R R22, PR, RZ, 0x1 ;  /* 0x00000001ff167803 */ /* 0x000fe20000000000 */
[----:B------:R-:W-:Y:S08]  /*11c50*/  BRA `(.L_x_5680) ;  /* 0x0000000000e47947 */ /* 0x000ff00003800000 */
.L_x_5687:
        /* <DEDUP_REMOVED lines=12> */
.L_x_5694:
[----:B------:R-:W2:Y:S02]  /*11d20*/  LDG.E.U8 R2, desc[UR36][R2.64] ;  /* 0x0000002402027981 */ /* 0x000ea4000c1e1100 */
[----:B--2---:R-:W-:-:S04]  /*11d30*/  ISETP.NE.AND P0, PT, R2, RZ, PT ;  /* 0x000000ff0200720c */ /* 0x004fc80003f05270 */
[----:B------:R-:W-:Y:S01]  /*11d40*/  P2R R22, PR, RZ, 0x1 ;  /* 0x00000001ff167803 */ /* 0x000fe20000000000 */
[----:B------:R-:W-:Y:S08]  /*11d50*/  BRA `(.L_x_5680) ;  /* 0x0000000000a47947 */ /* 0x000ff00003800000 */
.L_x_5693:
[----:B------:R-:W2:Y:S02]  /*11d60*/  LDG.E.U8 R2, desc[UR36][R2.64] ;  /* 0x0000002402027981 */ /* 0x000ea4000c1e1100 */
[----:B--2---:R-:W-:-:S04]  /*11d70*/  ISETP.NE.AND P0, PT, R2, RZ, PT ;  /* 0x000000ff0200720c */ /* 0x004fc80003f05270 */
[----:B------:R-:W-:Y:S01]  /*11d80*/  P2R R22, PR, RZ, 0x1 ;  /* 0x00000001ff167803 */ /* 0x000fe20000000000 */
[----:B------:R-:W-:Y:S08]  /*11d90*/  BRA `(.L_x_5680) ;  /* 0x0000000000947947 */ /* 0x000ff00003800000 */
.L_x_5692:
        /* <DEDUP_REMOVED lines=10> */
.L_x_5679:
        /* <DEDUP_REMOVED lines=16> */
.L_x_5697:
[----:B------:R-:W-:-:S04]  /*11f40*/  PLOP3.LUT P0, PT, PT, PT, PT, 0x8, 0x80 ;  /* 0x000000000080781c */ /* 0x000fc80003f0e170 */
[----:B------:R-:W-:Y:S01]  /*11f50*/  P2R R22, PR, RZ, 0x1 ;  /* 0x00000001ff167803 */ /* 0x000fe20000000000 */
[----:B------:R-:W-:Y:S08]  /*11f60*/  BRA `(.L_x_5680) ;  /* 0x0000000000207947 */ /* 0x000ff00003800000 */
.L_x_5696:
[----:B------:R-:W2:Y:S02]  /*11f70*/  LDG.E.64 R2, desc[UR36][R2.64] ;  /* 0x0000002402027981 */ /* 0x000ea4000c1e1b00 */
[----:B--2---:R-:W-:-:S04]  /*11f80*/  ISETP.NE.U32.AND P0, PT, R2, RZ, PT ;  /* 0x000000ff0200720c */ /* 0x004fc80003f05070 */
[----:B------:R-:W-:-:S04]  /*11f90*/  ISETP.NE.AND.EX P0, PT, R3, RZ, PT, P0 ;  /* 0x000000ff0300720c */ /* 0x000fc80003f05300 */
[----:B------:R-:W-:Y:S01]  /*11fa0*/  P2R R22, PR, RZ, 0x1 ;  /* 0x00000001ff167803 */ /* 0x000fe20000000000 */
[----:B------:R-:W-:Y:S08]  /*11fb0*/  BRA `(.L_x_5680) ;  /* 0x00000000000c7947 */ /* 0x000ff00003800000 */
.L_x_5695:
[----:B------:R-:W2:Y:S02]  /*11fc0*/  LDG.E R2, desc[UR36][R2.64] ;  /* 0x0000002402027981 */ /* 0x000ea4000c1e1900 */
[----:B--2---:R-:W-:-:S04]  /*11fd0*/  ISETP.NE.AND P0, PT, R2, RZ, PT ;  /* 0x000000ff0200720c */ /* 0x004fc80003f05270 */
[----:B------:R-:W-:-:S09]  /*11fe0*/  P2R R22, PR, RZ, 0x1 ;  /* 0x00000001ff167803 */ /* 0x000fd20000000000 */
.L_x_5680:
[----:B------:R-:W-:Y:S05]  /*11ff0*/  BSYNC.RECONVERGENT B6 ;  /* 0x0000000000067941 */ /* 0x000fea0003800200 */
.L_x_5674:
        /* <DEDUP_REMOVED lines=17> */
.L_x_5701:
[----:B------:R1:W5:Y:S01]  /*12110*/  LDG.E.U8 R2, desc[UR36][R4.64] ;  /* 0x0000002404027981 */ /* 0x000362000c1e1100 */
[----:B------:R-:W-:Y:S01]  /*12120*/  IMAD.MOV.U32 R3, RZ, RZ, RZ ;  /* 0x000000ffff037224 */ /* 0x000fe200078e00ff */
[----:B------:R-:W-:Y:S06]  /*12130*/  BRA `(.L_x_5703) ;  /* 0x0000000c00407947 */ /* 0x000fec0003800000 */
.L_x_5700:
        /* <DEDUP_REMOVED lines=8> */
.L_x_5705:
[----:B------:R-:W2:Y:S02]  /*121c0*/  LDG.E R2, desc[UR36][R4.64] ;  /* 0x0000002404027981 */ /* 0x000ea4000c1e1900 */
[----:B--2---:R-:W-:Y:S01]  /*121d0*/  SHF.R.S32.HI R3, RZ, 0x1f, R2 ;  /* 0x0000001fff037819 */ /* 0x004fe20000011402 */
[----:B------:R-:W-:Y:S06]  /*121e0*/  BRA `(.L_x_5703) ;  /* 0x0000000c00147947 */ /* 0x000fec0003800000 */
.L_x_5704:
[----:B------:R-:W2:Y:S02]  /*121f0*/  LDG.E.S16 R2, desc[UR36][R4.64] ;  /* 0x0000002404027981 */ /* 0x000ea4000c1e1700 */
[----:B--2---:R-:W-:Y:S01]  /*12200*/  SHF.R.S32.HI R3, RZ, 0x1f, R2 ;  /* 0x0000001fff037819 */ /* 0x004fe20000011402 */
[----:B------:R-:W-:Y:S06]  /*12210*/  BRA `(.L_x_5703) ;  /* 0x0000000c00087947 */ /* 0x000fec0003800000 */
.L_x_5699:
        /* <DEDUP_REMOVED lines=9> */
.L_x_5707:
[----:B------:R-:W2:Y:S02]  /*122b0*/  LDG.E.U16 R4, desc[UR36][R4.64] ;  /* 0x0000002404047981 */ /* 0x000ea4000c1e1500 */
[----:B--2---:R-:W-:-:S06]  /*122c0*/  HADD2.F32 R2, -RZ, R4.H0_H0 ;  /* 0x20000004ff027230 */ /* 0x004fcc0000004100 */
[----:B------:R-:W0:Y:S02]  /*122d0*/  F2I.S64.TRUNC R2, R2 ;  /* 0x0000000200027311 */ /* 0x000e24000020d900 */
[----:B0-----:R-:W-:Y:S05]  /*122e0*/  BRA `(.L_x_5703) ;  /* 0x0000000800d47947 */ /* 0x001fea0003800000 */
.L_x_5706:
        /* <DEDUP_REMOVED lines=9> */
.L_x_5709:
[----:B------:R-:W2:Y:S02]  /*12380*/  LDG.E.U16 R4, desc[UR36][R4.64] ;  /* 0x0000002404047981 */ /* 0x000ea4000c1e1500 */
[----:B--2---:R-:W-:-:S06]  /*12390*/  HADD2.F32 R2, -RZ, R4.H0_H0 ;  /* 0x20000004ff027230 */ /* 0x004fcc0000004100 */
[----:B------:R-:W0:Y:S02]  /*123a0*/  F2I.S64.TRUNC R2, R2 ;  /* 0x0000000200027311 */ /* 0x000e24000020d900 */
[----:B0-----:R-:W-:Y:S05]  /*123b0*/  BRA `(.L_x_5703) ;  /* 0x0000000800a07947 */ /* 0x001fea0003800000 */
.L_x_5708:
[----:B------:R-:W2:Y:S02]  /*123c0*/  LDG.E.64 R2, desc[UR36][R4.64] ;  /* 0x0000002404027981 */ /* 0x000ea4000c1e1b00 */
[----:B--2---:R-:W0:Y:S02]  /*123d0*/  F2I.S64.F64.TRUNC R2, R2 ;  /* 0x0000000200027311 */ /* 0x004e24000030d900 */
[----:B0-----:R-:W-:Y:S05]  /*123e0*/  BRA `(.L_x_5703) ;  /* 0x0000000800947947 */ /* 0x001fea0003800000 */
.L_x_5698:
        /* <DEDUP_REMOVED lines=13> */
.L_x_5712:
[----:B------:R-:W2:Y:S02]  /*124c0*/  LDG.E.64 R2, desc[UR36][R4.64] ;  /* 0x0000002404027981 */ /* 0x000ea4000c1e1b00 */
[----:B--2---:R-:W0:Y:S02]  /*124d0*/  F2I.S64.F64.TRUNC R2, R2 ;  /* 0x0000000200027311 */ /* 0x004e24000030d900 */
[----:B0-----:R-:W-:Y:S05]  /*124e0*/  BRA `(.L_x_5703) ;  /* 0x0000000800547947 */ /* 0x001fea0003800000 */
.L_x_5711:
        /* <DEDUP_REMOVED lines=26> */
.L_x_5714:
        /* <DEDUP_REMOVED lines=13> */
.L_x_5713:
[----:B------:R-:W2:Y:S02]  /*12760*/  LDG.E.U16 R2, desc[UR36][R4.64] ;  /* 0x0000002404027981 */ /* 0x000ea4000c1e1500 */
[----:B--2---:R-:W-:-:S06]  /*12770*/  SHF.L.U32 R2, R2, 0x10, RZ ;  /* 0x0000001002027819 */ /* 0x004fcc00000006ff */
[----:B------:R-:W0:Y:S02]  /*12780*/  F2I.S64.TRUNC R2, R2 ;  /* 0x0000000200027311 */ /* 0x000e24000020d900 */
[----:B0-----:R-:W-:Y:S05]  /*12790*/  BRA `(.L_x_5703) ;  /* 0x0000000400a87947 */ /* 0x001fea0003800000 */
.L_x_5710:
        /* <DEDUP_REMOVED lines=11> */
.L_x_5717:
        /* <DEDUP_REMOVED lines=21> */
.L_x_5721:
[----:B------:R-:W-:Y:S05]  /*129a0*/  BSYNC.RECONVERGENT B1 ;  /* 0x0000000000017941 */ /* 0x000fea0003800200 */
.L_x_5720:
[----:B------:R-:W-:Y:S01]  /*129b0*/  IMAD.SHL.U32 R0, R0, 0x100000, RZ ;  /* 0x0010000000007824 */ /* 0x000fe200078e00ff */
[----:B------:R-:W-:-:S04]  /*129c0*/  LEA R2, R2, 0x3b800000, 0x17 ;  /* 0x3b80000002027811 */ /* 0x000fc800078eb8ff */
[----:B------:R-:W-:-:S07]  /*129d0*/  LOP3.LUT R2, R2, R0, R7, 0xfe, !PT ;  /* 0x0000000002027212 */ /* 0x000fce00078efe07 */
.L_x_5719:
[----:B------:R-:W-:Y:S05]  /*129e0*/  BSYNC.RECONVERGENT B0 ;  /* 0x0000000000007941 */ /* 0x000fea0003800200 */
.L_x_5718:
[----:B------:R-:W2:Y:S02]  /*129f0*/  F2I.S64.TRUNC R2, R2 ;  /* 0x0000000200027311 */ /* 0x000ea4000020d900 */
[----:B--2---:R-:W-:Y:S05]  /*12a00*/  BRA `(.L_x_5703) ;  /* 0x00000004000c7947 */ /* 0x004fea0003800000 */
.L_x_5716:
        /* <DEDUP_REMOVED lines=21> */
.L_x_5725:
[----:B------:R-:W-:Y:S05]  /*12b60*/  BSYNC.RECONVERGENT B1 ;  /* 0x0000000000017941 */ /* 0x000fea0003800200 */
.L_x_5724:
[----:B------:R-:W-:Y:S01]  /*12b70*/  IMAD.SHL.U32 R0, R0, 0x200000, RZ ;  /* 0x0020000000007824 */ /* 0x000fe200078e00ff */
[----:B------:R-:W-:-:S04]  /*12b80*/  LEA R2, R2, 0x37800000, 0x17 ;  /* 0x3780000002027811 */ /* 0x000fc800078eb8ff */
[----:B------:R-:W-:-:S07]  /*12b90*/  LOP3.LUT R2, R2, R0, R7, 0xfe, !PT ;  /* 0x0000000002027212 */ /* 0x000fce00078efe07 */
.L_x_5723:
[----:B------:R-:W-:Y:S05]  /*12ba0*/  BSYNC.RECONVERGENT B0 ;  /* 0x0000000000007941 */ /* 0x000fea0003800200 */
.L_x_5722:
[----:B------:R-:W4:Y:S02]  /*12bb0*/  F2I.S64.TRUNC R2, R2 ;  /* 0x0000000200027311 */ /* 0x000f24000020d900 */
[----:B----4-:R-:W-:Y:S05]  /*12bc0*/  BRA `(.L_x_5703) ;  /* 0x00000000009c7947 */ /* 0x010fea0003800000 */
.L_x_5715:
        /* <DEDUP_REMOVED lines=14> */
.L_x_5729:
[----:B------:R-:W-:Y:S05]  /*12cb0*/  BSYNC.RECONVERGENT B0 ;  /* 0x0000000000007941 */ /* 0x000fea0003800200 */
.L_x_5728:
[----:B------:R-:W0:Y:S02]  /*12cc0*/  F2I.S64.TRUNC R2, R2 ;  /* 0x0000000200027311 */ /* 0x000e24000020d900 */
[----:B0-----:R-:W-:Y:S05]  /*12cd0*/  BRA `(.L_x_5703) ;  /* 0x0000000000587947 */ /* 0x001fea0003800000 */
.L_x_5702:
        /* <DEDUP_REMOVED lines=16> */
.L_x_5730:
[----:B------:R-:W-:Y:S01]  /*12de0*/  CS2R R2, SRZ ;  /* 0x0000000000027805 */ /* 0x000fe2000001ff00 */
[----:B------:R-:W-:Y:S06]  /*12df0*/  BRA `(.L_x_5703) ;  /* 0x0000000000107947 */ /* 0x000fec0003800000 */
.L_x_5727:
[----:B------:R0:W5:Y:S01]  /*12e00*/  LDG.E.64 R2, desc[UR36][R4.64] ;  /* 0x0000002404027981 */ /* 0x000162000c1e1b00 */
[----:B------:R-:W-:Y:S05]  /*12e10*/  BRA `(.L_x_5703) ;  /* 0x0000000000087947 */ /* 0x000fea0003800000 */
.L_x_5726:
[----:B------:R4:W5:Y:S01]  /*12e20*/  LDG.E R2, desc[UR36][R4.64] ;  /* 0x0000002404027981 */ /* 0x000962000c1e1900 */
[----:B------:R-:W-:-:S07]  /*12e30*/  HFMA2 R3, -RZ, RZ, 0, 0 ;  /* 0x00000000ff037431 */ /* 0x000fce00000001ff */
.L_x_5703:
[----:B------:R-:W-:Y:S01]  /*12e40*/  ISETP.NE.AND P0, PT, R22, RZ, PT ;  /* 0x000000ff1600720c */ /* 0x000fe20003f05270 */
[----:B------:R-:W-:-:S12]  /*12e50*/  BSSY.RECONVERGENT B0, `(.L_x_5731) ;  /* 0x0000006000007945 */ /* 0x000fd80003800200 */
[----:B------:R-:W-:Y:S05]  /*12e60*/  @!P0 BRA `(.L_x_5732) ;  /* 0x0000000000108947 */ /* 0x000fea0003800000 */
[----:B------:R-:W3:Y:S02]  /*12e70*/  LDCU.64 UR4, c[0x0][0x668] ;  /* 0x0000cd00ff0477ac */ /* 0x000ee40008000a00 */
[----:B---3-5:R-:W-:-:S04]  /*12e80*/  LEA R18, P0, R2, UR4, 0x2 ;  /* 0x0000000402127c11 */ /* 0x028fc8000f8010ff */
[----:B------:R-:W-:-:S05]  /*12e90*/  LEA.HI.X R19, R2, UR5, R3, 0x2, P0 ;  /* 0x0000000502137c11 */ /* 0x000fca00080f1403 */
[----:B------:R3:W5:Y:S04]  /*12ea0*/  LDG.E R18, desc[UR36][R18.64] ;  /* 0x0000002412127981 */ /* 0x000768000c1e1900 */
.L_x_5732:
[----:B------:R-:W-:Y:S05]  /*12eb0*/  BSYNC.RECONVERGENT B0 ;  /* 0x0000000000007941 */ /* 0x000fea0003800200 */
.L_x_5731:
        /* <DEDUP_REMOVED lines=14> */
.L_x_5736:
[----:B---3-5:R-:W3:Y:S02]  /*12fa0*/  F2I.S64.TRUNC R18, R18 ;  /* 0x0000001200127311 */ /* 0x028ee4000020d900 */
[----:B---3--:R-:W-:-:S05]  /*12fb0*/  IMAD.MOV.U32 R3, RZ, RZ, R18 ;  /* 0x000000ffff037224 */ /* 0x008fca00078e0012 */
[----:B------:R-:W-:Y:S01]  /*12fc0*/  STG.E.U8 desc[UR36][R16.64], R3 ;  /* 0x0000000310007986 */ /* 0x000fe2000c101124 */
[----:B------:R-:W-:Y:S05]  /*12fd0*/  EXIT ;  /* 0x000000000000794d */ /* 0x000fea0003800000 */
.L_x_5735:
        /* <DEDUP_REMOVED lines=9> */
.L_x_5739:
[----:B---3-5:R-:W3:Y:S02]  /*13070*/  F2I.FTZ.TRUNC.NTZ R3, R18 ;  /* 0x0000001200037305 */ /* 0x028ee4000021f100 */
[----:B---3--:R-:W-:Y:S01]  /*13080*/  STG.E desc[UR36][R16.64], R3 ;  /* 0x0000000310007986 */ /* 0x008fe2000c101924 */
[----:B------:R-:W-:Y:S05]  /*13090*/  EXIT ;  /* 0x000000000000794d */ /* 0x000fea0003800000 */
.L_x_5738:
[----:B---3-5:R-:W3:Y:S02]  /*130a0*/  F2I.FTZ.TRUNC.NTZ R3, R18 ;  /* 0x0000001200037305 */ /* 0x028ee4000021f100 */
[----:B---3--:R-:W-:Y:S01]  /*130b0*/  STG.E.U16 desc[UR36][R16.64], R3 ;  /* 0x0000000310007986 */ /* 0x008fe2000c101524 */
[----:B------:R-:W-:Y:S05]  /*130c0*/  EXIT ;  /* 0x000000000000794d */ /* 0x000fea0003800000 */
.L_x_5734:
        /* <DEDUP_REMOVED lines=8> */
.L_x_5741:
[----:B---3-5:R-:W-:-:S05]  /*13150*/  F2FP.F16.F32.PACK_AB R18, RZ, R18 ;  /* 0x00000012ff12723e */ /* 0x028fca00000000ff */
[----:B------:R-:W-:Y:S01]  /*13160*/  STG.E.U16 desc[UR36][R16.64], R18 ;  /* 0x0000001210007986 */ /* 0x000fe2000c101524 */
[----:B------:R-:W-:Y:S05]  /*13170*/  EXIT ;  /* 0x000000000000794d */ /* 0x000fea0003800000 */
.L_x_5740:
[----:B------:R-:W-:-:S09]  /*13180*/  UISETP.NE.AND UP0, UPT, UR4, 0x7, UPT ;  /* 0x000000070400788c */ /* 0x000fd2000bf05270 */
[----:B------:R-:W-:Y:S05]  /*13190*/  BRA.U !UP0, `(.L_x_5742) ;  /* 0x00000001082c7547 */ /* 0x000fea000b800000 */
[----:B------:R-:W-:-:S09]  /*131a0*/  UISETP.NE.AND UP0, UPT, UR4, 0x8, UPT ;  /* 0x000000080400788c */ /* 0x000fd2000bf05270 */
[----:B------:R-:W-:Y:S05]  /*131b0*/  BRA.U !UP0, `(.L_x_5743) ;  /* 0x0000000108147547 */ /* 0x000fea000b800000 */
[----:B------:R-:W-:-:S09]  /*131c0*/  UISETP.NE.AND UP0, UPT, UR4, 0x9, UPT ;  /* 0x000000090400788c */ /* 0x000fd2000bf05270 */
[----:B------:R-:W-:Y:S05]  /*131d0*/  BRA.U UP0, `(.L_x_5737) ;  /* 0x0000000500d07547 */ /* 0x000fea000b800000 */
[----:B---3--:R-:W-:-:S05]  /*131e0*/  IMAD.MOV.U32 R19, RZ, RZ, RZ ;  /* 0x000000ffff137224 */ /* 0x008fca00078e00ff */
[----:B-----5:R-:W-:Y:S01]  /*131f0*/  STG.E.64 desc[UR36][R16.64], R18 ;  /* 0x0000001210007986 */ /* 0x020fe2000c101b24 */
[----:B------:R-:W-:Y:S05]  /*13200*/  EXIT ;  /* 0x000000000000794d */ /* 0x000fea0003800000 */
.L_x_5743:
[----:B---3-5:R-:W-:-:S04]  /*13210*/  F2FP.F16.F32.PACK_AB R3, RZ, R18 ;  /* 0x00000012ff03723e */ /* 0x028fc800000000ff */
[----:B------:R-:W-:-:S05]  /*13220*/  PRMT R3, R3, 0x5410, RZ ;  /* 0x0000541003037816 */ /* 0x000fca00000000ff */
[----:B------:R-:W-:Y:S01]  /*13230*/  STG.E desc[UR36][R16.64], R3 ;  /* 0x0000000310007986 */ /* 0x000fe2000c101924 */
[----:B------:R-:W-:Y:S05]  /*13240*/  EXIT ;  /* 0x000000000000794d */ /* 0x000fea0003800000 */
.L_x_5742:
[----:B---3-5:R-:W-:-:S06]  /*13250*/  FMUL.FTZ R2, R18, 1 ;  /* 0x3f80000012027820 */ /* 0x028fcc0000410000 */
[----:B------:R-:W3:Y:S02]  /*13260*/  F2F.F64.F32 R2, R2 ;  /* 0x0000000200027310 */ /* 0x000ee40000201800 */
[----:B---3--:R-:W-:Y:S01]  /*13270*/  STG.E.64 desc[UR36][R16.64], R2 ;  /* 0x0000000210007986 */ /* 0x008fe2000c101b24 */
[----:B------:R-:W-:Y:S05]  /*13280*/  EXIT ;  /* 0x000000000000794d */ /* 0x000fea0003800000 */
.L_x_5733:
        /* <DEDUP_REMOVED lines=13> */
.L_x_5747:
        /* <DEDUP_REMOVED lines=16> */
.L_x_5750:
[----:B------:R-:W-:-:S04]  /*13460*/  SHF.R.U32.HI R18, RZ, 0x18, R18 ;  /* 0x00000018ff127819 */ /* 0x000fc80000011612 */
[----:B------:R-:W-:-:S04]  /*13470*/  LOP3.LUT R3, R3, 0x80, R18, 0xf8, !PT ;  /* 0x0000008003037812 */ /* 0x000fc800078ef812 */
[----:B------:R-:W-:-:S07]  /*13480*/  PRMT R8, R3, 0x7610, R8 ;  /* 0x0000761003087816 */ /* 0x000fce0000000008 */
.L_x_5749:
[----:B------:R-:W-:Y:S05]  /*13490*/  BSYNC.RECONVERGENT B0 ;  /* 0x0000000000007941 */ /* 0x000fea0003800200 */
.L_x_5748:
[----:B------:R-:W-:Y:S01]  /*134a0*/  STG.E.U8 desc[UR36][R16.64], R8 ;  /* 0x0000000810007986 */ /* 0x000fe2000c101124 */
[----:B------:R-:W-:Y:S05]  /*134b0*/  EXIT ;  /* 0x000000000000794d */ /* 0x000fea0003800000 */
.L_x_5746:
        /* <DEDUP_REMOVED lines=16> */
.L_x_5753:
[----:B------:R-:W-:-:S04]  /*135c0*/  SHF.R.U32.HI R18, RZ, 0x18, R18 ;  /* 0x00000018ff127819 */ /* 0x000fc80000011612 */
[----:B------:R-:W-:-:S04]  /*135d0*/  LOP3.LUT R3, R3, 0x80, R18, 0xf8, !PT ;  /* 0x0000008003037812 */ /* 0x000fc800078ef812 */
[----:B------:R-:W-:-:S07]  /*135e0*/  PRMT R8, R3, 0x7610, R8 ;  /* 0x0000761003087816 */ /* 0x000fce0000000008 */
.L_x_5752:
[----:B------:R-:W-:Y:S05]  /*135f0*/  BSYNC.RECONVERGENT B0 ;  /* 0x0000000000007941 */ /* 0x000fea0003800200 */
.L_x_5751:
[----:B------:R-:W-:Y:S01]  /*13600*/  STG.E.U8 desc[UR36][R16.64], R8 ;  /* 0x0000000810007986 */ /* 0x000fe2000c101124 */
[----:B------:R-:W-:Y:S05]  /*13610*/  EXIT ;  /* 0x000000000000794d */ /* 0x000fea0003800000 */
.L_x_5745:
        /* <DEDUP_REMOVED lines=21> */
.L_x_5755:
[----:B---3-5:R-:W3:Y:S02]  /*13770*/  F2I.U64.TRUNC R18, R18 ;  /* 0x0000001200127311 */ /* 0x028ee4000020d800 */
[----:B---3--:R-:W-:Y:S01]  /*13780*/  STG.E.64 desc[UR36][R16.64], R18 ;  /* 0x0000001210007986 */ /* 0x008fe2000c101b24 */
[----:B------:R-:W-:Y:S05]  /*13790*/  EXIT ;  /* 0x000000000000794d */ /* 0x000fea0003800000 */
.L_x_5754:
[----:B---3-5:R-:W3:Y:S02]  /*137a0*/  F2I.FTZ.U32.TRUNC.NTZ R3, R18 ;  /* 0x0000001200037305 */ /* 0x028ee4000021f000 */
[----:B---3--:R-:W-:Y:S01]  /*137b0*/  STG.E desc[UR36][R16.64], R3 ;  /* 0x0000000310007986 */ /* 0x008fe2000c101924 */
[----:B------:R-:W-:Y:S05]  /*137c0*/  EXIT ;  /* 0x000000000000794d */ /* 0x000fea0003800000 */
.L_x_5744:
[----:B------:R-:W-:-:S09]  /*137d0*/  UISETP.GT.AND UP0, UPT, UR4, 0xe, UPT ;  /* 0x0000000e0400788c */ /* 0x000fd2000bf04270 */
[----:B------:R-:W-:Y:S05]  /*137e0*/  BRA.U UP0, `(.L_x_5756) ;  /* 0x0000000100347547 */ /* 0x000fea000b800000 */
[----:B------:R-:W-:-:S09]  /*137f0*/  UISETP.NE.AND UP0, UPT, UR4, 0xa, UPT ;  /* 0x0000000a0400788c */ /* 0x000fd2000bf05270 */
[----:B------:R-:W-:Y:S05]  /*13800*/  BRA.U !UP0, `(.L_x_5757) ;  /* 0x0000000108187547 */ /* 0x000fea000b800000 */
[----:B------:R-:W-:-:S09]  /*13810*/  UISETP.NE.AND UP0, UPT, UR4, 0xb, UPT ;  /* 0x0000000b0400788c */ /* 0x000fd2000bf05270 */
[----:B------:R-:W-:Y:S05]  /*13820*/  BRA.U UP0, `(.L_x_5737) ;  /* 0x00000001003c7547 */ /* 0x000fea000b800000 */
[----:B---3-5:R-:W-:-:S04]  /*13830*/  FSETP.NEU.FTZ.AND P0, PT, R18, RZ, PT ;  /* 0x000000ff1200720b */ /* 0x028fc80003f1d000 */
[----:B------:R-:W-:-:S05]  /*13840*/  SEL R3, RZ, 0x1, !P0 ;  /* 0x00000001ff037807 */ /* 0x000fca0004000000 */
[----:B------:R-:W-:Y:S01]  /*13850*/  STG.E.U8 desc[UR36][R16.64], R3 ;  /* 0x0000000310007986 */ /* 0x000fe2000c101124 */
[----:B------:R-:W-:Y:S05]  /*13860*/  EXIT ;  /* 0x000000000000794d */ /* 0x000fea0003800000 */
.L_x_5757:
[----:B012345:R-:W-:Y:S01]  /*13870*/  FMUL.FTZ R4, R18, 1 ;  /* 0x3f80000012047820 */ /* 0x03ffe20000410000 */
[----:B------:R-:W-:-:S05]  /*13880*/  CS2R R6, SRZ ;  /* 0x0000000000067805 */ /* 0x000fca000001ff00 */
[----:B------:R-:W0:Y:S02]  /*13890*/  F2F.F64.F32 R4, R4 ;  /* 0x0000000400047310 */ /* 0x000e240000201800 */
[----:B0-----:R-:W-:Y:S01]  /*138a0*/  STG.E.128 desc[UR36][R16.64], R4 ;  /* 0x0000000410007986 */ /* 0x001fe2000c101d24 */
[----:B------:R-:W-:Y:S05]  /*138b0*/  EXIT ;  /* 0x000000000000794d */ /* 0x000fea0003800000 */
.L_x_5756:
[----:B------:R-:W-:-:S09]  /*138c0*/  UISETP.NE.AND UP0, UPT, UR4, 0xf, UPT ;  /* 0x0000000f0400788c */ /* 0x000fd2000bf05270 */
[----:B------:R-:W-:Y:S05]  /*138d0*/  BRA.U !UP0, `(.L_x_5758) ;  /* 0x0000000108e07547 */ /* 0x000fea000b800000 */
[----:B------:R-:W-:-:S09]  /*138e0*/  UISETP.NE.AND UP0, UPT, UR4, 0x17, UPT ;  /* 0x000000170400788c */ /* 0x000fd2000bf05270 */
[----:B------:R-:W-:Y:S05]  /*138f0*/  BRA.U !UP0, `(.L_x_5759) ;  /* 0x00000001088c7547 */ /* 0x000fea000b800000 */
[----:B------:R-:W-:-:S09]  /*13900*/  UISETP.NE.AND UP0, UPT, UR4, 0x18, UPT ;  /* 0x000000180400788c */ /* 0x000fd2000bf05270 */
[----:B------:R-:W-:Y:S05]  /*13910*/  BRA.U !UP0, `(.L_x_5760) ;  /* 0x0000000108447547 */ /* 0x000fea000b800000 */
.L_x_5737:
        /* <DEDUP_REMOVED lines=16> */
.L_x_5761:
[----:B------:R-:W-:Y:S05]  /*13a20*/  EXIT ;  /* 0x000000000000794d */ /* 0x000fea0003800000 */
.L_x_5760:
        /* <DEDUP_REMOVED lines=12> */
.L_x_5763:
[----:B------:R-:W-:Y:S05]  /*13af0*/  BSYNC.RECONVERGENT B0 ;  /* 0x0000000000007941 */ /* 0x000fea0003800200 */
.L_x_5762:
[----:B------:R-:W-:-:S05]  /*13b00*/  LOP3.LUT R3, R0, 0x80, R5, 0xf8, !PT ;  /* 0x0000008000037812 */ /* 0x000fca00078ef805 */
[----:B------:R-:W-:Y:S01]  /*13b10*/  STG.E.U8 desc[UR36][R16.64], R3 ;  /* 0x0000000310007986 */ /* 0x000fe2000c101124 */
[----:B------:R-:W-:Y:S05]  /*13b20*/  EXIT ;  /* 0x000000000000794d */ /* 0x000fea0003800000 */
.L_x_5759:
        /* <DEDUP_REMOVED lines=11> */
.L_x_5765:
[----:B------:R-:W-:Y:S01]  /*13be0*/  IMAD.MOV.U32 R0, RZ, RZ, 0x7f ;  /* 0x0000007fff007424 */ /* 0x000fe200078e00ff */
[----:B------:R-:W-:-:S04]  /*13bf0*/  ISETP.GT.U32.AND P0, PT, R2, 0x7f800000, PT ;  /* 0x7f8000000200780c */ /* 0x000fc80003f04070 */
[----:B------:R-:W-:-:S09]  /*13c00*/  SEL R0, R0, 0x7c, P0 ;  /* 0x0000007c00007807 */ /* 0x000fd20000000000 */
.L_x_5766:
[----:B------:R-:W-:Y:S05]  /*13c10*/  BSYNC.RECONVERGENT B0 ;  /* 0x0000000000007941 */ /* 0x000fea0003800200 */
.L_x_5764:
[----:B------:R-:W-:-:S04]  /*13c20*/  SHF.R.U32.HI R3, RZ, 0x18, R18 ;  /* 0x00000018ff037819 */ /* 0x000fc80000011612 */
[----:B------:R-:W-:-:S05]  /*13c30*/  LOP3.LUT R3, R0, 0x80, R3, 0xf8, !PT ;  /* 0x0000008000037812 */ /* 0x000fca00078ef803 */
[----:B------:R-:W-:Y:S01]  /*13c40*/  STG.E.U8 desc[UR36][R16.64], R3 ;  /* 0x0000000310007986 */ /* 0x000fe2000c101124 */
[----:B------:R-:W-:Y:S05]  /*13c50*/  EXIT ;  /* 0x000000000000794d */ /* 0x000fea0003800000 */
.L_x_5758:
[----:B---3-5:R-:W-:-:S05]  /*13c60*/  F2FP.BF16.F32.PACK_AB R18, RZ, R18 ;  /* 0x00000012ff12723e */ /* 0x028fca00000010ff */
[----:B------:R-:W-:Y:S01]  /*13c70*/  STG.E.U16 desc[UR36][R16.64], R18 ;  /* 0x0000001210007986 */ /* 0x000fe2000c101524 */
[----:B------:R-:W-:Y:S05]  /*13c80*/  EXIT ;  /* 0x000000000000794d */ /* 0x000fea0003800000 */
.L_x_5767:
        /* <DEDUP_REMOVED lines=15> */
.L_x_41785:


//--------------------- .text._ZN2at6native27unrolled_elementwise_kernelIZZZNS0_28launch_masked_scatter_kernelERKNS_10TensorBaseES4_S4_S4_ENKUlvE_clEvENKUlvE5_clEvEUlfblE_St5arrayIPcLm4EELi4E23TrivialOffsetCalculatorILi3EjESB_ILi1EjENS0_6memory12LoadWithCastILi3EEENSE_13StoreWithCastILi1EEEEEviT_T0_T2_T3_T4_T5_ --------------------------
	.section	.text._ZN2at6native27unrolled_elementwise_kernelIZZZNS0_28launch_masked_scatter_kernelERKNS_10TensorBaseES4_S4_S4_ENKUlvE_clEvENKUlvE5_clEvEUlfblE_St5arrayIPcLm4EELi4E23TrivialOffsetCalculatorILi3EjESB_ILi1EjENS0_6memory12LoadWithCastILi3EEENSE_13StoreWithCastILi1EEEEEviT_T0_T2_T3_T4_T5_,"ax",@progbits
	.align	128
        .global         _ZN2at6native27unrolled_elementwise_kernelIZZZNS0_28launch_masked_scatter_kernelERKNS_10TensorBaseES4_S4_S4_ENKUlvE_clEvENKUlvE5_clEvEUlfblE_St5arrayIPcLm4EELi4E23TrivialOffsetCalculatorILi3EjESB_ILi1EjENS0_6memory12LoadWithCastILi3EEENSE_13StoreWithCastILi1EEEEEviT_T0_T2_T3_T4_T5_
        .type           _ZN2at6native27unrolled_elementwise_kernelIZZZNS0_28launch_masked_scatter_kernelERKNS_10TensorBaseES4_S4_S4_ENKUlvE_clEvENKUlvE5_clEvEUlfblE_St5arrayIPcLm4EELi4E23TrivialOffsetCalculatorILi3EjESB_ILi1EjENS0_6memory12LoadWithCastILi3EEENSE_13StoreWithCastILi1EEEEEviT_T0_T2_T3_T4_T5_,@function
        .size           _ZN2at6native27unrolled_elementwise_kernelIZZZNS0_28launch_masked_scatter_kernelERKNS_10TensorBaseES4_S4_S4_ENKUlvE_clEvENKUlvE5_clEvEUlfblE_St5arrayIPcLm4EELi4E23TrivialOffsetCalculatorILi3EjESB_ILi1EjENS0_6memory12LoadWithCastILi3EEENSE_13StoreWithCastILi1EEEEEviT_T0_T2_T3_T4_T5_,(.L_x_41786 - _ZN2at6native27unrolled_elementwise_kernelIZZZNS0_28launch_masked_scatter_kernelERKNS_10TensorBaseES4_S4_S4_ENKUlvE_clEvENKUlvE5_clEvEUlfblE_St5arrayIPcLm4EELi4E23TrivialOffsetCalculatorILi3EjESB_ILi1EjENS0_6memory12LoadWithCastILi3EEENSE_13StoreWithCastILi1EEEEEviT_T0_T2_T3_T4_T5_)
        .other          _ZN2at6native27unrolled_elementwise_kernelIZZZNS0_28launch_masked_scatter_kernelERKNS_10TensorBaseES4_S4_S4_ENKUlvE_clEvENKUlvE5_clEvEUlfblE_St5arrayIPcLm4EELi4E23TrivialOffsetCalculatorILi3EjESB_ILi1EjENS0_6memory12LoadWithCastILi3EEENSE_13StoreWithCastILi1EEEEEviT_T0_T2_T3_T4_T5_,@"STO_CUDA_ENTRY STV_DEFAULT"
_ZN2at6native27unrolled_elementwise_kernelIZZZNS0_28launch_masked_scatter_kernelERKNS_10TensorBaseES4_S4_S4_ENKUlvE_clEvENKUlvE5_clEvEUlfblE_St5arrayIPcLm4EELi4E23TrivialOffsetCalculatorILi3EjESB_ILi1EjENS0_6memory12LoadWithCastILi3EEENSE_13StoreWithCastILi1EEEEEviT_T0_T2_T3_T4_T5_:
.text._ZN2at6native27unrolled_elementwise_kernelIZZZNS0_28launch_masked_scatter_kernelERKNS_10TensorBaseES4_S4_S4_ENKUlvE_clEvENKUlvE5_clEvEUlfblE_St5arrayIPcLm4EELi4E23TrivialOffsetCalculatorILi3EjESB_ILi1EjENS0_6memory12LoadWithCastILi3EEENSE_13StoreWithCastILi1EEEEEviT_T0_T2_T3_T4_T5_:
        /* <DEDUP_REMOVED lines=35> */
[----:B--2---:R2:W3:Y:S01]  /*0230*/  I2F.S16 R26, R4 ;  /* 0x00000004001a7306 */ /* 0x0044e20000101400 */
[----:B------:R-:W-:Y:S05]  /*0240*/  BRA `(.L_x_5776) ;  /* 0x0000000c00547947 */ /* 0x000fea0003800000 */
.L_x_5774:
[----:B------:R-:W2:Y:S02]  /*0250*/  LDG.E.U8 R4, desc[UR36][R4.64] ;  /* 0x0000002404047981 */ /* 0x000ea4000c1e1100 */
[----:B--2---:R-:W-:Y:S01]  /*0260*/  I2FP.F32.U32 R26, R4 ;  /* 0x00000004001a7245 */ /* 0x004fe20000201000 */
[----:B------:R-:W-:Y:S06]  /*0270*/  BRA `(.L_x_5776) ;  /* 0x0000000c00487947 */ /* 0x000fec0003800000 */
.L_x_5773:
[----:B------:R-:W-:-:S09]  /*0280*/  UISETP.NE.AND UP0, UPT, UR4, 0x2, UPT ;  /* 0x000000020400788c */ /* 0x000fd2000bf05270 */
[----:B------:R-:W-:Y:S05]  /*0290*/  BRA.U !UP0, `(.L_x_5777) ;  /* 0x0000000108287547 */ /* 0x000fea000b800000 */
[----:B------:R-:W-:-:S09]  /*02a0*/  UISETP.NE.AND UP0, UPT, UR4, 0x3, UPT ;  /* 0x000000030400788c */ /* 0x000fd2000bf05270 */
[----:B------:R-:W-:Y:S05]  /*02b0*/  BRA.U !UP0, `(.L_x_5778) ;  /* 0x0000000108147547 */ /* 0x000fea000b800000 */
[----:B------:R-:W-:-:S09]  /*02c0*/  UISETP.NE.AND UP0, UPT, UR4, 0x4, UPT ;  /* 0x000000040400788c */ /* 0x000fd2000bf05270 */
[----:B------:R-:W-:Y:S05]  /*02d0*/  BRA.U UP0, `(.L_x_5775) ;  /* 0x0000000900b47547 */ /* 0x000fea000b800000 */
[----:B------:R-:W2:Y:S02]  /*02e0*/  LDG.E.64 R26, desc[UR36][R4.64] ;  /* 0x00000024041a7981 */ /* 0x000ea4000c1e1b00 */
[----:B--2---:R0:W1:Y:S02]  /*02f0*/  I2F.S64 R26, R26 ;  /* 0x0000001a001a7312 */ /* 0x0040640000301400 */
[----:B01----:R-:W-:Y:S05]  /*0300*/  BRA `(.L_x_5776) ;  /* 0x0000000c00247947 */ /* 0x003fea0003800000 */
.L_x_5778:
[----:B------:R-:W2:Y:S02]  /*0310*/  LDG.E R4, desc[UR36][R4.64] ;  /* 0x0000002404047981 */ /* 0x000ea4000c1e1900 */
[----:B--2---:R-:W-:Y:S01]  /*0320*/  I2FP.F32.S32 R26, R4 ;  /* 0x00000004001a7245 */ /* 0x004fe20000201400 */
[----:B------:R-:W-:Y:S06]  /*0330*/  BRA `(.L_x_5776) ;  /* 0x0000000c00187947 */ /* 0x000fec0003800000 */
.L_x_5777:
[----:B------:R-:W2:Y:S02]  /*0340*/  LDG.E.U16 R4, desc[UR36][R4.64] ;  /* 0x0000002404047981 */ /* 0x000ea4000c1e1500 */
[----:B--2---:R0:W1:Y:S01]  /*0350*/  I2F.S16 R26, R4 ;  /* 0x00000004001a7306 */ /* 0x0040620000101400 */
[----:B------:R-:W-:Y:S05]  /*0360*/  BRA `(.L_x_5776) ;  /* 0x0000000c000c7947 */ /* 0x000fea0003800000 */
.L_x_5772:
        /* <DEDUP_REMOVED lines=8> */
.L_x_5780:
[----:B------:R-:W2:Y:S02]  /*03f0*/  LDG.E.U16 R4, desc[UR36][R4.64] ;  /* 0x0000002404047981 */ /* 0x000ea4000c1e1500 */
[----:B--2---:R-:W-:Y:S01]  /*0400*/  HADD2.F32 R26, -RZ, R4.H0_H0 ;  /* 0x20000004ff1a7230 */ /* 0x004fe20000004100 */
[----:B------:R-:W-:Y:S06]  /*0410*/  BRA `(.L_x_5776) ;  /* 0x0000000800e07947 */ /* 0x000fec0003800000 */
.L_x_5779:
        /* <DEDUP_REMOVED lines=8> */
.L_x_5782:
[----:B------:R-:W2:Y:S02]  /*04a0*/  LDG.E.U16 R4, desc[UR36][R4.64] ;  /* 0x0000002404047981 */ /* 0x000ea4000c1e1500 */
[----:B--2---:R-:W-:Y:S01]  /*04b0*/  HADD2.F32 R26, -RZ, R4.H0_H0 ;  /* 0x20000004ff1a7230 */ /* 0x004fe20000004100 */
[----:B------:R-:W-:Y:S06]  /*04c0*/  BRA `(.L_x_5776) ;  /* 0x0000000800b47947 */ /* 0x000fec0003800000 */
.L_x_5781:
        /* <DEDUP_REMOVED lines=11> */
.L_x_5771:
        /* <DEDUP_REMOVED lines=12> */
.L_x_5785:
        /* <DEDUP_REMOVED lines=11> */
.L_x_5784:
        /* <DEDUP_REMOVED lines=25> */
.L_x_5787:
        /* <DEDUP_REMOVED lines=11> */
[----:B------:R-:W-:Y:S01]  /*0930*/  LOP3.LUT R26, R0, 0x80000000, R3, 0xf8, !PT ;  /* 0x80000000001a7812 */ /* 0x000fe200078ef803 */
[----:B------:R-:W-:Y:S06]  /*0940*/  BRA `(.L_x_5776) ;  /* 0x0000000400947947 */ /* 0x000fec0003800000 */
.L_x_5786:
[----:B------:R-:W2:Y:S02]  /*0950*/  LDG.E.U16 R4, desc[UR36][R4.64] ;  /* 0x0000002404047981 */ /* 0x000ea4000c1e1500 */
[----:B--2---:R-:W-:Y:S01]  /*0960*/  IMAD.U32 R26, R4, 0x10000, RZ ;  /* 0x00010000041a7824 */ /* 0x004fe200078e00ff */
[----:B------:R-:W-:Y:S06]  /*0970*/  BRA `(.L_x_5776) ;  /* 0x0000000400887947 */ /* 0x000fec0003800000 */
.L_x_5783:
        /* <DEDUP_REMOVED lines=11> */
.L_x_5790:
        /* <DEDUP_REMOVED lines=20> */
.L_x_5792:
[----:B------:R-:W-:Y:S05]  /*0b70*/  BSYNC.RECONVERGENT B0 ;  /* 0x0000000000007941 */ /* 0x000fea0003800200 */
.L_x_5791:
[----:B------:R-:W-:Y:S01]  /*0b80*/  IMAD.SHL.U32 R0, R0, 0x100000, RZ ;  /* 0x0010000000007824 */ /* 0x000fe200078e00ff */
[----:B------:R-:W-:-:S04]  /*0b90*/  LEA R3, R3, 0x3b800000, 0x17 ;  /* 0x3b80000003037811 */ /* 0x000fc800078eb8ff */
[----:B------:R-:W-:Y:S01]  /*0ba0*/  LOP3.LUT R26, R3, R0, R7, 0xfe, !PT ;  /* 0x00000000031a7212 */ /* 0x000fe200078efe07 */
[----:B------:R-:W-:Y:S06]  /*0bb0*/  BRA `(.L_x_5776) ;  /* 0x0000000000f87947 */ /* 0x000fec0003800000 */
.L_x_5789:
        /* <DEDUP_REMOVED lines=20> */
.L_x_5794:
[----:B------:R-:W-:Y:S05]  /*0d00*/  BSYNC.RECONVERGENT B0 ;  /* 0x0000000000007941 */ /* 0x000fea0003800200 */
.L_x_5793:
[----:B------:R-:W-:Y:S01]  /*0d10*/  IMAD.SHL.U32 R0, R0, 0x200000, RZ ;  /* 0x0020000000007824 */ /* 0x000fe200078e00ff */
[----:B------:R-:W-:-:S04]  /*0d20*/  LEA R3, R3, 0x37800000, 0x17 ;  /* 0x3780000003037811 */ /* 0x000fc800078eb8ff */
[----:B------:R-:W-:Y:S01]  /*0d30*/  LOP3.LUT R26, R3, R0, R7, 0xfe, !PT ;  /* 0x00000000031a7212 */ /* 0x000fe200078efe07 */
[----:B------:R-:W-:Y:S06]  /*0d40*/  BRA `(.L_x_5776) ;  /* 0x0000000000947947 */ /* 0x000fec0003800000 */
.L_x_5788:
[----:B------:R-:W-:-:S09]  /*0d50*/  UISETP.NE.AND UP0, UPT, UR4, 0x1c, UPT ;  /* 0x0000001c0400788c */ /* 0x000fd2000bf05270 */
[----:B------:R-:W-:Y:S05]  /*0d60*/  BRA.U !UP0, `(.L_x_5795) ;  /* 0x0000000108847547 */ /* 0x000fea000b800000 */
[----:B------:R-:W-:-:S09]  /*0d70*/  UISETP.NE.AND UP0, UPT, UR4, 0x1d, UPT ;  /* 0x0000001d0400788c */ /* 0x000fd2000bf05270 */
[----:B------:R-:W-:Y:S05]  /*0d80*/  BRA.U !UP0, `(.L_x_5796) ;  /* 0x0000000108707547 */ /* 0x000fea000b800000 */
[----:B------:R-:W-:-:S09]  /*0d90*/  UISETP.NE.AND UP0, UPT, UR4, 0x2c, UPT ;  /* 0x0000002c0400788c */ /* 0x000fd2000bf05270 */
[----:B------:R-:W-:Y:S05]  /*0da0*/  BRA.U !UP0, `(.L_x_5797) ;  /* 0x0000000108487547 */ /* 0x000fea000b800000 */
.L_x_5775:
        /* <DEDUP_REMOVED lines=16> */
.L_x_5798:
[----:B------:R-:W-:Y:S01]  /*0eb0*/  IMAD.MOV.U32 R26, RZ, RZ, RZ ;  /* 0x000000ffff1a7224 */ /* 0x000fe200078e00ff */
[----:B------:R-:W-:Y:S06]  /*0ec0*/  BRA `(.L_x_5776) ;  /* 0x0000000000347947 */ /* 0x000fec0003800000 */
.L_x_5797:
[----:B------:R-:W2:Y:S01]  /*0ed0*/  LDG.E.U8 R4, desc[UR36][R4.64] ;  /* 0x0000002404047981 */ /* 0x000ea2000c1e1100 */
[----:B------:R-:W-:Y:S01]  /*0ee0*/  IMAD.MOV.U32 R26, RZ, RZ, 0x400000 ;  /* 0x00400000ff1a7424 */ /* 0x000fe200078e00ff */
[----:B--2---:R-:W-:-:S13]  /*0ef0*/  ISETP.NE.AND P0, PT, R4, RZ, PT ;  /* 0x000000ff0400720c */ /* 0x004fda0003f05270 */
[----:B------:R-:W-:Y:S05]  /*0f00*/  @!P0 BRA `(.L_x_5776) ;  /* 0x0000000000248947 */ /* 0x000fea0003800000 */
[----:B------:R-:W-:-:S13]  /*0f10*/  ISETP.NE.AND P0, PT, R4, 0xff, PT ;  /* 0x000000ff0400780c */ /* 0x000fda0003f05270 */
[----:B------:R-:W-:Y:S02]  /*0f20*/  @!P0 IMAD.MOV.U32 R26, RZ, RZ, 0x7f800001 ;  /* 0x7f800001ff1a8424 */ /* 0x000fe400078e00ff */
[----:B------:R-:W-:Y:S01]  /*0f30*/  @P0 IMAD.SHL.U32 R26, R4, 0x800000, RZ ;  /* 0x00800000041a0824 */ /* 0x000fe200078e00ff */
[----:B------:R-:W-:Y:S06]  /*0f40*/  BRA `(.L_x_5776) ;  /* 0x0000000000147947 */ /* 0x000fec0003800000 */
.L_x_5796:
[----:B------:R-:W2:Y:S02]  /*0f50*/  LDG.E.64 R26, desc[UR36][R4.64] ;  /* 0x00000024041a7981 */ /* 0x000ea4000c1e1b00 */
[----:B--2---:R0:W1:Y:S02]  /*0f60*/  I2F.U64 R26, R26 ;  /* 0x0000001a001a7312 */ /* 0x0040640000301000 */
[----:B01----:R-:W-:Y:S05]  /*0f70*/  BRA `(.L_x_5776) ;  /* 0x0000000000087947 */ /* 0x003fea0003800000 */
.L_x_5795:
[----:B------:R-:W2:Y:S02]  /*0f80*/  LDG.E R4, desc[UR36][R4.64] ;  /* 0x0000002404047981 */ /* 0x000ea4000c1e1900 */
[----:B--2---:R-:W-:-:S07]  /*0f90*/  I2FP.F32.U32 R26, R4 ;  /* 0x00000004001a7245 */ /* 0x004fce0000201000 */
.L_x_5776:
[----:B------:R-:W-:Y:S05]  /*0fa0*/  BSYNC.RECONVERGENT B6 ;  /* 0x0000000000067941 */ /* 0x000fea0003800200 */
.L_x_5770:
        /* <DEDUP_REMOVED lines=21> */
.L_x_5803:
[----:B------:R-:W2:Y:S02]  /*1100*/  LDG.E.U8 R4, desc[UR36][R4.64] ;  /* 0x0000002404047981 */ /* 0x000ea4000c1e1100 */
[----:B--2---:R-:W-:-:S04]  /*1110*/  ISETP.NE.AND P0, PT, R4, RZ, PT ;  /* 0x000000ff0400720c */ /* 0x004fc80003f05270 */
[----:B------:R-:W-:Y:S01]  /*1120*/  P2R R19, PR, RZ, 0x1 ;  /* 0x00000001ff137803 */ /* 0x000fe20000000000 */
[----:B------:R-:W-:Y:S08]  /*1130*/  BRA `(.L_x_5805) ;  /* 0x0000000800947947 */ /* 0x000ff00003800000 */
.L_x_5802:
        /* <DEDUP_REMOVED lines=11> */
.L_x_5807:
[----:B------:R-:W2:Y:S02]  /*11f0*/  LDG.E R4, desc[UR36][R4.64] ;  /* 0x0000002404047981 */ /* 0x000ea4000c1e1900 */
[----:B--2---:R-:W-:-:S04]  /*1200*/  ISETP.NE.AND P0, PT, R4, RZ, PT ;  /* 0x000000ff0400720c */ /* 0x004fc80003f05270 */
[----:B------:R-:W-:Y:S01]  /*1210*/  P2R R19, PR, RZ, 0x1 ;  /* 0x00000001ff137803 */ /* 0x000fe20000000000 */
[----:B------:R-:W-:Y:S08]  /*1220*/  BRA `(.L_x_5805) ;  /* 0x0000000800587947 */ /* 0x000ff00003800000 */
.L_x_5806:
[----:B------:R-:W2:Y:S02]  /*1230*/  LDG.E.U16 R4, desc[UR36][R4.64] ;  /* 0x0000002404047981 */ /* 0x000ea4000c1e1500 */
[----:B--2---:R-:W-:-:S04]  /*1240*/  ISETP.NE.AND P0, PT, R4, RZ, PT ;  /* 0x000000ff0400720c */ /* 0x004fc80003f05270 */
[----:B------:R-:W-:Y:S01]  /*1250*/  P2R R19, PR, RZ, 0x1 ;  /* 0x00000001ff137803 */ /* 0x000fe20000000000 */
[----:B------:R-:W-:Y:S08]  /*1260*/  BRA `(.L_x_5805) ;  /* 0x0000000800487947 */ /* 0x000ff00003800000 */
.L_x_5801:
        /* <DEDUP_REMOVED lines=10> */
.L_x_5809:
[----:B------:R-:W2:Y:S02]  /*1310*/  LDG.E.U16 R0, desc[UR36][R4.64] ;  /* 0x0000002404007981 */ /* 0x000ea4000c1e1500 */
[----:B--2---:R-:W-:-:S05]  /*1320*/  HADD2.F32 R0, -RZ, R0.H0_H0 ;  /* 0x20000000ff007230 */ /* 0x004fca0000004100 */
[----:B------:R-:W-:-:S04]  /*1330*/  FSETP.NEU.FTZ.AND P0, PT, R0, RZ, PT ;  /* 0x000000ff0000720b */ /* 0x000fc80003f1d000 */
[----:B------:R-:W-:Y:S01]  /*1340*/  P2R R19, PR, RZ, 0x1 ;  /* 0x00000001ff137803 */ /* 0x000fe20000000000 */
[----:B------:R-:W-:Y:S08]  /*1350*/  BRA `(.L_x_5805) ;  /* 0x00000008000c7947 */ /* 0x000ff00003800000 */
.L_x_5808:
        /* <DEDUP_REMOVED lines=12> */
.L_x_5811:
        /* <DEDUP_REMOVED lines=10> */
.L_x_5810:
[----:B------:R-:W2:Y:S02]  /*14c0*/  LDG.E.64 R4, desc[UR36][R4.64] ;  /* 0x0000002404047981 */ /* 0x000ea4000c1e1b00 */
[----:B--2---:R-:W0:Y:S02]  /*14d0*/  DSETP.NEU.AND P0, PT, R4, RZ, PT ;  /* 0x000000ff0400722a */ /* 0x004e240003f0d000 */
[----:B0-----:R-:W-:Y:S01]  /*14e0*/  P2R R19, PR, RZ, 0x1 ;  /* 0x00000001ff137803 */ /* 0x001fe20000000000 */
[----:B------:R-:W-:Y:S06]  /*14f0*/  BRA `(.L_x_5805) ;  /* 0x0000000400a47947 */ /* 0x000fec0003800000 */
.L_x_5800:
        /* <DEDUP_REMOVED lines=12> */
.L_x_5814:
        /* <DEDUP_REMOVED lines=9> */
.L_x_5813:
        /* <DEDUP_REMOVED lines=10> */
.L_x_5816:
        /* <DEDUP_REMOVED lines=12> */
.L_x_5815:
[----:B------:R-:W2:Y:S02]  /*17b0*/  LDG.E.U16 R0, desc[UR36][R4.64] ;  /* 0x0000002404007981 */ /* 0x000ea4000c1e1500 */
[----:B--2---:R-:W-:-:S05]  /*17c0*/  IMAD.U32 R0, R0, 0x10000, RZ ;  /* 0x0001000000007824 */ /* 0x004fca00078e00ff */
[----:B------:R-:W-:-:S04]  /*17d0*/  FSETP.NEU.FTZ.AND P0, PT, R0, RZ, PT ;  /* 0x000000ff0000720b */ /* 0x000fc80003f1d000 */
[----:B------:R-:W-:Y:S01]  /*17e0*/  P2R R19, PR, RZ, 0x1 ;  /* 0x00000001ff137803 */ /* 0x000fe20000000000 */
[----:B------:R-:W-:Y:S08]  /*17f0*/  BRA `(.L_x_5805) ;  /* 0x0000000000e47947 */ /* 0x000ff00003800000 */
.L_x_5812:
        /* <DEDUP_REMOVED lines=12> */
.L_x_5819:
[----:B------:R-:W2:Y:S02]  /*18c0*/  LDG.E.U8 R4, desc[UR36][R4.64] ;  /* 0x0000002404047981 */ /* 0x000ea4000c1e1100 */
[----:B--2---:R-:W-:-:S04]  /*18d0*/  ISETP.NE.AND P0, PT, R4, RZ, PT ;  /* 0x000000ff0400720c */ /* 0x004fc80003f05270 */
[----:B------:R-:W-:Y:S01]  /*18e0*/  P2R R19, PR, RZ, 0x1 ;  /* 0x00000001ff137803 */ /* 0x000fe20000000000 */
[----:B------:R-:W-:Y:S08]  /*18f0*/  BRA `(.L_x_5805) ;  /* 0x0000000000a47947 */ /* 0x000ff00003800000 */
.L_x_5818:
[----:B------:R-:W2:Y:S02]  /*1900*/  LDG.E.U8 R4, desc[UR36][R4.64] ;  /* 0x0000002404047981 */ /* 0x000ea4000c1e1100 */
[----:B--2---:R-:W-:-:S04]  /*1910*/  ISETP.NE.AND P0, PT, R4, RZ, PT ;  /* 0x000000ff0400720c */ /* 0x004fc80003f05270 */
[----:B------:R-:W-:Y:S01]  /*1920*/  P2R R19, PR, RZ, 0x1 ;  /* 0x00000001ff137803 */ /* 0x000fe20000000000 */
[----:B------:R-:W-:Y:S08]  /*1930*/  BRA `(.L_x_5805) ;  /* 0x0000000000947947 */ /* 0x000ff00003800000 */
.L_x_5817:
[----:B------:R-:W-:-:S09]  /*1940*/  UISETP.NE.AND UP0, UPT, UR4, 0x1c, UPT ;  /* 0x0000001c0400788c */ /* 0x000fd2000bf05270 */
[----:B------:R-:W-:Y:S05]  /*1950*/  BRA.U !UP0, `(.L_x_5820) ;  /* 0x0000000108807547 */ /* 0x000fea000b800000 */
[----:B------:R-:W-:-:S09]  /*1960*/  UISETP.NE.AND UP0, UPT, UR4, 0x1d, UPT ;  /* 0x0000001d0400788c */ /* 0x000fd2000bf05270 */
[----:B------:R-:W-:Y:S05]  /*1970*/  BRA.U !UP0, `(.L_x_5821) ;  /* 0x0000000108647547 */ /* 0x000fea000b800000 */
[----:B------:R-:W-:-:S09]  /*1980*/  UISETP.NE.AND UP0, UPT, UR4, 0x2c, UPT ;  /* 0x0000002c0400788c */ /* 0x000fd2000bf05270 */
[----:B------:R-:W-:Y:S05]  /*1990*/  BRA.U !UP0, `(.L_x_5822) ;  /* 0x00000001084c7547 */ /* 0x000fea000b800000 */
.L_x_5804:
        /* <DEDUP_REMOVED lines=16> */
.L_x_5823:
[----:B------:R-:W-:-:S04]  /*1aa0*/  PLOP3.LUT P0, PT, PT, PT, PT, 0x8, 0x80 ;  /* 0x000000000080781c */ /* 0x000fc80003f0e170 */
[----:B------:R-:W-:Y:S01]  /*1ab0*/  P2R R19, PR, RZ, 0x1 ;  /* 0x00000001ff137803 */ /* 0x000fe20000000000 */
[----:B------:R-:W-:Y:S08]  /*1ac0*/  BRA `(.L_x_5805) ;  /* 0x0000000000307947 */ /* 0x000ff00003800000 */
.L_x_5822:
[----:B------:R-:W2:Y:S02]  /*1ad0*/  LDG.E.U8 R4, desc[UR36][R4.64] ;  /* 0x0000002404047981 */ /* 0x000ea4000c1e1100 */
[----:B--2---:R-:W-:-:S04]  /*1ae0*/  ISETP.NE.AND P0, PT, R4, RZ, PT ;  /* 0x000000ff0400720c */ /* 0x004fc80003f05270 */
[----:B------:R-:W-:Y:S01]  /*1af0*/  P2R R19, PR, RZ, 0x1 ;  /* 0x00000001ff137803 */ /* 0x000fe20000000000 */
[----:B------:R-:W-:Y:S08]  /*1b00*/  BRA `(.L_x_5805) ;  /* 0x0000000000207947 */ /* 0x000ff00003800000 */
.L_x_5821:
[----:B------:R-:W2:Y:S02]  /*1b10*/  LDG.E.64 R4, desc[UR36][R4.64] ;  /* 0x0000002404047981 */ /* 0x000ea4000c1e1b00 */
[----:B--2---:R-:W-:-:S04]  /*1b20*/  ISETP.NE.U32.AND P0, PT, R4, RZ, PT ;  /* 0x000000ff0400720c */ /* 0x004fc80003f05070 */
[----:B------:R-:W-:-:S04]  /*1b30*/  ISETP.NE.AND.EX P0, PT, R5, RZ, PT, P0 ;  /* 0x000000ff0500720c */ /* 0x000fc80003f05300 */
[----:B------:R-:W-:Y:S01]  /*1b40*/  P2R R19, PR, RZ, 0x1 ;  /* 0x00000001ff137803 */ /* 0x000fe20000000000 */
[----:B------:R-:W-:Y:S08]  /*1b50*/  BRA `(.L_x_5805) ;  /* 0x00000000000c7947 */ /* 0x000ff00003800000 */
.L_x_5820:
[----:B------:R-:W2:Y:S02]  /*1b60*/  LDG.E R4, desc[UR36][R4.64] ;  /* 0x0000002404047981 */ /* 0x000ea4000c1e1900 */
[----:B--2---:R-:W-:-:S04]  /*1b70*/  ISETP.NE.AND P0, PT, R4, RZ, PT ;  /* 0x000000ff0400720c */ /* 0x004fc80003f05270 */
[----:B------:R-:W-:-:S09]  /*1b80*/  P2R R19, PR, RZ, 0x1 ;  /* 0x00000001ff137803 */ /* 0x000fd20000000000 */
.L_x_5805:
[----:B------:R-:W-:Y:S05]  /*1b90*/  BSYNC.RECONVERGENT B6 ;  /* 0x0000000000067941 */ /* 0x000fea0003800200 */
.L_x_5799:
        /* <DEDUP_REMOVED lines=19> */
.L_x_5827:
[----:B------:R2:W5:Y:S01]  /*1cd0*/  LDG.E.U8 R28, desc[UR36][R4.64] ;  /* 0x00000024041c7981 */ /* 0x000562000c1e1100 */
[----:B------:R-:W-:Y:S01]  /*1ce0*/  IMAD.MOV.U32 R29, RZ, RZ, RZ ;  /* 0x000000ffff1d7224 */ /* 0x000fe200078e00ff */
[----:B------:R-:W-:Y:S06]  /*1cf0*/  BRA `(.L_x_5829) ;  /* 0x0000000c00447947 */ /* 0x000fec0003800000 */
.L_x_5826:
        /* <DEDUP_REMOVED lines=8> */
.L_x_5831:
[----:B------:R-:W2:Y:S02]  /*1d80*/  LDG.E R28, desc[UR36][R4.64] ;  /* 0x00000024041c7981 */ /* 0x000ea4000c1e1900 */
[----:B--2---:R-:W-:Y:S01]  /*1d90*/  SHF.R.S32.HI R29, RZ, 0x1f, R28 ;  /* 0x0000001fff1d7819 */ /* 0x004fe2000001141c */
[----:B------:R-:W-:Y:S06]  /*1da0*/  BRA `(.L_x_5829) ;  /* 0x0000000c00187947 */ /* 0x000fec0003800000 */
.L_x_5830:
[----:B------:R-:W2:Y:S02]  /*1db0*/  LDG.E.S16 R28, desc[UR36][R4.64] ;  /* 0x00000024041c7981 */ /* 0x000ea4000c1e1700 */
[----:B--2---:R-:W-:Y:S01]  /*1dc0*/  SHF.R.S32.HI R29, RZ, 0x1f, R28 ;  /* 0x0000001fff1d7819 */ /* 0x004fe2000001141c */
[----:B------:R-:W-:Y:S06]  /*1dd0*/  BRA `(.L_x_5829) ;  /* 0x0000000c000c7947 */ /* 0x000fec0003800000 */
.L_x_5825:
        /* <DEDUP_REMOVED lines=9> */
.L_x_5833:
[----:B------:R-:W2:Y:S02]  /*1e70*/  LDG.E.U16 R4, desc[UR36][R4.64] ;  /* 0x0000002404047981 */ /* 0x000ea4000c1e1500 */
[----:B--2---:R-:W-:-:S06]  /*1e80*/  HADD2.F32 R28, -RZ, R4.H0_H0 ;  /* 0x20000004ff1c7230 */ /* 0x004fcc0000004100 */
[----:B------:R-:W4:Y:S02]  /*1e90*/  F2I.S64.TRUNC R28, R28 ;  /* 0x0000001c001c7311 */ /* 0x000f24000020d900 */
[----:B----4-:R-:W-:Y:S05]  /*1ea0*/  BRA `(.L_x_5829) ;  /* 0x0000000800d87947 */ /* 0x010fea0003800000 */
.L_x_5832:
        /* <DEDUP_REMOVED lines=9> */
.L_x_5835:
[----:B------:R-:W2:Y:S02]  /*1f40*/  LDG.E.U16 R4, desc[UR36][R4.64] ;  /* 0x0000002404047981 */ /* 0x000ea4000c1e1500 */
[----:B--2---:R-:W-:-:S06]  /*1f50*/  HADD2.F32 R28, -RZ, R4.H0_H0 ;  /* 0x20000004ff1c7230 */ /* 0x004fcc0000004100 */
[----:B------:R-:W4:Y:S02]  /*1f60*/  F2I.S64.TRUNC R28, R28 ;  /* 0x0000001c001c7311 */ /* 0x000f24000020d900 */
[----:B----4-:R-:W-:Y:S05]  /*1f70*/  BRA `(.L_x_5829) ;  /* 0x0000000800a47947 */ /* 0x010fea0003800000 */
.L_x_5834:
[----:B------:R-:W2:Y:S02]  /*1f80*/  LDG.E.64 R4, desc[UR36][R4.64] ;  /* 0x0000002404047981 */ /* 0x000ea4000c1e1b00 */
[----:B--2---:R4:W0:Y:S02]  /*1f90*/  F2I.S64.F64.TRUNC R28, R4 ;  /* 0x00000004001c7311 */ /* 0x004824000030d900 */
[----:B0---4-:R-:W-:Y:S05]  /*1fa0*/  BRA `(.L_x_5829) ;  /* 0x0000000800987947 */ /* 0x011fea0003800000 */
.L_x_5824:
        /* <DEDUP_REMOVED lines=13> */
.L_x_5838:
[----:B------:R-:W2:Y:S02]  /*2080*/  LDG.E.64 R4, desc[UR36][R4.64] ;  /* 0x0000002404047981 */ /* 0x000ea4000c1e1b00 */
[----:B--2---:R4:W0:Y:S02]  /*2090*/  F2I.S64.F64.TRUNC R28, R4 ;  /* 0x00000004001c7311 */ /* 0x004824000030d900 */
[----:B0---4-:R-:W-:Y:S05]  /*20a0*/  BRA `(.L_x_5829) ;  /* 0x0000000800587947 */ /* 0x011fea0003800000 */
.L_x_5837:
        /* <DEDUP_REMOVED lines=26> */
.L_x_5840:
        /* <DEDUP_REMOVED lines=12> */
[----:B------:R4:W0:Y:S02]  /*2310*/  F2I.S64.TRUNC R28, R0 ;  /* 0x00000000001c7311 */ /* 0x000824000020d900 */
[----:B0---4-:R-:W-:Y:S05]  /*2320*/  BRA `(.L_x_5829) ;  /* 0x0000000400b87947 */ /* 0x011fea0003800000 */
.L_x_5839:
[----:B------:R-:W2:Y:S02]  /*2330*/  LDG.E.U16 R28, desc[UR36][R4.64] ;  /* 0x00000024041c7981 */ /* 0x000ea4000c1e1500 */
[----:B--2---:R-:W-:-:S06]  /*2340*/  IMAD.U32 R28, R28, 0x10000, RZ ;  /* 0x000100001c1c7824 */ /* 0x004fcc00078e00ff */
[----:B------:R-:W4:Y:S02]  /*2350*/  F2I.S64.TRUNC R28, R28 ;  /* 0x0000001c001c7311 */ /* 0x000f24000020d900 */
[----:B----4-:R-:W-:Y:S05]  /*2360*/  BRA `(.L_x_5829) ;  /* 0x0000000400a87947 */ /* 0x010fea0003800000 */
.L_x_5836:
        /* <DEDUP_REMOVED lines=11> */
.L_x_5843:
        /* <DEDUP_REMOVED lines=21> */
.L_x_5847:
[----:B------:R-:W-:Y:S05]  /*2570*/  BSYNC.RECONVERGENT B1 ;  /* 0x0000000000017941 */ /* 0x000fea0003800200 */
.L_x_5846:
[----:B------:R-:W-:Y:S01]  /*2580*/  IMAD.SHL.U32 R0, R0, 0x100000, RZ ;  /* 0x0010000000007824 */ /* 0x000fe200078e00ff */
[----:B------:R-:W-:-:S04]  /*2590*/  LEA R3, R3, 0x3b800000, 0x17 ;  /* 0x3b80000003037811 */ /* 0x000fc800078eb8ff */
[----:B------:R-:W-:-:S07]  /*25a0*/  LOP3.LUT R28, R3, R0, R7, 0xfe, !PT ;  /* 0x00000000031c7212 */ /* 0x000fce00078efe07 */
.L_x_5845:
[----:B------:R-:W-:Y:S05]  /*25b0*/  BSYNC.RECONVERGENT B0 ;  /* 0x0000000000007941 */ /* 0x000fea0003800200 */
.L_x_5844:
[----:B------:R-:W0:Y:S02]  /*25c0*/  F2I.S64.TRUNC R28, R28 ;  /* 0x0000001c001c7311 */ /* 0x000e24000020d900 */
[----:B0-----:R-:W-:Y:S05]  /*25d0*/  BRA `(.L_x_5829) ;  /* 0x00000004000c7947 */ /* 0x001fea0003800000 */
.L_x_5842:
        /* <DEDUP_REMOVED lines=21> */
.L_x_5851:
[----:B------:R-:W-:Y:S05]  /*2730*/  BSYNC.RECONVERGENT B1 ;  /* 0x0000000000017941 */ /* 0x000fea0003800200 */
.L_x_5850:
[----:B------:R-:W-:Y:S01]  /*2740*/  IMAD.SHL.U32 R0, R0, 0x200000, RZ ;  /* 0x0020000000007824 */ /* 0x000fe200078e00ff */
[----:B------:R-:W-:-:S04]  /*2750*/  LEA R3, R3, 0x37800000, 0x17 ;  /* 0x3780000003037811 */ /* 0x000fc800078eb8ff */
[----:B------:R-:W-:-:S07]  /*2760*/  LOP3.LUT R28, R3, R0, R7, 0xfe, !PT ;  /* 0x00000000031c7212 */ /* 0x000fce00078efe07 */
.L_x_5849:
[----:B------:R-:W-:Y:S05]  /*2770*/  BSYNC.RECONVERGENT B0 ;  /* 0x0000000000007941 */ /* 0x000fea0003800200 */
.L_x_5848:
[----:B------:R-:W0:Y:S02]  /*2780*/  F2I.S64.TRUNC R28, R28 ;  /* 0x0000001c001c7311 */ /* 0x000e24000020d900 */
[----:B0-----:R-:W-:Y:S05]  /*2790*/  BRA `(.L_x_5829) ;  /* 0x00000000009c7947 */ /* 0x001fea0003800000 */
.L_x_5841:
[----:B------:R-:W-:-:S09]  /*27a0*/  UISETP.NE.AND UP0, UPT, UR4, 0x1c, UPT ;  /* 0x0000001c0400788c */ /* 0x000fd2000bf05270 */
[----:B------:R-:W-:Y:S05]  /*27b0*/  BRA.U !UP0, `(.L_x_5852) ;  /* 0x00000001088c7547 */ /* 0x000fea000b800000 */
[----:B------:R-:W-:-:S09]  /*27c0*/  UISETP.NE.AND UP0, UPT, UR4, 0x1d, UPT ;  /* 0x0000001d0400788c */ /* 0x000fd2000bf05270 */
[----:B------:R-:W-:Y:S05]  /*27d0*/  BRA.U !UP0, `(.L_x_5853) ;  /* 0x00000001087c7547 */ /* 0x000fea000b800000 */
[----:B------:R-:W-:-:S09]  /*27e0*/  UISETP.NE.AND UP0, UPT, UR4, 0x2c, UPT ;  /* 0x0000002c0400788c */ /* 0x000fd2000bf05270 */
[----:B------:R-:W-:Y:S05]  /*27f0*/  BRA.U !UP0, `(.L_x_5854) ;  /* 0x0000000108487547 */ /* 0x000fea000b800000 */
.L_x_5828:
        /* <DEDUP_REMOVED lines=16> */
.L_x_5855:
[----:B------:R-:W-:Y:S01]  /*2900*/  CS2R R28, SRZ ;  /* 0x00000000001c7805 */ /* 0x000fe2000001ff00 */
[----:B------:R-:W-:Y:S06]  /*2910*/  BRA `(.L_x_5829) ;  /* 0x00000000003c7947 */ /* 0x000fec0003800000 */
.L_x_5854:
        /* <DEDUP_REMOVED lines=8> */
.L_x_5857:
[----:B------:R-:W-:Y:S05]  /*29a0*/  BSYNC.RECONVERGENT B0 ;  /* 0x0000000000007941 */ /* 0x000fea0003800200 */
.L_x_5856:
[----:B------:R-:W4:Y:S02]  /*29b0*/  F2I.S64.TRUNC R28, R28 ;  /* 0x0000001c001c7311 */ /* 0x000f24000020d900 */
[----:B----4-:R-:W-:Y:S05]  /*29c0*/  BRA `(.L_x_5829) ;  /* 0x0000000000107947 */ /* 0x010fea0003800000 */
.L_x_5853:
[----:B------:R4:W5:Y:S01]  /*29d0*/  LDG.E.64 R28, desc[UR36][R4.64] ;  /* 0x00000024041c7981 */ /* 0x000962000c1e1b00 */
[----:B------:R-:W-:Y:S05]  /*29e0*/  BRA `(.L_x_5829) ;  /* 0x0000000000087947 */ /* 0x000fea0003800000 */
.L_x_5852:
[----:B------:R0:W5:Y:S01]  /*29f0*/  LDG.E R28, desc[UR36][R4.64] ;  /* 0x00000024041c7981 */ /* 0x000162000c1e1900 */
[----:B------:R-:W-:-:S07]  /*2a00*/  IMAD.MOV.U32 R29, RZ, RZ, RZ ;  /* 0x000000ffff1d7224 */ /* 0x000fce00078e00ff */
.L_x_5829:
[----:B------:R-:W-:Y:S01]  /*2a10*/  ISETP.NE.AND P0, PT, R19, RZ, PT ;  /* 0x000000ff1300720c */ /* 0x000fe20003f05270 */
[----:B------:R-:W-:-:S03]  /*2a20*/  VIADD R25, R17, 0x80 ;  /* 0x0000008011197836 */ /* 0x000fc60000000000 */
[----:B------:R-:W-:-:S04]  /*2a30*/  PLOP3.LUT P0, PT, P0, PT, PT, 0x8, 0x80 ;  /* 0x000000000080781c */ /* 0x000fc8000070e170 */
[----:B------:R-:W-:-:S09]  /*2a40*/  P2R R19, PR, RZ, 0x1 ;  /* 0x00000001ff137803 */ /* 0x000fd20000000000 */
.L_x_5769:
[----:B------:R-:W-:Y:S05]  /*2a50*/  BSYNC.RECONVERGENT B7 ;  /* 0x0000000000077941 */ /* 0x000fea0003800200 */
.L_x_5768:
[----:B------:R-:W-:Y:S01]  /*2a60*/  ISETP.GE.AND P0, PT, R25, R2, PT ;  /* 0x000000021900720c */ /* 0x000fe20003f06270 */
[----:B------:R-:W-:Y:S01]  /*2a70*/  BSSY.RECONVERGENT B7, `(.L_x_5858) ;  /* 0x000029b000077945 */ /* 0x000fe20003800200 */
[----:B------:R-:W-:Y:S02]  /*2a80*/  PLOP3.LUT P1, PT, PT, PT, PT, 0x80, 0x8 ;  /* 0x000000000008781c */ /* 0x000fe40003f2f070 */
[----:B------:R-:W-:Y:S01]  /*2a90*/  CS2R R30, SRZ ;  /* 0x00000000001e7805 */ /* 0x000fe2000001ff00 */
[----:B------:R-:W-:Y:S01]  /*2aa0*/  IMAD.MOV.U32 R24, RZ, RZ, RZ ;  /* 0x000000ffff187224 */ /* 0x000fe200078e00ff */
[----:B------:R-:W-:-:S07]  /*2ab0*/  P2R R23, PR, RZ, 0x2 ;  /* 0x00000002ff177803 */ /* 0x000fce0000000000 */
        /* <DEDUP_REMOVED lines=20> */
[----:B--2---:R0:W2:Y:S01]  /*2c00*/  I2F.S16 R24, R4 ;  /* 0x0000000400187306 */ /* 0x0040a20000101400 */
[----:B------:R-:W-:Y:S05]  /*2c10*/  BRA `(.L_x_5866) ;  /* 0x0000000c00547947 */ /* 0x000fea0003800000 */
.L_x_5864:
[----:B------:R-:W2:Y:S02]  /*2c20*/  LDG.E.U8 R4, desc[UR36][R4.64] ;  /* 0x0000002404047981 */ /* 0x000ea4000c1e1100 */
[----:B--2---:R-:W-:Y:S01]  /*2c30*/  I2FP.F32.U32 R24, R4 ;  /* 0x0000000400187245 */ /* 0x004fe20000201000 */
[----:B------:R-:W-:Y:S06]  /*2c40*/  BRA `(.L_x_5866) ;  /* 0x0000000c00487947 */ /* 0x000fec0003800000 */
.L_x_5863:
[----:B------:R-:W-:-:S09]  /*2c50*/  UISETP.NE.AND UP0, UPT, UR4, 0x2, UPT ;  /* 0x000000020400788c */ /* 0x000fd2000bf05270 */
[----:B------:R-:W-:Y:S05]  /*2c60*/  BRA.U !UP0, `(.L_x_5867) ;  /* 0x0000000108287547 */ /* 0x000fea000b800000 */
[----:B------:R-:W-:-:S09]  /*2c70*/  UISETP.NE.AND UP0, UPT, UR4, 0x3, UPT ;  /* 0x000000030400788c */ /* 0x000fd2000bf05270 */
[----:B------:R-:W-:Y:S05]  /*2c80*/  BRA.U !UP0, `(.L_x_5868) ;  /* 0x0000000108147547 */ /* 0x000fea000b800000 */
[----:B------:R-:W-:-:S09]  /*2c90*/  UISETP.NE.AND UP0, UPT, UR4, 0x4, UPT ;  /* 0x000000040400788c */ /* 0x000fd2000bf05270 */
[----:B------:R-:W-:Y:S05]  /*2ca0*/  BRA.U UP0, `(.L_x_5865) ;  /* 0x0000000900d47547 */ /* 0x000fea000b800000 */
[----:B------:R-:W2:Y:S02]  /*2cb0*/  LDG.E.64 R4, desc[UR36][R4.64] ;  /* 0x0000002404047981 */ /* 0x000ea4000c1e1b00 */
[----:B--2---:R4:W0:Y:S02]  /*2cc0*/  I2F.S64 R24, R4 ;  /* 0x0000000400187312 */ /* 0x0048240000301400 */
[----:B0---4-:R-:W-:Y:S05]  /*2cd0*/  BRA `(.L_x_5866) ;  /* 0x0000000c00247947 */ /* 0x011fea0003800000 */
.L_x_5868:
[----:B------:R-:W2:Y:S02]  /*2ce0*/  LDG.E R4, desc[UR36][R4.64] ;  /* 0x0000002404047981 */ /* 0x000ea4000c1e1900 */
[----:B--2---:R-:W-:Y:S01]  /*2cf0*/  I2FP.F32.S32 R24, R4 ;  /* 0x0000000400187245 */ /* 0x004fe20000201400 */
[----:B------:R-:W-:Y:S06]  /*2d00*/  BRA `(.L_x_5866) ;  /* 0x0000000c00187947 */ /* 0x000fec0003800000 */
.L_x_5867:
[----:B------:R-:W2:Y:S02]  /*2d10*/  LDG.E.U16 R4, desc[UR36][R4.64] ;  /* 0x0000002404047981 */ /* 0x000ea4000c1e1500 */
[----:B--2---:R4:W0:Y:S01]  /*2d20*/  I2F.S16 R24, R4 ;  /* 0x0000000400187306 */ /* 0x0048220000101400 */
[----:B------:R-:W-:Y:S05]  /*2d30*/  BRA `(.L_x_5866) ;  /* 0x0000000c000c7947 */ /* 0x000fea0003800000 */
.L_x_5862:
        /* <DEDUP_REMOVED lines=8> */
.L_x_5870:
[----:B------:R-:W2:Y:S02]  /*2dc0*/  LDG.E.U16 R4, desc[UR36][R4.64] ;  /* 0x0000002404047981 */ /* 0x000ea4000c1e1500 */
[----:B--2---:R-:W-:Y:S01]  /*2dd0*/  HADD2.F32 R24, -RZ, R4.H0_H0 ;  /* 0x20000004ff187230 */ /* 0x004fe20000004100 */
[----:B------:R-:W-:Y:S06]  /*2de0*/  BRA `(.L_x_5866) ;  /* 0x0000000800e07947 */ /* 0x000fec0003800000 */
.L_x_5869:
        /* <DEDUP_REMOVED lines=8> */
.L_x_5872:
[----:B------:R-:W2:Y:S02]  /*2e70*/  LDG.E.U16 R4, desc[UR36][R4.64] ;  /* 0x0000002404047981 */ /* 0x000ea4000c1e1500 */
[----:B--2---:R-:W-:Y:S01]  /*2e80*/  HADD2.F32 R24, -RZ, R4.H0_H0 ;  /* 0x20000004ff187230 */ /* 0x004fe20000004100 */
[----:B------:R-:W-:Y:S06]  /*2e90*/  BRA `(.L_x_5866) ;  /* 0x0000000800b47947 */ /* 0x000fec0003800000 */
.L_x_5871:
        /* <DEDUP_REMOVED lines=11> */
.L_x_5861:
        /* <DEDUP_REMOVED lines=12> */
.L_x_5875:
        /* <DEDUP_REMOVED lines=11> */
.L_x_5874:
        /* <DEDUP_REMOVED lines=25> */
.L_x_5877:
        /* <DEDUP_REMOVED lines=13> */
.L_x_5876:
[----:B------:R-:W2:Y:S02]  /*3320*/  LDG.E.U16 R4, desc[UR36][R4.64] ;  /* 0x0000002404047981 */ /* 0x000ea4000c1e1500 */
[----:B--2---:R-:W-:Y:S01]  /*3330*/  IMAD.U32 R24, R4, 0x10000, RZ ;  /* 0x0001000004187824 */ /* 0x004fe200078e00ff */
[----:B------:R-:W-:Y:S06]  /*3340*/  BRA `(.L_x_5866) ;  /* 0x0000000400887947 */ /* 0x000fec0003800000 */
.L_x_5873:
        /* <DEDUP_REMOVED lines=11> */
.L_x_5880:
        /* <DEDUP_REMOVED lines=20> */
.L_x_5882:
[----:B------:R-:W-:Y:S05]  /*3540*/  BSYNC.RECONVERGENT B0 ;  /* 0x0000000000007941 */ /* 0x000fea0003800200 */
.L_x_5881:
[----:B------:R-:W-:Y:S01]  /*3550*/  IMAD.SHL.U32 R0, R0, 0x100000, RZ ;  /* 0x0010000000007824 */ /* 0x000fe200078e00ff */
[----:B------:R-:W-:-:S04]  /*3560*/  LEA R3, R3, 0x3b800000, 0x17 ;  /* 0x3b80000003037811 */ /* 0x000fc800078eb8ff */
[----:B------:R-:W-:Y:S01]  /*3570*/  LOP3.LUT R24, R3, R0, R7, 0xfe, !PT ;  /* 0x0000000003187212 */ /* 0x000fe200078efe07 */
[----:B------:R-:W-:Y:S06]  /*3580*/  BRA `(.L_x_5866) ;  /* 0x0000000000f87947 */ /* 0x000fec0003800000 */
.L_x_5879:
        /* <DEDUP_REMOVED lines=20> */
.L_x_5884:
[----:B------:R-:W-:Y:S05]  /*36d0*/  BSYNC.RECONVERGENT B0 ;  /* 0x0000000000007941 */ /* 0x000fea0003800200 */
.L_x_5883:
[----:B------:R-:W-:Y:S01]  /*36e0*/  IMAD.SHL.U32 R0, R0, 0x200000, RZ ;  /* 0x0020000000007824 */ /* 0x000fe200078e00ff */
[----:B------:R-:W-:-:S04]  /*36f0*/  LEA R3, R3, 0x37800000, 0x17 ;  /* 0x3780000003037811 */ /* 0x000fc800078eb8ff */
[----:B------:R-:W-:Y:S01]  /*3700*/  LOP3.LUT R24, R3, R0, R7, 0xfe, !PT ;  /* 0x0000000003187212 */ /* 0x000fe200078efe07 */
[----:B------:R-:W-:Y:S06]  /*3710*/  BRA `(.L_x_5866) ;  /* 0x0000000000947947 */ /* 0x000fec0003800000 */
.L_x_5878:
        /* <DEDUP_REMOVED lines=14> */
.L_x_5865:
        /* <DEDUP_REMOVED lines=16> */
.L_x_5887:
[----:B------:R-:W-:Y:S01]  /*3900*/  IMAD.MOV.U32 R24, RZ, RZ, RZ ;  /* 0x000000ffff187224 */ /* 0x000fe200078e00ff */
[----:B------:R-:W-:Y:S06]  /*3910*/  BRA `(.L_x_5866) ;  /* 0x0000000000147947 */ /* 0x000fec0003800000 */
.L_x_5886:
[----:B------:R-:W2:Y:S02]  /*3920*/  LDG.E.64 R4, desc[UR36][R4.64] ;  /* 0x0000002404047981 */ /* 0x000ea4000c1e1b00 */
[----:B--2---:R0:W2:Y:S02]  /*3930*/  I2F.U64 R24, R4 ;  /* 0x0000000400187312 */ /* 0x0040a40000301000 */
[----:B0-2---:R-:W-:Y:S05]  /*3940*/  BRA `(.L_x_5866) ;  /* 0x0000000000087947 */ /* 0x005fea0003800000 */
.L_x_5885:
[----:B------:R-:W2:Y:S02]  /*3950*/  LDG.E R4, desc[UR36][R4.64] ;  /* 0x0000002404047981 */ /* 0x000ea4000c1e1900 */
[----:B--2---:R-:W-:-:S07]  /*3960*/  I2FP.F32.U32 R24, R4 ;  /* 0x0000000400187245 */ /* 0x004fce0000201000 */
.L_x_5866:
[----:B------:R-:W-:Y:S05]  /*3970*/  BSYNC.RECONVERGENT B6 ;  /* 0x0000000000067941 */ /* 0x000fea0003800200 */
.L_x_5860:
        /* <DEDUP_REMOVED lines=21> */
.L_x_5892:
[----:B------:R-:W2:Y:S02]  /*3ad0*/  LDG.E.U8 R4, desc[UR36][R4.64] ;  /* 0x0000002404047981 */ /* 0x000ea4000c1e1100 */
[----:B--2---:R-:W-:-:S04]  /*3ae0*/  ISETP.NE.AND P0, PT, R4, RZ, PT ;  /* 0x000000ff0400720c */ /* 0x004fc80003f05270 */
[----:B------:R-:W-:Y:S01]  /*3af0*/  P2R R22, PR, RZ, 0x1 ;  /* 0x00000001ff167803 */ /* 0x000fe20000000000 */
[----:B------:R-:W-:Y:S08]  /*3b00*/  BRA `(.L_x_5894) ;  /* 0x0000000800947947 */ /* 0x000ff00003800000 */
.L_x_5891:
        /* <DEDUP_REMOVED lines=11> */
.L_x_5896:
[----:B------:R-:W2:Y:S02]  /*3bc0*/  LDG.E R4, desc[UR36][R4.64] ;  /* 0x0000002404047981 */ /* 0x000ea4000c1e1900 */
[----:B--2---:R-:W-:-:S04]  /*3bd0*/  ISETP.NE.AND P0, PT, R4, RZ, PT ;  /* 0x000000ff0400720c */ /* 0x004fc80003f05270 */
[----:B------:R-:W-:Y:S01]  /*3be0*/  P2R R22, PR, RZ, 0x1 ;  /* 0x00000001ff167803 */ /* 0x000fe20000000000 */
[----:B------:R-:W-:Y:S08]  /*3bf0*/  BRA `(.L_x_5894) ;  /* 0x0000000800587947 */ /* 0x000ff00003800000 */
.L_x_5895:
[----:B------:R-:W2:Y:S02]  /*3c00*/  LDG.E.U16 R4, desc[UR36][R4.64] ;  /* 0x0000002404047981 */ /* 0x000ea4000c1e1500 */
[----:B--2---:R-:W-:-:S04]  /*3c10*/  ISETP.NE.AND P0, PT, R4, RZ, PT ;  /* 0x000000ff0400720c */ /* 0x004fc80003f05270 */
[----:B------:R-:W-:Y:S01]  /*3c20*/  P2R R22, PR, RZ, 0x1 ;  /* 0x00000001ff167803 */ /* 0x000fe20000000000 */
[----:B------:R-:W-:Y:S08]  /*3c30*/  BRA `(.L_x_5894) ;  /* 0x0000000800487947 */ /* 0x000ff00003800000 */
.L_x_5890:
        /* <DEDUP_REMOVED lines=10> */
.L_x_5898:
[----:B------:R-:W2:Y:S02]  /*3ce0*/  LDG.E.U16 R0, desc[UR36][R4.64] ;  /* 0x0000002404007981 */ /* 0x000ea4000c1e1500 */
[----:B--2---:R-:W-:-:S05]  /*3cf0*/  HADD2.F32 R0, -RZ, R0.H0_H0 ;  /* 0x20000000ff007230 */ /* 0x004fca0000004100 */
[----:B------:R-:W-:-:S04]  /*3d00*/  FSETP.NEU.FTZ.AND P0, PT, R0, RZ, PT ;  /* 0x000000ff0000720b */ /* 0x000fc80003f1d000 */
[----:B------:R-:W-:Y:S01]  /*3d10*/  P2R R22, PR, RZ, 0x1 ;  /* 0x00000001ff167803 */ /* 0x000fe20000000000 */
[----:B------:R-:W-:Y:S08]  /*3d20*/  BRA `(.L_x_5894) ;  /* 0x00000008000c7947 */ /* 0x000ff00003800000 */
.L_x_5897:
        /* <DEDUP_REMOVED lines=12> */
.L_x_5900:
        /* <DEDUP_REMOVED lines=10> */
.L_x_5899:
[----:B------:R-:W2:Y:S02]  /*3e90*/  LDG.E.64 R4, desc[UR36][R4.64] ;  /* 0x0000002404047981 */ /* 0x000ea4000c1e1b00 */
[----:B--2---:R-:W0:Y:S02]  /*3ea0*/  DSETP.NEU.AND P0, PT, R4, RZ, PT ;  /* 0x000000ff0400722a */ /* 0x004e240003f0d000 */
[----:B0-----:R-:W-:Y:S01]  /*3eb0*/  P2R R22, PR, RZ, 0x1 ;  /* 0x00000001ff167803 */ /* 0x001fe20000000000 */
[----:B------:R-:W-:Y:S06]  /*3ec0*/  BRA `(.L_x_5894) ;  /* 0x0000000400a47947 */ /* 0x000fec0003800000 */
.L_x_5889:
        /* <DEDUP_REMOVED lines=12> */
.L_x_5903:
        /* <DEDUP_REMOVED lines=9> */
.L_x_5902:
        /* <DEDUP_REMOVED lines=10> */
.L_x_5905:
        /* <DEDUP_REMOVED lines=12> */
.L_x_5904:
[----:B------:R-:W2:Y:S02]  /*4180*/  LDG.E.U16 R0, desc[UR36][R4.64] ;  /* 0x0000002404007981 */ /* 0x000ea4000c1e1500 */
[----:B--2---:R-:W-:-:S05]  /*4190*/  IMAD.U32 R0, R0, 0x10000, RZ ;  /* 0x0001000000007824 */ /* 0x004fca00078e00ff */
[----:B------:R-:W-:-:S04]  /*41a0*/  FSETP.NEU.FTZ.AND P0, PT, R0, RZ, PT ;  /* 0x000000ff0000720b */ /* 0x000fc80003f1d000 */
[----:B------:R-:W-:Y:S01]  /*41b0*/  P2R R22, PR, RZ, 0x1 ;  /* 0x00000001ff167803 */ /* 0x000fe20000000000 */
[----:B------:R-:W-:Y:S08]  /*41c0*/  BRA `(.L_x_5894) ;  /* 0x0000000000e47947 */ /* 0x000ff00003800000 */
.L_x_5901:
        /* <DEDUP_REMOVED lines=12> */
.L_x_5908:
[----:B------:R-:W2:Y:S02]  /*4290*/  LDG.E.U8 R4, desc[UR36][R4.64] ;  /* 0x0000002404047981 */ /* 0x000ea4000c1e1100 */
[----:B--2---:R-:W-:-:S04]  /*42a0*/  ISETP.NE.AND P0, PT, R4, RZ, PT ;  /* 0x000000ff0400720c */ /* 0x004fc80003f05270 */
[----:B------:R-:W-:Y:S01]  /*42b0*/  P2R R22, PR, RZ, 0x1 ;  /* 0x00000001ff167803 */ /* 0x000fe20000000000 */
[----:B------:R-:W-:Y:S08]  /*42c0*/  BRA `(.L_x_5894) ;  /* 0x0000000000a47947 */ /* 0x000ff00003800000 */
.L_x_5907:
[----:B------:R-:W2:Y:S02]  /*42d0*/  LDG.E.U8 R4, desc[UR36][R4.64] ;  /* 0x0000002404047981 */ /* 0x000ea4000c1e1100 */
[----:B--2---:R-:W-:-:S04]  /*42e0*/  ISETP.NE.AND P0, PT, R4, RZ, PT ;  /* 0x000000ff0400720c */ /* 0x004fc80003f05270 */
[----:B------:R-:W-:Y:S01]  /*42f0*/  P2R R22, PR, RZ, 0x1 ;  /* 0x00000001ff167803 */ /* 0x000fe20000000000 */
[----:B------:R-:W-:Y:S08]  /*4300*/  BRA `(.L_x_5894) ;  /* 0x0000000000947947 */ /* 0x000ff00003800000 */
.L_x_5906:
        /* <DEDUP_REMOVED lines=10> */
.L_x_5893:
        /* <DEDUP_REMOVED lines=16> */
.L_x_5911:
[----:B------:R-:W-:-:S04]  /*44b0*/  PLOP3.LUT P0, PT, PT, PT, PT, 0x8, 0x80 ;  /* 0x000000000080781c */ /* 0x000fc80003f0e170 */
[----:B------:R-:W-:Y:S01]  /*44c0*/  P2R R22, PR, RZ, 0x1 ;  /* 0x00000001ff167803 */ /* 0x000fe20000000000 */
[----:B------:R-:W-:Y:S08]  /*44d0*/  BRA `(.L_x_5894) ;  /* 0x0000000000207947 */ /* 0x000ff00003800000 */
.L_x_5910:
[----:B------:R-:W2:Y:S02]  /*44e0*/  LDG.E.64 R4, desc[UR36][R4.64] ;  /* 0x0000002404047981 */ /* 0x000ea4000c1e1b00 */
[----:B--2---:R-:W-:-:S04]  /*44f0*/  ISETP.NE.U32.AND P0, PT, R4, RZ, PT ;  /* 0x000000ff0400720c */ /* 0x004fc80003f05070 */
[----:B------:R-:W-:-:S04]  /*4500*/  ISETP.NE.AND.EX P0, PT, R5, RZ, PT, P0 ;  /* 0x000000ff0500720c */ /* 0x000fc80003f05300 */
[----:B------:R-:W-:Y:S01]  /*4510*/  P2R R22, PR, RZ, 0x1 ;  /* 0x00000001ff167803 */ /* 0x000fe20000000000 */
[----:B------:R-:W-:Y:S08]  /*4520*/  BRA `(.L_x_5894) ;  /* 0x00000000000c7947 */ /* 0x000ff00003800000 */
.L_x_5909:
[----:B------:R-:W2:Y:S02]  /*4530*/  LDG.E R4, desc[UR36][R4.64] ;  /* 0x0000002404047981 */ /* 0x000ea4000c1e1900 */
[----:B--2---:R-:W-:-:S04]  /*4540*/  ISETP.NE.AND P0, PT, R4, RZ, PT ;  /* 0x000000ff0400720c */ /* 0x004fc80003f05270 */
[----:B------:R-:W-:-:S09]  /*4550*/  P2R R22, PR, RZ, 0x1 ;  /* 0x00000001ff167803 */ /* 0x000fd20000000000 */
.L_x_5894:
[----:B------:R-:W-:Y:S05]  /*4560*/  BSYNC.RECONVERGENT B6 ;  /* 0x0000000000067941 */ /* 0x000fea0003800200 */
.L_x_5888:
        /* <DEDUP_REMOVED lines=19> */
.L_x_5915:
[----:B------:R0:W5:Y:S01]  /*46a0*/  LDG.E.U8 R30, desc[UR36][R4.64] ;  /* 0x00000024041e7981 */ /* 0x000162000c1e1100 */
[----:B------:R-:W-:Y:S01]  /*46b0*/  IMAD.MOV.U32 R31, RZ, RZ, RZ ;  /* 0x000000ffff1f7224 */ /* 0x000fe200078e00ff */
[----:B------:R-:W-:Y:S06]  /*46c0*/  BRA `(.L_x_5917) ;  /* 0x0000000c00447947 */ /* 0x000fec0003800000 */
.L_x_5914:
        /* <DEDUP_REMOVED lines=8> */
.L_x_5919:
[----:B------:R-:W2:Y:S02]  /*4750*/  LDG.E R30, desc[UR36][R4.64] ;  /* 0x00000024041e7981 */ /* 0x000ea4000c1e1900 */
[----:B--2---:R-:W-:Y:S01]  /*4760*/  SHF.R.S32.HI R31, RZ, 0x1f, R30 ;  /* 0x0000001fff1f7819 */ /* 0x004fe2000001141e */
[----:B------:R-:W-:Y:S06]  /*4770*/  BRA `(.L_x_5917) ;  /* 0x0000000c00187947 */ /* 0x000fec0003800000 */
.L_x_5918:
[----:B------:R-:W2:Y:S02]  /*4780*/  LDG.E.S16 R30, desc[UR36][R4.64] ;  /* 0x00000024041e7981 */ /* 0x000ea4000c1e1700 */
[----:B--2---:R-:W-:Y:S01]  /*4790*/  SHF.R.S32.HI R31, RZ, 0x1f, R30 ;  /* 0x0000001fff1f7819 */ /* 0x004fe2000001141e */
[----:B------:R-:W-:Y:S06]  /*47a0*/  BRA `(.L_x_5917) ;  /* 0x0000000c000c7947 */ /* 0x000fec0003800000 */
.L_x_5913:
        /* <DEDUP_REMOVED lines=9> */
.L_x_5921:
[----:B------:R-:W2:Y:S02]  /*4840*/  LDG.E.U16 R4, desc[UR36][R4.64] ;  /* 0x0000002404047981 */ /* 0x000ea4000c1e1500 */
[----:B--2---:R-:W-:-:S06]  /*4850*/  HADD2.F32 R30, -RZ, R4.H0_H0 ;  /* 0x20000004ff1e7230 */ /* 0x004fcc0000004100 */
[----:B------:R-:W0:Y:S02]  /*4860*/  F2I.S64.TRUNC R30, R30 ;  /* 0x0000001e001e7311 */ /* 0x000e24000020d900 */
[----:B0-----:R-:W-:Y:S05]  /*4870*/  BRA `(.L_x_5917) ;  /* 0x0000000800d87947 */ /* 0x001fea0003800000 */
.L_x_5920:
        /* <DEDUP_REMOVED lines=9> */
.L_x_5923:
[----:B------:R-:W2:Y:S02]  /*4910*/  LDG.E.U16 R4, desc[UR36][R4.64] ;  /* 0x0000002404047981 */ /* 0x000ea4000c1e1500 */
[----:B--2---:R-:W-:-:S06]  /*4920*/  HADD2.F32 R30, -RZ, R4.H0_H0 ;  /* 0x20000004ff1e7230 */ /* 0x004fcc0000004100 */
[----:B------:R-:W0:Y:S02]  /*4930*/  F2I.S64.TRUNC R30, R30 ;  /* 0x0000001e001e7311 */ /* 0x000e24000020d900 */
[----:B0-----:R-:W-:Y:S05]  /*4940*/  BRA `(.L_x_5917) ;  /* 0x0000000800a47947 */ /* 0x001fea0003800000 */
.L_x_5922:
[----:B------:R-:W2:Y:S02]  /*4950*/  LDG.E.64 R4, desc[UR36][R4.64] ;  /* 0x0000002404047981 */ /* 0x000ea4000c1e1b00 */
[----:B--2---:R0:W2:Y:S02]  /*4960*/  F2I.S64.F64.TRUNC R30, R4 ;  /* 0x00000004001e7311 */ /* 0x0040a4000030d900 */
[----:B0-2---:R-:W-:Y:S05]  /*4970*/  BRA `(.L_x_5917) ;  /* 0x0000000800987947 */ /* 0x005fea0003800000 */
.L_x_5912:
        /* <DEDUP_REMOVED lines=13> */
.L_x_5926:
[----:B------:R-:W2:Y:S02]  /*4a50*/  LDG.E.64 R4, desc[UR36][R4.64] ;  /* 0x0000002404047981 */ /* 0x000ea4000c1e1b00 */
[----:B--2---:R0:W2:Y:S02]  /*4a60*/  F2I.S64.F64.TRUNC R30, R4 ;  /* 0x00000004001e7311 */ /* 0x0040a4000030d900 */
[----:B0-2---:R-:W-:Y:S05]  /*4a70*/  BRA `(.L_x_5917) ;  /* 0x0000000800587947 */ /* 0x005fea0003800000 */
.L_x_5925:
        /* <DEDUP_REMOVED lines=26> */
.L_x_5928:
        /* <DEDUP_REMOVED lines=14> */
.L_x_5927:
[----:B------:R-:W2:Y:S02]  /*4d00*/  LDG.E.U16 R30, desc[UR36][R4.64] ;  /* 0x00000024041e7981 */ /* 0x000ea4000c1e1500 */
[----:B--2---:R-:W-:-:S06]  /*4d10*/  IMAD.U32 R30, R30, 0x10000, RZ ;  /* 0x000100001e1e7824 */ /* 0x004fcc00078e00ff */
[----:B------:R-:W0:Y:S02]  /*4d20*/  F2I.S64.TRUNC R30, R30 ;  /* 0x0000001e001e7311 */ /* 0x000e24000020d900 */
[----:B0-----:R-:W-:Y:S05]  /*4d30*/  BRA `(.L_x_5917) ;  /* 0x0000000400a87947 */ /* 0x001fea0003800000 */
.L_x_5924:
        /* <DEDUP_REMOVED lines=11> */
.L_x_5931:
        /* <DEDUP_REMOVED lines=21> */
.L_x_5935:
[----:B------:R-:W-:Y:S05]  /*4f40*/  BSYNC.RECONVERGENT B1 ;  /* 0x0000000000017941 */ /* 0x000fea0003800200 */
.L_x_5934:
[----:B------:R-:W-:Y:S01]  /*4f50*/  IMAD.SHL.U32 R0, R0, 0x100000, RZ ;  /* 0x0010000000007824 */ /* 0x000fe200078e00ff */
[----:B------:R-:W-:-:S04]  /*4f60*/  LEA R3, R3, 0x3b800000, 0x17 ;  /* 0x3b80000003037811 */ /* 0x000fc800078eb8ff */
[----:B------:R-:W-:-:S07]  /*4f70*/  LOP3.LUT R30, R3, R0, R7, 0xfe, !PT ;  /* 0x00000000031e7212 */ /* 0x000fce00078efe07 */
.L_x_5933:
[----:B------:R-:W-:Y:S05]  /*4f80*/  BSYNC.RECONVERGENT B0 ;  /* 0x0000000000007941 */ /* 0x000fea0003800200 */
.L_x_5932:
[----:B------:R-:W2:Y:S02]  /*4f90*/  F2I.S64.TRUNC R30, R30 ;  /* 0x0000001e001e7311 */ /* 0x000ea4000020d900 */
[----:B--2---:R-:W-:Y:S05]  /*4fa0*/  BRA `(.L_x_5917) ;  /* 0x00000004000c7947 */ /* 0x004fea0003800000 */
.L_x_5930:
        /* <DEDUP_REMOVED lines=21> */
.L_x_5939:
[----:B------:R-:W-:Y:S05]  /*5100*/  BSYNC.RECONVERGENT B1 ;  /* 0x0000000000017941 */ /* 0x000fea0003800200 */
.L_x_5938:
[----:B------:R-:W-:Y:S01]  /*5110*/  IMAD.SHL.U32 R0, R0, 0x200000, RZ ;  /* 0x0020000000007824 */ /* 0x000fe200078e00ff */
[----:B------:R-:W-:-:S04]  /*5120*/  LEA R3, R3, 0x37800000, 0x17 ;  /* 0x3780000003037811 */ /* 0x000fc800078eb8ff */
[----:B------:R-:W-:-:S07]  /*5130*/  LOP3.LUT R30, R3, R0, R7, 0xfe, !PT ;  /* 0x00000000031e7212 */ /* 0x000fce00078efe07 */
.L_x_5937:
[----:B------:R-:W-:Y:S05]  /*5140*/  BSYNC.RECONVERGENT B0 ;  /* 0x0000000000007941 */ /* 0x000fea0003800200 */
.L_x_5936:
[----:B------:R-:W2:Y:S02]  /*5150*/  F2I.S64.TRUNC R30, R30 ;  /* 0x0000001e001e7311 */ /* 0x000ea4000020d900 */
[----:B--2---:R-:W-:Y:S05]  /*5160*/  BRA `(.L_x_5917) ;  /* 0x00000000009c7947 */ /* 0x004fea0003800000 */
.L_x_5929:
        /* <DEDUP_REMOVED lines=14> */
.L_x_5943:
[----:B------:R-:W-:Y:S05]  /*5250*/  BSYNC.RECONVERGENT B0 ;  /* 0x0000000000007941 */ /* 0x000fea0003800200 */
.L_x_5942:
[----:B------:R-:W2:Y:S02]  /*5260*/  F2I.S64.TRUNC R30, R30 ;  /* 0x0000001e001e7311 */ /* 0x000ea4000020d900 */
[----:B--2---:R-:W-:Y:S05]  /*5270*/  BRA `(.L_x_5917) ;  /* 0x0000000000587947 */ /* 0x004fea0003800000 */
.L_x_5916:
        /* <DEDUP_REMOVED lines=16> */
.L_x_5944:
[----:B------:R-:W-:Y:S01]  /*5380*/  CS2R R30, SRZ ;  /* 0x00000000001e7805 */ /* 0x000fe2000001ff00 */
[----:B------:R-:W-:Y:S06]  /*5390*/  BRA `(.L_x_5917) ;  /* 0x0000000000107947 */ /* 0x000fec0003800000 */
.L_x_5941:
[----:B------:R2:W5:Y:S01]  /*53a0*/  LDG.E.64 R30, desc[UR36][R4.64] ;  /* 0x00000024041e7981 */ /* 0x000562000c1e1b00 */
[----:B------:R-:W-:Y:S05]  /*53b0*/  BRA `(.L_x_5917) ;  /* 0x0000000000087947 */ /* 0x000fea0003800000 */
.L_x_5940:
[----:B------:R4:W5:Y:S01]  /*53c0*/  LDG.E R30, desc[UR36][R4.64] ;  /* 0x00000024041e7981 */ /* 0x000962000c1e1900 */
[----:B------:R-:W-:-:S07]  /*53d0*/  IMAD.MOV.U32 R31, RZ, RZ, RZ ;  /* 0x000000ffff1f7224 */ /* 0x000fce00078e00ff */
.L_x_5917:
[----:B------:R-:W-:Y:S01]  /*53e0*/  ISETP.NE.AND P0, PT, R22, RZ, PT ;  /* 0x000000ff1600720c */ /* 0x000fe20003f05270 */
[----:B------:R-:W-:-:S03]  /*53f0*/  VIADD R25, R25, 0x80 ;  /* 0x0000008019197836 */ /* 0x000fc60000000000 */
[----:B------:R-:W-:-:S04]  /*5400*/  PLOP3.LUT P0, PT, P0, PT, PT, 0x8, 0x80 ;  /* 0x000000000080781c */ /* 0x000fc8000070e170 */
[----:B------:R-:W-:-:S09]  /*5410*/  P2R R23, PR, RZ, 0x1 ;  /* 0x00000001ff177803 */ /* 0x000fd20000000000 */
.L_x_5859:
[----:B------:R-:W-:Y:S05]  /*5420*/  BSYNC.RECONVERGENT B7 ;  /* 0x0000000000077941 */ /* 0x000fea0003800200 */
.L_x_5858:
        /* <DEDUP_REMOVED lines=28> */
.L_x_5951:
[----:B------:R-:W2:Y:S02]  /*55f0*/  LDG.E.U8 R4, desc[UR36][R4.64] ;  /* 0x0000002404047981 */ /* 0x000ea4000c1e1100 */
[----:B--2---:R-:W-:Y:S01]  /*5600*/  I2FP.F32.U32 R22, R4 ;  /* 0x0000000400167245 */ /* 0x004fe20000201000 */
[----:B------:R-:W-:Y:S06]  /*5610*/  BRA `(.L_x_5953) ;  /* 0x0000000c00487947 */ /* 0x000fec0003800000 */
.L_x_5950:
        /* <DEDUP_REMOVED lines=9> */
.L_x_5955:
[----:B------:R-:W2:Y:S02]  /*56b0*/  LDG.E R4, desc[UR36][R4.64] ;  /* 0x0000002404047981 */ /* 0x000ea4000c1e1900 */
[----:B--2---:R-:W-:Y:S01]  /*56c0*/  I2FP.F32.S32 R22, R4 ;  /* 0x0000000400167245 */ /* 0x004fe20000201400 */
[----:B------:R-:W-:Y:S06]  /*56d0*/  BRA `(.L_x_5953) ;  /* 0x0000000c00187947 */ /* 0x000fec0003800000 */
.L_x_5954:
[----:B------:R-:W2:Y:S02]  /*56e0*/  LDG.E.U16 R4, desc[UR36][R4.64] ;  /* 0x0000002404047981 */ /* 0x000ea4000c1e1500 */
[----:B--2---:R0:W2:Y:S01]  /*56f0*/  I2F.S16 R22, R4 ;  /* 0x0000000400167306 */ /* 0x0040a20000101400 */
[----:B------:R-:W-:Y:S05]  /*5700*/  BRA `(.L_x_5953) ;  /* 0x0000000c000c7947 */ /* 0x000fea0003800000 */
.L_x_5949:
        /* <DEDUP_REMOVED lines=8> */
.L_x_5957:
[----:B------:R-:W2:Y:S02]  /*5790*/  LDG.E.U16 R4, desc[UR36][R4.64] ;  /* 0x0000002404047981 */ /* 0x000ea4000c1e1500 */
[----:B--2---:R-:W-:Y:S01]  /*57a0*/  HADD2.F32 R22, -RZ, R4.H0_H0 ;  /* 0x20000004ff167230 */ /* 0x004fe20000004100 */
[----:B------:R-:W-:Y:S06]  /*57b0*/  BRA `(.L_x_5953) ;  /* 0x0000000800e07947 */ /* 0x000fec0003800000 */
.L_x_5956:
        /* <DEDUP_REMOVED lines=8> */
.L_x_5959:
[----:B------:R-:W2:Y:S02]  /*5840*/  LDG.E.U16 R4, desc[UR36][R4.64] ;  /* 0x0000002404047981 */ /* 0x000ea4000c1e1500 */
[----:B--2---:R-:W-:Y:S01]  /*5850*/  HADD2.F32 R22, -RZ, R4.H0_H0 ;  /* 0x20000004ff167230 */ /* 0x004fe20000004100 */
[----:B------:R-:W-:Y:S06]  /*5860*/  BRA `(.L_x_5953) ;  /* 0x0000000800b47947 */ /* 0x000fec0003800000 */
.L_x_5958:
        /* <DEDUP_REMOVED lines=11> */
.L_x_5948:
        /* <DEDUP_REMOVED lines=12> */
.L_x_5962:
        /* <DEDUP_REMOVED lines=11> */
.L_x_5961:
        /* <DEDUP_REMOVED lines=25> */
.L_x_5964:
        /* <DEDUP_REMOVED lines=13> */
.L_x_5963:
[----:B------:R-:W2:Y:S02]  /*5cf0*/  LDG.E.U16 R4, desc[UR36][R4.64] ;  /* 0x0000002404047981 */ /* 0x000ea4000c1e1500 */
[----:B--2---:R-:W-:Y:S01]  /*5d00*/  IMAD.U32 R22, R4, 0x10000, RZ ;  /* 0x0001000004167824 */ /* 0x004fe200078e00ff */
[----:B------:R-:W-:Y:S06]  /*5d10*/  BRA `(.L_x_5953) ;  /* 0x0000000400887947 */ /* 0x000fec0003800000 */
.L_x_5960:
        /* <DEDUP_REMOVED lines=11> */
.L_x_5967:
        /* <DEDUP_REMOVED lines=20> */
.L_x_5969:
[----:B------:R-:W-:Y:S05]  /*5f10*/  BSYNC.RECONVERGENT B0 ;  /* 0x0000000000007941 */ /* 0x000fea0003800200 */
.L_x_5968:
[----:B------:R-:W-:Y:S01]  /*5f20*/  IMAD.SHL.U32 R0, R0, 0x100000, RZ ;  /* 0x0010000000007824 */ /* 0x000fe200078e00ff */
[----:B------:R-:W-:-:S04]  /*5f30*/  LEA R3, R3, 0x3b800000, 0x17 ;  /* 0x3b80000003037811 */ /* 0x000fc800078eb8ff */
[----:B------:R-:W-:Y:S01]  /*5f40*/  LOP3.LUT R22, R3, R0, R7, 0xfe, !PT ;  /* 0x0000000003167212 */ /* 0x000fe200078efe07 */
[----:B------:R-:W-:Y:S06]  /*5f50*/  BRA `(.L_x_5953) ;  /* 0x0000000000f87947 */ /* 0x000fec0003800000 */
.L_x_5966:
        /* <DEDUP_REMOVED lines=20> */
.L_x_5971:
[----:B------:R-:W-:Y:S05]  /*60a0*/  BSYNC.RECONVERGENT B0 ;  /* 0x0000000000007941 */ /* 0x000fea0003800200 */
.L_x_5970:
[----:B------:R-:W-:Y:S01]  /*60b0*/  IMAD.SHL.U32 R0, R0, 0x200000, RZ ;  /* 0x0020000000007824 */ /* 0x000fe200078e00ff */
[----:B------:R-:W-:-:S04]  /*60c0*/  LEA R3, R3, 0x37800000, 0x17 ;  /* 0x3780000003037811 */ /* 0x000fc800078eb8ff */
[----:B------:R-:W-:Y:S01]  /*60d0*/  LOP3.LUT R22, R3, R0, R7, 0xfe, !PT ;  /* 0x0000000003167212 */ /* 0x000fe200078efe07 */
[----:B------:R-:W-:Y:S06]  /*60e0*/  BRA `(.L_x_5953) ;  /* 0x0000000000947947 */ /* 0x000fec0003800000 */
.L_x_5965:
        /* <DEDUP_REMOVED lines=14> */
.L_x_5952:
        /* <DEDUP_REMOVED lines=16> */
.L_x_5974:
[----:B------:R-:W-:Y:S01]  /*62d0*/  IMAD.MOV.U32 R22, RZ, RZ, RZ ;  /* 0x000000ffff167224 */ /* 0x000fe200078e00ff */
[----:B------:R-:W-:Y:S06]  /*62e0*/  BRA `(.L_x_5953) ;  /* 0x0000000000147947 */ /* 0x000fec0003800000 */
.L_x_5973:
[----:B------:R-:W2:Y:S02]  /*62f0*/  LDG.E.64 R4, desc[UR36][R4.64] ;  /* 0x0000002404047981 */ /* 0x000ea4000c1e1b00 */
[----:B--2---:R0:W2:Y:S02]  /*6300*/  I2F.U64 R22, R4 ;  /* 0x0000000400167312 */ /* 0x0040a40000301000 */
[----:B0-2---:R-:W-:Y:S05]  /*6310*/  BRA `(.L_x_5953) ;  /* 0x0000000000087947 */ /* 0x005fea0003800000 */
.L_x_5972:
[----:B------:R-:W2:Y:S02]  /*6320*/  LDG.E R4, desc[UR36][R4.64] ;  /* 0x0000002404047981 */ /* 0x000ea4000c1e1900 */
[----:B--2---:R-:W-:-:S07]  /*6330*/  I2FP.F32.U32 R22, R4 ;  /* 0x0000000400167245 */ /* 0x004fce0000201000 */
.L_x_5953:
[----:B------:R-:W-:Y:S05]  /*6340*/  BSYNC.RECONVERGENT B6 ;  /* 0x0000000000067941 */ /* 0x000fea0003800200 */
.L_x_5947:
        /* <DEDUP_REMOVED lines=21> */
.L_x_5979:
[----:B------:R-:W4:Y:S02]  /*64a0*/  LDG.E.U8 R4, desc[UR36][R4.64] ;  /* 0x0000002404047981 */ /* 0x000f24000c1e1100 */
[----:B----4-:R-:W-:-:S04]  /*64b0*/  ISETP.NE.AND P0, PT, R4, RZ, PT ;  /* 0x000000ff0400720c */ /* 0x010fc80003f05270 */
[----:B------:R-:W-:Y:S01]  /*64c0*/  P2R R27, PR, RZ, 0x1 ;  /* 0x00000001ff1b7803 */ /* 0x000fe20000000000 */
[----:B------:R-:W-:Y:S08]  /*64d0*/  BRA `(.L_x_5981) ;  /* 0x0000000800947947 */ /* 0x000ff00003800000 */
.L_x_5978:
        /* <DEDUP_REMOVED lines=11> */
.L_x_5983:
[----:B------:R-:W4:Y:S02]  /*6590*/  LDG.E R4, desc[UR36][R4.64] ;  /* 0x0000002404047981 */ /* 0x000f24000c1e1900 */
[----:B----4-:R-:W-:-:S04]  /*65a0*/  ISETP.NE.AND P0, PT, R4, RZ, PT ;  /* 0x000000ff0400720c */ /* 0x010fc80003f05270 */
[----:B------:R-:W-:Y:S01]  /*65b0*/  P2R R27, PR, RZ, 0x1 ;  /* 0x00000001ff1b7803 */ /* 0x000fe20000000000 */
[----:B------:R-:W-:Y:S08]  /*65c0*/  BRA `(.L_x_5981) ;  /* 0x0000000800587947 */ /* 0x000ff00003800000 */
.L_x_5982:
[----:B------:R-:W4:Y:S02]  /*65d0*/  LDG.E.U16 R4, desc[UR36][R4.64] ;  /* 0x0000002404047981 */ /* 0x000f24000c1e1500 */
[----:B----4-:R-:W-:-:S04]  /*65e0*/  ISETP.NE.AND P0, PT, R4, RZ, PT ;  /* 0x000000ff0400720c */ /* 0x010fc80003f05270 */
[----:B------:R-:W-:Y:S01]  /*65f0*/  P2R R27, PR, RZ, 0x1 ;  /* 0x00000001ff1b7803 */ /* 0x000fe20000000000 */
[----:B------:R-:W-:Y:S08]  /*6600*/  BRA `(.L_x_5981) ;  /* 0x0000000800487947 */ /* 0x000ff00003800000 */
.L_x_5977:
        /* <DEDUP_REMOVED lines=10> */
.L_x_5985:
[----:B------:R-:W4:Y:S02]  /*66b0*/  LDG.E.U16 R0, desc[UR36][R4.64] ;  /* 0x0000002404007981 */ /* 0x000f24000c1e1500 */
[----:B----4-:R-:W-:-:S05]  /*66c0*/  HADD2.F32 R0, -RZ, R0.H0_H0 ;  /* 0x20000000ff007230 */ /* 0x010fca0000004100 */
[----:B------:R-:W-:-:S04]  /*66d0*/  FSETP.NEU.FTZ.AND P0, PT, R0, RZ, PT ;  /* 0x000000ff0000720b */ /* 0x000fc80003f1d000 */
[----:B------:R-:W-:Y:S01]  /*66e0*/  P2R R27, PR, RZ, 0x1 ;  /* 0x00000001ff1b7803 */ /* 0x000fe20000000000 */
[----:B------:R-:W-:Y:S08]  /*66f0*/  BRA `(.L_x_5981) ;  /* 0x00000008000c7947 */ /* 0x000ff00003800000 */
.L_x_5984:
        /* <DEDUP_REMOVED lines=12> */
.L_x_5987:
        /* <DEDUP_REMOVED lines=10> */
.L_x_5986:
[----:B------:R-:W4:Y:S02]  /*6860*/  LDG.E.64 R4, desc[UR36][R4.64] ;  /* 0x0000002404047981 */ /* 0x000f24000c1e1b00 */
[----:B----4-:R-:W0:Y:S02]  /*6870*/  DSETP.NEU.AND P0, PT, R4, RZ, PT ;  /* 0x000000ff0400722a */ /* 0x010e240003f0d000 */
[----:B0-----:R-:W-:Y:S01]  /*6880*/  P2R R27, PR, RZ, 0x1 ;  /* 0x00000001ff1b7803 */ /* 0x001fe20000000000 */
[----:B------:R-:W-:Y:S06]  /*6890*/  BRA `(.L_x_5981) ;  /* 0x0000000400a47947 */ /* 0x000fec0003800000 */
.L_x_5976:
        /* <DEDUP_REMOVED lines=12> */
.L_x_5990:
        /* <DEDUP_REMOVED lines=9> */
.L_x_5989:
        /* <DEDUP_REMOVED lines=10> */
.L_x_5992:
        /* <DEDUP_REMOVED lines=12> */
.L_x_5991:
[----:B------:R-:W4:Y:S02]  /*6b50*/  LDG.E.U16 R0, desc[UR36][R4.64] ;  /* 0x0000002404007981 */ /* 0x000f24000c1e1500 */
[----:B----4-:R-:W-:-:S05]  /*6b60*/  IMAD.U32 R0, R0, 0x10000, RZ ;  /* 0x0001000000007824 */ /* 0x010fca00078e00ff */
[----:B------:R-:W-:-:S04]  /*6b70*/  FSETP.NEU.FTZ.AND P0, PT, R0, RZ, PT ;  /* 0x000000ff0000720b */ /* 0x000fc80003f1d000 */
[----:B------:R-:W-:Y:S01]  /*6b80*/  P2R R27, PR, RZ, 0x1 ;  /* 0x00000001ff1b7803 */ /* 0x000fe20000000000 */
[----:B------:R-:W-:Y:S08]  /*6b90*/  BRA `(.L_x_5981) ;  /* 0x0000000000e47947 */ /* 0x000ff00003800000 */
.L_x_5988:
        /* <DEDUP_REMOVED lines=12> */
.L_x_5995:
[----:B------:R-:W4:Y:S02]  /*6c60*/  LDG.E.U8 R4, desc[UR36][R4.64] ;  /* 0x0000002404047981 */ /* 0x000f24000c1e1100 */
[----:B----4-:R-:W-:-:S04]  /*6c70*/  ISETP.NE.AND P0, PT, R4, RZ, PT ;  /* 0x000000ff0400720c */ /* 0x010fc80003f05270 */
[----:B------:R-:W-:Y:S01]  /*6c80*/  P2R R27, PR, RZ, 0x1 ;  /* 0x00000001ff1b7803 */ /* 0x000fe20000000000 */
[----:B------:R-:W-:Y:S08]  /*6c90*/  BRA `(.L_x_5981) ;  /* 0x0000000000a47947 */ /* 0x000ff00003800000 */
.L_x_5994:
[----:B------:R-:W4:Y:S02]  /*6ca0*/  LDG.E.U8 R4, desc[UR36][R4.64] ;  /* 0x0000002404047981 */ /* 0x000f24000c1e1100 */
[----:B----4-:R-:W-:-:S04]  /*6cb0*/  ISETP.NE.AND P0, PT, R4, RZ, PT ;  /* 0x000000ff0400720c */ /* 0x010fc80003f05270 */
[----:B------:R-:W-:Y:S01]  /*6cc0*/  P2R R27, PR, RZ, 0x1 ;  /* 0x00000001ff1b7803 */ /* 0x000fe20000000000 */
[----:B------:R-:W-:Y:S08]  /*6cd0*/  BRA `(.L_x_5981) ;  /* 0x0000000000947947 */ /* 0x000ff00003800000 */
.L_x_5993:
        /* <DEDUP_REMOVED lines=10> */
.L_x_5980:
        /* <DEDUP_REMOVED lines=16> */
.L_x_5998:
[----:B------:R-:W-:-:S04]  /*6e80*/  PLOP3.LUT P0, PT, PT, PT, PT, 0x8, 0x80 ;  /* 0x000000000080781c */ /* 0x000fc80003f0e170 */
[----:B------:R-:W-:Y:S01]  /*6e90*/  P2R R27, PR, RZ, 0x1 ;  /* 0x00000001ff1b7803 */ /* 0x000fe20000000000 */
[----:B------:R-:W-:Y:S08]  /*6ea0*/  BRA `(.L_x_5981) ;  /* 0x0000000000207947 */ /* 0x000ff00003800000 */
.L_x_5997:
[----:B------:R-:W4:Y:S02]  /*6eb0*/  LDG.E.64 R4, desc[UR36][R4.64] ;  /* 0x0000002404047981 */ /* 0x000f24000c1e1b00 */
[----:B----4-:R-:W-:-:S04]  /*6ec0*/  ISETP.NE.U32.AND P0, PT, R4, RZ, PT ;  /* 0x000000ff0400720c */ /* 0x010fc80003f05070 */
[----:B------:R-:W-:-:S04]  /*6ed0*/  ISETP.NE.AND.EX P0, PT, R5, RZ, PT, P0 ;  /* 0x000000ff0500720c */ /* 0x000fc80003f05300 */
[----:B------:R-:W-:Y:S01]  /*6ee0*/  P2R R27, PR, RZ, 0x1 ;  /* 0x00000001ff1b7803 */ /* 0x000fe20000000000 */
[----:B------:R-:W-:Y:S08]  /*6ef0*/  BRA `(.L_x_5981) ;  /* 0x00000000000c7947 */ /* 0x000ff00003800000 */
.L_x_5996:
[----:B------:R-:W4:Y:S02]  /*6f00*/  LDG.E R4, desc[UR36][R4.64] ;  /* 0x0000002404047981 */ /* 0x000f24000c1e1900 */
[----:B----4-:R-:W-:-:S04]  /*6f10*/  ISETP.NE.AND P0, PT, R4, RZ, PT ;  /* 0x000000ff0400720c */ /* 0x010fc80003f05270 */
[----:B------:R-:W-:-:S09]  /*6f20*/  P2R R27, PR, RZ, 0x1 ;  /* 0x00000001ff1b7803 */ /* 0x000fd20000000000 */
.L_x_5981:
[----:B------:R-:W-:Y:S05]  /*6f30*/  BSYNC.RECONVERGENT B6 ;  /* 0x0000000000067941 */ /* 0x000fea0003800200 */
.L_x_5975:
        /* <DEDUP_REMOVED lines=19> */
.L_x_6002:
[----:B------:R4:W5:Y:S01]  /*7070*/  LDG.E.U8 R32, desc[UR36][R4.64] ;  /* 0x0000002404207981 */ /* 0x000962000c1e1100 */
[----:B------:R-:W-:Y:S01]  /*7080*/  IMAD.MOV.U32 R33, RZ, RZ, RZ ;  /* 0x000000ffff217224 */ /* 0x000fe200078e00ff */
[----:B------:R-:W-:Y:S06]  /*7090*/  BRA `(.L_x_6004) ;  /* 0x0000000c00447947 */ /* 0x000fec0003800000 */
.L_x_6001:
        /* <DEDUP_REMOVED lines=8> */
.L_x_6006:
[----:B------:R-:W4:Y:S02]  /*7120*/  LDG.E R32, desc[UR36][R4.64] ;  /* 0x0000002404207981 */ /* 0x000f24000c1e1900 */
[----:B----4-:R-:W-:Y:S01]  /*7130*/  SHF.R.S32.HI R33, RZ, 0x1f, R32 ;  /* 0x0000001fff217819 */ /* 0x010fe20000011420 */
[----:B------:R-:W-:Y:S06]  /*7140*/  BRA `(.L_x_6004) ;  /* 0x0000000c00187947 */ /* 0x000fec0003800000 */
.L_x_6005:
[----:B------:R-:W4:Y:S02]  /*7150*/  LDG.E.S16 R32, desc[UR36][R4.64] ;  /* 0x0000002404207981 */ /* 0x000f24000c1e1700 */
[----:B----4-:R-:W-:Y:S01]  /*7160*/  SHF.R.S32.HI R33, RZ, 0x1f, R32 ;  /* 0x0000001fff217819 */ /* 0x010fe20000011420 */
[----:B------:R-:W-:Y:S06]  /*7170*/  BRA `(.L_x_6004) ;  /* 0x0000000c000c7947 */ /* 0x000fec0003800000 */
.L_x_6000:
        /* <DEDUP_REMOVED lines=9> */
.L_x_6008:
[----:B------:R-:W4:Y:S02]  /*7210*/  LDG.E.U16 R4, desc[UR36][R4.64] ;  /* 0x0000002404047981 */ /* 0x000f24000c1e1500 */
[----:B----4-:R-:W-:-:S06]  /*7220*/  HADD2.F32 R32, -RZ, R4.H0_H0 ;  /* 0x20000004ff207230 */ /* 0x010fcc0000004100 */
[----:B------:R-:W0:Y:S02]  /*7230*/  F2I.S64.TRUNC R32, R32 ;  /* 0x0000002000207311 */ /* 0x000e24000020d900 */
[----:B0-----:R-:W-:Y:S05]  /*7240*/  BRA `(.L_x_6004) ;  /* 0x0000000800d87947 */ /* 0x001fea0003800000 */
.L_x_6007:
        /* <DEDUP_REMOVED lines=9> */
.L_x_6010:
[----:B------:R-:W4:Y:S02]  /*72e0*/  LDG.E.U16 R4, desc[UR36][R4.64] ;  /* 0x0000002404047981 */ /* 0x000f24000c1e1500 */
[----:B----4-:R-:W-:-:S06]  /*72f0*/  HADD2.F32 R32, -RZ, R4.H0_H0 ;  /* 0x20000004ff207230 */ /* 0x010fcc0000004100 */
[----:B------:R-:W0:Y:S02]  /*7300*/  F2I.S64.TRUNC R32, R32 ;  /* 0x0000002000207311 */ /* 0x000e24000020d900 */
[----:B0-----:R-:W-:Y:S05]  /*7310*/  BRA `(.L_x_6004) ;  /* 0x0000000800a47947 */ /* 0x001fea0003800000 */
.L_x_6009:
[----:B------:R-:W4:Y:S02]  /*7320*/  LDG.E.64 R4, desc[UR36][R4.64] ;  /* 0x0000002404047981 */ /* 0x000f24000c1e1b00 */
[----:B----4-:R0:W4:Y:S02]  /*7330*/  F2I.S64.F64.TRUNC R32, R4 ;  /* 0x0000000400207311 */ /* 0x010124000030d900 */
[----:B0---4-:R-:W-:Y:S05]  /*7340*/  BRA `(.L_x_6004) ;  /* 0x0000000800987947 */ /* 0x011fea0003800000 */
.L_x_5999:
        /* <DEDUP_REMOVED lines=13> */
.L_x_6013:
[----:B------:R-:W4:Y:S02]  /*7420*/  LDG.E.64 R4, desc[UR36][R4.64] ;  /* 0x0000002404047981 */ /* 0x000f24000c1e1b00 */
[----:B----4-:R0:W4:Y:S02]  /*7430*/  F2I.S64.F64.TRUNC R32, R4 ;  /* 0x0000000400207311 */ /* 0x010124000030d900 */
[----:B0---4-:R-:W-:Y:S05]  /*7440*/  BRA `(.L_x_6004) ;  /* 0x0000000800587947 */ /* 0x011fea0003800000 */
.L_x_6012:
        /* <DEDUP_REMOVED lines=26> */
.L_x_6015:
        /* <DEDUP_REMOVED lines=14> */
.L_x_6014:
[----:B------:R-:W4:Y:S02]  /*76d0*/  LDG.E.U16 R32, desc[UR36][R4.64] ;  /* 0x0000002404207981 */ /* 0x000f24000c1e1500 */
[----:B----4-:R-:W-:-:S06]  /*76e0*/  IMAD.U32 R32, R32, 0x10000, RZ ;  /* 0x0001000020207824 */ /* 0x010fcc00078e00ff */
[----:B------:R-:W0:Y:S02]  /*76f0*/  F2I.S64.TRUNC R32, R32 ;  /* 0x0000002000207311 */ /* 0x000e24000020d900 */
[----:B0-----:R-:W-:Y:S05]  /*7700*/  BRA `(.L_x_6004) ;  /* 0x0000000400a87947 */ /* 0x001fea0003800000 */
.L_x_6011:
        /* <DEDUP_REMOVED lines=11> */
.L_x_6018:
        /* <DEDUP_REMOVED lines=21> */
.L_x_6022:
[----:B------:R-:W-:Y:S05]  /*7910*/  BSYNC.RECONVERGENT B1 ;  /* 0x0000000000017941 */ /* 0x000fea0003800200 */
.L_x_6021:
[----:B------:R-:W-:Y:S01]  /*7920*/  IMAD.SHL.U32 R0, R0, 0x100000, RZ ;  /* 0x0010000000007824 */ /* 0x000fe200078e00ff */
[----:B------:R-:W-:-:S04]  /*7930*/  LEA R3, R3, 0x3b800000, 0x17 ;  /* 0x3b80000003037811 */ /* 0x000fc800078eb8ff */
[----:B------:R-:W-:-:S07]  /*7940*/  LOP3.LUT R32, R3, R0, R7, 0xfe, !PT ;  /* 0x0000000003207212 */ /* 0x000fce00078efe07 */
.L_x_6020:
[----:B------:R-:W-:Y:S05]  /*7950*/  BSYNC.RECONVERGENT B0 ;  /* 0x0000000000007941 */ /* 0x000fea0003800200 */
.L_x_6019:
[----:B------:R-:W0:Y:S02]  /*7960*/  F2I.S64.TRUNC R32, R32 ;  /* 0x0000002000207311 */ /* 0x000e24000020d900 */
[----:B0-----:R-:W-:Y:S05]  /*7970*/  BRA `(.L_x_6004) ;  /* 0x00000004000c7947 */ /* 0x001fea0003800000 */
.L_x_6017:
        /* <DEDUP_REMOVED lines=21> */
.L_x_6026:
[----:B------:R-:W-:Y:S05]  /*7ad0*/  BSYNC.RECONVERGENT B1 ;  /* 0x0000000000017941 */ /* 0x000fea0003800200 */
.L_x_6025:
[----:B------:R-:W-:Y:S01]  /*7ae0*/  IMAD.SHL.U32 R0, R0, 0x200000, RZ ;  /* 0x0020000000007824 */ /* 0x000fe200078e00ff */
[----:B------:R-:W-:-:S04]  /*7af0*/  LEA R3, R3, 0x37800000, 0x17 ;  /* 0x3780000003037811 */ /* 0x000fc800078eb8ff */
[----:B------:R-:W-:-:S07]  /*7b00*/  LOP3.LUT R32, R3, R0, R7, 0xfe, !PT ;  /* 0x0000000003207212 */ /* 0x000fce00078efe07 */
.L_x_6024:
[----:B------:R-:W-:Y:S05]  /*7b10*/  BSYNC.RECONVERGENT B0 ;  /* 0x0000000000007941 */ /* 0x000fea0003800200 */
.L_x_6023:
[----:B------:R-:W0:Y:S02]  /*7b20*/  F2I.S64.TRUNC R32, R32 ;  /* 0x0000002000207311 */ /* 0x000e24000020d900 */
[----:B0-----:R-:W-:Y:S05]  /*7b30*/  BRA `(.L_x_6004) ;  /* 0x00000000009c7947 */ /* 0x001fea0003800000 */
.L_x_6016:
        /* <DEDUP_REMOVED lines=14> */
.L_x_6030:
[----:B------:R-:W-:Y:S05]  /*7c20*/  BSYNC.RECONVERGENT B0 ;  /* 0x0000000000007941 */ /* 0x000fea0003800200 */
.L_x_6029:
[----:B------:R-:W0:Y:S02]  /*7c30*/  F2I.S64.TRUNC R32, R32 ;  /* 0x0000002000207311 */ /* 0x000e24000020d900 */
[----:B0-----:R-:W-:Y:S05]  /*7c40*/  BRA `(.L_x_6004) ;  /* 0x0000000000587947 */ /* 0x001fea0003800000 */
.L_x_6003:
        /* <DEDUP_REMOVED lines=16> */
.L_x_6031:
[----:B------:R-:W-:Y:S01]  /*7d50*/  CS2R R32, SRZ ;  /* 0x0000000000207805 */ /* 0x000fe2000001ff00 */
[----:B------:R-:W-:Y:S06]  /*7d60*/  BRA `(.L_x_6004) ;  /* 0x0000000000107947 */ /* 0x000fec0003800000 */
.L_x_6028:
[----:B------:R0:W5:Y:S01]  /*7d70*/  LDG.E.64 R32, desc[UR36][R4.64] ;  /* 0x0000002404207981 */ /* 0x000162000c1e1b00 */
[----:B------:R-:W-:Y:S05]  /*7d80*/  BRA `(.L_x_6004) ;  /* 0x0000000000087947 */ /* 0x000fea0003800000 */
.L_x_6027:
[----:B------:R0:W5:Y:S01]  /*7d90*/  LDG.E R32, desc[UR36][R4.64] ;  /* 0x0000002404207981 */ /* 0x000162000c1e1900 */
[----:B------:R-:W-:-:S07]  /*7da0*/  IMAD.MOV.U32 R33, RZ, RZ, RZ ;  /* 0x000000ffff217224 */ /* 0x000fce00078e00ff */
.L_x_6004:
[----:B------:R-:W-:Y:S01]  /*7db0*/  ISETP.NE.AND P0, PT, R27, RZ, PT ;  /* 0x000000ff1b00720c */ /* 0x000fe20003f05270 */
[----:B------:R-:W-:-:S03]  /*7dc0*/  VIADD R25, R25, 0x80 ;  /* 0x0000008019197836 */ /* 0x000fc60000000000 */
[----:B------:R-:W-:-:S04]  /*7dd0*/  PLOP3.LUT P0, PT, P0, PT, PT, 0x8, 0x80 ;  /* 0x000000000080781c */ /* 0x000fc8000070e170 */
[----:B------:R-:W-:-:S09]  /*7de0*/  P2R R27, PR, RZ, 0x1 ;  /* 0x00000001ff1b7803 */ /* 0x000fd20000000000 */
.L_x_5946:
[----:B------:R-:W-:Y:S05]  /*7df0*/  BSYNC.RECONVERGENT B7 ;  /* 0x0000000000077941 */ /* 0x000fea0003800200 */
.L_x_5945:
[----:B------:R-:W-:Y:S01]  /*7e00*/  ISETP.GE.AND P1, PT, R25, R2, PT ;  /* 0x000000021900720c */ /* 0x000fe20003f26270 */
[----:B------:R-:W-:Y:S01]  /*7e10*/  BSSY.RECONVERGENT B7, `(.L_x_6032) ;  /* 0x000029a000077945 */ /* 0x000fe20003800200 */
[----:B------:R-:W-:Y:S02]  /*7e20*/  PLOP3.LUT P0, PT, PT, PT, PT, 0x80, 0x8 ;  /* 0x000000000008781c */ /* 0x000fe40003f0f070 */
[----:B0-2-4-:R-:W-:Y:S01]  /*7e30*/  CS2R R4, SRZ ;  /* 0x0000000000047805 */ /* 0x015fe2000001ff00 */
[----:B------:R-:W-:-:S08]  /*7e40*/  IMAD.MOV.U32 R18, RZ, RZ, RZ ;  /* 0x000000ffff127224 */ /* 0x000fd000078e00ff */
        /* <DEDUP_REMOVED lines=22> */
.L_x_6038:
[----:B------:R-:W2:Y:S02]  /*7fb0*/  LDG.E.U8 R4, desc[UR36][R4.64] ;  /* 0x0000002404047981 */ /* 0x000ea4000c1e1100 */
[----:B--2---:R-:W-:Y:S01]  /*7fc0*/  I2FP.F32.U32 R18, R4 ;  /* 0x0000000400127245 */ /* 0x004fe20000201000 */
[----:B------:R-:W-:Y:S06]  /*7fd0*/  BRA `(.L_x_6040) ;  /* 0x0000000c00487947 */ /* 0x000fec0003800000 */
.L_x_6037:
[----:B------:R-:W-:-:S09]  /*7fe0*/  UISETP.NE.AND UP0, UPT, UR4, 0x2, UPT ;  /* 0x000000020400788c */ /* 0x000fd2000bf05270 */
[----:B------:R-:W-:Y:S05]  /*7ff0*/  BRA.U !UP0, `(.L_x_6041) ;  /* 0x0000000108287547 */ /* 0x000fea000b800000 */
[----:B------:R-:W-:-:S09]  /*8000*/  UISETP.NE.AND UP0, UPT, UR4, 0x3, UPT ;  /* 0x000000030400788c */ /* 0x000fd2000bf05270 */
[----:B------:R-:W-:Y:S05]  /*8010*/  BRA.U !UP0, `(.L_x_6042) ;  /* 0x0000000108147547 */ /* 0x000fea000b800000 */
[----:B------:R-:W-:-:S09]  /*8020*/  UISETP.NE.AND UP0, UPT, UR4, 0x4, UPT ;  /* 0x000000040400788c */ /* 0x000fd2000bf05270 */
[----:B------:R-:W-:Y:S05]  /*8030*/  BRA.U UP0, `(.L_x_6039) ;  /* 0x0000000900d47547 */ /* 0x000fea000b800000 */
[----:B------:R-:W2:Y:S02]  /*8040*/  LDG.E.64 R4, desc[UR36][R4.64] ;  /* 0x0000002404047981 */ /* 0x000ea4000c1e1b00 */
[----:B--2---:R0:W2:Y:S02]  /*8050*/  I2F.S64 R18, R4 ;  /* 0x0000000400127312 */ /* 0x0040a40000301400 */
[----:B0-2---:R-:W-:Y:S05]  /*8060*/  BRA `(.L_x_6040) ;  /* 0x0000000c00247947 */ /* 0x005fea0003800000 */
.L_x_6042:
[----:B------:R-:W2:Y:S02]  /*8070*/  LDG.E R4, desc[UR36][R4.64] ;  /* 0x0000002404047981 */ /* 0x000ea4000c1e1900 */
[----:B--2---:R-:W-:Y:S01]  /*8080*/  I2FP.F32.S32 R18, R4 ;  /* 0x0000000400127245 */ /* 0x004fe20000201400 */
[----:B------:R-:W-:Y:S06]  /*8090*/  BRA `(.L_x_6040) ;  /* 0x0000000c00187947 */ /* 0x000fec0003800000 */
.L_x_6041:
[----:B------:R-:W2:Y:S02]  /*80a0*/  LDG.E.U16 R4, desc[UR36][R4.64] ;  /* 0x0000002404047981 */ /* 0x000ea4000c1e1500 */
[----:B--2---:R0:W2:Y:S01]  /*80b0*/  I2F.S16 R18, R4 ;  /* 0x0000000400127306 */ /* 0x0040a20000101400 */
[----:B------:R-:W-:Y:S05]  /*80c0*/  BRA `(.L_x_6040) ;  /* 0x0000000c000c7947 */ /* 0x000fea0003800000 */
.L_x_6036:
        /* <DEDUP_REMOVED lines=8> */
.L_x_6044:
[----:B------:R-:W2:Y:S02]  /*8150*/  LDG.E.U16 R4, desc[UR36][R4.64] ;  /* 0x0000002404047981 */ /* 0x000ea4000c1e1500 */
[----:B--2---:R-:W-:Y:S01]  /*8160*/  HADD2.F32 R18, -RZ, R4.H0_H0 ;  /* 0x20000004ff127230 */ /* 0x004fe20000004100 */
[----:B------:R-:W-:Y:S06]  /*8170*/  BRA `(.L_x_6040) ;  /* 0x0000000800e07947 */ /* 0x000fec0003800000 */
.L_x_6043:
        /* <DEDUP_REMOVED lines=8> */
.L_x_6046:
[----:B------:R-:W2:Y:S02]  /*8200*/  LDG.E.U16 R4, desc[UR36][R4.64] ;  /* 0x0000002404047981 */ /* 0x000ea4000c1e1500 */
[----:B--2---:R-:W-:Y:S01]  /*8210*/  HADD2.F32 R18, -RZ, R4.H0_H0 ;  /* 0x20000004ff127230 */ /* 0x004fe20000004100 */
[----:B------:R-:W-:Y:S06]  /*8220*/  BRA `(.L_x_6040) ;  /* 0x0000000800b47947 */ /* 0x000fec0003800000 */
.L_x_6045:
        /* <DEDUP_REMOVED lines=11> */
.L_x_6035:
        /* <DEDUP_REMOVED lines=12> */
.L_x_6049:
        /* <DEDUP_REMOVED lines=11> */
.L_x_6048:
        /* <DEDUP_REMOVED lines=25> */
.L_x_6051:
        /* <DEDUP_REMOVED lines=13> */
.L_x_6050:
[----:B------:R-:W2:Y:S02]  /*86b0*/  LDG.E.U16 R4, desc[UR36][R4.64] ;  /* 0x0000002404047981 */ /* 0x000ea4000c1e1500 */
[----:B--2---:R-:W-:Y:S01]  /*86c0*/  IMAD.U32 R18, R4, 0x10000, RZ ;  /* 0x0001000004127824 */ /* 0x004fe200078e00ff */
[----:B------:R-:W-:Y:S06]  /*86d0*/  BRA `(.L_x_6040) ;  /* 0x0000000400887947 */ /* 0x000fec0003800000 */
.L_x_6047:
        /* <DEDUP_REMOVED lines=11> */
.L_x_6054:
        /* <DEDUP_REMOVED lines=20> */
.L_x_6056:
[----:B------:R-:W-:Y:S05]  /*88d0*/  BSYNC.RECONVERGENT B0 ;  /* 0x0000000000007941 */ /* 0x000fea0003800200 */
.L_x_6055:
[----:B------:R-:W-:Y:S01]  /*88e0*/  IMAD.SHL.U32 R0, R0, 0x100000, RZ ;  /* 0x0010000000007824 */ /* 0x000fe200078e00ff */
[----:B------:R-:W-:-:S04]  /*88f0*/  LEA R3, R3, 0x3b800000, 0x17 ;  /* 0x3b80000003037811 */ /* 0x000fc800078eb8ff */
[----:B------:R-:W-:Y:S01]  /*8900*/  LOP3.LUT R18, R3, R0, R7, 0xfe, !PT ;  /* 0x0000000003127212 */ /* 0x000fe200078efe07 */
[----:B------:R-:W-:Y:S06]  /*8910*/  BRA `(.L_x_6040) ;  /* 0x0000000000f87947 */ /* 0x000fec0003800000 */
.L_x_6053:
        /* <DEDUP_REMOVED lines=20> */
.L_x_6058:
[----:B------:R-:W-:Y:S05]  /*8a60*/  BSYNC.RECONVERGENT B0 ;  /* 0x0000000000007941 */ /* 0x000fea0003800200 */
.L_x_6057:
[----:B------:R-:W-:Y:S01]  /*8a70*/  IMAD.SHL.U32 R0, R0, 0x200000, RZ ;  /* 0x0020000000007824 */ /* 0x000fe200078e00ff */
[----:B------:R-:W-:-:S04]  /*8a80*/  LEA R3, R3, 0x37800000, 0x17 ;  /* 0x3780000003037811 */ /* 0x000fc800078eb8ff */
[----:B------:R-:W-:Y:S01]  /*8a90*/  LOP3.LUT R18, R3, R0, R7, 0xfe, !PT ;  /* 0x0000000003127212 */ /* 0x000fe200078efe07 */
[----:B------:R-:W-:Y:S06]  /*8aa0*/  BRA `(.L_x_6040) ;  /* 0x0000000000947947 */ /* 0x000fec0003800000 */
.L_x_6052:
        /* <DEDUP_REMOVED lines=14> */
.L_x_6039:
        /* <DEDUP_REMOVED lines=16> */
.L_x_6061:
[----:B------:R-:W-:Y:S01]  /*8c90*/  IMAD.MOV.U32 R18, RZ, RZ, RZ ;  /* 0x000000ffff127224 */ /* 0x000fe200078e00ff */
[----:B------:R-:W-:Y:S06]  /*8ca0*/  BRA `(.L_x_6040) ;  /* 0x0000000000147947 */ /* 0x000fec0003800000 */
.L_x_6060:
[----:B------:R-:W2:Y:S02]  /*8cb0*/  LDG.E.64 R4, desc[UR36][R4.64] ;  /* 0x0000002404047981 */ /* 0x000ea4000c1e1b00 */
[----:B--2---:R0:W2:Y:S02]  /*8cc0*/  I2F.U64 R18, R4 ;  /* 0x0000000400127312 */ /* 0x0040a40000301000 */
[----:B0-2---:R-:W-:Y:S05]  /*8cd0*/  BRA `(.L_x_6040) ;  /* 0x0000000000087947 */ /* 0x005fea0003800000 */
.L_x_6059:
[----:B------:R-:W2:Y:S02]  /*8ce0*/  LDG.E R4, desc[UR36][R4.64] ;  /* 0x0000002404047981 */ /* 0x000ea4000c1e1900 */
[----:B--2---:R-:W-:-:S07]  /*8cf0*/  I2FP.F32.U32 R18, R4 ;  /* 0x0000000400127245 */ /* 0x004fce0000201000 */
.L_x_6040:
[----:B------:R-:W-:Y:S05]  /*8d00*/  BSYNC.RECONVERGENT B6 ;  /* 0x0000000000067941 */ /* 0x000fea0003800200 */
.L_x_6034:
        /* <DEDUP_REMOVED lines=22> */
.L_x_6066:
[----:B------:R-:W2:Y:S02]  /*8e70*/  LDG.E.U8 R4, desc[UR36][R4.64] ;  /* 0x0000002404047981 */ /* 0x000ea4000c1e1100 */
[----:B--2---:R-:W-:-:S04]  /*8e80*/  ISETP.NE.AND P0, PT, R4, RZ, PT ;  /* 0x000000ff0400720c */ /* 0x004fc80003f05270 */
[----:B------:R-:W-:Y:S01]  /*8e90*/  P2R R34, PR, RZ, 0x1 ;  /* 0x00000001ff227803 */ /* 0x000fe20000000000 */
[----:B------:R-:W-:Y:S08]  /*8ea0*/  BRA `(.L_x_6068) ;  /* 0x0000000800947947 */ /* 0x000ff00003800000 */
.L_x_6065:
        /* <DEDUP_REMOVED lines=11> */
.L_x_6070:
[----:B------:R-:W2:Y:S02]  /*8f60*/  LDG.E R4, desc[UR36][R4.64] ;  /* 0x0000002404047981 */ /* 0x000ea4000c1e1900 */
[----:B--2---:R-:W-:-:S04]  /*8f70*/  ISETP.NE.AND P0, PT, R4, RZ, PT ;  /* 0x000000ff0400720c */ /* 0x004fc80003f05270 */
[----:B------:R-:W-:Y:S01]  /*8f80*/  P2R R34, PR, RZ, 0x1 ;  /* 0x00000001ff227803 */ /* 0x000fe20000000000 */
[----:B------:R-:W-:Y:S08]  /*8f90*/  BRA `(.L_x_6068) ;  /* 0x0000000800587947 */ /* 0x000ff00003800000 */
.L_x_6069:
[----:B------:R-:W2:Y:S02]  /*8fa0*/  LDG.E.U16 R4, desc[UR36][R4.64] ;  /* 0x0000002404047981 */ /* 0x000ea4000c1e1500 */
[----:B--2---:R-:W-:-:S04]  /*8fb0*/  ISETP.NE.AND P0, PT, R4, RZ, PT ;  /* 0x000000ff0400720c */ /* 0x004fc80003f05270 */
[----:B------:R-:W-:Y:S01]  /*8fc0*/  P2R R34, PR, RZ, 0x1 ;  /* 0x00000001ff227803 */ /* 0x000fe20000000000 */
[----:B------:R-:W-:Y:S08]  /*8fd0*/  BRA `(.L_x_6068) ;  /* 0x0000000800487947 */ /* 0x000ff00003800000 */
.L_x_6064:
        /* <DEDUP_REMOVED lines=10> */
.L_x_6072:
[----:B------:R-:W2:Y:S02]  /*9080*/  LDG.E.U16 R0, desc[UR36][R4.64] ;  /* 0x0000002404007981 */ /* 0x000ea4000c1e1500 */
[----:B--2---:R-:W-:-:S05]  /*9090*/  HADD2.F32 R0, -RZ, R0.H0_H0 ;  /* 0x20000000ff007230 */ /* 0x004fca0000004100 */
[----:B------:R-:W-:-:S04]  /*90a0*/  FSETP.NEU.FTZ.AND P0, PT, R0, RZ, PT ;  /* 0x000000ff0000720b */ /* 0x000fc80003f1d000 */
[----:B------:R-:W-:Y:S01]  /*90b0*/  P2R R34, PR, RZ, 0x1 ;  /* 0x00000001ff227803 */ /* 0x000fe20000000000 */
[----:B------:R-:W-:Y:S08]  /*90c0*/  BRA `(.L_x_6068) ;  /* 0x00000008000c7947 */ /* 0x000ff00003800000 */
.L_x_6071:
        /* <DEDUP_REMOVED lines=12> */
.L_x_6074:
        /* <DEDUP_REMOVED lines=10> */
.L_x_6073:
[----:B------:R-:W2:Y:S02]  /*9230*/  LDG.E.64 R4, desc[UR36][R4.64] ;  /* 0x0000002404047981 */ /* 0x000ea4000c1e1b00 */
[----:B--2---:R-:W0:Y:S02]  /*9240*/  DSETP.NEU.AND P0, PT, R4, RZ, PT ;  /* 0x000000ff0400722a */ /* 0x004e240003f0d000 */
[----:B0-----:R-:W-:Y:S01]  /*9250*/  P2R R34, PR, RZ, 0x1 ;  /* 0x00000001ff227803 */ /* 0x001fe20000000000 */
[----:B------:R-:W-:Y:S06]  /*9260*/  BRA `(.L_x_6068) ;  /* 0x0000000400a47947 */ /* 0x000fec0003800000 */
.L_x_6063:
        /* <DEDUP_REMOVED lines=12> */
.L_x_6077:
        /* <DEDUP_REMOVED lines=9> */
.L_x_6076:
        /* <DEDUP_REMOVED lines=10> */
.L_x_6079:
        /* <DEDUP_REMOVED lines=12> */
.L_x_6078:
[----:B------:R-:W2:Y:S02]  /*9520*/  LDG.E.U16 R0, desc[UR36][R4.64] ;  /* 0x0000002404007981 */ /* 0x000ea4000c1e1500 */
[----:B--2---:R-:W-:-:S05]  /*9530*/  IMAD.U32 R0, R0, 0x10000, RZ ;  /* 0x0001000000007824 */ /* 0x004fca00078e00ff */
[----:B------:R-:W-:-:S04]  /*9540*/  FSETP.NEU.FTZ.AND P0, PT, R0, RZ, PT ;  /* 0x000000ff0000720b */ /* 0x000fc80003f1d000 */
[----:B------:R-:W-:Y:S01]  /*9550*/  P2R R34, PR, RZ, 0x1 ;  /* 0x00000001ff227803 */ /* 0x000fe20000000000 */
[----:B------:R-:W-:Y:S08]  /*9560*/  BRA `(.L_x_6068) ;  /* 0x0000000000e47947 */ /* 0x000ff00003800000 */
.L_x_6075:
        /* <DEDUP_REMOVED lines=12> */
.L_x_6082:
[----:B------:R-:W2:Y:S02]  /*9630*/  LDG.E.U8 R4, desc[UR36][R4.64] ;  /* 0x0000002404047981 */ /* 0x000ea4000c1e1100 */
[----:B--2---:R-:W-:-:S04]  /*9640*/  ISETP.NE.AND P0, PT, R4, RZ, PT ;  /* 0x000000ff0400720c */ /* 0x004fc80003f05270 */
[----:B------:R-:W-:Y:S01]  /*9650*/  P2R R34, PR, RZ, 0x1 ;  /* 0x00000001ff227803 */ /* 0x000fe20000000000 */
[----:B------:R-:W-:Y:S08]  /*9660*/  BRA `(.L_x_6068) ;  /* 0x0000000000a47947 */ /* 0x000ff00003800000 */
.L_x_6081:
[----:B------:R-:W2:Y:S02]  /*9670*/  LDG.E.U8 R4, desc[UR36][R4.64] ;  /* 0x0000002404047981 */ /* 0x000ea4000c1e1100 */
[----:B--2---:R-:W-:-:S04]  /*9680*/  ISETP.NE.AND P0, PT, R4, RZ, PT ;  /* 0x000000ff0400720c */ /* 0x004fc80003f05270 */
[----:B------:R-:W-:Y:S01]  /*9690*/  P2R R34, PR, RZ, 0x1 ;  /* 0x00000001ff227803 */ /* 0x000fe20000000000 */
[----:B------:R-:W-:Y:S08]  /*96a0*/  BRA `(.L_x_6068) ;  /* 0x0000000000947947 */ /* 0x000ff00003800000 */
.L_x_6080:
        /* <DEDUP_REMOVED lines=10> */
.L_x_6067:
        /* <DEDUP_REMOVED lines=16> */
.L_x_6085:
[----:B------:R-:W-:-:S04]  /*9850*/  PLOP3.LUT P0, PT, PT, PT, PT, 0x8, 0x80 ;  /* 0x000000000080781c */ /* 0x000fc80003f0e170 */
[----:B------:R-:W-:Y:S01]  /*9860*/  P2R R34, PR, RZ, 0x1 ;  /* 0x00000001ff227803 */ /* 0x000fe20000000000 */
[----:B------:R-:W-:Y:S08]  /*9870*/  BRA `(.L_x_6068) ;  /* 0x0000000000207947 */ /* 0x000ff00003800000 */
.L_x_6084:
[----:B------:R-:W2:Y:S02]  /*9880*/  LDG.E.64 R4, desc[UR36][R4.64] ;  /* 0x0000002404047981 */ /* 0x000ea4000c1e1b00 */
[----:B--2---:R-:W-:-:S04]  /*9890*/  ISETP.NE.U32.AND P0, PT, R4, RZ, PT ;  /* 0x000000ff0400720c */ /* 0x004fc80003f05070 */
[----:B------:R-:W-:-:S04]  /*98a0*/  ISETP.NE.AND.EX P0, PT, R5, RZ, PT, P0 ;  /* 0x000000ff0500720c */ /* 0x000fc80003f05300 */
[----:B------:R-:W-:Y:S01]  /*98b0*/  P2R R34, PR, RZ, 0x1 ;  /* 0x00000001ff227803 */ /* 0x000fe20000000000 */
[----:B------:R-:W-:Y:S08]  /*98c0*/  BRA `(.L_x_6068) ;  /* 0x00000000000c7947 */ /* 0x000ff00003800000 */
.L_x_6083:
[----:B------:R-:W2:Y:S02]  /*98d0*/  LDG.E R4, desc[UR36][R4.64] ;  /* 0x0000002404047981 */ /* 0x000ea4000c1e1900 */
[----:B--2---:R-:W-:-:S04]  /*98e0*/  ISETP.NE.AND P0, PT, R4, RZ, PT ;  /* 0x000000ff0400720c */ /* 0x004fc80003f05270 */
[----:B------:R-:W-:-:S09]  /*98f0*/  P2R R34, PR, RZ, 0x1 ;  /* 0x00000001ff227803 */ /* 0x000fd20000000000 */
.L_x_6068:
[----:B------:R-:W-:Y:S05]  /*9900*/  BSYNC.RECONVERGENT B6 ;  /* 0x0000000000067941 */ /* 0x000fea0003800200 */
.L_x_6062:
        /* <DEDUP_REMOVED lines=20> */
.L_x_6089:
[----:B------:R0:W5:Y:S01]  /*9a50*/  LDG.E.U8 R4, desc[UR36][R6.64] ;  /* 0x0000002406047981 */ /* 0x000162000c1e1100 */
[----:B------:R-:W-:Y:S01]  /*9a60*/  IMAD.MOV.U32 R5, RZ, RZ, RZ ;  /* 0x000000ffff057224 */ /* 0x000fe200078e00ff */
[----:B------:R-:W-:Y:S06]  /*9a70*/  BRA `(.L_x_6091) ;  /* 0x0000000c00447947 */ /* 0x000fec0003800000 */
.L_x_6088:
        /* <DEDUP_REMOVED lines=8> */
.L_x_6093:
[----:B------:R-:W2:Y:S02]  /*9b00*/  LDG.E R4, desc[UR36][R6.64] ;  /* 0x0000002406047981 */ /* 0x000ea4000c1e1900 */
[----:B--2---:R-:W-:Y:S01]  /*9b10*/  SHF.R.S32.HI R5, RZ, 0x1f, R4 ;  /* 0x0000001fff057819 */ /* 0x004fe20000011404 */
[----:B------:R-:W-:Y:S06]  /*9b20*/  BRA `(.L_x_6091) ;  /* 0x0000000c00187947 */ /* 0x000fec0003800000 */
.L_x_6092:
[----:B------:R-:W2:Y:S02]  /*9b30*/  LDG.E.S16 R4, desc[UR36][R6.64] ;  /* 0x0000002406047981 */ /* 0x000ea4000c1e1700 */
[----:B--2---:R-:W-:Y:S01]  /*9b40*/  SHF.R.S32.HI R5, RZ, 0x1f, R4 ;  /* 0x0000001fff057819 */ /* 0x004fe20000011404 */
[----:B------:R-:W-:Y:S06]  /*9b50*/  BRA `(.L_x_6091) ;  /* 0x0000000c000c7947 */ /* 0x000fec0003800000 */
.L_x_6087:
        /* <DEDUP_REMOVED lines=9> */
.L_x_6095:
[----:B------:R-:W2:Y:S02]  /*9bf0*/  LDG.E.U16 R6, desc[UR36][R6.64] ;  /* 0x0000002406067981 */ /* 0x000ea4000c1e1500 */
[----:B--2---:R-:W-:-:S06]  /*9c00*/  HADD2.F32 R4, -RZ, R6.H0_H0 ;  /* 0x20000006ff047230 */ /* 0x004fcc0000004100 */
[----:B------:R-:W0:Y:S02]  /*9c10*/  F2I.S64.TRUNC R4, R4 ;  /* 0x0000000400047311 */ /* 0x000e24000020d900 */
[----:B0-----:R-:W-:Y:S05]  /*9c20*/  BRA `(.L_x_6091) ;  /* 0x0000000800d87947 */ /* 0x001fea0003800000 */
.L_x_6094:
        /* <DEDUP_REMOVED lines=9> */
.L_x_6097:
[----:B------:R-:W2:Y:S02]  /*9cc0*/  LDG.E.U16 R6, desc[UR36][R6.64] ;  /* 0x0000002406067981 */ /* 0x000ea4000c1e1500 */
[----:B--2---:R-:W-:-:S06]  /*9cd0*/  HADD2.F32 R4, -RZ, R6.H0_H0 ;  /* 0x20000006ff047230 */ /* 0x004fcc0000004100 */
[----:B------:R-:W0:Y:S02]  /*9ce0*/  F2I.S64.TRUNC R4, R4 ;  /* 0x0000000400047311 */ /* 0x000e24000020d900 */
[----:B0-----:R-:W-:Y:S05]  /*9cf0*/  BRA `(.L_x_6091) ;  /* 0x0000000800a47947 */ /* 0x001fea0003800000 */
.L_x_6096:
[----:B------:R-:W2:Y:S02]  /*9d00*/  LDG.E.64 R4, desc[UR36][R6.64] ;  /* 0x0000002406047981 */ /* 0x000ea4000c1e1b00 */
[----:B--2---:R-:W0:Y:S02]  /*9d10*/  F2I.S64.F64.TRUNC R4, R4 ;  /* 0x0000000400047311 */ /* 0x004e24000030d900 */
[----:B0-----:R-:W-:Y:S05]  /*9d20*/  BRA `(.L_x_6091) ;  /* 0x0000000800987947 */ /* 0x001fea0003800000 */
.L_x_6086:
        /* <DEDUP_REMOVED lines=13> */
.L_x_6100:
[----:B------:R-:W2:Y:S02]  /*9e00*/  LDG.E.64 R4, desc[UR36][R6.64] ;  /* 0x0000002406047981 */ /* 0x000ea4000c1e1b00 */
[----:B--2---:R-:W0:Y:S02]  /*9e10*/  F2I.S64.F64.TRUNC R4, R4 ;  /* 0x0000000400047311 */ /* 0x004e24000030d900 */
[----:B0-----:R-:W-:Y:S05]  /*9e20*/  BRA `(.L_x_6091) ;  /* 0x0000000800587947 */ /* 0x001fea0003800000 */
.L_x_6099:
        /* <DEDUP_REMOVED lines=26> */
.L_x_6102:
        /* <DEDUP_REMOVED lines=14> */
.L_x_6101:
[----:B------:R-:W2:Y:S02]  /*a0b0*/  LDG.E.U16 R4, desc[UR36][R6.64] ;  /* 0x0000002406047981 */ /* 0x000ea4000c1e1500 */
[----:B--2---:R-:W-:-:S06]  /*a0c0*/  IMAD.U32 R4, R4, 0x10000, RZ ;  /* 0x0001000004047824 */ /* 0x004fcc00078e00ff */
[----:B------:R-:W0:Y:S02]  /*a0d0*/  F2I.S64.TRUNC R4, R4 ;  /* 0x0000000400047311 */ /* 0x000e24000020d900 */
[----:B0-----:R-:W-:Y:S05]  /*a0e0*/  BRA `(.L_x_6091) ;  /* 0x0000000400a87947 */ /* 0x001fea0003800000 */
.L_x_6098:
        /* <DEDUP_REMOVED lines=11> */
.L_x_6105:
        /* <DEDUP_REMOVED lines=21> */
.L_x_6109:
[----:B------:R-:W-:Y:S05]  /*a2f0*/  BSYNC.RECONVERGENT B1 ;  /* 0x0000000000017941 */ /* 0x000fea0003800200 */
.L_x_6108:
[----:B------:R-:W-:Y:S01]  /*a300*/  IMAD.SHL.U32 R0, R0, 0x100000, RZ ;  /* 0x0010000000007824 */ /* 0x000fe200078e00ff */
[----:B------:R-:W-:-:S04]  /*a310*/  LEA R3, R3, 0x3b800000, 0x17 ;  /* 0x3b80000003037811 */ /* 0x000fc800078eb8ff */
[----:B------:R-:W-:-:S07]  /*a320*/  LOP3.LUT R4, R3, R0, R7, 0xfe, !PT ;  /* 0x0000000003047212 */ /* 0x000fce00078efe07 */
.L_x_6107:
[----:B------:R-:W-:Y:S05]  /*a330*/  BSYNC.RECONVERGENT B0 ;  /* 0x0000000000007941 */ /* 0x000fea0003800200 */
.L_x_6106:
[----:B------:R-:W0:Y:S02]  /*a340*/  F2I.S64.TRUNC R4, R4 ;  /* 0x0000000400047311 */ /* 0x000e24000020d900 */
[----:B0-----:R-:W-:Y:S05]  /*a350*/  BRA `(.L_x_6091) ;  /* 0x00000004000c7947 */ /* 0x001fea0003800000 */
.L_x_6104:
        /* <DEDUP_REMOVED lines=21> */
.L_x_6113:
[----:B------:R-:W-:Y:S05]  /*a4b0*/  BSYNC.RECONVERGENT B1 ;  /* 0x0000000000017941 */ /* 0x000fea0003800200 */
.L_x_6112:
[----:B------:R-:W-:Y:S01]  /*a4c0*/  IMAD.SHL.U32 R0, R0, 0x200000, RZ ;  /* 0x0020000000007824 */ /* 0x000fe200078e00ff */
[----:B------:R-:W-:-:S04]  /*a4d0*/  LEA R3, R3, 0x37800000, 0x17 ;  /* 0x3780000003037811 */ /* 0x000fc800078eb8ff */
[----:B------:R-:W-:-:S07]  /*a4e0*/  LOP3.LUT R4, R3, R0, R7, 0xfe, !PT ;  /* 0x0000000003047212 */ /* 0x000fce00078efe07 */
.L_x_6111:
[----:B------:R-:W-:Y:S05]  /*a4f0*/  BSYNC.RECONVERGENT B0 ;  /* 0x0000000000007941 */ /* 0x000fea0003800200 */
.L_x_6110:
[----:B------:R-:W0:Y:S02]  /*a500*/  F2I.S64.TRUNC R4, R4 ;  /* 0x0000000400047311 */ /* 0x000e24000020d900 */
[----:B0-----:R-:W-:Y:S05]  /*a510*/  BRA `(.L_x_6091) ;  /* 0x00000000009c7947 */ /* 0x001fea0003800000 */
.L_x_6103:
        /* <DEDUP_REMOVED lines=14> */
.L_x_6117:
[----:B------:R-:W-:Y:S05]  /*a600*/  BSYNC.RECONVERGENT B0 ;  /* 0x0000000000007941 */ /* 0x000fea0003800200 */
.L_x_6116:
[----:B------:R-:W0:Y:S02]  /*a610*/  F2I.S64.TRUNC R4, R4 ;  /* 0x0000000400047311 */ /* 0x000e24000020d900 */
[----:B0-----:R-:W-:Y:S05]  /*a620*/  BRA `(.L_x_6091) ;  /* 0x0000000000587947 */ /* 0x001fea0003800000 */
.L_x_6090:
        /* <DEDUP_REMOVED lines=16> */
.L_x_6118:
[----:B------:R-:W-:Y:S01]  /*a730*/  CS2R R4, SRZ ;  /* 0x0000000000047805 */ /* 0x000fe2000001ff00 */
[----:B------:R-:W-:Y:S06]  /*a740*/  BRA `(.L_x_6091) ;  /* 0x0000000000107947 */ /* 0x000fec0003800000 */
.L_x_6115:
[----:B------:R4:W5:Y:S01]  /*a750*/  LDG.E.64 R4, desc[UR36][R6.64] ;  /* 0x0000002406047981 */ /* 0x000962000c1e1b00 */
[----:B------:R-:W-:Y:S05]  /*a760*/  BRA `(.L_x_6091) ;  /* 0x0000000000087947 */ /* 0x000fea0003800000 */
.L_x_6114:
[----:B------:R2:W5:Y:S01]  /*a770*/  LDG.E R4, desc[UR36][R6.64] ;  /* 0x0000002406047981 */ /* 0x000562000c1e1900 */
[----:B------:R-:W-:-:S07]  /*a780*/  IMAD.MOV.U32 R5, RZ, RZ, RZ ;  /* 0x000000ffff057224 */ /* 0x000fce00078e00ff */
.L_x_6091:
[----:B------:R-:W-:-:S04]  /*a790*/  ISETP.NE.AND P0, PT, R34, RZ, PT ;  /* 0x000000ff2200720c */ /* 0x000fc80003f05270 */
[----:B------:R-:W-:-:S13]  /*a7a0*/  PLOP3.LUT P0, PT, P0, PT, PT, 0x8, 0x80 ;  /* 0x000000000080781c */ /* 0x000fda000070e170 */
.L_x_6033:
[----:B------:R-:W-:Y:S05]  /*a7b0*/  BSYNC.RECONVERGENT B7 ;  /* 0x0000000000077941 */ /* 0x000fea0003800200 */
.L_x_6032:
[----:B------:R-:W-:Y:S01]  /*a7c0*/  ISETP.NE.AND P6, PT, R19, RZ, PT ;  /* 0x000000ff1300720c */ /* 0x000fe20003fc5270 */
[----:B------:R-:W-:Y:S01]  /*a7d0*/  VIADD R19, R17, 0x80 ;  /* 0x0000008011137836 */ /* 0x000fe20000000000 */
[----:B------:R-:W-:Y:S01]  /*a7e0*/  ISETP.NE.AND P1, PT, R23, RZ, PT ;  /* 0x000000ff1700720c */ /* 0x000fe20003f25270 */
[----:B012-4-:R-:W-:Y:S01]  /*a7f0*/  VIADD R7, R17, 0x180 ;  /* 0x0000018011077836 */ /* 0x017fe20000000000 */
[----:B------:R-:W-:Y:S01]  /*a800*/  ISETP.NE.AND P2, PT, R27, RZ, PT ;  /* 0x000000ff1b00720c */ /* 0x000fe20003f45270 */
[----:B------:R-:W-:Y:S01]  /*a810*/  VIADD R3, R17, 0x100 ;  /* 0x0000010011037836 */ /* 0x000fe20000000000 */
[-C--:B------:R-:W-:Y:S02]  /*a820*/  ISETP.GE.OR P1, PT, R19, R2.reuse, P1 ;  /* 0x000000021300720c */ /* 0x080fe40000f26670 */
[-C--:B------:R-:W-:Y:S02]  /*a830*/  ISETP.GE.OR P0, PT, R7, R2.reuse, P0 ;  /* 0x000000020700720c */ /* 0x080fe40000706670 */
[----:B------:R-:W-:-:S03]  /*a840*/  ISETP.GE.OR P2, PT, R3, R2, P2 ;  /* 0x000000020300720c */ /* 0x000fc60001746670 */
[----:B------:R-:W0:Y:S08]  /*a850*/  @!P6 LDC.64 R8, c[0x0][0x388] ;  /* 0x0000e200ff08eb82 */ /* 0x000e300000000a00 */
[----:B------:R-:W1:Y:S08]  /*a860*/  @!P1 LDC.64 R6, c[0x0][0x388] ;  /* 0x0000e200ff069b82 */ /* 0x000e700000000a00 */
[----:B------:R-:W2:Y:S08]  /*a870*/  @!P0 LDC.64 R10, c[0x0][0x388] ;  /* 0x0000e200ff0a8b82 */ /* 0x000eb00000000a00 */
[----:B------:R-:W4:Y:S01]  /*a880*/  @!P2 LDC.64 R12, c[0x0][0x388] ;  /* 0x0000e200ff0cab82 */ /* 0x000f220000000a00 */
[----:B-1---5:R-:W-:-:S04]  /*a890*/  @!P1 LEA R6, P3, R30, R6, 0x2 ;  /* 0x000000061e069211 */ /* 0x022fc800078610ff */
[----:B------:R-:W-:Y:S02]  /*a8a0*/  @!P1 LEA.HI.X R7, R30, R7, R31, 0x2, P3 ;  /* 0x000000071e079211 */ /* 0x000fe400018f141f */
[----:B0-----:R-:W-:Y:S02]  /*a8b0*/  @!P6 LEA R8, P3, R28, R8, 0x2 ;  /* 0x000000081c08e211 */ /* 0x001fe400078610ff */
[C---:B--2---:R-:W-:Y:S01]  /*a8c0*/  @!P0 LEA R10, P5, R4.reuse, R10, 0x2 ;  /* 0x0000000a040a8211 */ /* 0x044fe200078a10ff */
[----:B------:R0:W5:Y:S03]  /*a8d0*/  @!P1 LDG.E R24, desc[UR36][R6.64] ;  /* 0x0000002406189981 */ /* 0x000166000c1e1900 */
[----:B------:R-:W-:Y:S02]  /*a8e0*/  @!P0 LEA.HI.X R11, R4, R11, R5, 0x2, P5 ;  /* 0x0000000b040b8211 */ /* 0x000fe400028f1405 */
[----:B----4-:R-:W-:Y:S01]  /*a8f0*/  @!P2 LEA R12, P4, R32, R12, 0x2 ;  /* 0x0000000c200ca211 */ /* 0x010fe200078810ff */
[----:B------:R-:W-:Y:S01]  /*a900*/  @!P6 IMAD.MOV.U32 R4, RZ, RZ, R8 ;  /* 0x000000ffff04e224 */ /* 0x000fe200078e0008 */
[----:B------:R-:W-:Y:S01]  /*a910*/  @!P6 LEA.HI.X R5, R28, R9, R29, 0x2, P3 ;  /* 0x000000091c05e211 */ /* 0x000fe200018f141d */
[----:B------:R0:W5:Y:S01]  /*a920*/  @!P0 LDG.E R18, desc[UR36][R10.64] ;  /* 0x000000240a128981 */ /* 0x000162000c1e1900 */
[----:B------:R-:W-:Y:S01]  /*a930*/  @!P2 LEA.HI.X R13, R32, R13, R33, 0x2, P4 ;  /* 0x0000000d200da211 */ /* 0x000fe200020f1421 */
[----:B------:R-:W1:Y:S02]  /*a940*/  LDC.U8 R28, c[0x0][0x3cc] ;  /* 0x0000f300ff1c7b82 */ /* 0x000e640000000000 */
[----:B---3--:R0:W5:Y:S04]  /*a950*/  @!P6 LDG.E R26, desc[UR36][R4.64] ;  /* 0x00000024041ae981 */ /* 0x008168000c1e1900 */
[----:B------:R0:W5:Y:S01]  /*a960*/  @!P2 LDG.E R22, desc[UR36][R12.64] ;  /* 0x000000240c16a981 */ /* 0x000162000c1e1900 */
        /* <DEDUP_REMOVED lines=26> */
.L_x_6125:
[----:B-----5:R-:W0:Y:S01]  /*ab10*/  F2I.S64.TRUNC R26, R26 ;  /* 0x0000001a001a7311 */ /* 0x020e22000020d900 */
[----:B------:R-:W-:Y:S02]  /*ab20*/  IMAD.MOV.U32 R17, RZ, RZ, R19 ;  /* 0x000000ffff117224 */ /* 0x000fe400078e0013 */
[----:B0-----:R-:W-:-:S05]  /*ab30*/  IMAD.MOV.U32 R3, RZ, RZ, R26 ;  /* 0x000000ffff037224 */ /* 0x001fca00078e001a */
[----:B------:R1:W-:Y:S01]  /*ab40*/  STG.E.U8 desc[UR36][R8.64], R3 ;  /* 0x0000000308007986 */ /* 0x0003e2000c101124 */
[----:B------:R-:W-:Y:S05]  /*ab50*/  BRA `(.L_x_6127) ;  /* 0x0000000c007c7947 */ /* 0x000fea0003800000 */
.L_x_6124:
        /* <DEDUP_REMOVED lines=10> */
.L_x_6129:
[----:B-----5:R-:W0:Y:S01]  /*ac00*/  F2I.FTZ.TRUNC.NTZ R3, R26 ;  /* 0x0000001a00037305 */ /* 0x020e22000021f100 */
[----:B------:R-:W-:Y:S01]  /*ac10*/  IMAD.MOV.U32 R17, RZ, RZ, R19 ;  /* 0x000000ffff117224 */ /* 0x000fe200078e0013 */
[----:B0-----:R4:W-:Y:S01]  /*ac20*/  STG.E desc[UR36][R8.64], R3 ;  /* 0x0000000308007986 */ /* 0x0019e2000c101924 */
[----:B------:R-:W-:Y:S05]  /*ac30*/  BRA `(.L_x_6127) ;  /* 0x0000000c00447947 */ /* 0x000fea0003800000 */
.L_x_6128:
[----:B-----5:R-:W0:Y:S01]  /*ac40*/  F2I.FTZ.TRUNC.NTZ R3, R26 ;  /* 0x0000001a00037305 */ /* 0x020e22000021f100 */
[----:B------:R-:W-:Y:S01]  /*ac50*/  IMAD.MOV.U32 R17, RZ, RZ, R19 ;  /* 0x000000ffff117224 */ /* 0x000fe200078e0013 */
[----:B0-----:R2:W-:Y:S01]  /*ac60*/  STG.E.U16 desc[UR36][R8.64], R3 ;  /* 0x0000000308007986 */ /* 0x0015e2000c101524 */
[----:B------:R-:W-:Y:S05]  /*ac70*/  BRA `(.L_x_6127) ;  /* 0x0000000c00347947 */ /* 0x000fea0003800000 */
.L_x_6123:
        /* <DEDUP_REMOVED lines=9> */
.L_x_6131:
[----:B-----5:R-:W-:Y:S01]  /*ad10*/  F2FP.F16.F32.PACK_AB R26, RZ, R26 ;  /* 0x0000001aff1a723e */ /* 0x020fe200000000ff */
[----:B------:R-:W-:-:S04]  /*ad20*/  IMAD.MOV.U32 R17, RZ, RZ, R19 ;  /* 0x000000ffff117224 */ /* 0x000fc800078e0013 */
[----:B------:R0:W-:Y:S01]  /*ad30*/  STG.E.U16 desc[UR36][R8.64], R26 ;  /* 0x0000001a08007986 */ /* 0x0001e2000c101524 */
[----:B------:R-:W-:Y:S05]  /*ad40*/  BRA `(.L_x_6127) ;  /* 0x0000000c00007947 */ /* 0x000fea0003800000 */
.L_x_6130:
[----:B------:R-:W-:-:S13]  /*ad50*/  ISETP.NE.AND P0, PT, R0, 0x7, PT ;  /* 0x000000070000780c */ /* 0x000fda0003f05270 */
[----:B------:R-:W-:Y:S05]  /*ad60*/  @!P0 BRA `(.L_x_6132) ;  /* 0x0000000000348947 */ /* 0x000fea0003800000 */
[----:B------:R-:W-:-:S13]  /*ad70*/  ISETP.NE.AND P0, PT, R0, 0x8, PT ;  /* 0x000000080000780c */ /* 0x000fda0003f05270 */
[----:B------:R-:W-:Y:S05]  /*ad80*/  @!P0 BRA `(.L_x_6133) ;  /* 0x0000000000188947 */ /* 0x000fea0003800000 */
[----:B------:R-:W-:-:S13]  /*ad90*/  ISETP.NE.AND P0, PT, R0, 0x9, PT ;  /* 0x000000090000780c */ /* 0x000fda0003f05270 */
[----:B------:R-:W-:Y:S05]  /*ada0*/  @P0 BRA `(.L_x_6126) ;  /* 0x0000000800440947 */ /* 0x000fea0003800000 */
[----:B------:R-:W-:Y:S02]  /*adb0*/  IMAD.MOV.U32 R27, RZ, RZ, RZ ;  /* 0x000000ffff1b7224 */ /* 0x000fe400078e00ff */
[----:B------:R-:W-:-:S03]  /*adc0*/  IMAD.MOV.U32 R17, RZ, RZ, R19 ;  /* 0x000000ffff117224 */ /* 0x000fc600078e0013 */
[----:B-----5:R0:W-:Y:S01]  /*add0*/  STG.E.64 desc[UR36][R8.64], R26 ;  /* 0x0000001a08007986 */ /* 0x0201e2000c101b24 */
[----:B------:R-:W-:Y:S05]  /*ade0*/  BRA `(.L_x_6127) ;  /* 0x0000000800d87947 */ /* 0x000fea0003800000 */
.L_x_6133:
[----:B-----5:R-:W-:Y:S01]  /*adf0*/  F2FP.F16.F32.PACK_AB R3, RZ, R26 ;  /* 0x0000001aff03723e */ /* 0x020fe200000000ff */
[----:B------:R-:W-:-:S03]  /*ae00*/  IMAD.MOV.U32 R17, RZ, RZ, R19 ;  /* 0x000000ffff117224 */ /* 0x000fc600078e0013 */
[----:B------:R-:W-:-:S05]  /*ae10*/  PRMT R3, R3, 0x5410, RZ ;  /* 0x0000541003037816 */ /* 0x000fca00000000ff */
[----:B------:R0:W-:Y:S01]  /*ae20*/  STG.E desc[UR36][R8.64], R3 ;  /* 0x0000000308007986 */ /* 0x0001e2000c101924 */
[----:B------:R-:W-:Y:S05]  /*ae30*/  BRA `(.L_x_6127) ;  /* 0x0000000800c47947 */ /* 0x000fea0003800000 */
.L_x_6132:
[----:B-----5:R-:W-:Y:S01]  /*ae40*/  FMUL.FTZ R4, R26, 1 ;  /* 0x3f8000001a047820 */ /* 0x020fe20000410000 */
[----:B------:R-:W-:-:S05]  /*ae50*/  IMAD.MOV.U32 R17, RZ, RZ, R19 ;  /* 0x000000ffff117224 */ /* 0x000fca00078e0013 */
[----:B------:R-:W0:Y:S02]  /*ae60*/  F2F.F64.F32 R4, R4 ;  /* 0x0000000400047310 */ /* 0x000e240000201800 */
[----:B0-----:R0:W-:Y:S01]  /*ae70*/  STG.E.64 desc[UR36][R8.64], R4 ;  /* 0x0000000408007986 */ /* 0x0011e2000c101b24 */
[----:B------:R-:W-:Y:S05]  /*ae80*/  BRA `(.L_x_6127) ;  /* 0x0000000800b07947 */ /* 0x000fea0003800000 */
.L_x_6122:
        /* <DEDUP_REMOVED lines=9> */
[----:B------:R-:W-:-:S03]  /*af20*/  IMAD.MOV.U32 R17, RZ, RZ, R19 ;  /* 0x000000ffff117224 */ /* 0x000fc600078e0013 */
[----:B------:R-:W-:-:S05]  /*af30*/  SEL R3, RZ, 0x1, !P0 ;  /* 0x00000001ff037807 */ /* 0x000fca0004000000 */
[----:B------:R0:W-:Y:S01]  /*af40*/  STG.E.U8 desc[UR36][R8.64], R3 ;  /* 0x0000000308007986 */ /* 0x0001e2000c101124 */
[----:B------:R-:W-:Y:S05]  /*af50*/  BRA `(.L_x_6127) ;  /* 0x00000008007c7947 */ /* 0x000fea0003800000 */
.L_x_6136:
[----:B-----5:R-:W-:Y:S01]  /*af60*/  FMUL.FTZ R4, R26, 1 ;  /* 0x3f8000001a047820 */ /* 0x020fe20000410000 */
[----:B------:R-:W-:Y:S01]  /*af70*/  CS2R R6, SRZ ;  /* 0x0000000000067805 */ /* 0x000fe2000001ff00 */
[----:B------:R-:W-:-:S04]  /*af80*/  IMAD.MOV.U32 R17, RZ, RZ, R19 ;  /* 0x000000ffff117224 */ /* 0x000fc800078e0013 */
[----:B------:R-:W0:Y:S02]  /*af90*/  F2F.F64.F32 R4, R4 ;  /* 0x0000000400047310 */ /* 0x000e240000201800 */
[----:B0-----:R0:W-:Y:S01]  /*afa0*/  STG.E.128 desc[UR36][R8.64], R4 ;  /* 0x0000000408007986 */ /* 0x0011e2000c101d24 */
[----:B------:R-:W-:Y:S05]  /*afb0*/  BRA `(.L_x_6127) ;  /* 0x0000000800647947 */ /* 0x000fea0003800000 */
.L_x_6135:
        /* <DEDUP_REMOVED lines=18> */
.L_x_6140:
[----:B------:R-:W-:Y:S05]  /*b0e0*/  BSYNC.RECONVERGENT B0 ;  /* 0x0000000000007941 */ /* 0x000fea0003800200 */
.L_x_6139:
[----:B------:R-:W-:Y:S01]  /*b0f0*/  LOP3.LUT R5, R0, 0x80, R5, 0xf8, !PT ;  /* 0x0000008000057812 */ /* 0x000fe200078ef805 */
[----:B------:R-:W-:-:S04]  /*b100*/  IMAD.MOV.U32 R17, RZ, RZ, R19 ;  /* 0x000000ffff117224 */ /* 0x000fc800078e0013 */
[----:B------:R0:W-:Y:S01]  /*b110*/  STG.E.U8 desc[UR36][R8.64], R5 ;  /* 0x0000000508007986 */ /* 0x0001e2000c101124 */
[----:B------:R-:W-:Y:S05]  /*b120*/  BRA `(.L_x_6127) ;  /* 0x0000000800087947 */ /* 0x000fea0003800000 */
.L_x_6138:
        /* <DEDUP_REMOVED lines=14> */
.L_x_6142:
[----:B------:R-:W-:Y:S05]  /*b210*/  BSYNC.RECONVERGENT B0 ;  /* 0x0000000000007941 */ /* 0x000fea0003800200 */
.L_x_6141:
[----:B------:R-:W-:Y:S01]  /*b220*/  LOP3.LUT R3, R0, 0x80, R5, 0xf8, !PT ;  /* 0x0000008000037812 */ /* 0x000fe200078ef805 */
[----:B------:R-:W-:-:S04]  /*b230*/  IMAD.MOV.U32 R17, RZ, RZ, R19 ;  /* 0x000000ffff117224 */ /* 0x000fc800078e0013 */
[----:B------:R0:W-:Y:S01]  /*b240*/  STG.E.U8 desc[UR36][R8.64], R3 ;  /* 0x0000000308007986 */ /* 0x0001e2000c101124 */
[----:B------:R-:W-:Y:S05]  /*b250*/  BRA `(.L_x_6127) ;  /* 0x0000000400bc7947 */ /* 0x000fea0003800000 */
.L_x_6137:
[----:B-----5:R-:W-:Y:S01]  /*b260*/  F2FP.BF16.F32.PACK_AB R26, RZ, R26 ;  /* 0x0000001aff1a723e */ /* 0x020fe200000010ff */
[----:B------:R-:W-:-:S04]  /*b270*/  IMAD.MOV.U32 R17, RZ, RZ, R19 ;  /* 0x000000ffff117224 */ /* 0x000fc800078e0013 */
[----:B------:R0:W-:Y:S01]  /*b280*/  STG.E.U16 desc[UR36][R8.64], R26 ;  /* 0x0000001a08007986 */ /* 0x0001e2000c101524 */
[----:B------:R-:W-:Y:S05]  /*b290*/  BRA `(.L_x_6127) ;  /* 0x0000000400ac7947 */ /* 0x000fea0003800000 */
.L_x_6134:
        /* <DEDUP_REMOVED lines=12> */
.L_x_6145:
        /* <DEDUP_REMOVED lines=12> */
.L_x_6148:
[----:B------:R-:W-:-:S04]  /*b420*/  SHF.R.U32.HI R0, RZ, 0x14, R26 ;  /* 0x00000014ff007819 */ /* 0x000fc8000001161a */
[----:B------:R-:W-:-:S04]  /*b430*/  LOP3.LUT R3, R0, 0x1, RZ, 0xc0, !PT ;  /* 0x0000000100037812 */ /* 0x000fc800078ec0ff */
[----:B------:R-:W-:-:S04]  /*b440*/  IADD3 R0, PT, PT, R26, 0x487ffff, R3 ;  /* 0x0487ffff1a007810 */ /* 0x000fc80007ffe003 */
[----:B------:R-:W-:-:S04]  /*b450*/  SHF.R.U32.HI R0, RZ, 0x14, R0 ;  /* 0x00000014ff007819 */ /* 0x000fc80000011600 */
[----:B------:R-:W-:-:S07]  /*b460*/  LOP3.LUT R0, R0, 0xff, RZ, 0xc0, !PT ;  /* 0x000000ff00007812 */ /* 0x000fce00078ec0ff */
.L_x_6149:
[----:B------:R-:W-:-:S04]  /*b470*/  SHF.R.U32.HI R3, RZ, 0x18, R26 ;  /* 0x00000018ff037819 */ /* 0x000fc8000001161a */
[----:B------:R-:W-:-:S04]  /*b480*/  LOP3.LUT R0, R0, 0x80, R3, 0xf8, !PT ;  /* 0x0000008000007812 */ /* 0x000fc800078ef803 */
[----:B------:R-:W-:-:S07]  /*b490*/  PRMT R4, R0, 0x7610, R4 ;  /* 0x0000761000047816 */ /* 0x000fce0000000004 */
.L_x_6147:
[----:B------:R-:W-:Y:S05]  /*b4a0*/  BSYNC.RECONVERGENT B0 ;  /* 0x0000000000007941 */ /* 0x000fea0003800200 */
.L_x_6146:
[----:B------:R0:W-:Y:S01]  /*b4b0*/  STG.E.U8 desc[UR36][R8.64], R4 ;  /* 0x0000000408007986 */ /* 0x0001e2000c101124 */
[----:B------:R-:W-:Y:S01]  /*b4c0*/  IMAD.MOV.U32 R17, RZ, RZ, R19 ;  /* 0x000000ffff117224 */ /* 0x000fe200078e0013 */
[----:B------:R-:W-:Y:S06]  /*b4d0*/  BRA `(.L_x_6127) ;  /* 0x00000004001c7947 */ /* 0x000fec0003800000 */
.L_x_6144:
        /* <DEDUP_REMOVED lines=12> */
.L_x_6152:
[----:B------:R-:W-:-:S04]  /*b5a0*/  SHF.R.U32.HI R0, RZ, 0x15, R26 ;  /* 0x00000015ff007819 */ /* 0x000fc8000001161a */
[----:B------:R-:W-:-:S04]  /*b5b0*/  LOP3.LUT R3, R0, 0x1, RZ, 0xc0, !PT ;  /* 0x0000000100037812 */ /* 0x000fc800078ec0ff */
[----:B------:R-:W-:-:S04]  /*b5c0*/  IADD3 R0, PT, PT, R26, 0x88fffff, R3 ;  /* 0x088fffff1a007810 */ /* 0x000fc80007ffe003 */
[----:B------:R-:W-:-:S04]  /*b5d0*/  SHF.R.U32.HI R0, RZ, 0x15, R0 ;  /* 0x00000015ff007819 */ /* 0x000fc80000011600 */
[----:B------:R-:W-:-:S07]  /*b5e0*/  LOP3.LUT R0, R0, 0xff, RZ, 0xc0, !PT ;  /* 0x000000ff00007812 */ /* 0x000fce00078ec0ff */
.L_x_6153:
[----:B------:R-:W-:-:S04]  /*b5f0*/  SHF.R.U32.HI R3, RZ, 0x18, R26 ;  /* 0x00000018ff037819 */ /* 0x000fc8000001161a */
[----:B------:R-:W-:-:S04]  /*b600*/  LOP3.LUT R0, R0, 0x80, R3, 0xf8, !PT ;  /* 0x0000008000007812 */ /* 0x000fc800078ef803 */
[----:B------:R-:W-:-:S07]  /*b610*/  PRMT R4, R0, 0x7610, R4 ;  /* 0x0000761000047816 */ /* 0x000fce0000000004 */
.L_x_6151:
[----:B------:R-:W-:Y:S05]  /*b620*/  BSYNC.RECONVERGENT B0 ;  /* 0x0000000000007941 */ /* 0x000fea0003800200 */
.L_x_6150:
[----:B------:R0:W-:Y:S01]  /*b630*/  STG.E.U8 desc[UR36][R8.64], R4 ;  /* 0x0000000408007986 */ /* 0x0001e2000c101124 */
[----:B------:R-:W-:Y:S01]  /*b640*/  IMAD.MOV.U32 R17, RZ, RZ, R19 ;  /* 0x000000ffff117224 */ /* 0x000fe200078e0013 */
[----:B------:R-:W-:Y:S06]  /*b650*/  BRA `(.L_x_6127) ;  /* 0x0000000000bc7947 */ /* 0x000fec0003800000 */
.L_x_6143:
[----:B------:R-:W-:-:S13]  /*b660*/  ISETP.NE.AND P0, PT, R0, 0x1c, PT ;  /* 0x0000001c0000780c */ /* 0x000fda0003f05270 */
[----:B------:R-:W-:Y:S05]  /*b670*/  @!P0 BRA `(.L_x_6154) ;  /* 0x0000000000a88947 */ /* 0x000fea0003800000 */
[----:B------:R-:W-:-:S13]  /*b680*/  ISETP.NE.AND P0, PT, R0, 0x1d, PT ;  /* 0x0000001d0000780c */ /* 0x000fda0003f05270 */
[----:B------:R-:W-:Y:S05]  /*b690*/  @!P0 BRA `(.L_x_6155) ;  /* 0x0000000000908947 */ /* 0x000fea0003800000 */
[----:B------:R-:W-:-:S13]  /*b6a0*/  ISETP.NE.AND P0, PT, R0, 0x2c, PT ;  /* 0x0000002c0000780c */ /* 0x000fda0003f05270 */
[----:B------:R-:W-:Y:S05]  /*b6b0*/  @!P0 BRA `(.L_x_6156) ;  /* 0x0000000000488947 */ /* 0x000fea0003800000 */
.L_x_6126:
        /* <DEDUP_REMOVED lines=16> */
.L_x_6157:
[----:B------:R-:W-:Y:S01]  /*b7c0*/  IMAD.MOV.U32 R17, RZ, RZ, R19 ;  /* 0x000000ffff117224 */ /* 0x000fe200078e0013 */
[----:B------:R-:W-:Y:S06]  /*b7d0*/  BRA `(.L_x_6127) ;  /* 0x00000000005c7947 */ /* 0x000fec0003800000 */
.L_x_6156:
        /* <DEDUP_REMOVED lines=16> */
.L_x_6155:
[----:B-----5:R-:W0:Y:S01]  /*b8e0*/  F2I.U64.TRUNC R26, R26 ;  /* 0x0000001a001a7311 */ /* 0x020e22000020d800 */
[----:B------:R-:W-:Y:S01]  /*b8f0*/  IMAD.MOV.U32 R17, RZ, RZ, R19 ;  /* 0x000000ffff117224 */ /* 0x000fe200078e0013 */
[----:B0-----:R0:W-:Y:S01]  /*b900*/  STG.E.64 desc[UR36][R8.64], R26 ;  /* 0x0000001a08007986 */ /* 0x0011e2000c101b24 */
[----:B------:R-:W-:Y:S05]  /*b910*/  BRA `(.L_x_6127) ;  /* 0x00000000000c7947 */ /* 0x000fea0003800000 */
.L_x_6154:
[----:B-----5:R-:W0:Y:S01]  /*b920*/  F2I.FTZ.U32.TRUNC.NTZ R3, R26 ;  /* 0x0000001a00037305 */ /* 0x020e22000021f000 */
[----:B------:R-:W-:Y:S01]  /*b930*/  IMAD.MOV.U32 R17, RZ, RZ, R19 ;  /* 0x000000ffff117224 */ /* 0x000fe200078e0013 */
[----:B0-----:R0:W-:Y:S06]  /*b940*/  STG.E desc[UR36][R8.64], R3 ;  /* 0x0000000308007986 */ /* 0x0011ec000c101924 */
.L_x_6127:
[----:B------:R-:W-:-:S13]  /*b950*/  ISETP.GE.AND P0, PT, R17, R2, PT ;  /* 0x000000021100720c */ /* 0x000fda0003f06270 */
[----:B------:R-:W-:Y:S05]  /*b960*/  @P0 BREAK.RELIABLE B6 ;  /* 0x0000000000060942 */ /* 0x000fea0003800100 */
[----:B------:R-:W-:Y:S05]  /*b970*/  @P0 BRA `(.L_x_6158) ;  /* 0x0000001c00300947 */ /* 0x000fea0003800000 */
[----:B------:R-:W1:Y:S01]  /*b980*/  LDCU UR4, c[0x0][0x3d0] ;  /* 0x00007a00ff0477ac */ /* 0x000e620008000800 */
[----:B0-----:R-:W0:Y:S01]  /*b990*/  LDC.64 R4, c[0x0][0x398] ;  /* 0x0000e600ff047b82 */ /* 0x001e220000000a00 */
[----:B------:R-:W-:Y:S01]  /*b9a0*/  IMAD R0, R16, 0x200, R17 ;  /* 0x0000020010007824 */ /* 0x000fe200078e0211 */
[----:B------:R-:W-:-:S03]  /*b9b0*/  PRMT R6, R28, 0x9910, RZ ;  /* 0x000099101c067816 */ /* 0x000fc600000000ff */
[----:B-12-4-:R-:W-:Y:S02]  /*b9c0*/  IMAD R3, R0, UR4, RZ ;  /* 0x0000000400037c24 */ /* 0x016fe4000f8e02ff */
        /* <DEDUP_REMOVED lines=16> */
.L_x_6162:
[----:B------:R-:W0:Y:S02]  /*bad0*/  F2I.S64.TRUNC R24, R24 ;  /* 0x0000001800187311 */ /* 0x000e24000020d900 */
[----:B0-----:R-:W-:-:S05]  /*bae0*/  IMAD.MOV.U32 R3, RZ, RZ, R24 ;  /* 0x000000ffff037224 */ /* 0x001fca00078e0018 */
[----:B------:R0:W-:Y:S01]  /*baf0*/  STG.E.U8 desc[UR36][R4.64], R3 ;  /* 0x0000000304007986 */ /* 0x0001e2000c101124 */
[----:B------:R-:W-:Y:S05]  /*bb00*/  BRA `(.L_x_6164) ;  /* 0x0000000c00287947 */ /* 0x000fea0003800000 */
.L_x_6161:
        /* <DEDUP_REMOVED lines=9> */
.L_x_6166:
[----:B------:R-:W0:Y:S02]  /*bba0*/  F2I.FTZ.TRUNC.NTZ R3, R24 ;  /* 0x0000001800037305 */ /* 0x000e24000021f100 */
[----:B0-----:R0:W-:Y:S01]  /*bbb0*/  STG.E desc[UR36][R4.64], R3 ;  /* 0x0000000304007986 */ /* 0x0011e2000c101924 */
[----:B------:R-:W-:Y:S05]  /*bbc0*/  BRA `(.L_x_6164) ;  /* 0x0000000800f87947 */ /* 0x000fea0003800000 */
.L_x_6165:
[----:B------:R-:W0:Y:S02]  /*bbd0*/  F2I.FTZ.TRUNC.NTZ R3, R24 ;  /* 0x0000001800037305 */ /* 0x000e24000021f100 */
[----:B0-----:R0:W-:Y:S01]  /*bbe0*/  STG.E.U16 desc[UR36][R4.64], R3 ;  /* 0x0000000304007986 */ /* 0x0011e2000c101524 */
[----:B------:R-:W-:Y:S05]  /*bbf0*/  BRA `(.L_x_6164) ;  /* 0x0000000800ec7947 */ /* 0x000fea0003800000 */
.L_x_6160:
        /* <DEDUP_REMOVED lines=8> */
.L_x_6168:
[----:B------:R-:W-:-:S05]  /*bc80*/  F2FP.F16.F32.PACK_AB R24, RZ, R24 ;  /* 0x00000018ff18723e */ /* 0x000fca00000000ff */
[----:B------:R0:W-:Y:S01]  /*bc90*/  STG.E.U16 desc[UR36][R4.64], R24 ;  /* 0x0000001804007986 */ /* 0x0001e2000c101524 */
[----:B------:R-:W-:Y:S05]  /*bca0*/  BRA `(.L_x_6164) ;  /* 0x0000000800c07947 */ /* 0x000fea0003800000 */
.L_x_6167:
[----:B------:R-:W-:-:S13]  /*bcb0*/  ISETP.NE.AND P0, PT, R0, 0x7, PT ;  /* 0x000000070000780c */ /* 0x000fda0003f05270 */
[----:B------:R-:W-:Y:S05]  /*bcc0*/  @!P0 BRA `(.L_x_6169) ;  /* 0x00000000002c8947 */ /* 0x000fea0003800000 */
[----:B------:R-:W-:-:S13]  /*bcd0*/  ISETP.NE.AND P0, PT, R0, 0x8, PT ;  /* 0x000000080000780c */ /* 0x000fda0003f05270 */
[----:B------:R-:W-:Y:S05]  /*bce0*/  @!P0 BRA `(.L_x_6170) ;  /* 0x0000000000148947 */ /* 0x000fea0003800000 */
[----:B------:R-:W-:-:S13]  /*bcf0*/  ISETP.NE.AND P0, PT, R0, 0x9, PT ;  /* 0x000000090000780c */ /* 0x000fda0003f05270 */
[----:B------:R-:W-:Y:S05]  /*bd00*/  @P0 BRA `(.L_x_6163) ;  /* 0x0000000400d00947 */ /* 0x000fea0003800000 */
[----:B------:R-:W-:-:S05]  /*bd10*/  IMAD.MOV.U32 R25, RZ, RZ, RZ ;  /* 0x000000ffff197224 */ /* 0x000fca00078e00ff */
[----:B------:R0:W-:Y:S01]  /*bd20*/  STG.E.64 desc[UR36][R4.64], R24 ;  /* 0x0000001804007986 */ /* 0x0001e2000c101b24 */
[----:B------:R-:W-:Y:S05]  /*bd30*/  BRA `(.L_x_6164) ;  /* 0x00000008009c7947 */ /* 0x000fea0003800000 */
.L_x_6170:
[----:B------:R-:W-:-:S04]  /*bd40*/  F2FP.F16.F32.PACK_AB R3, RZ, R24 ;  /* 0x00000018ff03723e */ /* 0x000fc800000000ff */
[----:B------:R-:W-:-:S05]  /*bd50*/  PRMT R3, R3, 0x5410, RZ ;  /* 0x0000541003037816 */ /* 0x000fca00000000ff */
[----:B------:R0:W-:Y:S01]  /*bd60*/  STG.E desc[UR36][R4.64], R3 ;  /* 0x0000000304007986 */ /* 0x0001e2000c101924 */
[----:B------:R-:W-:Y:S05]  /*bd70*/  BRA `(.L_x_6164) ;  /* 0x00000008008c7947 */ /* 0x000fea0003800000 */
.L_x_6169:
[----:B------:R-:W-:-:S06]  /*bd80*/  FMUL.FTZ R6, R24, 1 ;  /* 0x3f80000018067820 */ /* 0x000fcc0000410000 */
[----:B------:R-:W0:Y:S02]  /*bd90*/  F2F.F64.F32 R6, R6 ;  /* 0x0000000600067310 */ /* 0x000e240000201800 */
[----:B0-----:R0:W-:Y:S01]  /*bda0*/  STG.E.64 desc[UR36][R4.64], R6 ;  /* 0x0000000604007986 */ /* 0x0011e2000c101b24 */
[----:B------:R-:W-:Y:S05]  /*bdb0*/  BRA `(.L_x_6164) ;  /* 0x00000008007c7947 */ /* 0x000fea0003800000 */
.L_x_6159:
        /* <DEDUP_REMOVED lines=13> */
.L_x_6174:
        /* <DEDUP_REMOVED lines=16> */
.L_x_6177:
[----:B------:R-:W-:-:S04]  /*bf90*/  SHF.R.U32.HI R24, RZ, 0x18, R24 ;  /* 0x00000018ff187819 */ /* 0x000fc80000011618 */
[----:B------:R-:W-:-:S04]  /*bfa0*/  LOP3.LUT R3, R3, 0x80, R24, 0xf8, !PT ;  /* 0x0000008003037812 */ /* 0x000fc800078ef818 */
[----:B------:R-:W-:-:S07]  /*bfb0*/  PRMT R0, R3, 0x7610, R0 ;  /* 0x0000761003007816 */ /* 0x000fce0000000000 */
.L_x_6176:
[----:B------:R-:W-:Y:S05]  /*bfc0*/  BSYNC.RECONVERGENT B0 ;  /* 0x0000000000007941 */ /* 0x000fea0003800200 */
.L_x_6175:
[----:B------:R0:W-:Y:S01]  /*bfd0*/  STG.E.U8 desc[UR36][R4.64], R0 ;  /* 0x0000000004007986 */ /* 0x0001e2000c101124 */
[----:B------:R-:W-:Y:S05]  /*bfe0*/  BRA `(.L_x_6164) ;  /* 0x0000000400f07947 */ /* 0x000fea0003800000 */
.L_x_6173:
        /* <DEDUP_REMOVED lines=16> */
.L_x_6180:
[----:B------:R-:W-:-:S04]  /*c0f0*/  SHF.R.U32.HI R24, RZ, 0x18, R24 ;  /* 0x00000018ff187819 */ /* 0x000fc80000011618 */
[----:B------:R-:W-:-:S04]  /*c100*/  LOP3.LUT R3, R3, 0x80, R24, 0xf8, !PT ;  /* 0x0000008003037812 */ /* 0x000fc800078ef818 */
[----:B------:R-:W-:-:S07]  /*c110*/  PRMT R0, R3, 0x7610, R0 ;  /* 0x0000761003007816 */ /* 0x000fce0000000000 */
.L_x_6179:
[----:B------:R-:W-:Y:S05]  /*c120*/  BSYNC.RECONVERGENT B0 ;  /* 0x0000000000007941 */ /* 0x000fea0003800200 */
.L_x_6178:
[----:B------:R0:W-:Y:S01]  /*c130*/  STG.E.U8 desc[UR36][R4.64], R0 ;  /* 0x0000000004007986 */ /* 0x0001e2000c101124 */
[----:B------:R-:W-:Y:S05]  /*c140*/  BRA `(.L_x_6164) ;  /* 0x0000000400987947 */ /* 0x000fea0003800000 */
.L_x_6172:
        /* <DEDUP_REMOVED lines=21> */
.L_x_6182:
[----:B------:R-:W0:Y:S02]  /*c2a0*/  F2I.U64.TRUNC R24, R24 ;  /* 0x0000001800187311 */ /* 0x000e24000020d800 */
[----:B0-----:R0:W-:Y:S01]  /*c2b0*/  STG.E.64 desc[UR36][R4.64], R24 ;  /* 0x0000001804007986 */ /* 0x0011e2000c101b24 */
[----:B------:R-:W-:Y:S05]  /*c2c0*/  BRA `(.L_x_6164) ;  /* 0x0000000400387947 */ /* 0x000fea0003800000 */
.L_x_6181:
[----:B------:R-:W0:Y:S02]  /*c2d0*/  F2I.FTZ.U32.TRUNC.NTZ R3, R24 ;  /* 0x0000001800037305 */ /* 0x000e24000021f000 */
[----:B0-----:R0:W-:Y:S01]  /*c2e0*/  STG.E desc[UR36][R4.64], R3 ;  /* 0x0000000304007986 */ /* 0x0011e2000c101924 */
[----:B------:R-:W-:Y:S05]  /*c2f0*/  BRA `(.L_x_6164) ;  /* 0x00000004002c7947 */ /* 0x000fea0003800000 */
.L_x_6171:
[----:B------:R-:W-:-:S13]  /*c300*/  ISETP.GT.AND P0, PT, R0, 0xe, PT ;  /* 0x0000000e0000780c */ /* 0x000fda0003f04270 */
[----:B------:R-:W-:Y:S05]  /*c310*/  @P0 BRA `(.L_x_6183) ;  /* 0x0000000000340947 */ /* 0x000fea0003800000 */
[----:B------:R-:W-:-:S13]  /*c320*/  ISETP.NE.AND P0, PT, R0, 0xa, PT ;  /* 0x0000000a0000780c */ /* 0x000fda0003f05270 */
[----:B------:R-:W-:Y:S05]  /*c330*/  @!P0 BRA `(.L_x_6184) ;  /* 0x0000000000188947 */ /* 0x000fea0003800000 */
[----:B------:R-:W-:-:S13]  /*c340*/  ISETP.NE.AND P0, PT, R0, 0xb, PT ;  /* 0x0000000b0000780c */ /* 0x000fda0003f05270 */
[----:B------:R-:W-:Y:S05]  /*c350*/  @P0 BRA `(.L_x_6163) ;  /* 0x00000000003c0947 */ /* 0x000fea0003800000 */
[----:B------:R-:W-:-:S04]  /*c360*/  FSETP.NEU.FTZ.AND P0, PT, R24, RZ, PT ;  /* 0x000000ff1800720b */ /* 0x000fc80003f1d000 */
[----:B------:R-:W-:-:S05]  /*c370*/  SEL R3, RZ, 0x1, !P0 ;  /* 0x00000001ff037807 */ /* 0x000fca0004000000 */
[----:B------:R0:W-:Y:S01]  /*c380*/  STG.E.U8 desc[UR36][R4.64], R3 ;  /* 0x0000000304007986 */ /* 0x0001e2000c101124 */
[----:B------:R-:W-:Y:S05]  /*c390*/  BRA `(.L_x_6164) ;  /* 0x0000000400047947 */ /* 0x000fea0003800000 */
.L_x_6184:
[----:B---3--:R-:W-:Y:S01]  /*c3a0*/  FMUL.FTZ R8, R24, 1 ;  /* 0x3f80000018087820 */ /* 0x008fe20000410000 */
[----:B------:R-:W-:-:S05]  /*c3b0*/  CS2R R10, SRZ ;  /* 0x00000000000a7805 */ /* 0x000fca000001ff00 */
[----:B------:R-:W0:Y:S02]  /*c3c0*/  F2F.F64.F32 R8, R8 ;  /* 0x0000000800087310 */ /* 0x000e240000201800 */
[----:B0-----:R1:W-:Y:S01]  /*c3d0*/  STG.E.128 desc[UR36][R4.64], R8 ;  /* 0x0000000804007986 */ /* 0x0013e2000c101d24 */
[----:B------:R-:W-:Y:S05]  /*c3e0*/  BRA `(.L_x_6164) ;  /* 0x0000000000f07947 */ /* 0x000fea0003800000 */
.L_x_6183:
[----:B------:R-:W-:-:S13]  /*c3f0*/  ISETP.NE.AND P0, PT, R0, 0xf, PT ;  /* 0x0000000f0000780c */ /* 0x000fda0003f05270 */
[----:B------:R-:W-:Y:S05]  /*c400*/  @!P0 BRA `(.L_x_6185) ;  /* 0x0000000000e08947 */ /* 0x000fea0003800000 */
[----:B------:R-:W-:-:S13]  /*c410*/  ISETP.NE.AND P0, PT, R0, 0x17, PT ;  /* 0x000000170000780c */ /* 0x000fda0003f05270 */
[----:B------:R-:W-:Y:S05]  /*c420*/  @!P0 BRA `(.L_x_6186) ;  /* 0x00000000008c8947 */ /* 0x000fea0003800000 */
[----:B------:R-:W-:-:S13]  /*c430*/  ISETP.NE.AND P0, PT, R0, 0x18, PT ;  /* 0x000000180000780c */ /* 0x000fda0003f05270 */
[----:B------:R-:W-:Y:S05]  /*c440*/  @!P0 BRA `(.L_x_6187) ;  /* 0x0000000000448947 */ /* 0x000fea0003800000 */
.L_x_6163:
        /* <DEDUP_REMOVED lines=16> */
.L_x_6188:
[----:B------:R-:W-:Y:S05]  /*c550*/  BRA `(.L_x_6164) ;  /* 0x0000000000947947 */ /* 0x000fea0003800000 */
.L_x_6187:
        /* <DEDUP_REMOVED lines=12> */
.L_x_6190:
[----:B------:R-:W-:Y:S05]  /*c620*/  BSYNC.RECONVERGENT B0 ;  /* 0x0000000000007941 */ /* 0x000fea0003800200 */
.L_x_6189:
[----:B------:R-:W-:-:S05]  /*c630*/  LOP3.LUT R3, R0, 0x80, R7, 0xf8, !PT ;  /* 0x0000008000037812 */ /* 0x000fca00078ef807 */
[----:B------:R4:W-:Y:S01]  /*c640*/  STG.E.U8 desc[UR36][R4.64], R3 ;  /* 0x0000000304007986 */ /* 0x0009e2000c101124 */
[----:B------:R-:W-:Y:S05]  /*c650*/  BRA `(.L_x_6164) ;  /* 0x0000000000547947 */ /* 0x000fea0003800000 */
.L_x_6186:
        /* <DEDUP_REMOVED lines=11> */
.L_x_6192:
[----:B------:R-:W-:Y:S01]  /*c710*/  IMAD.MOV.U32 R0, RZ, RZ, 0x7f ;  /* 0x0000007fff007424 */ /* 0x000fe200078e00ff */
[----:B------:R-:W-:-:S04]  /*c720*/  ISETP.GT.U32.AND P0, PT, R6, 0x7f800000, PT ;  /* 0x7f8000000600780c */ /* 0x000fc80003f04070 */
[----:B------:R-:W-:-:S09]  /*c730*/  SEL R0, R0, 0x7c, P0 ;  /* 0x0000007c00007807 */ /* 0x000fd20000000000 */
.L_x_6193:
[----:B------:R-:W-:Y:S05]  /*c740*/  BSYNC.RECONVERGENT B0 ;  /* 0x0000000000007941 */ /* 0x000fea0003800200 */
.L_x_6191:
[----:B------:R-:W-:-:S04]  /*c750*/  SHF.R.U32.HI R3, RZ, 0x18, R24 ;  /* 0x00000018ff037819 */ /* 0x000fc80000011618 */
[----:B------:R-:W-:-:S05]  /*c760*/  LOP3.LUT R3, R0, 0x80, R3, 0xf8, !PT ;  /* 0x0000008000037812 */ /* 0x000fca00078ef803 */
[----:B------:R2:W-:Y:S01]  /*c770*/  STG.E.U8 desc[UR36][R4.64], R3 ;  /* 0x0000000304007986 */ /* 0x0005e2000c101124 */
[----:B------:R-:W-:Y:S05]  /*c780*/  BRA `(.L_x_6164) ;  /* 0x0000000000087947 */ /* 0x000fea0003800000 */
.L_x_6185:
[----:B------:R-:W-:-:S05]  /*c790*/  F2FP.BF16.F32.PACK_AB R24, RZ, R24 ;  /* 0x00000018ff18723e */ /* 0x000fca00000010ff */
[----:B------:R0:W-:Y:S02]  /*c7a0*/  STG.E.U16 desc[UR36][R4.64], R24 ;  /* 0x0000001804007986 */ /* 0x0001e4000c101524 */
.L_x_6164:
[----:B------:R-:W-:-:S07]  /*c7b0*/  VIADD R17, R17, 0x80 ;  /* 0x0000008011117836 */ /* 0x000fce0000000000 */
.L_x_6121:
[----:B------:R-:W-:-:S13]  /*c7c0*/  ISETP.GE.AND P0, PT, R17, R2, PT ;  /* 0x000000021100720c */ /* 0x000fda0003f06270 */
[----:B------:R-:W-:Y:S05]  /*c7d0*/  @P0 BREAK.RELIABLE B6 ;  /* 0x0000000000060942 */ /* 0x000fea0003800100 */
[----:B------:R-:W-:Y:S05]  /*c7e0*/  @P0 BRA `(.L_x_6158) ;  /* 0x0000000c00940947 */ /* 0x000fea0003800000 */
[----:B------:R-:W-:Y:S05]  /*c7f0*/  BSYNC.RELIABLE B6 ;  /* 0x0000000000067941 */ /* 0x000fea0003800100 */
.L_x_6120:
        /* <DEDUP_REMOVED lines=21> */
.L_x_6197:
[----:B-----5:R-:W0:Y:S02]  /*c950*/  F2I.S64.TRUNC R22, R22 ;  /* 0x0000001600167311 */ /* 0x020e24000020d900 */
[----:B0-----:R-:W-:-:S05]  /*c960*/  IMAD.MOV.U32 R3, RZ, RZ, R22 ;  /* 0x000000ffff037224 */ /* 0x001fca00078e0016 */
[----:B------:R3:W-:Y:S01]  /*c970*/  STG.E.U8 desc[UR36][R4.64], R3 ;  /* 0x0000000304007986 */ /* 0x0007e2000c101124 */
[----:B------:R-:W-:Y:S05]  /*c980*/  BRA `(.L_x_6199) ;  /* 0x0000000c00287947 */ /* 0x000fea0003800000 */
.L_x_6196:
        /* <DEDUP_REMOVED lines=9> */
.L_x_6201:
[----:B-----5:R-:W0:Y:S02]  /*ca20*/  F2I.FTZ.TRUNC.NTZ R3, R22 ;  /* 0x0000001600037305 */ /* 0x020e24000021f100 */
[----:B0-----:R1:W-:Y:S01]  /*ca30*/  STG.E desc[UR36][R4.64], R3 ;  /* 0x0000000304007986 */ /* 0x0013e2000c101924 */
[----:B------:R-:W-:Y:S05]  /*ca40*/  BRA `(.L_x_6199) ;  /* 0x0000000800f87947 */ /* 0x000fea0003800000 */
.L_x_6200:
[----:B-----5:R-:W0:Y:S02]  /*ca50*/  F2I.FTZ.TRUNC.NTZ R3, R22 ;  /* 0x0000001600037305 */ /* 0x020e24000021f100 */
[----:B0-----:R2:W-:Y:S01]  /*ca60*/  STG.E.U16 desc[UR36][R4.64], R3 ;  /* 0x0000000304007986 */ /* 0x0015e2000c101524 */
[----:B------:R-:W-:Y:S05]  /*ca70*/  BRA `(.L_x_6199) ;  /* 0x0000000800ec7947 */ /* 0x000fea0003800000 */
.L_x_6195:
        /* <DEDUP_REMOVED lines=8> */
.L_x_6203:
[----:B-----5:R-:W-:-:S05]  /*cb00*/  F2FP.F16.F32.PACK_AB R22, RZ, R22 ;  /* 0x00000016ff16723e */ /* 0x020fca00000000ff */
[----:B------:R0:W-:Y:S01]  /*cb10*/  STG.E.U16 desc[UR36][R4.64], R22 ;  /* 0x0000001604007986 */ /* 0x0001e2000c101524 */
[----:B------:R-:W-:Y:S05]  /*cb20*/  BRA `(.L_x_6199) ;  /* 0x0000000800c07947 */ /* 0x000fea0003800000 */
.L_x_6202:
[----:B------:R-:W-:-:S13]  /*cb30*/  ISETP.NE.AND P0, PT, R0, 0x7, PT ;  /* 0x000000070000780c */ /* 0x000fda0003f05270 */
[----:B------:R-:W-:Y:S05]  /*cb40*/  @!P0 BRA `(.L_x_6204) ;  /* 0x00000000002c8947 */ /* 0x000fea0003800000 */
[----:B------:R-:W-:-:S13]  /*cb50*/  ISETP.NE.AND P0, PT, R0, 0x8, PT ;  /* 0x000000080000780c */ /* 0x000fda0003f05270 */
[----:B------:R-:W-:Y:S05]  /*cb60*/  @!P0 BRA `(.L_x_6205) ;  /* 0x0000000000148947 */ /* 0x000fea0003800000 */
[----:B------:R-:W-:-:S13]  /*cb70*/  ISETP.NE.AND P0, PT, R0, 0x9, PT ;  /* 0x000000090000780c */ /* 0x000fda0003f05270 */
[----:B------:R-:W-:Y:S05]  /*cb80*/  @P0 BRA `(.L_x_6198) ;  /* 0x0000000400d00947 */ /* 0x000fea0003800000 */
[----:B------:R-:W-:-:S05]  /*cb90*/  IMAD.MOV.U32 R23, RZ, RZ, RZ ;  /* 0x000000ffff177224 */ /* 0x000fca00078e00ff */
[----:B-----5:R0:W-:Y:S01]  /*cba0*/  STG.E.64 desc[UR36][R4.64], R22 ;  /* 0x0000001604007986 */ /* 0x0201e2000c101b24 */
[----:B------:R-:W-:Y:S05]  /*cbb0*/  BRA `(.L_x_6199) ;  /* 0x00000008009c7947 */ /* 0x000fea0003800000 */
.L_x_6205:
[----:B-----5:R-:W-:-:S04]  /*cbc0*/  F2FP.F16.F32.PACK_AB R3, RZ, R22 ;  /* 0x00000016ff03723e */ /* 0x020fc800000000ff */
[----:B------:R-:W-:-:S05]  /*cbd0*/  PRMT R3, R3, 0x5410, RZ ;  /* 0x0000541003037816 */ /* 0x000fca00000000ff */
[----:B------:R0:W-:Y:S01]  /*cbe0*/  STG.E desc[UR36][R4.64], R3 ;  /* 0x0000000304007986 */ /* 0x0001e2000c101924 */
[----:B------:R-:W-:Y:S05]  /*cbf0*/  BRA `(.L_x_6199) ;  /* 0x00000008008c7947 */ /* 0x000fea0003800000 */
.L_x_6204:
[----:B-----5:R-:W-:-:S06]  /*cc00*/  FMUL.FTZ R6, R22, 1 ;  /* 0x3f80000016067820 */ /* 0x020fcc0000410000 */
[----:B------:R-:W0:Y:S02]  /*cc10*/  F2F.F64.F32 R6, R6 ;  /* 0x0000000600067310 */ /* 0x000e240000201800 */
[----:B0-----:R0:W-:Y:S01]  /*cc20*/  STG.E.64 desc[UR36][R4.64], R6 ;  /* 0x0000000604007986 */ /* 0x0011e2000c101b24 */
[----:B------:R-:W-:Y:S05]  /*cc30*/  BRA `(.L_x_6199) ;  /* 0x00000008007c7947 */ /* 0x000fea0003800000 */
.L_x_6194:
        /* <DEDUP_REMOVED lines=13> */
.L_x_6209:
        /* <DEDUP_REMOVED lines=16> */
.L_x_6212:
[----:B------:R-:W-:-:S04]  /*ce10*/  SHF.R.U32.HI R22, RZ, 0x18, R22 ;  /* 0x00000018ff167819 */ /* 0x000fc80000011616 */
[----:B------:R-:W-:-:S04]  /*ce20*/  LOP3.LUT R3, R3, 0x80, R22, 0xf8, !PT ;  /* 0x0000008003037812 */ /* 0x000fc800078ef816 */
[----:B------:R-:W-:-:S07]  /*ce30*/  PRMT R0, R3, 0x7610, R0 ;  /* 0x0000761003007816 */ /* 0x000fce0000000000 */
.L_x_6211:
[----:B------:R-:W-:Y:S05]  /*ce40*/  BSYNC.RECONVERGENT B0 ;  /* 0x0000000000007941 */ /* 0x000fea0003800200 */
.L_x_6210:
[----:B------:R0:W-:Y:S01]  /*ce50*/  STG.E.U8 desc[UR36][R4.64], R0 ;  /* 0x0000000004007986 */ /* 0x0001e2000c101124 */
[----:B------:R-:W-:Y:S05]  /*ce60*/  BRA `(.L_x_6199) ;  /* 0x0000000400f07947 */ /* 0x000fea0003800000 */
.L_x_6208:
        /* <DEDUP_REMOVED lines=16> */
.L_x_6215:
[----:B------:R-:W-:-:S04]  /*cf70*/  SHF.R.U32.HI R22, RZ, 0x18, R22 ;  /* 0x00000018ff167819 */ /* 0x000fc80000011616 */
[----:B------:R-:W-:-:S04]  /*cf80*/  LOP3.LUT R3, R3, 0x80, R22, 0xf8, !PT ;  /* 0x0000008003037812 */ /* 0x000fc800078ef816 */
[----:B------:R-:W-:-:S07]  /*cf90*/  PRMT R0, R3, 0x7610, R0 ;  /* 0x0000761003007816 */ /* 0x000fce0000000000 */
.L_x_6214:
[----:B------:R-:W-:Y:S05]  /*cfa0*/  BSYNC.RECONVERGENT B0 ;  /* 0x0000000000007941 */ /* 0x000fea0003800200 */
.L_x_6213:
[----:B------:R0:W-:Y:S01]  /*cfb0*/  STG.E.U8 desc[UR36][R4.64], R0 ;  /* 0x0000000004007986 */ /* 0x0001e2000c101124 */
[----:B------:R-:W-:Y:S05]  /*cfc0*/  BRA `(.L_x_6199) ;  /* 0x0000000400987947 */ /* 0x000fea0003800000 */
.L_x_6207:
        /* <DEDUP_REMOVED lines=21> */
.L_x_6217:
[----:B-----5:R-:W0:Y:S02]  /*d120*/  F2I.U64.TRUNC R22, R22 ;  /* 0x0000001600167311 */ /* 0x020e24000020d800 */
[----:B0-----:R0:W-:Y:S01]  /*d130*/  STG.E.64 desc[UR36][R4.64], R22 ;  /* 0x0000001604007986 */ /* 0x0011e2000c101b24 */
[----:B------:R-:W-:Y:S05]  /*d140*/  BRA `(.L_x_6199) ;  /* 0x0000000400387947 */ /* 0x000fea0003800000 */
.L_x_6216:
[----:B-----5:R-:W0:Y:S02]  /*d150*/  F2I.FTZ.U32.TRUNC.NTZ R3, R22 ;  /* 0x0000001600037305 */ /* 0x020e24000021f000 */
[----:B0-----:R0:W-:Y:S01]  /*d160*/  STG.E desc[UR36][R4.64], R3 ;  /* 0x0000000304007986 */ /* 0x0011e2000c101924 */
[----:B------:R-:W-:Y:S05]  /*d170*/  BRA `(.L_x_6199) ;  /* 0x00000004002c7947 */ /* 0x000fea0003800000 */
.L_x_6206:
[----:B------:R-:W-:-:S13]  /*d180*/  ISETP.GT.AND P0, PT, R0, 0xe, PT ;  /* 0x0000000e0000780c */ /* 0x000fda0003f04270 */
[----:B------:R-:W-:Y:S05]  /*d190*/  @P0 BRA `(.L_x_6218) ;  /* 0x0000000000340947 */ /* 0x000fea0003800000 */
[----:B------:R-:W-:-:S13]  /*d1a0*/  ISETP.NE.AND P0, PT, R0, 0xa, PT ;  /* 0x0000000a0000780c */ /* 0x000fda0003f05270 */
[----:B------:R-:W-:Y:S05]  /*d1b0*/  @!P0 BRA `(.L_x_6219) ;  /* 0x0000000000188947 */ /* 0x000fea0003800000 */
[----:B------:R-:W-:-:S13]  /*d1c0*/  ISETP.NE.AND P0, PT, R0, 0xb, PT ;  /* 0x0000000b0000780c */ /* 0x000fda0003f05270 */
[----:B------:R-:W-:Y:S05]  /*d1d0*/  @P0 BRA `(.L_x_6198) ;  /* 0x00000000003c0947 */ /* 0x000fea0003800000 */
[----:B-----5:R-:W-:-:S04]  /*d1e0*/  FSETP.NEU.FTZ.AND P0, PT, R22, RZ, PT ;  /* 0x000000ff1600720b */ /* 0x020fc80003f1d000 */
[----:B------:R-:W-:-:S05]  /*d1f0*/  SEL R3, RZ, 0x1, !P0 ;  /* 0x00000001ff037807 */ /* 0x000fca0004000000 */
[----:B------:R0:W-:Y:S01]  /*d200*/  STG.E.U8 desc[UR36][R4.64], R3 ;  /* 0x0000000304007986 */ /* 0x0001e2000c101124 */
[----:B------:R-:W-:Y:S05]  /*d210*/  BRA `(.L_x_6199) ;  /* 0x0000000400047947 */ /* 0x000fea0003800000 */
.L_x_6219:
[----:B-----5:R-:W-:Y:S01]  /*d220*/  FMUL.FTZ R8, R22, 1 ;  /* 0x3f80000016087820 */ /* 0x020fe20000410000 */
[----:B------:R-:W-:-:S05]  /*d230*/  CS2R R10, SRZ ;  /* 0x00000000000a7805 */ /* 0x000fca000001ff00 */
[----:B------:R-:W0:Y:S02]  /*d240*/  F2F.F64.F32 R8, R8 ;  /* 0x0000000800087310 */ /* 0x000e240000201800 */
[----:B0-----:R0:W-:Y:S01]  /*d250*/  STG.E.128 desc[UR36][R4.64], R8 ;  /* 0x0000000804007986 */ /* 0x0011e2000c101d24 */
[----:B------:R-:W-:Y:S05]  /*d260*/  BRA `(.L_x_6199) ;  /* 0x0000000000f07947 */ /* 0x000fea0003800000 */
.L_x_6218:
[----:B------:R-:W-:-:S13]  /*d270*/  ISETP.NE.AND P0, PT, R0, 0xf, PT ;  /* 0x0000000f0000780c */ /* 0x000fda0003f05270 */
[----:B------:R-:W-:Y:S05]  /*d280*/  @!P0 BRA `(.L_x_6220) ;  /* 0x0000000000e08947 */ /* 0x000fea0003800000 */
[----:B------:R-:W-:-:S13]  /*d290*/  ISETP.NE.AND P0, PT, R0, 0x17, PT ;  /* 0x000000170000780c */ /* 0x000fda0003f05270 */
[----:B------:R-:W-:Y:S05]  /*d2a0*/  @!P0 BRA `(.L_x_6221) ;  /* 0x00000000008c8947 */ /* 0x000fea0003800000 */
[----:B------:R-:W-:-:S13]  /*d2b0*/  ISETP.NE.AND P0, PT, R0, 0x18, PT ;  /* 0x000000180000780c */ /* 0x000fda0003f05270 */
[----:B------:R-:W-:Y:S05]  /*d2c0*/  @!P0 BRA `(.L_x_6222) ;  /* 0x0000000000448947 */ /* 0x000fea0003800000 */
.L_x_6198:
        /* <DEDUP_REMOVED lines=16> */
.L_x_6223:
[----:B------:R-:W-:Y:S05]  /*d3d0*/  BRA `(.L_x_6199) ;  /* 0x0000000000947947 */ /* 0x000fea0003800000 */
.L_x_6222:
        /* <DEDUP_REMOVED lines=12> */
.L_x_6225:
[----:B------:R-:W-:Y:S05]  /*d4a0*/  BSYNC.RECONVERGENT B0 ;  /* 0x0000000000007941 */ /* 0x000fea0003800200 */
.L_x_6224:
[----:B------:R-:W-:-:S05]  /*d4b0*/  LOP3.LUT R3, R0, 0x80, R7, 0xf8, !PT ;  /* 0x0000008000037812 */ /* 0x000fca00078ef807 */
[----:B------:R0:W-:Y:S01]  /*d4c0*/  STG.E.U8 desc[UR36][R4.64], R3 ;  /* 0x0000000304007986 */ /* 0x0001e2000c101124 */
[----:B------:R-:W-:Y:S05]  /*d4d0*/  BRA `(.L_x_6199) ;  /* 0x0000000000547947 */ /* 0x000fea0003800000 */
.L_x_6221:
        /* <DEDUP_REMOVED lines=11> */
.L_x_6227:
[----:B------:R-:W-:Y:S01]  /*d590*/  IMAD.MOV.U32 R0, RZ, RZ, 0x7f ;  /* 0x0000007fff007424 */ /* 0x000fe200078e00ff */
[----:B------:R-:W-:-:S04]  /*d5a0*/  ISETP.GT.U32.AND P0, PT, R6, 0x7f800000, PT ;  /* 0x7f8000000600780c */ /* 0x000fc80003f04070 */
[----:B------:R-:W-:-:S09]  /*d5b0*/  SEL R0, R0, 0x7c, P0 ;  /* 0x0000007c00007807 */ /* 0x000fd20000000000 */
.L_x_6228:
[----:B------:R-:W-:Y:S05]  /*d5c0*/  BSYNC.RECONVERGENT B0 ;  /* 0x0000000000007941 */ /* 0x000fea0003800200 */
.L_x_6226:
[----:B------:R-:W-:-:S04]  /*d5d0*/  SHF.R.U32.HI R3, RZ, 0x18, R22 ;  /* 0x00000018ff037819 */ /* 0x000fc80000011616 */
[----:B------:R-:W-:-:S05]  /*d5e0*/  LOP3.LUT R3, R0, 0x80, R3, 0xf8, !PT ;  /* 0x0000008000037812 */ /* 0x000fca00078ef803 */
[----:B------:R0:W-:Y:S01]  /*d5f0*/  STG.E.U8 desc[UR36][R4.64], R3 ;  /* 0x0000000304007986 */ /* 0x0001e2000c101124 */
[----:B------:R-:W-:Y:S05]  /*d600*/  BRA `(.L_x_6199) ;  /* 0x0000000000087947 */ /* 0x000fea0003800000 */
.L_x_6220:
[----:B-----5:R-:W-:-:S05]  /*d610*/  F2FP.BF16.F32.PACK_AB R22, RZ, R22 ;  /* 0x00000016ff16723e */ /* 0x020fca00000010ff */
[----:B------:R0:W-:Y:S02]  /*d620*/  STG.E.U16 desc[UR36][R4.64], R22 ;  /* 0x0000001604007986 */ /* 0x0001e4000c101524 */
.L_x_6199:
[----:B------:R-:W-:-:S07]  /*d630*/  VIADD R17, R17, 0x80 ;  /* 0x0000008011117836 */ /* 0x000fce0000000000 */
.L_x_6158:
[----:B------:R-:W-:Y:S05]  /*d640*/  BSYNC.RECONVERGENT B7 ;  /* 0x0000000000077941 */ /* 0x000fea0003800200 */
.L_x_6119:
        /* <DEDUP_REMOVED lines=22> */
.L_x_6232:
[----:B-----5:R-:W0:Y:S02]  /*d7b0*/  F2I.S64.TRUNC R18, R18 ;  /* 0x0000001200127311 */ /* 0x020e24000020d900 */
[----:B0-----:R-:W-:-:S05]  /*d7c0*/  IMAD.MOV.U32 R5, RZ, RZ, R18 ;  /* 0x000000ffff057224 */ /* 0x001fca00078e0012 */
[----:B------:R-:W-:Y:S01]  /*d7d0*/  STG.E.U8 desc[UR36][R2.64], R5 ;  /* 0x0000000502007986 */ /* 0x000fe2000c101124 */
[----:B------:R-:W-:Y:S05]  /*d7e0*/  EXIT ;  /* 0x000000000000794d */ /* 0x000fea0003800000 */
.L_x_6231:
        /* <DEDUP_REMOVED lines=9> */
.L_x_6235:
[----:B-----5:R-:W0:Y:S02]  /*d880*/  F2I.FTZ.TRUNC.NTZ R5, R18 ;  /* 0x0000001200057305 */ /* 0x020e24000021f100 */
[----:B0-----:R-:W-:Y:S01]  /*d890*/  STG.E desc[UR36][R2.64], R5 ;  /* 0x0000000502007986 */ /* 0x001fe2000c101924 */
[----:B------:R-:W-:Y:S05]  /*d8a0*/  EXIT ;  /* 0x000000000000794d */ /* 0x000fea0003800000 */
.L_x_6234:
[----:B-----5:R-:W0:Y:S02]  /*d8b0*/  F2I.FTZ.TRUNC.NTZ R5, R18 ;  /* 0x0000001200057305 */ /* 0x020e24000021f100 */
[----:B0-----:R-:W-:Y:S01]  /*d8c0*/  STG.E.U16 desc[UR36][R2.64], R5 ;  /* 0x0000000502007986 */ /* 0x001fe2000c101524 */
[----:B------:R-:W-:Y:S05]  /*d8d0*/  EXIT ;  /* 0x000000000000794d */ /* 0x000fea0003800000 */
.L_x_6230:
        /* <DEDUP_REMOVED lines=8> */
.L_x_6237:
[----:B-----5:R-:W-:-:S05]  /*d960*/  F2FP.F16.F32.PACK_AB R18, RZ, R18 ;  /* 0x00000012ff12723e */ /* 0x020fca00000000ff */
[----:B------:R-:W-:Y:S01]  /*d970*/  STG.E.U16 desc[UR36][R2.64], R18 ;  /* 0x0000001202007986 */ /* 0x000fe2000c101524 */
[----:B------:R-:W-:Y:S05]  /*d980*/  EXIT ;  /* 0x000000000000794d */ /* 0x000fea0003800000 */
.L_x_6236:
[----:B------:R-:W-:-:S13]  /*d990*/  ISETP.NE.AND P0, PT, R0, 0x7, PT ;  /* 0x000000070000780c */ /* 0x000fda0003f05270 */
[----:B------:R-:W-:Y:S05]  /*d9a0*/  @!P0 BRA `(.L_x_6238) ;  /* 0x00000000002c8947 */ /* 0x000fea0003800000 */
[----:B------:R-:W-:-:S13]  /*d9b0*/  ISETP.NE.AND P0, PT, R0, 0x8, PT ;  /* 0x000000080000780c */ /* 0x000fda0003f05270 */
[----:B------:R-:W-:Y:S05]  /*d9c0*/  @!P0 BRA `(.L_x_6239) ;  /* 0x0000000000148947 */ /* 0x000fea0003800000 */
[----:B------:R-:W-:-:S13]  /*d9d0*/  ISETP.NE.AND P0, PT, R0, 0x9, PT ;  /* 0x000000090000780c */ /* 0x000fda0003f05270 */
[----:B------:R-:W-:Y:S05]  /*d9e0*/  @P0 BRA `(.L_x_6233) ;  /* 0x0000000400d00947 */ /* 0x000fea0003800000 */
[----:B------:R-:W-:-:S05]  /*d9f0*/  IMAD.MOV.U32 R19, RZ, RZ, RZ ;  /* 0x000000ffff137224 */ /* 0x000fca00078e00ff */
[----:B-----5:R-:W-:Y:S01]  /*da00*/  STG.E.64 desc[UR36][R2.64], R18 ;  /* 0x0000001202007986 */ /* 0x020fe2000c101b24 */
[----:B------:R-:W-:Y:S05]  /*da10*/  EXIT ;  /* 0x000000000000794d */ /* 0x000fea0003800000 */
.L_x_6239:
[----:B-----5:R-:W-:-:S04]  /*da20*/  F2FP.F16.F32.PACK_AB R5, RZ, R18 ;  /* 0x00000012ff05723e */ /* 0x020fc800000000ff */
[----:B------:R-:W-:-:S05]  /*da30*/  PRMT R5, R5, 0x5410, RZ ;  /* 0x0000541005057816 */ /* 0x000fca00000000ff */
[----:B------:R-:W-:Y:S01]  /*da40*/  STG.E desc[UR36][R2.64], R5 ;  /* 0x0000000502007986 */ /* 0x000fe2000c101924 */
[----:B------:R-:W-:Y:S05]  /*da50*/  EXIT ;  /* 0x000000000000794d */ /* 0x000fea0003800000 */
.L_x_6238:
[----:B-----5:R-:W-:-:S06]  /*da60*/  FMUL.FTZ R4, R18, 1 ;  /* 0x3f80000012047820 */ /* 0x020fcc0000410000 */
[----:B------:R-:W0:Y:S02]  /*da70*/  F2F.F64.F32 R4, R4 ;  /* 0x0000000400047310 */ /* 0x000e240000201800 */
[----:B0-----:R-:W-:Y:S01]  /*da80*/  STG.E.64 desc[UR36][R2.64], R4 ;  /* 0x0000000402007986 */ /* 0x001fe2000c101b24 */
[----:B------:R-:W-:Y:S05]  /*da90*/  EXIT ;  /* 0x000000000000794d */ /* 0x000fea0003800000 */
.L_x_6229:
        /* <DEDUP_REMOVED lines=13> */
.L_x_6243:
        /* <DEDUP_REMOVED lines=16> */
.L_x_6246:
[----:B------:R-:W-:-:S04]  /*dc70*/  SHF.R.U32.HI R18, RZ, 0x18, R18 ;  /* 0x00000018ff127819 */ /* 0x000fc80000011612 */
[----:B------:R-:W-:-:S04]  /*dc80*/  LOP3.LUT R5, R5, 0x80, R18, 0xf8, !PT ;  /* 0x0000008005057812 */ /* 0x000fc800078ef812 */
[----:B------:R-:W-:-:S07]  /*dc90*/  PRMT R0, R5, 0x7610, R0 ;  /* 0x0000761005007816 */ /* 0x000fce0000000000 */
.L_x_6245:
[----:B------:R-:W-:Y:S05]  /*dca0*/  BSYNC.RECONVERGENT B0 ;  /* 0x0000000000007941 */ /* 0x000fea0003800200 */
.L_x_6244:
[----:B------:R-:W-:Y:S01]  /*dcb0*/  STG.E.U8 desc[UR36][R2.64], R0 ;  /* 0x0000000002007986 */ /* 0x000fe2000c101124 */
[----:B------:R-:W-:Y:S05]  /*dcc0*/  EXIT ;  /* 0x000000000000794d */ /* 0x000fea0003800000 */
.L_x_6242:
        /* <DEDUP_REMOVED lines=16> */
.L_x_6249:
[----:B------:R-:W-:-:S04]  /*ddd0*/  SHF.R.U32.HI R18, RZ, 0x18, R18 ;  /* 0x00000018ff127819 */ /* 0x000fc80000011612 */
[----:B------:R-:W-:-:S04]  /*dde0*/  LOP3.LUT R5, R5, 0x80, R18, 0xf8, !PT ;  /* 0x0000008005057812 */ /* 0x000fc800078ef812 */
[----:B------:R-:W-:-:S07]  /*ddf0*/  PRMT R0, R5, 0x7610, R0 ;  /* 0x0000761005007816 */ /* 0x000fce0000000000 */
.L_x_6248:
[----:B------:R-:W-:Y:S05]  /*de00*/  BSYNC.RECONVERGENT B0 ;  /* 0x0000000000007941 */ /* 0x000fea0003800200 */
.L_x_6247:
[----:B------:R-:W-:Y:S01]  /*de10*/  STG.E.U8 desc[UR36][R2.64], R0 ;  /* 0x0000000002007986 */ /* 0x000fe2000c101124 */
[----:B------:R-:W-:Y:S05]  /*de20*/  EXIT ;  /* 0x000000000000794d */ /* 0x000fea0003800000 */
.L_x_6241:
        /* <DEDUP_REMOVED lines=21> */
.L_x_6251:
[----:B-----5:R-:W0:Y:S02]  /*df80*/  F2I.U64.TRUNC R18, R18 ;  /* 0x0000001200127311 */ /* 0x020e24000020d800 */
[----:B0-----:R-:W-:Y:S01]  /*df90*/  STG.E.64 desc[UR36][R2.64], R18 ;  /* 0x0000001202007986 */ /* 0x001fe2000c101b24 */
[----:B------:R-:W-:Y:S05]  /*dfa0*/  EXIT ;  /* 0x000000000000794d */ /* 0x000fea0003800000 */
.L_x_6250:
[----:B-----5:R-:W0:Y:S02]  /*dfb0*/  F2I.FTZ.U32.TRUNC.NTZ R5, R18 ;  /* 0x0000001200057305 */ /* 0x020e24000021f000 */
[----:B0-----:R-:W-:Y:S01]  /*dfc0*/  STG.E desc[UR36][R2.64], R5 ;  /* 0x0000000502007986 */ /* 0x001fe2000c101924 */
[----:B------:R-:W-:Y:S05]  /*dfd0*/  EXIT ;  /* 0x000000000000794d */ /* 0x000fea0003800000 */
.L_x_6240:
        /* <DEDUP_REMOVED lines=8> */
[----:B------:R-:W-:Y:S01]  /*e060*/  STG.E.U8 desc[UR36][R2.64], R5 ;  /* 0x0000000502007986 */ /* 0x000fe2000c101124 */
[----:B------:R-:W-:Y:S05]  /*e070*/  EXIT ;  /* 0x000000000000794d */ /* 0x000fea0003800000 */
.L_x_6253:
[----:B-----5:R-:W-:Y:S01]  /*e080*/  FMUL.FTZ R4, R18, 1 ;  /* 0x3f80000012047820 */ /* 0x020fe20000410000 */
[----:B------:R-:W-:-:S05]  /*e090*/  CS2R R6, SRZ ;  /* 0x0000000000067805 */ /* 0x000fca000001ff00 */
[----:B------:R-:W0:Y:S02]  /*e0a0*/  F2F.F64.F32 R4, R4 ;  /* 0x0000000400047310 */ /* 0x000e240000201800 */
[----:B0-----:R-:W-:Y:S01]  /*e0b0*/  STG.E.128 desc[UR36][R2.64], R4 ;  /* 0x0000000402007986 */ /* 0x001fe2000c101d24 */
[----:B------:R-:W-:Y:S05]  /*e0c0*/  EXIT ;  /* 0x000000000000794d */ /* 0x000fea0003800000 */
.L_x_6252:
[----:B------:R-:W-:-:S13]  /*e0d0*/  ISETP.NE.AND P0, PT, R0, 0xf, PT ;  /* 0x0000000f0000780c */ /* 0x000fda0003f05270 */
[----:B------:R-:W-:Y:S05]  /*e0e0*/  @!P0 BRA `(.L_x_6254) ;  /* 0x0000000000e08947 */ /* 0x000fea0003800000 */
[----:B------:R-:W-:-:S13]  /*e0f0*/  ISETP.NE.AND P0, PT, R0, 0x17, PT ;  /* 0x000000170000780c */ /* 0x000fda0003f05270 */
[----:B------:R-:W-:Y:S05]  /*e100*/  @!P0 BRA `(.L_x_6255) ;  /* 0x00000000008c8947 */ /* 0x000fea0003800000 */
[----:B------:R-:W-:-:S13]  /*e110*/  ISETP.NE.AND P0, PT, R0, 0x18, PT ;  /* 0x000000180000780c */ /* 0x000fda0003f05270 */
[----:B------:R-:W-:Y:S05]  /*e120*/  @!P0 BRA `(.L_x_6256) ;  /* 0x0000000000448947 */ /* 0x000fea0003800000 */
.L_x_6233:
        /* <DEDUP_REMOVED lines=16> */
.L_x_6257:
[----:B------:R-:W-:Y:S05]  /*e230*/  EXIT ;  /* 0x000000000000794d */ /* 0x000fea0003800000 */
.L_x_6256:
        /* <DEDUP_REMOVED lines=12> */
.L_x_6259:
[----:B------:R-:W-:Y:S05]  /*e300*/  BSYNC.RECONVERGENT B0 ;  /* 0x0000000000007941 */ /* 0x000fea0003800200 */
.L_x_6258:
[----:B------:R-:W-:-:S05]  /*e310*/  LOP3.LUT R5, R0, 0x80, R7, 0xf8, !PT ;  /* 0x0000008000057812 */ /* 0x000fca00078ef807 */
[----:B------:R-:W-:Y:S01]  /*e320*/  STG.E.U8 desc[UR36][R2.64], R5 ;  /* 0x0000000502007986 */ /* 0x000fe2000c101124 */
[----:B------:R-:W-:Y:S05]  /*e330*/  EXIT ;  /* 0x000000000000794d */ /* 0x000fea0003800000 */
.L_x_6255:
        /* <DEDUP_REMOVED lines=11> */
.L_x_6261:
[----:B------:R-:W-:Y:S01]  /*e3f0*/  IMAD.MOV.U32 R0, RZ, RZ, 0x7f ;  /* 0x0000007fff007424 */ /* 0x000fe200078e00ff */
[----:B------:R-:W-:-:S04]  /*e400*/  ISETP.GT.U32.AND P0, PT, R4, 0x7f800000, PT ;  /* 0x7f8000000400780c */ /* 0x000fc80003f04070 */
[----:B------:R-:W-:-:S09]  /*e410*/  SEL R0, R0, 0x7c, P0 ;  /* 0x0000007c00007807 */ /* 0x000fd20000000000 */
.L_x_6262:
[----:B------:R-:W-:Y:S05]  /*e420*/  BSYNC.RECONVERGENT B0 ;  /* 0x0000000000007941 */ /* 0x000fea0003800200 */
.L_x_6260:
[----:B------:R-:W-:-:S04]  /*e430*/  SHF.R.U32.HI R5, RZ, 0x18, R18 ;  /* 0x00000018ff057819 */ /* 0x000fc80000011612 */
[----:B------:R-:W-:-:S05]  /*e440*/  LOP3.LUT R5, R0, 0x80, R5, 0xf8, !PT ;  /* 0x0000008000057812 */ /* 0x000fca00078ef805 */
[----:B------:R-:W-:Y:S01]  /*e450*/  STG.E.U8 desc[UR36][R2.64], R5 ;  /* 0x0000000502007986 */ /* 0x000fe2000c101124 */
[----:B------:R-:W-:Y:S05]  /*e460*/  EXIT ;  /* 0x000000000000794d */ /* 0x000fea0003800000 */
.L_x_6254:
[----:B-----5:R-:W-:-:S05]  /*e470*/  F2FP.BF16.F32.PACK_AB R18, RZ, R18 ;  /* 0x00000012ff12723e */ /* 0x020fca00000010ff */
[----:B------:R-:W-:Y:S01]  /*e480*/  STG.E.U16 desc[UR36][R2.64], R18 ;  /* 0x0000001202007986 */ /* 0x000fe2000c101524 */
[----:B------:R-:W-:Y:S05]  /*e490*/  EXIT ;  /* 0x000000000000794d */ /* 0x000fea0003800000 */
.L_x_6263:
        /* <DEDUP_REMOVED lines=14> */
.L_x_41786:


//--------------------- .text._ZN2at6native18elementwise_kernelILi128ELi2EZNS0_22gpu_kernel_impl_nocastIZZZNS0_28launch_masked_scatter_kernelERKNS_10TensorBaseES5_S5_S5_ENKUlvE_clEvENKUlvE5_clEvEUlfblE_EEvRNS_18TensorIteratorBaseERKT_EUliE_EEviT1_ --------------------------
	.section	.text._ZN2at6native18elementwise_kernelILi128ELi2EZNS0_22gpu_kernel_impl_nocastIZZZNS0_28launch_masked_scatter_kernelERKNS_10TensorBaseES5_S5_S5_ENKUlvE_clEvENKUlvE5_clEvEUlfblE_EEvRNS_18TensorIteratorBaseERKT_EUliE_EEviT1_,"ax",@progbits
	.align	128
        .global         _ZN2at6native18elementwise_kernelILi128ELi2EZNS0_22gpu_kernel_impl_nocastIZZZNS0_28launch_masked_scatter_kernelERKNS_10TensorBaseES5_S5_S5_ENKUlvE_clEvENKUlvE5_clEvEUlfblE_EEvRNS_18TensorIteratorBaseERKT_EUliE_EEviT1_
        .type           _ZN2at6native18elementwise_kernelILi128ELi2EZNS0_22gpu_kernel_impl_nocastIZZZNS0_28launch_masked_scatter_kernelERKNS_10TensorBaseES5_S5_S5_ENKUlvE_clEvENKUlvE5_clEvEUlfblE_EEvRNS_18TensorIteratorBaseERKT_EUliE_EEviT1_,@function
        .size           _ZN2at6native18elementwise_kernelILi128ELi2EZNS0_22gpu_kernel_impl_nocastIZZZNS0_28launch_masked_scatter_kernelERKNS_10TensorBaseES5_S5_S5_ENKUlvE_clEvENKUlvE5_clEvEUlfblE_EEvRNS_18TensorIteratorBaseERKT_EUliE_EEviT1_,(.L_x_41787 - _ZN2at6native18elementwise_kernelILi128ELi2EZNS0_22gpu_kernel_impl_nocastIZZZNS0_28launch_masked_scatter_kernelERKNS_10TensorBaseES5_S5_S5_ENKUlvE_clEvENKUlvE5_clEvEUlfblE_EEvRNS_18TensorIteratorBaseERKT_EUliE_EEviT1_)
        .other          _ZN2at6native18elementwise_kernelILi128ELi2EZNS0_22gpu_kernel_impl_nocastIZZZNS0_28launch_masked_scatter_kernelERKNS_10TensorBaseES5_S5_S5_ENKUlvE_clEvENKUlvE5_clEvEUlfblE_EEvRNS_18TensorIteratorBaseERKT_EUliE_EEviT1_,@"STO_CUDA_ENTRY STV_DEFAULT"
_ZN2at6native18elementwise_kernelILi128ELi2EZNS0_22gpu_kernel_impl_nocastIZZZNS0_28launch_masked_scatter_kernelERKNS_10TensorBaseES5_S5_S5_ENKUlvE_clEvENKUlvE5_clEvEUlfblE_EEvRNS_18TensorIteratorBaseERKT_EUliE_EEviT1_:
.text._ZN2at6native18elementwise_kernelILi128ELi2EZNS0_22gpu_kernel_impl_nocastIZZZNS0_28launch_masked_scatter_kernelERKNS_10TensorBaseES5_S5_S5_ENKUlvE_clEvENKUlvE5_clEvEUlfblE_EEvRNS_18TensorIteratorBaseERKT_EUliE_EEviT1_:
        /* <DEDUP_REMOVED lines=14> */
[----:B0-----:R-:W2:Y:S06]  /*00e0*/  LDG.E.U8 R6, desc[UR6][R6.64] ;  /* 0x0000000606067981 */ /* 0x001eac000c1e1100 */
[----:B------:R-:W0:Y:S02]  /*00f0*/  LDC.64 R4, c[0x0][0x650] ;  /* 0x00019400ff047b82 */ /* 0x000e240000000a00 */
[----:B0-----:R0:W3:Y:S01]  /*0100*/  LDG.E R15, desc[UR6][R4.64] ;  /* 0x00000006040f7981 */ /* 0x0010e2000c1e1900 */
[----:B--2---:R-:W-:-:S13]  /*0110*/  ISETP.NE.AND P0, PT, R6, RZ, PT ;  /* 0x000000ff0600720c */ /* 0x004fda0003f05270 */
[----:B------:R-:W1:Y:S08]  /*0120*/  @P0 LDC.64 R8, c[0x0][0x660] ;  /* 0x00019800ff080b82 */ /* 0x000e700000000a00 */
[----:B------:R-:W2:Y:S01]  /*0130*/  @P0 LDC.64 R12, c[0x0][0x668] ;  /* 0x00019a00ff0c0b82 */ /* 0x000ea20000000a00 */
[----:B-1----:R-:W2:Y:S07]  /*0140*/  @P0 LDG.E.64 R8, desc[UR6][R8.64] ;  /* 0x0000000608080981 */ /* 0x002eae000c1e1b00 */
[----:B------:R-:W1:Y:S01]  /*0150*/  LDC.64 R10, c[0x0][0x648] ;  /* 0x00019200ff0a7b82 */ /* 0x000e620000000a00 */
[----:B--2---:R-:W-:-:S04]  /*0160*/  @P0 LEA R12, P1, R8, R12, 0x2 ;  /* 0x0000000c080c0211 */ /* 0x004fc800078210ff */
[----:B------:R-:W-:-:S05]  /*0170*/  @P0 LEA.HI.X R13, R8, R13, R9, 0x2, P1 ;  /* 0x0000000d080d0211 */ /* 0x000fca00008f1409 */
[----:B---3--:R-:W1:Y:S01]  /*0180*/  @P0 LDG.E R15, desc[UR6][R12.64] ;  /* 0x000000060c0f0981 */ /* 0x008e62000c1e1900 */
[----:B------:R-:W-:-:S03]  /*0190*/  IADD3 R3, PT, PT, R3, 0x80, RZ ;  /* 0x0000008003037810 */ /* 0x000fc60007ffe0ff */
[----:B-1----:R0:W-:Y:S04]  /*01a0*/  STG.E desc[UR6][R10.64], R15 ;  /* 0x0000000f0a007986 */ /* 0x0021e8000c101906 */
.L_x_6266:
[----:B------:R-:W-:Y:S05]  /*01b0*/  BSYNC.RECONVERGENT B0 ;  /* 0x0000000000007941 */ /* 0x000fea0003800200 */
.L_x_6265:
[----:B------:R-:W-:-:S13]  /*01c0*/  ISETP.GE.AND P0, PT, R3, UR4, PT ;  /* 0x0000000403007c0c */ /* 0x000fda000bf06270 */
[----:B------:R-:W-:Y:S05]  /*01d0*/  @P0 EXIT ;  /* 0x000000000000094d */ /* 0x000fea0003800000 */
[----:B------:R-:W1:Y:S02]  /*01e0*/  LDC.64 R8, c[0x0][0x658] ;  /* 0x00019600ff087b82 */ /* 0x000e640000000a00 */
[----:B-1----:R-:W2:Y:S06]  /*01f0*/  LDG.E.U8 R8, desc[UR6][R8.64] ;  /* 0x0000000608087981 */ /* 0x002eac000c1e1100 */
[----:B------:R-:W1:Y:S02]  /*0200*/  LDC.64 R6, c[0x0][0x650] ;  /* 0x00019400ff067b82 */ /* 0x000e640000000a00 */
[----:B-1----:R-:W3:Y:S01]  /*0210*/  LDG.E R13, desc[UR6][R6.64] ;  /* 0x00000006060d7981 */ /* 0x002ee2000c1e1900 */
[----:B--2---:R-:W-:-:S13]  /*0220*/  ISETP.NE.AND P0, PT, R8, RZ, PT ;  /* 0x000000ff0800720c */ /* 0x004fda0003f05270 */
[----:B------:R-:W1:Y:S08]  /*0230*/  @P0 LDC.64 R2, c[0x0][0x660] ;  /* 0x00019800ff020b82 */ /* 0x000e700000000a00 */
[----:B0-----:R-:W0:Y:S01]  /*0240*/  @P0 LDC.64 R4, c[0x0][0x668] ;  /* 0x00019a00ff040b82 */ /* 0x001e220000000a00 */
[----:B-1----:R-:W0:Y:S07]  /*0250*/  @P0 LDG.E.64 R2, desc[UR6][R2.64] ;  /* 0x0000000602020981 */ /* 0x002e2e000c1e1b00 */
[----:B------:R-:W1:Y:S01]  /*0260*/  LDC.64 R10, c[0x0][0x648] ;  /* 0x00019200ff0a7b82 */ /* 0x000e620000000a00 */
[----:B0-----:R-:W-:-:S04]  /*0270*/  @P0 LEA R4, P1, R2, R4, 0x2 ;  /* 0x0000000402040211 */ /* 0x001fc800078210ff */
[----:B------:R-:W-:-:S05]  /*0280*/  @P0 LEA.HI.X R5, R2, R5, R3, 0x2, P1 ;  /* 0x0000000502050211 */ /* 0x000fca00008f1403 */
[----:B---3--:R-:W1:Y:S04]  /*0290*/  @P0 LDG.E R13, desc[UR6][R4.64] ;  /* 0x00000006040d0981 */ /* 0x008e68000c1e1900 */
[----:B-1----:R-:W-:Y:S01]  /*02a0*/  STG.E desc[UR6][R10.64], R13 ;  /* 0x0000000d0a007986 */ /* 0x002fe2000c101906 */
[----:B------:R-:W-:Y:S05]  /*02b0*/  EXIT ;  /* 0x000000000000794d */ /* 0x000fea0003800000 */
.L_x_6264:
        /* <DEDUP_REMOVED lines=380> */
.L_x_6269:
[----:B------:R-:W0:Y:S01]  /*1a80*/  LDCU.128 UR8, c[0x0][0x650] ;  /* 0x0000ca00ff0877ac */ /* 0x000e220008000c00 */
[----:B------:R-:W1:Y:S08]  /*1a90*/  LDC.64 R8, c[0x0][0x660] ;  /* 0x00019800ff087b82 */ /* 0x000e700000000a00 */
[----:B------:R-:W2:Y:S01]  /*1aa0*/  LDC.64 R12, c[0x0][0x668] ;  /* 0x00019a00ff0c7b82 */ /* 0x000ea20000000a00 */
[----:B0-----:R-:W-:-:S04]  /*1ab0*/  IADD3 R10, P0, PT, R7, UR10, RZ ;  /* 0x0000000a070a7c10 */ /* 0x001fc8000ff1e0ff */
[----:B------:R-:W-:-:S05]  /*1ac0*/  IADD3.X R11, PT, PT, RZ, UR11, RZ, P0, !PT ;  /* 0x0000000bff0b7c10 */ /* 0x000fca00087fe4ff */
[----:B------:R-:W3:Y:S02]  /*1ad0*/  LDG.E.U8 R10, desc[UR6][R10.64] ;  /* 0x000000060a0a7981 */ /* 0x000ee4000c1e1100 */
[----:B---3--:R-:W-:-:S13]  /*1ae0*/  ISETP.NE.AND P0, PT, R10, RZ, PT ;  /* 0x000000ff0a00720c */ /* 0x008fda0003f05270 */
[----:B-1----:R-:W-:-:S04]  /*1af0*/  @P0 IADD3 R6, P1, PT, R6, R8, RZ ;  /* 0x0000000806060210 */ /* 0x002fc80007f3e0ff */
[----:B------:R-:W-:Y:S02]  /*1b00*/  @P0 IADD3.X R7, PT, PT, RZ, R9, RZ, P1, !PT ;  /* 0x00000009ff070210 */ /* 0x000fe40000ffe4ff */
[----:B------:R-:W-:-:S04]  /*1b10*/  IADD3 R8, P1, PT, R4, UR8, RZ ;  /* 0x0000000804087c10 */ /* 0x000fc8000ff3e0ff */
[----:B------:R-:W2:Y:S01]  /*1b20*/  @P0 LDG.E.64 R6, desc[UR6][R6.64] ;  /* 0x0000000606060981 */ /* 0x000ea2000c1e1b00 */
[----:B------:R-:W-:Y:S01]  /*1b30*/  IADD3.X R9, PT, PT, RZ, UR9, RZ, P1, !PT ;  /* 0x00000009ff097c10 */ /* 0x000fe20008ffe4ff */
[----:B------:R-:W0:Y:S04]  /*1b40*/  LDCU.64 UR8, c[0x0][0x648] ;  /* 0x0000c900ff0877ac */ /* 0x000e280008000a00 */
[----:B------:R1:W3:Y:S01]  /*1b50*/  LDG.E R15, desc[UR6][R8.64] ;  /* 0x00000006080f7981 */ /* 0x0002e2000c1e1900 */
[----:B--2---:R-:W-:-:S04]  /*1b60*/  @P0 LEA R12, P1, R6, R12, 0x2 ;  /* 0x0000000c060c0211 */ /* 0x004fc800078210ff */
[----:B------:R-:W-:-:S05]  /*1b70*/  @P0 LEA.HI.X R13, R6, R13, R7, 0x2, P1 ;  /* 0x0000000d060d0211 */ /* 0x000fca00008f1407 */
[----:B---3--:R-:W2:Y:S01]  /*1b80*/  @P0 LDG.E R15, desc[UR6][R12.64] ;  /* 0x000000060c0f0981 */ /* 0x008ea2000c1e1900 */
[----:B0-----:R-:W-:Y:S02]  /*1b90*/  IADD3 R4, P0, PT, R5, UR8, RZ ;  /* 0x0000000805047c10 */ /* 0x001fe4000ff1e0ff */
[----:B------:R-:W-:Y:S02]  /*1ba0*/  IADD3 R3, PT, PT, R3, 0x80, RZ ;  /* 0x0000008003037810 */ /* 0x000fe40007ffe0ff */
[----:B------:R-:W-:-:S05]  /*1bb0*/  IADD3.X R5, PT, PT, RZ, UR9, RZ, P0, !PT ;  /* 0x00000009ff057c10 */ /* 0x000fca00087fe4ff */
[----:B--2---:R1:W-:Y:S04]  /*1bc0*/  STG.E desc[UR6][R4.64], R15 ;  /* 0x0000000f04007986 */ /* 0x0043e8000c101906 */
.L_x_6268:
[----:B------:R-:W-:Y:S05]  /*1bd0*/  BSYNC.RECONVERGENT B0 ;  /* 0x0000000000007941 */ /* 0x000fea0003800200 */
.L_x_6267:
[----:B------:R-:W-:-:S13]  /*1be0*/  ISETP.GE.AND P0, PT, R3, UR4, PT ;  /* 0x0000000403007c0c */ /* 0x000fda000bf06270 */
[----:B------:R-:W-:Y:S05]  /*1bf0*/  @P0 EXIT ;  /* 0x000000000000094d */ /* 0x000fea0003800000 */
[----:B------:R-:W0:Y:S01]  /*1c00*/  LDCU.64 UR4, c[0x0][0x390] ;  /* 0x00007200ff0477ac */ /* 0x000e220008000a00 */
[----:B-1----:R-:W-:Y:S01]  /*1c10*/  HFMA2 R4, -RZ, RZ, 0, 0 ;  /* 0x00000000ff047431 */ /* 0x002fe200000001ff */
        /* <DEDUP_REMOVED lines=371> */
.L_x_6270:
        /* <DEDUP_REMOVED lines=8> */
[----:B------:R-:W-:-:S04]  /*33d0*/  IADD3 R6, P1, PT, R2, UR8, RZ ;  /* 0x0000000802067c10 */ /* 0x000fc8000ff3e0ff */
[----:B------:R-:W-:-:S05]  /*33e0*/  IADD3.X R7, PT, PT, RZ, UR9, RZ, P1, !PT ;  /* 0x00000009ff077c10 */ /* 0x000fca0008ffe4ff */
[----:B------:R-:W3:Y:S01]  /*33f0*/  LDG.E R13, desc[UR6][R6.64] ;  /* 0x00000006060d7981 */ /* 0x000ee2000c1e1900 */
[----:B--2---:R-:W-:-:S13]  /*3400*/  ISETP.NE.AND P0, PT, R8, RZ, PT ;  /* 0x000000ff0800720c */ /* 0x004fda0003f05270 */
[----:B------:R-:W2:Y:S01]  /*3410*/  @P0 LDG.E.64 R4, desc[UR6][R4.64] ;  /* 0x0000000604040981 */ /* 0x000ea2000c1e1b00 */
[----:B------:R-:W2:Y:S02]  /*3420*/  @P0 LDC.64 R10, c[0x0][0x668] ;  /* 0x00019a00ff0a0b82 */ /* 0x000ea40000000a00 */
[----:B--2---:R-:W-:-:S04]  /*3430*/  @P0 LEA R10, P1, R4, R10, 0x2 ;  /* 0x0000000a040a0211 */ /* 0x004fc800078210ff */
[----:B------:R-:W-:-:S05]  /*3440*/  @P0 LEA.HI.X R11, R4, R11, R5, 0x2, P1 ;  /* 0x0000000b040b0211 */ /* 0x000fca00008f1405 */
[----:B---3--:R-:W2:Y:S01]  /*3450*/  @P0 LDG.E R13, desc[UR6][R10.64] ;  /* 0x000000060a0d0981 */ /* 0x008ea2000c1e1900 */
[----:B0-----:R-:W-:-:S04]  /*3460*/  IADD3 R2, P0, PT, R3, UR4, RZ ;  /* 0x0000000403027c10 */ /* 0x001fc8000ff1e0ff */
[----:B------:R-:W-:-:S05]  /*3470*/  IADD3.X R3, PT, PT, RZ, UR5, RZ, P0, !PT ;  /* 0x00000005ff037c10 */ /* 0x000fca00087fe4ff */
[----:B--2---:R-:W-:Y:S01]  /*3480*/  STG.E desc[UR6][R2.64], R13 ;  /* 0x0000000d02007986 */ /* 0x004fe2000c101906 */
[----:B------:R-:W-:Y:S05]  /*3490*/  EXIT ;  /* 0x000000000000794d */ /* 0x000fea0003800000 */
.L_x_6271:
        /* <DEDUP_REMOVED lines=14> */
.L_x_41787:


//--------------------- .text._ZN2at6native27unrolled_elementwise_kernelIZZZNS0_28launch_masked_scatter_kernelERKNS_10TensorBaseES4_S4_S4_ENKUlvE_clEvENKUlvE5_clEvEUlfblE_St5arrayIPcLm4EELi4E23TrivialOffsetCalculatorILi3EjESB_ILi1EjENS0_6memory15LoadWithoutCastENSE_16StoreWithoutCastEEEviT_T0_T2_T3_T4_T5_ --------------------------
	.section	.text._ZN2at6native27unrolled_elementwise_kernelIZZZNS0_28launch_masked_scatter_kernelERKNS_10TensorBaseES4_S4_S4_ENKUlvE_clEvENKUlvE5_clEvEUlfblE_St5arrayIPcLm4EELi4E23TrivialOffsetCalculatorILi3EjESB_ILi1EjENS0_6memory15LoadWithoutCastENSE_16StoreWithoutCastEEEviT_T0_T2_T3_T4_T5_,"ax",@progbits
	.align	128
        .global         _ZN2at6native27unrolled_elementwise_kernelIZZZNS0_28launch_masked_scatter_kernelERKNS_10TensorBaseES4_S4_S4_ENKUlvE_clEvENKUlvE5_clEvEUlfblE_St5arrayIPcLm4EELi4E23TrivialOffsetCalculatorILi3EjESB_ILi1EjENS0_6memory15LoadWithoutCastENSE_16StoreWithoutCastEEEviT_T0_T2_T3_T4_T5_
        .type           _ZN2at6native27unrolled_elementwise_kernelIZZZNS0_28launch_masked_scatter_kernelERKNS_10TensorBaseES4_S4_S4_ENKUlvE_clEvENKUlvE5_clEvEUlfblE_St5arrayIPcLm4EELi4E23TrivialOffsetCalculatorILi3EjESB_ILi1EjENS0_6memory15LoadWithoutCastENSE_16StoreWithoutCastEEEviT_T0_T2_T3_T4_T5_,@function
        .size           _ZN2at6native27unrolled_elementwise_kernelIZZZNS0_28launch_masked_scatter_kernelERKNS_10TensorBaseES4_S4_S4_ENKUlvE_clEvENKUlvE5_clEvEUlfblE_St5arrayIPcLm4EELi4E23TrivialOffsetCalculatorILi3EjESB_ILi1EjENS0_6memory15LoadWithoutCastENSE_16StoreWithoutCastEEEviT_T0_T2_T3_T4_T5_,(.L_x_41788 - _ZN2at6native27unrolled_elementwise_kernelIZZZNS0_28launch_masked_scatter_kernelERKNS_10TensorBaseES4_S4_S4_ENKUlvE_clEvENKUlvE5_clEvEUlfblE_St5arrayIPcLm4EELi4E23TrivialOffsetCalculatorILi3EjESB_ILi1EjENS0_6memory15LoadWithoutCastENSE_16StoreWithoutCastEEEviT_T0_T2_T3_T4_T5_)
        .other          _ZN2at6native27unrolled_elementwise_kernelIZZZNS0_28launch_masked_scatter_kernelERKNS_10TensorBaseES4_S4_S4_ENKUlvE_clEvENKUlvE5_clEvEUlfblE_St5arrayIPcLm4EELi4E23TrivialOffsetCalculatorILi3EjESB_ILi1EjENS0_6memory15LoadWithoutCastENSE_16StoreWithoutCastEEEviT_T0_T2_T3_T4_T5_,@"STO_CUDA_ENTRY STV_DEFAULT"
_ZN2at6native27unrolled_elementwise_kernelIZZZNS0_28launch_masked_scatter_kernelERKNS_10TensorBaseES4_S4_S4_ENKUlvE_clEvENKUlvE5_clEvEUlfblE_St5arrayIPcLm4EELi4E23TrivialOffsetCalculatorILi3EjESB_ILi1EjENS0_6memory15LoadWithoutCastENSE_16StoreWithoutCastEEEviT_T0_T2_T3_T4_T5_:
.text._ZN2at6native27unrolled_elementwise_kernelIZZZNS0_28launch_masked_scatter_kernelERKNS_10TensorBaseES4_S4_S4_ENKUlvE_clEvENKUlvE5_clEvEUlfblE_St5arrayIPcLm4EELi4E23TrivialOffsetCalculatorILi3EjESB_ILi1EjENS0_6memory15LoadWithoutCastENSE_16StoreWithoutCastEEEviT_T0_T2_T3_T4_T5_:
        /* <DEDUP_REMOVED lines=18> */
[----:B0-----:R-:W-:-:S04]  /*0120*/  @!P0 IADD3 R20, P5, PT, R4, R20, RZ ;  /* 0x0000001404148210 */ /* 0x001fc80007fbe0ff */
[----:B------:R-:W-:-:S03]  /*0130*/  @!P0 IADD3.X R21, PT, PT, RZ, R21, RZ, P5, !PT ;  /* 0x00000015ff158210 */ /* 0x000fc60002ffe4ff */
        /* <DEDUP_REMOVED lines=16> */
[----:B----4-:R-:W-:-:S05]  /*0240*/  @!P1 IADD3 R16, P4, PT, R27, R16, RZ ;  /* 0x000000101b109210 */ /* 0x010fca0007f9e0ff */
[----:B------:R-:W-:-:S05]  /*0250*/  @!P1 IMAD.X R17, RZ, RZ, R17, P4 ;  /* 0x000000ffff119224 */ /* 0x000fca00020e0611 */
[----:B------:R3:W4:Y:S01]  /*0260*/  @!P1 LDG.E.U8 R15, desc[UR4][R16.64] ;  /* 0x00000004100f9981 */ /* 0x000722000c1e1100 */
[----:B------:R-:W-:-:S05]  /*0270*/  @!P0 IMAD.WIDE.U32 R6, R4, 0x4, R6 ;  /* 0x0000000404068825 */ /* 0x000fca00078e0006 */
[----:B------:R1:W4:Y:S01]  /*0280*/  @!P0 LDG.E R5, desc[UR4][R6.64] ;  /* 0x0000000406058981 */ /* 0x000322000c1e1900 */
[----:B---3--:R-:W-:Y:S02]  /*0290*/  @!P0 IMAD.WIDE.U32 R16, R4, 0x8, R2 ;  /* 0x0000000804108825 */ /* 0x008fe400078e0002 */
[----:B------:R-:W3:Y:S02]  /*02a0*/  @!P1 LDC.64 R2, c[0x0][0x3b0] ;  /* 0x0000ec00ff029b82 */ /* 0x000ee40000000a00 */
[----:B------:R-:W-:Y:S01]  /*02b0*/  IMAD.MOV.U32 R4, RZ, RZ, RZ ;  /* 0x000000ffff047224 */ /* 0x000fe200078e00ff */
[----:B-1----:R-:W-:Y:S01]  /*02c0*/  CS2R R6, SRZ ;  /* 0x0000000000067805 */ /* 0x002fe2000001ff00 */
[----:B------:R-:W-:-:S04]  /*02d0*/  @!P3 IMAD.WIDE.U32 R18, R13, 0x4, R10 ;  /* 0x000000040d12b825 */ /* 0x000fc800078e000a */
[----:B------:R-:W-:Y:S01]  /*02e0*/  @!P3 IMAD.WIDE.U32 R10, R13, 0x8, R8 ;  /* 0x000000080d0ab825 */ /* 0x000fe200078e0008 */
[----:B------:R1:W4:Y:S01]  /*02f0*/  @!P0 LDG.E.64 R6, desc[UR4][R16.64] ;  /* 0x0000000410068981 */ /* 0x000322000c1e1b00 */
[----:B------:R-:W-:-:S03]  /*0300*/  CS2R R8, SRZ ;  /* 0x0000000000087805 */ /* 0x000fc6000001ff00 */
[----:B------:R1:W4:Y:S01]  /*0310*/  @!P3 LDG.E R4, desc[UR4][R18.64] ;  /* 0x000000041204b981 */ /* 0x000322000c1e1900 */
        /* <DEDUP_REMOVED lines=8> */
[----:B------:R-:W-:-:S04]  /*03a0*/  CS2R R2, SRZ ;  /* 0x0000000000027805 */ /* 0x000fc8000001ff00 */
[----:B------:R0:W3:Y:S01]  /*03b0*/  @!P1 LDG.E.64 R12, desc[UR4][R20.64] ;  /* 0x00000004140c9981 */ /* 0x0000e2000c1e1b00 */
[----:B-1----:R-:W-:-:S04]  /*03c0*/  @!P2 IMAD.WIDE.U32 R16, R29, 0x4, R16 ;  /* 0x000000041d10a825 */ /* 0x002fc800078e0010 */
[----:B------:R-:W-:Y:S01]  /*03d0*/  @!P1 IMAD.WIDE.U32 R18, R27, 0x4, R18 ;  /* 0x000000041b129825 */ /* 0x000fe200078e0012 */
[----:B------:R-:W3:Y:S04]  /*03e0*/  @!P2 LDG.E R3, desc[UR4][R16.64] ;  /* 0x000000041003a981 */ /* 0x000ee8000c1e1900 */
[----:B------:R1:W3:Y:S01]  /*03f0*/  @!P1 LDG.E R2, desc[UR4][R18.64] ;  /* 0x0000000412029981 */ /* 0x0002e2000c1e1900 */
[C---:B0-----:R-:W-:Y:S01]  /*0400*/  VIADD R20, R25.reuse, 0x180 ;  /* 0x0000018019147836 */ /* 0x041fe20000000000 */
[----:B------:R-:W-:Y:S02]  /*0410*/  ISETP.EQ.OR P3, PT, R24, RZ, P3 ;  /* 0x000000ff1800720c */ /* 0x000fe40001f62670 */
[----:B------:R-:W-:Y:S02]  /*0420*/  ISETP.EQ.OR P0, PT, R0, RZ, P0 ;  /* 0x000000ff0000720c */ /* 0x000fe40000702670 */
[----:B------:R-:W-:-:S02]  /*0430*/  IADD3 R0, PT, PT, R25, 0x80, RZ ;  /* 0x0000008019007810 */ /* 0x000fc40007ffe0ff */
        /* <DEDUP_REMOVED lines=12> */
[----:B------:R0:W5:Y:S01]  /*0500*/  @!P0 LDG.E R5, desc[UR4][R14.64] ;  /* 0x000000040e058981 */ /* 0x000162000c1e1900 */
[----:B--2---:R-:W-:-:S04]  /*0510*/  @!P1 LEA R16, P4, R8, R16, 0x2 ;  /* 0x0000001008109211 */ /* 0x004fc800078810ff */
[----:B------:R-:W-:Y:S02]  /*0520*/  @!P1 LEA.HI.X R17, R8, R17, R9, 0x2, P4 ;  /* 0x0000001108119211 */ /* 0x000fe400020f1409 */
[----:B-1----:R-:W-:-:S03]  /*0530*/  @!P2 LEA R18, P5, R10, R18, 0x2 ;  /* 0x000000120a12a211 */ /* 0x002fc600078a10ff */
[----:B------:R0:W5:Y:S01]  /*0540*/  @!P1 LDG.E R4, desc[UR4][R16.64] ;  /* 0x0000000410049981 */ /* 0x000162000c1e1900 */
[----:B------:R-:W-:Y:S02]  /*0550*/  @!P2 LEA.HI.X R19, R10, R19, R11, 0x2, P5 ;  /* 0x000000130a13a211 */ /* 0x000fe400028f140b */
[----:B---3--:R-:W-:-:S04]  /*0560*/  @!P3 LEA R20, P4, R12, R20, 0x2 ;  /* 0x000000140c14b211 */ /* 0x008fc800078810ff */
[----:B------:R-:W-:Y:S01]  /*0570*/  @!P3 LEA.HI.X R21, R12, R21, R13, 0x2, P4 ;  /* 0x000000150c15b211 */ /* 0x000fe200020f140d */
[----:B------:R0:W5:Y:S04]  /*0580*/  @!P2 LDG.E R3, desc[UR4][R18.64] ;  /* 0x000000041203a981 */ /* 0x000168000c1e1900 */
[----:B------:R0:W5:Y:S01]  /*0590*/  @!P3 LDG.E R2, desc[UR4][R20.64] ;  /* 0x000000041402b981 */ /* 0x000162000c1e1900 */
        /* <DEDUP_REMOVED lines=10> */
[----:B-----5:R0:W-:Y:S01]  /*0640*/  STG.E desc[UR4][R6.64], R5 ;  /* 0x0000000506007986 */ /* 0x0201e2000c101904 */
[----:B------:R-:W-:Y:S05]  /*0650*/  @P0 BRA `(.L_x_6275) ;  /* 0x0000000000300947 */ /* 0x000fea0003800000 */
[----:B0-----:R-:W0:Y:S01]  /*0660*/  LDC.64 R6, c[0x0][0x398] ;  /* 0x0000e600ff067b82 */ /* 0x001e220000000a00 */
[----:B------:R-:W-:Y:S01]  /*0670*/  IMAD R5, R22, 0x200, R25 ;  /* 0x0000020016057824 */ /* 0x000fe200078e0219 */
[----:B------:R-:W-:-:S03]  /*0680*/  IADD3 R25, PT, PT, R25, 0x80, RZ ;  /* 0x0000008019197810 */ /* 0x000fc60007ffe0ff */
[----:B0-----:R-:W-:-:S05]  /*0690*/  IMAD.WIDE.U32 R6, R5, 0x4, R6 ;  /* 0x0000000405067825 */ /* 0x001fca00078e0006 */
[----:B------:R0:W-:Y:S02]  /*06a0*/  STG.E desc[UR4][R6.64], R4 ;  /* 0x0000000406007986 */ /* 0x0001e4000c101904 */
.L_x_6274:
[----:B------:R-:W-:Y:S05]  /*06b0*/  BSYNC.RELIABLE B1 ;  /* 0x0000000000017941 */ /* 0x000fea0003800100 */
.L_x_6273:
[----:B------:R-:W-:-:S13]  /*06c0*/  ISETP.GE.AND P0, PT, R25, R23, PT ;  /* 0x000000171900720c */ /* 0x000fda0003f06270 */
[----:B0----5:R-:W0:Y:S01]  /*06d0*/  @!P0 LDC.64 R4, c[0x0][0x398] ;  /* 0x0000e600ff048b82 */ /* 0x021e220000000a00 */
[----:B------:R-:W-:Y:S02]  /*06e0*/  @!P0 IMAD R7, R22, 0x200, R25 ;  /* 0x0000020016078824 */ /* 0x000fe400078e0219 */
[----:B------:R-:W-:Y:S02]  /*06f0*/  @!P0 VIADD R25, R25, 0x80 ;  /* 0x0000008019198836 */ /* 0x000fe40000000000 */
[----:B0-----:R-:W-:-:S05]  /*0700*/  @!P0 IMAD.WIDE.U32 R4, R7, 0x4, R4 ;  /* 0x0000000407048825 */ /* 0x001fca00078e0004 */
[----:B------:R1:W-:Y:S02]  /*0710*/  @!P0 STG.E desc[UR4][R4.64], R3 ;  /* 0x0000000304008986 */ /* 0x0003e4000c101904 */
.L_x_6275:
[----:B------:R-:W-:Y:S05]  /*0720*/  BSYNC.RECONVERGENT B0 ;  /* 0x0000000000007941 */ /* 0x000fea0003800200 */
.L_x_6272:
[----:B------:R-:W-:Y:S05]  /*0730*/  WARPSYNC.ALL ;  /* 0x0000000000007948 */ /* 0x000fea0003800000 */
[----:B------:R-:W-:-:S13]  /*0740*/  ISETP.GE.AND P0, PT, R25, R23, PT ;  /* 0x000000171900720c */ /* 0x000fda0003f06270 */
[----:B------:R-:W-:Y:S05]  /*0750*/  @P0 EXIT ;  /* 0x000000000000094d */ /* 0x000fea0003800000 */
[----:B01----:R-:W0:Y:S01]  /*0760*/  LDC.64 R4, c[0x0][0x398] ;  /* 0x0000e600ff047b82 */ /* 0x003e220000000a00 */
[----:B------:R-:W-:-:S04]  /*0770*/  IMAD R25, R22, 0x200, R25 ;  /* 0x0000020016197824 */ /* 0x000fc800078e0219 */
[----:B0-----:R-:W-:-:S05]  /*0780*/  IMAD.WIDE.U32 R4, R25, 0x4, R4 ;  /* 0x0000000419047825 */ /* 0x001fca00078e0004 */
[----:B------:R-:W-:Y:S01]  /*0790*/  STG.E desc[UR4][R4.64], R2 ;  /* 0x0000000204007986 */ /* 0x000fe2000c101904 */
[----:B------:R-:W-:Y:S05]  /*07a0*/  EXIT ;  /* 0x000000000000794d */ /* 0x000fea0003800000 */
.L_x_6276:
        /* <DEDUP_REMOVED lines=13> */
.L_x_41788:


//--------------------- .text._ZN2at6native29vectorized_elementwise_kernelILi2EZZZNS0_28launch_masked_scatter_kernelERKNS_10TensorBaseES4_S4_S4_ENKUlvE_clEvENKUlvE5_clEvEUlfblE_St5arrayIPcLm4EEEEviT0_T1_ --------------------------
	.section	.text._ZN2at6native29vectorized_elementwise_kernelILi2EZZZNS0_28launch_masked_scatter_kernelERKNS_10TensorBaseES4_S4_S4_ENKUlvE_clEvENKUlvE5_clEvEUlfblE_St5arrayIPcLm4EEEEviT0_T1_,"ax",@progbits
	.align	128
        .global         _ZN2at6native29vectorized_elementwise_kernelILi2EZZZNS0_28launch_masked_scatter_kernelERKNS_10TensorBaseES4_S4_S4_ENKUlvE_clEvENKUlvE5_clEvEUlfblE_St5arrayIPcLm4EEEEviT0_T1_
        .type           _ZN2at6native29vectorized_elementwise_kernelILi2EZZZNS0_28launch_masked_scatter_kernelERKNS_10TensorBaseES4_S4_S4_ENKUlvE_clEvENKUlvE5_clEvEUlfblE_St5arrayIPcLm4EEEEviT0_T1_,@function
        .size           _ZN2at6native29vectorized_elementwise_kernelILi2EZZZNS0_28launch_masked_scatter_kernelERKNS_10TensorBaseES4_S4_S4_ENKUlvE_clEvENKUlvE5_clEvEUlfblE_St5arrayIPcLm4EEEEviT0_T1_,(.L_x_41789 - _ZN2at6native29vectorized_elementwise_kernelILi2EZZZNS0_28launch_masked_scatter_kernelERKNS_10TensorBaseES4_S4_S4_ENKUlvE_clEvENKUlvE5_clEvEUlfblE_St5arrayIPcLm4EEEEviT0_T1_)
        .other          _ZN2at6native29vectorized_elementwise_kernelILi2EZZZNS0_28launch_masked_scatter_kernelERKNS_10TensorBaseES4_S4_S4_ENKUlvE_clEvENKUlvE5_clEvEUlfblE_St5arrayIPcLm4EEEEviT0_T1_,@"STO_CUDA_ENTRY STV_DEFAULT"
_ZN2at6native29vectorized_elementwise_kernelILi2EZZZNS0_28launch_masked_scatter_kernelERKNS_10TensorBaseES4_S4_S4_ENKUlvE_clEvENKUlvE5_clEvEUlfblE_St5arrayIPcLm4EEEEviT0_T1_:
.text._ZN2at6native29vectorized_elementwise_kernelILi2EZZZNS0_28launch_masked_scatter_kernelERKNS_10TensorBaseES4_S4_S4_ENKUlvE_clEvENKUlvE5_clEvEUlfblE_St5arrayIPcLm4EEEEviT0_T1_:
        /* <DEDUP_REMOVED lines=44> */
[----:B------:R2:W3:Y:S04]  /*02c0*/  @!P2 LDG.E R5, desc[UR4][R12.64] ;  /* 0x000000040c05a981 */ /* 0x0004e8000c1e1900 */
        /* <DEDUP_REMOVED lines=13> */
[----:B-1----:R-:W-:Y:S02]  /*03a0*/  CS2R R6, SRZ ;  /* 0x0000000000067805 */ /* 0x002fe4000001ff00 */
[----:B------:R-:W-:-:S04]  /*03b0*/  CS2R R26, SRZ ;  /* 0x00000000001a7805 */ /* 0x000fc8000001ff00 */
[----:B------:R-:W3:Y:S01]  /*03c0*/  @!P1 LDG.E R6, desc[UR4][R14.64] ;  /* 0x000000040e069981 */ /* 0x000ee2000c1e1900 */
[----:B--2---:R-:W-:-:S03]  /*03d0*/  @!P0 IMAD.WIDE.U32 R8, R24, 0x8, R8 ;  /* 0x0000000818088825 */ /* 0x004fc600078e0008 */
[----:B------:R-:W2:Y:S04]  /*03e0*/  @!P3 LDG.E R7, desc[UR4][R12.64] ;  /* 0x000000040c07b981 */ /* 0x000ea8000c1e1900 */
[----:B------:R0:W2:Y:S01]  /*03f0*/  @!P0 LDG.E.64 R26, desc[UR4][R8.64] ;  /* 0x00000004081a8981 */ /* 0x0000a2000c1e1b00 */
[----:B------:R-:W-:-:S04]  /*0400*/  @!P0 IMAD.WIDE.U32 R10, R24, 0x4, R10 ;  /* 0x00000004180a8825 */ /* 0x000fc800078e000a */
[----:B0-----:R-:W-:-:S06]  /*0410*/  IMAD.MOV.U32 R8, RZ, RZ, RZ ;  /* 0x000000ffff087224 */ /* 0x001fcc00078e00ff */
[----:B------:R0:W2:Y:S01]  /*0420*/  @!P0 LDG.E R8, desc[UR4][R10.64] ;  /* 0x000000040a088981 */ /* 0x0000a2000c1e1900 */
        /* <DEDUP_REMOVED lines=21> */
[----:B------:R3:W5:Y:S01]  /*0580*/  @!P2 LDG.E R5, desc[UR4][R24.64] ;  /* 0x000000041805a981 */ /* 0x000762000c1e1900 */
        /* <DEDUP_REMOVED lines=9> */
[----:B------:R4:W5:Y:S01]  /*0620*/  @!P1 LDG.E R6, desc[UR4][R18.64] ;  /* 0x0000000412069981 */ /* 0x000962000c1e1900 */
[----:B------:R-:W-:-:S03]  /*0630*/  ISETP.GE.U32.AND P1, PT, R23, R3, PT ;  /* 0x000000031700720c */ /* 0x000fc60003f26070 */
[----:B--2---:R2:W5:Y:S01]  /*0640*/  @!P3 LDG.E R7, desc[UR4][R10.64] ;  /* 0x000000040a07b981 */ /* 0x004562000c1e1900 */
[C---:B-1----:R-:W-:Y:S02]  /*0650*/  @!P4 LEA R12, P3, R26.reuse, R12, 0x2 ;  /* 0x0000000c1a0cc211 */ /* 0x042fe400078610ff */
[----:B----4-:R-:W1:Y:S02]  /*0660*/  @!P2 LDC.64 R18, c[0x0][0x3a0] ;  /* 0x0000e800ff12ab82 */ /* 0x010e640000000a00 */
[----:B------:R-:W-:Y:S02]  /*0670*/  @!P4 LEA.HI.X R13, R26, R13, R27, 0x2, P3 ;  /* 0x0000000d1a0dc211 */ /* 0x000fe400018f141b */
[----:B------:R-:W-:-:S04]  /*0680*/  @!P0 IADD3 R14, P3, PT, R21, R14, RZ ;  /* 0x0000000e150e8210 */ /* 0x000fc80007f7e0ff */
[----:B--2---:R-:W2:Y:S01]  /*0690*/  @!P2 LDC.64 R10, c[0x0][0x3a8] ;  /* 0x0000ea00ff0aab82 */ /* 0x004ea20000000a00 */
[----:B------:R-:W-:Y:S02]  /*06a0*/  IMAD.MOV.U32 R20, RZ, RZ, RZ ;  /* 0x000000ffff147224 */ /* 0x000fe400078e00ff */
[C---:B0-----:R-:W-:Y:S01]  /*06b0*/  @!P0 IMAD.WIDE.U32 R24, R21.reuse, 0x4, R24 ;  /* 0x0000000415188825 */ /* 0x041fe200078e0018 */
[----:B------:R0:W5:Y:S03]  /*06c0*/  @!P4 LDG.E R8, desc[UR4][R12.64] ;  /* 0x000000040c08c981 */ /* 0x000166000c1e1900 */
[----:B------:R-:W-:Y:S01]  /*06d0*/  @!P0 IMAD.X R15, RZ, RZ, R15, P3 ;  /* 0x000000ffff0f8224 */ /* 0x000fe200018e060f */
[----:B------:R-:W4:Y:S01]  /*06e0*/  @!P1 LDC.64 R28, c[0x0][0x3a0] ;  /* 0x0000e800ff1c9b82 */ /* 0x000f220000000a00 */
[----:B------:R-:W4:Y:S07]  /*06f0*/  @!P0 LDG.E R20, desc[UR4][R24.64] ;  /* 0x0000000418148981 */ /* 0x000f2e000c1e1900 */
[----:B0-----:R-:W0:Y:S01]  /*0700*/  @!P2 LDC.64 R12, c[0x0][0x3b0] ;  /* 0x0000ec00ff0cab82 */ /* 0x001e220000000a00 */
[----:B------:R1:W4:Y:S01]  /*0710*/  @!P0 LDG.E.U8 R25, desc[UR4][R14.64] ;  /* 0x000000040e198981 */ /* 0x000322000c1e1100 */
[----:B---3--:R-:W-:Y:S01]  /*0720*/  @!P0 IMAD.WIDE.U32 R26, R21, 0x8, R16 ;  /* 0x00000008151a8825 */ /* 0x008fe200078e0010 */
[----:B------:R-:W-:-:S05]  /*0730*/  CS2R R16, SRZ ;  /* 0x0000000000107805 */ /* 0x000fca000001ff00 */
[----:B-1----:R-:W1:Y:S01]  /*0740*/  @!P1 LDC.64 R14, c[0x0][0x3b0] ;  /* 0x0000ec00ff0e9b82 */ /* 0x002e620000000a00 */
[----:B------:R2:W3:Y:S01]  /*0750*/  @!P0 LDG.E.64 R16, desc[UR4][R26.64] ;  /* 0x000000041a108981 */ /* 0x0004e2000c1e1b00 */
[----:B------:R-:W-:Y:S02]  /*0760*/  IMAD.MOV.U32 R21, RZ, RZ, RZ ;  /* 0x000000ffff157224 */ /* 0x000fe400078e00ff */
[----:B------:R-:W-:-:S04]  /*0770*/  @!P2 IMAD.WIDE.U32 R18, R0, 0x4, R18 ;  /* 0x000000040012a825 */ /* 0x000fc800078e0012 */
[----:B------:R-:W-:Y:S01]  /*0780*/  @!P1 IMAD.IADD R22, R2, 0x1, R23 ;  /* 0x0000000102169824 */ /* 0x000fe200078e0217 */
[----:B------:R0:W3:Y:S01]  /*0790*/  @!P2 LDG.E R21, desc[UR4][R18.64] ;  /* 0x000000041215a981 */ /* 0x0000e2000c1e1900 */
[----:B------:R-:W-:Y:S01]  /*07a0*/  @!P1 VIADD R23, R23, 0x80 ;  /* 0x0000008017179836 */ /* 0x000fe20000000000 */
[C---:B--2---:R-:W-:Y:S01]  /*07b0*/  @!P2 IADD3 R26, P3, PT, R0.reuse, R10, RZ ;  /* 0x0000000a001aa210 */ /* 0x044fe20007f7e0ff */
[----:B0-----:R-:W-:-:S04]  /*07c0*/  @!P2 IMAD.WIDE.U32 R12, R0, 0x8, R12 ;  /* 0x00000008000ca825 */ /* 0x001fc800078e000c */
[----:B------:R-:W-:Y:S01]  /*07d0*/  @!P2 IMAD.X R27, RZ, RZ, R11, P3 ;  /* 0x000000ffff1ba224 */ /* 0x000fe200018e060b */
[----:B------:R-:W-:Y:S01]  /*07e0*/  ISETP.GE.U32.AND P3, PT, R23, R3, PT ;  /* 0x000000031700720c */ /* 0x000fe20003f66070 */
[----:B------:R-:W-:Y:S01]  /*07f0*/  IMAD.MOV.U32 R0, RZ, RZ, RZ ;  /* 0x000000ffff007224 */ /* 0x000fe200078e00ff */
[----:B------:R-:W-:Y:S01]  /*0800*/  CS2R R18, SRZ ;  /* 0x0000000000127805 */ /* 0x000fe2000001ff00 */
[C---:B----4-:R-:W-:Y:S01]  /*0810*/  @!P1 IMAD.WIDE.U32 R10, R22.reuse, 0x4, R28 ;  /* 0x00000004160a9825 */ /* 0x050fe200078e001c */
[----:B------:R-:W2:Y:S04]  /*0820*/  @!P2 LDG.E.U8 R26, desc[UR4][R26.64] ;  /* 0x000000041a1aa981 */ /* 0x000ea8000c1e1100 */
[----:B------:R0:W4:Y:S01]  /*0830*/  @!P1 LDG.E R0, desc[UR4][R10.64] ;  /* 0x000000040a009981 */ /* 0x000122000c1e1900 */
        /* <DEDUP_REMOVED lines=15> */
[----:B------:R-:W-:-:S04]  /*0930*/  @!P3 IMAD.WIDE.U32 R28, R12, 0x4, R28 ;  /* 0x000000040c1cb825 */ /* 0x000fc800078e001c */
[----:B------:R-:W-:-:S06]  /*0940*/  IMAD.MOV.U32 R22, RZ, RZ, RZ ;  /* 0x000000ffff167224 */ /* 0x000fcc00078e00ff */
[----:B------:R-:W4:Y:S01]  /*0950*/  @!P3 LDG.E R22, desc[UR4][R28.64] ;  /* 0x000000041c16b981 */ /* 0x000f22000c1e1900 */
[----:B0-----:R-:W-:Y:S01]  /*0960*/  @!P3 IMAD.WIDE.U32 R14, R12, 0x8, R14 ;  /* 0x000000080c0eb825 */ /* 0x001fe200078e000e */
[----:B------:R-:W-:-:S06]  /*0970*/  CS2R R12, SRZ ;  /* 0x00000000000c7805 */ /* 0x000fcc000001ff00 */
[----:B------:R0:W4:Y:S01]  /*0980*/  @!P3 LDG.E.64 R12, desc[UR4][R14.64] ;  /* 0x000000040e0cb981 */ /* 0x000122000c1e1b00 */
[----:B------:R-:W-:Y:S01]  /*0990*/  VIADD R30, R4, 0x200 ;  /* 0x00000200041e7836 */ /* 0x000fe20000000000 */
[----:B------:R-:W-:-:S04]  /*09a0*/  ISETP.EQ.OR P0, PT, R25, RZ, P0 ;  /* 0x000000ff1900720c */ /* 0x000fc80000702670 */
        /* <DEDUP_REMOVED lines=9> */
[----:B------:R1:W5:Y:S01]  /*0a40*/  @!P0 LDG.E R20, desc[UR4][R14.64] ;  /* 0x000000040e148981 */ /* 0x000362000c1e1900 */
        /* <DEDUP_REMOVED lines=8> */
[----:B------:R1:W5:Y:S05]  /*0ad0*/  @!P2 LDG.E R21, desc[UR4][R24.64] ;  /* 0x000000041815a981 */ /* 0x00036a000c1e1900 */
[----:B------:R-:W2:Y:S01]  /*0ae0*/  @!P3 LDC.64 R18, c[0x0][0x388] ;  /* 0x0000e200ff12bb82 */ /* 0x000ea20000000a00 */
[----:B0-----:R-:W-:-:S04]  /*0af0*/  @!P1 LEA R16, P4, R10, R16, 0x2 ;  /* 0x000000100a109211 */ /* 0x001fc800078810ff */
[----:B------:R-:W-:Y:S02]  /*0b00*/  @!P1 LEA.HI.X R17, R10, R17, R11, 0x2, P4 ;  /* 0x000000110a119211 */ /* 0x000fe400020f140b */
[----:B--2---:R-:W-:-:S03]  /*0b10*/  @!P3 LEA R18, P5, R12, R18, 0x2 ;  /* 0x000000120c12b211 */ /* 0x004fc600078a10ff */
[----:B------:R1:W5:Y:S01]  /*0b20*/  @!P1 LDG.E R0, desc[UR4][R16.64] ;  /* 0x0000000410009981 */ /* 0x000362000c1e1900 */
[----:B------:R-:W-:-:S05]  /*0b30*/  @!P3 LEA.HI.X R19, R12, R19, R13, 0x2, P5 ;  /* 0x000000130c13b211 */ /* 0x000fca00028f140d */
[----:B------:R1:W5:Y:S01]  /*0b40*/  @!P3 LDG.E R22, desc[UR4][R18.64] ;  /* 0x000000041216b981 */ /* 0x000362000c1e1900 */
        /* <DEDUP_REMOVED lines=9> */
[----:B-----5:R0:W-:Y:S07]  /*0be0*/  STG.E desc[UR4][R10.64], R5 ;  /* 0x000000050a007986 */ /* 0x0201ee000c101904 */
[----:B------:R-:W-:Y:S05]  /*0bf0*/  @P0 BRA `(.L_x_6281) ;  /* 0x0000000000300947 */ /* 0x000fea0003800000 */
[----:B0-----:R-:W0:Y:S01]  /*0c00*/  LDC.64 R10, c[0x0][0x398] ;  /* 0x0000e600ff0a7b82 */ /* 0x001e220000000a00 */
[----:B------:R-:W-:Y:S02]  /*0c10*/  IMAD.IADD R5, R2, 0x1, R4 ;  /* 0x0000000102057824 */ /* 0x000fe400078e0204 */
[----:B------:R-:W-:Y:S02]  /*0c20*/  VIADD R4, R4, 0x80 ;  /* 0x0000008004047836 */ /* 0x000fe40000000000 */
[----:B0-----:R-:W-:-:S05]  /*0c30*/  IMAD.WIDE.U32 R10, R5, 0x4, R10 ;  /* 0x00000004050a7825 */ /* 0x001fca00078e000a */
[----:B------:R0:W-:Y:S02]  /*0c40*/  STG.E desc[UR4][R10.64], R6 ;  /* 0x000000060a007986 */ /* 0x0001e4000c101904 */
.L_x_6280:
[----:B------:R-:W-:-:S13]  /*0c50*/  ISETP.GE.U32.AND P0, PT, R4, R3, PT ;  /* 0x000000030400720c */ /* 0x000fda0003f06070 */
[----:B------:R-:W-:Y:S05]  /*0c60*/  @P0 BRA `(.L_x_6282) ;  /* 0x0000000000300947 */ /* 0x000fea0003800000 */
[----:B0-----:R-:W0:Y:S01]  /*0c70*/  LDC.64 R10, c[0x0][0x398] ;  /* 0x0000e600ff0a7b82 */ /* 0x001e220000000a00 */
[----:B-----5:R-:W-:Y:S02]  /*0c80*/  IMAD.IADD R5, R2, 0x1, R4 ;  /* 0x0000000102057824 */ /* 0x020fe400078e0204 */
[----:B------:R-:W-:Y:S02]  /*0c90*/  VIADD R4, R4, 0x80 ;  /* 0x0000008004047836 */ /* 0x000fe40000000000 */
[----:B0-----:R-:W-:-:S05]  /*0ca0*/  IMAD.WIDE.U32 R10, R5, 0x4, R10 ;  /* 0x00000004050a7825 */ /* 0x001fca00078e000a */
[----:B------:R1:W-:Y:S02]  /*0cb0*/  STG.E desc[UR4][R10.64], R7 ;  /* 0x000000070a007986 */ /* 0x0003e4000c101904 */
.L_x_6281:
[----:B------:R-:W-:-:S13]  /*0cc0*/  ISETP.GE.U32.AND P0, PT, R4, R3, PT ;  /* 0x000000030400720c */ /* 0x000fda0003f06070 */
[----:B------:R-:W-:Y:S05]  /*0cd0*/  @P0 BRA `(.L_x_6283) ;  /* 0x0000000000300947 */ /* 0x000fea0003800000 */
[----:B-1----:R-:W1:Y:S01]  /*0ce0*/  LDC.64 R6, c[0x0][0x398] ;  /* 0x0000e600ff067b82 */ /* 0x002e620000000a00 */
[----:B0-----:R-:W-:Y:S02]  /*0cf0*/  IMAD.IADD R5, R2, 0x1, R4 ;  /* 0x0000000102057824 */ /* 0x001fe400078e0204 */
[----:B------:R-:W-:Y:S02]  /*0d00*/  VIADD R4, R4, 0x80 ;  /* 0x0000008004047836 */ /* 0x000fe40000000000 */
[----:B-1----:R-:W-:-:S05]  /*0d10*/  IMAD.WIDE.U32 R6, R5, 0x4, R6 ;  /* 0x0000000405067825 */ /* 0x002fca00078e0006 */
[----:B------:R1:W-:Y:S02]  /*0d20*/  STG.E desc[UR4][R6.64], R8 ;  /* 0x0000000806007986 */ /* 0x0003e4000c101904 */
.L_x_6282:
[----:B------:R-:W-:-:S13]  /*0d30*/  ISETP.GE.U32.AND P0, PT, R4, R3, PT ;  /* 0x000000030400720c */ /* 0x000fda0003f06070 */
[----:B------:R-:W-:Y:S05]  /*0d40*/  @P0 BRA `(.L_x_6284) ;  /* 0x0000000000340947 */ /* 0x000fea0003800000 */
[----:B01---5:R-:W0:Y:S01]  /*0d50*/  LDC.64 R6, c[0x0][0x398] ;  /* 0x0000e600ff067b82 */ /* 0x023e220000000a00 */
[----:B------:R-:W-:Y:S02]  /*0d60*/  IMAD.IADD R5, R2, 0x1, R4 ;  /* 0x0000000102057824 */ /* 0x000fe400078e0204 */
[----:B------:R-:W-:Y:S02]  /*0d70*/  VIADD R4, R4, 0x80 ;  /* 0x0000008004047836 */ /* 0x000fe40000000000 */
[----:B0-----:R-:W-:-:S05]  /*0d80*/  IMAD.WIDE.U32 R6, R5, 0x4, R6 ;  /* 0x0000000405067825 */ /* 0x001fca00078e0006 */
[----:B------:R2:W-:Y:S02]  /*0d90*/  STG.E desc[UR4][R6.64], R20 ;  /* 0x0000001406007986 */ /* 0x0005e4000c101904 */
.L_x_6283:
[----:B------:R-:W-:-:S13]  /*0da0*/  ISETP.GE.U32.AND P0, PT, R4, R3, PT ;  /* 0x000000030400720c */ /* 0x000fda0003f06070 */
[----:B------:R-:W-:Y:S05]  /*0db0*/  @P0 BREAK.RELIABLE B1 ;  /* 0x0000000000010942 */ /* 0x000fea0003800100 */
[----:B------:R-:W-:Y:S05]  /*0dc0*/  @P0 BRA `(.L_x_6285) ;  /* 0x0000000000300947 */ /* 0x000fea0003800000 */
[----:B-12---:R-:W1:Y:S01]  /*0dd0*/  LDC.64 R6, c[0x0][0x398] ;  /* 0x0000e600ff067b82 */ /* 0x006e620000000a00 */
[----:B0-----:R-:W-:Y:S02]  /*0de0*/  IMAD.IADD R5, R2, 0x1, R4 ;  /* 0x0000000102057824 */ /* 0x001fe400078e0204 */
[----:B------:R-:W-:Y:S02]  /*0df0*/  VIADD R4, R4, 0x80 ;  /* 0x0000008004047836 */ /* 0x000fe40000000000 */
[----:B-1----:R-:W-:-:S05]  /*0e00*/  IMAD.WIDE.U32 R6, R5, 0x4, R6 ;  /* 0x0000000405067825 */ /* 0x002fca00078e0006 */
[----:B------:R2:W-:Y:S02]  /*0e10*/  STG.E desc[UR4][R6.64], R21 ;  /* 0x0000001506007986 */ /* 0x0005e4000c101904 */
.L_x_6284:
[----:B------:R-:W-:Y:S05]  /*0e20*/  BSYNC.RELIABLE B1 ;  /* 0x0000000000017941 */ /* 0x000fea0003800100 */
.L_x_6279:
[----:B------:R-:W-:-:S13]  /*0e30*/  ISETP.GE.U32.AND P0, PT, R4, R3, PT ;  /* 0x000000030400720c */ /* 0x000fda0003f06070 */
[----:B012--5:R-:W0:Y:S01]  /*0e40*/  @!P0 LDC.64 R6, c[0x0][0x398] ;  /* 0x0000e600ff068b82 */ /* 0x027e220000000a00 */
[----:B------:R-:W-:Y:S02]  /*0e50*/  @!P0 IMAD.IADD R5, R2, 0x1, R4 ;  /* 0x0000000102058824 */ /* 0x000fe400078e0204 */
[----:B------:R-:W-:Y:S02]  /*0e60*/  @!P0 VIADD R4, R4, 0x80 ;  /* 0x0000008004048836 */ /* 0x000fe40000000000 */
[----:B0-----:R-:W-:-:S05]  /*0e70*/  @!P0 IMAD.WIDE.U32 R6, R5, 0x4, R6 ;  /* 0x0000000405068825 */ /* 0x001fca00078e0006 */
[----:B------:R3:W-:Y:S02]  /*0e80*/  @!P0 STG.E desc[UR4][R6.64], R0 ;  /* 0x0000000006008986 */ /* 0x0007e4000c101904 */
.L_x_6285:
[----:B------:R-:W-:Y:S05]  /*0e90*/  BSYNC.RECONVERGENT B0 ;  /* 0x0000000000007941 */ /* 0x000fea0003800200 */
.L_x_6278:
[----:B------:R-:W-:Y:S05]  /*0ea0*/  WARPSYNC.ALL ;  /* 0x0000000000007948 */ /* 0x000fea0003800000 */
[----:B------:R-:W-:-:S13]  /*0eb0*/  ISETP.GE.U32.AND P0, PT, R4, R3, PT ;  /* 0x000000030400720c */ /* 0x000fda0003f06070 */
[----:B------:R-:W-:Y:S05]  /*0ec0*/  @P0 EXIT ;  /* 0x000000000000094d */ /* 0x000fea0003800000 */
[----:B-123--:R-:W1:Y:S01]  /*0ed0*/  LDC.64 R6, c[0x0][0x398] ;  /* 0x0000e600ff067b82 */ /* 0x00ee620000000a00 */
[----:B------:R-:W-:-:S04]  /*0ee0*/  IMAD.IADD R3, R2, 0x1, R4 ;  /* 0x0000000102037824 */ /* 0x000fc800078e0204 */
[----:B-1----:R-:W-:-:S05]  /*0ef0*/  IMAD.WIDE.U32 R2, R3, 0x4, R6 ;  /* 0x0000000403027825 */ /* 0x002fca00078e0006 */
[----:B------:R-:W-:Y:S01]  /*0f00*/  STG.E desc[UR4][R2.64], R22 ;  /* 0x0000001602007986 */ /* 0x000fe2000c101904 */
[----:B------:R-:W-:Y:S05]  /*0f10*/  EXIT ;  /* 0x000000000000794d */ /* 0x000fea0003800000 */
.L_x_6277:
        /* <DEDUP_REMOVED lines=10> */
[----:B------:R-:W-:-:S05]  /*0fc0*/  IMAD.WIDE.U32 R30, R16, 0x10, R30 ;  /* 0x00000010101e7825 */ /* 0x000fca00078e001e */
[----:B------:R-:W5:Y:S04]  /*0fd0*/  LDG.E.128 R12, desc[UR4][R30.64] ;  /* 0x000000041e0c7981 */ /* 0x000f68000c1e1d00 */
[----:B------:R-:W5:Y:S01]  /*0fe0*/  LDG.E.128 R4, desc[UR4][R30.64+0x800] ;  /* 0x000800041e047981 */ /* 0x000f62000c1e1d00 */
[----:B---3--:R-:W-:-:S04]  /*0ff0*/  IMAD.WIDE.U32 R24, R2, 0x4, R24 ;  /* 0x0000000402187825 */ /* 0x008fc800078e0018 */
[----:B------:R-:W-:-:S05]  /*1000*/  IMAD.WIDE.U32 R24, R16, 0x8, R24 ;  /* 0x0000000810187825 */ /* 0x000fca00078e0018 */
[----:B------:R-:W3:Y:S01]  /*1010*/  LDG.E.64 R18, desc[UR4][R24.64] ;  /* 0x0000000418127981 */ /* 0x000ee2000c1e1b00 */
[----:B----4-:R-:W-:-:S04]  /*1020*/  PRMT R0, R3, 0x7770, RZ ;  /* 0x0000777003007816 */ /* 0x010fc800000000ff */
[----:B------:R-:W-:Y:S02]  /*1030*/  ISETP.NE.AND P3, PT, R0, RZ, PT ;  /* 0x000000ff0000720c */ /* 0x000fe40003f65270 */
[----:B------:R-:W4:Y:S01]  /*1040*/  LDG.E.U16 R0, desc[UR4][R26.64+0x200] ;  /* 0x000200041a007981 */ /* 0x000f22000c1e1500 */
[----:B------:R-:W-:-:S04]  /*1050*/  PRMT R3, R3, 0x7771, RZ ;  /* 0x0000777103037816 */ /* 0x000fc800000000ff */
[----:B------:R-:W-:Y:S02]  /*1060*/  ISETP.NE.AND P2, PT, R3, RZ, PT ;  /* 0x000000ff0300720c */ /* 0x000fe40003f45270 */
[C---:B--2---:R-:W-:Y:S01]  /*1070*/  PRMT R9, R8.reuse, 0x7770, RZ ;  /* 0x0000777008097816 */ /* 0x044fe200000000ff */
[----:B------:R0:W2:Y:S01]  /*1080*/  LDG.E.U16 R3, desc[UR4][R26.64+0x300] ;  /* 0x000300041a037981 */ /* 0x0000a2000c1e1500 */
[----:B------:R-:W-:Y:S02]  /*1090*/  PRMT R8, R8, 0x7771, RZ ;  /* 0x0000777108087816 */ /* 0x000fe400000000ff */
[----:B------:R-:W5:Y:S01]  /*10a0*/  @P3 LDC.64 R20, c[0x0][0x388] ;  /* 0x0000e200ff143b82 */ /* 0x000f620000000a00 */
[----:B------:R-:W-:Y:S02]  /*10b0*/  ISETP.NE.AND P0, PT, R9, RZ, PT ;  /* 0x000000ff0900720c */ /* 0x000fe40003f05270 */
[----:B------:R-:W-:Y:S02]  /*10c0*/  ISETP.NE.AND P1, PT, R8, RZ, PT ;  /* 0x000000ff0800720c */ /* 0x000fe40003f25270 */
[----:B------:R-:W2:Y:S03]  /*10d0*/  LDG.E.128 R8, desc[UR4][R30.64+0x1000] ;  /* 0x001000041e087981 */ /* 0x000ea6000c1e1d00 */
[----:B------:R-:W0:Y:S01]  /*10e0*/  @P2 LDC.64 R22, c[0x0][0x388] ;  /* 0x0000e200ff162b82 */ /* 0x000e220000000a00 */
[----:B-----5:R-:W-:-:S04]  /*10f0*/  @P3 LEA R20, P4, R12, R20, 0x2 ;  /* 0x000000140c143211 */ /* 0x020fc800078810ff */
[----:B------:R-:W-:-:S03]  /*1100*/  @P3 LEA.HI.X R21, R12, R21, R13, 0x2, P4 ;  /* 0x000000150c153211 */ /* 0x000fc600020f140d */
[----:B------:R-:W1:Y:S01]  /*1110*/  @P0 LDC.64 R12, c[0x0][0x388] ;  /* 0x0000e200ff0c0b82 */ /* 0x000e620000000a00 */
[C---:B0-----:R-:W-:Y:S01]  /*1120*/  @P2 LEA R26, P4, R14.reuse, R22, 0x2 ;  /* 0x000000160e1a2211 */ /* 0x041fe200078810ff */
[----:B---3--:R-:W3:Y:S03]  /*1130*/  @P3 LDG.E R18, desc[UR4][R20.64] ;  /* 0x0000000414123981 */ /* 0x008ee6000c1e1900 */
[----:B------:R-:W-:-:S03]  /*1140*/  @P2 LEA.HI.X R27, R14, R23, R15, 0x2, P4 ;  /* 0x000000170e1b2211 */ /* 0x000fc600020f140f */
[----:B------:R-:W0:Y:S02]  /*1150*/  @P1 LDC.64 R22, c[0x0][0x388] ;  /* 0x0000e200ff161b82 */ /* 0x000e240000000a00 */
[----:B------:R5:W3:Y:S01]  /*1160*/  @P2 LDG.E R19, desc[UR4][R26.64] ;  /* 0x000000041a132981 */ /* 0x000ae2000c1e1900 */
[----:B-1----:R-:W-:-:S04]  /*1170*/  @P0 LEA R28, P4, R4, R12, 0x2 ;  /* 0x0000000c041c0211 */ /* 0x002fc800078810ff */
[----:B------:R-:W-:Y:S02]  /*1180*/  @P0 LEA.HI.X R29, R4, R13, R5, 0x2, P4 ;  /* 0x0000000d041d0211 */ /* 0x000fe400020f1405 */
[----:B------:R-:W3:Y:S01]  /*1190*/  LDG.E.128 R12, desc[UR4][R30.64+0x1800] ;  /* 0x001800041e0c7981 */ /* 0x000ee2000c1e1d00 */
[----:B0-----:R-:W-:-:S03]  /*11a0*/  @P1 LEA R22, P4, R6, R22, 0x2 ;  /* 0x0000001606161211 */ /* 0x001fc600078810ff */
[----:B------:R-:W3:Y:S01]  /*11b0*/  LDG.E.64 R4, desc[UR4][R24.64+0x800] ;  /* 0x0008000418047981 */ /* 0x000ee2000c1e1b00 */
[----:B------:R-:W-:-:S03]  /*11c0*/  @P1 LEA.HI.X R23, R6, R23, R7, 0x2, P4 ;  /* 0x0000001706171211 */ /* 0x000fc600020f1407 */
[----:B------:R-:W3:Y:S04]  /*11d0*/  LDG.E.64 R6, desc[UR4][R24.64+0x400] ;  /* 0x0004000418067981 */ /* 0x000ee8000c1e1b00 */
[----:B------:R-:W3:Y:S01]  /*11e0*/  LDG.E.64 R24, desc[UR4][R24.64+0xc00] ;  /* 0x000c000418187981 */ /* 0x000ee2000c1e1b00 */
[C---:B----4-:R-:W-:Y:S02]  /*11f0*/  PRMT R17, R0.reuse, 0x7770, RZ ;  /* 0x0000777000117816 */ /* 0x050fe400000000ff */
[----:B------:R-:W-:Y:S02]  /*1200*/  PRMT R0, R0, 0x7771, RZ ;  /* 0x0000777100007816 */ /* 0x000fe400000000ff */
[----:B------:R-:W-:Y:S02]  /*1210*/  ISETP.NE.AND P5, PT, R17, RZ, PT ;  /* 0x000000ff1100720c */ /* 0x000fe40003fa5270 */
[----:B------:R-:W-:-:S11]  /*1220*/  ISETP.NE.AND P4, PT, R0, RZ, PT ;  /* 0x000000ff0000720c */ /* 0x000fd60003f85270 */
[----:B-----5:R-:W0:Y:S01]  /*1230*/  @P5 LDC.64 R26, c[0x0][0x388] ;  /* 0x0000e200ff1a5b82 */ /* 0x020e220000000a00 */
[----:B--2---:R-:W-:-:S07]  /*1240*/  PRMT R0, R3, 0x7770, RZ ;  /* 0x0000777003007816 */ /* 0x004fce00000000ff */
[----:B------:R-:W1:Y:S01]  /*1250*/  @P4 LDC.64 R20, c[0x0][0x388] ;  /* 0x0000e200ff144b82 */ /* 0x000e620000000a00 */
[----:B------:R-:W-:Y:S02]  /*1260*/  ISETP.NE.AND P3, PT, R0, RZ, PT ;  /* 0x000000ff0000720c */ /* 0x000fe40003f65270 */
[----:B------:R-:W-:-:S04]  /*1270*/  PRMT R3, R3, 0x7771, RZ ;  /* 0x0000777103037816 */ /* 0x000fc800000000ff */
[----:B------:R-:W-:Y:S02]  /*1280*/  ISETP.NE.AND P2, PT, R3, RZ, PT ;  /* 0x000000ff0300720c */ /* 0x000fe40003f45270 */
[----:B0-----:R-:W-:-:S04]  /*1290*/  @P5 LEA R26, P6, R8, R26, 0x2 ;  /* 0x0000001a081a5211 */ /* 0x001fc800078c10ff */
[----:B------:R-:W-:Y:S02]  /*12a0*/  @P5 LEA.HI.X R27, R8, R27, R9, 0x2, P6 ;  /* 0x0000001b081b5211 */ /* 0x000fe400030f1409 */
[----:B------:R-:W3:Y:S01]  /*12b0*/  @P3 LDC.64 R8, c[0x0][0x388] ;  /* 0x0000e200ff083b82 */ /* 0x000ee20000000a00 */
[----:B-1----:R-:W-:-:S04]  /*12c0*/  @P4 LEA R20, P6, R10, R20, 0x2 ;  /* 0x000000140a144211 */ /* 0x002fc800078c10ff */
[----:B------:R-:W-:-:S03]  /*12d0*/  @P4 LEA.HI.X R21, R10, R21, R11, 0x2, P6 ;  /* 0x000000150a154211 */ /* 0x000fc600030f140b */
[----:B------:R-:W0:Y:S01]  /*12e0*/  @P2 LDC.64 R10, c[0x0][0x388] ;  /* 0x0000e200ff0a2b82 */ /* 0x000e220000000a00 */
[----:B---3--:R-:W-:-:S04]  /*12f0*/  @P3 LEA R8, P6, R12, R8, 0x2 ;  /* 0x000000080c083211 */ /* 0x008fc800078c10ff */
[----:B------:R-:W-:Y:S01]  /*1300*/  @P3 LEA.HI.X R9, R12, R9, R13, 0x2, P6 ;  /* 0x000000090c093211 */ /* 0x000fe200030f140d */
[----:B------:R-:W2:Y:S02]  /*1310*/  @P5 LDG.E R4, desc[UR4][R26.64] ;  /* 0x000000041a045981 */ /* 0x000ea4000c1e1900 */
[----:B------:R-:W1:Y:S01]  /*1320*/  LDC.64 R12, c[0x0][0x398] ;  /* 0x0000e600ff0c7b82 */ /* 0x000e620000000a00 */
[C---:B0-----:R-:W-:Y:S01]  /*1330*/  @P2 LEA R10, P6, R14.reuse, R10, 0x2 ;  /* 0x0000000a0e0a2211 */ /* 0x041fe200078c10ff */
[----:B------:R-:W3:Y:S03]  /*1340*/  @P0 LDG.E R6, desc[UR4][R28.64] ;  /* 0x000000041c060981 */ /* 0x000ee6000c1e1900 */
[----:B------:R-:W-:Y:S01]  /*1350*/  @P2 LEA.HI.X R11, R14, R11, R15, 0x2, P6 ;  /* 0x0000000b0e0b2211 */ /* 0x000fe200030f140f */
[----:B------:R-:W3:Y:S04]  /*1360*/  @P1 LDG.E R7, desc[UR4][R22.64] ;  /* 0x0000000416071981 */ /* 0x000ee8000c1e1900 */
[----:B------:R-:W2:Y:S04]  /*1370*/  @P4 LDG.E R5, desc[UR4][R20.64] ;  /* 0x0000000414054981 */ /* 0x000ea8000c1e1900 */
[----:B------:R-:W4:Y:S04]  /*1380*/  @P3 LDG.E R24, desc[UR4][R8.64] ;  /* 0x0000000408183981 */ /* 0x000f28000c1e1900 */
[----:B------:R-:W4:Y:S01]  /*1390*/  @P2 LDG.E R25, desc[UR4][R10.64] ;  /* 0x000000040a192981 */ /* 0x000f22000c1e1900 */
[----:B-1----:R-:W-:-:S04]  /*13a0*/  IMAD.WIDE.U32 R2, R2, 0x4, R12 ;  /* 0x0000000402027825 */ /* 0x002fc800078e000c */
[----:B------:R-:W-:-:S05]  /*13b0*/  IMAD.WIDE.U32 R2, R16, 0x8, R2 ;  /* 0x0000000810027825 */ /* 0x000fca00078e0002 */
[----:B------:R-:W-:Y:S04]  /*13c0*/  STG.E.64 desc[UR4][R2.64], R18 ;  /* 0x0000001202007986 */ /* 0x000fe8000c101b04 */
[----:B---3--:R-:W-:Y:S04]  /*13d0*/  STG.E.64 desc[UR4][R2.64+0x400], R6 ;  /* 0x0004000602007986 */ /* 0x008fe8000c101b04 */
[----:B--2---:R-:W-:Y:S04]  /*13e0*/  STG.E.64 desc[UR4][R2.64+0x800], R4 ;  /* 0x0008000402007986 */ /* 0x004fe8000c101b04 */
[----:B----4-:R-:W-:Y:S01]  /*13f0*/  STG.E.64 desc[UR4][R2.64+0xc00], R24 ;  /* 0x000c001802007986 */ /* 0x010fe2000c101b04 */
[----:B------:R-:W-:Y:S05]  /*1400*/  EXIT ;  /* 0x000000000000794d */ /* 0x000fea0003800000 */
.L_x_6286:
        /* <DEDUP_REMOVED lines=15> */
.L_x_41789:


//--------------------- .text._ZN2at6native29vectorized_elementwise_kernelILi4EZZZNS0_28launch_masked_scatter_kernelERKNS_10TensorBaseES4_S4_S4_ENKUlvE_clEvENKUlvE5_clEvEUlfblE_St5arrayIPcLm4EEEEviT0_T1_ --------------------------
	.section	.text._ZN2at6native29vectorized_elementwise_kernelILi4EZZZNS0_28launch_masked_scatter_kernelERKNS_10TensorBaseES4_S4_S4_ENKUlvE_clEvENKUlvE5_clEvEUlfblE_St5arrayIPcLm4EEEEviT0_T1_,"ax",@progbits
	.align	128
        .global         _ZN2at6native29vectorized_elementwise_kernelILi4EZZZNS0_28launch_masked_scatter_kernelERKNS_10TensorBaseES4_S4_S4_ENKUlvE_clEvENKUlvE5_clEvEUlfblE_St5arrayIPcLm4EEEEviT0_T1_
        .type           _ZN2at6native29vectorized_elementwise_kernelILi4EZZZNS0_28launch_masked_scatter_kernelERKNS_10TensorBaseES4_S4_S4_ENKUlvE_clEvENKUlvE5_clEvEUlfblE_St5arrayIPcLm4EEEEviT0_T1_,@function
        .size           _ZN2at6native29vectorized_elementwise_kernelILi4EZZZNS0_28launch_masked_scatter_kernelERKNS_10TensorBaseES4_S4_S4_ENKUlvE_clEvENKUlvE5_clEvEUlfblE_St5arrayIPcLm4EEEEviT0_T1_,(.L_x_41790 - _ZN2at6native29vectorized_elementwise_kernelILi4EZZZNS0_28launch_masked_scatter_kernelERKNS_10TensorBaseES4_S4_S4_ENKUlvE_clEvENKUlvE5_clEvEUlfblE_St5arrayIPcLm4EEEEviT0_T1_)
        .other          _ZN2at6native29vectorized_elementwise_kernelILi4EZZZNS0_28launch_masked_scatter_kernelERKNS_10TensorBaseES4_S4_S4_ENKUlvE_clEvENKUlvE5_clEvEUlfblE_St5arrayIPcLm4EEEEviT0_T1_,@"STO_CUDA_ENTRY STV_DEFAULT"
_ZN2at6native29vectorized_elementwise_kernelILi4EZZZNS0_28launch_masked_scatter_kernelERKNS_10TensorBaseES4_S4_S4_ENKUlvE_clEvENKUlvE5_clEvEUlfblE_St5arrayIPcLm4EEEEviT0_T1_:
.text._ZN2at6native29vectorized_elementwise_kernelILi4EZZZNS0_28launch_masked_scatter_kernelERKNS_10TensorBaseES4_S4_S4_ENKUlvE_clEvENKUlvE5_clEvEUlfblE_St5arrayIPcLm4EEEEviT0_T1_:
        /* <DEDUP_REMOVED lines=197> */
.L_x_6290:
[----:B------:R-:W-:-:S13]  /*0c50*/  ISETP.GE.U32.AND P0, PT, R4, R3, PT ;  /* 0x000000030400720c */ /* 0x000fda0003f06070 */
[----:B------:R-:W-:Y:S05]  /*0c60*/  @P0 BRA `(.L_x_6292) ;  /* 0x0000000000300947 */ /* 0x000fea0003800000 */
[----:B0-----:R-:W0:Y:S01]  /*0c70*/  LDC.64 R10, c[0x0][0x398] ;  /* 0x0000e600ff0a7b82 */ /* 0x001e220000000a00 */
[----:B-----5:R-:W-:Y:S02]  /*0c80*/  IMAD.IADD R5, R2, 0x1, R4 ;  /* 0x0000000102057824 */ /* 0x020fe400078e0204 */
[----:B------:R-:W-:Y:S02]  /*0c90*/  VIADD R4, R4, 0x80 ;  /* 0x0000008004047836 */ /* 0x000fe40000000000 */
[----:B0-----:R-:W-:-:S05]  /*0ca0*/  IMAD.WIDE.U32 R10, R5, 0x4, R10 ;  /* 0x00000004050a7825 */ /* 0x001fca00078e000a */
[----:B------:R1:W-:Y:S02]  /*0cb0*/  STG.E desc[UR4][R10.64], R7 ;  /* 0x000000070a007986 */ /* 0x0003e4000c101904 */
.L_x_6291:
[----:B------:R-:W-:-:S13]  /*0cc0*/  ISETP.GE.U32.AND P0, PT, R4, R3, PT ;  /* 0x000000030400720c */ /* 0x000fda0003f06070 */
[----:B------:R-:W-:Y:S05]  /*0cd0*/  @P0 BRA `(.L_x_6293) ;  /* 0x0000000000300947 */ /* 0x000fea0003800000 */
[----:B-1----:R-:W1:Y:S01]  /*0ce0*/  LDC.64 R6, c[0x0][0x398] ;  /* 0x0000e600ff067b82 */ /* 0x002e620000000a00 */
[----:B0-----:R-:W-:Y:S02]  /*0cf0*/  IMAD.IADD R5, R2, 0x1, R4 ;  /* 0x0000000102057824 */ /* 0x001fe400078e0204 */
[----:B------:R-:W-:Y:S02]  /*0d00*/  VIADD R4, R4, 0x80 ;  /* 0x0000008004047836 */ /* 0x000fe40000000000 */
[----:B-1----:R-:W-:-:S05]  /*0d10*/  IMAD.WIDE.U32 R6, R5, 0x4, R6 ;  /* 0x0000000405067825 */ /* 0x002fca00078e0006 */
[----:B------:R1:W-:Y:S02]  /*0d20*/  STG.E desc[UR4][R6.64], R8 ;  /* 0x0000000806007986 */ /* 0x0003e4000c101904 */
.L_x_6292:
[----:B------:R-:W-:-:S13]  /*0d30*/  ISETP.GE.U32.AND P0, PT, R4, R3, PT ;  /* 0x000000030400720c */ /* 0x000fda0003f06070 */
[----:B------:R-:W-:Y:S05]  /*0d40*/  @P0 BRA `(.L_x_6294) ;  /* 0x0000000000340947 */ /* 0x000fea0003800000 */
[----:B01---5:R-:W0:Y:S01]  /*0d50*/  LDC.64 R6, c[0x0][0x398] ;  /* 0x0000e600ff067b82 */ /* 0x023e220000000a00 */
[----:B------:R-:W-:Y:S02]  /*0d60*/  IMAD.IADD R5, R2, 0x1, R4 ;  /* 0x0000000102057824 */ /* 0x000fe400078e0204 */
[----:B------:R-:W-:Y:S02]  /*0d70*/  VIADD R4, R4, 0x80 ;  /* 0x0000008004047836 */ /* 0x000fe40000000000 */
[----:B0-----:R-:W-:-:S05]  /*0d80*/  IMAD.WIDE.U32 R6, R5, 0x4, R6 ;  /* 0x0000000405067825 */ /* 0x001fca00078e0006 */
[----:B------:R2:W-:Y:S02]  /*0d90*/  STG.E desc[UR4][R6.64], R20 ;  /* 0x0000001406007986 */ /* 0x0005e4000c101904 */
.L_x_6293:
        /* <DEDUP_REMOVED lines=8> */
.L_x_6294:
[----:B------:R-:W-:Y:S05]  /*0e20*/  BSYNC.RELIABLE B1 ;  /* 0x0000000000017941 */ /* 0x000fea0003800100 */
.L_x_6289:
[----:B------:R-:W-:-:S13]  /*0e30*/  ISETP.GE.U32.AND P0, PT, R4, R3, PT ;  /* 0x000000030400720c */ /* 0x000fda0003f06070 */
[----:B012--5:R-:W0:Y:S01]  /*0e40*/  @!P0 LDC.64 R6, c[0x0][0x398] ;  /* 0x0000e600ff068b82 */ /* 0x027e220000000a00 */
[----:B------:R-:W-:Y:S02]  /*0e50*/  @!P0 IMAD.IADD R5, R2, 0x1, R4 ;  /* 0x0000000102058824 */ /* 0x000fe400078e0204 */
[----:B------:R-:W-:Y:S02]  /*0e60*/  @!P0 VIADD R4, R4, 0x80 ;  /* 0x0000008004048836 */ /* 0x000fe40000000000 */
[----:B0-----:R-:W-:-:S05]  /*0e70*/  @!P0 IMAD.WIDE.U32 R6, R5, 0x4, R6 ;  /* 0x0000000405068825 */ /* 0x001fca00078e0006 */
[----:B------:R3:W-:Y:S02]  /*0e80*/  @!P0 STG.E desc[UR4][R6.64], R0 ;  /* 0x0000000006008986 */ /* 0x0007e4000c101904 */
.L_x_6295:
[----:B------:R-:W-:Y:S05]  /*0e90*/  BSYNC.RECONVERGENT B0 ;  /* 0x0000000000007941 */ /* 0x000fea0003800200 */
.L_x_6288:
        /* <DEDUP_REMOVED lines=8> */
.L_x_6287:
        /* <DEDUP_REMOVED lines=10> */
[----:B------:R-:W2:Y:S04]  /*0fc0*/  LDG.E.128 R8, desc[UR4][R12.64] ;  /* 0x000000040c087981 */ /* 0x000ea8000c1e1d00 */
[----:B------:R-:W5:Y:S01]  /*0fd0*/  LDG.E.128 R16, desc[UR4][R12.64+0x10] ;  /* 0x000010040c107981 */ /* 0x000f62000c1e1d00 */
[----:B---3--:R-:W-:-:S04]  /*0fe0*/  IMAD.WIDE.U32 R28, R2, 0x4, R28 ;  /* 0x00000004021c7825 */ /* 0x008fc800078e001c */
[----:B------:R-:W-:-:S05]  /*0ff0*/  IMAD.WIDE.U32 R28, R0, 0x10, R28 ;  /* 0x00000010001c7825 */ /* 0x000fca00078e001c */
[----:B------:R-:W3:Y:S01]  /*1000*/  LDG.E.128 R4, desc[UR4][R28.64] ;  /* 0x000000041c047981 */ /* 0x000ee2000c1e1d00 */
[C---:B----4-:R-:W-:Y:S02]  /*1010*/  PRMT R3, R24.reuse, 0x7770, RZ ;  /* 0x0000777018037816 */ /* 0x050fe400000000ff */
[C---:B------:R-:W-:Y:S02]  /*1020*/  PRMT R14, R24.reuse, 0x7771, RZ ;  /* 0x00007771180e7816 */ /* 0x040fe400000000ff */
[----:B------:R-:W-:Y:S02]  /*1030*/  ISETP.NE.AND P3, PT, R3, RZ, PT ;  /* 0x000000ff0300720c */ /* 0x000fe40003f65270 */
[----:B------:R-:W-:Y:S02]  /*1040*/  PRMT R3, R24, 0x7772, RZ ;  /* 0x0000777218037816 */ /* 0x000fe400000000ff */
[----:B------:R-:W-:Y:S02]  /*1050*/  ISETP.NE.AND P2, PT, R14, RZ, PT ;  /* 0x000000ff0e00720c */ /* 0x000fe40003f45270 */
[----:B------:R-:W-:-:S02]  /*1060*/  ISETP.NE.AND P0, PT, R3, RZ, PT ;  /* 0x000000ff0300720c */ /* 0x000fc40003f05270 */
[----:B------:R0:W4:Y:S05]  /*1070*/  LDG.E R3, desc[UR4][R30.64+0x200] ;  /* 0x000200041e037981 */ /* 0x00012a000c1e1900 */
[----:B------:R-:W2:Y:S08]  /*1080*/  @P3 LDC.64 R26, c[0x0][0x388] ;  /* 0x0000e200ff1a3b82 */ /* 0x000eb00000000a00 */
[----:B------:R-:W1:Y:S08]  /*1090*/  @P2 LDC.64 R22, c[0x0][0x388] ;  /* 0x0000e200ff162b82 */ /* 0x000e700000000a00 */
[----:B------:R-:W5:Y:S01]  /*10a0*/  @P0 LDC.64 R20, c[0x0][0x388] ;  /* 0x0000e200ff140b82 */ /* 0x000f620000000a00 */
[----:B--2---:R-:W-:-:S04]  /*10b0*/  @P3 LEA R26, P1, R8, R26, 0x2 ;  /* 0x0000001a081a3211 */ /* 0x004fc800078210ff */
[----:B------:R-:W-:Y:S02]  /*10c0*/  @P3 LEA.HI.X R27, R8, R27, R9, 0x2, P1 ;  /* 0x0000001b081b3211 */ /* 0x000fe400008f1409 */
[----:B-1----:R-:W-:-:S03]  /*10d0*/  @P2 LEA R22, P1, R10, R22, 0x2 ;  /* 0x000000160a162211 */ /* 0x002fc600078210ff */
[----:B---3--:R1:W2:Y:S01]  /*10e0*/  @P3 LDG.E R4, desc[UR4][R26.64] ;  /* 0x000000041a043981 */ /* 0x0082a2000c1e1900 */
[----:B------:R-:W-:-:S03]  /*10f0*/  @P2 LEA.HI.X R23, R10, R23, R11, 0x2, P1 ;  /* 0x000000170a172211 */ /* 0x000fc600008f140b */
[----:B------:R-:W3:Y:S01]  /*1100*/  LDG.E.ENL2.256 R8, R12, desc[UR4][R12.64+0x1000] ;  /* 0xfe0080040c0c797e */ /* 0x000ee20008121908 */
[----:B------:R-:W-:Y:S02]  /*1110*/  PRMT R24, R24, 0x7773, RZ ;  /* 0x0000777318187816 */ /* 0x000fe400000000ff */
[----:B-----5:R-:W-:Y:S01]  /*1120*/  @P0 LEA R20, P4, R16, R20, 0x2 ;  /* 0x0000001410140211 */ /* 0x020fe200078810ff */
[----:B------:R5:W2:Y:S01]  /*1130*/  @P2 LDG.E R5, desc[UR4][R22.64] ;  /* 0x0000000416052981 */ /* 0x000aa2000c1e1900 */
[----:B------:R-:W-:Y:S02]  /*1140*/  ISETP.NE.AND P1, PT, R24, RZ, PT ;  /* 0x000000ff1800720c */ /* 0x000fe40003f25270 */
[----:B------:R-:W-:-:S05]  /*1150*/  @P0 LEA.HI.X R21, R16, R21, R17, 0x2, P4 ;  /* 0x0000001510150211 */ /* 0x000fca00020f1411 */
[----:B------:R-:W2:Y:S06]  /*1160*/  @P0 LDG.E R6, desc[UR4][R20.64] ;  /* 0x0000000414060981 */ /* 0x000eac000c1e1900 */
[----:B------:R-:W0:Y:S02]  /*1170*/  @P1 LDC.64 R16, c[0x0][0x388] ;  /* 0x0000e200ff101b82 */ /* 0x000e240000000a00 */
[----:B0-----:R-:W-:-:S04]  /*1180*/  @P1 LEA R30, P4, R18, R16, 0x2 ;  /* 0x00000010121e1211 */ /* 0x001fc800078810ff */
[----:B------:R-:W-:Y:S02]  /*1190*/  @P1 LEA.HI.X R31, R18, R17, R19, 0x2, P4 ;  /* 0x00000011121f1211 */ /* 0x000fe400020f1413 */
[----:B------:R-:W2:Y:S04]  /*11a0*/  LDG.E.128 R16, desc[UR4][R28.64+0x800] ;  /* 0x000800041c107981 */ /* 0x000ea8000c1e1d00 */
[----:B------:R-:W2:Y:S01]  /*11b0*/  @P1 LDG.E R7, desc[UR4][R30.64] ;  /* 0x000000041e071981 */ /* 0x000ea2000c1e1900 */
[----:B----4-:R-:W-:-:S04]  /*11c0*/  PRMT R24, R3, 0x7772, RZ ;  /* 0x0000777203187816 */ /* 0x010fc800000000ff */
[----:B------:R-:W-:-:S13]  /*11d0*/  ISETP.NE.AND P4, PT, R24, RZ, PT ;  /* 0x000000ff1800720c */ /* 0x000fda0003f85270 */
[----:B------:R-:W3:Y:S02]  /*11e0*/  @P4 LDC.64 R24, c[0x0][0x388] ;  /* 0x0000e200ff184b82 */ /* 0x000ee40000000a00 */
[----:B---3--:R-:W-:-:S04]  /*11f0*/  @P4 LEA R24, P3, R8, R24, 0x2 ;  /* 0x0000001808184211 */ /* 0x008fc800078610ff */
[----:B------:R-:W-:Y:S02]  /*1200*/  @P4 LEA.HI.X R25, R8, R25, R9, 0x2, P3 ;  /* 0x0000001908194211 */ /* 0x000fe400018f1409 */
[----:B------:R-:W-:-:S04]  /*1210*/  PRMT R8, R3, 0x7773, RZ ;  /* 0x0000777303087816 */ /* 0x000fc800000000ff */
[----:B------:R-:W-:Y:S02]  /*1220*/  ISETP.NE.AND P3, PT, R8, RZ, PT ;  /* 0x000000ff0800720c */ /* 0x000fe40003f65270 */
[----:B-1----:R-:W-:-:S11]  /*1230*/  PRMT R26, R3, 0x7771, RZ ;  /* 0x00007771031a7816 */ /* 0x002fd600000000ff */
[----:B------:R-:W0:Y:S01]  /*1240*/  @P3 LDC.64 R8, c[0x0][0x388] ;  /* 0x0000e200ff083b82 */ /* 0x000e220000000a00 */
[----:B------:R-:W-:Y:S02]  /*1250*/  ISETP.NE.AND P5, PT, R26, RZ, PT ;  /* 0x000000ff1a00720c */ /* 0x000fe40003fa5270 */
[----:B------:R-:W-:-:S04]  /*1260*/  PRMT R3, R3, 0x7770, RZ ;  /* 0x0000777003037816 */ /* 0x000fc800000000ff */
[----:B------:R-:W-:-:S07]  /*1270*/  ISETP.NE.AND P2, PT, R3, RZ, PT ;  /* 0x000000ff0300720c */ /* 0x000fce0003f45270 */
[----:B-----5:R-:W1:Y:S01]  /*1280*/  @P5 LDC.64 R22, c[0x0][0x388] ;  /* 0x0000e200ff165b82 */ /* 0x020e620000000a00 */
[C---:B0-----:R-:W-:Y:S01]  /*1290*/  @P3 LEA R8, P6, R10.reuse, R8, 0x2 ;  /* 0x000000080a083211 */ /* 0x041fe200078c10ff */
[----:B--2---:R-:W2:Y:S03]  /*12a0*/  @P4 LDG.E R18, desc[UR4][R24.64] ;  /* 0x0000000418124981 */ /* 0x004ea6000c1e1900 */
[----:B------:R-:W-:-:S03]  /*12b0*/  @P3 LEA.HI.X R9, R10, R9, R11, 0x2, P6 ;  /* 0x000000090a093211 */ /* 0x000fc600030f140b */
[----:B------:R-:W0:Y:S02]  /*12c0*/  @P2 LDC.64 R10, c[0x0][0x388] ;  /* 0x0000e200ff0a2b82 */ /* 0x000e240000000a00 */
[----:B------:R-:W2:Y:S01]  /*12d0*/  @P3 LDG.E R19, desc[UR4][R8.64] ;  /* 0x0000000408133981 */ /* 0x000ea2000c1e1900 */
[----:B-1----:R-:W-:-:S04]  /*12e0*/  @P5 LEA R22, P6, R14, R22, 0x2 ;  /* 0x000000160e165211 */ /* 0x002fc800078c10ff */
[----:B------:R-:W-:-:S05]  /*12f0*/  @P5 LEA.HI.X R23, R14, R23, R15, 0x2, P6 ;  /* 0x000000170e175211 */ /* 0x000fca00030f140f */
[----:B------:R-:W2:Y:S01]  /*1300*/  @P5 LDG.E R17, desc[UR4][R22.64] ;  /* 0x0000000416115981 */ /* 0x000ea2000c1e1900 */
[----:B0-----:R-:W-:-:S04]  /*1310*/  @P2 LEA R10, P6, R12, R10, 0x2 ;  /* 0x0000000a0c0a2211 */ /* 0x001fc800078c10ff */
[----:B------:R-:W-:Y:S02]  /*1320*/  @P2 LEA.HI.X R11, R12, R11, R13, 0x2, P6 ;  /* 0x0000000b0c0b2211 */ /* 0x000fe400030f140d */
[----:B------:R-:W0:Y:S03]  /*1330*/  LDC.64 R12, c[0x0][0x398] ;  /* 0x0000e600ff0c7b82 */ /* 0x000e260000000a00 */
[----:B------:R-:W2:Y:S01]  /*1340*/  @P2 LDG.E R16, desc[UR4][R10.64] ;  /* 0x000000040a102981 */ /* 0x000ea2000c1e1900 */
[----:B0-----:R-:W-:-:S04]  /*1350*/  IMAD.WIDE.U32 R2, R2, 0x4, R12 ;  /* 0x0000000402027825 */ /* 0x001fc800078e000c */
[----:B------:R-:W-:-:S05]  /*1360*/  IMAD.WIDE.U32 R2, R0, 0x10, R2 ;  /* 0x0000001000027825 */ /* 0x000fca00078e0002 */
[----:B------:R-:W-:Y:S04]  /*1370*/  STG.E.128 desc[UR4][R2.64], R4 ;  /* 0x0000000402007986 */ /* 0x000fe8000c101d04 */
[----:B--2---:R-:W-:Y:S01]  /*1380*/  STG.E.128 desc[UR4][R2.64+0x800], R16 ;  /* 0x0008001002007986 */ /* 0x004fe2000c101d04 */
[----:B------:R-:W-:Y:S05]  /*1390*/  EXIT ;  /* 0x000000000000794d */ /* 0x000fea0003800000 */
.L_x_6296:
        /* <DEDUP_REMOVED lines=14> */
.L_x_41790:


//--------------------- .text._ZN2at6native29vectorized_elementwise_kernelILi8EZZZNS0_28launch_masked_scatter_kernelERKNS_10TensorBaseES4_S4_S4_ENKUlvE_clEvENKUlvE5_clEvEUlfblE_St5arrayIPcLm4EEEEviT0_T1_ --------------------------
	.section	.text._ZN2at6native29vectorized_elementwise_kernelILi8EZZZNS0_28launch_masked_scatter_kernelERKNS_10TensorBaseES4_S4_S4_ENKUlvE_clEvENKUlvE5_clEvEUlfblE_St5arrayIPcLm4EEEEviT0_T1_,"ax",@progbits
	.align	128
        .global         _ZN2at6native29vectorized_elementwise_kernelILi8EZZZNS0_28launch_masked_scatter_kernelERKNS_10TensorBaseES4_S4_S4_ENKUlvE_clEvENKUlvE5_clEvEUlfblE_St5arrayIPcLm4EEEEviT0_T1_
        .type           _ZN2at6native29vectorized_elementwise_kernelILi8EZZZNS0_28launch_masked_scatter_kernelERKNS_10TensorBaseES4_S4_S4_ENKUlvE_clEvENKUlvE5_clEvEUlfblE_St5arrayIPcLm4EEEEviT0_T1_,@function
        .size           _ZN2at6native29vectorized_elementwise_kernelILi8EZZZNS0_28launch_masked_scatter_kernelERKNS_10TensorBaseES4_S4_S4_ENKUlvE_clEvENKUlvE5_clEvEUlfblE_St5arrayIPcLm4EEEEviT0_T1_,(.L_x_41791 - _ZN2at6native29vectorized_elementwise_kernelILi8EZZZNS0_28launch_masked_scatter_kernelERKNS_10TensorBaseES4_S4_S4_ENKUlvE_clEvENKUlvE5_clEvEUlfblE_St5arrayIPcLm4EEEEviT0_T1_)
        .other          _ZN2at6native29vectorized_elementwise_kernelILi8EZZZNS0_28launch_masked_scatter_kernelERKNS_10TensorBaseES4_S4_S4_ENKUlvE_clEvENKUlvE5_clEvEUlfblE_St5arrayIPcLm4EEEEviT0_T1_,@"STO_CUDA_ENTRY STV_DEFAULT"
_ZN2at6native29vectorized_elementwise_kernelILi8EZZZNS0_28launch_masked_scatter_kernelERKNS_10TensorBaseES4_S4_S4_ENKUlvE_clEvENKUlvE5_clEvEUlfblE_St5arrayIPcLm4EEEEviT0_T1_:
.text._ZN2at6native29vectorized_elementwise_kernelILi8EZZZNS0_28launch_masked_scatter_kernelERKNS_10TensorBaseES4_S4_S4_ENKUlvE_clEvENKUlvE5_clEvEUlfblE_St5arrayIPcLm4EEEEviT0_T1_:
[----:B------:R-:W-:Y:S01]  /*0000*/  LDC R1, c[0x0][0x37c] ;  /* 0x0000df00ff017b82 */ /* 0x000fe20000000800 */
[----:B------:R-:W-:Y:S05]  /*0010*/  EXIT ;  /* 0x000000000000794d */ /* 0x000fea0003800000 */
.L_x_6297:
        /* <DEDUP_REMOVED lines=14> */
.L_x_41791:


//--------------------- .text._ZN2at6native18elementwise_kernelILi128ELi4EZNS0_15gpu_kernel_implIZZZNS0_28launch_masked_scatter_kernelERKNS_10TensorBaseES5_S5_S5_ENKUlvE_clEvENKUlvE4_clEvEUldblE_EEvRNS_18TensorIteratorBaseERKT_EUliE_EEviT1_ --------------------------
	.section	.text._ZN2at6native18elementwise_kernelILi128ELi4EZNS0_15gpu_kernel_implIZZZNS0_28launch_masked_scatter_kernelERKNS_10TensorBaseES5_S5_S5_ENKUlvE_clEvENKUlvE4_clEvEUldblE_EEvRNS_18TensorIteratorBaseERKT_EUliE_EEviT1_,"ax",@progbits
	.align	128
        .global         _ZN2at6native18elementwise_kernelILi128ELi4EZNS0_15gpu_kernel_implIZZZNS0_28launch_masked_scatter_kernelERKNS_10TensorBaseES5_S5_S5_ENKUlvE_clEvENKUlvE4_clEvEUldblE_EEvRNS_18TensorIteratorBaseERKT_EUliE_EEviT1_
        .type           _ZN2at6native18elementwise_kernelILi128ELi4EZNS0_15gpu_kernel_implIZZZNS0_28launch_masked_scatter_kernelERKNS_10TensorBaseES5_S5_S5_ENKUlvE_clEvENKUlvE4_clEvEUldblE_EEvRNS_18TensorIteratorBaseERKT_EUliE_EEviT1_,@function
        .size           _ZN2at6native18elementwise_kernelILi128ELi4EZNS0_15gpu_kernel_implIZZZNS0_28launch_masked_scatter_kernelERKNS_10TensorBaseES5_S5_S5_ENKUlvE_clEvENKUlvE4_clEvEUldblE_EEvRNS_18TensorIteratorBaseERKT_EUliE_EEviT1_,(.L_x_41792 - _ZN2at6native18elementwise_kernelILi128ELi4EZNS0_15gpu_kernel_implIZZZNS0_28launch_masked_scatter_kernelERKNS_10TensorBaseES5_S5_S5_ENKUlvE_clEvENKUlvE4_clEvEUldblE_EEvRNS_18TensorIteratorBaseERKT_EUliE_EEviT1_)
        .other          _ZN2at6native18elementwise_kernelILi128ELi4EZNS0_15gpu_kernel_implIZZZNS0_28launch_masked_scatter_kernelERKNS_10TensorBaseES5_S5_S5_ENKUlvE_clEvENKUlvE4_clEvEUldblE_EEvRNS_18TensorIteratorBaseERKT_EUliE_EEviT1_,@"STO_CUDA_ENTRY STV_DEFAULT"
_ZN2at6native18elementwise_kernelILi128ELi4EZNS0_15gpu_kernel_implIZZZNS0_28launch_masked_scatter_kernelERKNS_10TensorBaseES5_S5_S5_ENKUlvE_clEvENKUlvE4_clEvEUldblE_EEvRNS_18TensorIteratorBaseERKT_EUliE_EEviT1_:
.text._ZN2at6native18elementwise_kernelILi128ELi4EZNS0_15gpu_kernel_implIZZZNS0_28launch_masked_scatter_kernelERKNS_10TensorBaseES5_S5_S5_ENKUlvE_clEvENKUlvE4_clEvEUldblE_EEvRNS_18TensorIteratorBaseERKT_EUliE_EEviT1_:
        /* <DEDUP_REMOVED lines=398> */
.L_x_6300:
        /* <DEDUP_REMOVED lines=16> */
[----:B--2---:R4:W0:Y:S02]  /*19e0*/  I2F.F64.S16 R16, R2 ;  /* 0x0000000200107312 */ /* 0x0048240000101c00 */
[----:B0---4-:R-:W-:Y:S05]  /*19f0*/  BRA `(.L_x_6307) ;  /* 0x0000000c006c7947 */ /* 0x011fea0003800000 */
.L_x_6305:
[----:B------:R-:W2:Y:S02]  /*1a00*/  LDG.E.U8 R2, desc[UR36][R2.64] ;  /* 0x0000002402027981 */ /* 0x000ea4000c1e1100 */
[----:B--2---:R4:W0:Y:S02]  /*1a10*/  I2F.F64.U16 R16, R2 ;  /* 0x0000000200107312 */ /* 0x0048240000101800 */
[----:B0---4-:R-:W-:Y:S05]  /*1a20*/  BRA `(.L_x_6307) ;  /* 0x0000000c00607947 */ /* 0x011fea0003800000 */
.L_x_6304:
[----:B------:R-:W-:-:S09]  /*1a30*/  UISETP.NE.AND UP0, UPT, UR4, 0x2, UPT ;  /* 0x000000020400788c */ /* 0x000fd2000bf05270 */
[----:B------:R-:W-:Y:S05]  /*1a40*/  BRA.U !UP0, `(.L_x_6308) ;  /* 0x0000000108287547 */ /* 0x000fea000b800000 */
[----:B------:R-:W-:-:S09]  /*1a50*/  UISETP.NE.AND UP0, UPT, UR4, 0x3, UPT ;  /* 0x000000030400788c */ /* 0x000fd2000bf05270 */
[----:B------:R-:W-:Y:S05]  /*1a60*/  BRA.U !UP0, `(.L_x_6309) ;  /* 0x0000000108147547 */ /* 0x000fea000b800000 */
[----:B------:R-:W-:-:S09]  /*1a70*/  UISETP.NE.AND UP0, UPT, UR4, 0x4, UPT ;  /* 0x000000040400788c */ /* 0x000fd2000bf05270 */
[----:B------:R-:W-:Y:S05]  /*1a80*/  BRA.U UP0, `(.L_x_6306) ;  /* 0x0000000900bc7547 */ /* 0x000fea000b800000 */
[----:B------:R-:W2:Y:S02]  /*1a90*/  LDG.E.64 R16, desc[UR36][R2.64] ;  /* 0x0000002402107981 */ /* 0x000ea4000c1e1b00 */
[----:B--2---:R-:W4:Y:S02]  /*1aa0*/  I2F.F64.S64 R16, R16 ;  /* 0x0000001000107312 */ /* 0x004f240000301c00 */
[----:B----4-:R-:W-:Y:S05]  /*1ab0*/  BRA `(.L_x_6307) ;  /* 0x0000000c003c7947 */ /* 0x010fea0003800000 */
.L_x_6309:
[----:B------:R-:W2:Y:S02]  /*1ac0*/  LDG.E R2, desc[UR36][R2.64] ;  /* 0x0000002402027981 */ /* 0x000ea4000c1e1900 */
[----:B--2---:R4:W0:Y:S02]  /*1ad0*/  I2F.F64 R16, R2 ;  /* 0x0000000200107312 */ /* 0x0048240000201c00 */
[----:B0---4-:R-:W-:Y:S05]  /*1ae0*/  BRA `(.L_x_6307) ;  /* 0x0000000c00307947 */ /* 0x011fea0003800000 */
.L_x_6308:
[----:B------:R-:W2:Y:S02]  /*1af0*/  LDG.E.U16 R2, desc[UR36][R2.64] ;  /* 0x0000002402027981 */ /* 0x000ea4000c1e1500 */
[----:B--2---:R4:W0:Y:S02]  /*1b00*/  I2F.F64.S16 R16, R2 ;  /* 0x0000000200107312 */ /* 0x0048240000101c00 */
[----:B0---4-:R-:W-:Y:S05]  /*1b10*/  BRA `(.L_x_6307) ;  /* 0x0000000c00247947 */ /* 0x011fea0003800000 */
.L_x_6303:
[----:B------:R-:W-:-:S09]  /*1b20*/  UISETP.GT.AND UP0, UPT, UR4, 0x6, UPT ;  /* 0x000000060400788c */ /* 0x000fd2000bf04270 */
[----:B------:R-:W-:Y:S05]  /*1b30*/  BRA.U UP0, `(.L_x_6310) ;  /* 0x0000000100347547 */ /* 0x000fea000b800000 */
[----:B------:R-:W-:-:S09]  /*1b40*/  UISETP.NE.AND UP0, UPT, UR4, 0x5, UPT ;  /* 0x000000050400788c */ /* 0x000fd2000bf05270 */
[----:B------:R-:W-:Y:S05]  /*1b50*/  BRA.U !UP0, `(.L_x_6311) ;  /* 0x0000000108187547 */ /* 0x000fea000b800000 */
[----:B------:R-:W-:-:S09]  /*1b60*/  UISETP.NE.AND UP0, UPT, UR4, 0x6, UPT ;  /* 0x000000060400788c */ /* 0x000fd2000bf05270 */
[----:B------:R-:W-:Y:S05]  /*1b70*/  BRA.U UP0, `(.L_x_6306) ;  /* 0x0000000900807547 */ /* 0x000fea000b800000 */
[----:B------:R-:W2:Y:S02]  /*1b80*/  LDG.E R16, desc[UR36][R2.64] ;  /* 0x0000002402107981 */ /* 0x000ea4000c1e1900 */
[----:B--2---:R-:W-:-:S06]  /*1b90*/  FMUL.FTZ R16, R16, 1 ;  /* 0x3f80000010107820 */ /* 0x004fcc0000410000 */
[----:B------:R-:W3:Y:S02]  /*1ba0*/  F2F.F64.F32 R16, R16 ;  /* 0x0000001000107310 */ /* 0x000ee40000201800 */
[----:B---3--:R-:W-:Y:S05]  /*1bb0*/  BRA `(.L_x_6307) ;  /* 0x0000000800fc7947 */ /* 0x008fea0003800000 */
.L_x_6311:
[----:B------:R-:W2:Y:S02]  /*1bc0*/  LDG.E.U16 R0, desc[UR36][R2.64] ;  /* 0x0000002402007981 */ /* 0x000ea4000c1e1500 */
[----:B--2---:R-:W-:-:S05]  /*1bd0*/  HADD2.F32 R0, -RZ, R0.H0_H0 ;  /* 0x20000000ff007230 */ /* 0x004fca0000004100 */
[----:B------:R-:W-:-:S04]  /*1be0*/  FMUL.FTZ R0, R0, 1 ;  /* 0x3f80000000007820 */ /* 0x000fc80000410000 */
[----:B------:R3:W4:Y:S02]  /*1bf0*/  F2F.F64.F32 R16, R0 ;  /* 0x0000000000107310 */ /* 0x0007240000201800 */
[----:B---34-:R-:W-:Y:S05]  /*1c00*/  BRA `(.L_x_6307) ;  /* 0x0000000800e87947 */ /* 0x018fea0003800000 */
.L_x_6310:
[----:B------:R-:W-:-:S09]  /*1c10*/  UISETP.NE.AND UP0, UPT, UR4, 0x7, UPT ;  /* 0x000000070400788c */ /* 0x000fd2000bf05270 */
[----:B------:R-:W-:Y:S05]  /*1c20*/  BRA.U !UP0, `(.L_x_6312) ;  /* 0x0000000108347547 */ /* 0x000fea000b800000 */
[----:B------:R-:W-:-:S09]  /*1c30*/  UISETP.NE.AND UP0, UPT, UR4, 0x8, UPT ;  /* 0x000000080400788c */ /* 0x000fd2000bf05270 */
[----:B------:R-:W-:Y:S05]  /*1c40*/  BRA.U !UP0, `(.L_x_6313) ;  /* 0x0000000108187547 */ /* 0x000fea000b800000 */
[----:B------:R-:W-:-:S09]  /*1c50*/  UISETP.NE.AND UP0, UPT, UR4, 0x9, UPT ;  /* 0x000000090400788c */ /* 0x000fd2000bf05270 */
[----:B------:R-:W-:Y:S05]  /*1c60*/  BRA.U UP0, `(.L_x_6306) ;  /* 0x0000000900447547 */ /* 0x000fea000b800000 */
[----:B------:R-:W2:Y:S02]  /*1c70*/  LDG.E R2, desc[UR36][R2.64] ;  /* 0x0000002402027981 */ /* 0x000ea4000c1e1900 */
[----:B--2---:R-:W-:-:S06]  /*1c80*/  FMUL.FTZ R16, R2, 1 ;  /* 0x3f80000002107820 */ /* 0x004fcc0000410000 */
[----:B------:R-:W4:Y:S02]  /*1c90*/  F2F.F64.F32 R16, R16 ;  /* 0x0000001000107310 */ /* 0x000f240000201800 */
[----:B----4-:R-:W-:Y:S05]  /*1ca0*/  BRA `(.L_x_6307) ;  /* 0x0000000800c07947 */ /* 0x010fea0003800000 */
.L_x_6313:
[----:B------:R-:W2:Y:S02]  /*1cb0*/  LDG.E.U16 R2, desc[UR36][R2.64] ;  /* 0x0000002402027981 */ /* 0x000ea4000c1e1500 */
[----:B--2---:R-:W-:-:S05]  /*1cc0*/  HADD2.F32 R0, -RZ, R2.H0_H0 ;  /* 0x20000002ff007230 */ /* 0x004fca0000004100 */
[----:B------:R-:W-:-:S04]  /*1cd0*/  FMUL.FTZ R0, R0, 1 ;  /* 0x3f80000000007820 */ /* 0x000fc80000410000 */
[----:B------:R4:W0:Y:S02]  /*1ce0*/  F2F.F64.F32 R16, R0 ;  /* 0x0000000000107310 */ /* 0x0008240000201800 */
[----:B0---4-:R-:W-:Y:S05]  /*1cf0*/  BRA `(.L_x_6307) ;  /* 0x0000000800ac7947 */ /* 0x011fea0003800000 */
.L_x_6312:
[----:B------:R3:W5:Y:S01]  /*1d00*/  LDG.E.64 R16, desc[UR36][R2.64] ;  /* 0x0000002402107981 */ /* 0x000762000c1e1b00 */
[----:B------:R-:W-:Y:S05]  /*1d10*/  BRA `(.L_x_6307) ;  /* 0x0000000800a47947 */ /* 0x000fea0003800000 */
.L_x_6302:
        /* <DEDUP_REMOVED lines=11> */
[----:B------:R-:W-:Y:S01]  /*1dd0*/  FSEL R17, RZ, 1.875, !P0 ;  /* 0x3ff00000ff117808 */ /* 0x000fe20004000000 */
[----:B------:R-:W-:Y:S08]  /*1de0*/  BRA `(.L_x_6307) ;  /* 0x0000000800707947 */ /* 0x000ff00003800000 */
.L_x_6316:
[----:B------:R2:W5:Y:S01]  /*1df0*/  LDG.E.64 R16, desc[UR36][R2.64] ;  /* 0x0000002402107981 */ /* 0x000562000c1e1b00 */
[----:B------:R-:W-:Y:S05]  /*1e00*/  BRA `(.L_x_6307) ;  /* 0x0000000800687947 */ /* 0x000fea0003800000 */
.L_x_6315:
        /* <DEDUP_REMOVED lines=27> */
.L_x_6318:
        /* <DEDUP_REMOVED lines=14> */
.L_x_6317:
[----:B------:R-:W2:Y:S02]  /*20a0*/  LDG.E.U16 R0, desc[UR36][R2.64] ;  /* 0x0000002402007981 */ /* 0x000ea4000c1e1500 */
[----:B--2---:R-:W-:-:S05]  /*20b0*/  SHF.L.U32 R0, R0, 0x10, RZ ;  /* 0x0000001000007819 */ /* 0x004fca00000006ff */
[----:B------:R-:W-:-:S04]  /*20c0*/  FMUL.FTZ R0, R0, 1 ;  /* 0x3f80000000007820 */ /* 0x000fc80000410000 */
[----:B------:R2:W3:Y:S02]  /*20d0*/  F2F.F64.F32 R16, R0 ;  /* 0x0000000000107310 */ /* 0x0004e40000201800 */
[----:B--23--:R-:W-:Y:S05]  /*20e0*/  BRA `(.L_x_6307) ;  /* 0x0000000400b07947 */ /* 0x00cfea0003800000 */
.L_x_6314:
        /* <DEDUP_REMOVED lines=9> */
[----:B--2---:R2:W3:Y:S02]  /*2180*/  I2F.F64.U16 R16, R2 ;  /* 0x0000000200107312 */ /* 0x0044e40000101800 */
[----:B--23--:R-:W-:Y:S05]  /*2190*/  BRA `(.L_x_6307) ;  /* 0x0000000400847947 */ /* 0x00cfea0003800000 */
.L_x_6321:
[----:B------:R-:W2:Y:S01]  /*21a0*/  LDG.E.U8 R3, desc[UR36][R2.64] ;  /* 0x0000002402037981 */ /* 0x000ea2000c1e1100 */
        /* <DEDUP_REMOVED lines=20> */
.L_x_6323:
[----:B------:R-:W-:Y:S05]  /*22f0*/  BSYNC.RECONVERGENT B0 ;  /* 0x0000000000007941 */ /* 0x000fea0003800200 */
.L_x_6322:
[----:B------:R-:W-:Y:S01]  /*2300*/  IMAD.SHL.U32 R0, R0, 0x100000, RZ ;  /* 0x0010000000007824 */ /* 0x000fe200078e00ff */
[----:B------:R-:W-:-:S04]  /*2310*/  LEA R2, R2, 0x3b800000, 0x17 ;  /* 0x3b80000002027811 */ /* 0x000fc800078eb8ff */
[----:B------:R-:W-:-:S05]  /*2320*/  LOP3.LUT R0, R2, R0, R7, 0xfe, !PT ;  /* 0x0000000002007212 */ /* 0x000fca00078efe07 */
[----:B------:R-:W-:-:S04]  /*2330*/  FMUL.FTZ R0, R0, 1 ;  /* 0x3f80000000007820 */ /* 0x000fc80000410000 */
[----:B------:R2:W3:Y:S02]  /*2340*/  F2F.F64.F32 R16, R0 ;  /* 0x0000000000107310 */ /* 0x0004e40000201800 */
[----:B--23--:R-:W-:Y:S05]  /*2350*/  BRA `(.L_x_6307) ;  /* 0x0000000400147947 */ /* 0x00cfea0003800000 */
.L_x_6320:
        /* <DEDUP_REMOVED lines=21> */
.L_x_6325:
[----:B------:R-:W-:Y:S05]  /*24b0*/  BSYNC.RECONVERGENT B0 ;  /* 0x0000000000007941 */ /* 0x000fea0003800200 */
.L_x_6324:
[----:B------:R-:W-:Y:S01]  /*24c0*/  IMAD.SHL.U32 R0, R0, 0x200000, RZ ;  /* 0x0020000000007824 */ /* 0x000fe200078e00ff */
[----:B------:R-:W-:-:S04]  /*24d0*/  LEA R2, R2, 0x37800000, 0x17 ;  /* 0x3780000002027811 */ /* 0x000fc800078eb8ff */
[----:B------:R-:W-:-:S05]  /*24e0*/  LOP3.LUT R0, R2, R0, R7, 0xfe, !PT ;  /* 0x0000000002007212 */ /* 0x000fca00078efe07 */
[----:B------:R-:W-:-:S04]  /*24f0*/  FMUL.FTZ R0, R0, 1 ;  /* 0x3f80000000007820 */ /* 0x000fc80000410000 */
[----:B------:R2:W3:Y:S02]  /*2500*/  F2F.F64.F32 R16, R0 ;  /* 0x0000000000107310 */ /* 0x0004e40000201800 */
[----:B--23--:R-:W-:Y:S05]  /*2510*/  BRA `(.L_x_6307) ;  /* 0x0000000000a47947 */ /* 0x00cfea0003800000 */
.L_x_6319:
[----:B------:R-:W-:-:S09]  /*2520*/  UISETP.NE.AND UP0, UPT, UR4, 0x1c, UPT ;  /* 0x0000001c0400788c */ /* 0x000fd2000bf05270 */
[----:B------:R-:W-:Y:S05]  /*2530*/  BRA.U !UP0, `(.L_x_6326) ;  /* 0x0000000108947547 */ /* 0x000fea000b800000 */
[----:B------:R-:W-:-:S09]  /*2540*/  UISETP.NE.AND UP0, UPT, UR4, 0x1d, UPT ;  /* 0x0000001d0400788c */ /* 0x000fd2000bf05270 */
[----:B------:R-:W-:Y:S05]  /*2550*/  BRA.U !UP0, `(.L_x_6327) ;  /* 0x0000000108807547 */ /* 0x000fea000b800000 */
[----:B------:R-:W-:-:S09]  /*2560*/  UISETP.NE.AND UP0, UPT, UR4, 0x2c, UPT ;  /* 0x0000002c0400788c */ /* 0x000fd2000bf05270 */
[----:B------:R-:W-:Y:S05]  /*2570*/  BRA.U !UP0, `(.L_x_6328) ;  /* 0x0000000108487547 */ /* 0x000fea000b800000 */
.L_x_6306:
        /* <DEDUP_REMOVED lines=16> */
.L_x_6329:
[----:B------:R-:W-:Y:S01]  /*2680*/  CS2R R16, SRZ ;  /* 0x0000000000107805 */ /* 0x000fe2000001ff00 */
[----:B------:R-:W-:Y:S06]  /*2690*/  BRA `(.L_x_6307) ;  /* 0x0000000000447947 */ /* 0x000fec0003800000 */
.L_x_6328:
[----:B------:R-:W2:Y:S01]  /*26a0*/  LDG.E.U8 R0, desc[UR36][R2.64] ;  /* 0x0000002402007981 */ /* 0x000ea2000c1e1100 */
[----:B------:R-:W-:Y:S02]  /*26b0*/  HFMA2 R16, -RZ, RZ, 0, 0 ;  /* 0x00000000ff107431 */ /* 0x000fe400000001ff */
        /* <DEDUP_REMOVED lines=10> */
.L_x_6327:
[----:B------:R-:W2:Y:S02]  /*2760*/  LDG.E.64 R16, desc[UR36][R2.64] ;  /* 0x0000002402107981 */ /* 0x000ea4000c1e1b00 */
[----:B--2---:R-:W2:Y:S02]  /*2770*/  I2F.F64.U64 R16, R16 ;  /* 0x0000001000107312 */ /* 0x004ea40000301800 */
[----:B--2---:R-:W-:Y:S05]  /*2780*/  BRA `(.L_x_6307) ;  /* 0x0000000000087947 */ /* 0x004fea0003800000 */
.L_x_6326:
[----:B------:R-:W2:Y:S02]  /*2790*/  LDG.E R2, desc[UR36][R2.64] ;  /* 0x0000002402027981 */ /* 0x000ea4000c1e1900 */
[----:B--2---:R0:W1:Y:S02]  /*27a0*/  I2F.F64.U32 R16, R2 ;  /* 0x0000000200107312 */ /* 0x0040640000201800 */
.L_x_6307:
[----:B------:R-:W-:Y:S05]  /*27b0*/  BSYNC.RECONVERGENT B6 ;  /* 0x0000000000067941 */ /* 0x000fea0003800200 */
.L_x_6301:
        /* <DEDUP_REMOVED lines=19> */
.L_x_6334:
[----:B------:R-:W2:Y:S02]  /*28f0*/  LDG.E.U8 R2, desc[UR36][R2.64] ;  /* 0x0000002402027981 */ /* 0x000ea4000c1e1100 */
[----:B--2---:R-:W-:-:S04]  /*2900*/  ISETP.NE.AND P0, PT, R2, RZ, PT ;  /* 0x000000ff0200720c */ /* 0x004fc80003f05270 */
[----:B------:R-:W-:Y:S01]  /*2910*/  P2R R22, PR, RZ, 0x1 ;  /* 0x00000001ff167803 */ /* 0x000fe20000000000 */
[----:B------:R-:W-:Y:S08]  /*2920*/  BRA `(.L_x_6336) ;  /* 0x0000000800947947 */ /* 0x000ff00003800000 */
.L_x_6333:
        /* <DEDUP_REMOVED lines=11> */
.L_x_6338:
[----:B------:R-:W2:Y:S02]  /*29e0*/  LDG.E R2, desc[UR36][R2.64] ;  /* 0x0000002402027981 */ /* 0x000ea4000c1e1900 */
[----:B--2---:R-:W-:-:S04]  /*29f0*/  ISETP.NE.AND P0, PT, R2, RZ, PT ;  /* 0x000000ff0200720c */ /* 0x004fc80003f05270 */
[----:B------:R-:W-:Y:S01]  /*2a00*/  P2R R22, PR, RZ, 0x1 ;  /* 0x00000001ff167803 */ /* 0x000fe20000000000 */
[----:B------:R-:W-:Y:S08]  /*2a10*/  BRA `(.L_x_6336) ;  /* 0x0000000800587947 */ /* 0x000ff00003800000 */
.L_x_6337:
[----:B------:R-:W2:Y:S02]  /*2a20*/  LDG.E.U16 R2, desc[UR36][R2.64] ;  /* 0x0000002402027981 */ /* 0x000ea4000c1e1500 */
[----:B--2---:R-:W-:-:S04]  /*2a30*/  ISETP.NE.AND P0, PT, R2, RZ, PT ;  /* 0x000000ff0200720c */ /* 0x004fc80003f05270 */
[----:B------:R-:W-:Y:S01]  /*2a40*/  P2R R22, PR, RZ, 0x1 ;  /* 0x00000001ff167803 */ /* 0x000fe20000000000 */
[----:B------:R-:W-:Y:S08]  /*2a50*/  BRA `(.L_x_6336) ;  /* 0x0000000800487947 */ /* 0x000ff00003800000 */
.L_x_6332:
        /* <DEDUP_REMOVED lines=10> */
.L_x_6340:
[----:B------:R-:W2:Y:S02]  /*2b00*/  LDG.E.U16 R0, desc[UR36][R2.64] ;  /* 0x0000002402007981 */ /* 0x000ea4000c1e1500 */
[----:B--2---:R-:W-:-:S05]  /*2b10*/  HADD2.F32 R0, -RZ, R0.H0_H0 ;  /* 0x20000000ff007230 */ /* 0x004fca0000004100 */
[----:B------:R-:W-:-:S04]  /*2b20*/  FSETP.NEU.FTZ.AND P0, PT, R0, RZ, PT ;  /* 0x000000ff0000720b */ /* 0x000fc80003f1d000 */
[----:B------:R-:W-:Y:S01]  /*2b30*/  P2R R22, PR, RZ, 0x1 ;  /* 0x00000001ff167803 */ /* 0x000fe20000000000 */
[----:B------:R-:W-:Y:S08]  /*2b40*/  BRA `(.L_x_6336) ;  /* 0x00000008000c7947 */ /* 0x000ff00003800000 */
.L_x_6339:
        /* <DEDUP_REMOVED lines=12> */
.L_x_6342:
        /* <DEDUP_REMOVED lines=10> */
.L_x_6341:
[----:B------:R-:W2:Y:S02]  /*2cb0*/  LDG.E.64 R2, desc[UR36][R2.64] ;  /* 0x0000002402027981 */ /* 0x000ea4000c1e1b00 */
[----:B--2---:R-:W0:Y:S02]  /*2cc0*/  DSETP.NEU.AND P0, PT, R2, RZ, PT ;  /* 0x000000ff0200722a */ /* 0x004e240003f0d000 */
[----:B0-----:R-:W-:Y:S01]  /*2cd0*/  P2R R22, PR, RZ, 0x1 ;  /* 0x00000001ff167803 */ /* 0x001fe20000000000 */
[----:B------:R-:W-:Y:S06]  /*2ce0*/  BRA `(.L_x_6336) ;  /* 0x0000000400a47947 */ /* 0x000fec0003800000 */
.L_x_6331:
        /* <DEDUP_REMOVED lines=12> */
.L_x_6345:
        /* <DEDUP_REMOVED lines=9> */
.L_x_6344:
        /* <DEDUP_REMOVED lines=10> */
.L_x_6347:
        /* <DEDUP_REMOVED lines=12> */
.L_x_6346:
[----:B------:R-:W2:Y:S02]  /*2fa0*/  LDG.E.U16 R0, desc[UR36][R2.64] ;  /* 0x0000002402007981 */ /* 0x000ea4000c1e1500 */
[----:B--2---:R-:W-:-:S04]  /*2fb0*/  SHF.L.U32 R0, R0, 0x10, RZ ;  /* 0x0000001000007819 */ /* 0x004fc800000006ff */
[----:B------:R-:W-:-:S04]  /*2fc0*/  FSETP.NEU.FTZ.AND P0, PT, R0, RZ, PT ;  /* 0x000000ff0000720b */ /* 0x000fc80003f1d000 */
[----:B------:R-:W-:Y:S01]  /*2fd0*/  P2R R22, PR, RZ, 0x1 ;  /* 0x00000001ff167803 */ /* 0x000fe20000000000 */
[----:B------:R-:W-:Y:S08]  /*2fe0*/  BRA `(.L_x_6336) ;  /* 0x0000000000e47947 */ /* 0x000ff00003800000 */
.L_x_6343:
        /* <DEDUP_REMOVED lines=12> */
.L_x_6350:
[----:B------:R-:W2:Y:S02]  /*30b0*/  LDG.E.U8 R2, desc[UR36][R2.64] ;  /* 0x0000002402027981 */ /* 0x000ea4000c1e1100 */
[----:B--2---:R-:W-:-:S04]  /*30c0*/  ISETP.NE.AND P0, PT, R2, RZ, PT ;  /* 0x000000ff0200720c */ /* 0x004fc80003f05270 */
[----:B------:R-:W-:Y:S01]  /*30d0*/  P2R R22, PR, RZ, 0x1 ;  /* 0x00000001ff167803 */ /* 0x000fe20000000000 */
[----:B------:R-:W-:Y:S08]  /*30e0*/  BRA `(.L_x_6336) ;  /* 0x0000000000a47947 */ /* 0x000ff00003800000 */
.L_x_6349:
[----:B------:R-:W2:Y:S02]  /*30f0*/  LDG.E.U8 R2, desc[UR36][R2.64] ;  /* 0x0000002402027981 */ /* 0x000ea4000c1e1100 */
[----:B--2---:R-:W-:-:S04]  /*3100*/  ISETP.NE.AND P0, PT, R2, RZ, PT ;  /* 0x000000ff0200720c */ /* 0x004fc80003f05270 */
[----:B------:R-:W-:Y:S01]  /*3110*/  P2R R22, PR, RZ, 0x1 ;  /* 0x00000001ff167803 */ /* 0x000fe20000000000 */
[----:B------:R-:W-:Y:S08]  /*3120*/  BRA `(.L_x_6336) ;  /* 0x0000000000947947 */ /* 0x000ff00003800000 */
.L_x_6348:
[----:B------:R-:W-:-:S09]  /*3130*/  UISETP.NE.AND UP0, UPT, UR4, 0x1c, UPT ;  /* 0x0000001c0400788c */ /* 0x000fd2000bf05270 */
[----:B------:R-:W-:Y:S05]  /*3140*/  BRA.U !UP0, `(.L_x_6351) ;  /* 0x0000000108807547 */ /* 0x000fea000b800000 */
[----:B------:R-:W-:-:S09]  /*3150*/  UISETP.NE.AND UP0, UPT, UR4, 0x1d, UPT ;  /* 0x0000001d0400788c */ /* 0x000fd2000bf05270 */
[----:B------:R-:W-:Y:S05]  /*3160*/  BRA.U !UP0, `(.L_x_6352) ;  /* 0x0000000108647547 */ /* 0x000fea000b800000 */
[----:B------:R-:W-:-:S09]  /*3170*/  UISETP.NE.AND UP0, UPT, UR4, 0x2c, UPT ;  /* 0x0000002c0400788c */ /* 0x000fd2000bf05270 */
[----:B------:R-:W-:Y:S05]  /*3180*/  BRA.U !UP0, `(.L_x_6353) ;  /* 0x00000001084c7547 */ /* 0x000fea000b800000 */
.L_x_6335:
        /* <DEDUP_REMOVED lines=16> */
.L_x_6354:
[----:B------:R-:W-:-:S04]  /*3290*/  PLOP3.LUT P0, PT, PT, PT, PT, 0x8, 0x80 ;  /* 0x000000000080781c */ /* 0x000fc80003f0e170 */
[----:B------:R-:W-:Y:S01]  /*32a0*/  P2R R22, PR, RZ, 0x1 ;  /* 0x00000001ff167803 */ /* 0x000fe20000000000 */
[----:B------:R-:W-:Y:S08]  /*32b0*/  BRA `(.L_x_6336) ;  /* 0x0000000000307947 */ /* 0x000ff00003800000 */
.L_x_6353:
[----:B------:R-:W2:Y:S02]  /*32c0*/  LDG.E.U8 R2, desc[UR36][R2.64] ;  /* 0x0000002402027981 */ /* 0x000ea4000c1e1100 */
[----:B--2---:R-:W-:-:S04]  /*32d0*/  ISETP.NE.AND P0, PT, R2, RZ, PT ;  /* 0x000000ff0200720c */ /* 0x004fc80003f05270 */
[----:B------:R-:W-:Y:S01]  /*32e0*/  P2R R22, PR, RZ, 0x1 ;  /* 0x00000001ff167803 */ /* 0x000fe20000000000 */
[----:B------:R-:W-:Y:S08]  /*32f0*/  BRA `(.L_x_6336) ;  /* 0x0000000000207947 */ /* 0x000ff00003800000 */
.L_x_6352:
[----:B------:R-:W2:Y:S02]  /*3300*/  LDG.E.64 R2, desc[UR36][R2.64] ;  /* 0x0000002402027981 */ /* 0x000ea4000c1e1b00 */
[----:B--2---:R-:W-:-:S04]  /*3310*/  ISETP.NE.U32.AND P0, PT, R2, RZ, PT ;  /* 0x000000ff0200720c */ /* 0x004fc80003f05070 */
[----:B------:R-:W-:-:S04]  /*3320*/  ISETP.NE.AND.EX P0, PT, R3, RZ, PT, P0 ;  /* 0x000000ff0300720c */ /* 0x000fc80003f05300 */
[----:B------:R-:W-:Y:S01]  /*3330*/  P2R R22, PR, RZ, 0x1 ;  /* 0x00000001ff167803 */ /* 0x000fe20000000000 */
[----:B------:R-:W-:Y:S08]  /*3340*/  BRA `(.L_x_6336) ;  /* 0x00000000000c7947 */ /* 0x000ff00003800000 */
.L_x_6351:
[----:B------:R-:W2:Y:S02]  /*3350*/  LDG.E R2, desc[UR36][R2.64] ;  /* 0x0000002402027981 */ /* 0x000ea4000c1e1900 */
[----:B--2---:R-:W-:-:S04]  /*3360*/  ISETP.NE.AND P0, PT, R2, RZ, PT ;  /* 0x000000ff0200720c */ /* 0x004fc80003f05270 */
[----:B------:R-:W-:-:S09]  /*3370*/  P2R R22, PR, RZ, 0x1 ;  /* 0x00000001ff167803 */ /* 0x000fd20000000000 */
.L_x_6336:
[----:B------:R-:W-:Y:S05]  /*3380*/  BSYNC.RECONVERGENT B6 ;  /* 0x0000000000067941 */ /* 0x000fea0003800200 */
.L_x_6330:
        /* <DEDUP_REMOVED lines=17> */
.L_x_6358:
[----:B------:R0:W5:Y:S01]  /*34a0*/  LDG.E.U8 R2, desc[UR36][R4.64] ;  /* 0x0000002404027981 */ /* 0x000162000c1e1100 */
[----:B------:R-:W-:Y:S01]  /*34b0*/  IMAD.MOV.U32 R3, RZ, RZ, RZ ;  /* 0x000000ffff037224 */ /* 0x000fe200078e00ff */
[----:B------:R-:W-:Y:S06]  /*34c0*/  BRA `(.L_x_6360) ;  /* 0x0000000c00407947 */ /* 0x000fec0003800000 */
.L_x_6357:
        /* <DEDUP_REMOVED lines=8> */
.L_x_6362:
[----:B------:R-:W2:Y:S02]  /*3550*/  LDG.E R2, desc[UR36][R4.64] ;  /* 0x0000002404027981 */ /* 0x000ea4000c1e1900 */
[----:B--2---:R-:W-:Y:S01]  /*3560*/  SHF.R.S32.HI R3, RZ, 0x1f, R2 ;  /* 0x0000001fff037819 */ /* 0x004fe20000011402 */
[----:B------:R-:W-:Y:S06]  /*3570*/  BRA `(.L_x_6360) ;  /* 0x0000000c00147947 */ /* 0x000fec0003800000 */
.L_x_6361:
[----:B------:R-:W2:Y:S02]  /*3580*/  LDG.E.S16 R2, desc[UR36][R4.64] ;  /* 0x0000002404027981 */ /* 0x000ea4000c1e1700 */
[----:B--2---:R-:W-:Y:S01]  /*3590*/  SHF.R.S32.HI R3, RZ, 0x1f, R2 ;  /* 0x0000001fff037819 */ /* 0x004fe20000011402 */
[----:B------:R-:W-:Y:S06]  /*35a0*/  BRA `(.L_x_6360) ;  /* 0x0000000c00087947 */ /* 0x000fec0003800000 */
.L_x_6356:
        /* <DEDUP_REMOVED lines=9> */
.L_x_6364:
[----:B------:R-:W2:Y:S02]  /*3640*/  LDG.E.U16 R4, desc[UR36][R4.64] ;  /* 0x0000002404047981 */ /* 0x000ea4000c1e1500 */
[----:B--2---:R-:W-:-:S06]  /*3650*/  HADD2.F32 R2, -RZ, R4.H0_H0 ;  /* 0x20000004ff027230 */ /* 0x004fcc0000004100 */
[----:B------:R-:W4:Y:S02]  /*3660*/  F2I.S64.TRUNC R2, R2 ;  /* 0x0000000200027311 */ /* 0x000f24000020d900 */
[----:B----4-:R-:W-:Y:S05]  /*3670*/  BRA `(.L_x_6360) ;  /* 0x0000000800d47947 */ /* 0x010fea0003800000 */
.L_x_6363:
        /* <DEDUP_REMOVED lines=9> */
.L_x_6366:
[----:B------:R-:W2:Y:S02]  /*3710*/  LDG.E.U16 R4, desc[UR36][R4.64] ;  /* 0x0000002404047981 */ /* 0x000ea4000c1e1500 */
[----:B--2---:R-:W-:-:S06]  /*3720*/  HADD2.F32 R2, -RZ, R4.H0_H0 ;  /* 0x20000004ff027230 */ /* 0x004fcc0000004100 */
[----:B------:R-:W4:Y:S02]  /*3730*/  F2I.S64.TRUNC R2, R2 ;  /* 0x0000000200027311 */ /* 0x000f24000020d900 */
[----:B----4-:R-:W-:Y:S05]  /*3740*/  BRA `(.L_x_6360) ;  /* 0x0000000800a07947 */ /* 0x010fea0003800000 */
.L_x_6365:
[----:B------:R-:W2:Y:S02]  /*3750*/  LDG.E.64 R2, desc[UR36][R4.64] ;  /* 0x0000002404027981 */ /* 0x000ea4000c1e1b00 */
[----:B--2---:R-:W4:Y:S02]  /*3760*/  F2I.S64.F64.TRUNC R2, R2 ;  /* 0x0000000200027311 */ /* 0x004f24000030d900 */
[----:B----4-:R-:W-:Y:S05]  /*3770*/  BRA `(.L_x_6360) ;  /* 0x0000000800947947 */ /* 0x010fea0003800000 */
.L_x_6355:
        /* <DEDUP_REMOVED lines=13> */
.L_x_6369:
[----:B------:R-:W2:Y:S02]  /*3850*/  LDG.E.64 R2, desc[UR36][R4.64] ;  /* 0x0000002404027981 */ /* 0x000ea4000c1e1b00 */
[----:B--2---:R-:W4:Y:S02]  /*3860*/  F2I.S64.F64.TRUNC R2, R2 ;  /* 0x0000000200027311 */ /* 0x004f24000030d900 */
[----:B----4-:R-:W-:Y:S05]  /*3870*/  BRA `(.L_x_6360) ;  /* 0x0000000800547947 */ /* 0x010fea0003800000 */
.L_x_6368:
        /* <DEDUP_REMOVED lines=26> */
.L_x_6371:
        /* <DEDUP_REMOVED lines=13> */
.L_x_6370:
[----:B------:R-:W2:Y:S02]  /*3af0*/  LDG.E.U16 R2, desc[UR36][R4.64] ;  /* 0x0000002404027981 */ /* 0x000ea4000c1e1500 */
[----:B--2---:R-:W-:-:S06]  /*3b00*/  IMAD.U32 R2, R2, 0x10000, RZ ;  /* 0x0001000002027824 */ /* 0x004fcc00078e00ff */
[----:B------:R-:W4:Y:S02]  /*3b10*/  F2I.S64.TRUNC R2, R2 ;  /* 0x0000000200027311 */ /* 0x000f24000020d900 */
[----:B----4-:R-:W-:Y:S05]  /*3b20*/  BRA `(.L_x_6360) ;  /* 0x0000000400a87947 */ /* 0x010fea0003800000 */
.L_x_6367:
        /* <DEDUP_REMOVED lines=11> */
.L_x_6374:
        /* <DEDUP_REMOVED lines=21> */
.L_x_6378:
[----:B------:R-:W-:Y:S05]  /*3d30*/  BSYNC.RECONVERGENT B1 ;  /* 0x0000000000017941 */ /* 0x000fea0003800200 */
.L_x_6377:
[----:B------:R-:W-:Y:S02]  /*3d40*/  SHF.L.U32 R0, R0, 0x14, RZ ;  /* 0x0000001400007819 */ /* 0x000fe400000006ff */
[----:B------:R-:W-:-:S04]  /*3d50*/  LEA R2, R2, 0x3b800000, 0x17 ;  /* 0x3b80000002027811 */ /* 0x000fc800078eb8ff */
[----:B------:R-:W-:-:S07]  /*3d60*/  LOP3.LUT R2, R2, R0, R7, 0xfe, !PT ;  /* 0x0000000002027212 */ /* 0x000fce00078efe07 */
.L_x_6376:
[----:B------:R-:W-:Y:S05]  /*3d70*/  BSYNC.RECONVERGENT B0 ;  /* 0x0000000000007941 */ /* 0x000fea0003800200 */
.L_x_6375:
[----:B------:R-:W2:Y:S02]  /*3d80*/  F2I.S64.TRUNC R2, R2 ;  /* 0x0000000200027311 */ /* 0x000ea4000020d900 */
[----:B--2---:R-:W-:Y:S05]  /*3d90*/  BRA `(.L_x_6360) ;  /* 0x00000004000c7947 */ /* 0x004fea0003800000 */
.L_x_6373:
        /* <DEDUP_REMOVED lines=21> */
.L_x_6382:
[----:B------:R-:W-:Y:S05]  /*3ef0*/  BSYNC.RECONVERGENT B1 ;  /* 0x0000000000017941 */ /* 0x000fea0003800200 */
.L_x_6381:
[----:B------:R-:W-:Y:S01]  /*3f00*/  IMAD.SHL.U32 R0, R0, 0x200000, RZ ;  /* 0x0020000000007824 */ /* 0x000fe200078e00ff */
[----:B------:R-:W-:-:S04]  /*3f10*/  LEA R2, R2, 0x37800000, 0x17 ;  /* 0x3780000002027811 */ /* 0x000fc800078eb8ff */
[----:B------:R-:W-:-:S07]  /*3f20*/  LOP3.LUT R2, R2, R0, R7, 0xfe, !PT ;  /* 0x0000000002027212 */ /* 0x000fce00078efe07 */
.L_x_6380:
[----:B------:R-:W-:Y:S05]  /*3f30*/  BSYNC.RECONVERGENT B0 ;  /* 0x0000000000007941 */ /* 0x000fea0003800200 */
.L_x_6379:
[----:B------:R-:W2:Y:S02]  /*3f40*/  F2I.S64.TRUNC R2, R2 ;  /* 0x0000000200027311 */ /* 0x000ea4000020d900 */
[----:B--2---:R-:W-:Y:S05]  /*3f50*/  BRA `(.L_x_6360) ;  /* 0x00000000009c7947 */ /* 0x004fea0003800000 */
.L_x_6372:
[----:B------:R-:W-:-:S09]  /*3f60*/  UISETP.NE.AND UP0, UPT, UR4, 0x1c, UPT ;  /* 0x0000001c0400788c */ /* 0x000fd2000bf05270 */
[----:B------:R-:W-:Y:S05]  /*3f70*/  BRA.U !UP0, `(.L_x_6383) ;  /* 0x00000001088c7547 */ /* 0x000fea000b800000 */
[----:B------:R-:W-:-:S09]  /*3f80*/  UISETP.NE.AND UP0, UPT, UR4, 0x1d, UPT ;  /* 0x0000001d0400788c */ /* 0x000fd2000bf05270 */
[----:B------:R-:W-:Y:S05]  /*3f90*/  BRA.U !UP0, `(.L_x_6384) ;  /* 0x00000001087c7547 */ /* 0x000fea000b800000 */
[----:B------:R-:W-:-:S09]  /*3fa0*/  UISETP.NE.AND UP0, UPT, UR4, 0x2c, UPT ;  /* 0x0000002c0400788c */ /* 0x000fd2000bf05270 */
[----:B------:R-:W-:Y:S05]  /*3fb0*/  BRA.U !UP0, `(.L_x_6385) ;  /* 0x0000000108487547 */ /* 0x000fea000b800000 */
.L_x_6359:
        /* <DEDUP_REMOVED lines=16> */
.L_x_6386:
[----:B------:R-:W-:Y:S01]  /*40c0*/  CS2R R2, SRZ ;  /* 0x0000000000027805 */ /* 0x000fe2000001ff00 */
[----:B------:R-:W-:Y:S06]  /*40d0*/  BRA `(.L_x_6360) ;  /* 0x00000000003c7947 */ /* 0x000fec0003800000 */
.L_x_6385:
        /* <DEDUP_REMOVED lines=8> */
.L_x_6388:
[----:B------:R-:W-:Y:S05]  /*4160*/  BSYNC.RECONVERGENT B0 ;  /* 0x0000000000007941 */ /* 0x000fea0003800200 */
.L_x_6387:
[----:B------:R-:W3:Y:S02]  /*4170*/  F2I.S64.TRUNC R2, R2 ;  /* 0x0000000200027311 */ /* 0x000ee4000020d900 */
[----:B---3--:R-:W-:Y:S05]  /*4180*/  BRA `(.L_x_6360) ;  /* 0x0000000000107947 */ /* 0x008fea0003800000 */
.L_x_6384:
[----:B------:R3:W5:Y:S01]  /*4190*/  LDG.E.64 R2, desc[UR36][R4.64] ;  /* 0x0000002404027981 */ /* 0x000762000c1e1b00 */
[----:B------:R-:W-:Y:S05]  /*41a0*/  BRA `(.L_x_6360) ;  /* 0x0000000000087947 */ /* 0x000fea0003800000 */
.L_x_6383:
[----:B------:R2:W5:Y:S01]  /*41b0*/  LDG.E R2, desc[UR36][R4.64] ;  /* 0x0000002404027981 */ /* 0x000562000c1e1900 */
[----:B------:R-:W-:-:S07]  /*41c0*/  IMAD.MOV.U32 R3, RZ, RZ, RZ ;  /* 0x000000ffff037224 */ /* 0x000fce00078e00ff */
.L_x_6360:
[----:B------:R-:W-:Y:S01]  /*41d0*/  ISETP.NE.AND P1, PT, R22, RZ, PT ;  /* 0x000000ff1600720c */ /* 0x000fe20003f25270 */
[----:B------:R-:W1:-:S12]  /*41e0*/  LDCU.64 UR6, c[0x0][0x648] ;  /* 0x0000c900ff0677ac */ /* 0x000e580008000a00 */
[----:B0-234-:R-:W0:Y:S02]  /*41f0*/  @P1 LDC.64 R4, c[0x0][0x668] ;  /* 0x00019a00ff041b82 */ /* 0x01de240000000a00 */
[----:B0----5:R-:W-:-:S04]  /*4200*/  @P1 LEA R4, P0, R2, R4, 0x3 ;  /* 0x0000000402041211 */ /* 0x021fc800078018ff */
[----:B------:R-:W-:-:S05]  /*4210*/  @P1 LEA.HI.X R5, R2, R5, R3, 0x3, P0 ;  /* 0x0000000502051211 */ /* 0x000fca00000f1c03 */
[----:B-1----:R0:W5:Y:S01]  /*4220*/  @P1 LDG.E.64 R16, desc[UR36][R4.64] ;  /* 0x0000002404101981 */ /* 0x002162000c1e1b00 */
        /* <DEDUP_REMOVED lines=16> */
.L_x_6392:
[----:B-----5:R-:W0:Y:S02]  /*4330*/  F2I.S64.F64.TRUNC R16, R16 ;  /* 0x0000001000107311 */ /* 0x020e24000030d900 */
[----:B0-----:R-:W-:-:S05]  /*4340*/  MOV R5, R16 ;  /* 0x0000001000057202 */ /* 0x001fca0000000f00 */
[----:B------:R3:W-:Y:S01]  /*4350*/  STG.E.U8 desc[UR36][R2.64], R5 ;  /* 0x0000000502007986 */ /* 0x0007e2000c101124 */
[----:B------:R-:W-:Y:S05]  /*4360*/  BRA `(.L_x_6394) ;  /* 0x0000001000847947 */ /* 0x000fea0003800000 */
.L_x_6391:
        /* <DEDUP_REMOVED lines=9> */
.L_x_6396:
[----:B-----5:R-:W0:Y:S02]  /*4400*/  F2I.F64.TRUNC R17, R16 ;  /* 0x0000001000117311 */ /* 0x020e24000030d100 */
[----:B0-----:R1:W-:Y:S01]  /*4410*/  STG.E desc[UR36][R2.64], R17 ;  /* 0x0000001102007986 */ /* 0x0013e2000c101924 */
[----:B------:R-:W-:Y:S05]  /*4420*/  BRA `(.L_x_6394) ;  /* 0x0000001000547947 */ /* 0x000fea0003800000 */
.L_x_6395:
[----:B-----5:R-:W0:Y:S02]  /*4430*/  F2I.F64.TRUNC R17, R16 ;  /* 0x0000001000117311 */ /* 0x020e24000030d100 */
[----:B0-----:R2:W-:Y:S01]  /*4440*/  STG.E.U16 desc[UR36][R2.64], R17 ;  /* 0x0000001102007986 */ /* 0x0015e2000c101524 */
[----:B------:R-:W-:Y:S05]  /*4450*/  BRA `(.L_x_6394) ;  /* 0x0000001000487947 */ /* 0x000fea0003800000 */
.L_x_6390:
        /* <DEDUP_REMOVED lines=17> */
.L_x_6398:
        /* <DEDUP_REMOVED lines=12> */
.L_x_6397:
        /* <DEDUP_REMOVED lines=14> */
[----:B------:R-:W-:Y:S02]  /*4710*/  IMAD.MOV.U32 R5, RZ, RZ, RZ ;  /* 0x000000ffff057224 */ /* 0x000fe400078e00ff */
[----:B0-----:R-:W-:-:S05]  /*4720*/  @!P0 FMUL R4, R4, 1.175494350822287508e-38 ;  /* 0x0080000004048820 */ /* 0x001fca0000400000 */
[----:B------:R0:W-:Y:S01]  /*4730*/  STG.E.64 desc[UR36][R2.64], R4 ;  /* 0x0000000402007986 */ /* 0x0001e2000c101b24 */
[----:B------:R-:W-:Y:S05]  /*4740*/  BRA `(.L_x_6394) ;  /* 0x0000000c008c7947 */ /* 0x000fea0003800000 */
.L_x_6400:
        /* <DEDUP_REMOVED lines=9> */
[----:B------:R-:W-:-:S04]  /*47e0*/  F2FP.F16.F32.PACK_AB R5, RZ, R0 ;  /* 0x00000000ff05723e */ /* 0x000fc800000000ff */
[----:B------:R-:W-:-:S05]  /*47f0*/  PRMT R5, R5, 0x5410, RZ ;  /* 0x0000541005057816 */ /* 0x000fca00000000ff */
[----:B------:R0:W-:Y:S01]  /*4800*/  STG.E desc[UR36][R2.64], R5 ;  /* 0x0000000502007986 */ /* 0x0001e2000c101924 */
[----:B------:R-:W-:Y:S05]  /*4810*/  BRA `(.L_x_6394) ;  /* 0x0000000c00587947 */ /* 0x000fea0003800000 */
.L_x_6399:
[----:B-----5:R0:W-:Y:S01]  /*4820*/  STG.E.64 desc[UR36][R2.64], R16 ;  /* 0x0000001002007986 */ /* 0x0201e2000c101b24 */
[----:B------:R-:W-:Y:S05]  /*4830*/  BRA `(.L_x_6394) ;  /* 0x0000000c00507947 */ /* 0x000fea0003800000 */
.L_x_6389:
        /* <DEDUP_REMOVED lines=8> */
[----:B-----5:R-:W0:Y:S02]  /*48c0*/  DSETP.NEU.AND P0, PT, R16, RZ, PT ;  /* 0x000000ff1000722a */ /* 0x020e240003f0d000 */
[----:B0-----:R-:W-:-:S05]  /*48d0*/  SEL R5, RZ, 0x1, !P0 ;  /* 0x00000001ff057807 */ /* 0x001fca0004000000 */
[----:B------:R0:W-:Y:S01]  /*48e0*/  STG.E.U8 desc[UR36][R2.64], R5 ;  /* 0x0000000502007986 */ /* 0x0001e2000c101124 */
[----:B------:R-:W-:Y:S05]  /*48f0*/  BRA `(.L_x_6394) ;  /* 0x0000000c00207947 */ /* 0x000fea0003800000 */
.L_x_6403:
[----:B------:R-:W-:-:S05]  /*4900*/  CS2R R18, SRZ ;  /* 0x0000000000127805 */ /* 0x000fca000001ff00 */
[----:B-----5:R0:W-:Y:S01]  /*4910*/  STG.E.128 desc[UR36][R2.64], R16 ;  /* 0x0000001002007986 */ /* 0x0201e2000c101d24 */
[----:B------:R-:W-:Y:S05]  /*4920*/  BRA `(.L_x_6394) ;  /* 0x0000000c00147947 */ /* 0x000fea0003800000 */
.L_x_6402:
        /* <DEDUP_REMOVED lines=27> */
.L_x_6407:
[----:B------:R-:W-:Y:S05]  /*4ae0*/  BSYNC.RECONVERGENT B0 ;  /* 0x0000000000007941 */ /* 0x000fea0003800200 */
.L_x_6406:
[----:B------:R-:W-:-:S05]  /*4af0*/  LOP3.LUT R5, R0, 0x80, R5, 0xf8, !PT ;  /* 0x0000008000057812 */ /* 0x000fca00078ef805 */
[----:B------:R0:W-:Y:S01]  /*4b00*/  STG.E.U8 desc[UR36][R2.64], R5 ;  /* 0x0000000502007986 */ /* 0x0001e2000c101124 */
[----:B------:R-:W-:Y:S05]  /*4b10*/  BRA `(.L_x_6394) ;  /* 0x0000000800987947 */ /* 0x000fea0003800000 */
.L_x_6405:
        /* <DEDUP_REMOVED lines=23> */
.L_x_6409:
[----:B------:R-:W-:Y:S05]  /*4c90*/  BSYNC.RECONVERGENT B0 ;  /* 0x0000000000007941 */ /* 0x000fea0003800200 */
.L_x_6408:
[----:B------:R-:W-:-:S05]  /*4ca0*/  LOP3.LUT R5, R0, 0x80, R5, 0xf8, !PT ;  /* 0x0000008000057812 */ /* 0x000fca00078ef805 */
[----:B------:R0:W-:Y:S01]  /*4cb0*/  STG.E.U8 desc[UR36][R2.64], R5 ;  /* 0x0000000502007986 */ /* 0x0001e2000c101124 */
[----:B------:R-:W-:Y:S05]  /*4cc0*/  BRA `(.L_x_6394) ;  /* 0x00000008002c7947 */ /* 0x000fea0003800000 */
.L_x_6404:
        /* <DEDUP_REMOVED lines=12> */
.L_x_6401:
        /* <DEDUP_REMOVED lines=11> */
.L_x_6412:
        /* <DEDUP_REMOVED lines=21> */
.L_x_6415:
[----:B------:R-:W-:-:S04]  /*4f90*/  SHF.R.U32.HI R0, RZ, 0x14, R5 ;  /* 0x00000014ff007819 */ /* 0x000fc80000011605 */
[----:B------:R-:W-:-:S04]  /*4fa0*/  LOP3.LUT R0, R0, 0x1, RZ, 0xc0, !PT ;  /* 0x0000000100007812 */ /* 0x000fc800078ec0ff */
[----:B------:R-:W-:-:S04]  /*4fb0*/  IADD3 R0, PT, PT, R5, 0x487ffff, R0 ;  /* 0x0487ffff05007810 */ /* 0x000fc80007ffe000 */
[----:B------:R-:W-:-:S04]  /*4fc0*/  SHF.R.U32.HI R0, RZ, 0x14, R0 ;  /* 0x00000014ff007819 */ /* 0x000fc80000011600 */
[----:B------:R-:W-:-:S07]  /*4fd0*/  LOP3.LUT R4, R0, 0xff, RZ, 0xc0, !PT ;  /* 0x000000ff00047812 */ /* 0x000fce00078ec0ff */
.L_x_6416:
[----:B------:R-:W-:-:S04]  /*4fe0*/  SHF.R.U32.HI R5, RZ, 0x18, R5 ;  /* 0x00000018ff057819 */ /* 0x000fc80000011605 */
[----:B------:R-:W-:-:S04]  /*4ff0*/  LOP3.LUT R4, R4, 0x80, R5, 0xf8, !PT ;  /* 0x0000008004047812 */ /* 0x000fc800078ef805 */
[----:B------:R-:W-:-:S07]  /*5000*/  PRMT R0, R4, 0x7610, R0 ;  /* 0x0000761004007816 */ /* 0x000fce0000000000 */
.L_x_6414:
[----:B------:R-:W-:Y:S05]  /*5010*/  BSYNC.RECONVERGENT B0 ;  /* 0x0000000000007941 */ /* 0x000fea0003800200 */
.L_x_6413:
[----:B------:R0:W-:Y:S01]  /*5020*/  STG.E.U8 desc[UR36][R2.64], R0 ;  /* 0x0000000002007986 */ /* 0x0001e2000c101124 */
[----:B------:R-:W-:Y:S05]  /*5030*/  BRA `(.L_x_6394) ;  /* 0x0000000400507947 */ /* 0x000fea0003800000 */
.L_x_6411:
        /* <DEDUP_REMOVED lines=21> */
.L_x_6419:
[----:B------:R-:W-:-:S04]  /*5190*/  SHF.R.U32.HI R0, RZ, 0x15, R5 ;  /* 0x00000015ff007819 */ /* 0x000fc80000011605 */
[----:B------:R-:W-:-:S04]  /*51a0*/  LOP3.LUT R0, R0, 0x1, RZ, 0xc0, !PT ;  /* 0x0000000100007812 */ /* 0x000fc800078ec0ff */
[----:B------:R-:W-:-:S04]  /*51b0*/  IADD3 R0, PT, PT, R5, 0x88fffff, R0 ;  /* 0x088fffff05007810 */ /* 0x000fc80007ffe000 */
[----:B------:R-:W-:-:S04]  /*51c0*/  SHF.R.U32.HI R0, RZ, 0x15, R0 ;  /* 0x00000015ff007819 */ /* 0x000fc80000011600 */
[----:B------:R-:W-:-:S07]  /*51d0*/  LOP3.LUT R4, R0, 0xff, RZ, 0xc0, !PT ;  /* 0x000000ff00047812 */ /* 0x000fce00078ec0ff */
.L_x_6420:
[----:B------:R-:W-:-:S04]  /*51e0*/  SHF.R.U32.HI R5, RZ, 0x18, R5 ;  /* 0x00000018ff057819 */ /* 0x000fc80000011605 */
[----:B------:R-:W-:-:S04]  /*51f0*/  LOP3.LUT R4, R4, 0x80, R5, 0xf8, !PT ;  /* 0x0000008004047812 */ /* 0x000fc800078ef805 */
[----:B------:R-:W-:-:S07]  /*5200*/  PRMT R0, R4, 0x7610, R0 ;  /* 0x0000761004007816 */ /* 0x000fce0000000000 */
.L_x_6418:
[----:B------:R-:W-:Y:S05]  /*5210*/  BSYNC.RECONVERGENT B0 ;  /* 0x0000000000007941 */ /* 0x000fea0003800200 */
.L_x_6417:
[----:B------:R0:W-:Y:S01]  /*5220*/  STG.E.U8 desc[UR36][R2.64], R0 ;  /* 0x0000000002007986 */ /* 0x0001e2000c101124 */
[----:B------:R-:W-:Y:S05]  /*5230*/  BRA `(.L_x_6394) ;  /* 0x0000000000d07947 */ /* 0x000fea0003800000 */
.L_x_6410:
[----:B------:R-:W-:-:S09]  /*5240*/  UISETP.NE.AND UP0, UPT, UR4, 0x1c, UPT ;  /* 0x0000001c0400788c */ /* 0x000fd2000bf05270 */
[----:B------:R-:W-:Y:S05]  /*5250*/  BRA.U !UP0, `(.L_x_6421) ;  /* 0x0000000108c07547 */ /* 0x000fea000b800000 */
[----:B------:R-:W-:-:S09]  /*5260*/  UISETP.NE.AND UP0, UPT, UR4, 0x1d, UPT ;  /* 0x0000001d0400788c */ /* 0x000fd2000bf05270 */
[----:B------:R-:W-:Y:S05]  /*5270*/  BRA.U !UP0, `(.L_x_6422) ;  /* 0x0000000108ac7547 */ /* 0x000fea000b800000 */
[----:B------:R-:W-:-:S09]  /*5280*/  UISETP.NE.AND UP0, UPT, UR4, 0x2c, UPT ;  /* 0x0000002c0400788c */ /* 0x000fd2000bf05270 */
[----:B------:R-:W-:Y:S05]  /*5290*/  BRA.U !UP0, `(.L_x_6423) ;  /* 0x0000000108447547 */ /* 0x000fea000b800000 */
.L_x_6393:
        /* <DEDUP_REMOVED lines=16> */
.L_x_6424:
[----:B------:R-:W-:Y:S05]  /*53a0*/  BRA `(.L_x_6394) ;  /* 0x0000000000747947 */ /* 0x000fea0003800000 */
.L_x_6423:
        /* <DEDUP_REMOVED lines=24> */
.L_x_6422:
[----:B-----5:R-:W0:Y:S02]  /*5530*/  F2I.U64.F64.TRUNC R16, R16 ;  /* 0x0000001000107311 */ /* 0x020e24000030d800 */
[----:B0-----:R0:W-:Y:S01]  /*5540*/  STG.E.64 desc[UR36][R2.64], R16 ;  /* 0x0000001002007986 */ /* 0x0011e2000c101b24 */
[----:B------:R-:W-:Y:S05]  /*5550*/  BRA `(.L_x_6394) ;  /* 0x0000000000087947 */ /* 0x000fea0003800000 */
.L_x_6421:
[----:B-----5:R-:W0:Y:S02]  /*5560*/  F2I.U32.F64.TRUNC R17, R16 ;  /* 0x0000001000117311 */ /* 0x020e24000030d000 */
[----:B0-----:R0:W-:Y:S02]  /*5570*/  STG.E desc[UR36][R2.64], R17 ;  /* 0x0000001102007986 */ /* 0x0011e4000c101924 */
.L_x_6394:
[----:B------:R-:W-:-:S07]  /*5580*/  VIADD R23, R23, 0x80 ;  /* 0x0000008017177836 */ /* 0x000fce0000000000 */
.L_x_6299:
[----:B------:R-:W-:Y:S05]  /*5590*/  BSYNC.RECONVERGENT B7 ;  /* 0x0000000000077941 */ /* 0x000fea0003800200 */
.L_x_6298:
[----:B------:R-:W5:Y:S01]  /*55a0*/  LDCU UR4, c[0x0][0x380] ;  /* 0x00007000ff0477ac */ /* 0x000f620008000800 */
[----:B------:R-:W-:Y:S01]  /*55b0*/  BSSY.RECONVERGENT B7, `(.L_x_6425) ;  /* 0x0000548000077945 */ /* 0x000fe20003800200 */
[----:B-----5:R-:W-:-:S13]  /*55c0*/  ISETP.GE.AND P0, PT, R23, UR4, PT ;  /* 0x0000000417007c0c */ /* 0x020fda000bf06270 */
[----:B------:R-:W-:Y:S05]  /*55d0*/  @P0 BRA `(.L_x_6426) ;  /* 0x0000005400140947 */ /* 0x000fea0003800000 */
[----:B------:R-:W5:Y:S01]  /*55e0*/  LDCU UR4, c[0x0][0x388] ;  /* 0x00007100ff0477ac */ /* 0x000f620008000800 */
[----:B------:R-:W-:Y:S01]  /*55f0*/  HFMA2 R22, -RZ, RZ, 0, 0 ;  /* 0x00000000ff167431 */ /* 0x000fe200000001ff */
[----:B0-----:R-:W-:Y:S01]  /*5600*/  CS2R R18, SRZ ;  /* 0x0000000000127805 */ /* 0x001fe2000001ff00 */
        /* <DEDUP_REMOVED lines=376> */
.L_x_6427:
[----:B------:R-:W1:Y:S01]  /*6d90*/  LDCU.64 UR6, c[0x0][0x650] ;  /* 0x0000ca00ff0677ac */ /* 0x000e620008000a00 */
[----:B------:R-:W-:Y:S01]  /*6da0*/  BSSY.RECONVERGENT B6, `(.L_x_6428) ;  /* 0x00000ec000067945 */ /* 0x000fe20003800200 */
[----:B------:R-:W-:-:S04]  /*6db0*/  UPRMT UR4, UR39, 0x7771, URZ ;  /* 0x0000777127047896 */ /* 0x000fc800080000ff */
[----:B------:R-:W-:Y:S01]  /*6dc0*/  UISETP.GT.AND UP0, UPT, UR4, 0x9, UPT ;  /* 0x000000090400788c */ /* 0x000fe2000bf04270 */
[----:B-1234-:R-:W-:-:S04]  /*6dd0*/  IADD3 R2, P0, PT, R0, UR6, RZ ;  /* 0x0000000600027c10 */ /* 0x01efc8000ff1e0ff */
        /* <DEDUP_REMOVED lines=11> */
[----:B--2---:R3:W4:Y:S02]  /*6e90*/  I2F.F64.S16 R16, R2 ;  /* 0x0000000200107312 */ /* 0x0047240000101c00 */
[----:B---34-:R-:W-:Y:S05]  /*6ea0*/  BRA `(.L_x_6434) ;  /* 0x0000000c006c7947 */ /* 0x018fea0003800000 */
.L_x_6432:
[----:B------:R-:W2:Y:S02]  /*6eb0*/  LDG.E.U8 R2, desc[UR36][R2.64] ;  /* 0x0000002402027981 */ /* 0x000ea4000c1e1100 */
[----:B--2---:R3:W4:Y:S02]  /*6ec0*/  I2F.F64.U16 R16, R2 ;  /* 0x0000000200107312 */ /* 0x0047240000101800 */
[----:B---34-:R-:W-:Y:S05]  /*6ed0*/  BRA `(.L_x_6434) ;  /* 0x0000000c00607947 */ /* 0x018fea0003800000 */
.L_x_6431:
[----:B------:R-:W-:-:S09]  /*6ee0*/  UISETP.NE.AND UP0, UPT, UR4, 0x2, UPT ;  /* 0x000000020400788c */ /* 0x000fd2000bf05270 */
[----:B------:R-:W-:Y:S05]  /*6ef0*/  BRA.U !UP0, `(.L_x_6435) ;  /* 0x0000000108287547 */ /* 0x000fea000b800000 */
[----:B------:R-:W-:-:S09]  /*6f00*/  UISETP.NE.AND UP0, UPT, UR4, 0x3, UPT ;  /* 0x000000030400788c */ /* 0x000fd2000bf05270 */
[----:B------:R-:W-:Y:S05]  /*6f10*/  BRA.U !UP0, `(.L_x_6436) ;  /* 0x0000000108147547 */ /* 0x000fea000b800000 */
[----:B------:R-:W-:-:S09]  /*6f20*/  UISETP.NE.AND UP0, UPT, UR4, 0x4, UPT ;  /* 0x000000040400788c */ /* 0x000fd2000bf05270 */
[----:B------:R-:W-:Y:S05]  /*6f30*/  BRA.U UP0, `(.L_x_6433) ;  /* 0x0000000900ec7547 */ /* 0x000fea000b800000 */
[----:B------:R-:W2:Y:S02]  /*6f40*/  LDG.E.64 R16, desc[UR36][R2.64] ;  /* 0x0000002402107981 */ /* 0x000ea4000c1e1b00 */
[----:B--2---:R-:W3:Y:S02]  /*6f50*/  I2F.F64.S64 R16, R16 ;  /* 0x0000001000107312 */ /* 0x004ee40000301c00 */
[----:B---3--:R-:W-:Y:S05]  /*6f60*/  BRA `(.L_x_6434) ;  /* 0x0000000c003c7947 */ /* 0x008fea0003800000 */
.L_x_6436:
[----:B------:R-:W2:Y:S02]  /*6f70*/  LDG.E R2, desc[UR36][R2.64] ;  /* 0x0000002402027981 */ /* 0x000ea4000c1e1900 */
[----:B--2---:R3:W4:Y:S02]  /*6f80*/  I2F.F64 R16, R2 ;  /* 0x0000000200107312 */ /* 0x0047240000201c00 */
[----:B---34-:R-:W-:Y:S05]  /*6f90*/  BRA `(.L_x_6434) ;  /* 0x0000000c00307947 */ /* 0x018fea0003800000 */
.L_x_6435:
[----:B------:R-:W2:Y:S02]  /*6fa0*/  LDG.E.U16 R2, desc[UR36][R2.64] ;  /* 0x0000002402027981 */ /* 0x000ea4000c1e1500 */
[----:B--2---:R3:W4:Y:S02]  /*6fb0*/  I2F.F64.S16 R16, R2 ;  /* 0x0000000200107312 */ /* 0x0047240000101c00 */
[----:B---34-:R-:W-:Y:S05]  /*6fc0*/  BRA `(.L_x_6434) ;  /* 0x0000000c00247947 */ /* 0x018fea0003800000 */
.L_x_6430:
        /* <DEDUP_REMOVED lines=10> */
.L_x_6438:
[----:B------:R-:W2:Y:S02]  /*7070*/  LDG.E.U16 R0, desc[UR36][R2.64] ;  /* 0x0000002402007981 */ /* 0x000ea4000c1e1500 */
[----:B--2---:R-:W-:-:S05]  /*7080*/  HADD2.F32 R0, -RZ, R0.H0_H0 ;  /* 0x20000000ff007230 */ /* 0x004fca0000004100 */
[----:B------:R-:W-:-:S04]  /*7090*/  FMUL.FTZ R0, R0, 1 ;  /* 0x3f80000000007820 */ /* 0x000fc80000410000 */
[----:B------:R4:W0:Y:S02]  /*70a0*/  F2F.F64.F32 R16, R0 ;  /* 0x0000000000107310 */ /* 0x0008240000201800 */
[----:B0---4-:R-:W-:Y:S05]  /*70b0*/  BRA `(.L_x_6434) ;  /* 0x0000000800e87947 */ /* 0x011fea0003800000 */
.L_x_6437:
        /* <DEDUP_REMOVED lines=10> */
.L_x_6440:
[----:B------:R-:W2:Y:S02]  /*7160*/  LDG.E.U16 R2, desc[UR36][R2.64] ;  /* 0x0000002402027981 */ /* 0x000ea4000c1e1500 */
[----:B--2---:R-:W-:-:S05]  /*7170*/  HADD2.F32 R0, -RZ, R2.H0_H0 ;  /* 0x20000002ff007230 */ /* 0x004fca0000004100 */
[----:B------:R-:W-:-:S04]  /*7180*/  FMUL.FTZ R0, R0, 1 ;  /* 0x3f80000000007820 */ /* 0x000fc80000410000 */
[----:B------:R3:W4:Y:S02]  /*7190*/  F2F.F64.F32 R16, R0 ;  /* 0x0000000000107310 */ /* 0x0007240000201800 */
[----:B---34-:R-:W-:Y:S05]  /*71a0*/  BRA `(.L_x_6434) ;  /* 0x0000000800ac7947 */ /* 0x018fea0003800000 */
.L_x_6439:
[----:B------:R3:W5:Y:S01]  /*71b0*/  LDG.E.64 R16, desc[UR36][R2.64] ;  /* 0x0000002402107981 */ /* 0x000762000c1e1b00 */
[----:B------:R-:W-:Y:S05]  /*71c0*/  BRA `(.L_x_6434) ;  /* 0x0000000800a47947 */ /* 0x000fea0003800000 */
.L_x_6429:
        /* <DEDUP_REMOVED lines=13> */
.L_x_6443:
[----:B------:R0:W5:Y:S01]  /*72a0*/  LDG.E.64 R16, desc[UR36][R2.64] ;  /* 0x0000002402107981 */ /* 0x000162000c1e1b00 */
[----:B------:R-:W-:Y:S05]  /*72b0*/  BRA `(.L_x_6434) ;  /* 0x0000000800687947 */ /* 0x000fea0003800000 */
.L_x_6442:
        /* <DEDUP_REMOVED lines=27> */
.L_x_6445:
        /* <DEDUP_REMOVED lines=14> */
.L_x_6444:
[----:B------:R-:W2:Y:S02]  /*7550*/  LDG.E.U16 R0, desc[UR36][R2.64] ;  /* 0x0000002402007981 */ /* 0x000ea4000c1e1500 */
[----:B--2---:R-:W-:-:S04]  /*7560*/  IMAD.U32 R0, R0, 0x10000, RZ ;  /* 0x0001000000007824 */ /* 0x004fc800078e00ff */
[----:B------:R-:W-:-:S04]  /*7570*/  FMUL.FTZ R0, R0, 1 ;  /* 0x3f80000000007820 */ /* 0x000fc80000410000 */
[----:B------:R1:W2:Y:S02]  /*7580*/  F2F.F64.F32 R16, R0 ;  /* 0x0000000000107310 */ /* 0x0002a40000201800 */
[----:B-12---:R-:W-:Y:S05]  /*7590*/  BRA `(.L_x_6434) ;  /* 0x0000000400b07947 */ /* 0x006fea0003800000 */
.L_x_6441:
        /* <DEDUP_REMOVED lines=9> */
[----:B--2---:R3:W4:Y:S02]  /*7630*/  I2F.F64.U16 R16, R2 ;  /* 0x0000000200107312 */ /* 0x0047240000101800 */
[----:B---34-:R-:W-:Y:S05]  /*7640*/  BRA `(.L_x_6434) ;  /* 0x0000000400847947 */ /* 0x018fea0003800000 */
.L_x_6448:
[----:B------:R-:W2:Y:S01]  /*7650*/  LDG.E.U8 R3, desc[UR36][R2.64] ;  /* 0x0000002402037981 */ /* 0x000ea2000c1e1100 */
        /* <DEDUP_REMOVED lines=20> */
.L_x_6450:
[----:B------:R-:W-:Y:S05]  /*77a0*/  BSYNC.RECONVERGENT B0 ;  /* 0x0000000000007941 */ /* 0x000fea0003800200 */
.L_x_6449:
[----:B------:R-:W-:Y:S01]  /*77b0*/  IMAD.SHL.U32 R0, R0, 0x100000, RZ ;  /* 0x0010000000007824 */ /* 0x000fe200078e00ff */
[----:B------:R-:W-:-:S04]  /*77c0*/  LEA R2, R2, 0x3b800000, 0x17 ;  /* 0x3b80000002027811 */ /* 0x000fc800078eb8ff */
[----:B------:R-:W-:-:S05]  /*77d0*/  LOP3.LUT R0, R2, R0, R7, 0xfe, !PT ;  /* 0x0000000002007212 */ /* 0x000fca00078efe07 */
[----:B------:R-:W-:-:S04]  /*77e0*/  FMUL.FTZ R0, R0, 1 ;  /* 0x3f80000000007820 */ /* 0x000fc80000410000 */
[----:B------:R3:W4:Y:S02]  /*77f0*/  F2F.F64.F32 R16, R0 ;  /* 0x0000000000107310 */ /* 0x0007240000201800 */
[----:B---34-:R-:W-:Y:S05]  /*7800*/  BRA `(.L_x_6434) ;  /* 0x0000000400147947 */ /* 0x018fea0003800000 */
.L_x_6447:
[----:B------:R-:W2:Y:S01]  /*7810*/  LDG.E.U8 R3, desc[UR36][R2.64] ;  /* 0x0000002402037981 */ /* 0x000ea2000c1e1100 */
        /* <DEDUP_REMOVED lines=20> */
.L_x_6452:
[----:B------:R-:W-:Y:S05]  /*7960*/  BSYNC.RECONVERGENT B0 ;  /* 0x0000000000007941 */ /* 0x000fea0003800200 */
.L_x_6451:
[----:B------:R-:W-:Y:S02]  /*7970*/  SHF.L.U32 R0, R0, 0x15, RZ ;  /* 0x0000001500007819 */ /* 0x000fe400000006ff */
[----:B------:R-:W-:-:S04]  /*7980*/  LEA R2, R2, 0x37800000, 0x17 ;  /* 0x3780000002027811 */ /* 0x000fc800078eb8ff */
[----:B------:R-:W-:-:S05]  /*7990*/  LOP3.LUT R0, R2, R0, R7, 0xfe, !PT ;  /* 0x0000000002007212 */ /* 0x000fca00078efe07 */
[----:B------:R-:W-:-:S04]  /*79a0*/  FMUL.FTZ R0, R0, 1 ;  /* 0x3f80000000007820 */ /* 0x000fc80000410000 */
[----:B------:R3:W4:Y:S02]  /*79b0*/  F2F.F64.F32 R16, R0 ;  /* 0x0000000000107310 */ /* 0x0007240000201800 */
[----:B---34-:R-:W-:Y:S05]  /*79c0*/  BRA `(.L_x_6434) ;  /* 0x0000000000a47947 */ /* 0x018fea0003800000 */
.L_x_6446:
        /* <DEDUP_REMOVED lines=16> */
[----:B------:R1:W2:Y:S02]  /*7ad0*/  @P0 F2F.F64.F32 R16, R0 ;  /* 0x0000000000100310 */ /* 0x0002a40000201800 */
[----:B-12---:R-:W-:Y:S05]  /*7ae0*/  BRA `(.L_x_6434) ;  /* 0x00000000005c7947 */ /* 0x006fea0003800000 */
.L_x_6433:
        /* <DEDUP_REMOVED lines=16> */
.L_x_6455:
[----:B------:R-:W-:Y:S01]  /*7bf0*/  CS2R R16, SRZ ;  /* 0x0000000000107805 */ /* 0x000fe2000001ff00 */
[----:B------:R-:W-:Y:S06]  /*7c00*/  BRA `(.L_x_6434) ;  /* 0x0000000000147947 */ /* 0x000fec0003800000 */
.L_x_6454:
[----:B------:R-:W2:Y:S02]  /*7c10*/  LDG.E.64 R16, desc[UR36][R2.64] ;  /* 0x0000002402107981 */ /* 0x000ea4000c1e1b00 */
[----:B--2---:R-:W1:Y:S02]  /*7c20*/  I2F.F64.U64 R16, R16 ;  /* 0x0000001000107312 */ /* 0x004e640000301800 */
[----:B-1----:R-:W-:Y:S05]  /*7c30*/  BRA `(.L_x_6434) ;  /* 0x0000000000087947 */ /* 0x002fea0003800000 */
.L_x_6453:
[----:B------:R-:W2:Y:S02]  /*7c40*/  LDG.E R2, desc[UR36][R2.64] ;  /* 0x0000002402027981 */ /* 0x000ea4000c1e1900 */
[----:B--2---:R1:W2:Y:S02]  /*7c50*/  I2F.F64.U32 R16, R2 ;  /* 0x0000000200107312 */ /* 0x0042a40000201800 */
.L_x_6434:
[----:B------:R-:W-:Y:S05]  /*7c60*/  BSYNC.RECONVERGENT B6 ;  /* 0x0000000000067941 */ /* 0x000fea0003800200 */
.L_x_6428:
[----:B------:R-:W0:Y:S01]  /*7c70*/  LDCU.64 UR6, c[0x0][0x658] ;  /* 0x0000cb00ff0677ac */ /* 0x000e220008000a00 */
[----:B------:R-:W-:Y:S01]  /*7c80*/  BSSY.RECONVERGENT B6, `(.L_x_6456) ;  /* 0x00000bb000067945 */ /* 0x000fe20003800200 */
[----:B------:R-:W-:-:S04]  /*7c90*/  UPRMT UR4, UR39, 0x7772, URZ ;  /* 0x0000777227047896 */ /* 0x000fc800080000ff */
[----:B------:R-:W-:Y:S01]  /*7ca0*/  UISETP.GT.AND UP0, UPT, UR4, 0x9, UPT ;  /* 0x000000090400788c */ /* 0x000fe2000bf04270 */
[----:B01-3--:R-:W-:-:S04]  /*7cb0*/  IADD3 R2, P0, PT, R22, UR6, RZ ;  /* 0x0000000616027c10 */ /* 0x00bfc8000ff1e0ff */
        /* <DEDUP_REMOVED lines=14> */
.L_x_6460:
[----:B------:R-:W3:Y:S02]  /*7da0*/  LDG.E.U8 R2, desc[UR36][R2.64] ;  /* 0x0000002402027981 */ /* 0x000ee4000c1e1100 */
[----:B---3--:R-:W-:-:S04]  /*7db0*/  ISETP.NE.AND P0, PT, R2, RZ, PT ;  /* 0x000000ff0200720c */ /* 0x008fc80003f05270 */
[----:B------:R-:W-:Y:S01]  /*7dc0*/  P2R R22, PR, RZ, 0x1 ;  /* 0x00000001ff167803 */ /* 0x000fe20000000000 */
[----:B------:R-:W-:Y:S08]  /*7dd0*/  BRA `(.L_x_6462) ;  /* 0x0000000800947947 */ /* 0x000ff00003800000 */
.L_x_6459:
        /* <DEDUP_REMOVED lines=11> */
.L_x_6464:
[----:B------:R-:W3:Y:S02]  /*7e90*/  LDG.E R2, desc[UR36][R2.64] ;  /* 0x0000002402027981 */ /* 0x000ee4000c1e1900 */
[----:B---3--:R-:W-:-:S04]  /*7ea0*/  ISETP.NE.AND P0, PT, R2, RZ, PT ;  /* 0x000000ff0200720c */ /* 0x008fc80003f05270 */
[----:B------:R-:W-:Y:S01]  /*7eb0*/  P2R R22, PR, RZ, 0x1 ;  /* 0x00000001ff167803 */ /* 0x000fe20000000000 */
[----:B------:R-:W-:Y:S08]  /*7ec0*/  BRA `(.L_x_6462) ;  /* 0x0000000800587947 */ /* 0x000ff00003800000 */
.L_x_6463:
[----:B------:R-:W3:Y:S02]  /*7ed0*/  LDG.E.U16 R2, desc[UR36][R2.64] ;  /* 0x0000002402027981 */ /* 0x000ee4000c1e1500 */
[----:B---3--:R-:W-:-:S04]  /*7ee0*/  ISETP.NE.AND P0, PT, R2, RZ, PT ;  /* 0x000000ff0200720c */ /* 0x008fc80003f05270 */
[----:B------:R-:W-:Y:S01]  /*7ef0*/  P2R R22, PR, RZ, 0x1 ;  /* 0x00000001ff167803 */ /* 0x000fe20000000000 */
[----:B------:R-:W-:Y:S08]  /*7f00*/  BRA `(.L_x_6462) ;  /* 0x0000000800487947 */ /* 0x000ff00003800000 */
.L_x_6458:
        /* <DEDUP_REMOVED lines=10> */
.L_x_6466:
[----:B------:R-:W3:Y:S02]  /*7fb0*/  LDG.E.U16 R0, desc[UR36][R2.64] ;  /* 0x0000002402007981 */ /* 0x000ee4000c1e1500 */
[----:B---3--:R-:W-:-:S05]  /*7fc0*/  HADD2.F32 R0, -RZ, R0.H0_H0 ;  /* 0x20000000ff007230 */ /* 0x008fca0000004100 */
[----:B------:R-:W-:-:S04]  /*7fd0*/  FSETP.NEU.FTZ.AND P0, PT, R0, RZ, PT ;  /* 0x000000ff0000720b */ /* 0x000fc80003f1d000 */
[----:B------:R-:W-:Y:S01]  /*7fe0*/  P2R R22, PR, RZ, 0x1 ;  /* 0x00000001ff167803 */ /* 0x000fe20000000000 */
[----:B------:R-:W-:Y:S08]  /*7ff0*/  BRA `(.L_x_6462) ;  /* 0x00000008000c7947 */ /* 0x000ff00003800000 */
.L_x_6465:
        /* <DEDUP_REMOVED lines=12> */
.L_x_6468:
        /* <DEDUP_REMOVED lines=10> */
.L_x_6467:
[----:B------:R-:W3:Y:S02]  /*8160*/  LDG.E.64 R2, desc[UR36][R2.64] ;  /* 0x0000002402027981 */ /* 0x000ee4000c1e1b00 */
[----:B---3--:R-:W0:Y:S02]  /*8170*/  DSETP.NEU.AND P0, PT, R2, RZ, PT ;  /* 0x000000ff0200722a */ /* 0x008e240003f0d000 */
[----:B0-----:R-:W-:Y:S01]  /*8180*/  P2R R22, PR, RZ, 0x1 ;  /* 0x00000001ff167803 */ /* 0x001fe20000000000 */
[----:B------:R-:W-:Y:S06]  /*8190*/  BRA `(.L_x_6462) ;  /* 0x0000000400a47947 */ /* 0x000fec0003800000 */
.L_x_6457:
        /* <DEDUP_REMOVED lines=12> */
.L_x_6471:
        /* <DEDUP_REMOVED lines=9> */
.L_x_6470:
        /* <DEDUP_REMOVED lines=10> */
.L_x_6473:
[----:B------:R-:W3:Y:S02]  /*8390*/  LDG.E.U8 R2, desc[UR36][R2.64] ;  /* 0x0000002402027981 */ /* 0x000ee4000c1e1100 */
[----:B---3--:R-:W-:-:S05]  /*83a0*/  IMAD.SHL.U32 R0, R2, 0x2000000, RZ ;  /* 0x0200000002007824 */ /* 0x008fca00078e00ff */
        /* <DEDUP_REMOVED lines=10> */
.L_x_6472:
[----:B------:R-:W3:Y:S02]  /*8450*/  LDG.E.U16 R0, desc[UR36][R2.64] ;  /* 0x0000002402007981 */ /* 0x000ee4000c1e1500 */
[----:B---3--:R-:W-:-:S04]  /*8460*/  SHF.L.U32 R0, R0, 0x10, RZ ;  /* 0x0000001000007819 */ /* 0x008fc800000006ff */
[----:B------:R-:W-:-:S04]  /*8470*/  FSETP.NEU.FTZ.AND P0, PT, R0, RZ, PT ;  /* 0x000000ff0000720b */ /* 0x000fc80003f1d000 */
[----:B------:R-:W-:Y:S01]  /*8480*/  P2R R22, PR, RZ, 0x1 ;  /* 0x00000001ff167803 */ /* 0x000fe20000000000 */
[----:B------:R-:W-:Y:S08]  /*8490*/  BRA `(.L_x_6462) ;  /* 0x0000000000e47947 */ /* 0x000ff00003800000 */
.L_x_6469:
        /* <DEDUP_REMOVED lines=12> */
.L_x_6476:
[----:B------:R-:W3:Y:S02]  /*8560*/  LDG.E.U8 R2, desc[UR36][R2.64] ;  /* 0x0000002402027981 */ /* 0x000ee4000c1e1100 */
[----:B---3--:R-:W-:-:S04]  /*8570*/  ISETP.NE.AND P0, PT, R2, RZ, PT ;  /* 0x000000ff0200720c */ /* 0x008fc80003f05270 */
[----:B------:R-:W-:Y:S01]  /*8580*/  P2R R22, PR, RZ, 0x1 ;  /* 0x00000001ff167803 */ /* 0x000fe20000000000 */
[----:B------:R-:W-:Y:S08]  /*8590*/  BRA `(.L_x_6462) ;  /* 0x0000000000a47947 */ /* 0x000ff00003800000 */
.L_x_6475:
[----:B------:R-:W3:Y:S02]  /*85a0*/  LDG.E.U8 R2, desc[UR36][R2.64] ;  /* 0x0000002402027981 */ /* 0x000ee4000c1e1100 */
[----:B---3--:R-:W-:-:S04]  /*85b0*/  ISETP.NE.AND P0, PT, R2, RZ, PT ;  /* 0x000000ff0200720c */ /* 0x008fc80003f05270 */
[----:B------:R-:W-:Y:S01]  /*85c0*/  P2R R22, PR, RZ, 0x1 ;  /* 0x00000001ff167803 */ /* 0x000fe20000000000 */
[----:B------:R-:W-:Y:S08]  /*85d0*/  BRA `(.L_x_6462) ;  /* 0x0000000000947947 */ /* 0x000ff00003800000 */
.L_x_6474:
        /* <DEDUP_REMOVED lines=10> */
.L_x_6461:
[----:B------:R-:W-:Y:S01]  /*8680*/  MOV R2, 0x0 ;  /* 0x0000000000027802 */ /* 0x000fe20000000f00 */
[----:B------:R-:W0:Y:S01]  /*8690*/  LDCU.64 UR4, c[0x4][0x4e8] ;  /* 0x01009d00ff0477ac */ /* 0x000e220008000a00 */
[----:B------:R-:W-:Y:S02]  /*86a0*/  HFMA2 R13, -RZ, RZ, 0, 0 ;  /* 0x00000000ff0d7431 */ /* 0x000fe400000001ff */
[----:B------:R-:W-:Y:S01]  /*86b0*/  IMAD.MOV.U32 R8, RZ, RZ, 0x4e ;  /* 0x0000004eff087424 */ /* 0x000fe200078e00ff */
[----:B------:R-:W1:Y:S01]  /*86c0*/  LDCU.64 UR6, c[0x4][0x4f0] ;  /* 0x01009e00ff0677ac */ /* 0x000e620008000a00 */
[----:B------:R-:W3:Y:S01]  /*86d0*/  LDC.64 R2, c[0x4][R2] ;  /* 0x0100000002027b82 */ /* 0x000ee20000000a00 */
        /* <DEDUP_REMOVED lines=10> */
.L_x_6479:
[----:B------:R-:W-:-:S04]  /*8780*/  PLOP3.LUT P0, PT, PT, PT, PT, 0x8, 0x80 ;  /* 0x000000000080781c */ /* 0x000fc80003f0e170 */
[----:B------:R-:W-:Y:S01]  /*8790*/  P2R R22, PR, RZ, 0x1 ;  /* 0x00000001ff167803 */ /* 0x000fe20000000000 */
[----:B------:R-:W-:Y:S08]  /*87a0*/  BRA `(.L_x_6462) ;  /* 0x0000000000207947 */ /* 0x000ff00003800000 */
.L_x_6478:
[----:B------:R-:W3:Y:S02]  /*87b0*/  LDG.E.64 R2, desc[UR36][R2.64] ;  /* 0x0000002402027981 */ /* 0x000ee4000c1e1b00 */
[----:B---3--:R-:W-:-:S04]  /*87c0*/  ISETP.NE.U32.AND P0, PT, R2, RZ, PT ;  /* 0x000000ff0200720c */ /* 0x008fc80003f05070 */
[----:B------:R-:W-:-:S04]  /*87d0*/  ISETP.NE.AND.EX P0, PT, R3, RZ, PT, P0 ;  /* 0x000000ff0300720c */ /* 0x000fc80003f05300 */
[----:B------:R-:W-:Y:S01]  /*87e0*/  P2R R22, PR, RZ, 0x1 ;  /* 0x00000001ff167803 */ /* 0x000fe20000000000 */
[----:B------:R-:W-:Y:S08]  /*87f0*/  BRA `(.L_x_6462) ;  /* 0x00000000000c7947 */ /* 0x000ff00003800000 */
.L_x_6477:
[----:B------:R-:W3:Y:S02]  /*8800*/  LDG.E R2, desc[UR36][R2.64] ;  /* 0x0000002402027981 */ /* 0x000ee4000c1e1900 */
[----:B---3--:R-:W-:-:S04]  /*8810*/  ISETP.NE.AND P0, PT, R2, RZ, PT ;  /* 0x000000ff0200720c */ /* 0x008fc80003f05270 */
[----:B------:R-:W-:-:S09]  /*8820*/  P2R R22, PR, RZ, 0x1 ;  /* 0x00000001ff167803 */ /* 0x000fd20000000000 */
.L_x_6462:
[----:B------:R-:W-:Y:S05]  /*8830*/  BSYNC.RECONVERGENT B6 ;  /* 0x0000000000067941 */ /* 0x000fea0003800200 */
.L_x_6456:
        /* <DEDUP_REMOVED lines=17> */
.L_x_6483:
[----:B------:R4:W5:Y:S01]  /*8950*/  LDG.E.U8 R2, desc[UR36][R4.64] ;  /* 0x0000002404027981 */ /* 0x000962000c1e1100 */
[----:B------:R-:W-:Y:S01]  /*8960*/  IMAD.MOV.U32 R3, RZ, RZ, RZ ;  /* 0x000000ffff037224 */ /* 0x000fe200078e00ff */
[----:B------:R-:W-:Y:S06]  /*8970*/  BRA `(.L_x_6485) ;  /* 0x0000000c00407947 */ /* 0x000fec0003800000 */
.L_x_6482:
        /* <DEDUP_REMOVED lines=8> */
.L_x_6487:
[----:B------:R-:W3:Y:S02]  /*8a00*/  LDG.E R2, desc[UR36][R4.64] ;  /* 0x0000002404027981 */ /* 0x000ee4000c1e1900 */
[----:B---3--:R-:W-:Y:S01]  /*8a10*/  SHF.R.S32.HI R3, RZ, 0x1f, R2 ;  /* 0x0000001fff037819 */ /* 0x008fe20000011402 */
[----:B------:R-:W-:Y:S06]  /*8a20*/  BRA `(.L_x_6485) ;  /* 0x0000000c00147947 */ /* 0x000fec0003800000 */
.L_x_6486:
[----:B------:R-:W3:Y:S02]  /*8a30*/  LDG.E.S16 R2, desc[UR36][R4.64] ;  /* 0x0000002404027981 */ /* 0x000ee4000c1e1700 */
[----:B---3--:R-:W-:Y:S01]  /*8a40*/  SHF.R.S32.HI R3, RZ, 0x1f, R2 ;  /* 0x0000001fff037819 */ /* 0x008fe20000011402 */
[----:B------:R-:W-:Y:S06]  /*8a50*/  BRA `(.L_x_6485) ;  /* 0x0000000c00087947 */ /* 0x000fec0003800000 */
.L_x_6481:
        /* <DEDUP_REMOVED lines=9> */
.L_x_6489:
[----:B------:R-:W3:Y:S02]  /*8af0*/  LDG.E.U16 R4, desc[UR36][R4.64] ;  /* 0x0000002404047981 */ /* 0x000ee4000c1e1500 */
[----:B---3--:R-:W-:-:S06]  /*8b00*/  HADD2.F32 R2, -RZ, R4.H0_H0 ;  /* 0x20000004ff027230 */ /* 0x008fcc0000004100 */
[----:B------:R-:W0:Y:S02]  /*8b10*/  F2I.S64.TRUNC R2, R2 ;  /* 0x0000000200027311 */ /* 0x000e24000020d900 */
[----:B0-----:R-:W-:Y:S05]  /*8b20*/  BRA `(.L_x_6485) ;  /* 0x0000000800d47947 */ /* 0x001fea0003800000 */
.L_x_6488:
        /* <DEDUP_REMOVED lines=9> */
.L_x_6491:
[----:B------:R-:W3:Y:S02]  /*8bc0*/  LDG.E.U16 R4, desc[UR36][R4.64] ;  /* 0x0000002404047981 */ /* 0x000ee4000c1e1500 */
[----:B---3--:R-:W-:-:S06]  /*8bd0*/  HADD2.F32 R2, -RZ, R4.H0_H0 ;  /* 0x20000004ff027230 */ /* 0x008fcc0000004100 */
[----:B------:R-:W0:Y:S02]  /*8be0*/  F2I.S64.TRUNC R2, R2 ;  /* 0x0000000200027311 */ /* 0x000e24000020d900 */
[----:B0-----:R-:W-:Y:S05]  /*8bf0*/  BRA `(.L_x_6485) ;  /* 0x0000000800a07947 */ /* 0x001fea0003800000 */
.L_x_6490:
[----:B------:R-:W3:Y:S02]  /*8c00*/  LDG.E.64 R2, desc[UR36][R4.64] ;  /* 0x0000002404027981 */ /* 0x000ee4000c1e1b00 */
[----:B---3--:R-:W0:Y:S02]  /*8c10*/  F2I.S64.F64.TRUNC R2, R2 ;  /* 0x0000000200027311 */ /* 0x008e24000030d900 */
[----:B0-----:R-:W-:Y:S05]  /*8c20*/  BRA `(.L_x_6485) ;  /* 0x0000000800947947 */ /* 0x001fea0003800000 */
.L_x_6480:
        /* <DEDUP_REMOVED lines=9> */
[----:B------:R-:W-:Y:S01]  /*8cc0*/  HFMA2 R3, -RZ, RZ, 0, 0 ;  /* 0x00000000ff037431 */ /* 0x000fe200000001ff */
[----:B---3--:R-:W-:-:S04]  /*8cd0*/  ISETP.NE.AND P0, PT, R4, RZ, PT ;  /* 0x000000ff0400720c */ /* 0x008fc80003f05270 */
[----:B------:R-:W-:Y:S01]  /*8ce0*/  SEL R2, RZ, 0x1, !P0 ;  /* 0x00000001ff027807 */ /* 0x000fe20004000000 */
[----:B------:R-:W-:Y:S08]  /*8cf0*/  BRA `(.L_x_6485) ;  /* 0x0000000800607947 */ /* 0x000ff00003800000 */
.L_x_6494:
[----:B------:R-:W3:Y:S02]  /*8d00*/  LDG.E.64 R2, desc[UR36][R4.64] ;  /* 0x0000002404027981 */ /* 0x000ee4000c1e1b00 */
[----:B---3--:R-:W0:Y:S02]  /*8d10*/  F2I.S64.F64.TRUNC R2, R2 ;  /* 0x0000000200027311 */ /* 0x008e24000030d900 */
[----:B0-----:R-:W-:Y:S05]  /*8d20*/  BRA `(.L_x_6485) ;  /* 0x0000000800547947 */ /* 0x001fea0003800000 */
.L_x_6493:
[----:B------:R-:W-:-:S09]  /*8d30*/  UISETP.NE.AND UP0, UPT, UR4, 0xf, UPT ;  /* 0x0000000f0400788c */ /* 0x000fd2000bf05270 */
[----:B------:R-:W-:Y:S05]  /*8d40*/  BRA.U !UP0, `(.L_x_6495) ;  /* 0x0000000108947547 */ /* 0x000fea000b800000 */
[----:B------:R-:W-:-:S09]  /*8d50*/  UISETP.NE.AND UP0, UPT, UR4, 0x17, UPT ;  /* 0x000000170400788c */ /* 0x000fd2000bf05270 */
[----:B------:R-:W-:Y:S05]  /*8d60*/  BRA.U !UP0, `(.L_x_6496) ;  /* 0x0000000108587547 */ /* 0x000fea000b800000 */
[----:B------:R-:W-:-:S09]  /*8d70*/  UISETP.NE.AND UP0, UPT, UR4, 0x18, UPT ;  /* 0x000000180400788c */ /* 0x000fd2000bf05270 */
[----:B------:R-:W-:Y:S05]  /*8d80*/  BRA.U UP0, `(.L_x_6484) ;  /* 0x0000000500e47547 */ /* 0x000fea000b800000 */
[----:B------:R-:W3:Y:S01]  /*8d90*/  LDG.E.U8 R0, desc[UR36][R4.64] ;  /* 0x0000002404007981 */ /* 0x000ee2000c1e1100 */
[----:B------:R-:W-:Y:S02]  /*8da0*/  IMAD.MOV.U32 R6, RZ, RZ, 0x1f ;  /* 0x0000001fff067424 */ /* 0x000fe400078e00ff */
[----:B---3--:R-:W-:-:S05]  /*8db0*/  IMAD.SHL.U32 R0, R0, 0x1000000, RZ ;  /* 0x0100000000007824 */ /* 0x008fca00078e00ff */
        /* <DEDUP_REMOVED lines=17> */
.L_x_6496:
[----:B------:R-:W3:Y:S02]  /*8ed0*/  LDG.E.U8 R3, desc[UR36][R4.64] ;  /* 0x0000002404037981 */ /* 0x000ee4000c1e1100 */
[C---:B---3--:R-:W-:Y:S01]  /*8ee0*/  IMAD.SHL.U32 R0, R3.reuse, 0x2000000, RZ ;  /* 0x0200000003007824 */ /* 0x048fe200078e00ff */
        /* <DEDUP_REMOVED lines=11> */
.L_x_6495:
[----:B------:R-:W3:Y:S02]  /*8fa0*/  LDG.E.U16 R2, desc[UR36][R4.64] ;  /* 0x0000002404027981 */ /* 0x000ee4000c1e1500 */
[----:B---3--:R-:W-:-:S06]  /*8fb0*/  IMAD.U32 R2, R2, 0x10000, RZ ;  /* 0x0001000002027824 */ /* 0x008fcc00078e00ff */
[----:B------:R-:W0:Y:S02]  /*8fc0*/  F2I.S64.TRUNC R2, R2 ;  /* 0x0000000200027311 */ /* 0x000e24000020d900 */
[----:B0-----:R-:W-:Y:S05]  /*8fd0*/  BRA `(.L_x_6485) ;  /* 0x0000000400a87947 */ /* 0x001fea0003800000 */
.L_x_6492:
        /* <DEDUP_REMOVED lines=11> */
.L_x_6499:
[----:B------:R-:W3:Y:S01]  /*9090*/  LDG.E.U8 R4, desc[UR36][R4.64] ;  /* 0x0000002404047981 */ /* 0x000ee2000c1e1100 */
[----:B------:R-:W-:Y:S01]  /*90a0*/  BSSY.RECONVERGENT B0, `(.L_x_6500) ;  /* 0x0000018000007945 */ /* 0x000fe20003800200 */
[----:B------:R-:W-:Y:S02]  /*90b0*/  MOV R2, RZ ;  /* 0x000000ff00027202 */ /* 0x000fe40000000f00 */
        /* <DEDUP_REMOVED lines=18> */
.L_x_6503:
[----:B------:R-:W-:Y:S05]  /*91e0*/  BSYNC.RECONVERGENT B1 ;  /* 0x0000000000017941 */ /* 0x000fea0003800200 */
.L_x_6502:
[----:B------:R-:W-:Y:S01]  /*91f0*/  IMAD.SHL.U32 R0, R0, 0x100000, RZ ;  /* 0x0010000000007824 */ /* 0x000fe200078e00ff */
[----:B------:R-:W-:-:S04]  /*9200*/  LEA R2, R2, 0x3b800000, 0x17 ;  /* 0x3b80000002027811 */ /* 0x000fc800078eb8ff */
[----:B------:R-:W-:-:S07]  /*9210*/  LOP3.LUT R2, R2, R0, R7, 0xfe, !PT ;  /* 0x0000000002027212 */ /* 0x000fce00078efe07 */
.L_x_6501:
[----:B------:R-:W-:Y:S05]  /*9220*/  BSYNC.RECONVERGENT B0 ;  /* 0x0000000000007941 */ /* 0x000fea0003800200 */
.L_x_6500:
[----:B------:R-:W0:Y:S02]  /*9230*/  F2I.S64.TRUNC R2, R2 ;  /* 0x0000000200027311 */ /* 0x000e24000020d900 */
[----:B0-----:R-:W-:Y:S05]  /*9240*/  BRA `(.L_x_6485) ;  /* 0x00000004000c7947 */ /* 0x001fea0003800000 */
.L_x_6498:
        /* <DEDUP_REMOVED lines=21> */
.L_x_6507:
[----:B------:R-:W-:Y:S05]  /*93a0*/  BSYNC.RECONVERGENT B1 ;  /* 0x0000000000017941 */ /* 0x000fea0003800200 */
.L_x_6506:
[----:B------:R-:W-:Y:S02]  /*93b0*/  SHF.L.U32 R0, R0, 0x15, RZ ;  /* 0x0000001500007819 */ /* 0x000fe400000006ff */
[----:B------:R-:W-:-:S04]  /*93c0*/  LEA R2, R2, 0x37800000, 0x17 ;  /* 0x3780000002027811 */ /* 0x000fc800078eb8ff */
[----:B------:R-:W-:-:S07]  /*93d0*/  LOP3.LUT R2, R2, R0, R7, 0xfe, !PT ;  /* 0x0000000002027212 */ /* 0x000fce00078efe07 */
.L_x_6505:
[----:B------:R-:W-:Y:S05]  /*93e0*/  BSYNC.RECONVERGENT B0 ;  /* 0x0000000000007941 */ /* 0x000fea0003800200 */
.L_x_6504:
[----:B------:R-:W1:Y:S02]  /*93f0*/  F2I.S64.TRUNC R2, R2 ;  /* 0x0000000200027311 */ /* 0x000e64000020d900 */
[----:B-1----:R-:W-:Y:S05]  /*9400*/  BRA `(.L_x_6485) ;  /* 0x00000000009c7947 */ /* 0x002fea0003800000 */
.L_x_6497:
        /* <DEDUP_REMOVED lines=8> */
[----:B------:R-:W-:Y:S01]  /*9490*/  IMAD.MOV.U32 R2, RZ, RZ, 0x400000 ;  /* 0x00400000ff027424 */ /* 0x000fe200078e00ff */
[----:B---3--:R-:W-:-:S13]  /*94a0*/  ISETP.NE.AND P0, PT, R4, RZ, PT ;  /* 0x000000ff0400720c */ /* 0x008fda0003f05270 */
[----:B------:R-:W-:Y:S05]  /*94b0*/  @!P0 BRA `(.L_x_6511) ;  /* 0x00000000000c8947 */ /* 0x000fea0003800000 */
[----:B------:R-:W-:-:S13]  /*94c0*/  ISETP.NE.AND P0, PT, R4, 0xff, PT ;  /* 0x000000ff0400780c */ /* 0x000fda0003f05270 */
[----:B------:R-:W-:Y:S01]  /*94d0*/  @!P0 IMAD.MOV.U32 R2, RZ, RZ, 0x7f800001 ;  /* 0x7f800001ff028424 */ /* 0x000fe200078e00ff */
[----:B------:R-:W-:-:S07]  /*94e0*/  @P0 SHF.L.U32 R2, R4, 0x17, RZ ;  /* 0x0000001704020819 */ /* 0x000fce00000006ff */
.L_x_6511:
[----:B------:R-:W-:Y:S05]  /*94f0*/  BSYNC.RECONVERGENT B0 ;  /* 0x0000000000007941 */ /* 0x000fea0003800200 */
.L_x_6510:
[----:B------:R-:W1:Y:S02]  /*9500*/  F2I.S64.TRUNC R2, R2 ;  /* 0x0000000200027311 */ /* 0x000e64000020d900 */
[----:B-1----:R-:W-:Y:S05]  /*9510*/  BRA `(.L_x_6485) ;  /* 0x0000000000587947 */ /* 0x002fea0003800000 */
.L_x_6484:
        /* <DEDUP_REMOVED lines=16> */
.L_x_6512:
[----:B------:R-:W-:Y:S01]  /*9620*/  CS2R R2, SRZ ;  /* 0x0000000000027805 */ /* 0x000fe2000001ff00 */
[----:B------:R-:W-:Y:S06]  /*9630*/  BRA `(.L_x_6485) ;  /* 0x0000000000107947 */ /* 0x000fec0003800000 */
.L_x_6509:
[----:B------:R1:W5:Y:S01]  /*9640*/  LDG.E.64 R2, desc[UR36][R4.64] ;  /* 0x0000002404027981 */ /* 0x000362000c1e1b00 */
[----:B------:R-:W-:Y:S05]  /*9650*/  BRA `(.L_x_6485) ;  /* 0x0000000000087947 */ /* 0x000fea0003800000 */
.L_x_6508:
[----:B------:R3:W5:Y:S01]  /*9660*/  LDG.E R2, desc[UR36][R4.64] ;  /* 0x0000002404027981 */ /* 0x000762000c1e1900 */
[----:B------:R-:W-:-:S07]  /*9670*/  IMAD.MOV.U32 R3, RZ, RZ, RZ ;  /* 0x000000ffff037224 */ /* 0x000fce00078e00ff */
.L_x_6485:
[----:B------:R-:W-:Y:S01]  /*9680*/  ISETP.NE.AND P1, PT, R22, RZ, PT ;  /* 0x000000ff1600720c */ /* 0x000fe20003f25270 */
[----:B------:R-:W2:-:S12]  /*9690*/  LDCU.64 UR4, c[0x0][0x648] ;  /* 0x0000c900ff0477ac */ /* 0x000e980008000a00 */
[----:B01-34-:R-:W0:Y:S02]  /*96a0*/  @P1 LDC.64 R4, c[0x0][0x668] ;  /* 0x00019a00ff041b82 */ /* 0x01be240000000a00 */
[----:B0----5:R-:W-:-:S04]  /*96b0*/  @P1 LEA R4, P0, R2, R4, 0x3 ;  /* 0x0000000402041211 */ /* 0x021fc800078018ff */
[----:B------:R-:W-:-:S05]  /*96c0*/  @P1 LEA.HI.X R5, R2, R5, R3, 0x3, P0 ;  /* 0x0000000502051211 */ /* 0x000fca00000f1c03 */
[----:B--2---:R0:W5:Y:S01]  /*96d0*/  @P1 LDG.E.64 R16, desc[UR36][R4.64] ;  /* 0x0000002404101981 */ /* 0x004162000c1e1b00 */
        /* <DEDUP_REMOVED lines=16> */
.L_x_6516:
[----:B-----5:R-:W0:Y:S02]  /*97e0*/  F2I.S64.F64.TRUNC R16, R16 ;  /* 0x0000001000107311 */ /* 0x020e24000030d900 */
[----:B0-----:R-:W-:-:S05]  /*97f0*/  MOV R5, R16 ;  /* 0x0000001000057202 */ /* 0x001fca0000000f00 */
[----:B------:R0:W-:Y:S01]  /*9800*/  STG.E.U8 desc[UR36][R2.64], R5 ;  /* 0x0000000502007986 */ /* 0x0001e2000c101124 */
[----:B------:R-:W-:Y:S05]  /*9810*/  BRA `(.L_x_6518) ;  /* 0x0000001000807947 */ /* 0x000fea0003800000 */
.L_x_6515:
        /* <DEDUP_REMOVED lines=9> */
.L_x_6520:
[----:B-----5:R-:W0:Y:S02]  /*98b0*/  F2I.F64.TRUNC R17, R16 ;  /* 0x0000001000117311 */ /* 0x020e24000030d100 */
[----:B0-----:R0:W-:Y:S01]  /*98c0*/  STG.E desc[UR36][R2.64], R17 ;  /* 0x0000001102007986 */ /* 0x0011e2000c101924 */
[----:B------:R-:W-:Y:S05]  /*98d0*/  BRA `(.L_x_6518) ;  /* 0x0000001000507947 */ /* 0x000fea0003800000 */
.L_x_6519:
[----:B-----5:R-:W0:Y:S02]  /*98e0*/  F2I.F64.TRUNC R17, R16 ;  /* 0x0000001000117311 */ /* 0x020e24000030d100 */
[----:B0-----:R0:W-:Y:S01]  /*98f0*/  STG.E.U16 desc[UR36][R2.64], R17 ;  /* 0x0000001102007986 */ /* 0x0011e2000c101524 */
[----:B------:R-:W-:Y:S05]  /*9900*/  BRA `(.L_x_6518) ;  /* 0x0000001000447947 */ /* 0x000fea0003800000 */
.L_x_6514:
        /* <DEDUP_REMOVED lines=17> */
.L_x_6522:
        /* <DEDUP_REMOVED lines=12> */
.L_x_6521:
        /* <DEDUP_REMOVED lines=18> */
.L_x_6524:
        /* <DEDUP_REMOVED lines=13> */
.L_x_6523:
[----:B-----5:R0:W-:Y:S01]  /*9cd0*/  STG.E.64 desc[UR36][R2.64], R16 ;  /* 0x0000001002007986 */ /* 0x0201e2000c101b24 */
[----:B------:R-:W-:Y:S05]  /*9ce0*/  BRA `(.L_x_6518) ;  /* 0x0000000c004c7947 */ /* 0x000fea0003800000 */
.L_x_6513:
        /* <DEDUP_REMOVED lines=13> */
.L_x_6528:
        /* <DEDUP_REMOVED lines=26> */
.L_x_6531:
[----:B------:R-:W-:-:S04]  /*9f60*/  SHF.R.U32.HI R5, RZ, 0x18, R5 ;  /* 0x00000018ff057819 */ /* 0x000fc80000011605 */
[----:B------:R-:W-:-:S07]  /*9f70*/  LOP3.LUT R0, R0, 0x80, R5, 0xf8, !PT ;  /* 0x0000008000007812 */ /* 0x000fce00078ef805 */
.L_x_6530:
[----:B------:R-:W-:Y:S05]  /*9f80*/  BSYNC.RECONVERGENT B0 ;  /* 0x0000000000007941 */ /* 0x000fea0003800200 */
.L_x_6529:
[----:B------:R0:W-:Y:S01]  /*9f90*/  STG.E.U8 desc[UR36][R2.64], R0 ;  /* 0x0000000002007986 */ /* 0x0001e2000c101124 */
[----:B------:R-:W-:Y:S05]  /*9fa0*/  BRA `(.L_x_6518) ;  /* 0x00000008009c7947 */ /* 0x000fea0003800000 */
.L_x_6527:
        /* <DEDUP_REMOVED lines=26> */
.L_x_6534:
[----:B------:R-:W-:-:S04]  /*a150*/  SHF.R.U32.HI R5, RZ, 0x18, R5 ;  /* 0x00000018ff057819 */ /* 0x000fc80000011605 */
[----:B------:R-:W-:-:S07]  /*a160*/  LOP3.LUT R0, R0, 0x80, R5, 0xf8, !PT ;  /* 0x0000008000007812 */ /* 0x000fce00078ef805 */
.L_x_6533:
[----:B------:R-:W-:Y:S05]  /*a170*/  BSYNC.RECONVERGENT B0 ;  /* 0x0000000000007941 */ /* 0x000fea0003800200 */
.L_x_6532:
[----:B------:R0:W-:Y:S01]  /*a180*/  STG.E.U8 desc[UR36][R2.64], R0 ;  /* 0x0000000002007986 */ /* 0x0001e2000c101124 */
[----:B------:R-:W-:Y:S05]  /*a190*/  BRA `(.L_x_6518) ;  /* 0x0000000800207947 */ /* 0x000fea0003800000 */
.L_x_6526:
        /* <DEDUP_REMOVED lines=30> */
.L_x_6536:
[----:B-----5:R-:W0:Y:S02]  /*a380*/  F2I.U64.F64.TRUNC R16, R16 ;  /* 0x0000001000107311 */ /* 0x020e24000030d800 */
[----:B0-----:R0:W-:Y:S01]  /*a390*/  STG.E.64 desc[UR36][R2.64], R16 ;  /* 0x0000001002007986 */ /* 0x0011e2000c101b24 */
[----:B------:R-:W-:Y:S05]  /*a3a0*/  BRA `(.L_x_6518) ;  /* 0x00000004009c7947 */ /* 0x000fea0003800000 */
.L_x_6535:
[----:B-----5:R-:W0:Y:S02]  /*a3b0*/  F2I.U32.F64.TRUNC R17, R16 ;  /* 0x0000001000117311 */ /* 0x020e24000030d000 */
[----:B0-----:R0:W-:Y:S01]  /*a3c0*/  STG.E desc[UR36][R2.64], R17 ;  /* 0x0000001102007986 */ /* 0x0011e2000c101924 */
[----:B------:R-:W-:Y:S05]  /*a3d0*/  BRA `(.L_x_6518) ;  /* 0x0000000400907947 */ /* 0x000fea0003800000 */
.L_x_6525:
        /* <DEDUP_REMOVED lines=10> */
.L_x_6538:
[----:B------:R-:W-:-:S05]  /*a480*/  CS2R R18, SRZ ;  /* 0x0000000000127805 */ /* 0x000fca000001ff00 */
[----:B-----5:R1:W-:Y:S01]  /*a490*/  STG.E.128 desc[UR36][R2.64], R16 ;  /* 0x0000001002007986 */ /* 0x0203e2000c101d24 */
[----:B------:R-:W-:Y:S05]  /*a4a0*/  BRA `(.L_x_6518) ;  /* 0x00000004005c7947 */ /* 0x000fea0003800000 */
.L_x_6537:
[----:B------:R-:W-:-:S09]  /*a4b0*/  UISETP.NE.AND UP0, UPT, UR6, 0xf, UPT ;  /* 0x0000000f0600788c */ /* 0x000fd2000bf05270 */
[----:B------:R-:W-:Y:S05]  /*a4c0*/  BRA.U !UP0, `(.L_x_6539) ;  /* 0x0000000508287547 */ /* 0x000fea000b800000 */
[----:B------:R-:W-:-:S09]  /*a4d0*/  UISETP.NE.AND UP0, UPT, UR6, 0x17, UPT ;  /* 0x000000170600788c */ /* 0x000fd2000bf05270 */
[----:B------:R-:W-:Y:S05]  /*a4e0*/  BRA.U !UP0, `(.L_x_6540) ;  /* 0x0000000108b07547 */ /* 0x000fea000b800000 */
[----:B------:R-:W-:-:S09]  /*a4f0*/  UISETP.NE.AND UP0, UPT, UR6, 0x18, UPT ;  /* 0x000000180600788c */ /* 0x000fd2000bf05270 */
[----:B------:R-:W-:Y:S05]  /*a500*/  BRA.U !UP0, `(.L_x_6541) ;  /* 0x0000000108447547 */ /* 0x000fea000b800000 */
.L_x_6517:
        /* <DEDUP_REMOVED lines=12> */
[----:B----4-:R-:W-:Y:S01]  /*a5d0*/  IMAD.U32 R10, RZ, RZ, UR8 ;  /* 0x00000008ff0a7e24 */ /* 0x010fe2000f8e00ff */
[----:B-1----:R-:W-:-:S07]  /*a5e0*/  MOV R11, UR9 ;  /* 0x00000009000b7c02 */ /* 0x002fce0008000f00 */
[----:B------:R-:W-:-:S07]  /*a5f0*/  LEPC R20, `(.L_x_6542) ;  /* 0x000000001014794e */ /* 0x000fce0000000000 */
[----:B--2--5:R-:W-:Y:S05]  /*a600*/  CALL.ABS.NOINC R2 ;  /* 0x0000000002007343 */ /* 0x024fea0003c00000 */
.L_x_6542:
[----:B------:R-:W-:Y:S05]  /*a610*/  BRA `(.L_x_6518) ;  /* 0x0000000400007947 */ /* 0x000fea0003800000 */
.L_x_6541:
        /* <DEDUP_REMOVED lines=21> */
.L_x_6544:
[----:B------:R-:W-:Y:S05]  /*a770*/  BSYNC.RECONVERGENT B0 ;  /* 0x0000000000007941 */ /* 0x000fea0003800200 */
.L_x_6543:
[----:B------:R-:W-:-:S05]  /*a780*/  LOP3.LUT R5, R0, 0x80, R5, 0xf8, !PT ;  /* 0x0000008000057812 */ /* 0x000fca00078ef805 */
[----:B------:R3:W-:Y:S01]  /*a790*/  STG.E.U8 desc[UR36][R2.64], R5 ;  /* 0x0000000502007986 */ /* 0x0007e2000c101124 */
[----:B------:R-:W-:Y:S05]  /*a7a0*/  BRA `(.L_x_6518) ;  /* 0x00000000009c7947 */ /* 0x000fea0003800000 */
.L_x_6540:
        /* <DEDUP_REMOVED lines=20> */
.L_x_6546:
[----:B------:R-:W-:Y:S01]  /*a8f0*/  IMAD.MOV.U32 R0, RZ, RZ, 0x7f ;  /* 0x0000007fff007424 */ /* 0x000fe200078e00ff */
[----:B------:R-:W-:-:S04]  /*a900*/  ISETP.GT.U32.AND P0, PT, R4, 0x7f800000, PT ;  /* 0x7f8000000400780c */ /* 0x000fc80003f04070 */
[----:B------:R-:W-:-:S09]  /*a910*/  SEL R0, R0, 0x7c, P0 ;  /* 0x0000007c00007807 */ /* 0x000fd20000000000 */
.L_x_6547:
[----:B------:R-:W-:Y:S05]  /*a920*/  BSYNC.RECONVERGENT B0 ;  /* 0x0000000000007941 */ /* 0x000fea0003800200 */
.L_x_6545:
[----:B------:R-:W-:-:S04]  /*a930*/  SHF.R.U32.HI R5, RZ, 0x18, R5 ;  /* 0x00000018ff057819 */ /* 0x000fc80000011605 */
[----:B------:R-:W-:-:S05]  /*a940*/  LOP3.LUT R5, R0, 0x80, R5, 0xf8, !PT ;  /* 0x0000008000057812 */ /* 0x000fca00078ef805 */
[----:B------:R2:W-:Y:S01]  /*a950*/  STG.E.U8 desc[UR36][R2.64], R5 ;  /* 0x0000000502007986 */ /* 0x0005e2000c101124 */
[----:B------:R-:W-:Y:S05]  /*a960*/  BRA `(.L_x_6518) ;  /* 0x00000000002c7947 */ /* 0x000fea0003800000 */
.L_x_6539:
        /* <DEDUP_REMOVED lines=11> */
.L_x_6518:
[----:B------:R-:W-:-:S07]  /*aa20*/  IADD3 R23, PT, PT, R23, 0x80, RZ ;  /* 0x0000008017177810 */ /* 0x000fce0007ffe0ff */
.L_x_6426:
[----:B------:R-:W-:Y:S05]  /*aa30*/  BSYNC.RECONVERGENT B7 ;  /* 0x0000000000077941 */ /* 0x000fea0003800200 */
.L_x_6425:
[----:B------:R-:W5:Y:S01]  /*aa40*/  LDCU UR4, c[0x0][0x380] ;  /* 0x00007000ff0477ac */ /* 0x000f620008000800 */
[----:B------:R-:W-:Y:S01]  /*aa50*/  BSSY.RECONVERGENT B7, `(.L_x_6548) ;  /* 0x0000548000077945 */ /* 0x000fe20003800200 */
[----:B-----5:R-:W-:-:S13]  /*aa60*/  ISETP.GE.AND P0, PT, R23, UR4, PT ;  /* 0x0000000417007c0c */ /* 0x020fda000bf06270 */
[----:B------:R-:W-:Y:S05]  /*aa70*/  @P0 BRA `(.L_x_6549) ;  /* 0x0000005400140947 */ /* 0x000fea0003800000 */
[----:B------:R-:W5:Y:S01]  /*aa80*/  LDCU UR4, c[0x0][0x388] ;  /* 0x00007100ff0477ac */ /* 0x000f620008000800 */
[----:B01----:R-:W-:Y:S01]  /*aa90*/  CS2R R18, SRZ ;  /* 0x0000000000127805 */ /* 0x003fe2000001ff00 */
[----:B------:R-:W-:Y:S02]  /*aaa0*/  IMAD.MOV.U32 R22, RZ, RZ, RZ ;  /* 0x000000ffff167224 */ /* 0x000fe400078e00ff */
[----:B----4-:R-:W-:Y:S01]  /*aab0*/  IMAD.MOV.U32 R0, RZ, RZ, RZ ;  /* 0x000000ffff007224 */ /* 0x010fe200078e00ff */
[----:B-----5:R-:W-:-:S09]  /*aac0*/  UISETP.NE.AND UP0, UPT, UR4, URZ, UPT ;  /* 0x000000ff0400728c */ /* 0x020fd2000bf05270 */
[----:B------:R-:W-:Y:S05]  /*aad0*/  BRA.U !UP0, `(.L_x_6550) ;  /* 0x0000001508d47547 */ /* 0x000fea000b800000 */
[----:B------:R-:W2:Y:S01]  /*aae0*/  LDCU.64 UR4, c[0x0][0x390] ;  /* 0x00007200ff0477ac */ /* 0x000ea20008000a00 */
[----:B------:R-:W-:Y:S01]  /*aaf0*/  MOV R22, RZ ;  /* 0x000000ff00167202 */ /* 0x000fe20000000f00 */
[----:B------:R-:W0:Y:S01]  /*ab00*/  LDCU UR6, c[0x0][0x38c] ;  /* 0x00007180ff0677ac */ /* 0x000e220008000800 */
[----:B------:R-:W1:Y:S01]  /*ab10*/  LDCU.64 UR8, c[0x0][0x4b8] ;  /* 0x00009700ff0877ac */ /* 0x000e620008000a00 */
[----:B------:R-:W4:Y:S01]  /*ab20*/  LDCU.64 UR10, c[0x0][0x4c0] ;  /* 0x00009800ff0a77ac */ /* 0x000f220008000a00 */
[----:B------:R-:W-:Y:S01]  /*ab30*/  UISETP.NE.AND UP0, UPT, UR44, URZ, UPT ;  /* 0x000000ff2c00728c */ /* 0x000fe2000bf05270 */
[----:B--23--:R-:W-:-:S05]  /*ab40*/  IMAD.HI.U32 R2, R23, UR4, R22 ;  /* 0x0000000417027c27 */ /* 0x00cfca000f8e0016 */
[----:B------:R-:W-:-:S05]  /*ab50*/  SHF.R.U32.HI R3, RZ, UR5, R2 ;  /* 0x00000005ff037c19 */ /* 0x000fca0008011602 */
[----:B------:R-:W-:-:S04]  /*ab60*/  IMAD.MOV R0, RZ, RZ, -R3 ;  /* 0x000000ffff007224 */ /* 0x000fc800078e0a03 */
[----:B0-----:R-:W-:-:S04]  /*ab70*/  IMAD R19, R0, UR6, R23 ;  /* 0x0000000600137c24 */ /* 0x001fc8000f8e0217 */
[C---:B-1----:R-:W-:Y:S02]  /*ab80*/  IMAD R18, R19.reuse, UR8, RZ ;  /* 0x0000000813127c24 */ /* 0x042fe4000f8e02ff */
[C---:B------:R-:W-:Y:S02]  /*ab90*/  IMAD R0, R19.reuse, UR9, RZ ;  /* 0x0000000913007c24 */ /* 0x040fe4000f8e02ff */
[C---:B----4-:R-:W-:Y:S02]  /*aba0*/  IMAD R22, R19.reuse, UR10, RZ ;  /* 0x0000000a13167c24 */ /* 0x050fe4000f8e02ff */
        /* <DEDUP_REMOVED lines=360> */
.L_x_6550:
[----:B------:R-:W2:Y:S01]  /*c230*/  LDCU.64 UR6, c[0x0][0x650] ;  /* 0x0000ca00ff0677ac */ /* 0x000ea20008000a00 */
[----:B------:R-:W-:Y:S01]  /*c240*/  BSSY.RECONVERGENT B6, `(.L_x_6551) ;  /* 0x00000ec000067945 */ /* 0x000fe20003800200 */
[----:B------:R-:W-:-:S04]  /*c250*/  UPRMT UR4, UR39, 0x7771, URZ ;  /* 0x0000777127047896 */ /* 0x000fc800080000ff */
[----:B------:R-:W-:Y:S01]  /*c260*/  UISETP.GT.AND UP0, UPT, UR4, 0x9, UPT ;  /* 0x000000090400788c */ /* 0x000fe2000bf04270 */
[----:B--23--:R-:W-:-:S05]  /*c270*/  IADD3 R2, P0, PT, R0, UR6, RZ ;  /* 0x0000000600027c10 */ /* 0x00cfca000ff1e0ff */
        /* <DEDUP_REMOVED lines=13> */
.L_x_6555:
[----:B------:R-:W2:Y:S02]  /*c350*/  LDG.E.U8 R2, desc[UR36][R2.64] ;  /* 0x0000002402027981 */ /* 0x000ea4000c1e1100 */
[----:B--2---:R4:W0:Y:S02]  /*c360*/  I2F.F64.U16 R16, R2 ;  /* 0x0000000200107312 */ /* 0x0048240000101800 */
[----:B0---4-:R-:W-:Y:S05]  /*c370*/  BRA `(.L_x_6557) ;  /* 0x0000000c00607947 */ /* 0x011fea0003800000 */
.L_x_6554:
        /* <DEDUP_REMOVED lines=9> */
.L_x_6559:
[----:B------:R-:W2:Y:S02]  /*c410*/  LDG.E R2, desc[UR36][R2.64] ;  /* 0x0000002402027981 */ /* 0x000ea4000c1e1900 */
[----:B--2---:R4:W0:Y:S02]  /*c420*/  I2F.F64 R16, R2 ;  /* 0x0000000200107312 */ /* 0x0048240000201c00 */
[----:B0---4-:R-:W-:Y:S05]  /*c430*/  BRA `(.L_x_6557) ;  /* 0x0000000c00307947 */ /* 0x011fea0003800000 */
.L_x_6558:
[----:B------:R-:W2:Y:S02]  /*c440*/  LDG.E.U16 R2, desc[UR36][R2.64] ;  /* 0x0000002402027981 */ /* 0x000ea4000c1e1500 */
[----:B--2---:R4:W0:Y:S02]  /*c450*/  I2F.F64.S16 R16, R2 ;  /* 0x0000000200107312 */ /* 0x0048240000101c00 */
[----:B0---4-:R-:W-:Y:S05]  /*c460*/  BRA `(.L_x_6557) ;  /* 0x0000000c00247947 */ /* 0x011fea0003800000 */
.L_x_6553:
        /* <DEDUP_REMOVED lines=10> */
.L_x_6561:
[----:B------:R-:W2:Y:S02]  /*c510*/  LDG.E.U16 R0, desc[UR36][R2.64] ;  /* 0x0000002402007981 */ /* 0x000ea4000c1e1500 */
[----:B--2---:R-:W-:-:S05]  /*c520*/  HADD2.F32 R0, -RZ, R0.H0_H0 ;  /* 0x20000000ff007230 */ /* 0x004fca0000004100 */
[----:B------:R-:W-:-:S04]  /*c530*/  FMUL.FTZ R0, R0, 1 ;  /* 0x3f80000000007820 */ /* 0x000fc80000410000 */
[----:B------:R3:W4:Y:S02]  /*c540*/  F2F.F64.F32 R16, R0 ;  /* 0x0000000000107310 */ /* 0x0007240000201800 */
[----:B---34-:R-:W-:Y:S05]  /*c550*/  BRA `(.L_x_6557) ;  /* 0x0000000800e87947 */ /* 0x018fea0003800000 */
.L_x_6560:
        /* <DEDUP_REMOVED lines=10> */
.L_x_6563:
[----:B------:R-:W2:Y:S02]  /*c600*/  LDG.E.U16 R2, desc[UR36][R2.64] ;  /* 0x0000002402027981 */ /* 0x000ea4000c1e1500 */
[----:B--2---:R-:W-:-:S05]  /*c610*/  HADD2.F32 R0, -RZ, R2.H0_H0 ;  /* 0x20000002ff007230 */ /* 0x004fca0000004100 */
[----:B------:R-:W-:-:S04]  /*c620*/  FMUL.FTZ R0, R0, 1 ;  /* 0x3f80000000007820 */ /* 0x000fc80000410000 */
[----:B------:R3:W4:Y:S02]  /*c630*/  F2F.F64.F32 R16, R0 ;  /* 0x0000000000107310 */ /* 0x0007240000201800 */
[----:B---34-:R-:W-:Y:S05]  /*c640*/  BRA `(.L_x_6557) ;  /* 0x0000000800ac7947 */ /* 0x018fea0003800000 */
.L_x_6562:
[----:B------:R3:W5:Y:S01]  /*c650*/  LDG.E.64 R16, desc[UR36][R2.64] ;  /* 0x0000002402107981 */ /* 0x000762000c1e1b00 */
[----:B------:R-:W-:Y:S05]  /*c660*/  BRA `(.L_x_6557) ;  /* 0x0000000800a47947 */ /* 0x000fea0003800000 */
.L_x_6552:
        /* <DEDUP_REMOVED lines=11> */
[----:B------:R-:W-:Y:S01]  /*c720*/  FSEL R17, RZ, 1.875, !P0 ;  /* 0x3ff00000ff117808 */ /* 0x000fe20004000000 */
[----:B------:R-:W-:Y:S08]  /*c730*/  BRA `(.L_x_6557) ;  /* 0x0000000800707947 */ /* 0x000ff00003800000 */
.L_x_6566:
[----:B------:R2:W5:Y:S01]  /*c740*/  LDG.E.64 R16, desc[UR36][R2.64] ;  /* 0x0000002402107981 */ /* 0x000562000c1e1b00 */
[----:B------:R-:W-:Y:S05]  /*c750*/  BRA `(.L_x_6557) ;  /* 0x0000000800687947 */ /* 0x000fea0003800000 */
.L_x_6565:
        /* <DEDUP_REMOVED lines=27> */
.L_x_6568:
        /* <DEDUP_REMOVED lines=14> */
.L_x_6567:
[----:B------:R-:W2:Y:S02]  /*c9f0*/  LDG.E.U16 R0, desc[UR36][R2.64] ;  /* 0x0000002402007981 */ /* 0x000ea4000c1e1500 */
[----:B--2---:R-:W-:-:S04]  /*ca00*/  IMAD.U32 R0, R0, 0x10000, RZ ;  /* 0x0001000000007824 */ /* 0x004fc800078e00ff */
[----:B------:R-:W-:-:S04]  /*ca10*/  FMUL.FTZ R0, R0, 1 ;  /* 0x3f80000000007820 */ /* 0x000fc80000410000 */
[----:B------:R2:W3:Y:S02]  /*ca20*/  F2F.F64.F32 R16, R0 ;  /* 0x0000000000107310 */ /* 0x0004e40000201800 */
[----:B--23--:R-:W-:Y:S05]  /*ca30*/  BRA `(.L_x_6557) ;  /* 0x0000000400b07947 */ /* 0x00cfea0003800000 */
.L_x_6564:
        /* <DEDUP_REMOVED lines=11> */
.L_x_6571:
        /* <DEDUP_REMOVED lines=21> */
.L_x_6573:
[----:B------:R-:W-:Y:S05]  /*cc40*/  BSYNC.RECONVERGENT B0 ;  /* 0x0000000000007941 */ /* 0x000fea0003800200 */
.L_x_6572:
[----:B------:R-:W-:Y:S02]  /*cc50*/  SHF.L.U32 R0, R0, 0x14, RZ ;  /* 0x0000001400007819 */ /* 0x000fe400000006ff */
[----:B------:R-:W-:-:S04]  /*cc60*/  LEA R2, R2, 0x3b800000, 0x17 ;  /* 0x3b80000002027811 */ /* 0x000fc800078eb8ff */
[----:B------:R-:W-:-:S05]  /*cc70*/  LOP3.LUT R0, R2, R0, R7, 0xfe, !PT ;  /* 0x0000000002007212 */ /* 0x000fca00078efe07 */
[----:B------:R-:W-:-:S04]  /*cc80*/  FMUL.FTZ R0, R0, 1 ;  /* 0x3f80000000007820 */ /* 0x000fc80000410000 */
[----:B------:R2:W3:Y:S02]  /*cc90*/  F2F.F64.F32 R16, R0 ;  /* 0x0000000000107310 */ /* 0x0004e40000201800 */
[----:B--23--:R-:W-:Y:S05]  /*cca0*/  BRA `(.L_x_6557) ;  /* 0x0000000400147947 */ /* 0x00cfea0003800000 */
.L_x_6570:
        /* <DEDUP_REMOVED lines=21> */
.L_x_6575:
[----:B------:R-:W-:Y:S05]  /*ce00*/  BSYNC.RECONVERGENT B0 ;  /* 0x0000000000007941 */ /* 0x000fea0003800200 */
.L_x_6574:
[----:B------:R-:W-:Y:S01]  /*ce10*/  IMAD.SHL.U32 R0, R0, 0x200000, RZ ;  /* 0x0020000000007824 */ /* 0x000fe200078e00ff */
[----:B------:R-:W-:-:S04]  /*ce20*/  LEA R2, R2, 0x37800000, 0x17 ;  /* 0x3780000002027811 */ /* 0x000fc800078eb8ff */
[----:B------:R-:W-:-:S05]  /*ce30*/  LOP3.LUT R0, R2, R0, R7, 0xfe, !PT ;  /* 0x0000000002007212 */ /* 0x000fca00078efe07 */
[----:B------:R-:W-:-:S04]  /*ce40*/  FMUL.FTZ R0, R0, 1 ;  /* 0x3f80000000007820 */ /* 0x000fc80000410000 */
[----:B------:R2:W3:Y:S02]  /*ce50*/  F2F.F64.F32 R16, R0 ;  /* 0x0000000000107310 */ /* 0x0004e40000201800 */
[----:B--23--:R-:W-:Y:S05]  /*ce60*/  BRA `(.L_x_6557) ;  /* 0x0000000000a47947 */ /* 0x00cfea0003800000 */
.L_x_6569:
[----:B------:R-:W-:-:S09]  /*ce70*/  UISETP.NE.AND UP0, UPT, UR4, 0x1c, UPT ;  /* 0x0000001c0400788c */ /* 0x000fd2000bf05270 */
[----:B------:R-:W-:Y:S05]  /*ce80*/  BRA.U !UP0, `(.L_x_6576) ;  /* 0x0000000108947547 */ /* 0x000fea000b800000 */
[----:B------:R-:W-:-:S09]  /*ce90*/  UISETP.NE.AND UP0, UPT, UR4, 0x1d, UPT ;  /* 0x0000001d0400788c */ /* 0x000fd2000bf05270 */
[----:B------:R-:W-:Y:S05]  /*cea0*/  BRA.U !UP0, `(.L_x_6577) ;  /* 0x0000000108807547 */ /* 0x000fea000b800000 */
[----:B------:R-:W-:-:S09]  /*ceb0*/  UISETP.NE.AND UP0, UPT, UR4, 0x2c, UPT ;  /* 0x0000002c0400788c */ /* 0x000fd2000bf05270 */
[----:B------:R-:W-:Y:S05]  /*cec0*/  BRA.U UP0, `(.L_x_6556) ;  /* 0x0000000100307547 */ /* 0x000fea000b800000 */
        /* <DEDUP_REMOVED lines=12> */
.L_x_6556:
        /* <DEDUP_REMOVED lines=11> */
[----:B------:R-:W-:Y:S01]  /*d040*/  IMAD.U32 R7, RZ, RZ, UR7 ;  /* 0x00000007ff077e24 */ /* 0x000fe2000f8e00ff */
[----:B---3--:R-:W-:Y:S01]  /*d050*/  MOV R10, UR8 ;  /* 0x00000008000a7c02 */ /* 0x008fe20008000f00 */
[----:B------:R-:W-:-:S07]  /*d060*/  IMAD.U32 R11, RZ, RZ, UR9 ;  /* 0x00000009ff0b7e24 */ /* 0x000fce000f8e00ff */
[----:B------:R-:W-:-:S07]  /*d070*/  LEPC R20, `(.L_x_6578) ;  /* 0x000000001014794e */ /* 0x000fce0000000000 */
[----:B--2---:R-:W-:Y:S05]  /*d080*/  CALL.ABS.NOINC R2 ;  /* 0x0000000002007343 */ /* 0x004fea0003c00000 */
.L_x_6578:
[----:B------:R-:W-:Y:S01]  /*d090*/  CS2R R16, SRZ ;  /* 0x0000000000107805 */ /* 0x000fe2000001ff00 */
[----:B------:R-:W-:Y:S06]  /*d0a0*/  BRA `(.L_x_6557) ;  /* 0x0000000000147947 */ /* 0x000fec0003800000 */
.L_x_6577:
[----:B------:R-:W2:Y:S02]  /*d0b0*/  LDG.E.64 R16, desc[UR36][R2.64] ;  /* 0x0000002402107981 */ /* 0x000ea4000c1e1b00 */
[----:B--2---:R-:W0:Y:S02]  /*d0c0*/  I2F.F64.U64 R16, R16 ;  /* 0x0000001000107312 */ /* 0x004e240000301800 */
[----:B0-----:R-:W-:Y:S05]  /*d0d0*/  BRA `(.L_x_6557) ;  /* 0x0000000000087947 */ /* 0x001fea0003800000 */
.L_x_6576:
[----:B------:R-:W2:Y:S02]  /*d0e0*/  LDG.E R2, desc[UR36][R2.64] ;  /* 0x0000002402027981 */ /* 0x000ea4000c1e1900 */
[----:B--2---:R0:W1:Y:S02]  /*d0f0*/  I2F.F64.U32 R16, R2 ;  /* 0x0000000200107312 */ /* 0x0040640000201800 */
.L_x_6557:
[----:B------:R-:W-:Y:S05]  /*d100*/  BSYNC.RECONVERGENT B6 ;  /* 0x0000000000067941 */ /* 0x000fea0003800200 */
.L_x_6551:
        /* <DEDUP_REMOVED lines=19> */
.L_x_6583:
[----:B------:R-:W2:Y:S02]  /*d240*/  LDG.E.U8 R2, desc[UR36][R2.64] ;  /* 0x0000002402027981 */ /* 0x000ea4000c1e1100 */
[----:B--2---:R-:W-:-:S04]  /*d250*/  ISETP.NE.AND P0, PT, R2, RZ, PT ;  /* 0x000000ff0200720c */ /* 0x004fc80003f05270 */
[----:B------:R-:W-:Y:S01]  /*d260*/  P2R R22, PR, RZ, 0x1 ;  /* 0x00000001ff167803 */ /* 0x000fe20000000000 */
[----:B------:R-:W-:Y:S08]  /*d270*/  BRA `(.L_x_6585) ;  /* 0x0000000800947947 */ /* 0x000ff00003800000 */
.L_x_6582:
        /* <DEDUP_REMOVED lines=11> */
.L_x_6587:
[----:B------:R-:W2:Y:S02]  /*d330*/  LDG.E R2, desc[UR36][R2.64] ;  /* 0x0000002402027981 */ /* 0x000ea4000c1e1900 */
[----:B--2---:R-:W-:-:S04]  /*d340*/  ISETP.NE.AND P0, PT, R2, RZ, PT ;  /* 0x000000ff0200720c */ /* 0x004fc80003f05270 */
[----:B------:R-:W-:Y:S01]  /*d350*/  P2R R22, PR, RZ, 0x1 ;  /* 0x00000001ff167803 */ /* 0x000fe20000000000 */
[----:B------:R-:W-:Y:S08]  /*d360*/  BRA `(.L_x_6585) ;  /* 0x0000000800587947 */ /* 0x000ff00003800000 */
.L_x_6586:
[----:B------:R-:W2:Y:S02]  /*d370*/  LDG.E.U16 R2, desc[UR36][R2.64] ;  /* 0x0000002402027981 */ /* 0x000ea4000c1e1500 */
[----:B--2---:R-:W-:-:S04]  /*d380*/  ISETP.NE.AND P0, PT, R2, RZ, PT ;  /* 0x000000ff0200720c */ /* 0x004fc80003f05270 */
[----:B------:R-:W-:Y:S01]  /*d390*/  P2R R22, PR, RZ, 0x1 ;  /* 0x00000001ff167803 */ /* 0x000fe20000000000 */
[----:B------:R-:W-:Y:S08]  /*d3a0*/  BRA `(.L_x_6585) ;  /* 0x0000000800487947 */ /* 0x000ff00003800000 */
.L_x_6581:
        /* <DEDUP_REMOVED lines=10> */
.L_x_6589:
[----:B------:R-:W2:Y:S02]  /*d450*/  LDG.E.U16 R0, desc[UR36][R2.64] ;  /* 0x0000002402007981 */ /* 0x000ea4000c1e1500 */
[----:B--2---:R-:W-:-:S05]  /*d460*/  HADD2.F32 R0, -RZ, R0.H0_H0 ;  /* 0x20000000ff007230 */ /* 0x004fca0000004100 */
[----:B------:R-:W-:-:S04]  /*d470*/  FSETP.NEU.FTZ.AND P0, PT, R0, RZ, PT ;  /* 0x000000ff0000720b */ /* 0x000fc80003f1d000 */
[----:B------:R-:W-:Y:S01]  /*d480*/  P2R R22, PR, RZ, 0x1 ;  /* 0x00000001ff167803 */ /* 0x000fe20000000000 */
[----:B------:R-:W-:Y:S08]  /*d490*/  BRA `(.L_x_6585) ;  /* 0x00000008000c7947 */ /* 0x000ff00003800000 */
.L_x_6588:
        /* <DEDUP_REMOVED lines=12> */
.L_x_6591:
        /* <DEDUP_REMOVED lines=10> */
.L_x_6590:
[----:B------:R-:W2:Y:S02]  /*d600*/  LDG.E.64 R2, desc[UR36][R2.64] ;  /* 0x0000002402027981 */ /* 0x000ea4000c1e1b00 */
[----:B--2---:R-:W0:Y:S02]  /*d610*/  DSETP.NEU.AND P0, PT, R2, RZ, PT ;  /* 0x000000ff0200722a */ /* 0x004e240003f0d000 */
[----:B0-----:R-:W-:Y:S01]  /*d620*/  P2R R22, PR, RZ, 0x1 ;  /* 0x00000001ff167803 */ /* 0x001fe20000000000 */
[----:B------:R-:W-:Y:S06]  /*d630*/  BRA `(.L_x_6585) ;  /* 0x0000000400a47947 */ /* 0x000fec0003800000 */
.L_x_6580:
        /* <DEDUP_REMOVED lines=12> */
.L_x_6594:
        /* <DEDUP_REMOVED lines=9> */
.L_x_6593:
        /* <DEDUP_REMOVED lines=10> */
.L_x_6596:
        /* <DEDUP_REMOVED lines=12> */
.L_x_6595:
[----:B------:R-:W2:Y:S02]  /*d8f0*/  LDG.E.U16 R0, desc[UR36][R2.64] ;  /* 0x0000002402007981 */ /* 0x000ea4000c1e1500 */
[----:B--2---:R-:W-:-:S05]  /*d900*/  IMAD.U32 R0, R0, 0x10000, RZ ;  /* 0x0001000000007824 */ /* 0x004fca00078e00ff */
[----:B------:R-:W-:-:S04]  /*d910*/  FSETP.NEU.FTZ.AND P0, PT, R0, RZ, PT ;  /* 0x000000ff0000720b */ /* 0x000fc80003f1d000 */
[----:B------:R-:W-:Y:S01]  /*d920*/  P2R R22, PR, RZ, 0x1 ;  /* 0x00000001ff167803 */ /* 0x000fe20000000000 */
[----:B------:R-:W-:Y:S08]  /*d930*/  BRA `(.L_x_6585) ;  /* 0x0000000000e47947 */ /* 0x000ff00003800000 */
.L_x_6592:
        /* <DEDUP_REMOVED lines=12> */
.L_x_6599:
[----:B------:R-:W2:Y:S02]  /*da00*/  LDG.E.U8 R2, desc[UR36][R2.64] ;  /* 0x0000002402027981 */ /* 0x000ea4000c1e1100 */
[----:B--2---:R-:W-:-:S04]  /*da10*/  ISETP.NE.AND P0, PT, R2, RZ, PT ;  /* 0x000000ff0200720c */ /* 0x004fc80003f05270 */
[----:B------:R-:W-:Y:S01]  /*da20*/  P2R R22, PR, RZ, 0x1 ;  /* 0x00000001ff167803 */ /* 0x000fe20000000000 */
[----:B------:R-:W-:Y:S08]  /*da30*/  BRA `(.L_x_6585) ;  /* 0x0000000000a47947 */ /* 0x000ff00003800000 */
.L_x_6598:
[----:B------:R-:W2:Y:S02]  /*da40*/  LDG.E.U8 R2, desc[UR36][R2.64] ;  /* 0x0000002402027981 */ /* 0x000ea4000c1e1100 */
[----:B--2---:R-:W-:-:S04]  /*da50*/  ISETP.NE.AND P0, PT, R2, RZ, PT ;  /* 0x000000ff0200720c */ /* 0x004fc80003f05270 */
[----:B------:R-:W-:Y:S01]  /*da60*/  P2R R22, PR, RZ, 0x1 ;  /* 0x00000001ff167803 */ /* 0x000fe20000000000 */
[----:B------:R-:W-:Y:S08]  /*da70*/  BRA `(.L_x_6585) ;  /* 0x0000000000947947 */ /* 0x000ff00003800000 */
.L_x_6597:
        /* <DEDUP_REMOVED lines=10> */
.L_x_6584:
        /* <DEDUP_REMOVED lines=8> */
[----:B0-----:R-:W-:Y:S01]  /*dba0*/  MOV R4, UR4 ;  /* 0x0000000400047c02 */ /* 0x001fe20008000f00 */
[----:B------:R-:W-:-:S02]  /*dbb0*/  IMAD.U32 R5, RZ, RZ, UR5 ;  /* 0x00000005ff057e24 */ /* 0x000fc4000f8e00ff */
[----:B--2---:R-:W-:Y:S01]  /*dbc0*/  IMAD.U32 R6, RZ, RZ, UR6 ;  /* 0x00000006ff067e24 */ /* 0x004fe2000f8e00ff */
[----:B------:R-:W-:Y:S01]  /*dbd0*/  MOV R7, UR7 ;  /* 0x0000000700077c02 */ /* 0x000fe20008000f00 */
[----:B----4-:R-:W-:Y:S02]  /*dbe0*/  IMAD.U32 R10, RZ, RZ, UR8 ;  /* 0x00000008ff0a7e24 */ /* 0x010fe4000f8e00ff */
[----:B------:R-:W-:-:S07]  /*dbf0*/  IMAD.U32 R11, RZ, RZ, UR9 ;  /* 0x00000009ff0b7e24 */ /* 0x000fce000f8e00ff */
[----:B------:R-:W-:-:S07]  /*dc00*/  LEPC R20, `(.L_x_6602) ;  /* 0x000000001014794e */ /* 0x000fce0000000000 */
[----:B-1-3-5:R-:W-:Y:S05]  /*dc10*/  CALL.ABS.NOINC R2 ;  /* 0x0000000002007343 */ /* 0x02afea0003c00000 */
.L_x_6602:
[----:B------:R-:W-:-:S04]  /*dc20*/  PLOP3.LUT P0, PT, PT, PT, PT, 0x8, 0x80 ;  /* 0x000000000080781c */ /* 0x000fc80003f0e170 */
[----:B------:R-:W-:Y:S01]  /*dc30*/  P2R R22, PR, RZ, 0x1 ;  /* 0x00000001ff167803 */ /* 0x000fe20000000000 */
[----:B------:R-:W-:Y:S08]  /*dc40*/  BRA `(.L_x_6585) ;  /* 0x0000000000207947 */ /* 0x000ff00003800000 */
.L_x_6601:
[----:B------:R-:W2:Y:S02]  /*dc50*/  LDG.E.64 R2, desc[UR36][R2.64] ;  /* 0x0000002402027981 */ /* 0x000ea4000c1e1b00 */
[----:B--2---:R-:W-:-:S04]  /*dc60*/  ISETP.NE.U32.AND P0, PT, R2, RZ, PT ;  /* 0x000000ff0200720c */ /* 0x004fc80003f05070 */
[----:B------:R-:W-:-:S04]  /*dc70*/  ISETP.NE.AND.EX P0, PT, R3, RZ, PT, P0 ;  /* 0x000000ff0300720c */ /* 0x000fc80003f05300 */
[----:B------:R-:W-:Y:S01]  /*dc80*/  P2R R22, PR, RZ, 0x1 ;  /* 0x00000001ff167803 */ /* 0x000fe20000000000 */
[----:B------:R-:W-:Y:S08]  /*dc90*/  BRA `(.L_x_6585) ;  /* 0x00000000000c7947 */ /* 0x000ff00003800000 */
.L_x_6600:
[----:B------:R-:W2:Y:S02]  /*dca0*/  LDG.E R2, desc[UR36][R2.64] ;  /* 0x0000002402027981 */ /* 0x000ea4000c1e1900 */
[----:B--2---:R-:W-:-:S04]  /*dcb0*/  ISETP.NE.AND P0, PT, R2, RZ, PT ;  /* 0x000000ff0200720c */ /* 0x004fc80003f05270 */
[----:B------:R-:W-:-:S09]  /*dcc0*/  P2R R22, PR, RZ, 0x1 ;  /* 0x00000001ff167803 */ /* 0x000fd20000000000 */
.L_x_6585:
[----:B------:R-:W-:Y:S05]  /*dcd0*/  BSYNC.RECONVERGENT B6 ;  /* 0x0000000000067941 */ /* 0x000fea0003800200 */
.L_x_6579:
        /* <DEDUP_REMOVED lines=17> */
.L_x_6606:
[----:B------:R4:W5:Y:S01]  /*ddf0*/  LDG.E.U8 R2, desc[UR36][R4.64] ;  /* 0x0000002404027981 */ /* 0x000962000c1e1100 */
[----:B------:R-:W-:Y:S01]  /*de00*/  IMAD.MOV.U32 R3, RZ, RZ, RZ ;  /* 0x000000ffff037224 */ /* 0x000fe200078e00ff */
[----:B------:R-:W-:Y:S06]  /*de10*/  BRA `(.L_x_6608) ;  /* 0x0000000c00407947 */ /* 0x000fec0003800000 */
.L_x_6605:
        /* <DEDUP_REMOVED lines=8> */
.L_x_6610:
[----:B------:R-:W2:Y:S02]  /*dea0*/  LDG.E R2, desc[UR36][R4.64] ;  /* 0x0000002404027981 */ /* 0x000ea4000c1e1900 */
[----:B--2---:R-:W-:Y:S01]  /*deb0*/  SHF.R.S32.HI R3, RZ, 0x1f, R2 ;  /* 0x0000001fff037819 */ /* 0x004fe20000011402 */
[----:B------:R-:W-:Y:S06]  /*dec0*/  BRA `(.L_x_6608) ;  /* 0x0000000c00147947 */ /* 0x000fec0003800000 */
.L_x_6609:
[----:B------:R-:W2:Y:S02]  /*ded0*/  LDG.E.S16 R2, desc[UR36][R4.64] ;  /* 0x0000002404027981 */ /* 0x000ea4000c1e1700 */
[----:B--2---:R-:W-:Y:S01]  /*dee0*/  SHF.R.S32.HI R3, RZ, 0x1f, R2 ;  /* 0x0000001fff037819 */ /* 0x004fe20000011402 */
[----:B------:R-:W-:Y:S06]  /*def0*/  BRA `(.L_x_6608) ;  /* 0x0000000c00087947 */ /* 0x000fec0003800000 */
.L_x_6604:
        /* <DEDUP_REMOVED lines=9> */
.L_x_6612:
[----:B------:R-:W2:Y:S02]  /*df90*/  LDG.E.U16 R4, desc[UR36][R4.64] ;  /* 0x0000002404047981 */ /* 0x000ea4000c1e1500 */
[----:B--2---:R-:W-:-:S06]  /*dfa0*/  HADD2.F32 R2, -RZ, R4.H0_H0 ;  /* 0x20000004ff027230 */ /* 0x004fcc0000004100 */
[----:B------:R-:W4:Y:S02]  /*dfb0*/  F2I.S64.TRUNC R2, R2 ;  /* 0x0000000200027311 */ /* 0x000f24000020d900 */
[----:B----4-:R-:W-:Y:S05]  /*dfc0*/  BRA `(.L_x_6608) ;  /* 0x0000000800d47947 */ /* 0x010fea0003800000 */
.L_x_6611:
        /* <DEDUP_REMOVED lines=9> */
.L_x_6614:
[----:B------:R-:W2:Y:S02]  /*e060*/  LDG.E.U16 R4, desc[UR36][R4.64] ;  /* 0x0000002404047981 */ /* 0x000ea4000c1e1500 */
[----:B--2---:R-:W-:-:S06]  /*e070*/  HADD2.F32 R2, -RZ, R4.H0_H0 ;  /* 0x20000004ff027230 */ /* 0x004fcc0000004100 */
[----:B------:R-:W4:Y:S02]  /*e080*/  F2I.S64.TRUNC R2, R2 ;  /* 0x0000000200027311 */ /* 0x000f24000020d900 */
[----:B----4-:R-:W-:Y:S05]  /*e090*/  BRA `(.L_x_6608) ;  /* 0x0000000800a07947 */ /* 0x010fea0003800000 */
.L_x_6613:
[----:B------:R-:W2:Y:S02]  /*e0a0*/  LDG.E.64 R2, desc[UR36][R4.64] ;  /* 0x0000002404027981 */ /* 0x000ea4000c1e1b00 */
[----:B--2---:R-:W4:Y:S02]  /*e0b0*/  F2I.S64.F64.TRUNC R2, R2 ;  /* 0x0000000200027311 */ /* 0x004f24000030d900 */
[----:B----4-:R-:W-:Y:S05]  /*e0c0*/  BRA `(.L_x_6608) ;  /* 0x0000000800947947 */ /* 0x010fea0003800000 */
.L_x_6603:
        /* <DEDUP_REMOVED lines=13> */
.L_x_6617:
[----:B------:R-:W2:Y:S02]  /*e1a0*/  LDG.E.64 R2, desc[UR36][R4.64] ;  /* 0x0000002404027981 */ /* 0x000ea4000c1e1b00 */
[----:B--2---:R-:W4:Y:S02]  /*e1b0*/  F2I.S64.F64.TRUNC R2, R2 ;  /* 0x0000000200027311 */ /* 0x004f24000030d900 */
[----:B----4-:R-:W-:Y:S05]  /*e1c0*/  BRA `(.L_x_6608) ;  /* 0x0000000800547947 */ /* 0x010fea0003800000 */
.L_x_6616:
        /* <DEDUP_REMOVED lines=26> */
.L_x_6619:
        /* <DEDUP_REMOVED lines=13> */
.L_x_6618:
[----:B------:R-:W2:Y:S02]  /*e440*/  LDG.E.U16 R2, desc[UR36][R4.64] ;  /* 0x0000002404027981 */ /* 0x000ea4000c1e1500 */
[----:B--2---:R-:W-:-:S06]  /*e450*/  SHF.L.U32 R2, R2, 0x10, RZ ;  /* 0x0000001002027819 */ /* 0x004fcc00000006ff */
[----:B------:R-:W4:Y:S02]  /*e460*/  F2I.S64.TRUNC R2, R2 ;  /* 0x0000000200027311 */ /* 0x000f24000020d900 */
[----:B----4-:R-:W-:Y:S05]  /*e470*/  BRA `(.L_x_6608) ;  /* 0x0000000400a87947 */ /* 0x010fea0003800000 */
.L_x_6615:
        /* <DEDUP_REMOVED lines=11> */
.L_x_6622:
        /* <DEDUP_REMOVED lines=21> */
.L_x_6626:
[----:B------:R-:W-:Y:S05]  /*e680*/  BSYNC.RECONVERGENT B1 ;  /* 0x0000000000017941 */ /* 0x000fea0003800200 */
.L_x_6625:
[----:B------:R-:W-:Y:S02]  /*e690*/  SHF.L.U32 R0, R0, 0x14, RZ ;  /* 0x0000001400007819 */ /* 0x000fe400000006ff */
[----:B------:R-:W-:-:S04]  /*e6a0*/  LEA R2, R2, 0x3b800000, 0x17 ;  /* 0x3b80000002027811 */ /* 0x000fc800078eb8ff */
[----:B------:R-:W-:-:S07]  /*e6b0*/  LOP3.LUT R2, R2, R0, R7, 0xfe, !PT ;  /* 0x0000000002027212 */ /* 0x000fce00078efe07 */
.L_x_6624:
[----:B------:R-:W-:Y:S05]  /*e6c0*/  BSYNC.RECONVERGENT B0 ;  /* 0x0000000000007941 */ /* 0x000fea0003800200 */
.L_x_6623:
[----:B------:R-:W2:Y:S02]  /*e6d0*/  F2I.S64.TRUNC R2, R2 ;  /* 0x0000000200027311 */ /* 0x000ea4000020d900 */
[----:B--2---:R-:W-:Y:S05]  /*e6e0*/  BRA `(.L_x_6608) ;  /* 0x00000004000c7947 */ /* 0x004fea0003800000 */
.L_x_6621:
        /* <DEDUP_REMOVED lines=21> */
.L_x_6630:
[----:B------:R-:W-:Y:S05]  /*e840*/  BSYNC.RECONVERGENT B1 ;  /* 0x0000000000017941 */ /* 0x000fea0003800200 */
.L_x_6629:
[----:B------:R-:W-:Y:S01]  /*e850*/  IMAD.SHL.U32 R0, R0, 0x200000, RZ ;  /* 0x0020000000007824 */ /* 0x000fe200078e00ff */
[----:B------:R-:W-:-:S04]  /*e860*/  LEA R2, R2, 0x37800000, 0x17 ;  /* 0x3780000002027811 */ /* 0x000fc800078eb8ff */
[----:B------:R-:W-:-:S07]  /*e870*/  LOP3.LUT R2, R2, R0, R7, 0xfe, !PT ;  /* 0x0000000002027212 */ /* 0x000fce00078efe07 */
.L_x_6628:
[----:B------:R-:W-:Y:S05]  /*e880*/  BSYNC.RECONVERGENT B0 ;  /* 0x0000000000007941 */ /* 0x000fea0003800200 */
.L_x_6627:
[----:B------:R-:W2:Y:S02]  /*e890*/  F2I.S64.TRUNC R2, R2 ;  /* 0x0000000200027311 */ /* 0x000ea4000020d900 */
[----:B--2---:R-:W-:Y:S05]  /*e8a0*/  BRA `(.L_x_6608) ;  /* 0x00000000009c7947 */ /* 0x004fea0003800000 */
.L_x_6620:
        /* <DEDUP_REMOVED lines=14> */
.L_x_6634:
[----:B------:R-:W-:Y:S05]  /*e990*/  BSYNC.RECONVERGENT B0 ;  /* 0x0000000000007941 */ /* 0x000fea0003800200 */
.L_x_6633:
[----:B------:R-:W4:Y:S02]  /*e9a0*/  F2I.S64.TRUNC R2, R2 ;  /* 0x0000000200027311 */ /* 0x000f24000020d900 */
[----:B----4-:R-:W-:Y:S05]  /*e9b0*/  BRA `(.L_x_6608) ;  /* 0x0000000000587947 */ /* 0x010fea0003800000 */
.L_x_6607:
        /* <DEDUP_REMOVED lines=16> */
.L_x_6635:
[----:B------:R-:W-:Y:S01]  /*eac0*/  CS2R R2, SRZ ;  /* 0x0000000000027805 */ /* 0x000fe2000001ff00 */
[----:B------:R-:W-:Y:S06]  /*ead0*/  BRA `(.L_x_6608) ;  /* 0x0000000000107947 */ /* 0x000fec0003800000 */
.L_x_6632:
[----:B------:R3:W5:Y:S01]  /*eae0*/  LDG.E.64 R2, desc[UR36][R4.64] ;  /* 0x0000002404027981 */ /* 0x000762000c1e1b00 */
[----:B------:R-:W-:Y:S05]  /*eaf0*/  BRA `(.L_x_6608) ;  /* 0x0000000000087947 */ /* 0x000fea0003800000 */
.L_x_6631:
[----:B------:R2:W5:Y:S01]  /*eb00*/  LDG.E R2, desc[UR36][R4.64] ;  /* 0x0000002404027981 */ /* 0x000562000c1e1900 */
[----:B------:R-:W-:-:S07]  /*eb10*/  MOV R3, RZ ;  /* 0x000000ff00037202 */ /* 0x000fce0000000f00 */
.L_x_6608:
        /* <DEDUP_REMOVED lines=22> */
.L_x_6639:
[----:B-----5:R-:W0:Y:S02]  /*ec80*/  F2I.S64.F64.TRUNC R16, R16 ;  /* 0x0000001000107311 */ /* 0x020e24000030d900 */
[----:B0-----:R-:W-:-:S05]  /*ec90*/  IMAD.MOV.U32 R5, RZ, RZ, R16 ;  /* 0x000000ffff057224 */ /* 0x001fca00078e0010 */
[----:B------:R3:W-:Y:S01]  /*eca0*/  STG.E.U8 desc[UR36][R2.64], R5 ;  /* 0x0000000502007986 */ /* 0x0007e2000c101124 */
[----:B------:R-:W-:Y:S05]  /*ecb0*/  BRA `(.L_x_6641) ;  /* 0x0000001000807947 */ /* 0x000fea0003800000 */
.L_x_6638:
        /* <DEDUP_REMOVED lines=9> */
.L_x_6643:
[----:B-----5:R-:W0:Y:S02]  /*ed50*/  F2I.F64.TRUNC R17, R16 ;  /* 0x0000001000117311 */ /* 0x020e24000030d100 */
[----:B0-----:R1:W-:Y:S01]  /*ed60*/  STG.E desc[UR36][R2.64], R17 ;  /* 0x0000001102007986 */ /* 0x0013e2000c101924 */
[----:B------:R-:W-:Y:S05]  /*ed70*/  BRA `(.L_x_6641) ;  /* 0x0000001000507947 */ /* 0x000fea0003800000 */
.L_x_6642:
[----:B-----5:R-:W0:Y:S02]  /*ed80*/  F2I.F64.TRUNC R17, R16 ;  /* 0x0000001000117311 */ /* 0x020e24000030d100 */
[----:B0-----:R2:W-:Y:S01]  /*ed90*/  STG.E.U16 desc[UR36][R2.64], R17 ;  /* 0x0000001102007986 */ /* 0x0015e2000c101524 */
[----:B------:R-:W-:Y:S05]  /*eda0*/  BRA `(.L_x_6641) ;  /* 0x0000001000447947 */ /* 0x000fea0003800000 */
.L_x_6637:
        /* <DEDUP_REMOVED lines=17> */
.L_x_6645:
        /* <DEDUP_REMOVED lines=12> */
.L_x_6644:
        /* <DEDUP_REMOVED lines=14> */
[----:B------:R-:W-:Y:S01]  /*f060*/  MOV R5, RZ ;  /* 0x000000ff00057202 */ /* 0x000fe20000000f00 */
[----:B0-----:R-:W-:-:S05]  /*f070*/  @!P0 FMUL R4, R4, 1.175494350822287508e-38 ;  /* 0x0080000004048820 */ /* 0x001fca0000400000 */
[----:B------:R0:W-:Y:S01]  /*f080*/  STG.E.64 desc[UR36][R2.64], R4 ;  /* 0x0000000402007986 */ /* 0x0001e2000c101b24 */
[----:B------:R-:W-:Y:S05]  /*f090*/  BRA `(.L_x_6641) ;  /* 0x0000000c00887947 */ /* 0x000fea0003800000 */
.L_x_6647:
        /* <DEDUP_REMOVED lines=13> */
.L_x_6646:
[----:B-----5:R0:W-:Y:S01]  /*f170*/  STG.E.64 desc[UR36][R2.64], R16 ;  /* 0x0000001002007986 */ /* 0x0201e2000c101b24 */
[----:B------:R-:W-:Y:S05]  /*f180*/  BRA `(.L_x_6641) ;  /* 0x0000000c004c7947 */ /* 0x000fea0003800000 */
.L_x_6636:
        /* <DEDUP_REMOVED lines=13> */
.L_x_6651:
        /* <DEDUP_REMOVED lines=26> */
.L_x_6654:
[----:B------:R-:W-:-:S04]  /*f400*/  SHF.R.U32.HI R5, RZ, 0x18, R5 ;  /* 0x00000018ff057819 */ /* 0x000fc80000011605 */
[----:B------:R-:W-:-:S07]  /*f410*/  LOP3.LUT R0, R0, 0x80, R5, 0xf8, !PT ;  /* 0x0000008000007812 */ /* 0x000fce00078ef805 */
.L_x_6653:
[----:B------:R-:W-:Y:S05]  /*f420*/  BSYNC.RECONVERGENT B0 ;  /* 0x0000000000007941 */ /* 0x000fea0003800200 */
.L_x_6652:
[----:B------:R0:W-:Y:S01]  /*f430*/  STG.E.U8 desc[UR36][R2.64], R0 ;  /* 0x0000000002007986 */ /* 0x0001e2000c101124 */
[----:B------:R-:W-:Y:S05]  /*f440*/  BRA `(.L_x_6641) ;  /* 0x00000008009c7947 */ /* 0x000fea0003800000 */
.L_x_6650:
        /* <DEDUP_REMOVED lines=26> */
.L_x_6657:
[----:B------:R-:W-:-:S04]  /*f5f0*/  SHF.R.U32.HI R5, RZ, 0x18, R5 ;  /* 0x00000018ff057819 */ /* 0x000fc80000011605 */
[----:B------:R-:W-:-:S07]  /*f600*/  LOP3.LUT R0, R0, 0x80, R5, 0xf8, !PT ;  /* 0x0000008000007812 */ /* 0x000fce00078ef805 */
.L_x_6656:
[----:B------:R-:W-:Y:S05]  /*f610*/  BSYNC.RECONVERGENT B0 ;  /* 0x0000000000007941 */ /* 0x000fea0003800200 */
.L_x_6655:
[----:B------:R0:W-:Y:S01]  /*f620*/  STG.E.U8 desc[UR36][R2.64], R0 ;  /* 0x0000000002007986 */ /* 0x0001e2000c101124 */
[----:B------:R-:W-:Y:S05]  /*f630*/  BRA `(.L_x_6641) ;  /* 0x0000000800207947 */ /* 0x000fea0003800000 */
.L_x_6649:
        /* <DEDUP_REMOVED lines=30> */
.L_x_6659:
[----:B-----5:R-:W0:Y:S02]  /*f820*/  F2I.U64.F64.TRUNC R16, R16 ;  /* 0x0000001000107311 */ /* 0x020e24000030d800 */
[----:B0-----:R0:W-:Y:S01]  /*f830*/  STG.E.64 desc[UR36][R2.64], R16 ;  /* 0x0000001002007986 */ /* 0x0011e2000c101b24 */
[----:B------:R-:W-:Y:S05]  /*f840*/  BRA `(.L_x_6641) ;  /* 0x00000004009c7947 */ /* 0x000fea0003800000 */
.L_x_6658:
[----:B-----5:R-:W0:Y:S02]  /*f850*/  F2I.U32.F64.TRUNC R17, R16 ;  /* 0x0000001000117311 */ /* 0x020e24000030d000 */
[----:B0-----:R0:W-:Y:S01]  /*f860*/  STG.E desc[UR36][R2.64], R17 ;  /* 0x0000001102007986 */ /* 0x0011e2000c101924 */
[----:B------:R-:W-:Y:S05]  /*f870*/  BRA `(.L_x_6641) ;  /* 0x0000000400907947 */ /* 0x000fea0003800000 */
.L_x_6648:
        /* <DEDUP_REMOVED lines=10> */
.L_x_6661:
[----:B------:R-:W-:-:S05]  /*f920*/  CS2R R18, SRZ ;  /* 0x0000000000127805 */ /* 0x000fca000001ff00 */
[----:B-----5:R0:W-:Y:S01]  /*f930*/  STG.E.128 desc[UR36][R2.64], R16 ;  /* 0x0000001002007986 */ /* 0x0201e2000c101d24 */
[----:B------:R-:W-:Y:S05]  /*f940*/  BRA `(.L_x_6641) ;  /* 0x00000004005c7947 */ /* 0x000fea0003800000 */
.L_x_6660:
[----:B------:R-:W-:-:S09]  /*f950*/  UISETP.NE.AND UP0, UPT, UR6, 0xf, UPT ;  /* 0x0000000f0600788c */ /* 0x000fd2000bf05270 */
[----:B------:R-:W-:Y:S05]  /*f960*/  BRA.U !UP0, `(.L_x_6662) ;  /* 0x0000000508287547 */ /* 0x000fea000b800000 */
[----:B------:R-:W-:-:S09]  /*f970*/  UISETP.NE.AND UP0, UPT, UR6, 0x17, UPT ;  /* 0x000000170600788c */ /* 0x000fd2000bf05270 */
[----:B------:R-:W-:Y:S05]  /*f980*/  BRA.U !UP0, `(.L_x_6663) ;  /* 0x0000000108b07547 */ /* 0x000fea000b800000 */
[----:B------:R-:W-:-:S09]  /*f990*/  UISETP.NE.AND UP0, UPT, UR6, 0x18, UPT ;  /* 0x000000180600788c */ /* 0x000fd2000bf05270 */
[----:B------:R-:W-:Y:S05]  /*f9a0*/  BRA.U !UP0, `(.L_x_6664) ;  /* 0x0000000108447547 */ /* 0x000fea000b800000 */
.L_x_6640:
        /* <DEDUP_REMOVED lines=8> */
[----:B0-----:R-:W-:Y:S01]  /*fa30*/  MOV R4, UR4 ;  /* 0x0000000400047c02 */ /* 0x001fe20008000f00 */
[----:B------:R-:W-:-:S02]  /*fa40*/  IMAD.U32 R5, RZ, RZ, UR5 ;  /* 0x00000005ff057e24 */ /* 0x000fc4000f8e00ff */
[----:B---3--:R-:W-:Y:S01]  /*fa50*/  IMAD.U32 R6, RZ, RZ, UR6 ;  /* 0x00000006ff067e24 */ /* 0x008fe2000f8e00ff */
[----:B------:R-:W-:Y:S01]  /*fa60*/  MOV R7, UR7 ;  /* 0x0000000700077c02 */ /* 0x000fe20008000f00 */
[----:B----4-:R-:W-:Y:S02]  /*fa70*/  IMAD.U32 R10, RZ, RZ, UR8 ;  /* 0x00000008ff0a7e24 */ /* 0x010fe4000f8e00ff */
[----:B-1----:R-:W-:-:S07]  /*fa80*/  IMAD.U32 R11, RZ, RZ, UR9 ;  /* 0x00000009ff0b7e24 */ /* 0x002fce000f8e00ff */
[----:B------:R-:W-:-:S07]  /*fa90*/  LEPC R20, `(.L_x_6665) ;  /* 0x000000001014794e */ /* 0x000fce0000000000 */
[----:B--2--5:R-:W-:Y:S05]  /*faa0*/  CALL.ABS.NOINC R2 ;  /* 0x0000000002007343 */ /* 0x024fea0003c00000 */
.L_x_6665:
[----:B------:R-:W-:Y:S05]  /*fab0*/  BRA `(.L_x_6641) ;  /* 0x0000000400007947 */ /* 0x000fea0003800000 */
.L_x_6664:
        /* <DEDUP_REMOVED lines=21> */
.L_x_6667:
[----:B------:R-:W-:Y:S05]  /*fc10*/  BSYNC.RECONVERGENT B0 ;  /* 0x0000000000007941 */ /* 0x000fea0003800200 */
.L_x_6666:
[----:B------:R-:W-:-:S05]  /*fc20*/  LOP3.LUT R5, R0, 0x80, R5, 0xf8, !PT ;  /* 0x0000008000057812 */ /* 0x000fca00078ef805 */
[----:B------:R0:W-:Y:S01]  /*fc30*/  STG.E.U8 desc[UR36][R2.64], R5 ;  /* 0x0000000502007986 */ /* 0x0001e2000c101124 */
[----:B------:R-:W-:Y:S05]  /*fc40*/  BRA `(.L_x_6641) ;  /* 0x00000000009c7947 */ /* 0x000fea0003800000 */
.L_x_6663:
        /* <DEDUP_REMOVED lines=20> */
.L_x_6669:
[----:B------:R-:W-:Y:S01]  /*fd90*/  IMAD.MOV.U32 R0, RZ, RZ, 0x7f ;  /* 0x0000007fff007424 */ /* 0x000fe200078e00ff */
[----:B------:R-:W-:-:S04]  /*fda0*/  ISETP.GT.U32.AND P0, PT, R4, 0x7f800000, PT ;  /* 0x7f8000000400780c */ /* 0x000fc80003f04070 */
[----:B------:R-:W-:-:S09]  /*fdb0*/  SEL R0, R0, 0x7c, P0 ;  /* 0x0000007c00007807 */ /* 0x000fd20000000000 */
.L_x_6670:
[----:B------:R-:W-:Y:S05]  /*fdc0*/  BSYNC.RECONVERGENT B0 ;  /* 0x0000000000007941 */ /* 0x000fea0003800200 */
.L_x_6668:
[----:B------:R-:W-:-:S04]  /*fdd0*/  SHF.R.U32.HI R5, RZ, 0x18, R5 ;  /* 0x00000018ff057819 */ /* 0x000fc80000011605 */
[----:B------:R-:W-:-:S05]  /*fde0*/  LOP3.LUT R5, R0, 0x80, R5, 0xf8, !PT ;  /* 0x0000008000057812 */ /* 0x000fca00078ef805 */
[----:B------:R0:W-:Y:S01]  /*fdf0*/  STG.E.U8 desc[UR36][R2.64], R5 ;  /* 0x0000000502007986 */ /* 0x0001e2000c101124 */
[----:B------:R-:W-:Y:S05]  /*fe00*/  BRA `(.L_x_6641) ;  /* 0x00000000002c7947 */ /* 0x000fea0003800000 */
.L_x_6662:
        /* <DEDUP_REMOVED lines=11> */
.L_x_6641:
[----:B------:R-:W-:-:S07]  /*fec0*/  VIADD R23, R23, 0x80 ;  /* 0x0000008017177836 */ /* 0x000fce0000000000 */
.L_x_6549:
[----:B------:R-:W-:Y:S05]  /*fed0*/  BSYNC.RECONVERGENT B7 ;  /* 0x0000000000077941 */ /* 0x000fea0003800200 */
.L_x_6548:
[----:B------:R-:W5:Y:S02]  /*fee0*/  LDCU UR4, c[0x0][0x380] ;  /* 0x00007000ff0477ac */ /* 0x000f640008000800 */
[----:B-----5:R-:W-:-:S13]  /*fef0*/  ISETP.GE.AND P0, PT, R23, UR4, PT ;  /* 0x0000000417007c0c */ /* 0x020fda000bf06270 */
[----:B------:R-:W-:Y:S05]  /*ff00*/  @P0 EXIT ;  /* 0x000000000000094d */ /* 0x000fea0003800000 */
[----:B------:R-:W5:Y:S01]  /*ff10*/  LDCU UR4, c[0x0][0x388] ;  /* 0x00007100ff0477ac */ /* 0x000f620008000800 */
[----:B01----:R-:W-:Y:S02]  /*ff20*/  CS2R R18, SRZ ;  /* 0x0000000000127805 */ /* 0x003fe4000001ff00 */
[----:B----4-:R-:W-:Y:S01]  /*ff30*/  MOV R0, RZ ;  /* 0x000000ff00007202 */ /* 0x010fe20000000f00 */
[----:B------:R-:W-:Y:S01]  /*ff40*/  IMAD.MOV.U32 R22, RZ, RZ, RZ ;  /* 0x000000ffff167224 */ /* 0x000fe200078e00ff */
[----:B-----5:R-:W-:-:S09]  /*ff50*/  UISETP.NE.AND UP0, UPT, UR4, URZ, UPT ;  /* 0x000000ff0400728c */ /* 0x020fd2000bf05270 */
[----:B------:R-:W-:Y:S05]  /*ff60*/  BRA.U !UP0, `(.L_x_6671) ;  /* 0x0000001508d47547 */ /* 0x000fea000b800000 */
[----:B------:R-:W2:Y:S01]  /*ff70*/  LDCU.64 UR4, c[0x0][0x390] ;  /* 0x00007200ff0477ac */ /* 0x000ea20008000a00 */
[----:B------:R-:W-:Y:S01]  /*ff80*/  IMAD.MOV.U32 R22, RZ, RZ, RZ ;  /* 0x000000ffff167224 */ /* 0x000fe200078e00ff */
[----:B------:R-:W0:Y:S01]  /*ff90*/  LDCU UR6, c[0x0][0x38c] ;  /* 0x00007180ff0677ac */ /* 0x000e220008000800 */
[----:B------:R-:W1:Y:S01]  /*ffa0*/  LDCU.64 UR8, c[0x0][0x4b8] ;  /* 0x00009700ff0877ac */ /* 0x000e620008000a00 */
[----:B------:R-:W4:Y:S01]  /*ffb0*/  LDCU.64 UR10, c[0x0][0x4c0] ;  /* 0x00009800ff0a77ac */ /* 0x000f220008000a00 */
[----:B------:R-:W-:Y:S01]  /*ffc0*/  UISETP.NE.AND UP0, UPT, UR44, URZ, UPT ;  /* 0x000000ff2c00728c */ /* 0x000fe2000bf05270 */
[----:B--23--:R-:W-:-:S05]  /*ffd0*/  IMAD.HI.U32 R2, R23, UR4, R22 ;  /* 0x0000000417027c27 */ /* 0x00cfca000f8e0016 */
[----:B------:R-:W-:-:S04]  /*ffe0*/  SHF.R.U32.HI R3, RZ, UR5, R2 ;  /* 0x00000005ff037c19 */ /* 0x000fc80008011602 */
[----:B------:R-:W-:-:S05]  /*fff0*/  IADD3 R18, PT, PT, -R3, RZ, RZ ;  /* 0x000000ff03127210 */ /* 0x000fca0007ffe1ff */
        /* <DEDUP_REMOVED lines=364> */
.L_x_6671:
[----:B------:R-:W0:Y:S01]  /*116c0*/  LDCU.64 UR6, c[0x0][0x648] ;  /* 0x0000c900ff0677ac */ /* 0x000e220008000a00 */
[----:B------:R-:W-:Y:S01]  /*116d0*/  BSSY.RECONVERGENT B6, `(.L_x_6672) ;  /* 0x00000ef000067945 */ /* 0x000fe20003800200 */
[----:B------:R-:W2:Y:S01]  /*116e0*/  LDCU.64 UR8, c[0x0][0x650] ;  /* 0x0000ca00ff0877ac */ /* 0x000ea20008000a00 */
[----:B------:R-:W-:-:S04]  /*116f0*/  UPRMT UR4, UR39, 0x7771, URZ ;  /* 0x0000777127047896 */ /* 0x000fc800080000ff */
[----:B------:R-:W-:Y:S01]  /*11700*/  UISETP.GT.AND UP0, UPT, UR4, 0x9, UPT ;  /* 0x000000090400788c */ /* 0x000fe2000bf04270 */
[----:B0-----:R-:W-:Y:S02]  /*11710*/  IADD3 R22, P0, PT, R22, UR6, RZ ;  /* 0x0000000616167c10 */ /* 0x001fe4000ff1e0ff */
[----:B--23--:R-:W-:-:S03]  /*11720*/  IADD3 R2, P1, PT, R0, UR8, RZ ;  /* 0x0000000800027c10 */ /* 0x00cfc6000ff3e0ff */
        /* <DEDUP_REMOVED lines=12> */
[----:B--2---:R0:W1:Y:S02]  /*117f0*/  I2F.F64.S16 R16, R2 ;  /* 0x0000000200107312 */ /* 0x0040640000101c00 */
[----:B01----:R-:W-:Y:S05]  /*11800*/  BRA `(.L_x_6678) ;  /* 0x0000000c006c7947 */ /* 0x003fea0003800000 */
.L_x_6676:
[----:B------:R-:W2:Y:S02]  /*11810*/  LDG.E.U8 R2, desc[UR36][R2.64] ;  /* 0x0000002402027981 */ /* 0x000ea4000c1e1100 */
[----:B--2---:R0:W1:Y:S02]  /*11820*/  I2F.F64.U16 R16, R2 ;  /* 0x0000000200107312 */ /* 0x0040640000101800 */
[----:B01----:R-:W-:Y:S05]  /*11830*/  BRA `(.L_x_6678) ;  /* 0x0000000c00607947 */ /* 0x003fea0003800000 */
.L_x_6675:
[----:B------:R-:W-:-:S09]  /*11840*/  UISETP.NE.AND UP0, UPT, UR4, 0x2, UPT ;  /* 0x000000020400788c */ /* 0x000fd2000bf05270 */
[----:B------:R-:W-:Y:S05]  /*11850*/  BRA.U !UP0, `(.L_x_6679) ;  /* 0x0000000108287547 */ /* 0x000fea000b800000 */
[----:B------:R-:W-:-:S09]  /*11860*/  UISETP.NE.AND UP0, UPT, UR4, 0x3, UPT ;  /* 0x000000030400788c */ /* 0x000fd2000bf05270 */
[----:B------:R-:W-:Y:S05]  /*11870*/  BRA.U !UP0, `(.L_x_6680) ;  /* 0x0000000108147547 */ /* 0x000fea000b800000 */
[----:B------:R-:W-:-:S09]  /*11880*/  UISETP.NE.AND UP0, UPT, UR4, 0x4, UPT ;  /* 0x000000040400788c */ /* 0x000fd2000bf05270 */
[----:B------:R-:W-:Y:S05]  /*11890*/  BRA.U UP0, `(.L_x_6677) ;  /* 0x0000000900ec7547 */ /* 0x000fea000b800000 */
[----:B------:R-:W2:Y:S02]  /*118a0*/  LDG.E.64 R16, desc[UR36][R2.64] ;  /* 0x0000002402107981 */ /* 0x000ea4000c1e1b00 */
[----:B--2---:R-:W0:Y:S02]  /*118b0*/  I2F.F64.S64 R16, R16 ;  /* 0x0000001000107312 */ /* 0x004e240000301c00 */
[----:B0-----:R-:W-:Y:S05]  /*118c0*/  BRA `(.L_x_6678) ;  /* 0x0000000c003c7947 */ /* 0x001fea0003800000 */
.L_x_6680:
[----:B------:R-:W2:Y:S02]  /*118d0*/  LDG.E R2, desc[UR36][R2.64] ;  /* 0x0000002402027981 */ /* 0x000ea4000c1e1900 */
[----:B--2---:R0:W1:Y:S02]  /*118e0*/  I2F.F64 R16, R2 ;  /* 0x0000000200107312 */ /* 0x0040640000201c00 */
[----:B01----:R-:W-:Y:S05]  /*118f0*/  BRA `(.L_x_6678) ;  /* 0x0000000c00307947 */ /* 0x003fea0003800000 */
.L_x_6679:
[----:B------:R-:W2:Y:S02]  /*11900*/  LDG.E.U16 R2, desc[UR36][R2.64] ;  /* 0x0000002402027981 */ /* 0x000ea4000c1e1500 */
[----:B--2---:R0:W1:Y:S02]  /*11910*/  I2F.F64.S16 R16, R2 ;  /* 0x0000000200107312 */ /* 0x0040640000101c00 */
[----:B01----:R-:W-:Y:S05]  /*11920*/  BRA `(.L_x_6678) ;  /* 0x0000000c00247947 */ /* 0x003fea0003800000 */
.L_x_6674:
        /* <DEDUP_REMOVED lines=8> */
[----:B------:R-:W1:Y:S02]  /*119b0*/  F2F.F64.F32 R16, R16 ;  /* 0x0000001000107310 */ /* 0x000e640000201800 */
[----:B-1----:R-:W-:Y:S05]  /*119c0*/  BRA `(.L_x_6678) ;  /* 0x0000000800fc7947 */ /* 0x002fea0003800000 */
.L_x_6682:
[----:B------:R-:W2:Y:S02]  /*119d0*/  LDG.E.U16 R0, desc[UR36][R2.64] ;  /* 0x0000002402007981 */ /* 0x000ea4000c1e1500 */
[----:B--2---:R-:W-:-:S05]  /*119e0*/  HADD2.F32 R0, -RZ, R0.H0_H0 ;  /* 0x20000000ff007230 */ /* 0x004fca0000004100 */
[----:B------:R-:W-:-:S04]  /*119f0*/  FMUL.FTZ R0, R0, 1 ;  /* 0x3f80000000007820 */ /* 0x000fc80000410000 */
[----:B------:R1:W2:Y:S02]  /*11a00*/  F2F.F64.F32 R16, R0 ;  /* 0x0000000000107310 */ /* 0x0002a40000201800 */
[----:B-12---:R-:W-:Y:S05]  /*11a10*/  BRA `(.L_x_6678) ;  /* 0x0000000800e87947 */ /* 0x006fea0003800000 */
.L_x_6681:
        /* <DEDUP_REMOVED lines=8> */
[----:B------:R-:W0:Y:S02]  /*11aa0*/  F2F.F64.F32 R16, R16 ;  /* 0x0000001000107310 */ /* 0x000e240000201800 */
[----:B0-----:R-:W-:Y:S05]  /*11ab0*/  BRA `(.L_x_6678) ;  /* 0x0000000800c07947 */ /* 0x001fea0003800000 */
.L_x_6684:
[----:B------:R-:W2:Y:S02]  /*11ac0*/  LDG.E.U16 R2, desc[UR36][R2.64] ;  /* 0x0000002402027981 */ /* 0x000ea4000c1e1500 */
[----:B--2---:R-:W-:-:S05]  /*11ad0*/  HADD2.F32 R0, -RZ, R2.H0_H0 ;  /* 0x20000002ff007230 */ /* 0x004fca0000004100 */
[----:B------:R-:W-:-:S04]  /*11ae0*/  FMUL.FTZ R0, R0, 1 ;  /* 0x3f80000000007820 */ /* 0x000fc80000410000 */
[----:B------:R0:W1:Y:S02]  /*11af0*/  F2F.F64.F32 R16, R0 ;  /* 0x0000000000107310 */ /* 0x0000640000201800 */
[----:B01----:R-:W-:Y:S05]  /*11b00*/  BRA `(.L_x_6678) ;  /* 0x0000000800ac7947 */ /* 0x003fea0003800000 */
.L_x_6683:
[----:B------:R0:W5:Y:S01]  /*11b10*/  LDG.E.64 R16, desc[UR36][R2.64] ;  /* 0x0000002402107981 */ /* 0x000162000c1e1b00 */
[----:B------:R-:W-:Y:S05]  /*11b20*/  BRA `(.L_x_6678) ;  /* 0x0000000800a47947 */ /* 0x000fea0003800000 */
.L_x_6673:
        /* <DEDUP_REMOVED lines=13> */
.L_x_6687:
[----:B------:R1:W5:Y:S01]  /*11c00*/  LDG.E.64 R16, desc[UR36][R2.64] ;  /* 0x0000002402107981 */ /* 0x000362000c1e1b00 */
[----:B------:R-:W-:Y:S05]  /*11c10*/  BRA `(.L_x_6678) ;  /* 0x0000000800687947 */ /* 0x000fea0003800000 */
.L_x_6686:
        /* <DEDUP_REMOVED lines=27> */
.L_x_6689:
        /* <DEDUP_REMOVED lines=14> */
.L_x_6688:
[----:B------:R-:W2:Y:S02]  /*11eb0*/  LDG.E.U16 R0, desc[UR36][R2.64] ;  /* 0x0000002402007981 */ /* 0x000ea4000c1e1500 */
[----:B--2---:R-:W-:-:S04]  /*11ec0*/  IMAD.U32 R0, R0, 0x10000, RZ ;  /* 0x0001000000007824 */ /* 0x004fc800078e00ff */
[----:B------:R-:W-:-:S04]  /*11ed0*/  FMUL.FTZ R0, R0, 1 ;  /* 0x3f80000000007820 */ /* 0x000fc80000410000 */
[----:B------:R2:W3:Y:S02]  /*11ee0*/  F2F.F64.F32 R16, R0 ;  /* 0x0000000000107310 */ /* 0x0004e40000201800 */
[----:B--23--:R-:W-:Y:S05]  /*11ef0*/  BRA `(.L_x_6678) ;  /* 0x0000000400b07947 */ /* 0x00cfea0003800000 */
.L_x_6685:
        /* <DEDUP_REMOVED lines=9> */
[----:B--2---:R4:W0:Y:S02]  /*11f90*/  I2F.F64.U16 R16, R2 ;  /* 0x0000000200107312 */ /* 0x0048240000101800 */
[----:B0---4-:R-:W-:Y:S05]  /*11fa0*/  BRA `(.L_x_6678) ;  /* 0x0000000400847947 */ /* 0x011fea0003800000 */
.L_x_6692:
        /* <DEDUP_REMOVED lines=21> */
.L_x_6694:
[----:B------:R-:W-:Y:S05]  /*12100*/  BSYNC.RECONVERGENT B0 ;  /* 0x0000000000007941 */ /* 0x000fea0003800200 */
.L_x_6693:
[----:B------:R-:W-:Y:S02]  /*12110*/  SHF.L.U32 R0, R0, 0x14, RZ ;  /* 0x0000001400007819 */ /* 0x000fe400000006ff */
[----:B------:R-:W-:-:S04]  /*12120*/  LEA R2, R2, 0x3b800000, 0x17 ;  /* 0x3b80000002027811 */ /* 0x000fc800078eb8ff */
[----:B------:R-:W-:-:S05]  /*12130*/  LOP3.LUT R0, R2, R0, R7, 0xfe, !PT ;  /* 0x0000000002007212 */ /* 0x000fca00078efe07 */
[----:B------:R-:W-:-:S04]  /*12140*/  FMUL.FTZ R0, R0, 1 ;  /* 0x3f80000000007820 */ /* 0x000fc80000410000 */
[----:B------:R4:W0:Y:S02]  /*12150*/  F2F.F64.F32 R16, R0 ;  /* 0x0000000000107310 */ /* 0x0008240000201800 */
[----:B0---4-:R-:W-:Y:S05]  /*12160*/  BRA `(.L_x_6678) ;  /* 0x0000000400147947 */ /* 0x011fea0003800000 */
.L_x_6691:
        /* <DEDUP_REMOVED lines=21> */
.L_x_6696:
[----:B------:R-:W-:Y:S05]  /*122c0*/  BSYNC.RECONVERGENT B0 ;  /* 0x0000000000007941 */ /* 0x000fea0003800200 */
.L_x_6695:
[----:B------:R-:W-:Y:S01]  /*122d0*/  IMAD.SHL.U32 R0, R0, 0x200000, RZ ;  /* 0x0020000000007824 */ /* 0x000fe200078e00ff */
[----:B------:R-:W-:-:S04]  /*122e0*/  LEA R2, R2, 0x37800000, 0x17 ;  /* 0x3780000002027811 */ /* 0x000fc800078eb8ff */
[----:B------:R-:W-:-:S05]  /*122f0*/  LOP3.LUT R0, R2, R0, R7, 0xfe, !PT ;  /* 0x0000000002007212 */ /* 0x000fca00078efe07 */
[----:B------:R-:W-:-:S04]  /*12300*/  FMUL.FTZ R0, R0, 1 ;  /* 0x3f80000000007820 */ /* 0x000fc80000410000 */
[----:B------:R4:W0:Y:S02]  /*12310*/  F2F.F64.F32 R16, R0 ;  /* 0x0000000000107310 */ /* 0x0008240000201800 */
[----:B0---4-:R-:W-:Y:S05]  /*12320*/  BRA `(.L_x_6678) ;  /* 0x0000000000a47947 */ /* 0x011fea0003800000 */
.L_x_6690:
        /* <DEDUP_REMOVED lines=18> */
.L_x_6677:
        /* <DEDUP_REMOVED lines=16> */
.L_x_6699:
[----:B------:R-:W-:Y:S01]  /*12550*/  CS2R R16, SRZ ;  /* 0x0000000000107805 */ /* 0x000fe2000001ff00 */
[----:B------:R-:W-:Y:S06]  /*12560*/  BRA `(.L_x_6678) ;  /* 0x0000000000147947 */ /* 0x000fec0003800000 */
.L_x_6698:
[----:B------:R-:W2:Y:S02]  /*12570*/  LDG.E.64 R16, desc[UR36][R2.64] ;  /* 0x0000002402107981 */ /* 0x000ea4000c1e1b00 */
[----:B--2---:R-:W2:Y:S02]  /*12580*/  I2F.F64.U64 R16, R16 ;  /* 0x0000001000107312 */ /* 0x004ea40000301800 */
[----:B--2---:R-:W-:Y:S05]  /*12590*/  BRA `(.L_x_6678) ;  /* 0x0000000000087947 */ /* 0x004fea0003800000 */
.L_x_6697:
[----:B------:R-:W2:Y:S02]  /*125a0*/  LDG.E R2, desc[UR36][R2.64] ;  /* 0x0000002402027981 */ /* 0x000ea4000c1e1900 */
[----:B--2---:R2:W3:Y:S02]  /*125b0*/  I2F.F64.U32 R16, R2 ;  /* 0x0000000200107312 */ /* 0x0044e40000201800 */
.L_x_6678:
[----:B------:R-:W-:Y:S05]  /*125c0*/  BSYNC.RECONVERGENT B6 ;  /* 0x0000000000067941 */ /* 0x000fea0003800200 */
.L_x_6672:
[----:B------:R-:W0:Y:S01]  /*125d0*/  LDCU.64 UR6, c[0x0][0x658] ;  /* 0x0000cb00ff0677ac */ /* 0x000e220008000a00 */
[----:B------:R-:W-:Y:S01]  /*125e0*/  BSSY.RECONVERGENT B6, `(.L_x_6700) ;  /* 0x00000bb000067945 */ /* 0x000fe20003800200 */
[----:B------:R-:W-:-:S04]  /*125f0*/  UPRMT UR4, UR39, 0x7772, URZ ;  /* 0x0000777227047896 */ /* 0x000fc800080000ff */
[----:B------:R-:W-:Y:S01]  /*12600*/  UISETP.GT.AND UP0, UPT, UR4, 0x9, UPT ;  /* 0x000000090400788c */ /* 0x000fe2000bf04270 */
[----:B012---:R-:W-:-:S05]  /*12610*/  IADD3 R2, P0, PT, R19, UR6, RZ ;  /* 0x0000000613027c10 */ /* 0x007fca000ff1e0ff */
        /* <DEDUP_REMOVED lines=14> */
.L_x_6704:
[----:B------:R-:W2:Y:S02]  /*12700*/  LDG.E.U8 R2, desc[UR36][R2.64] ;  /* 0x0000002402027981 */ /* 0x000ea4000c1e1100 */
[----:B--2---:R-:W-:-:S04]  /*12710*/  ISETP.NE.AND P0, PT, R2, RZ, PT ;  /* 0x000000ff0200720c */ /* 0x004fc80003f05270 */
[----:B------:R-:W-:Y:S01]  /*12720*/  P2R R19, PR, RZ, 0x1 ;  /* 0x00000001ff137803 */ /* 0x000fe20000000000 */
[----:B------:R-:W-:Y:S08]  /*12730*/  BRA `(.L_x_6706) ;  /* 0x0000000800947947 */ /* 0x000ff00003800000 */
.L_x_6703:
        /* <DEDUP_REMOVED lines=11> */
.L_x_6708:
[----:B------:R-:W2:Y:S02]  /*127f0*/  LDG.E R2, desc[UR36][R2.64] ;  /* 0x0000002402027981 */ /* 0x000ea4000c1e1900 */
[----:B--2---:R-:W-:-:S04]  /*12800*/  ISETP.NE.AND P0, PT, R2, RZ, PT ;  /* 0x000000ff0200720c */ /* 0x004fc80003f05270 */
[----:B------:R-:W-:Y:S01]  /*12810*/  P2R R19, PR, RZ, 0x1 ;  /* 0x00000001ff137803 */ /* 0x000fe20000000000 */
[----:B------:R-:W-:Y:S08]  /*12820*/  BRA `(.L_x_6706) ;  /* 0x0000000800587947 */ /* 0x000ff00003800000 */
.L_x_6707:
[----:B------:R-:W2:Y:S02]  /*12830*/  LDG.E.U16 R2, desc[UR36][R2.64] ;  /* 0x0000002402027981 */ /* 0x000ea4000c1e1500 */
[----:B--2---:R-:W-:-:S04]  /*12840*/  ISETP.NE.AND P0, PT, R2, RZ, PT ;  /* 0x000000ff0200720c */ /* 0x004fc80003f05270 */
[----:B------:R-:W-:Y:S01]  /*12850*/  P2R R19, PR, RZ, 0x1 ;  /* 0x00000001ff137803 */ /* 0x000fe20000000000 */
[----:B------:R-:W-:Y:S08]  /*12860*/  BRA `(.L_x_6706) ;  /* 0x0000000800487947 */ /* 0x000ff00003800000 */
.L_x_6702:
        /* <DEDUP_REMOVED lines=10> */
.L_x_6710:
[----:B------:R-:W2:Y:S02]  /*12910*/  LDG.E.U16 R0, desc[UR36][R2.64] ;  /* 0x0000002402007981 */ /* 0x000ea4000c1e1500 */
[----:B--2---:R-:W-:-:S05]  /*12920*/  HADD2.F32 R0, -RZ, R0.H0_H0 ;  /* 0x20000000ff007230 */ /* 0x004fca0000004100 */
[----:B------:R-:W-:-:S04]  /*12930*/  FSETP.NEU.FTZ.AND P0, PT, R0, RZ, PT ;  /* 0x000000ff0000720b */ /* 0x000fc80003f1d000 */
[----:B------:R-:W-:Y:S01]  /*12940*/  P2R R19, PR, RZ, 0x1 ;  /* 0x00000001ff137803 */ /* 0x000fe20000000000 */
[----:B------:R-:W-:Y:S08]  /*12950*/  BRA `(.L_x_6706) ;  /* 0x00000008000c7947 */ /* 0x000ff00003800000 */
.L_x_6709:
        /* <DEDUP_REMOVED lines=12> */
.L_x_6712:
        /* <DEDUP_REMOVED lines=10> */
.L_x_6711:
[----:B------:R-:W2:Y:S02]  /*12ac0*/  LDG.E.64 R2, desc[UR36][R2.64] ;  /* 0x0000002402027981 */ /* 0x000ea4000c1e1b00 */
[----:B--2---:R-:W0:Y:S02]  /*12ad0*/  DSETP.NEU.AND P0, PT, R2, RZ, PT ;  /* 0x000000ff0200722a */ /* 0x004e240003f0d000 */
[----:B0-----:R-:W-:Y:S01]  /*12ae0*/  P2R R19, PR, RZ, 0x1 ;  /* 0x00000001ff137803 */ /* 0x001fe20000000000 */
[----:B------:R-:W-:Y:S06]  /*12af0*/  BRA `(.L_x_6706) ;  /* 0x0000000400a47947 */ /* 0x000fec0003800000 */
.L_x_6701:
        /* <DEDUP_REMOVED lines=12> */
.L_x_6715:
        /* <DEDUP_REMOVED lines=9> */
.L_x_6714:
        /* <DEDUP_REMOVED lines=10> */
.L_x_6717:
        /* <DEDUP_REMOVED lines=12> */
.L_x_6716:
[----:B------:R-:W2:Y:S02]  /*12db0*/  LDG.E.U16 R0, desc[UR36][R2.64] ;  /* 0x0000002402007981 */ /* 0x000ea4000c1e1500 */
[----:B--2---:R-:W-:-:S05]  /*12dc0*/  IMAD.U32 R0, R0, 0x10000, RZ ;  /* 0x0001000000007824 */ /* 0x004fca00078e00ff */
[----:B------:R-:W-:-:S04]  /*12dd0*/  FSETP.NEU.FTZ.AND P0, PT, R0, RZ, PT ;  /* 0x000000ff0000720b */ /* 0x000fc80003f1d000 */
[----:B------:R-:W-:Y:S01]  /*12de0*/  P2R R19, PR, RZ, 0x1 ;  /* 0x00000001ff137803 */ /* 0x000fe20000000000 */
[----:B------:R-:W-:Y:S08]  /*12df0*/  BRA `(.L_x_6706) ;  /* 0x0000000000e47947 */ /* 0x000ff00003800000 */
.L_x_6713:
        /* <DEDUP_REMOVED lines=12> */
.L_x_6720:
[----:B------:R-:W2:Y:S02]  /*12ec0*/  LDG.E.U8 R2, desc[UR36][R2.64] ;  /* 0x0000002402027981 */ /* 0x000ea4000c1e1100 */
[----:B--2---:R-:W-:-:S04]  /*12ed0*/  ISETP.NE.AND P0, PT, R2, RZ, PT ;  /* 0x000000ff0200720c */ /* 0x004fc80003f05270 */
[----:B------:R-:W-:Y:S01]  /*12ee0*/  P2R R19, PR, RZ, 0x1 ;  /* 0x00000001ff137803 */ /* 0x000fe20000000000 */
[----:B------:R-:W-:Y:S08]  /*12ef0*/  BRA `(.L_x_6706) ;  /* 0x0000000000a47947 */ /* 0x000ff00003800000 */
.L_x_6719:
[----:B------:R-:W2:Y:S02]  /*12f00*/  LDG.E.U8 R2, desc[UR36][R2.64] ;  /* 0x0000002402027981 */ /* 0x000ea4000c1e1100 */
[----:B--2---:R-:W-:-:S04]  /*12f10*/  ISETP.NE.AND P0, PT, R2, RZ, PT ;  /* 0x000000ff0200720c */ /* 0x004fc80003f05270 */
[----:B------:R-:W-:Y:S01]  /*12f20*/  P2R R19, PR, RZ, 0x1 ;  /* 0x00000001ff137803 */ /* 0x000fe20000000000 */
[----:B------:R-:W-:Y:S08]  /*12f30*/  BRA `(.L_x_6706) ;  /* 0x0000000000947947 */ /* 0x000ff00003800000 */
.L_x_6718:
        /* <DEDUP_REMOVED lines=10> */
.L_x_6705:
        /* <DEDUP_REMOVED lines=8> */
[----:B0-----:R-:W-:Y:S01]  /*13060*/  MOV R4, UR4 ;  /* 0x0000000400047c02 */ /* 0x001fe20008000f00 */
[----:B------:R-:W-:-:S02]  /*13070*/  IMAD.U32 R5, RZ, RZ, UR5 ;  /* 0x00000005ff057e24 */ /* 0x000fc4000f8e00ff */
[----:B-1----:R-:W-:Y:S01]  /*13080*/  IMAD.U32 R6, RZ, RZ, UR6 ;  /* 0x00000006ff067e24 */ /* 0x002fe2000f8e00ff */
[----:B------:R-:W-:Y:S01]  /*13090*/  MOV R7, UR7 ;  /* 0x0000000700077c02 */ /* 0x000fe20008000f00 */
[----:B----4-:R-:W-:Y:S02]  /*130a0*/  IMAD.U32 R10, RZ, RZ, UR8 ;  /* 0x00000008ff0a7e24 */ /* 0x010fe4000f8e00ff */
[----:B------:R-:W-:-:S07]  /*130b0*/  IMAD.U32 R11, RZ, RZ, UR9 ;  /* 0x00000009ff0b7e24 */ /* 0x000fce000f8e00ff */
[----:B------:R-:W-:-:S07]  /*130c0*/  LEPC R20, `(.L_x_6723) ;  /* 0x000000001014794e */ /* 0x000fce0000000000 */
[----:B--23-5:R-:W-:Y:S05]  /*130d0*/  CALL.ABS.NOINC R2 ;  /* 0x0000000002007343 */ /* 0x02cfea0003c00000 */
.L_x_6723:
[----:B------:R-:W-:-:S04]  /*130e0*/  PLOP3.LUT P0, PT, PT, PT, PT, 0x8, 0x80 ;  /* 0x000000000080781c */ /* 0x000fc80003f0e170 */
[----:B------:R-:W-:Y:S01]  /*130f0*/  P2R R19, PR, RZ, 0x1 ;  /* 0x00000001ff137803 */ /* 0x000fe20000000000 */
[----:B------:R-:W-:Y:S08]  /*13100*/  BRA `(.L_x_6706) ;  /* 0x0000000000207947 */ /* 0x000ff00003800000 */
.L_x_6722:
[----:B------:R-:W2:Y:S02]  /*13110*/  LDG.E.64 R2, desc[UR36][R2.64] ;  /* 0x0000002402027981 */ /* 0x000ea4000c1e1b00 */
[----:B--2---:R-:W-:-:S04]  /*13120*/  ISETP.NE.U32.AND P0, PT, R2, RZ, PT ;  /* 0x000000ff0200720c */ /* 0x004fc80003f05070 */
[----:B------:R-:W-:-:S04]  /*13130*/  ISETP.NE.AND.EX P0, PT, R3, RZ, PT, P0 ;  /* 0x000000ff0300720c */ /* 0x000fc80003f05300 */
[----:B------:R-:W-:Y:S01]  /*13140*/  P2R R19, PR, RZ, 0x1 ;  /* 0x00000001ff137803 */ /* 0x000fe20000000000 */
[----:B------:R-:W-:Y:S08]  /*13150*/  BRA `(.L_x_6706) ;  /* 0x00000000000c7947 */ /* 0x000ff00003800000 */
.L_x_6721:
[----:B------:R-:W2:Y:S02]  /*13160*/  LDG.E R2, desc[UR36][R2.64] ;  /* 0x0000002402027981 */ /* 0x000ea4000c1e1900 */
[----:B--2---:R-:W-:-:S04]  /*13170*/  ISETP.NE.AND P0, PT, R2, RZ, PT ;  /* 0x000000ff0200720c */ /* 0x004fc80003f05270 */
[----:B------:R-:W-:-:S09]  /*13180*/  P2R R19, PR, RZ, 0x1 ;  /* 0x00000001ff137803 */ /* 0x000fd20000000000 */
.L_x_6706:
[----:B------:R-:W-:Y:S05]  /*13190*/  BSYNC.RECONVERGENT B6 ;  /* 0x0000000000067941 */ /* 0x000fea0003800200 */
.L_x_6700:
        /* <DEDUP_REMOVED lines=17> */
.L_x_6727:
[----:B------:R1:W5:Y:S01]  /*132b0*/  LDG.E.U8 R2, desc[UR36][R4.64] ;  /* 0x0000002404027981 */ /* 0x000362000c1e1100 */
[----:B------:R-:W-:Y:S01]  /*132c0*/  IMAD.MOV.U32 R3, RZ, RZ, RZ ;  /* 0x000000ffff037224 */ /* 0x000fe200078e00ff */
[----:B------:R-:W-:Y:S06]  /*132d0*/  BRA `(.L_x_6729) ;  /* 0x0000000c00407947 */ /* 0x000fec0003800000 */
.L_x_6726:
        /* <DEDUP_REMOVED lines=8> */
.L_x_6731:
[----:B------:R-:W2:Y:S02]  /*13360*/  LDG.E R2, desc[UR36][R4.64] ;  /* 0x0000002404027981 */ /* 0x000ea4000c1e1900 */
[----:B--2---:R-:W-:Y:S01]  /*13370*/  SHF.R.S32.HI R3, RZ, 0x1f, R2 ;  /* 0x0000001fff037819 */ /* 0x004fe20000011402 */
[----:B------:R-:W-:Y:S06]  /*13380*/  BRA `(.L_x_6729) ;  /* 0x0000000c00147947 */ /* 0x000fec0003800000 */
.L_x_6730:
[----:B------:R-:W2:Y:S02]  /*13390*/  LDG.E.S16 R2, desc[UR36][R4.64] ;  /* 0x0000002404027981 */ /* 0x000ea4000c1e1700 */
[----:B--2---:R-:W-:Y:S01]  /*133a0*/  SHF.R.S32.HI R3, RZ, 0x1f, R2 ;  /* 0x0000001fff037819 */ /* 0x004fe20000011402 */
[----:B------:R-:W-:Y:S06]  /*133b0*/  BRA `(.L_x_6729) ;  /* 0x0000000c00087947 */ /* 0x000fec0003800000 */
.L_x_6725:
        /* <DEDUP_REMOVED lines=9> */
.L_x_6733:
[----:B------:R-:W2:Y:S02]  /*13450*/  LDG.E.U16 R4, desc[UR36][R4.64] ;  /* 0x0000002404047981 */ /* 0x000ea4000c1e1500 */
[----:B--2---:R-:W-:-:S06]  /*13460*/  HADD2.F32 R2, -RZ, R4.H0_H0 ;  /* 0x20000004ff027230 */ /* 0x004fcc0000004100 */
[----:B------:R-:W2:Y:S02]  /*13470*/  F2I.S64.TRUNC R2, R2 ;  /* 0x0000000200027311 */ /* 0x000ea4000020d900 */
[----:B--2---:R-:W-:Y:S05]  /*13480*/  BRA `(.L_x_6729) ;  /* 0x0000000800d47947 */ /* 0x004fea0003800000 */
.L_x_6732:
        /* <DEDUP_REMOVED lines=9> */
.L_x_6735:
[----:B------:R-:W2:Y:S02]  /*13520*/  LDG.E.U16 R4, desc[UR36][R4.64] ;  /* 0x0000002404047981 */ /* 0x000ea4000c1e1500 */
[----:B--2---:R-:W-:-:S06]  /*13530*/  HADD2.F32 R2, -RZ, R4.H0_H0 ;  /* 0x20000004ff027230 */ /* 0x004fcc0000004100 */
[----:B------:R-:W2:Y:S02]  /*13540*/  F2I.S64.TRUNC R2, R2 ;  /* 0x0000000200027311 */ /* 0x000ea4000020d900 */
[----:B--2---:R-:W-:Y:S05]  /*13550*/  BRA `(.L_x_6729) ;  /* 0x0000000800a07947 */ /* 0x004fea0003800000 */
.L_x_6734:
[----:B------:R-:W2:Y:S02]  /*13560*/  LDG.E.64 R2, desc[UR36][R4.64] ;  /* 0x0000002404027981 */ /* 0x000ea4000c1e1b00 */
[----:B--2---:R-:W2:Y:S02]  /*13570*/  F2I.S64.F64.TRUNC R2, R2 ;  /* 0x0000000200027311 */ /* 0x004ea4000030d900 */
[----:B--2---:R-:W-:Y:S05]  /*13580*/  BRA `(.L_x_6729) ;  /* 0x0000000800947947 */ /* 0x004fea0003800000 */
.L_x_6724:
        /* <DEDUP_REMOVED lines=13> */
.L_x_6738:
[----:B------:R-:W2:Y:S02]  /*13660*/  LDG.E.64 R2, desc[UR36][R4.64] ;  /* 0x0000002404027981 */ /* 0x000ea4000c1e1b00 */
[----:B--2---:R-:W2:Y:S02]  /*13670*/  F2I.S64.F64.TRUNC R2, R2 ;  /* 0x0000000200027311 */ /* 0x004ea4000030d900 */
[----:B--2---:R-:W-:Y:S05]  /*13680*/  BRA `(.L_x_6729) ;  /* 0x0000000800547947 */ /* 0x004fea0003800000 */
.L_x_6737:
        /* <DEDUP_REMOVED lines=24> */
[----:B------:R-:W2:Y:S02]  /*13810*/  F2I.S64.TRUNC R2, R3 ;  /* 0x0000000300027311 */ /* 0x000ea4000020d900 */
[----:B--2---:R-:W-:Y:S05]  /*13820*/  BRA `(.L_x_6729) ;  /* 0x0000000400ec7947 */ /* 0x004fea0003800000 */
.L_x_6740:
        /* <DEDUP_REMOVED lines=13> */
.L_x_6739:
[----:B------:R-:W2:Y:S02]  /*13900*/  LDG.E.U16 R2, desc[UR36][R4.64] ;  /* 0x0000002404027981 */ /* 0x000ea4000c1e1500 */
[----:B--2---:R-:W-:-:S06]  /*13910*/  SHF.L.U32 R2, R2, 0x10, RZ ;  /* 0x0000001002027819 */ /* 0x004fcc00000006ff */
[----:B------:R-:W2:Y:S02]  /*13920*/  F2I.S64.TRUNC R2, R2 ;  /* 0x0000000200027311 */ /* 0x000ea4000020d900 */
[----:B--2---:R-:W-:Y:S05]  /*13930*/  BRA `(.L_x_6729) ;  /* 0x0000000400a87947 */ /* 0x004fea0003800000 */
.L_x_6736:
        /* <DEDUP_REMOVED lines=11> */
.L_x_6743:
        /* <DEDUP_REMOVED lines=21> */
.L_x_6747:
[----:B------:R-:W-:Y:S05]  /*13b40*/  BSYNC.RECONVERGENT B1 ;  /* 0x0000000000017941 */ /* 0x000fea0003800200 */
.L_x_6746:
[----:B------:R-:W-:Y:S02]  /*13b50*/  SHF.L.U32 R0, R0, 0x14, RZ ;  /* 0x0000001400007819 */ /* 0x000fe400000006ff */
[----:B------:R-:W-:-:S04]  /*13b60*/  LEA R2, R2, 0x3b800000, 0x17 ;  /* 0x3b80000002027811 */ /* 0x000fc800078eb8ff */
[----:B------:R-:W-:-:S07]  /*13b70*/  LOP3.LUT R2, R2, R0, R7, 0xfe, !PT ;  /* 0x0000000002027212 */ /* 0x000fce00078efe07 */
.L_x_6745:
[----:B------:R-:W-:Y:S05]  /*13b80*/  BSYNC.RECONVERGENT B0 ;  /* 0x0000000000007941 */ /* 0x000fea0003800200 */
.L_x_6744:
[----:B------:R-:W0:Y:S02]  /*13b90*/  F2I.S64.TRUNC R2, R2 ;  /* 0x0000000200027311 */ /* 0x000e24000020d900 */
[----:B0-----:R-:W-:Y:S05]  /*13ba0*/  BRA `(.L_x_6729) ;  /* 0x00000004000c7947 */ /* 0x001fea0003800000 */
.L_x_6742:
        /* <DEDUP_REMOVED lines=21> */
.L_x_6751:
[----:B------:R-:W-:Y:S05]  /*13d00*/  BSYNC.RECONVERGENT B1 ;  /* 0x0000000000017941 */ /* 0x000fea0003800200 */
.L_x_6750:
[----:B------:R-:W-:Y:S01]  /*13d10*/  IMAD.SHL.U32 R0, R0, 0x200000, RZ ;  /* 0x0020000000007824 */ /* 0x000fe200078e00ff */
[----:B------:R-:W-:-:S04]  /*13d20*/  LEA R2, R2, 0x37800000, 0x17 ;  /* 0x3780000002027811 */ /* 0x000fc800078eb8ff */
[----:B------:R-:W-:-:S07]  /*13d30*/  LOP3.LUT R2, R2, R0, R7, 0xfe, !PT ;  /* 0x0000000002027212 */ /* 0x000fce00078efe07 */
.L_x_6749:
[----:B------:R-:W-:Y:S05]  /*13d40*/  BSYNC.RECONVERGENT B0 ;  /* 0x0000000000007941 */ /* 0x000fea0003800200 */
.L_x_6748:
[----:B------:R-:W0:Y:S02]  /*13d50*/  F2I.S64.TRUNC R2, R2 ;  /* 0x0000000200027311 */ /* 0x000e24000020d900 */
[----:B0-----:R-:W-:Y:S05]  /*13d60*/  BRA `(.L_x_6729) ;  /* 0x00000000009c7947 */ /* 0x001fea0003800000 */
.L_x_6741:
        /* <DEDUP_REMOVED lines=14> */
.L_x_6755:
[----:B------:R-:W-:Y:S05]  /*13e50*/  BSYNC.RECONVERGENT B0 ;  /* 0x0000000000007941 */ /* 0x000fea0003800200 */
.L_x_6754:
[----:B------:R-:W2:Y:S02]  /*13e60*/  F2I.S64.TRUNC R2, R2 ;  /* 0x0000000200027311 */ /* 0x000ea4000020d900 */
[----:B--2---:R-:W-:Y:S05]  /*13e70*/  BRA `(.L_x_6729) ;  /* 0x0000000000587947 */ /* 0x004fea0003800000 */
.L_x_6728:
        /* <DEDUP_REMOVED lines=16> */
.L_x_6756:
[----:B------:R-:W-:Y:S01]  /*13f80*/  CS2R R2, SRZ ;  /* 0x0000000000027805 */ /* 0x000fe2000001ff00 */
[----:B------:R-:W-:Y:S06]  /*13f90*/  BRA `(.L_x_6729) ;  /* 0x0000000000107947 */ /* 0x000fec0003800000 */
.L_x_6753:
[----:B------:R2:W5:Y:S01]  /*13fa0*/  LDG.E.64 R2, desc[UR36][R4.64] ;  /* 0x0000002404027981 */ /* 0x000562000c1e1b00 */
[----:B------:R-:W-:Y:S05]  /*13fb0*/  BRA `(.L_x_6729) ;  /* 0x0000000000087947 */ /* 0x000fea0003800000 */
.L_x_6752:
[----:B------:R4:W5:Y:S01]  /*13fc0*/  LDG.E R2, desc[UR36][R4.64] ;  /* 0x0000002404027981 */ /* 0x000962000c1e1900 */
[----:B------:R-:W-:-:S07]  /*13fd0*/  MOV R3, RZ ;  /* 0x000000ff00037202 */ /* 0x000fce0000000f00 */
.L_x_6729:
[----:B------:R-:W-:Y:S01]  /*13fe0*/  ISETP.NE.AND P0, PT, R19, RZ, PT ;  /* 0x000000ff1300720c */ /* 0x000fe20003f05270 */
[----:B------:R-:W-:-:S12]  /*13ff0*/  BSSY.RECONVERGENT B0, `(.L_x_6757) ;  /* 0x0000006000007945 */ /* 0x000fd80003800200 */
[----:B------:R-:W-:Y:S05]  /*14000*/  @!P0 BRA `(.L_x_6758) ;  /* 0x0000000000108947 */ /* 0x000fea0003800000 */
[----:B------:R-:W3:Y:S02]  /*14010*/  LDCU.64 UR4, c[0x0][0x668] ;  /* 0x0000cd00ff0477ac */ /* 0x000ee40008000a00 */
[----:B---3-5:R-:W-:-:S04]  /*14020*/  LEA R16, P0, R2, UR4, 0x3 ;  /* 0x0000000402107c11 */ /* 0x028fc8000f8018ff */
[----:B------:R-:W-:-:S06]  /*14030*/  LEA.HI.X R17, R2, UR5, R3, 0x3, P0 ;  /* 0x0000000502117c11 */ /* 0x000fcc00080f1c03 */
[----:B------:R-:W5:Y:S03]  /*14040*/  LDG.E.64 R16, desc[UR36][R16.64] ;  /* 0x0000002410107981 */ /* 0x000f66000c1e1b00 */
.L_x_6758:
[----:B------:R-:W-:Y:S05]  /*14050*/  BSYNC.RECONVERGENT B0 ;  /* 0x0000000000007941 */ /* 0x000fea0003800200 */
.L_x_6757:
        /* <DEDUP_REMOVED lines=14> */
.L_x_6762:
[----:B---3-5:R-:W3:Y:S02]  /*14140*/  F2I.S64.F64.TRUNC R16, R16 ;  /* 0x0000001000107311 */ /* 0x028ee4000030d900 */
[----:B---3--:R-:W-:-:S05]  /*14150*/  IMAD.MOV.U32 R3, RZ, RZ, R16 ;  /* 0x000000ffff037224 */ /* 0x008fca00078e0010 */
[----:B------:R-:W-:Y:S01]  /*14160*/  STG.E.U8 desc[UR36][R22.64], R3 ;  /* 0x0000000316007986 */ /* 0x000fe2000c101124 */
[----:B------:R-:W-:Y:S05]  /*14170*/  EXIT ;  /* 0x000000000000794d */ /* 0x000fea0003800000 */
.L_x_6761:
        /* <DEDUP_REMOVED lines=9> */
.L_x_6765:
[----:B---3-5:R-:W3:Y:S02]  /*14210*/  F2I.F64.TRUNC R17, R16 ;  /* 0x0000001000117311 */ /* 0x028ee4000030d100 */
[----:B---3--:R-:W-:Y:S01]  /*14220*/  STG.E desc[UR36][R22.64], R17 ;  /* 0x0000001116007986 */ /* 0x008fe2000c101924 */
[----:B------:R-:W-:Y:S05]  /*14230*/  EXIT ;  /* 0x000000000000794d */ /* 0x000fea0003800000 */
.L_x_6764:
[----:B---3-5:R-:W3:Y:S02]  /*14240*/  F2I.F64.TRUNC R17, R16 ;  /* 0x0000001000117311 */ /* 0x028ee4000030d100 */
[----:B---3--:R-:W-:Y:S01]  /*14250*/  STG.E.U16 desc[UR36][R22.64], R17 ;  /* 0x0000001116007986 */ /* 0x008fe2000c101524 */
[----:B------:R-:W-:Y:S05]  /*14260*/  EXIT ;  /* 0x000000000000794d */ /* 0x000fea0003800000 */
.L_x_6760:
        /* <DEDUP_REMOVED lines=17> */
.L_x_6767:
        /* <DEDUP_REMOVED lines=12> */
.L_x_6766:
        /* <DEDUP_REMOVED lines=14> */
[----:B------:R-:W-:Y:S02]  /*14520*/  IMAD.MOV.U32 R3, RZ, RZ, RZ ;  /* 0x000000ffff037224 */ /* 0x000fe400078e00ff */
[----:B---3--:R-:W-:-:S05]  /*14530*/  @!P0 FMUL R2, R2, 1.175494350822287508e-38 ;  /* 0x0080000002028820 */ /* 0x008fca0000400000 */
[----:B------:R-:W-:Y:S01]  /*14540*/  STG.E.64 desc[UR36][R22.64], R2 ;  /* 0x0000000216007986 */ /* 0x000fe2000c101b24 */
[----:B------:R-:W-:Y:S05]  /*14550*/  EXIT ;  /* 0x000000000000794d */ /* 0x000fea0003800000 */
.L_x_6769:
        /* <DEDUP_REMOVED lines=9> */
[----:B------:R-:W-:-:S04]  /*145f0*/  F2FP.F16.F32.PACK_AB R3, RZ, R0 ;  /* 0x00000000ff03723e */ /* 0x000fc800000000ff */
[----:B------:R-:W-:-:S05]  /*14600*/  PRMT R3, R3, 0x5410, RZ ;  /* 0x0000541003037816 */ /* 0x000fca00000000ff */
[----:B------:R-:W-:Y:S01]  /*14610*/  STG.E desc[UR36][R22.64], R3 ;  /* 0x0000000316007986 */ /* 0x000fe2000c101924 */
[----:B------:R-:W-:Y:S05]  /*14620*/  EXIT ;  /* 0x000000000000794d */ /* 0x000fea0003800000 */
.L_x_6768:
[----:B---3-5:R-:W-:Y:S01]  /*14630*/  STG.E.64 desc[UR36][R22.64], R16 ;  /* 0x0000001016007986 */ /* 0x028fe2000c101b24 */
[----:B------:R-:W-:Y:S05]  /*14640*/  EXIT ;  /* 0x000000000000794d */ /* 0x000fea0003800000 */
.L_x_6759:
        /* <DEDUP_REMOVED lines=13> */
.L_x_6773:
        /* <DEDUP_REMOVED lines=25> */
.L_x_6776:
[----:B------:R-:W-:-:S04]  /*148b0*/  SHF.R.U32.HI R3, RZ, 0x18, R3 ;  /* 0x00000018ff037819 */ /* 0x000fc80000011603 */
[----:B------:R-:W-:-:S04]  /*148c0*/  LOP3.LUT R0, R0, 0x80, R3, 0xf8, !PT ;  /* 0x0000008000007812 */ /* 0x000fc800078ef803 */
[----:B------:R-:W-:-:S07]  /*148d0*/  PRMT R11, R0, 0x7610, R11 ;  /* 0x00007610000b7816 */ /* 0x000fce000000000b */
.L_x_6775:
[----:B------:R-:W-:Y:S05]  /*148e0*/  BSYNC.RECONVERGENT B0 ;  /* 0x0000000000007941 */ /* 0x000fea0003800200 */
.L_x_6774:
[----:B------:R-:W-:Y:S01]  /*148f0*/  STG.E.U8 desc[UR36][R22.64], R11 ;  /* 0x0000000b16007986 */ /* 0x000fe2000c101124 */
[----:B------:R-:W-:Y:S05]  /*14900*/  EXIT ;  /* 0x000000000000794d */ /* 0x000fea0003800000 */
.L_x_6772:
        /* <DEDUP_REMOVED lines=25> */
.L_x_6779:
[----:B------:R-:W-:-:S04]  /*14aa0*/  SHF.R.U32.HI R3, RZ, 0x18, R3 ;  /* 0x00000018ff037819 */ /* 0x000fc80000011603 */
[----:B------:R-:W-:-:S04]  /*14ab0*/  LOP3.LUT R0, R0, 0x80, R3, 0xf8, !PT ;  /* 0x0000008000007812 */ /* 0x000fc800078ef803 */
[----:B------:R-:W-:-:S07]  /*14ac0*/  PRMT R11, R0, 0x7610, R11 ;  /* 0x00007610000b7816 */ /* 0x000fce000000000b */
.L_x_6778:
[----:B------:R-:W-:Y:S05]  /*14ad0*/  BSYNC.RECONVERGENT B0 ;  /* 0x0000000000007941 */ /* 0x000fea0003800200 */
.L_x_6777:
[----:B------:R-:W-:Y:S01]  /*14ae0*/  STG.E.U8 desc[UR36][R22.64], R11 ;  /* 0x0000000b16007986 */ /* 0x000fe2000c101124 */
[----:B------:R-:W-:Y:S05]  /*14af0*/  EXIT ;  /* 0x000000000000794d */ /* 0x000fea0003800000 */
.L_x_6771:
        /* <DEDUP_REMOVED lines=30> */
.L_x_6781:
[----:B---3-5:R-:W3:Y:S02]  /*14ce0*/  F2I.U64.F64.TRUNC R16, R16 ;  /* 0x0000001000107311 */ /* 0x028ee4000030d800 */
[----:B---3--:R-:W-:Y:S01]  /*14cf0*/  STG.E.64 desc[UR36][R22.64], R16 ;  /* 0x0000001016007986 */ /* 0x008fe2000c101b24 */
[----:B------:R-:W-:Y:S05]  /*14d00*/  EXIT ;  /* 0x000000000000794d */ /* 0x000fea0003800000 */
.L_x_6780:
[----:B---3-5:R-:W3:Y:S02]  /*14d10*/  F2I.U32.F64.TRUNC R17, R16 ;  /* 0x0000001000117311 */ /* 0x028ee4000030d000 */
[----:B---3--:R-:W-:Y:S01]  /*14d20*/  STG.E desc[UR36][R22.64], R17 ;  /* 0x0000001116007986 */ /* 0x008fe2000c101924 */
[----:B------:R-:W-:Y:S05]  /*14d30*/  EXIT ;  /* 0x000000000000794d */ /* 0x000fea0003800000 */
.L_x_6770:
[----:B------:R-:W-:-:S09]  /*14d40*/  UISETP.GT.AND UP0, UPT, UR4, 0xe, UPT ;  /* 0x0000000e0400788c */ /* 0x000fd2000bf04270 */
[----:B------:R-:W-:Y:S05]  /*14d50*/  BRA.U UP0, `(.L_x_6782) ;  /* 0x00000001002c7547 */ /* 0x000fea000b800000 */
[----:B------:R-:W-:-:S09]  /*14d60*/  UISETP.NE.AND UP0, UPT, UR4, 0xa, UPT ;  /* 0x0000000a0400788c */ /* 0x000fd2000bf05270 */
[----:B------:R-:W-:Y:S05]  /*14d70*/  BRA.U !UP0, `(.L_x_6783) ;  /* 0x0000000108187547 */ /* 0x000fea000b800000 */
[----:B------:R-:W-:-:S09]  /*14d80*/  UISETP.NE.AND UP0, UPT, UR4, 0xb, UPT ;  /* 0x0000000b0400788c */ /* 0x000fd2000bf05270 */
[----:B------:R-:W-:Y:S05]  /*14d90*/  BRA.U UP0, `(.L_x_6763) ;  /* 0x0000000100347547 */ /* 0x000fea000b800000 */
[----:B---3-5:R-:W3:Y:S02]  /*14da0*/  DSETP.NEU.AND P0, PT, R16, RZ, PT ;  /* 0x000000ff1000722a */ /* 0x028ee40003f0d000 */
[----:B---3--:R-:W-:-:S05]  /*14db0*/  SEL R3, RZ, 0x1, !P0 ;  /* 0x00000001ff037807 */ /* 0x008fca0004000000 */
[----:B------:R-:W-:Y:S01]  /*14dc0*/  STG.E.U8 desc[UR36][R22.64], R3 ;  /* 0x0000000316007986 */ /* 0x000fe2000c101124 */
[----:B------:R-:W-:Y:S05]  /*14dd0*/  EXIT ;  /* 0x000000000000794d */ /* 0x000fea0003800000 */
.L_x_6783:
[----:B------:R-:W-:-:S05]  /*14de0*/  CS2R R18, SRZ ;  /* 0x0000000000127805 */ /* 0x000fca000001ff00 */
[----:B---3-5:R-:W-:Y:S01]  /*14df0*/  STG.E.128 desc[UR36][R22.64], R16 ;  /* 0x0000001016007986 */ /* 0x028fe2000c101d24 */
[----:B------:R-:W-:Y:S05]  /*14e00*/  EXIT ;  /* 0x000000000000794d */ /* 0x000fea0003800000 */
.L_x_6782:
[----:B------:R-:W-:-:S09]  /*14e10*/  UISETP.NE.AND UP0, UPT, UR4, 0xf, UPT ;  /* 0x0000000f0400788c */ /* 0x000fd2000bf05270 */
[----:B------:R-:W-:Y:S05]  /*14e20*/  BRA.U !UP0, `(.L_x_6784) ;  /* 0x0000000508287547 */ /* 0x000fea000b800000 */
[----:B------:R-:W-:-:S09]  /*14e30*/  UISETP.NE.AND UP0, UPT, UR4, 0x17, UPT ;  /* 0x000000170400788c */ /* 0x000fd2000bf05270 */
[----:B------:R-:W-:Y:S05]  /*14e40*/  BRA.U !UP0, `(.L_x_6785) ;  /* 0x0000000108b07547 */ /* 0x000fea000b800000 */
[----:B------:R-:W-:-:S09]  /*14e50*/  UISETP.NE.AND UP0, UPT, UR4, 0x18, UPT ;  /* 0x000000180400788c */ /* 0x000fd2000bf05270 */
[----:B------:R-:W-:Y:S05]  /*14e60*/  BRA.U !UP0, `(.L_x_6786) ;  /* 0x0000000108447547 */ /* 0x000fea000b800000 */
.L_x_6763:
        /* <DEDUP_REMOVED lines=16> */
.L_x_6787:
[----:B------:R-:W-:Y:S05]  /*14f70*/  EXIT ;  /* 0x000000000000794d */ /* 0x000fea0003800000 */
.L_x_6786:
        /* <DEDUP_REMOVED lines=21> */
.L_x_6789:
[----:B------:R-:W-:Y:S05]  /*150d0*/  BSYNC.RECONVERGENT B0 ;  /* 0x0000000000007941 */ /* 0x000fea0003800200 */
.L_x_6788:
[----:B------:R-:W-:-:S05]  /*150e0*/  LOP3.LUT R3, R0, 0x80, R3, 0xf8, !PT ;  /* 0x0000008000037812 */ /* 0x000fca00078ef803 */
[----:B------:R-:W-:Y:S01]  /*150f0*/  STG.E.U8 desc[UR36][R22.64], R3 ;  /* 0x0000000316007986 */ /* 0x000fe2000c101124 */
[----:B------:R-:W-:Y:S05]  /*15100*/  EXIT ;  /* 0x000000000000794d */ /* 0x000fea0003800000 */
.L_x_6785:
        /* <DEDUP_REMOVED lines=20> */
.L_x_6791:
[----:B------:R-:W-:Y:S01]  /*15250*/  IMAD.MOV.U32 R0, RZ, RZ, 0x7f ;  /* 0x0000007fff007424 */ /* 0x000fe200078e00ff */
[----:B------:R-:W-:-:S04]  /*15260*/  ISETP.GT.U32.AND P0, PT, R2, 0x7f800000, PT ;  /* 0x7f8000000200780c */ /* 0x000fc80003f04070 */
[----:B------:R-:W-:-:S09]  /*15270*/  SEL R0, R0, 0x7c, P0 ;  /* 0x0000007c00007807 */ /* 0x000fd20000000000 */
.L_x_6792:
[----:B------:R-:W-:Y:S05]  /*15280*/  BSYNC.RECONVERGENT B0 ;  /* 0x0000000000007941 */ /* 0x000fea0003800200 */
.L_x_6790:
[----:B------:R-:W-:-:S04]  /*15290*/  SHF.R.U32.HI R3, RZ, 0x18, R3 ;  /* 0x00000018ff037819 */ /* 0x000fc80000011603 */
[----:B------:R-:W-:-:S05]  /*152a0*/  LOP3.LUT R3, R0, 0x80, R3, 0xf8, !PT ;  /* 0x0000008000037812 */ /* 0x000fca00078ef803 */
[----:B------:R-:W-:Y:S01]  /*152b0*/  STG.E.U8 desc[UR36][R22.64], R3 ;  /* 0x0000000316007986 */ /* 0x000fe2000c101124 */
[----:B------:R-:W-:Y:S05]  /*152c0*/  EXIT ;  /* 0x000000000000794d */ /* 0x000fea0003800000 */
.L_x_6784:
        /* <DEDUP_REMOVED lines=12> */
.L_x_6793:
        /* <DEDUP_REMOVED lines=15> */
.L_x_41792:


//--------------------- .text._ZN2at6native27unrolled_elementwise_kernelIZZZNS0_28launch_masked_scatter_kernelERKNS_10TensorBaseES4_S4_S4_ENKUlvE_clEvENKUlvE4_clEvEUldblE_St5arrayIPcLm4EELi4E23TrivialOffsetCalculatorILi3EjESB_ILi1EjENS0_6memory12LoadWithCastILi3EEENSE_13StoreWithCastILi1EEEEEviT_T0_T2_T3_T4_T5_ --------------------------
	.section	.text._ZN2at6native27unrolled_elementwise_kernelIZZZNS0_28launch_masked_scatter_kernelERKNS_10TensorBaseES4_S4_S4_ENKUlvE_clEvENKUlvE4_clEvEUldblE_St5arrayIPcLm4EELi4E23TrivialOffsetCalculatorILi3EjESB_ILi1EjENS0_6memory12LoadWithCastILi3EEENSE_13StoreWithCastILi1EEEEEviT_T0_T2_T3_T4_T5_,"ax",@progbits
	.align	128
        .global         _ZN2at6native27unrolled_elementwise_kernelIZZZNS0_28launch_masked_scatter_kernelERKNS_10TensorBaseES4_S4_S4_ENKUlvE_clEvENKUlvE4_clEvEUldblE_St5arrayIPcLm4EELi4E23TrivialOffsetCalculatorILi3EjESB_ILi1EjENS0_6memory12LoadWithCastILi3EEENSE_13StoreWithCastILi1EEEEEviT_T0_T2_T3_T4_T5_
        .type           _ZN2at6native27unrolled_elementwise_kernelIZZZNS0_28launch_masked_scatter_kernelERKNS_10TensorBaseES4_S4_S4_ENKUlvE_clEvENKUlvE4_clEvEUldblE_St5arrayIPcLm4EELi4E23TrivialOffsetCalculatorILi3EjESB_ILi1EjENS0_6memory12LoadWithCastILi3EEENSE_13StoreWithCastILi1EEEEEviT_T0_T2_T3_T4_T5_,@function
        .size           _ZN2at6native27unrolled_elementwise_kernelIZZZNS0_28launch_masked_scatter_kernelERKNS_10TensorBaseES4_S4_S4_ENKUlvE_clEvENKUlvE4_clEvEUldblE_St5arrayIPcLm4EELi4E23TrivialOffsetCalculatorILi3EjESB_ILi1EjENS0_6memory12LoadWithCastILi3EEENSE_13StoreWithCastILi1EEEEEviT_T0_T2_T3_T4_T5_,(.L_x_41793 - _ZN2at6native27unrolled_elementwise_kernelIZZZNS0_28launch_masked_scatter_kernelERKNS_10TensorBaseES4_S4_S4_ENKUlvE_clEvENKUlvE4_clEvEUldblE_St5arrayIPcLm4EELi4E23TrivialOffsetCalculatorILi3EjESB_ILi1EjENS0_6memory12LoadWithCastILi3EEENSE_13StoreWithCastILi1EEEEEviT_T0_T2_T3_T4_T5_)
        .other          _ZN2at6native27unrolled_elementwise_kernelIZZZNS0_28launch_masked_scatter_kernelERKNS_10TensorBaseES4_S4_S4_ENKUlvE_clEvENKUlvE4_clEvEUldblE_St5arrayIPcLm4EELi4E23TrivialOffsetCalculatorILi3EjESB_ILi1EjENS0_6memory12LoadWithCastILi3EEENSE_13StoreWithCastILi1EEEEEviT_T0_T2_T3_T4_T5_,@"STO_CUDA_ENTRY STV_DEFAULT"
_ZN2at6native27unrolled_elementwise_kernelIZZZNS0_28launch_masked_scatter_kernelERKNS_10TensorBaseES4_S4_S4_ENKUlvE_clEvENKUlvE4_clEvEUldblE_St5arrayIPcLm4EELi4E23TrivialOffsetCalculatorILi3EjESB_ILi1EjENS0_6memory12LoadWithCastILi3EEENSE_13StoreWithCastILi1EEEEEviT_T0_T2_T3_T4_T5_:
.text._ZN2at6native27unrolled_elementwise_kernelIZZZNS0_28launch_masked_scatter_kernelERKNS_10TensorBaseES4_S4_S4_ENKUlvE_clEvENKUlvE4_clEvEUldblE_St5arrayIPcLm4EELi4E23TrivialOffsetCalculatorILi3EjESB_ILi1EjENS0_6memory12LoadWithCastILi3EEENSE_13StoreWithCastILi1EEEEEviT_T0_T2_T3_T4_T5_:
        /* <DEDUP_REMOVED lines=37> */
.L_x_6800:
[----:B------:R-:W2:Y:S02]  /*0250*/  LDG.E.U8 R4, desc[UR36][R4.64] ;  /* 0x0000002404047981 */ /* 0x000ea4000c1e1100 */
[----:B--2---:R0:W1:Y:S02]  /*0260*/  I2F.F64.U16 R32, R4 ;  /* 0x0000000400207312 */ /* 0x0040640000101800 */
[----:B01----:R-:W-:Y:S05]  /*0270*/  BRA `(.L_x_6802) ;  /* 0x0000000c00647947 */ /* 0x003fea0003800000 */
.L_x_6799:
        /* <DEDUP_REMOVED lines=9> */
.L_x_6804:
[----:B------:R-:W2:Y:S02]  /*0310*/  LDG.E R4, desc[UR36][R4.64] ;  /* 0x0000002404047981 */ /* 0x000ea4000c1e1900 */
[----:B--2---:R0:W1:Y:S02]  /*0320*/  I2F.F64 R32, R4 ;  /* 0x0000000400207312 */ /* 0x0040640000201c00 */
[----:B01----:R-:W-:Y:S05]  /*0330*/  BRA `(.L_x_6802) ;  /* 0x0000000c00347947 */ /* 0x003fea0003800000 */
.L_x_6803:
[----:B------:R-:W2:Y:S02]  /*0340*/  LDG.E.U16 R4, desc[UR36][R4.64] ;  /* 0x0000002404047981 */ /* 0x000ea4000c1e1500 */
[----:B--2---:R0:W1:Y:S02]  /*0350*/  I2F.F64.S16 R32, R4 ;  /* 0x0000000400207312 */ /* 0x0040640000101c00 */
[----:B01----:R-:W-:Y:S05]  /*0360*/  BRA `(.L_x_6802) ;  /* 0x0000000c00287947 */ /* 0x003fea0003800000 */
.L_x_6798:
        /* <DEDUP_REMOVED lines=10> */
.L_x_6806:
[----:B------:R-:W2:Y:S02]  /*0410*/  LDG.E.U16 R0, desc[UR36][R4.64] ;  /* 0x0000002404007981 */ /* 0x000ea4000c1e1500 */
[----:B--2---:R-:W-:-:S05]  /*0420*/  HADD2.F32 R0, -RZ, R0.H0_H0 ;  /* 0x20000000ff007230 */ /* 0x004fca0000004100 */
[----:B------:R-:W-:-:S04]  /*0430*/  FMUL.FTZ R0, R0, 1 ;  /* 0x3f80000000007820 */ /* 0x000fc80000410000 */
[----:B------:R1:W2:Y:S02]  /*0440*/  F2F.F64.F32 R32, R0 ;  /* 0x0000000000207310 */ /* 0x0002a40000201800 */
[----:B-12---:R-:W-:Y:S05]  /*0450*/  BRA `(.L_x_6802) ;  /* 0x0000000800ec7947 */ /* 0x006fea0003800000 */
.L_x_6805:
        /* <DEDUP_REMOVED lines=10> */
.L_x_6808:
[----:B------:R-:W2:Y:S02]  /*0500*/  LDG.E.U16 R4, desc[UR36][R4.64] ;  /* 0x0000002404047981 */ /* 0x000ea4000c1e1500 */
[----:B--2---:R-:W-:-:S05]  /*0510*/  HADD2.F32 R0, -RZ, R4.H0_H0 ;  /* 0x20000004ff007230 */ /* 0x004fca0000004100 */
[----:B------:R-:W-:-:S04]  /*0520*/  FMUL.FTZ R0, R0, 1 ;  /* 0x3f80000000007820 */ /* 0x000fc80000410000 */
[----:B------:R1:W2:Y:S02]  /*0530*/  F2F.F64.F32 R32, R0 ;  /* 0x0000000000207310 */ /* 0x0002a40000201800 */
[----:B-12---:R-:W-:Y:S05]  /*0540*/  BRA `(.L_x_6802) ;  /* 0x0000000800b07947 */ /* 0x006fea0003800000 */
.L_x_6807:
[----:B------:R0:W5:Y:S01]  /*0550*/  LDG.E.64 R32, desc[UR36][R4.64] ;  /* 0x0000002404207981 */ /* 0x000162000c1e1b00 */
[----:B------:R-:W-:Y:S05]  /*0560*/  BRA `(.L_x_6802) ;  /* 0x0000000800a87947 */ /* 0x000fea0003800000 */
.L_x_6797:
        /* <DEDUP_REMOVED lines=13> */
.L_x_6811:
[----:B------:R1:W5:Y:S01]  /*0640*/  LDG.E.64 R32, desc[UR36][R4.64] ;  /* 0x0000002404207981 */ /* 0x000362000c1e1b00 */
[----:B------:R-:W-:Y:S05]  /*0650*/  BRA `(.L_x_6802) ;  /* 0x00000008006c7947 */ /* 0x000fea0003800000 */
.L_x_6810:
        /* <DEDUP_REMOVED lines=27> */
.L_x_6813:
        /* <DEDUP_REMOVED lines=11> */
[----:B------:R-:W-:-:S05]  /*08c0*/  LOP3.LUT R0, R0, 0x80000000, R3, 0xf8, !PT ;  /* 0x8000000000007812 */ /* 0x000fca00078ef803 */
[----:B------:R-:W-:-:S04]  /*08d0*/  FMUL.FTZ R0, R0, 1 ;  /* 0x3f80000000007820 */ /* 0x000fc80000410000 */
[----:B------:R2:W3:Y:S02]  /*08e0*/  F2F.F64.F32 R32, R0 ;  /* 0x0000000000207310 */ /* 0x0004e40000201800 */
[----:B--23--:R-:W-:Y:S05]  /*08f0*/  BRA `(.L_x_6802) ;  /* 0x0000000400c47947 */ /* 0x00cfea0003800000 */
.L_x_6812:
[----:B------:R-:W2:Y:S02]  /*0900*/  LDG.E.U16 R0, desc[UR36][R4.64] ;  /* 0x0000002404007981 */ /* 0x000ea4000c1e1500 */
[----:B--2---:R-:W-:-:S04]  /*0910*/  IMAD.U32 R0, R0, 0x10000, RZ ;  /* 0x0001000000007824 */ /* 0x004fc800078e00ff */
[----:B------:R-:W-:-:S04]  /*0920*/  FMUL.FTZ R0, R0, 1 ;  /* 0x3f80000000007820 */ /* 0x000fc80000410000 */
[----:B------:R2:W3:Y:S02]  /*0930*/  F2F.F64.F32 R32, R0 ;  /* 0x0000000000207310 */ /* 0x0004e40000201800 */
[----:B--23--:R-:W-:Y:S05]  /*0940*/  BRA `(.L_x_6802) ;  /* 0x0000000400b07947 */ /* 0x00cfea0003800000 */
.L_x_6809:
        /* <DEDUP_REMOVED lines=11> */
.L_x_6816:
        /* <DEDUP_REMOVED lines=21> */
.L_x_6818:
[----:B------:R-:W-:Y:S05]  /*0b50*/  BSYNC.RECONVERGENT B0 ;  /* 0x0000000000007941 */ /* 0x000fea0003800200 */
.L_x_6817:
[----:B------:R-:W-:Y:S01]  /*0b60*/  IMAD.SHL.U32 R0, R0, 0x100000, RZ ;  /* 0x0010000000007824 */ /* 0x000fe200078e00ff */
[----:B------:R-:W-:-:S04]  /*0b70*/  LEA R3, R3, 0x3b800000, 0x17 ;  /* 0x3b80000003037811 */ /* 0x000fc800078eb8ff */
[----:B------:R-:W-:-:S05]  /*0b80*/  LOP3.LUT R0, R3, R0, R7, 0xfe, !PT ;  /* 0x0000000003007212 */ /* 0x000fca00078efe07 */
[----:B------:R-:W-:-:S04]  /*0b90*/  FMUL.FTZ R0, R0, 1 ;  /* 0x3f80000000007820 */ /* 0x000fc80000410000 */
[----:B------:R4:W0:Y:S02]  /*0ba0*/  F2F.F64.F32 R32, R0 ;  /* 0x0000000000207310 */ /* 0x0008240000201800 */
[----:B0---4-:R-:W-:Y:S05]  /*0bb0*/  BRA `(.L_x_6802) ;  /* 0x0000000400147947 */ /* 0x011fea0003800000 */
.L_x_6815:
        /* <DEDUP_REMOVED lines=21> */
.L_x_6820:
[----:B------:R-:W-:Y:S05]  /*0d10*/  BSYNC.RECONVERGENT B0 ;  /* 0x0000000000007941 */ /* 0x000fea0003800200 */
.L_x_6819:
[----:B------:R-:W-:Y:S01]  /*0d20*/  IMAD.SHL.U32 R0, R0, 0x200000, RZ ;  /* 0x0020000000007824 */ /* 0x000fe200078e00ff */
[----:B------:R-:W-:-:S04]  /*0d30*/  LEA R3, R3, 0x37800000, 0x17 ;  /* 0x3780000003037811 */ /* 0x000fc800078eb8ff */
[----:B------:R-:W-:-:S05]  /*0d40*/  LOP3.LUT R0, R3, R0, R7, 0xfe, !PT ;  /* 0x0000000003007212 */ /* 0x000fca00078efe07 */
[----:B------:R-:W-:-:S04]  /*0d50*/  FMUL.FTZ R0, R0, 1 ;  /* 0x3f80000000007820 */ /* 0x000fc80000410000 */
[----:B------:R4:W0:Y:S02]  /*0d60*/  F2F.F64.F32 R32, R0 ;  /* 0x0000000000207310 */ /* 0x0008240000201800 */
[----:B0---4-:R-:W-:Y:S05]  /*0d70*/  BRA `(.L_x_6802) ;  /* 0x0000000000a47947 */ /* 0x011fea0003800000 */
.L_x_6814:
[----:B------:R-:W-:-:S09]  /*0d80*/  UISETP.NE.AND UP0, UPT, UR4, 0x1c, UPT ;  /* 0x0000001c0400788c */ /* 0x000fd2000bf05270 */
[----:B------:R-:W-:Y:S05]  /*0d90*/  BRA.U !UP0, `(.L_x_6821) ;  /* 0x0000000108947547 */ /* 0x000fea000b800000 */
[----:B------:R-:W-:-:S09]  /*0da0*/  UISETP.NE.AND UP0, UPT, UR4, 0x1d, UPT ;  /* 0x0000001d0400788c */ /* 0x000fd2000bf05270 */
[----:B------:R-:W-:Y:S05]  /*0db0*/  BRA.U !UP0, `(.L_x_6822) ;  /* 0x0000000108807547 */ /* 0x000fea000b800000 */
[----:B------:R-:W-:-:S09]  /*0dc0*/  UISETP.NE.AND UP0, UPT, UR4, 0x2c, UPT ;  /* 0x0000002c0400788c */ /* 0x000fd2000bf05270 */
[----:B------:R-:W-:Y:S05]  /*0dd0*/  BRA.U !UP0, `(.L_x_6823) ;  /* 0x0000000108487547 */ /* 0x000fea000b800000 */
.L_x_6801:
        /* <DEDUP_REMOVED lines=16> */
.L_x_6824:
[----:B------:R-:W-:Y:S01]  /*0ee0*/  CS2R R32, SRZ ;  /* 0x0000000000207805 */ /* 0x000fe2000001ff00 */
[----:B------:R-:W-:Y:S06]  /*0ef0*/  BRA `(.L_x_6802) ;  /* 0x0000000000447947 */ /* 0x000fec0003800000 */
.L_x_6823:
[----:B------:R-:W2:Y:S01]  /*0f00*/  LDG.E.U8 R0, desc[UR36][R4.64] ;  /* 0x0000002404007981 */ /* 0x000ea2000c1e1100 */
        /* <DEDUP_REMOVED lines=11> */
.L_x_6822:
[----:B------:R-:W2:Y:S02]  /*0fc0*/  LDG.E.64 R32, desc[UR36][R4.64] ;  /* 0x0000002404207981 */ /* 0x000ea4000c1e1b00 */
[----:B--2---:R-:W4:Y:S02]  /*0fd0*/  I2F.F64.U64 R32, R32 ;  /* 0x0000002000207312 */ /* 0x004f240000301800 */
[----:B----4-:R-:W-:Y:S05]  /*0fe0*/  BRA `(.L_x_6802) ;  /* 0x0000000000087947 */ /* 0x010fea0003800000 */
.L_x_6821:
[----:B------:R-:W2:Y:S02]  /*0ff0*/  LDG.E R4, desc[UR36][R4.64] ;  /* 0x0000002404047981 */ /* 0x000ea4000c1e1900 */
[----:B--2---:R2:W3:Y:S02]  /*1000*/  I2F.F64.U32 R32, R4 ;  /* 0x0000000400207312 */ /* 0x0044e40000201800 */
.L_x_6802:
[----:B------:R-:W-:Y:S05]  /*1010*/  BSYNC.RECONVERGENT B6 ;  /* 0x0000000000067941 */ /* 0x000fea0003800200 */
.L_x_6796:
        /* <DEDUP_REMOVED lines=21> */
.L_x_6829:
[----:B------:R-:W2:Y:S02]  /*1170*/  LDG.E.U8 R4, desc[UR36][R4.64] ;  /* 0x0000002404047981 */ /* 0x000ea4000c1e1100 */
[----:B--2---:R-:W-:-:S04]  /*1180*/  ISETP.NE.AND P0, PT, R4, RZ, PT ;  /* 0x000000ff0400720c */ /* 0x004fc80003f05270 */
[----:B------:R-:W-:Y:S01]  /*1190*/  P2R R18, PR, RZ, 0x1 ;  /* 0x00000001ff127803 */ /* 0x000fe20000000000 */
[----:B------:R-:W-:Y:S08]  /*11a0*/  BRA `(.L_x_6831) ;  /* 0x0000000800947947 */ /* 0x000ff00003800000 */
.L_x_6828:
        /* <DEDUP_REMOVED lines=11> */
.L_x_6833:
[----:B------:R-:W2:Y:S02]  /*1260*/  LDG.E R4, desc[UR36][R4.64] ;  /* 0x0000002404047981 */ /* 0x000ea4000c1e1900 */
[----:B--2---:R-:W-:-:S04]  /*1270*/  ISETP.NE.AND P0, PT, R4, RZ, PT ;  /* 0x000000ff0400720c */ /* 0x004fc80003f05270 */
[----:B------:R-:W-:Y:S01]  /*1280*/  P2R R18, PR, RZ, 0x1 ;  /* 0x00000001ff127803 */ /* 0x000fe20000000000 */
[----:B------:R-:W-:Y:S08]  /*1290*/  BRA `(.L_x_6831) ;  /* 0x0000000800587947 */ /* 0x000ff00003800000 */
.L_x_6832:
[----:B------:R-:W2:Y:S02]  /*12a0*/  LDG.E.U16 R4, desc[UR36][R4.64] ;  /* 0x0000002404047981 */ /* 0x000ea4000c1e1500 */
[----:B--2---:R-:W-:-:S04]  /*12b0*/  ISETP.NE.AND P0, PT, R4, RZ, PT ;  /* 0x000000ff0400720c */ /* 0x004fc80003f05270 */
[----:B------:R-:W-:Y:S01]  /*12c0*/  P2R R18, PR, RZ, 0x1 ;  /* 0x00000001ff127803 */ /* 0x000fe20000000000 */
[----:B------:R-:W-:Y:S08]  /*12d0*/  BRA `(.L_x_6831) ;  /* 0x0000000800487947 */ /* 0x000ff00003800000 */
.L_x_6827:
        /* <DEDUP_REMOVED lines=10> */
.L_x_6835:
[----:B------:R-:W2:Y:S02]  /*1380*/  LDG.E.U16 R0, desc[UR36][R4.64] ;  /* 0x0000002404007981 */ /* 0x000ea4000c1e1500 */
[----:B--2---:R-:W-:-:S05]  /*1390*/  HADD2.F32 R0, -RZ, R0.H0_H0 ;  /* 0x20000000ff007230 */ /* 0x004fca0000004100 */
[----:B------:R-:W-:-:S04]  /*13a0*/  FSETP.NEU.FTZ.AND P0, PT, R0, RZ, PT ;  /* 0x000000ff0000720b */ /* 0x000fc80003f1d000 */
[----:B------:R-:W-:Y:S01]  /*13b0*/  P2R R18, PR, RZ, 0x1 ;  /* 0x00000001ff127803 */ /* 0x000fe20000000000 */
[----:B------:R-:W-:Y:S08]  /*13c0*/  BRA `(.L_x_6831) ;  /* 0x00000008000c7947 */ /* 0x000ff00003800000 */
.L_x_6834:
        /* <DEDUP_REMOVED lines=12> */
.L_x_6837:
        /* <DEDUP_REMOVED lines=10> */
.L_x_6836:
[----:B------:R-:W2:Y:S02]  /*1530*/  LDG.E.64 R4, desc[UR36][R4.64] ;  /* 0x0000002404047981 */ /* 0x000ea4000c1e1b00 */
[----:B--2---:R-:W0:Y:S02]  /*1540*/  DSETP.NEU.AND P0, PT, R4, RZ, PT ;  /* 0x000000ff0400722a */ /* 0x004e240003f0d000 */
[----:B0-----:R-:W-:Y:S01]  /*1550*/  P2R R18, PR, RZ, 0x1 ;  /* 0x00000001ff127803 */ /* 0x001fe20000000000 */
[----:B------:R-:W-:Y:S06]  /*1560*/  BRA `(.L_x_6831) ;  /* 0x0000000400a47947 */ /* 0x000fec0003800000 */
.L_x_6826:
        /* <DEDUP_REMOVED lines=12> */
.L_x_6840:
        /* <DEDUP_REMOVED lines=9> */
.L_x_6839:
        /* <DEDUP_REMOVED lines=10> */
.L_x_6842:
        /* <DEDUP_REMOVED lines=12> */
.L_x_6841:
[----:B------:R-:W2:Y:S02]  /*1820*/  LDG.E.U16 R0, desc[UR36][R4.64] ;  /* 0x0000002404007981 */ /* 0x000ea4000c1e1500 */
[----:B--2---:R-:W-:-:S05]  /*1830*/  IMAD.U32 R0, R0, 0x10000, RZ ;  /* 0x0001000000007824 */ /* 0x004fca00078e00ff */
[----:B------:R-:W-:-:S04]  /*1840*/  FSETP.NEU.FTZ.AND P0, PT, R0, RZ, PT ;  /* 0x000000ff0000720b */ /* 0x000fc80003f1d000 */
[----:B------:R-:W-:Y:S01]  /*1850*/  P2R R18, PR, RZ, 0x1 ;  /* 0x00000001ff127803 */ /* 0x000fe20000000000 */
[----:B------:R-:W-:Y:S08]  /*1860*/  BRA `(.L_x_6831) ;  /* 0x0000000000e47947 */ /* 0x000ff00003800000 */
.L_x_6838:
        /* <DEDUP_REMOVED lines=12> */
.L_x_6845:
[----:B------:R-:W2:Y:S02]  /*1930*/  LDG.E.U8 R4, desc[UR36][R4.64] ;  /* 0x0000002404047981 */ /* 0x000ea4000c1e1100 */
[----:B--2---:R-:W-:-:S04]  /*1940*/  ISETP.NE.AND P0, PT, R4, RZ, PT ;  /* 0x000000ff0400720c */ /* 0x004fc80003f05270 */
[----:B------:R-:W-:Y:S01]  /*1950*/  P2R R18, PR, RZ, 0x1 ;  /* 0x00000001ff127803 */ /* 0x000fe20000000000 */
[----:B------:R-:W-:Y:S08]  /*1960*/  BRA `(.L_x_6831) ;  /* 0x0000000000a47947 */ /* 0x000ff00003800000 */
.L_x_6844:
[----:B------:R-:W2:Y:S02]  /*1970*/  LDG.E.U8 R4, desc[UR36][R4.64] ;  /* 0x0000002404047981 */ /* 0x000ea4000c1e1100 */
[----:B--2---:R-:W-:-:S04]  /*1980*/  ISETP.NE.AND P0, PT, R4, RZ, PT ;  /* 0x000000ff0400720c */ /* 0x004fc80003f05270 */
[----:B------:R-:W-:Y:S01]  /*1990*/  P2R R18, PR, RZ, 0x1 ;  /* 0x00000001ff127803 */ /* 0x000fe20000000000 */
[----:B------:R-:W-:Y:S08]  /*19a0*/  BRA `(.L_x_6831) ;  /* 0x0000000000947947 */ /* 0x000ff00003800000 */
.L_x_6843:
[----:B------:R-:W-:-:S09]  /*19b0*/  UISETP.NE.AND UP0, UPT, UR4, 0x1c, UPT ;  /* 0x0000001c0400788c */ /* 0x000fd2000bf05270 */
[----:B------:R-:W-:Y:S05]  /*19c0*/  BRA.U !UP0, `(.L_x_6846) ;  /* 0x0000000108807547 */ /* 0x000fea000b800000 */
[----:B------:R-:W-:-:S09]  /*19d0*/  UISETP.NE.AND UP0, UPT, UR4, 0x1d, UPT ;  /* 0x0000001d0400788c */ /* 0x000fd2000bf05270 */
[----:B------:R-:W-:Y:S05]  /*19e0*/  BRA.U !UP0, `(.L_x_6847) ;  /* 0x0000000108647547 */ /* 0x000fea000b800000 */
[----:B------:R-:W-:-:S09]  /*19f0*/  UISETP.NE.AND UP0, UPT, UR4, 0x2c, UPT ;  /* 0x0000002c0400788c */ /* 0x000fd2000bf05270 */
[----:B------:R-:W-:Y:S05]  /*1a00*/  BRA.U !UP0, `(.L_x_6848) ;  /* 0x00000001084c7547 */ /* 0x000fea000b800000 */
.L_x_6830:
        /* <DEDUP_REMOVED lines=16> */
.L_x_6849:
[----:B------:R-:W-:-:S04]  /*1b10*/  PLOP3.LUT P0, PT, PT, PT, PT, 0x8, 0x80 ;  /* 0x000000000080781c */ /* 0x000fc80003f0e170 */
[----:B------:R-:W-:Y:S01]  /*1b20*/  P2R R18, PR, RZ, 0x1 ;  /* 0x00000001ff127803 */ /* 0x000fe20000000000 */
[----:B------:R-:W-:Y:S08]  /*1b30*/  BRA `(.L_x_6831) ;  /* 0x0000000000307947 */ /* 0x000ff00003800000 */
.L_x_6848:
[----:B------:R-:W2:Y:S02]  /*1b40*/  LDG.E.U8 R4, desc[UR36][R4.64] ;  /* 0x0000002404047981 */ /* 0x000ea4000c1e1100 */
[----:B--2---:R-:W-:-:S04]  /*1b50*/  ISETP.NE.AND P0, PT, R4, RZ, PT ;  /* 0x000000ff0400720c */ /* 0x004fc80003f05270 */
[----:B------:R-:W-:Y:S01]  /*1b60*/  P2R R18, PR, RZ, 0x1 ;  /* 0x00000001ff127803 */ /* 0x000fe20000000000 */
[----:B------:R-:W-:Y:S08]  /*1b70*/  BRA `(.L_x_6831) ;  /* 0x0000000000207947 */ /* 0x000ff00003800000 */
.L_x_6847:
[----:B------:R-:W2:Y:S02]  /*1b80*/  LDG.E.64 R4, desc[UR36][R4.64] ;  /* 0x0000002404047981 */ /* 0x000ea4000c1e1b00 */
[----:B--2---:R-:W-:-:S04]  /*1b90*/  ISETP.NE.U32.AND P0, PT, R4, RZ, PT ;  /* 0x000000ff0400720c */ /* 0x004fc80003f05070 */
[----:B------:R-:W-:-:S04]  /*1ba0*/  ISETP.NE.AND.EX P0, PT, R5, RZ, PT, P0 ;  /* 0x000000ff0500720c */ /* 0x000fc80003f05300 */
[----:B------:R-:W-:Y:S01]  /*1bb0*/  P2R R18, PR, RZ, 0x1 ;  /* 0x00000001ff127803 */ /* 0x000fe20000000000 */
[----:B------:R-:W-:Y:S08]  /*1bc0*/  BRA `(.L_x_6831) ;  /* 0x00000000000c7947 */ /* 0x000ff00003800000 */
.L_x_6846:
[----:B------:R-:W2:Y:S02]  /*1bd0*/  LDG.E R4, desc[UR36][R4.64] ;  /* 0x0000002404047981 */ /* 0x000ea4000c1e1900 */
[----:B--2---:R-:W-:-:S04]  /*1be0*/  ISETP.NE.AND P0, PT, R4, RZ, PT ;  /* 0x000000ff0400720c */ /* 0x004fc80003f05270 */
[----:B------:R-:W-:-:S09]  /*1bf0*/  P2R R18, PR, RZ, 0x1 ;  /* 0x00000001ff127803 */ /* 0x000fd20000000000 */
.L_x_6831:
[----:B------:R-:W-:Y:S05]  /*1c00*/  BSYNC.RECONVERGENT B6 ;  /* 0x0000000000067941 */ /* 0x000fea0003800200 */
.L_x_6825:
        /* <DEDUP_REMOVED lines=19> */
.L_x_6853:
[----:B------:R1:W5:Y:S01]  /*1d40*/  LDG.E.U8 R30, desc[UR36][R4.64] ;  /* 0x00000024041e7981 */ /* 0x000362000c1e1100 */
[----:B------:R-:W-:Y:S01]  /*1d50*/  IMAD.MOV.U32 R31, RZ, RZ, RZ ;  /* 0x000000ffff1f7224 */ /* 0x000fe200078e00ff */
[----:B------:R-:W-:Y:S06]  /*1d60*/  BRA `(.L_x_6855) ;  /* 0x0000000c00447947 */ /* 0x000fec0003800000 */
.L_x_6852:
        /* <DEDUP_REMOVED lines=8> */
.L_x_6857:
[----:B------:R-:W2:Y:S02]  /*1df0*/  LDG.E R30, desc[UR36][R4.64] ;  /* 0x00000024041e7981 */ /* 0x000ea4000c1e1900 */
[----:B--2---:R-:W-:Y:S01]  /*1e00*/  SHF.R.S32.HI R31, RZ, 0x1f, R30 ;  /* 0x0000001fff1f7819 */ /* 0x004fe2000001141e */
[----:B------:R-:W-:Y:S06]  /*1e10*/  BRA `(.L_x_6855) ;  /* 0x0000000c00187947 */ /* 0x000fec0003800000 */
.L_x_6856:
[----:B------:R-:W2:Y:S02]  /*1e20*/  LDG.E.S16 R30, desc[UR36][R4.64] ;  /* 0x00000024041e7981 */ /* 0x000ea4000c1e1700 */
[----:B--2---:R-:W-:Y:S01]  /*1e30*/  SHF.R.S32.HI R31, RZ, 0x1f, R30 ;  /* 0x0000001fff1f7819 */ /* 0x004fe2000001141e */
[----:B------:R-:W-:Y:S06]  /*1e40*/  BRA `(.L_x_6855) ;  /* 0x0000000c000c7947 */ /* 0x000fec0003800000 */
.L_x_6851:
        /* <DEDUP_REMOVED lines=9> */
.L_x_6859:
[----:B------:R-:W2:Y:S02]  /*1ee0*/  LDG.E.U16 R4, desc[UR36][R4.64] ;  /* 0x0000002404047981 */ /* 0x000ea4000c1e1500 */
[----:B--2---:R-:W-:-:S06]  /*1ef0*/  HADD2.F32 R30, -RZ, R4.H0_H0 ;  /* 0x20000004ff1e7230 */ /* 0x004fcc0000004100 */
[----:B------:R-:W2:Y:S02]  /*1f00*/  F2I.S64.TRUNC R30, R30 ;  /* 0x0000001e001e7311 */ /* 0x000ea4000020d900 */
[----:B--2---:R-:W-:Y:S05]  /*1f10*/  BRA `(.L_x_6855) ;  /* 0x0000000800d87947 */ /* 0x004fea0003800000 */
.L_x_6858:
        /* <DEDUP_REMOVED lines=9> */
.L_x_6861:
[----:B------:R-:W2:Y:S02]  /*1fb0*/  LDG.E.U16 R4, desc[UR36][R4.64] ;  /* 0x0000002404047981 */ /* 0x000ea4000c1e1500 */
[----:B--2---:R-:W-:-:S06]  /*1fc0*/  HADD2.F32 R30, -RZ, R4.H0_H0 ;  /* 0x20000004ff1e7230 */ /* 0x004fcc0000004100 */
[----:B------:R-:W2:Y:S02]  /*1fd0*/  F2I.S64.TRUNC R30, R30 ;  /* 0x0000001e001e7311 */ /* 0x000ea4000020d900 */
[----:B--2---:R-:W-:Y:S05]  /*1fe0*/  BRA `(.L_x_6855) ;  /* 0x0000000800a47947 */ /* 0x004fea0003800000 */
.L_x_6860:
[----:B------:R-:W2:Y:S02]  /*1ff0*/  LDG.E.64 R4, desc[UR36][R4.64] ;  /* 0x0000002404047981 */ /* 0x000ea4000c1e1b00 */
[----:B--2---:R2:W4:Y:S02]  /*2000*/  F2I.S64.F64.TRUNC R30, R4 ;  /* 0x00000004001e7311 */ /* 0x004524000030d900 */
[----:B--2-4-:R-:W-:Y:S05]  /*2010*/  BRA `(.L_x_6855) ;  /* 0x0000000800987947 */ /* 0x014fea0003800000 */
.L_x_6850:
        /* <DEDUP_REMOVED lines=13> */
.L_x_6864:
[----:B------:R-:W2:Y:S02]  /*20f0*/  LDG.E.64 R4, desc[UR36][R4.64] ;  /* 0x0000002404047981 */ /* 0x000ea4000c1e1b00 */
[----:B--2---:R2:W4:Y:S02]  /*2100*/  F2I.S64.F64.TRUNC R30, R4 ;  /* 0x00000004001e7311 */ /* 0x004524000030d900 */
[----:B--2-4-:R-:W-:Y:S05]  /*2110*/  BRA `(.L_x_6855) ;  /* 0x0000000800587947 */ /* 0x014fea0003800000 */
.L_x_6863:
        /* <DEDUP_REMOVED lines=26> */
.L_x_6866:
        /* <DEDUP_REMOVED lines=13> */
[----:B--2-4-:R-:W-:Y:S05]  /*2390*/  BRA `(.L_x_6855) ;  /* 0x0000000400b87947 */ /* 0x014fea0003800000 */
.L_x_6865:
[----:B------:R-:W2:Y:S02]  /*23a0*/  LDG.E.U16 R30, desc[UR36][R4.64] ;  /* 0x00000024041e7981 */ /* 0x000ea4000c1e1500 */
[----:B--2---:R-:W-:-:S06]  /*23b0*/  IMAD.U32 R30, R30, 0x10000, RZ ;  /* 0x000100001e1e7824 */ /* 0x004fcc00078e00ff */
[----:B------:R-:W2:Y:S02]  /*23c0*/  F2I.S64.TRUNC R30, R30 ;  /* 0x0000001e001e7311 */ /* 0x000ea4000020d900 */
[----:B--2---:R-:W-:Y:S05]  /*23d0*/  BRA `(.L_x_6855) ;  /* 0x0000000400a87947 */ /* 0x004fea0003800000 */
.L_x_6862:
        /* <DEDUP_REMOVED lines=11> */
.L_x_6869:
        /* <DEDUP_REMOVED lines=21> */
.L_x_6873:
[----:B------:R-:W-:Y:S05]  /*25e0*/  BSYNC.RECONVERGENT B1 ;  /* 0x0000000000017941 */ /* 0x000fea0003800200 */
.L_x_6872:
[----:B------:R-:W-:Y:S01]  /*25f0*/  IMAD.SHL.U32 R0, R0, 0x100000, RZ ;  /* 0x0010000000007824 */ /* 0x000fe200078e00ff */
[----:B------:R-:W-:-:S04]  /*2600*/  LEA R3, R3, 0x3b800000, 0x17 ;  /* 0x3b80000003037811 */ /* 0x000fc800078eb8ff */
[----:B------:R-:W-:-:S07]  /*2610*/  LOP3.LUT R30, R3, R0, R7, 0xfe, !PT ;  /* 0x00000000031e7212 */ /* 0x000fce00078efe07 */
.L_x_6871:
[----:B------:R-:W-:Y:S05]  /*2620*/  BSYNC.RECONVERGENT B0 ;  /* 0x0000000000007941 */ /* 0x000fea0003800200 */
.L_x_6870:
[----:B------:R-:W0:Y:S02]  /*2630*/  F2I.S64.TRUNC R30, R30 ;  /* 0x0000001e001e7311 */ /* 0x000e24000020d900 */
[----:B0-----:R-:W-:Y:S05]  /*2640*/  BRA `(.L_x_6855) ;  /* 0x00000004000c7947 */ /* 0x001fea0003800000 */
.L_x_6868:
        /* <DEDUP_REMOVED lines=21> */
.L_x_6877:
[----:B------:R-:W-:Y:S05]  /*27a0*/  BSYNC.RECONVERGENT B1 ;  /* 0x0000000000017941 */ /* 0x000fea0003800200 */
.L_x_6876:
[----:B------:R-:W-:Y:S01]  /*27b0*/  IMAD.SHL.U32 R0, R0, 0x200000, RZ ;  /* 0x0020000000007824 */ /* 0x000fe200078e00ff */
[----:B------:R-:W-:-:S04]  /*27c0*/  LEA R3, R3, 0x37800000, 0x17 ;  /* 0x3780000003037811 */ /* 0x000fc800078eb8ff */
[----:B------:R-:W-:-:S07]  /*27d0*/  LOP3.LUT R30, R3, R0, R7, 0xfe, !PT ;  /* 0x00000000031e7212 */ /* 0x000fce00078efe07 */
.L_x_6875:
[----:B------:R-:W-:Y:S05]  /*27e0*/  BSYNC.RECONVERGENT B0 ;  /* 0x0000000000007941 */ /* 0x000fea0003800200 */
.L_x_6874:
[----:B------:R-:W0:Y:S02]  /*27f0*/  F2I.S64.TRUNC R30, R30 ;  /* 0x0000001e001e7311 */ /* 0x000e24000020d900 */
[----:B0-----:R-:W-:Y:S05]  /*2800*/  BRA `(.L_x_6855) ;  /* 0x00000000009c7947 */ /* 0x001fea0003800000 */
.L_x_6867:
[----:B------:R-:W-:-:S09]  /*2810*/  UISETP.NE.AND UP0, UPT, UR4, 0x1c, UPT ;  /* 0x0000001c0400788c */ /* 0x000fd2000bf05270 */
[----:B------:R-:W-:Y:S05]  /*2820*/  BRA.U !UP0, `(.L_x_6878) ;  /* 0x00000001088c7547 */ /* 0x000fea000b800000 */
[----:B------:R-:W-:-:S09]  /*2830*/  UISETP.NE.AND UP0, UPT, UR4, 0x1d, UPT ;  /* 0x0000001d0400788c */ /* 0x000fd2000bf05270 */
[----:B------:R-:W-:Y:S05]  /*2840*/  BRA.U !UP0, `(.L_x_6879) ;  /* 0x00000001087c7547 */ /* 0x000fea000b800000 */
[----:B------:R-:W-:-:S09]  /*2850*/  UISETP.NE.AND UP0, UPT, UR4, 0x2c, UPT ;  /* 0x0000002c0400788c */ /* 0x000fd2000bf05270 */
[----:B------:R-:W-:Y:S05]  /*2860*/  BRA.U !UP0, `(.L_x_6880) ;  /* 0x0000000108487547 */ /* 0x000fea000b800000 */
.L_x_6854:
        /* <DEDUP_REMOVED lines=16> */
.L_x_6881:
[----:B------:R-:W-:Y:S01]  /*2970*/  CS2R R30, SRZ ;  /* 0x00000000001e7805 */ /* 0x000fe2000001ff00 */
[----:B------:R-:W-:Y:S06]  /*2980*/  BRA `(.L_x_6855) ;  /* 0x00000000003c7947 */ /* 0x000fec0003800000 */
.L_x_6880:
        /* <DEDUP_REMOVED lines=8> */
.L_x_6883:
[----:B------:R-:W-:Y:S05]  /*2a10*/  BSYNC.RECONVERGENT B0 ;  /* 0x0000000000007941 */ /* 0x000fea0003800200 */
.L_x_6882:
[----:B------:R-:W2:Y:S02]  /*2a20*/  F2I.S64.TRUNC R30, R30 ;  /* 0x0000001e001e7311 */ /* 0x000ea4000020d900 */
[----:B--2---:R-:W-:Y:S05]  /*2a30*/  BRA `(.L_x_6855) ;  /* 0x0000000000107947 */ /* 0x004fea0003800000 */
.L_x_6879:
[----:B------:R2:W5:Y:S01]  /*2a40*/  LDG.E.64 R30, desc[UR36][R4.64] ;  /* 0x00000024041e7981 */ /* 0x000562000c1e1b00 */
[----:B------:R-:W-:Y:S05]  /*2a50*/  BRA `(.L_x_6855) ;  /* 0x0000000000087947 */ /* 0x000fea0003800000 */
.L_x_6878:
[----:B------:R4:W5:Y:S01]  /*2a60*/  LDG.E R30, desc[UR36][R4.64] ;  /* 0x00000024041e7981 */ /* 0x000962000c1e1900 */
[----:B------:R-:W-:-:S07]  /*2a70*/  IMAD.MOV.U32 R31, RZ, RZ, RZ ;  /* 0x000000ffff1f7224 */ /* 0x000fce00078e00ff */
.L_x_6855:
[----:B------:R-:W-:Y:S01]  /*2a80*/  ISETP.NE.AND P0, PT, R18, RZ, PT ;  /* 0x000000ff1200720c */ /* 0x000fe20003f05270 */
[----:B------:R-:W-:-:S03]  /*2a90*/  VIADD R27, R19, 0x80 ;  /* 0x00000080131b7836 */ /* 0x000fc60000000000 */
[----:B------:R-:W-:-:S04]  /*2aa0*/  PLOP3.LUT P0, PT, P0, PT, PT, 0x8, 0x80 ;  /* 0x000000000080781c */ /* 0x000fc8000070e170 */
[----:B------:R-:W-:-:S09]  /*2ab0*/  P2R R18, PR, RZ, 0x1 ;  /* 0x00000001ff127803 */ /* 0x000fd20000000000 */
.L_x_6795:
[----:B------:R-:W-:Y:S05]  /*2ac0*/  BSYNC.RECONVERGENT B7 ;  /* 0x0000000000077941 */ /* 0x000fea0003800200 */
.L_x_6794:
[----:B------:R-:W-:Y:S01]  /*2ad0*/  ISETP.GE.AND P0, PT, R27, R16, PT ;  /* 0x000000101b00720c */ /* 0x000fe20003f06270 */
[----:B------:R-:W-:Y:S01]  /*2ae0*/  BSSY.RECONVERGENT B7, `(.L_x_6884) ;  /* 0x00002a2000077945 */ /* 0x000fe20003800200 */
[----:B------:R-:W-:Y:S02]  /*2af0*/  PLOP3.LUT P1, PT, PT, PT, PT, 0x80, 0x8 ;  /* 0x000000000008781c */ /* 0x000fe40003f2f070 */
[----:B------:R-:W-:Y:S02]  /*2b00*/  CS2R R34, SRZ ;  /* 0x0000000000227805 */ /* 0x000fe4000001ff00 */
[----:B------:R-:W-:Y:S02]  /*2b10*/  CS2R R28, SRZ ;  /* 0x00000000001c7805 */ /* 0x000fe4000001ff00 */
[----:B------:R-:W-:-:S05]  /*2b20*/  P2R R22, PR, RZ, 0x2 ;  /* 0x00000002ff167803 */ /* 0x000fca0000000000 */
[----:B------:R-:W-:Y:S05]  /*2b30*/  @P0 BRA `(.L_x_6885) ;  /* 0x0000002800700947 */ /* 0x000fea0003800000 */
[----:B012-4-:R-:W0:Y:S01]  /*2b40*/  LDC.64 R4, c[0x0][0x3a0] ;  /* 0x0000e800ff047b82 */ /* 0x017e220000000a00 */
        /* <DEDUP_REMOVED lines=20> */
.L_x_6890:
[----:B------:R-:W2:Y:S02]  /*2c90*/  LDG.E.U8 R4, desc[UR36][R4.64] ;  /* 0x0000002404047981 */ /* 0x000ea4000c1e1100 */
[----:B--2---:R0:W1:Y:S02]  /*2ca0*/  I2F.F64.U16 R28, R4 ;  /* 0x00000004001c7312 */ /* 0x0040640000101800 */
[----:B01----:R-:W-:Y:S05]  /*2cb0*/  BRA `(.L_x_6892) ;  /* 0x0000000c00647947 */ /* 0x003fea0003800000 */
.L_x_6889:
        /* <DEDUP_REMOVED lines=9> */
.L_x_6894:
[----:B------:R-:W2:Y:S02]  /*2d50*/  LDG.E R4, desc[UR36][R4.64] ;  /* 0x0000002404047981 */ /* 0x000ea4000c1e1900 */
[----:B--2---:R0:W1:Y:S02]  /*2d60*/  I2F.F64 R28, R4 ;  /* 0x00000004001c7312 */ /* 0x0040640000201c00 */
[----:B01----:R-:W-:Y:S05]  /*2d70*/  BRA `(.L_x_6892) ;  /* 0x0000000c00347947 */ /* 0x003fea0003800000 */
.L_x_6893:
[----:B------:R-:W2:Y:S02]  /*2d80*/  LDG.E.U16 R4, desc[UR36][R4.64] ;  /* 0x0000002404047981 */ /* 0x000ea4000c1e1500 */
[----:B--2---:R0:W1:Y:S02]  /*2d90*/  I2F.F64.S16 R28, R4 ;  /* 0x00000004001c7312 */ /* 0x0040640000101c00 */
[----:B01----:R-:W-:Y:S05]  /*2da0*/  BRA `(.L_x_6892) ;  /* 0x0000000c00287947 */ /* 0x003fea0003800000 */
.L_x_6888:
        /* <DEDUP_REMOVED lines=10> */
.L_x_6896:
[----:B------:R-:W2:Y:S02]  /*2e50*/  LDG.E.U16 R0, desc[UR36][R4.64] ;  /* 0x0000002404007981 */ /* 0x000ea4000c1e1500 */
[----:B--2---:R-:W-:-:S05]  /*2e60*/  HADD2.F32 R0, -RZ, R0.H0_H0 ;  /* 0x20000000ff007230 */ /* 0x004fca0000004100 */
[----:B------:R-:W-:-:S04]  /*2e70*/  FMUL.FTZ R0, R0, 1 ;  /* 0x3f80000000007820 */ /* 0x000fc80000410000 */
[----:B------:R4:W0:Y:S02]  /*2e80*/  F2F.F64.F32 R28, R0 ;  /* 0x00000000001c7310 */ /* 0x0008240000201800 */
[----:B0---4-:R-:W-:Y:S05]  /*2e90*/  BRA `(.L_x_6892) ;  /* 0x0000000800ec7947 */ /* 0x011fea0003800000 */
.L_x_6895:
        /* <DEDUP_REMOVED lines=10> */
.L_x_6898:
[----:B------:R-:W2:Y:S02]  /*2f40*/  LDG.E.U16 R4, desc[UR36][R4.64] ;  /* 0x0000002404047981 */ /* 0x000ea4000c1e1500 */
[----:B--2---:R-:W-:-:S05]  /*2f50*/  HADD2.F32 R0, -RZ, R4.H0_H0 ;  /* 0x20000004ff007230 */ /* 0x004fca0000004100 */
[----:B------:R-:W-:-:S04]  /*2f60*/  FMUL.FTZ R0, R0, 1 ;  /* 0x3f80000000007820 */ /* 0x000fc80000410000 */
[----:B------:R0:W1:Y:S02]  /*2f70*/  F2F.F64.F32 R28, R0 ;  /* 0x00000000001c7310 */ /* 0x0000640000201800 */
[----:B01----:R-:W-:Y:S05]  /*2f80*/  BRA `(.L_x_6892) ;  /* 0x0000000800b07947 */ /* 0x003fea0003800000 */
.L_x_6897:
[----:B------:R4:W5:Y:S01]  /*2f90*/  LDG.E.64 R28, desc[UR36][R4.64] ;  /* 0x00000024041c7981 */ /* 0x000962000c1e1b00 */
[----:B------:R-:W-:Y:S05]  /*2fa0*/  BRA `(.L_x_6892) ;  /* 0x0000000800a87947 */ /* 0x000fea0003800000 */
.L_x_6887:
        /* <DEDUP_REMOVED lines=13> */
.L_x_6901:
[----:B------:R0:W5:Y:S01]  /*3080*/  LDG.E.64 R28, desc[UR36][R4.64] ;  /* 0x00000024041c7981 */ /* 0x000162000c1e1b00 */
[----:B------:R-:W-:Y:S05]  /*3090*/  BRA `(.L_x_6892) ;  /* 0x00000008006c7947 */ /* 0x000fea0003800000 */
.L_x_6900:
        /* <DEDUP_REMOVED lines=27> */
.L_x_6903:
        /* <DEDUP_REMOVED lines=15> */
.L_x_6902:
[----:B------:R-:W2:Y:S02]  /*3340*/  LDG.E.U16 R0, desc[UR36][R4.64] ;  /* 0x0000002404007981 */ /* 0x000ea4000c1e1500 */
[----:B--2---:R-:W-:-:S04]  /*3350*/  IMAD.U32 R0, R0, 0x10000, RZ ;  /* 0x0001000000007824 */ /* 0x004fc800078e00ff */
[----:B------:R-:W-:-:S04]  /*3360*/  FMUL.FTZ R0, R0, 1 ;  /* 0x3f80000000007820 */ /* 0x000fc80000410000 */
[----:B------:R0:W1:Y:S02]  /*3370*/  F2F.F64.F32 R28, R0 ;  /* 0x00000000001c7310 */ /* 0x0000640000201800 */
[----:B01----:R-:W-:Y:S05]  /*3380*/  BRA `(.L_x_6892) ;  /* 0x0000000400b07947 */ /* 0x003fea0003800000 */
.L_x_6899:
        /* <DEDUP_REMOVED lines=11> */
.L_x_6906:
        /* <DEDUP_REMOVED lines=21> */
.L_x_6908:
[----:B------:R-:W-:Y:S05]  /*3590*/  BSYNC.RECONVERGENT B0 ;  /* 0x0000000000007941 */ /* 0x000fea0003800200 */
.L_x_6907:
[----:B------:R-:W-:Y:S01]  /*35a0*/  IMAD.SHL.U32 R0, R0, 0x100000, RZ ;  /* 0x0010000000007824 */ /* 0x000fe200078e00ff */
[----:B------:R-:W-:-:S04]  /*35b0*/  LEA R3, R3, 0x3b800000, 0x17 ;  /* 0x3b80000003037811 */ /* 0x000fc800078eb8ff */
[----:B------:R-:W-:-:S05]  /*35c0*/  LOP3.LUT R0, R3, R0, R7, 0xfe, !PT ;  /* 0x0000000003007212 */ /* 0x000fca00078efe07 */
[----:B------:R-:W-:-:S04]  /*35d0*/  FMUL.FTZ R0, R0, 1 ;  /* 0x3f80000000007820 */ /* 0x000fc80000410000 */
[----:B------:R4:W0:Y:S02]  /*35e0*/  F2F.F64.F32 R28, R0 ;  /* 0x00000000001c7310 */ /* 0x0008240000201800 */
[----:B0---4-:R-:W-:Y:S05]  /*35f0*/  BRA `(.L_x_6892) ;  /* 0x0000000400147947 */ /* 0x011fea0003800000 */
.L_x_6905:
        /* <DEDUP_REMOVED lines=21> */
.L_x_6910:
[----:B------:R-:W-:Y:S05]  /*3750*/  BSYNC.RECONVERGENT B0 ;  /* 0x0000000000007941 */ /* 0x000fea0003800200 */
.L_x_6909:
[----:B------:R-:W-:Y:S01]  /*3760*/  IMAD.SHL.U32 R0, R0, 0x200000, RZ ;  /* 0x0020000000007824 */ /* 0x000fe200078e00ff */
[----:B------:R-:W-:-:S04]  /*3770*/  LEA R3, R3, 0x37800000, 0x17 ;  /* 0x3780000003037811 */ /* 0x000fc800078eb8ff */
[----:B------:R-:W-:-:S05]  /*3780*/  LOP3.LUT R0, R3, R0, R7, 0xfe, !PT ;  /* 0x0000000003007212 */ /* 0x000fca00078efe07 */
[----:B------:R-:W-:-:S04]  /*3790*/  FMUL.FTZ R0, R0, 1 ;  /* 0x3f80000000007820 */ /* 0x000fc80000410000 */
[----:B------:R4:W0:Y:S02]  /*37a0*/  F2F.F64.F32 R28, R0 ;  /* 0x00000000001c7310 */ /* 0x0008240000201800 */
[----:B0---4-:R-:W-:Y:S05]  /*37b0*/  BRA `(.L_x_6892) ;  /* 0x0000000000a47947 */ /* 0x011fea0003800000 */
.L_x_6904:
        /* <DEDUP_REMOVED lines=18> */
.L_x_6891:
        /* <DEDUP_REMOVED lines=16> */
.L_x_6913:
[----:B------:R-:W-:Y:S01]  /*39e0*/  CS2R R28, SRZ ;  /* 0x00000000001c7805 */ /* 0x000fe2000001ff00 */
[----:B------:R-:W-:Y:S06]  /*39f0*/  BRA `(.L_x_6892) ;  /* 0x0000000000147947 */ /* 0x000fec0003800000 */
.L_x_6912:
[----:B------:R-:W2:Y:S02]  /*3a00*/  LDG.E.64 R28, desc[UR36][R4.64] ;  /* 0x00000024041c7981 */ /* 0x000ea4000c1e1b00 */
[----:B--2---:R-:W4:Y:S02]  /*3a10*/  I2F.F64.U64 R28, R28 ;  /* 0x0000001c001c7312 */ /* 0x004f240000301800 */
[----:B----4-:R-:W-:Y:S05]  /*3a20*/  BRA `(.L_x_6892) ;  /* 0x0000000000087947 */ /* 0x010fea0003800000 */
.L_x_6911:
[----:B------:R-:W2:Y:S02]  /*3a30*/  LDG.E R4, desc[UR36][R4.64] ;  /* 0x0000002404047981 */ /* 0x000ea4000c1e1900 */
[----:B--2---:R1:W2:Y:S02]  /*3a40*/  I2F.F64.U32 R28, R4 ;  /* 0x00000004001c7312 */ /* 0x0042a40000201800 */
.L_x_6892:
[----:B------:R-:W-:Y:S05]  /*3a50*/  BSYNC.RECONVERGENT B6 ;  /* 0x0000000000067941 */ /* 0x000fea0003800200 */
.L_x_6886:
        /* <DEDUP_REMOVED lines=21> */
.L_x_6918:
[----:B------:R-:W4:Y:S02]  /*3bb0*/  LDG.E.U8 R4, desc[UR36][R4.64] ;  /* 0x0000002404047981 */ /* 0x000f24000c1e1100 */
[----:B----4-:R-:W-:-:S04]  /*3bc0*/  ISETP.NE.AND P0, PT, R4, RZ, PT ;  /* 0x000000ff0400720c */ /* 0x010fc80003f05270 */
[----:B------:R-:W-:Y:S01]  /*3bd0*/  P2R R22, PR, RZ, 0x1 ;  /* 0x00000001ff167803 */ /* 0x000fe20000000000 */
[----:B------:R-:W-:Y:S08]  /*3be0*/  BRA `(.L_x_6920) ;  /* 0x0000000800947947 */ /* 0x000ff00003800000 */
.L_x_6917:
        /* <DEDUP_REMOVED lines=11> */
.L_x_6922:
[----:B------:R-:W4:Y:S02]  /*3ca0*/  LDG.E R4, desc[UR36][R4.64] ;  /* 0x0000002404047981 */ /* 0x000f24000c1e1900 */
[----:B----4-:R-:W-:-:S04]  /*3cb0*/  ISETP.NE.AND P0, PT, R4, RZ, PT ;  /* 0x000000ff0400720c */ /* 0x010fc80003f05270 */
[----:B------:R-:W-:Y:S01]  /*3cc0*/  P2R R22, PR, RZ, 0x1 ;  /* 0x00000001ff167803 */ /* 0x000fe20000000000 */
[----:B------:R-:W-:Y:S08]  /*3cd0*/  BRA `(.L_x_6920) ;  /* 0x0000000800587947 */ /* 0x000ff00003800000 */
.L_x_6921:
[----:B------:R-:W4:Y:S02]  /*3ce0*/  LDG.E.U16 R4, desc[UR36][R4.64] ;  /* 0x0000002404047981 */ /* 0x000f24000c1e1500 */
[----:B----4-:R-:W-:-:S04]  /*3cf0*/  ISETP.NE.AND P0, PT, R4, RZ, PT ;  /* 0x000000ff0400720c */ /* 0x010fc80003f05270 */
[----:B------:R-:W-:Y:S01]  /*3d00*/  P2R R22, PR, RZ, 0x1 ;  /* 0x00000001ff167803 */ /* 0x000fe20000000000 */
[----:B------:R-:W-:Y:S08]  /*3d10*/  BRA `(.L_x_6920) ;  /* 0x0000000800487947 */ /* 0x000ff00003800000 */
.L_x_6916:
        /* <DEDUP_REMOVED lines=10> */
.L_x_6924:
[----:B------:R-:W4:Y:S02]  /*3dc0*/  LDG.E.U16 R0, desc[UR36][R4.64] ;  /* 0x0000002404007981 */ /* 0x000f24000c1e1500 */
[----:B----4-:R-:W-:-:S05]  /*3dd0*/  HADD2.F32 R0, -RZ, R0.H0_H0 ;  /* 0x20000000ff007230 */ /* 0x010fca0000004100 */
[----:B------:R-:W-:-:S04]  /*3de0*/  FSETP.NEU.FTZ.AND P0, PT, R0, RZ, PT ;  /* 0x000000ff0000720b */ /* 0x000fc80003f1d000 */
[----:B------:R-:W-:Y:S01]  /*3df0*/  P2R R22, PR, RZ, 0x1 ;  /* 0x00000001ff167803 */ /* 0x000fe20000000000 */
[----:B------:R-:W-:Y:S08]  /*3e00*/  BRA `(.L_x_6920) ;  /* 0x00000008000c7947 */ /* 0x000ff00003800000 */
.L_x_6923:
        /* <DEDUP_REMOVED lines=12> */
.L_x_6926:
        /* <DEDUP_REMOVED lines=10> */
.L_x_6925:
[----:B------:R-:W4:Y:S02]  /*3f70*/  LDG.E.64 R4, desc[UR36][R4.64] ;  /* 0x0000002404047981 */ /* 0x000f24000c1e1b00 */
[----:B----4-:R-:W0:Y:S02]  /*3f80*/  DSETP.NEU.AND P0, PT, R4, RZ, PT ;  /* 0x000000ff0400722a */ /* 0x010e240003f0d000 */
[----:B0-----:R-:W-:Y:S01]  /*3f90*/  P2R R22, PR, RZ, 0x1 ;  /* 0x00000001ff167803 */ /* 0x001fe20000000000 */
[----:B------:R-:W-:Y:S06]  /*3fa0*/  BRA `(.L_x_6920) ;  /* 0x0000000400a47947 */ /* 0x000fec0003800000 */
.L_x_6915:
        /* <DEDUP_REMOVED lines=12> */
.L_x_6929:
        /* <DEDUP_REMOVED lines=9> */
.L_x_6928:
        /* <DEDUP_REMOVED lines=10> */
.L_x_6931:
        /* <DEDUP_REMOVED lines=12> */
.L_x_6930:
[----:B------:R-:W4:Y:S02]  /*4260*/  LDG.E.U16 R0, desc[UR36][R4.64] ;  /* 0x0000002404007981 */ /* 0x000f24000c1e1500 */
[----:B----4-:R-:W-:-:S05]  /*4270*/  IMAD.U32 R0, R0, 0x10000, RZ ;  /* 0x0001000000007824 */ /* 0x010fca00078e00ff */
[----:B------:R-:W-:-:S04]  /*4280*/  FSETP.NEU.FTZ.AND P0, PT, R0, RZ, PT ;  /* 0x000000ff0000720b */ /* 0x000fc80003f1d000 */
[----:B------:R-:W-:Y:S01]  /*4290*/  P2R R22, PR, RZ, 0x1 ;  /* 0x00000001ff167803 */ /* 0x000fe20000000000 */
[----:B------:R-:W-:Y:S08]  /*42a0*/  BRA `(.L_x_6920) ;  /* 0x0000000000e47947 */ /* 0x000ff00003800000 */
.L_x_6927:
        /* <DEDUP_REMOVED lines=12> */
.L_x_6934:
[----:B------:R-:W4:Y:S02]  /*4370*/  LDG.E.U8 R4, desc[UR36][R4.64] ;  /* 0x0000002404047981 */ /* 0x000f24000c1e1100 */
[----:B----4-:R-:W-:-:S04]  /*4380*/  ISETP.NE.AND P0, PT, R4, RZ, PT ;  /* 0x000000ff0400720c */ /* 0x010fc80003f05270 */
[----:B------:R-:W-:Y:S01]  /*4390*/  P2R R22, PR, RZ, 0x1 ;  /* 0x00000001ff167803 */ /* 0x000fe20000000000 */
[----:B------:R-:W-:Y:S08]  /*43a0*/  BRA `(.L_x_6920) ;  /* 0x0000000000a47947 */ /* 0x000ff00003800000 */
.L_x_6933:
[----:B------:R-:W4:Y:S02]  /*43b0*/  LDG.E.U8 R4, desc[UR36][R4.64] ;  /* 0x0000002404047981 */ /* 0x000f24000c1e1100 */
[----:B----4-:R-:W-:-:S04]  /*43c0*/  ISETP.NE.AND P0, PT, R4, RZ, PT ;  /* 0x000000ff0400720c */ /* 0x010fc80003f05270 */
[----:B------:R-:W-:Y:S01]  /*43d0*/  P2R R22, PR, RZ, 0x1 ;  /* 0x00000001ff167803 */ /* 0x000fe20000000000 */
[----:B------:R-:W-:Y:S08]  /*43e0*/  BRA `(.L_x_6920) ;  /* 0x0000000000947947 */ /* 0x000ff00003800000 */
.L_x_6932:
        /* <DEDUP_REMOVED lines=10> */
.L_x_6919:
        /* <DEDUP_REMOVED lines=16> */
.L_x_6937:
[----:B------:R-:W-:-:S04]  /*4590*/  PLOP3.LUT P0, PT, PT, PT, PT, 0x8, 0x80 ;  /* 0x000000000080781c */ /* 0x000fc80003f0e170 */
[----:B------:R-:W-:Y:S01]  /*45a0*/  P2R R22, PR, RZ, 0x1 ;  /* 0x00000001ff167803 */ /* 0x000fe20000000000 */
[----:B------:R-:W-:Y:S08]  /*45b0*/  BRA `(.L_x_6920) ;  /* 0x0000000000207947 */ /* 0x000ff00003800000 */
.L_x_6936:
[----:B------:R-:W4:Y:S02]  /*45c0*/  LDG.E.64 R4, desc[UR36][R4.64] ;  /* 0x0000002404047981 */ /* 0x000f24000c1e1b00 */
[----:B----4-:R-:W-:-:S04]  /*45d0*/  ISETP.NE.U32.AND P0, PT, R4, RZ, PT ;  /* 0x000000ff0400720c */ /* 0x010fc80003f05070 */
[----:B------:R-:W-:-:S04]  /*45e0*/  ISETP.NE.AND.EX P0, PT, R5, RZ, PT, P0 ;  /* 0x000000ff0500720c */ /* 0x000fc80003f05300 */
[----:B------:R-:W-:Y:S01]  /*45f0*/  P2R R22, PR, RZ, 0x1 ;  /* 0x00000001ff167803 */ /* 0x000fe20000000000 */
[----:B------:R-:W-:Y:S08]  /*4600*/  BRA `(.L_x_6920) ;  /* 0x00000000000c7947 */ /* 0x000ff00003800000 */
.L_x_6935:
[----:B------:R-:W4:Y:S02]  /*4610*/  LDG.E R4, desc[UR36][R4.64] ;  /* 0x0000002404047981 */ /* 0x000f24000c1e1900 */
[----:B----4-:R-:W-:-:S04]  /*4620*/  ISETP.NE.AND P0, PT, R4, RZ, PT ;  /* 0x000000ff0400720c */ /* 0x010fc80003f05270 */
[----:B------:R-:W-:-:S09]  /*4630*/  P2R R22, PR, RZ, 0x1 ;  /* 0x00000001ff167803 */ /* 0x000fd20000000000 */
.L_x_6920:
[----:B------:R-:W-:Y:S05]  /*4640*/  BSYNC.RECONVERGENT B6 ;  /* 0x0000000000067941 */ /* 0x000fea0003800200 */
.L_x_6914:
        /* <DEDUP_REMOVED lines=19> */
.L_x_6941:
[----:B------:R0:W5:Y:S01]  /*4780*/  LDG.E.U8 R34, desc[UR36][R4.64] ;  /* 0x0000002404227981 */ /* 0x000162000c1e1100 */
[----:B------:R-:W-:Y:S01]  /*4790*/  IMAD.MOV.U32 R35, RZ, RZ, RZ ;  /* 0x000000ffff237224 */ /* 0x000fe200078e00ff */
[----:B------:R-:W-:Y:S06]  /*47a0*/  BRA `(.L_x_6943) ;  /* 0x0000000c00447947 */ /* 0x000fec0003800000 */
.L_x_6940:
        /* <DEDUP_REMOVED lines=8> */
.L_x_6945:
[----:B------:R-:W4:Y:S02]  /*4830*/  LDG.E R34, desc[UR36][R4.64] ;  /* 0x0000002404227981 */ /* 0x000f24000c1e1900 */
[----:B----4-:R-:W-:Y:S01]  /*4840*/  SHF.R.S32.HI R35, RZ, 0x1f, R34 ;  /* 0x0000001fff237819 */ /* 0x010fe20000011422 */
[----:B------:R-:W-:Y:S06]  /*4850*/  BRA `(.L_x_6943) ;  /* 0x0000000c00187947 */ /* 0x000fec0003800000 */
.L_x_6944:
[----:B------:R-:W4:Y:S02]  /*4860*/  LDG.E.S16 R34, desc[UR36][R4.64] ;  /* 0x0000002404227981 */ /* 0x000f24000c1e1700 */
[----:B----4-:R-:W-:Y:S01]  /*4870*/  SHF.R.S32.HI R35, RZ, 0x1f, R34 ;  /* 0x0000001fff237819 */ /* 0x010fe20000011422 */
[----:B------:R-:W-:Y:S06]  /*4880*/  BRA `(.L_x_6943) ;  /* 0x0000000c000c7947 */ /* 0x000fec0003800000 */
.L_x_6939:
        /* <DEDUP_REMOVED lines=9> */
.L_x_6947:
[----:B------:R-:W4:Y:S02]  /*4920*/  LDG.E.U16 R4, desc[UR36][R4.64] ;  /* 0x0000002404047981 */ /* 0x000f24000c1e1500 */
[----:B----4-:R-:W-:-:S06]  /*4930*/  HADD2.F32 R34, -RZ, R4.H0_H0 ;  /* 0x20000004ff227230 */ /* 0x010fcc0000004100 */
[----:B------:R-:W0:Y:S02]  /*4940*/  F2I.S64.TRUNC R34, R34 ;  /* 0x0000002200227311 */ /* 0x000e24000020d900 */
[----:B0-----:R-:W-:Y:S05]  /*4950*/  BRA `(.L_x_6943) ;  /* 0x0000000800d87947 */ /* 0x001fea0003800000 */
.L_x_6946:
        /* <DEDUP_REMOVED lines=9> */
.L_x_6949:
[----:B------:R-:W4:Y:S02]  /*49f0*/  LDG.E.U16 R4, desc[UR36][R4.64] ;  /* 0x0000002404047981 */ /* 0x000f24000c1e1500 */
[----:B----4-:R-:W-:-:S06]  /*4a00*/  HADD2.F32 R34, -RZ, R4.H0_H0 ;  /* 0x20000004ff227230 */ /* 0x010fcc0000004100 */
[----:B------:R-:W0:Y:S02]  /*4a10*/  F2I.S64.TRUNC R34, R34 ;  /* 0x0000002200227311 */ /* 0x000e24000020d900 */
[----:B0-----:R-:W-:Y:S05]  /*4a20*/  BRA `(.L_x_6943) ;  /* 0x0000000800a47947 */ /* 0x001fea0003800000 */
.L_x_6948:
[----:B------:R-:W4:Y:S02]  /*4a30*/  LDG.E.64 R4, desc[UR36][R4.64] ;  /* 0x0000002404047981 */ /* 0x000f24000c1e1b00 */
[----:B----4-:R0:W1:Y:S02]  /*4a40*/  F2I.S64.F64.TRUNC R34, R4 ;  /* 0x0000000400227311 */ /* 0x010064000030d900 */
[----:B01----:R-:W-:Y:S05]  /*4a50*/  BRA `(.L_x_6943) ;  /* 0x0000000800987947 */ /* 0x003fea0003800000 */
.L_x_6938:
        /* <DEDUP_REMOVED lines=13> */
.L_x_6952:
[----:B------:R-:W4:Y:S02]  /*4b30*/  LDG.E.64 R4, desc[UR36][R4.64] ;  /* 0x0000002404047981 */ /* 0x000f24000c1e1b00 */
[----:B----4-:R0:W1:Y:S02]  /*4b40*/  F2I.S64.F64.TRUNC R34, R4 ;  /* 0x0000000400227311 */ /* 0x010064000030d900 */
[----:B01----:R-:W-:Y:S05]  /*4b50*/  BRA `(.L_x_6943) ;  /* 0x0000000800587947 */ /* 0x003fea0003800000 */
.L_x_6951:
        /* <DEDUP_REMOVED lines=26> */
.L_x_6954:
        /* <DEDUP_REMOVED lines=14> */
.L_x_6953:
[----:B------:R-:W4:Y:S02]  /*4de0*/  LDG.E.U16 R34, desc[UR36][R4.64] ;  /* 0x0000002404227981 */ /* 0x000f24000c1e1500 */
[----:B----4-:R-:W-:-:S06]  /*4df0*/  IMAD.U32 R34, R34, 0x10000, RZ ;  /* 0x0001000022227824 */ /* 0x010fcc00078e00ff */
[----:B------:R-:W0:Y:S02]  /*4e00*/  F2I.S64.TRUNC R34, R34 ;  /* 0x0000002200227311 */ /* 0x000e24000020d900 */
[----:B0-----:R-:W-:Y:S05]  /*4e10*/  BRA `(.L_x_6943) ;  /* 0x0000000400a87947 */ /* 0x001fea0003800000 */
.L_x_6950:
        /* <DEDUP_REMOVED lines=11> */
.L_x_6957:
        /* <DEDUP_REMOVED lines=21> */
.L_x_6961:
[----:B------:R-:W-:Y:S05]  /*5020*/  BSYNC.RECONVERGENT B1 ;  /* 0x0000000000017941 */ /* 0x000fea0003800200 */
.L_x_6960:
[----:B------:R-:W-:Y:S01]  /*5030*/  IMAD.SHL.U32 R0, R0, 0x100000, RZ ;  /* 0x0010000000007824 */ /* 0x000fe200078e00ff */
[----:B------:R-:W-:-:S04]  /*5040*/  LEA R3, R3, 0x3b800000, 0x17 ;  /* 0x3b80000003037811 */ /* 0x000fc800078eb8ff */
[----:B------:R-:W-:-:S07]  /*5050*/  LOP3.LUT R34, R3, R0, R7, 0xfe, !PT ;  /* 0x0000000003227212 */ /* 0x000fce00078efe07 */
.L_x_6959:
[----:B------:R-:W-:Y:S05]  /*5060*/  BSYNC.RECONVERGENT B0 ;  /* 0x0000000000007941 */ /* 0x000fea0003800200 */
.L_x_6958:
[----:B------:R-:W1:Y:S02]  /*5070*/  F2I.S64.TRUNC R34, R34 ;  /* 0x0000002200227311 */ /* 0x000e64000020d900 */
[----:B-1----:R-:W-:Y:S05]  /*5080*/  BRA `(.L_x_6943) ;  /* 0x00000004000c7947 */ /* 0x002fea0003800000 */
.L_x_6956:
        /* <DEDUP_REMOVED lines=21> */
.L_x_6965:
[----:B------:R-:W-:Y:S05]  /*51e0*/  BSYNC.RECONVERGENT B1 ;  /* 0x0000000000017941 */ /* 0x000fea0003800200 */
.L_x_6964:
[----:B------:R-:W-:Y:S01]  /*51f0*/  IMAD.SHL.U32 R0, R0, 0x200000, RZ ;  /* 0x0020000000007824 */ /* 0x000fe200078e00ff */
[----:B------:R-:W-:-:S04]  /*5200*/  LEA R3, R3, 0x37800000, 0x17 ;  /* 0x3780000003037811 */ /* 0x000fc800078eb8ff */
[----:B------:R-:W-:-:S07]  /*5210*/  LOP3.LUT R34, R3, R0, R7, 0xfe, !PT ;  /* 0x0000000003227212 */ /* 0x000fce00078efe07 */
.L_x_6963:
[----:B------:R-:W-:Y:S05]  /*5220*/  BSYNC.RECONVERGENT B0 ;  /* 0x0000000000007941 */ /* 0x000fea0003800200 */
.L_x_6962:
[----:B------:R-:W1:Y:S02]  /*5230*/  F2I.S64.TRUNC R34, R34 ;  /* 0x0000002200227311 */ /* 0x000e64000020d900 */
[----:B-1----:R-:W-:Y:S05]  /*5240*/  BRA `(.L_x_6943) ;  /* 0x00000000009c7947 */ /* 0x002fea0003800000 */
.L_x_6955:
        /* <DEDUP_REMOVED lines=14> */
.L_x_6969:
[----:B------:R-:W-:Y:S05]  /*5330*/  BSYNC.RECONVERGENT B0 ;  /* 0x0000000000007941 */ /* 0x000fea0003800200 */
.L_x_6968:
[----:B------:R-:W1:Y:S02]  /*5340*/  F2I.S64.TRUNC R34, R34 ;  /* 0x0000002200227311 */ /* 0x000e64000020d900 */
[----:B-1----:R-:W-:Y:S05]  /*5350*/  BRA `(.L_x_6943) ;  /* 0x0000000000587947 */ /* 0x002fea0003800000 */
.L_x_6942:
        /* <DEDUP_REMOVED lines=16> */
.L_x_6970:
[----:B------:R-:W-:Y:S01]  /*5460*/  CS2R R34, SRZ ;  /* 0x0000000000227805 */ /* 0x000fe2000001ff00 */
[----:B------:R-:W-:Y:S06]  /*5470*/  BRA `(.L_x_6943) ;  /* 0x0000000000107947 */ /* 0x000fec0003800000 */
.L_x_6967:
[----:B------:R1:W5:Y:S01]  /*5480*/  LDG.E.64 R34, desc[UR36][R4.64] ;  /* 0x0000002404227981 */ /* 0x000362000c1e1b00 */
[----:B------:R-:W-:Y:S05]  /*5490*/  BRA `(.L_x_6943) ;  /* 0x0000000000087947 */ /* 0x000fea0003800000 */
.L_x_6966:
[----:B------:R4:W5:Y:S01]  /*54a0*/  LDG.E R34, desc[UR36][R4.64] ;  /* 0x0000002404227981 */ /* 0x000962000c1e1900 */
[----:B------:R-:W-:-:S07]  /*54b0*/  IMAD.MOV.U32 R35, RZ, RZ, RZ ;  /* 0x000000ffff237224 */ /* 0x000fce00078e00ff */
.L_x_6943:
[----:B------:R-:W-:Y:S01]  /*54c0*/  ISETP.NE.AND P0, PT, R22, RZ, PT ;  /* 0x000000ff1600720c */ /* 0x000fe20003f05270 */
[----:B------:R-:W-:-:S03]  /*54d0*/  VIADD R27, R27, 0x80 ;  /* 0x000000801b1b7836 */ /* 0x000fc60000000000 */
[----:B------:R-:W-:-:S04]  /*54e0*/  PLOP3.LUT P0, PT, P0, PT, PT, 0x8, 0x80 ;  /* 0x000000000080781c */ /* 0x000fc8000070e170 */
[----:B------:R-:W-:-:S09]  /*54f0*/  P2R R22, PR, RZ, 0x1 ;  /* 0x00000001ff167803 */ /* 0x000fd20000000000 */
.L_x_6885:
[----:B------:R-:W-:Y:S05]  /*5500*/  BSYNC.RECONVERGENT B7 ;  /* 0x0000000000077941 */ /* 0x000fea0003800200 */
.L_x_6884:
        /* <DEDUP_REMOVED lines=28> */
.L_x_6977:
[----:B------:R-:W2:Y:S02]  /*56d0*/  LDG.E.U8 R4, desc[UR36][R4.64] ;  /* 0x0000002404047981 */ /* 0x000ea4000c1e1100 */
[----:B--2---:R0:W1:Y:S02]  /*56e0*/  I2F.F64.U16 R24, R4 ;  /* 0x0000000400187312 */ /* 0x0040640000101800 */
[----:B01----:R-:W-:Y:S05]  /*56f0*/  BRA `(.L_x_6979) ;  /* 0x0000000c00647947 */ /* 0x003fea0003800000 */
.L_x_6976:
        /* <DEDUP_REMOVED lines=9> */
.L_x_6981:
[----:B------:R-:W2:Y:S02]  /*5790*/  LDG.E R4, desc[UR36][R4.64] ;  /* 0x0000002404047981 */ /* 0x000ea4000c1e1900 */
[----:B--2---:R0:W1:Y:S02]  /*57a0*/  I2F.F64 R24, R4 ;  /* 0x0000000400187312 */ /* 0x0040640000201c00 */
[----:B01----:R-:W-:Y:S05]  /*57b0*/  BRA `(.L_x_6979) ;  /* 0x0000000c00347947 */ /* 0x003fea0003800000 */
.L_x_6980:
[----:B------:R-:W2:Y:S02]  /*57c0*/  LDG.E.U16 R4, desc[UR36][R4.64] ;  /* 0x0000002404047981 */ /* 0x000ea4000c1e1500 */
[----:B--2---:R0:W1:Y:S02]  /*57d0*/  I2F.F64.S16 R24, R4 ;  /* 0x0000000400187312 */ /* 0x0040640000101c00 */
[----:B01----:R-:W-:Y:S05]  /*57e0*/  BRA `(.L_x_6979) ;  /* 0x0000000c00287947 */ /* 0x003fea0003800000 */
.L_x_6975:
        /* <DEDUP_REMOVED lines=10> */
.L_x_6983:
[----:B------:R-:W2:Y:S02]  /*5890*/  LDG.E.U16 R0, desc[UR36][R4.64] ;  /* 0x0000002404007981 */ /* 0x000ea4000c1e1500 */
[----:B--2---:R-:W-:-:S05]  /*58a0*/  HADD2.F32 R0, -RZ, R0.H0_H0 ;  /* 0x20000000ff007230 */ /* 0x004fca0000004100 */
[----:B------:R-:W-:-:S04]  /*58b0*/  FMUL.FTZ R0, R0, 1 ;  /* 0x3f80000000007820 */ /* 0x000fc80000410000 */
[----:B------:R0:W1:Y:S02]  /*58c0*/  F2F.F64.F32 R24, R0 ;  /* 0x0000000000187310 */ /* 0x0000640000201800 */
[----:B01----:R-:W-:Y:S05]  /*58d0*/  BRA `(.L_x_6979) ;  /* 0x0000000800ec7947 */ /* 0x003fea0003800000 */
.L_x_6982:
        /* <DEDUP_REMOVED lines=10> */
.L_x_6985:
[----:B------:R-:W2:Y:S02]  /*5980*/  LDG.E.U16 R4, desc[UR36][R4.64] ;  /* 0x0000002404047981 */ /* 0x000ea4000c1e1500 */
[----:B--2---:R-:W-:-:S05]  /*5990*/  HADD2.F32 R0, -RZ, R4.H0_H0 ;  /* 0x20000004ff007230 */ /* 0x004fca0000004100 */
[----:B------:R-:W-:-:S04]  /*59a0*/  FMUL.FTZ R0, R0, 1 ;  /* 0x3f80000000007820 */ /* 0x000fc80000410000 */
[----:B------:R1:W2:Y:S02]  /*59b0*/  F2F.F64.F32 R24, R0 ;  /* 0x0000000000187310 */ /* 0x0002a40000201800 */
[----:B-12---:R-:W-:Y:S05]  /*59c0*/  BRA `(.L_x_6979) ;  /* 0x0000000800b07947 */ /* 0x006fea0003800000 */
.L_x_6984:
[----:B------:R0:W5:Y:S01]  /*59d0*/  LDG.E.64 R24, desc[UR36][R4.64] ;  /* 0x0000002404187981 */ /* 0x000162000c1e1b00 */
[----:B------:R-:W-:Y:S05]  /*59e0*/  BRA `(.L_x_6979) ;  /* 0x0000000800a87947 */ /* 0x000fea0003800000 */
.L_x_6974:
        /* <DEDUP_REMOVED lines=13> */
.L_x_6988:
[----:B------:R1:W5:Y:S01]  /*5ac0*/  LDG.E.64 R24, desc[UR36][R4.64] ;  /* 0x0000002404187981 */ /* 0x000362000c1e1b00 */
[----:B------:R-:W-:Y:S05]  /*5ad0*/  BRA `(.L_x_6979) ;  /* 0x00000008006c7947 */ /* 0x000fea0003800000 */
.L_x_6987:
        /* <DEDUP_REMOVED lines=27> */
.L_x_6990:
        /* <DEDUP_REMOVED lines=13> */
[----:B------:R1:W2:Y:S02]  /*5d60*/  F2F.F64.F32 R24, R0 ;  /* 0x0000000000187310 */ /* 0x0002a40000201800 */
[----:B-12---:R-:W-:Y:S05]  /*5d70*/  BRA `(.L_x_6979) ;  /* 0x0000000400c47947 */ /* 0x006fea0003800000 */
.L_x_6989:
[----:B------:R-:W2:Y:S02]  /*5d80*/  LDG.E.U16 R0, desc[UR36][R4.64] ;  /* 0x0000002404007981 */ /* 0x000ea4000c1e1500 */
[----:B--2---:R-:W-:-:S04]  /*5d90*/  IMAD.U32 R0, R0, 0x10000, RZ ;  /* 0x0001000000007824 */ /* 0x004fc800078e00ff */
[----:B------:R-:W-:-:S04]  /*5da0*/  FMUL.FTZ R0, R0, 1 ;  /* 0x3f80000000007820 */ /* 0x000fc80000410000 */
[----:B------:R1:W2:Y:S02]  /*5db0*/  F2F.F64.F32 R24, R0 ;  /* 0x0000000000187310 */ /* 0x0002a40000201800 */
[----:B-12---:R-:W-:Y:S05]  /*5dc0*/  BRA `(.L_x_6979) ;  /* 0x0000000400b07947 */ /* 0x006fea0003800000 */
.L_x_6986:
        /* <DEDUP_REMOVED lines=9> */
[----:B--2---:R0:W1:Y:S02]  /*5e60*/  I2F.F64.U16 R24, R4 ;  /* 0x0000000400187312 */ /* 0x0040640000101800 */
[----:B01----:R-:W-:Y:S05]  /*5e70*/  BRA `(.L_x_6979) ;  /* 0x0000000400847947 */ /* 0x003fea0003800000 */
.L_x_6993:
        /* <DEDUP_REMOVED lines=21> */
.L_x_6995:
[----:B------:R-:W-:Y:S05]  /*5fd0*/  BSYNC.RECONVERGENT B0 ;  /* 0x0000000000007941 */ /* 0x000fea0003800200 */
.L_x_6994:
[----:B------:R-:W-:Y:S01]  /*5fe0*/  IMAD.SHL.U32 R0, R0, 0x100000, RZ ;  /* 0x0010000000007824 */ /* 0x000fe200078e00ff */
[----:B------:R-:W-:-:S04]  /*5ff0*/  LEA R3, R3, 0x3b800000, 0x17 ;  /* 0x3b80000003037811 */ /* 0x000fc800078eb8ff */
[----:B------:R-:W-:-:S05]  /*6000*/  LOP3.LUT R0, R3, R0, R7, 0xfe, !PT ;  /* 0x0000000003007212 */ /* 0x000fca00078efe07 */
[----:B------:R-:W-:-:S04]  /*6010*/  FMUL.FTZ R0, R0, 1 ;  /* 0x3f80000000007820 */ /* 0x000fc80000410000 */
[----:B------:R0:W1:Y:S02]  /*6020*/  F2F.F64.F32 R24, R0 ;  /* 0x0000000000187310 */ /* 0x0000640000201800 */
[----:B01----:R-:W-:Y:S05]  /*6030*/  BRA `(.L_x_6979) ;  /* 0x0000000400147947 */ /* 0x003fea0003800000 */
.L_x_6992:
        /* <DEDUP_REMOVED lines=21> */
.L_x_6997:
[----:B------:R-:W-:Y:S05]  /*6190*/  BSYNC.RECONVERGENT B0 ;  /* 0x0000000000007941 */ /* 0x000fea0003800200 */
.L_x_6996:
[----:B------:R-:W-:Y:S01]  /*61a0*/  IMAD.SHL.U32 R0, R0, 0x200000, RZ ;  /* 0x0020000000007824 */ /* 0x000fe200078e00ff */
[----:B------:R-:W-:-:S04]  /*61b0*/  LEA R3, R3, 0x37800000, 0x17 ;  /* 0x3780000003037811 */ /* 0x000fc800078eb8ff */
[----:B------:R-:W-:-:S05]  /*61c0*/  LOP3.LUT R0, R3, R0, R7, 0xfe, !PT ;  /* 0x0000000003007212 */ /* 0x000fca00078efe07 */
[----:B------:R-:W-:-:S04]  /*61d0*/  FMUL.FTZ R0, R0, 1 ;  /* 0x3f80000000007820 */ /* 0x000fc80000410000 */
[----:B------:R0:W1:Y:S02]  /*61e0*/  F2F.F64.F32 R24, R0 ;  /* 0x0000000000187310 */ /* 0x0000640000201800 */
[----:B01----:R-:W-:Y:S05]  /*61f0*/  BRA `(.L_x_6979) ;  /* 0x0000000000a47947 */ /* 0x003fea0003800000 */
.L_x_6991:
        /* <DEDUP_REMOVED lines=16> */
[----:B------:R2:W4:Y:S02]  /*6300*/  @P0 F2F.F64.F32 R24, R0 ;  /* 0x0000000000180310 */ /* 0x0005240000201800 */
[----:B--2-4-:R-:W-:Y:S05]  /*6310*/  BRA `(.L_x_6979) ;  /* 0x00000000005c7947 */ /* 0x014fea0003800000 */
.L_x_6978:
        /* <DEDUP_REMOVED lines=16> */
.L_x_7000:
[----:B------:R-:W-:Y:S01]  /*6420*/  CS2R R24, SRZ ;  /* 0x0000000000187805 */ /* 0x000fe2000001ff00 */
[----:B------:R-:W-:Y:S06]  /*6430*/  BRA `(.L_x_6979) ;  /* 0x0000000000147947 */ /* 0x000fec0003800000 */
.L_x_6999:
[----:B------:R-:W2:Y:S02]  /*6440*/  LDG.E.64 R24, desc[UR36][R4.64] ;  /* 0x0000002404187981 */ /* 0x000ea4000c1e1b00 */
[----:B--2---:R-:W2:Y:S02]  /*6450*/  I2F.F64.U64 R24, R24 ;  /* 0x0000001800187312 */ /* 0x004ea40000301800 */
[----:B--2---:R-:W-:Y:S05]  /*6460*/  BRA `(.L_x_6979) ;  /* 0x0000000000087947 */ /* 0x004fea0003800000 */
.L_x_6998:
[----:B------:R-:W2:Y:S02]  /*6470*/  LDG.E R4, desc[UR36][R4.64] ;  /* 0x0000002404047981 */ /* 0x000ea4000c1e1900 */
[----:B--2---:R2:W4:Y:S02]  /*6480*/  I2F.F64.U32 R24, R4 ;  /* 0x0000000400187312 */ /* 0x0045240000201800 */
.L_x_6979:
[----:B------:R-:W-:Y:S05]  /*6490*/  BSYNC.RECONVERGENT B6 ;  /* 0x0000000000067941 */ /* 0x000fea0003800200 */
.L_x_6973:
        /* <DEDUP_REMOVED lines=21> */
.L_x_7005:
[----:B------:R-:W2:Y:S02]  /*65f0*/  LDG.E.U8 R4, desc[UR36][R4.64] ;  /* 0x0000002404047981 */ /* 0x000ea4000c1e1100 */
[----:B--2---:R-:W-:-:S04]  /*6600*/  ISETP.NE.AND P0, PT, R4, RZ, PT ;  /* 0x000000ff0400720c */ /* 0x004fc80003f05270 */
[----:B------:R-:W-:Y:S01]  /*6610*/  P2R R23, PR, RZ, 0x1 ;  /* 0x00000001ff177803 */ /* 0x000fe20000000000 */
[----:B------:R-:W-:Y:S08]  /*6620*/  BRA `(.L_x_7007) ;  /* 0x0000000800947947 */ /* 0x000ff00003800000 */
.L_x_7004:
        /* <DEDUP_REMOVED lines=11> */
.L_x_7009:
[----:B------:R-:W2:Y:S02]  /*66e0*/  LDG.E R4, desc[UR36][R4.64] ;  /* 0x0000002404047981 */ /* 0x000ea4000c1e1900 */
[----:B--2---:R-:W-:-:S04]  /*66f0*/  ISETP.NE.AND P0, PT, R4, RZ, PT ;  /* 0x000000ff0400720c */ /* 0x004fc80003f05270 */
[----:B------:R-:W-:Y:S01]  /*6700*/  P2R R23, PR, RZ, 0x1 ;  /* 0x00000001ff177803 */ /* 0x000fe20000000000 */
[----:B------:R-:W-:Y:S08]  /*6710*/  BRA `(.L_x_7007) ;  /* 0x0000000800587947 */ /* 0x000ff00003800000 */
.L_x_7008:
[----:B------:R-:W2:Y:S02]  /*6720*/  LDG.E.U16 R4, desc[UR36][R4.64] ;  /* 0x0000002404047981 */ /* 0x000ea4000c1e1500 */
[----:B--2---:R-:W-:-:S04]  /*6730*/  ISETP.NE.AND P0, PT, R4, RZ, PT ;  /* 0x000000ff0400720c */ /* 0x004fc80003f05270 */
[----:B------:R-:W-:Y:S01]  /*6740*/  P2R R23, PR, RZ, 0x1 ;  /* 0x00000001ff177803 */ /* 0x000fe20000000000 */
[----:B------:R-:W-:Y:S08]  /*6750*/  BRA `(.L_x_7007) ;  /* 0x0000000800487947 */ /* 0x000ff00003800000 */
.L_x_7003:
        /* <DEDUP_REMOVED lines=10> */
.L_x_7011:
[----:B------:R-:W2:Y:S02]  /*6800*/  LDG.E.U16 R0, desc[UR36][R4.64] ;  /* 0x0000002404007981 */ /* 0x000ea4000c1e1500 */
[----:B--2---:R-:W-:-:S05]  /*6810*/  HADD2.F32 R0, -RZ, R0.H0_H0 ;  /* 0x20000000ff007230 */ /* 0x004fca0000004100 */
[----:B------:R-:W-:-:S04]  /*6820*/  FSETP.NEU.FTZ.AND P0, PT, R0, RZ, PT ;  /* 0x000000ff0000720b */ /* 0x000fc80003f1d000 */
[----:B------:R-:W-:Y:S01]  /*6830*/  P2R R23, PR, RZ, 0x1 ;  /* 0x00000001ff177803 */ /* 0x000fe20000000000 */
[----:B------:R-:W-:Y:S08]  /*6840*/  BRA `(.L_x_7007) ;  /* 0x00000008000c7947 */ /* 0x000ff00003800000 */
.L_x_7010:
        /* <DEDUP_REMOVED lines=12> */
.L_x_7013:
        /* <DEDUP_REMOVED lines=10> */
.L_x_7012:
[----:B------:R-:W2:Y:S02]  /*69b0*/  LDG.E.64 R4, desc[UR36][R4.64] ;  /* 0x0000002404047981 */ /* 0x000ea4000c1e1b00 */
[----:B--2---:R-:W0:Y:S02]  /*69c0*/  DSETP.NEU.AND P0, PT, R4, RZ, PT ;  /* 0x000000ff0400722a */ /* 0x004e240003f0d000 */
[----:B0-----:R-:W-:Y:S01]  /*69d0*/  P2R R23, PR, RZ, 0x1 ;  /* 0x00000001ff177803 */ /* 0x001fe20000000000 */
[----:B------:R-:W-:Y:S06]  /*69e0*/  BRA `(.L_x_7007) ;  /* 0x0000000400a47947 */ /* 0x000fec0003800000 */
.L_x_7002:
        /* <DEDUP_REMOVED lines=12> */
.L_x_7016:
        /* <DEDUP_REMOVED lines=9> */
.L_x_7015:
        /* <DEDUP_REMOVED lines=10> */
.L_x_7018:
        /* <DEDUP_REMOVED lines=12> */
.L_x_7017:
[----:B------:R-:W2:Y:S02]  /*6ca0*/  LDG.E.U16 R0, desc[UR36][R4.64] ;  /* 0x0000002404007981 */ /* 0x000ea4000c1e1500 */
[----:B--2---:R-:W-:-:S05]  /*6cb0*/  IMAD.U32 R0, R0, 0x10000, RZ ;  /* 0x0001000000007824 */ /* 0x004fca00078e00ff */
[----:B------:R-:W-:-:S04]  /*6cc0*/  FSETP.NEU.FTZ.AND P0, PT, R0, RZ, PT ;  /* 0x000000ff0000720b */ /* 0x000fc80003f1d000 */
[----:B------:R-:W-:Y:S01]  /*6cd0*/  P2R R23, PR, RZ, 0x1 ;  /* 0x00000001ff177803 */ /* 0x000fe20000000000 */
[----:B------:R-:W-:Y:S08]  /*6ce0*/  BRA `(.L_x_7007) ;  /* 0x0000000000e47947 */ /* 0x000ff00003800000 */
.L_x_7014:
        /* <DEDUP_REMOVED lines=12> */
.L_x_7021:
[----:B------:R-:W2:Y:S02]  /*6db0*/  LDG.E.U8 R4, desc[UR36][R4.64] ;  /* 0x0000002404047981 */ /* 0x000ea4000c1e1100 */
[----:B--2---:R-:W-:-:S04]  /*6dc0*/  ISETP.NE.AND P0, PT, R4, RZ, PT ;  /* 0x000000ff0400720c */ /* 0x004fc80003f05270 */
[----:B------:R-:W-:Y:S01]  /*6dd0*/  P2R R23, PR, RZ, 0x1 ;  /* 0x00000001ff177803 */ /* 0x000fe20000000000 */
[----:B------:R-:W-:Y:S08]  /*6de0*/  BRA `(.L_x_7007) ;  /* 0x0000000000a47947 */ /* 0x000ff00003800000 */
.L_x_7020:
[----:B------:R-:W2:Y:S02]  /*6df0*/  LDG.E.U8 R4, desc[UR36][R4.64] ;  /* 0x0000002404047981 */ /* 0x000ea4000c1e1100 */
[----:B--2---:R-:W-:-:S04]  /*6e00*/  ISETP.NE.AND P0, PT, R4, RZ, PT ;  /* 0x000000ff0400720c */ /* 0x004fc80003f05270 */
[----:B------:R-:W-:Y:S01]  /*6e10*/  P2R R23, PR, RZ, 0x1 ;  /* 0x00000001ff177803 */ /* 0x000fe20000000000 */
[----:B------:R-:W-:Y:S08]  /*6e20*/  BRA `(.L_x_7007) ;  /* 0x0000000000947947 */ /* 0x000ff00003800000 */
.L_x_7019:
        /* <DEDUP_REMOVED lines=10> */
.L_x_7006:
        /* <DEDUP_REMOVED lines=16> */
.L_x_7024:
[----:B------:R-:W-:-:S04]  /*6fd0*/  PLOP3.LUT P0, PT, PT, PT, PT, 0x8, 0x80 ;  /* 0x000000000080781c */ /* 0x000fc80003f0e170 */
[----:B------:R-:W-:Y:S01]  /*6fe0*/  P2R R23, PR, RZ, 0x1 ;  /* 0x00000001ff177803 */ /* 0x000fe20000000000 */
[----:B------:R-:W-:Y:S08]  /*6ff0*/  BRA `(.L_x_7007) ;  /* 0x0000000000207947 */ /* 0x000ff00003800000 */
.L_x_7023:
[----:B------:R-:W2:Y:S02]  /*7000*/  LDG.E.64 R4, desc[UR36][R4.64] ;  /* 0x0000002404047981 */ /* 0x000ea4000c1e1b00 */
[----:B--2---:R-:W-:-:S04]  /*7010*/  ISETP.NE.U32.AND P0, PT, R4, RZ, PT ;  /* 0x000000ff0400720c */ /* 0x004fc80003f05070 */
[----:B------:R-:W-:-:S04]  /*7020*/  ISETP.NE.AND.EX P0, PT, R5, RZ, PT, P0 ;  /* 0x000000ff0500720c */ /* 0x000fc80003f05300 */
[----:B------:R-:W-:Y:S01]  /*7030*/  P2R R23, PR, RZ, 0x1 ;  /* 0x00000001ff177803 */ /* 0x000fe20000000000 */
[----:B------:R-:W-:Y:S08]  /*7040*/  BRA `(.L_x_7007) ;  /* 0x00000000000c7947 */ /* 0x000ff00003800000 */
.L_x_7022:
[----:B------:R-:W2:Y:S02]  /*7050*/  LDG.E R4, desc[UR36][R4.64] ;  /* 0x0000002404047981 */ /* 0x000ea4000c1e1900 */
[----:B--2---:R-:W-:-:S04]  /*7060*/  ISETP.NE.AND P0, PT, R4, RZ, PT ;  /* 0x000000ff0400720c */ /* 0x004fc80003f05270 */
[----:B------:R-:W-:-:S09]  /*7070*/  P2R R23, PR, RZ, 0x1 ;  /* 0x00000001ff177803 */ /* 0x000fd20000000000 */
.L_x_7007:
[----:B------:R-:W-:Y:S05]  /*7080*/  BSYNC.RECONVERGENT B6 ;  /* 0x0000000000067941 */ /* 0x000fea0003800200 */
.L_x_7001:
        /* <DEDUP_REMOVED lines=19> */
.L_x_7028:
[----:B------:R1:W5:Y:S01]  /*71c0*/  LDG.E.U8 R36, desc[UR36][R4.64] ;  /* 0x0000002404247981 */ /* 0x000362000c1e1100 */
[----:B------:R-:W-:Y:S01]  /*71d0*/  IMAD.MOV.U32 R37, RZ, RZ, RZ ;  /* 0x000000ffff257224 */ /* 0x000fe200078e00ff */
[----:B------:R-:W-:Y:S06]  /*71e0*/  BRA `(.L_x_7030) ;  /* 0x0000000c00447947 */ /* 0x000fec0003800000 */
.L_x_7027:
        /* <DEDUP_REMOVED lines=8> */
.L_x_7032:
[----:B------:R-:W2:Y:S02]  /*7270*/  LDG.E R36, desc[UR36][R4.64] ;  /* 0x0000002404247981 */ /* 0x000ea4000c1e1900 */
[----:B--2---:R-:W-:Y:S01]  /*7280*/  SHF.R.S32.HI R37, RZ, 0x1f, R36 ;  /* 0x0000001fff257819 */ /* 0x004fe20000011424 */
[----:B------:R-:W-:Y:S06]  /*7290*/  BRA `(.L_x_7030) ;  /* 0x0000000c00187947 */ /* 0x000fec0003800000 */
.L_x_7031:
[----:B------:R-:W2:Y:S02]  /*72a0*/  LDG.E.S16 R36, desc[UR36][R4.64] ;  /* 0x0000002404247981 */ /* 0x000ea4000c1e1700 */
[----:B--2---:R-:W-:Y:S01]  /*72b0*/  SHF.R.S32.HI R37, RZ, 0x1f, R36 ;  /* 0x0000001fff257819 */ /* 0x004fe20000011424 */
[----:B------:R-:W-:Y:S06]  /*72c0*/  BRA `(.L_x_7030) ;  /* 0x0000000c000c7947 */ /* 0x000fec0003800000 */
.L_x_7026:
        /* <DEDUP_REMOVED lines=9> */
.L_x_7034:
[----:B------:R-:W2:Y:S02]  /*7360*/  LDG.E.U16 R4, desc[UR36][R4.64] ;  /* 0x0000002404047981 */ /* 0x000ea4000c1e1500 */
[----:B--2---:R-:W-:-:S06]  /*7370*/  HADD2.F32 R36, -RZ, R4.H0_H0 ;  /* 0x20000004ff247230 */ /* 0x004fcc0000004100 */
[----:B------:R-:W0:Y:S02]  /*7380*/  F2I.S64.TRUNC R36, R36 ;  /* 0x0000002400247311 */ /* 0x000e24000020d900 */
[----:B0-----:R-:W-:Y:S05]  /*7390*/  BRA `(.L_x_7030) ;  /* 0x0000000800d87947 */ /* 0x001fea0003800000 */
.L_x_7033:
        /* <DEDUP_REMOVED lines=9> */
.L_x_7036:
[----:B------:R-:W2:Y:S02]  /*7430*/  LDG.E.U16 R4, desc[UR36][R4.64] ;  /* 0x0000002404047981 */ /* 0x000ea4000c1e1500 */
[----:B--2---:R-:W-:-:S06]  /*7440*/  HADD2.F32 R36, -RZ, R4.H0_H0 ;  /* 0x20000004ff247230 */ /* 0x004fcc0000004100 */
[----:B------:R-:W0:Y:S02]  /*7450*/  F2I.S64.TRUNC R36, R36 ;  /* 0x0000002400247311 */ /* 0x000e24000020d900 */
[----:B0-----:R-:W-:Y:S05]  /*7460*/  BRA `(.L_x_7030) ;  /* 0x0000000800a47947 */ /* 0x001fea0003800000 */
.L_x_7035:
[----:B------:R-:W2:Y:S02]  /*7470*/  LDG.E.64 R4, desc[UR36][R4.64] ;  /* 0x0000002404047981 */ /* 0x000ea4000c1e1b00 */
[----:B--2---:R0:W1:Y:S02]  /*7480*/  F2I.S64.F64.TRUNC R36, R4 ;  /* 0x0000000400247311 */ /* 0x004064000030d900 */
[----:B01----:R-:W-:Y:S05]  /*7490*/  BRA `(.L_x_7030) ;  /* 0x0000000800987947 */ /* 0x003fea0003800000 */
.L_x_7025:
        /* <DEDUP_REMOVED lines=13> */
.L_x_7039:
[----:B------:R-:W2:Y:S02]  /*7570*/  LDG.E.64 R4, desc[UR36][R4.64] ;  /* 0x0000002404047981 */ /* 0x000ea4000c1e1b00 */
[----:B--2---:R0:W1:Y:S02]  /*7580*/  F2I.S64.F64.TRUNC R36, R4 ;  /* 0x0000000400247311 */ /* 0x004064000030d900 */
[----:B01----:R-:W-:Y:S05]  /*7590*/  BRA `(.L_x_7030) ;  /* 0x0000000800587947 */ /* 0x003fea0003800000 */
.L_x_7038:
        /* <DEDUP_REMOVED lines=26> */
.L_x_7041:
        /* <DEDUP_REMOVED lines=14> */
.L_x_7040:
[----:B------:R-:W2:Y:S02]  /*7820*/  LDG.E.U16 R36, desc[UR36][R4.64] ;  /* 0x0000002404247981 */ /* 0x000ea4000c1e1500 */
[----:B--2---:R-:W-:-:S06]  /*7830*/  IMAD.U32 R36, R36, 0x10000, RZ ;  /* 0x0001000024247824 */ /* 0x004fcc00078e00ff */
[----:B------:R-:W0:Y:S02]  /*7840*/  F2I.S64.TRUNC R36, R36 ;  /* 0x0000002400247311 */ /* 0x000e24000020d900 */
[----:B0-----:R-:W-:Y:S05]  /*7850*/  BRA `(.L_x_7030) ;  /* 0x0000000400a87947 */ /* 0x001fea0003800000 */
.L_x_7037:
        /* <DEDUP_REMOVED lines=11> */
.L_x_7044:
        /* <DEDUP_REMOVED lines=21> */
.L_x_7048:
[----:B------:R-:W-:Y:S05]  /*7a60*/  BSYNC.RECONVERGENT B1 ;  /* 0x0000000000017941 */ /* 0x000fea0003800200 */
.L_x_7047:
[----:B------:R-:W-:Y:S01]  /*7a70*/  IMAD.SHL.U32 R0, R0, 0x100000, RZ ;  /* 0x0010000000007824 */ /* 0x000fe200078e00ff */
[----:B------:R-:W-:-:S04]  /*7a80*/  LEA R3, R3, 0x3b800000, 0x17 ;  /* 0x3b80000003037811 */ /* 0x000fc800078eb8ff */
[----:B------:R-:W-:-:S07]  /*7a90*/  LOP3.LUT R36, R3, R0, R7, 0xfe, !PT ;  /* 0x0000000003247212 */ /* 0x000fce00078efe07 */
.L_x_7046:
[----:B------:R-:W-:Y:S05]  /*7aa0*/  BSYNC.RECONVERGENT B0 ;  /* 0x0000000000007941 */ /* 0x000fea0003800200 */
.L_x_7045:
[----:B------:R-:W0:Y:S02]  /*7ab0*/  F2I.S64.TRUNC R36, R36 ;  /* 0x0000002400247311 */ /* 0x000e24000020d900 */
[----:B0-----:R-:W-:Y:S05]  /*7ac0*/  BRA `(.L_x_7030) ;  /* 0x00000004000c7947 */ /* 0x001fea0003800000 */
.L_x_7043:
        /* <DEDUP_REMOVED lines=21> */
.L_x_7052:
[----:B------:R-:W-:Y:S05]  /*7c20*/  BSYNC.RECONVERGENT B1 ;  /* 0x0000000000017941 */ /* 0x000fea0003800200 */
.L_x_7051:
[----:B------:R-:W-:Y:S01]  /*7c30*/  IMAD.SHL.U32 R0, R0, 0x200000, RZ ;  /* 0x0020000000007824 */ /* 0x000fe200078e00ff */
[----:B------:R-:W-:-:S04]  /*7c40*/  LEA R3, R3, 0x37800000, 0x17 ;  /* 0x3780000003037811 */ /* 0x000fc800078eb8ff */
[----:B------:R-:W-:-:S07]  /*7c50*/  LOP3.LUT R36, R3, R0, R7, 0xfe, !PT ;  /* 0x0000000003247212 */ /* 0x000fce00078efe07 */
.L_x_7050:
[----:B------:R-:W-:Y:S05]  /*7c60*/  BSYNC.RECONVERGENT B0 ;  /* 0x0000000000007941 */ /* 0x000fea0003800200 */
.L_x_7049:
[----:B------:R-:W2:Y:S02]  /*7c70*/  F2I.S64.TRUNC R36, R36 ;  /* 0x0000002400247311 */ /* 0x000ea4000020d900 */
[----:B--2---:R-:W-:Y:S05]  /*7c80*/  BRA `(.L_x_7030) ;  /* 0x00000000009c7947 */ /* 0x004fea0003800000 */
.L_x_7042:
        /* <DEDUP_REMOVED lines=14> */
.L_x_7056:
[----:B------:R-:W-:Y:S05]  /*7d70*/  BSYNC.RECONVERGENT B0 ;  /* 0x0000000000007941 */ /* 0x000fea0003800200 */
.L_x_7055:
[----:B------:R-:W0:Y:S02]  /*7d80*/  F2I.S64.TRUNC R36, R36 ;  /* 0x0000002400247311 */ /* 0x000e24000020d900 */
[----:B0-----:R-:W-:Y:S05]  /*7d90*/  BRA `(.L_x_7030) ;  /* 0x0000000000587947 */ /* 0x001fea0003800000 */
.L_x_7029:
        /* <DEDUP_REMOVED lines=16> */
.L_x_7057:
[----:B------:R-:W-:Y:S01]  /*7ea0*/  CS2R R36, SRZ ;  /* 0x0000000000247805 */ /* 0x000fe2000001ff00 */
[----:B------:R-:W-:Y:S06]  /*7eb0*/  BRA `(.L_x_7030) ;  /* 0x0000000000107947 */ /* 0x000fec0003800000 */
.L_x_7054:
[----:B------:R0:W5:Y:S01]  /*7ec0*/  LDG.E.64 R36, desc[UR36][R4.64] ;  /* 0x0000002404247981 */ /* 0x000162000c1e1b00 */
[----:B------:R-:W-:Y:S05]  /*7ed0*/  BRA `(.L_x_7030) ;  /* 0x0000000000087947 */ /* 0x000fea0003800000 */
.L_x_7053:
[----:B------:R0:W5:Y:S01]  /*7ee0*/  LDG.E R36, desc[UR36][R4.64] ;  /* 0x0000002404247981 */ /* 0x000162000c1e1900 */
[----:B------:R-:W-:-:S07]  /*7ef0*/  IMAD.MOV.U32 R37, RZ, RZ, RZ ;  /* 0x000000ffff257224 */ /* 0x000fce00078e00ff */
.L_x_7030:
[----:B------:R-:W-:Y:S01]  /*7f00*/  ISETP.NE.AND P0, PT, R23, RZ, PT ;  /* 0x000000ff1700720c */ /* 0x000fe20003f05270 */
[----:B------:R-:W-:-:S03]  /*7f10*/  VIADD R27, R27, 0x80 ;  /* 0x000000801b1b7836 */ /* 0x000fc60000000000 */
[----:B------:R-:W-:-:S04]  /*7f20*/  PLOP3.LUT P0, PT, P0, PT, PT, 0x8, 0x80 ;  /* 0x000000000080781c */ /* 0x000fc8000070e170 */
[----:B------:R-:W-:-:S09]  /*7f30*/  P2R R23, PR, RZ, 0x1 ;  /* 0x00000001ff177803 */ /* 0x000fd20000000000 */
.L_x_6972:
[----:B------:R-:W-:Y:S05]  /*7f40*/  BSYNC.RECONVERGENT B7 ;  /* 0x0000000000077941 */ /* 0x000fea0003800200 */
.L_x_6971:
[----:B------:R-:W-:Y:S01]  /*7f50*/  ISETP.GE.AND P1, PT, R27, R16, PT ;  /* 0x000000101b00720c */ /* 0x000fe20003f26270 */
[----:B------:R-:W-:Y:S01]  /*7f60*/  BSSY.RECONVERGENT B7, `(.L_x_7058) ;  /* 0x00002a1000077945 */ /* 0x000fe20003800200 */
[----:B------:R-:W-:Y:S02]  /*7f70*/  PLOP3.LUT P0, PT, PT, PT, PT, 0x80, 0x8 ;  /* 0x000000000008781c */ /* 0x000fe40003f0f070 */
[----:B012-4-:R-:W-:Y:S02]  /*7f80*/  CS2R R4, SRZ ;  /* 0x0000000000047805 */ /* 0x017fe4000001ff00 */
[----:B------:R-:W-:-:S07]  /*7f90*/  CS2R R16, SRZ ;  /* 0x0000000000107805 */ /* 0x000fce000001ff00 */
        /* <DEDUP_REMOVED lines=20> */
[----:B--2---:R1:W2:Y:S02]  /*80e0*/  I2F.F64.S16 R16, R4 ;  /* 0x0000000400107312 */ /* 0x0042a40000101c00 */
[----:B-12---:R-:W-:Y:S05]  /*80f0*/  BRA `(.L_x_7066) ;  /* 0x0000000c00707947 */ /* 0x006fea0003800000 */
.L_x_7064:
[----:B------:R-:W2:Y:S02]  /*8100*/  LDG.E.U8 R4, desc[UR36][R4.64] ;  /* 0x0000002404047981 */ /* 0x000ea4000c1e1100 */
[----:B--2---:R1:W2:Y:S02]  /*8110*/  I2F.F64.U16 R16, R4 ;  /* 0x0000000400107312 */ /* 0x0042a40000101800 */
[----:B-12---:R-:W-:Y:S05]  /*8120*/  BRA `(.L_x_7066) ;  /* 0x0000000c00647947 */ /* 0x006fea0003800000 */
.L_x_7063:
[----:B------:R-:W-:-:S09]  /*8130*/  UISETP.NE.AND UP0, UPT, UR4, 0x2, UPT ;  /* 0x000000020400788c */ /* 0x000fd2000bf05270 */
[----:B------:R-:W-:Y:S05]  /*8140*/  BRA.U !UP0, `(.L_x_7067) ;  /* 0x0000000108287547 */ /* 0x000fea000b800000 */
[----:B------:R-:W-:-:S09]  /*8150*/  UISETP.NE.AND UP0, UPT, UR4, 0x3, UPT ;  /* 0x000000030400788c */ /* 0x000fd2000bf05270 */
[----:B------:R-:W-:Y:S05]  /*8160*/  BRA.U !UP0, `(.L_x_7068) ;  /* 0x0000000108147547 */ /* 0x000fea000b800000 */
[----:B------:R-:W-:-:S09]  /*8170*/  UISETP.NE.AND UP0, UPT, UR4, 0x4, UPT ;  /* 0x000000040400788c */ /* 0x000fd2000bf05270 */
[----:B------:R-:W-:Y:S05]  /*8180*/  BRA.U UP0, `(.L_x_7065) ;  /* 0x0000000900f07547 */ /* 0x000fea000b800000 */
[----:B------:R-:W2:Y:S02]  /*8190*/  LDG.E.64 R16, desc[UR36][R4.64] ;  /* 0x0000002404107981 */ /* 0x000ea4000c1e1b00 */
[----:B--2---:R-:W1:Y:S02]  /*81a0*/  I2F.F64.S64 R16, R16 ;  /* 0x0000001000107312 */ /* 0x004e640000301c00 */
[----:B-1----:R-:W-:Y:S05]  /*81b0*/  BRA `(.L_x_7066) ;  /* 0x0000000c00407947 */ /* 0x002fea0003800000 */
.L_x_7068:
[----:B------:R-:W2:Y:S02]  /*81c0*/  LDG.E R4, desc[UR36][R4.64] ;  /* 0x0000002404047981 */ /* 0x000ea4000c1e1900 */
[----:B--2---:R1:W2:Y:S02]  /*81d0*/  I2F.F64 R16, R4 ;  /* 0x0000000400107312 */ /* 0x0042a40000201c00 */
[----:B-12---:R-:W-:Y:S05]  /*81e0*/  BRA `(.L_x_7066) ;  /* 0x0000000c00347947 */ /* 0x006fea0003800000 */
.L_x_7067:
[----:B------:R-:W2:Y:S02]  /*81f0*/  LDG.E.U16 R4, desc[UR36][R4.64] ;  /* 0x0000002404047981 */ /* 0x000ea4000c1e1500 */
[----:B--2---:R1:W2:Y:S02]  /*8200*/  I2F.F64.S16 R16, R4 ;  /* 0x0000000400107312 */ /* 0x0042a40000101c00 */
[----:B-12---:R-:W-:Y:S05]  /*8210*/  BRA `(.L_x_7066) ;  /* 0x0000000c00287947 */ /* 0x006fea0003800000 */
.L_x_7062:
        /* <DEDUP_REMOVED lines=10> */
.L_x_7070:
[----:B------:R-:W2:Y:S02]  /*82c0*/  LDG.E.U16 R0, desc[UR36][R4.64] ;  /* 0x0000002404007981 */ /* 0x000ea4000c1e1500 */
[----:B--2---:R-:W-:-:S05]  /*82d0*/  HADD2.F32 R0, -RZ, R0.H0_H0 ;  /* 0x20000000ff007230 */ /* 0x004fca0000004100 */
[----:B------:R-:W-:-:S04]  /*82e0*/  FMUL.FTZ R0, R0, 1 ;  /* 0x3f80000000007820 */ /* 0x000fc80000410000 */
[----:B------:R0:W1:Y:S02]  /*82f0*/  F2F.F64.F32 R16, R0 ;  /* 0x0000000000107310 */ /* 0x0000640000201800 */
[----:B01----:R-:W-:Y:S05]  /*8300*/  BRA `(.L_x_7066) ;  /* 0x0000000800ec7947 */ /* 0x003fea0003800000 */
.L_x_7069:
        /* <DEDUP_REMOVED lines=10> */
.L_x_7072:
[----:B------:R-:W2:Y:S02]  /*83b0*/  LDG.E.U16 R4, desc[UR36][R4.64] ;  /* 0x0000002404047981 */ /* 0x000ea4000c1e1500 */
[----:B--2---:R-:W-:-:S05]  /*83c0*/  HADD2.F32 R0, -RZ, R4.H0_H0 ;  /* 0x20000004ff007230 */ /* 0x004fca0000004100 */
[----:B------:R-:W-:-:S04]  /*83d0*/  FMUL.FTZ R0, R0, 1 ;  /* 0x3f80000000007820 */ /* 0x000fc80000410000 */
[----:B------:R0:W1:Y:S02]  /*83e0*/  F2F.F64.F32 R16, R0 ;  /* 0x0000000000107310 */ /* 0x0000640000201800 */
[----:B01----:R-:W-:Y:S05]  /*83f0*/  BRA `(.L_x_7066) ;  /* 0x0000000800b07947 */ /* 0x003fea0003800000 */
.L_x_7071:
[----:B------:R0:W5:Y:S01]  /*8400*/  LDG.E.64 R16, desc[UR36][R4.64] ;  /* 0x0000002404107981 */ /* 0x000162000c1e1b00 */
[----:B------:R-:W-:Y:S05]  /*8410*/  BRA `(.L_x_7066) ;  /* 0x0000000800a87947 */ /* 0x000fea0003800000 */
.L_x_7061:
        /* <DEDUP_REMOVED lines=13> */
.L_x_7075:
[----:B------:R4:W5:Y:S01]  /*84f0*/  LDG.E.64 R16, desc[UR36][R4.64] ;  /* 0x0000002404107981 */ /* 0x000962000c1e1b00 */
[----:B------:R-:W-:Y:S05]  /*8500*/  BRA `(.L_x_7066) ;  /* 0x00000008006c7947 */ /* 0x000fea0003800000 */
.L_x_7074:
        /* <DEDUP_REMOVED lines=25> */
[----:B------:R4:W0:Y:S02]  /*86a0*/  F2F.F64.F32 R16, R3 ;  /* 0x0000000300107310 */ /* 0x0008240000201800 */
[----:B0---4-:R-:W-:Y:S05]  /*86b0*/  BRA `(.L_x_7066) ;  /* 0x0000000800007947 */ /* 0x011fea0003800000 */
.L_x_7077:
        /* <DEDUP_REMOVED lines=13> */
[----:B------:R4:W0:Y:S02]  /*8790*/  F2F.F64.F32 R16, R0 ;  /* 0x0000000000107310 */ /* 0x0008240000201800 */
[----:B0---4-:R-:W-:Y:S05]  /*87a0*/  BRA `(.L_x_7066) ;  /* 0x0000000400c47947 */ /* 0x011fea0003800000 */
.L_x_7076:
[----:B------:R-:W2:Y:S02]  /*87b0*/  LDG.E.U16 R0, desc[UR36][R4.64] ;  /* 0x0000002404007981 */ /* 0x000ea4000c1e1500 */
[----:B--2---:R-:W-:-:S04]  /*87c0*/  IMAD.U32 R0, R0, 0x10000, RZ ;  /* 0x0001000000007824 */ /* 0x004fc800078e00ff */
[----:B------:R-:W-:-:S04]  /*87d0*/  FMUL.FTZ R0, R0, 1 ;  /* 0x3f80000000007820 */ /* 0x000fc80000410000 */
[----:B------:R4:W0:Y:S02]  /*87e0*/  F2F.F64.F32 R16, R0 ;  /* 0x0000000000107310 */ /* 0x0008240000201800 */
[----:B0---4-:R-:W-:Y:S05]  /*87f0*/  BRA `(.L_x_7066) ;  /* 0x0000000400b07947 */ /* 0x011fea0003800000 */
.L_x_7073:
        /* <DEDUP_REMOVED lines=11> */
.L_x_7080:
        /* <DEDUP_REMOVED lines=21> */
.L_x_7082:
[----:B------:R-:W-:Y:S05]  /*8a00*/  BSYNC.RECONVERGENT B0 ;  /* 0x0000000000007941 */ /* 0x000fea0003800200 */
.L_x_7081:
[----:B------:R-:W-:Y:S01]  /*8a10*/  IMAD.SHL.U32 R0, R0, 0x100000, RZ ;  /* 0x0010000000007824 */ /* 0x000fe200078e00ff */
[----:B------:R-:W-:-:S04]  /*8a20*/  LEA R3, R3, 0x3b800000, 0x17 ;  /* 0x3b80000003037811 */ /* 0x000fc800078eb8ff */
[----:B------:R-:W-:-:S05]  /*8a30*/  LOP3.LUT R0, R3, R0, R7, 0xfe, !PT ;  /* 0x0000000003007212 */ /* 0x000fca00078efe07 */
[----:B------:R-:W-:-:S04]  /*8a40*/  FMUL.FTZ R0, R0, 1 ;  /* 0x3f80000000007820 */ /* 0x000fc80000410000 */
[----:B------:R4:W0:Y:S02]  /*8a50*/  F2F.F64.F32 R16, R0 ;  /* 0x0000000000107310 */ /* 0x0008240000201800 */
[----:B0---4-:R-:W-:Y:S05]  /*8a60*/  BRA `(.L_x_7066) ;  /* 0x0000000400147947 */ /* 0x011fea0003800000 */
.L_x_7079:
        /* <DEDUP_REMOVED lines=21> */
.L_x_7084:
[----:B------:R-:W-:Y:S05]  /*8bc0*/  BSYNC.RECONVERGENT B0 ;  /* 0x0000000000007941 */ /* 0x000fea0003800200 */
.L_x_7083:
[----:B------:R-:W-:Y:S01]  /*8bd0*/  IMAD.SHL.U32 R0, R0, 0x200000, RZ ;  /* 0x0020000000007824 */ /* 0x000fe200078e00ff */
[----:B------:R-:W-:-:S04]  /*8be0*/  LEA R3, R3, 0x37800000, 0x17 ;  /* 0x3780000003037811 */ /* 0x000fc800078eb8ff */
[----:B------:R-:W-:-:S05]  /*8bf0*/  LOP3.LUT R0, R3, R0, R7, 0xfe, !PT ;  /* 0x0000000003007212 */ /* 0x000fca00078efe07 */
[----:B------:R-:W-:-:S04]  /*8c00*/  FMUL.FTZ R0, R0, 1 ;  /* 0x3f80000000007820 */ /* 0x000fc80000410000 */
[----:B------:R4:W0:Y:S02]  /*8c10*/  F2F.F64.F32 R16, R0 ;  /* 0x0000000000107310 */ /* 0x0008240000201800 */
[----:B0---4-:R-:W-:Y:S05]  /*8c20*/  BRA `(.L_x_7066) ;  /* 0x0000000000a47947 */ /* 0x011fea0003800000 */
.L_x_7078:
        /* <DEDUP_REMOVED lines=16> */
[----:B------:R1:W2:Y:S02]  /*8d30*/  @P0 F2F.F64.F32 R16, R0 ;  /* 0x0000000000100310 */ /* 0x0002a40000201800 */
[----:B-12---:R-:W-:Y:S05]  /*8d40*/  BRA `(.L_x_7066) ;  /* 0x00000000005c7947 */ /* 0x006fea0003800000 */
.L_x_7065:
        /* <DEDUP_REMOVED lines=16> */
.L_x_7087:
[----:B------:R-:W-:Y:S01]  /*8e50*/  CS2R R16, SRZ ;  /* 0x0000000000107805 */ /* 0x000fe2000001ff00 */
[----:B------:R-:W-:Y:S06]  /*8e60*/  BRA `(.L_x_7066) ;  /* 0x0000000000147947 */ /* 0x000fec0003800000 */
.L_x_7086:
[----:B------:R-:W2:Y:S02]  /*8e70*/  LDG.E.64 R16, desc[UR36][R4.64] ;  /* 0x0000002404107981 */ /* 0x000ea4000c1e1b00 */
[----:B--2---:R-:W1:Y:S02]  /*8e80*/  I2F.F64.U64 R16, R16 ;  /* 0x0000001000107312 */ /* 0x004e640000301800 */
[----:B-1----:R-:W-:Y:S05]  /*8e90*/  BRA `(.L_x_7066) ;  /* 0x0000000000087947 */ /* 0x002fea0003800000 */
.L_x_7085:
[----:B------:R-:W2:Y:S02]  /*8ea0*/  LDG.E R4, desc[UR36][R4.64] ;  /* 0x0000002404047981 */ /* 0x000ea4000c1e1900 */
[----:B--2---:R1:W2:Y:S02]  /*8eb0*/  I2F.F64.U32 R16, R4 ;  /* 0x0000000400107312 */ /* 0x0042a40000201800 */
.L_x_7066:
[----:B------:R-:W-:Y:S05]  /*8ec0*/  BSYNC.RECONVERGENT B6 ;  /* 0x0000000000067941 */ /* 0x000fea0003800200 */
.L_x_7060:
[----:B------:R-:W2:Y:S01]  /*8ed0*/  LDCU.U8 UR6, c[0x0][0x3bd] ;  /* 0x000077a0ff0677ac */ /* 0x000ea20008000000 */
[----:B01--4-:R-:W0:Y:S01]  /*8ee0*/  LDC.64 R4, c[0x0][0x3a8] ;  /* 0x0000ea00ff047b82 */ /* 0x013e220000000a00 */
        /* <DEDUP_REMOVED lines=20> */
.L_x_7092:
[----:B------:R-:W2:Y:S02]  /*9030*/  LDG.E.U8 R4, desc[UR36][R4.64] ;  /* 0x0000002404047981 */ /* 0x000ea4000c1e1100 */
[----:B--2---:R-:W-:-:S04]  /*9040*/  ISETP.NE.AND P0, PT, R4, RZ, PT ;  /* 0x000000ff0400720c */ /* 0x004fc80003f05270 */
[----:B------:R-:W-:Y:S01]  /*9050*/  P2R R27, PR, RZ, 0x1 ;  /* 0x00000001ff1b7803 */ /* 0x000fe20000000000 */
[----:B------:R-:W-:Y:S08]  /*9060*/  BRA `(.L_x_7094) ;  /* 0x0000000800947947 */ /* 0x000ff00003800000 */
.L_x_7091:
        /* <DEDUP_REMOVED lines=11> */
.L_x_7096:
[----:B------:R-:W2:Y:S02]  /*9120*/  LDG.E R4, desc[UR36][R4.64] ;  /* 0x0000002404047981 */ /* 0x000ea4000c1e1900 */
[----:B--2---:R-:W-:-:S04]  /*9130*/  ISETP.NE.AND P0, PT, R4, RZ, PT ;  /* 0x000000ff0400720c */ /* 0x004fc80003f05270 */
[----:B------:R-:W-:Y:S01]  /*9140*/  P2R R27, PR, RZ, 0x1 ;  /* 0x00000001ff1b7803 */ /* 0x000fe20000000000 */
[----:B------:R-:W-:Y:S08]  /*9150*/  BRA `(.L_x_7094) ;  /* 0x0000000800587947 */ /* 0x000ff00003800000 */
.L_x_7095:
[----:B------:R-:W2:Y:S02]  /*9160*/  LDG.E.U16 R4, desc[UR36][R4.64] ;  /* 0x0000002404047981 */ /* 0x000ea4000c1e1500 */
[----:B--2---:R-:W-:-:S04]  /*9170*/  ISETP.NE.AND P0, PT, R4, RZ, PT ;  /* 0x000000ff0400720c */ /* 0x004fc80003f05270 */
[----:B------:R-:W-:Y:S01]  /*9180*/  P2R R27, PR, RZ, 0x1 ;  /* 0x00000001ff1b7803 */ /* 0x000fe20000000000 */
[----:B------:R-:W-:Y:S08]  /*9190*/  BRA `(.L_x_7094) ;  /* 0x0000000800487947 */ /* 0x000ff00003800000 */
.L_x_7090:
        /* <DEDUP_REMOVED lines=10> */
.L_x_7098:
[----:B------:R-:W2:Y:S02]  /*9240*/  LDG.E.U16 R0, desc[UR36][R4.64] ;  /* 0x0000002404007981 */ /* 0x000ea4000c1e1500 */
[----:B--2---:R-:W-:-:S05]  /*9250*/  HADD2.F32 R0, -RZ, R0.H0_H0 ;  /* 0x20000000ff007230 */ /* 0x004fca0000004100 */
[----:B------:R-:W-:-:S04]  /*9260*/  FSETP.NEU.FTZ.AND P0, PT, R0, RZ, PT ;  /* 0x000000ff0000720b */ /* 0x000fc80003f1d000 */
[----:B------:R-:W-:Y:S01]  /*9270*/  P2R R27, PR, RZ, 0x1 ;  /* 0x00000001ff1b7803 */ /* 0x000fe20000000000 */
[----:B------:R-:W-:Y:S08]  /*9280*/  BRA `(.L_x_7094) ;  /* 0x00000008000c7947 */ /* 0x000ff00003800000 */
.L_x_7097:
        /* <DEDUP_REMOVED lines=12> */
.L_x_7100:
        /* <DEDUP_REMOVED lines=10> */
.L_x_7099:
[----:B------:R-:W2:Y:S02]  /*93f0*/  LDG.E.64 R4, desc[UR36][R4.64] ;  /* 0x0000002404047981 */ /* 0x000ea4000c1e1b00 */
[----:B--2---:R-:W0:Y:S02]  /*9400*/  DSETP.NEU.AND P0, PT, R4, RZ, PT ;  /* 0x000000ff0400722a */ /* 0x004e240003f0d000 */
[----:B0-----:R-:W-:Y:S01]  /*9410*/  P2R R27, PR, RZ, 0x1 ;  /* 0x00000001ff1b7803 */ /* 0x001fe20000000000 */
[----:B------:R-:W-:Y:S06]  /*9420*/  BRA `(.L_x_7094) ;  /* 0x0000000400a47947 */ /* 0x000fec0003800000 */
.L_x_7089:
        /* <DEDUP_REMOVED lines=12> */
.L_x_7103:
        /* <DEDUP_REMOVED lines=9> */
.L_x_7102:
        /* <DEDUP_REMOVED lines=10> */
.L_x_7105:
        /* <DEDUP_REMOVED lines=12> */
.L_x_7104:
[----:B------:R-:W2:Y:S02]  /*96e0*/  LDG.E.U16 R0, desc[UR36][R4.64] ;  /* 0x0000002404007981 */ /* 0x000ea4000c1e1500 */
[----:B--2---:R-:W-:-:S05]  /*96f0*/  IMAD.U32 R0, R0, 0x10000, RZ ;  /* 0x0001000000007824 */ /* 0x004fca00078e00ff */
[----:B------:R-:W-:-:S04]  /*9700*/  FSETP.NEU.FTZ.AND P0, PT, R0, RZ, PT ;  /* 0x000000ff0000720b */ /* 0x000fc80003f1d000 */
[----:B------:R-:W-:Y:S01]  /*9710*/  P2R R27, PR, RZ, 0x1 ;  /* 0x00000001ff1b7803 */ /* 0x000fe20000000000 */
[----:B------:R-:W-:Y:S08]  /*9720*/  BRA `(.L_x_7094) ;  /* 0x0000000000e47947 */ /* 0x000ff00003800000 */
.L_x_7101:
        /* <DEDUP_REMOVED lines=12> */
.L_x_7108:
[----:B------:R-:W2:Y:S02]  /*97f0*/  LDG.E.U8 R4, desc[UR36][R4.64] ;  /* 0x0000002404047981 */ /* 0x000ea4000c1e1100 */
[----:B--2---:R-:W-:-:S04]  /*9800*/  ISETP.NE.AND P0, PT, R4, RZ, PT ;  /* 0x000000ff0400720c */ /* 0x004fc80003f05270 */
[----:B------:R-:W-:Y:S01]  /*9810*/  P2R R27, PR, RZ, 0x1 ;  /* 0x00000001ff1b7803 */ /* 0x000fe20000000000 */
[----:B------:R-:W-:Y:S08]  /*9820*/  BRA `(.L_x_7094) ;  /* 0x0000000000a47947 */ /* 0x000ff00003800000 */
.L_x_7107:
[----:B------:R-:W2:Y:S02]  /*9830*/  LDG.E.U8 R4, desc[UR36][R4.64] ;  /* 0x0000002404047981 */ /* 0x000ea4000c1e1100 */
[----:B--2---:R-:W-:-:S04]  /*9840*/  ISETP.NE.AND P0, PT, R4, RZ, PT ;  /* 0x000000ff0400720c */ /* 0x004fc80003f05270 */
[----:B------:R-:W-:Y:S01]  /*9850*/  P2R R27, PR, RZ, 0x1 ;  /* 0x00000001ff1b7803 */ /* 0x000fe20000000000 */
[----:B------:R-:W-:Y:S08]  /*9860*/  BRA `(.L_x_7094) ;  /* 0x0000000000947947 */ /* 0x000ff00003800000 */
.L_x_7106:
        /* <DEDUP_REMOVED lines=10> */
.L_x_7093:
        /* <DEDUP_REMOVED lines=16> */
.L_x_7111:
[----:B------:R-:W-:-:S04]  /*9a10*/  PLOP3.LUT P0, PT, PT, PT, PT, 0x8, 0x80 ;  /* 0x000000000080781c */ /* 0x000fc80003f0e170 */
[----:B------:R-:W-:Y:S01]  /*9a20*/  P2R R27, PR, RZ, 0x1 ;  /* 0x00000001ff1b7803 */ /* 0x000fe20000000000 */
[----:B------:R-:W-:Y:S08]  /*9a30*/  BRA `(.L_x_7094) ;  /* 0x0000000000207947 */ /* 0x000ff00003800000 */
.L_x_7110:
[----:B------:R-:W2:Y:S02]  /*9a40*/  LDG.E.64 R4, desc[UR36][R4.64] ;  /* 0x0000002404047981 */ /* 0x000ea4000c1e1b00 */
[----:B--2---:R-:W-:-:S04]  /*9a50*/  ISETP.NE.U32.AND P0, PT, R4, RZ, PT ;  /* 0x000000ff0400720c */ /* 0x004fc80003f05070 */
[----:B------:R-:W-:-:S04]  /*9a60*/  ISETP.NE.AND.EX P0, PT, R5, RZ, PT, P0 ;  /* 0x000000ff0500720c */ /* 0x000fc80003f05300 */
[----:B------:R-:W-:Y:S01]  /*9a70*/  P2R R27, PR, RZ, 0x1 ;  /* 0x00000001ff1b7803 */ /* 0x000fe20000000000 */
[----:B------:R-:W-:Y:S08]  /*9a80*/  BRA `(.L_x_7094) ;  /* 0x00000000000c7947 */ /* 0x000ff00003800000 */
.L_x_7109:
[----:B------:R-:W2:Y:S02]  /*9a90*/  LDG.E R4, desc[UR36][R4.64] ;  /* 0x0000002404047981 */ /* 0x000ea4000c1e1900 */
[----:B--2---:R-:W-:-:S04]  /*9aa0*/  ISETP.NE.AND P0, PT, R4, RZ, PT ;  /* 0x000000ff0400720c */ /* 0x004fc80003f05270 */
[----:B------:R-:W-:-:S09]  /*9ab0*/  P2R R27, PR, RZ, 0x1 ;  /* 0x00000001ff1b7803 */ /* 0x000fd20000000000 */
.L_x_7094:
[----:B------:R-:W-:Y:S05]  /*9ac0*/  BSYNC.RECONVERGENT B6 ;  /* 0x0000000000067941 */ /* 0x000fea0003800200 */
.L_x_7088:
        /* <DEDUP_REMOVED lines=20> */
.L_x_7115:
[----:B------:R0:W5:Y:S01]  /*9c10*/  LDG.E.U8 R4, desc[UR36][R6.64] ;  /* 0x0000002406047981 */ /* 0x000162000c1e1100 */
[----:B------:R-:W-:Y:S01]  /*9c20*/  IMAD.MOV.U32 R5, RZ, RZ, RZ ;  /* 0x000000ffff057224 */ /* 0x000fe200078e00ff */
[----:B------:R-:W-:Y:S06]  /*9c30*/  BRA `(.L_x_7117) ;  /* 0x0000000c00447947 */ /* 0x000fec0003800000 */
.L_x_7114:
        /* <DEDUP_REMOVED lines=8> */
.L_x_7119:
[----:B------:R-:W2:Y:S02]  /*9cc0*/  LDG.E R4, desc[UR36][R6.64] ;  /* 0x0000002406047981 */ /* 0x000ea4000c1e1900 */
[----:B--2---:R-:W-:Y:S01]  /*9cd0*/  SHF.R.S32.HI R5, RZ, 0x1f, R4 ;  /* 0x0000001fff057819 */ /* 0x004fe20000011404 */
[----:B------:R-:W-:Y:S06]  /*9ce0*/  BRA `(.L_x_7117) ;  /* 0x0000000c00187947 */ /* 0x000fec0003800000 */
.L_x_7118:
[----:B------:R-:W2:Y:S02]  /*9cf0*/  LDG.E.S16 R4, desc[UR36][R6.64] ;  /* 0x0000002406047981 */ /* 0x000ea4000c1e1700 */
[----:B--2---:R-:W-:Y:S01]  /*9d00*/  SHF.R.S32.HI R5, RZ, 0x1f, R4 ;  /* 0x0000001fff057819 */ /* 0x004fe20000011404 */
[----:B------:R-:W-:Y:S06]  /*9d10*/  BRA `(.L_x_7117) ;  /* 0x0000000c000c7947 */ /* 0x000fec0003800000 */
.L_x_7113:
        /* <DEDUP_REMOVED lines=9> */
.L_x_7121:
[----:B------:R-:W2:Y:S02]  /*9db0*/  LDG.E.U16 R6, desc[UR36][R6.64] ;  /* 0x0000002406067981 */ /* 0x000ea4000c1e1500 */
[----:B--2---:R-:W-:-:S06]  /*9dc0*/  HADD2.F32 R4, -RZ, R6.H0_H0 ;  /* 0x20000006ff047230 */ /* 0x004fcc0000004100 */
[----:B------:R-:W0:Y:S02]  /*9dd0*/  F2I.S64.TRUNC R4, R4 ;  /* 0x0000000400047311 */ /* 0x000e24000020d900 */
[----:B0-----:R-:W-:Y:S05]  /*9de0*/  BRA `(.L_x_7117) ;  /* 0x0000000800d87947 */ /* 0x001fea0003800000 */
.L_x_7120:
        /* <DEDUP_REMOVED lines=9> */
.L_x_7123:
[----:B------:R-:W2:Y:S02]  /*9e80*/  LDG.E.U16 R6, desc[UR36][R6.64] ;  /* 0x0000002406067981 */ /* 0x000ea4000c1e1500 */
[----:B--2---:R-:W-:-:S06]  /*9e90*/  HADD2.F32 R4, -RZ, R6.H0_H0 ;  /* 0x20000006ff047230 */ /* 0x004fcc0000004100 */
[----:B------:R-:W0:Y:S02]  /*9ea0*/  F2I.S64.TRUNC R4, R4 ;  /* 0x0000000400047311 */ /* 0x000e24000020d900 */
[----:B0-----:R-:W-:Y:S05]  /*9eb0*/  BRA `(.L_x_7117) ;  /* 0x0000000800a47947 */ /* 0x001fea0003800000 */
.L_x_7122:
[----:B------:R-:W2:Y:S02]  /*9ec0*/  LDG.E.64 R4, desc[UR36][R6.64] ;  /* 0x0000002406047981 */ /* 0x000ea4000c1e1b00 */
[----:B--2---:R-:W0:Y:S02]  /*9ed0*/  F2I.S64.F64.TRUNC R4, R4 ;  /* 0x0000000400047311 */ /* 0x004e24000030d900 */
[----:B0-----:R-:W-:Y:S05]  /*9ee0*/  BRA `(.L_x_7117) ;  /* 0x0000000800987947 */ /* 0x001fea0003800000 */
.L_x_7112:
        /* <DEDUP_REMOVED lines=13> */
.L_x_7126:
[----:B------:R-:W2:Y:S02]  /*9fc0*/  LDG.E.64 R4, desc[UR36][R6.64] ;  /* 0x0000002406047981 */ /* 0x000ea4000c1e1b00 */
[----:B--2---:R-:W0:Y:S02]  /*9fd0*/  F2I.S64.F64.TRUNC R4, R4 ;  /* 0x0000000400047311 */ /* 0x004e24000030d900 */
[----:B0-----:R-:W-:Y:S05]  /*9fe0*/  BRA `(.L_x_7117) ;  /* 0x0000000800587947 */ /* 0x001fea0003800000 */
.L_x_7125:
        /* <DEDUP_REMOVED lines=26> */
.L_x_7128:
        /* <DEDUP_REMOVED lines=14> */
.L_x_7127:
[----:B------:R-:W2:Y:S02]  /*a270*/  LDG.E.U16 R4, desc[UR36][R6.64] ;  /* 0x0000002406047981 */ /* 0x000ea4000c1e1500 */
[----:B--2---:R-:W-:-:S06]  /*a280*/  IMAD.U32 R4, R4, 0x10000, RZ ;  /* 0x0001000004047824 */ /* 0x004fcc00078e00ff */
[----:B------:R-:W0:Y:S02]  /*a290*/  F2I.S64.TRUNC R4, R4 ;  /* 0x0000000400047311 */ /* 0x000e24000020d900 */
[----:B0-----:R-:W-:Y:S05]  /*a2a0*/  BRA `(.L_x_7117) ;  /* 0x0000000400a87947 */ /* 0x001fea0003800000 */
.L_x_7124:
        /* <DEDUP_REMOVED lines=11> */
.L_x_7131:
        /* <DEDUP_REMOVED lines=21> */
.L_x_7135:
[----:B------:R-:W-:Y:S05]  /*a4b0*/  BSYNC.RECONVERGENT B1 ;  /* 0x0000000000017941 */ /* 0x000fea0003800200 */
.L_x_7134:
[----:B------:R-:W-:Y:S01]  /*a4c0*/  IMAD.SHL.U32 R0, R0, 0x100000, RZ ;  /* 0x0010000000007824 */ /* 0x000fe200078e00ff */
[----:B------:R-:W-:-:S04]  /*a4d0*/  LEA R3, R3, 0x3b800000, 0x17 ;  /* 0x3b80000003037811 */ /* 0x000fc800078eb8ff */
[----:B------:R-:W-:-:S07]  /*a4e0*/  LOP3.LUT R4, R3, R0, R7, 0xfe, !PT ;  /* 0x0000000003047212 */ /* 0x000fce00078efe07 */
.L_x_7133:
[----:B------:R-:W-:Y:S05]  /*a4f0*/  BSYNC.RECONVERGENT B0 ;  /* 0x0000000000007941 */ /* 0x000fea0003800200 */
.L_x_7132:
[----:B------:R-:W0:Y:S02]  /*a500*/  F2I.S64.TRUNC R4, R4 ;  /* 0x0000000400047311 */ /* 0x000e24000020d900 */
[----:B0-----:R-:W-:Y:S05]  /*a510*/  BRA `(.L_x_7117) ;  /* 0x00000004000c7947 */ /* 0x001fea0003800000 */
.L_x_7130:
        /* <DEDUP_REMOVED lines=21> */
.L_x_7139:
[----:B------:R-:W-:Y:S05]  /*a670*/  BSYNC.RECONVERGENT B1 ;  /* 0x0000000000017941 */ /* 0x000fea0003800200 */
.L_x_7138:
[----:B------:R-:W-:Y:S01]  /*a680*/  IMAD.SHL.U32 R0, R0, 0x200000, RZ ;  /* 0x0020000000007824 */ /* 0x000fe200078e00ff */
[----:B------:R-:W-:-:S04]  /*a690*/  LEA R3, R3, 0x37800000, 0x17 ;  /* 0x3780000003037811 */ /* 0x000fc800078eb8ff */
[----:B------:R-:W-:-:S07]  /*a6a0*/  LOP3.LUT R4, R3, R0, R7, 0xfe, !PT ;  /* 0x0000000003047212 */ /* 0x000fce00078efe07 */
.L_x_7137:
[----:B------:R-:W-:Y:S05]  /*a6b0*/  BSYNC.RECONVERGENT B0 ;  /* 0x0000000000007941 */ /* 0x000fea0003800200 */
.L_x_7136:
[----:B------:R-:W0:Y:S02]  /*a6c0*/  F2I.S64.TRUNC R4, R4 ;  /* 0x0000000400047311 */ /* 0x000e24000020d900 */
[----:B0-----:R-:W-:Y:S05]  /*a6d0*/  BRA `(.L_x_7117) ;  /* 0x00000000009c7947 */ /* 0x001fea0003800000 */
.L_x_7129:
        /* <DEDUP_REMOVED lines=14> */
.L_x_7143:
[----:B------:R-:W-:Y:S05]  /*a7c0*/  BSYNC.RECONVERGENT B0 ;  /* 0x0000000000007941 */ /* 0x000fea0003800200 */
.L_x_7142:
[----:B------:R-:W0:Y:S02]  /*a7d0*/  F2I.S64.TRUNC R4, R4 ;  /* 0x0000000400047311 */ /* 0x000e24000020d900 */
[----:B0-----:R-:W-:Y:S05]  /*a7e0*/  BRA `(.L_x_7117) ;  /* 0x0000000000587947 */ /* 0x001fea0003800000 */
.L_x_7116:
        /* <DEDUP_REMOVED lines=16> */
.L_x_7144:
[----:B------:R-:W-:Y:S01]  /*a8f0*/  CS2R R4, SRZ ;  /* 0x0000000000047805 */ /* 0x000fe2000001ff00 */
[----:B------:R-:W-:Y:S06]  /*a900*/  BRA `(.L_x_7117) ;  /* 0x0000000000107947 */ /* 0x000fec0003800000 */
.L_x_7141:
[----:B------:R4:W5:Y:S01]  /*a910*/  LDG.E.64 R4, desc[UR36][R6.64] ;  /* 0x0000002406047981 */ /* 0x000962000c1e1b00 */
[----:B------:R-:W-:Y:S05]  /*a920*/  BRA `(.L_x_7117) ;  /* 0x0000000000087947 */ /* 0x000fea0003800000 */
.L_x_7140:
[----:B------:R2:W5:Y:S01]  /*a930*/  LDG.E R4, desc[UR36][R6.64] ;  /* 0x0000002406047981 */ /* 0x000562000c1e1900 */
[----:B------:R-:W-:-:S07]  /*a940*/  IMAD.MOV.U32 R5, RZ, RZ, RZ ;  /* 0x000000ffff057224 */ /* 0x000fce00078e00ff */
.L_x_7117:
[----:B------:R-:W-:-:S04]  /*a950*/  ISETP.NE.AND P0, PT, R27, RZ, PT ;  /* 0x000000ff1b00720c */ /* 0x000fc80003f05270 */
[----:B------:R-:W-:-:S13]  /*a960*/  PLOP3.LUT P0, PT, P0, PT, PT, 0x8, 0x80 ;  /* 0x000000000080781c */ /* 0x000fda000070e170 */
.L_x_7059:
[----:B------:R-:W-:Y:S05]  /*a970*/  BSYNC.RECONVERGENT B7 ;  /* 0x0000000000077941 */ /* 0x000fea0003800200 */
.L_x_7058:
[----:B------:R-:W0:Y:S01]  /*a980*/  LDC R3, c[0x0][0x380] ;  /* 0x0000e000ff037b82 */ /* 0x000e220000000800 */
[----:B------:R-:W-:Y:S02]  /*a990*/  ISETP.NE.AND P5, PT, R18, RZ, PT ;  /* 0x000000ff1200720c */ /* 0x000fe40003fa5270 */
[----:B------:R-:W-:Y:S01]  /*a9a0*/  ISETP.NE.AND P1, PT, R23, RZ, PT ;  /* 0x000000ff1700720c */ /* 0x000fe20003f25270 */
[----:B------:R-:W-:Y:S01]  /*a9b0*/  VIADD R23, R19, 0x80 ;  /* 0x0000008013177836 */ /* 0x000fe20000000000 */
[----:B------:R-:W-:-:S03]  /*a9c0*/  ISETP.NE.AND P2, PT, R22, RZ, PT ;  /* 0x000000ff1600720c */ /* 0x000fc60003f45270 */
[----:B------:R-:W1:Y:S08]  /*a9d0*/  LDC.U8 R22, c[0x0][0x3cc] ;  /* 0x0000f300ff167b82 */ /* 0x000e700000000000 */
[----:B------:R-:W2:Y:S01]  /*a9e0*/  @!P5 LDC.64 R8, c[0x0][0x388] ;  /* 0x0000e200ff08db82 */ /* 0x000ea20000000a00 */
[----:B0-----:R-:W-:Y:S02]  /*a9f0*/  IMAD R18, R2, -0x200, R3 ;  /* 0xfffffe0002127824 */ /* 0x001fe400078e0203 */
[----:B------:R-:W-:-:S03]  /*aa00*/  VIADD R3, R19, 0x100 ;  /* 0x0000010013037836 */ /* 0x000fc60000000000 */
[-C--:B------:R-:W-:Y:S02]  /*aa10*/  ISETP.GE.OR P2, PT, R23, R18.reuse, P2 ;  /* 0x000000121700720c */ /* 0x080fe40001746670 */
[----:B------:R-:W-:Y:S01]  /*aa20*/  ISETP.GE.OR P1, PT, R3, R18, P1 ;  /* 0x000000120300720c */ /* 0x000fe20000f26670 */
[----:B------:R-:W-:-:S05]  /*aa30*/  VIADD R3, R19, 0x180 ;  /* 0x0000018013037836 */ /* 0x000fca0000000000 */
[----:B------:R-:W-:Y:S02]  /*aa40*/  ISETP.GE.OR P0, PT, R3, R18, P0 ;  /* 0x000000120300720c */ /* 0x000fe40000706670 */
[----:B--2--5:R-:W-:-:S03]  /*aa50*/  @!P5 LEA R0, P3, R30, R8, 0x3 ;  /* 0x000000081e00d211 */ /* 0x024fc600078618ff */
[----:B------:R-:W0:Y:S01]  /*aa60*/  @!P2 LDC.64 R10, c[0x0][0x388] ;  /* 0x0000e200ff0aab82 */ /* 0x000e220000000a00 */
[----:B------:R-:W-:-:S07]  /*aa70*/  @!P5 LEA.HI.X R31, R30, R9, R31, 0x3, P3 ;  /* 0x000000091e1fd211 */ /* 0x000fce00018f1c1f */
[----:B-1--4-:R-:W1:Y:S08]  /*aa80*/  @!P1 LDC.64 R6, c[0x0][0x388] ;  /* 0x0000e200ff069b82 */ /* 0x012e700000000a00 */
[----:B------:R-:W2:Y:S01]  /*aa90*/  @!P0 LDC.64 R8, c[0x0][0x388] ;  /* 0x0000e200ff088b82 */ /* 0x000ea20000000a00 */
[----:B-1----:R-:W-:-:S04]  /*aaa0*/  @!P1 LEA R6, P3, R36, R6, 0x3 ;  /* 0x0000000624069211 */ /* 0x002fc800078618ff */
[----:B------:R-:W-:Y:S02]  /*aab0*/  @!P1 LEA.HI.X R7, R36, R7, R37, 0x3, P3 ;  /* 0x0000000724079211 */ /* 0x000fe400018f1c25 */
[----:B0-----:R-:W-:Y:S02]  /*aac0*/  @!P2 LEA R10, P3, R34, R10, 0x3 ;  /* 0x0000000a220aa211 */ /* 0x001fe400078618ff */
[----:B--2---:R-:W-:Y:S01]  /*aad0*/  @!P0 LEA R8, P4, R4, R8, 0x3 ;  /* 0x0000000804088211 */ /* 0x004fe200078818ff */
[----:B------:R0:W5:Y:S01]  /*aae0*/  @!P1 LDG.E.64 R24, desc[UR36][R6.64] ;  /* 0x0000002406189981 */ /* 0x000162000c1e1b00 */
[----:B------:R-:W-:Y:S02]  /*aaf0*/  @!P2 LEA.HI.X R11, R34, R11, R35, 0x3, P3 ;  /* 0x0000000b220ba211 */ /* 0x000fe400018f1c23 */
[----:B------:R-:W-:Y:S01]  /*ab00*/  @!P0 LEA.HI.X R9, R4, R9, R5, 0x3, P4 ;  /* 0x0000000904098211 */ /* 0x000fe200020f1c05 */
[----:B------:R-:W-:Y:S02]  /*ab10*/  @!P5 IMAD.MOV.U32 R4, RZ, RZ, R0 ;  /* 0x000000ffff04d224 */ /* 0x000fe400078e0000 */
[----:B------:R-:W-:Y:S01]  /*ab20*/  @!P5 IMAD.MOV.U32 R5, RZ, RZ, R31 ;  /* 0x000000ffff05d224 */ /* 0x000fe200078e001f */
[----:B------:R0:W5:Y:S04]  /*ab30*/  @!P2 LDG.E.64 R28, desc[UR36][R10.64] ;  /* 0x000000240a1ca981 */ /* 0x000168000c1e1b00 */
[----:B---3--:R0:W5:Y:S04]  /*ab40*/  @!P5 LDG.E.64 R32, desc[UR36][R4.64] ;  /* 0x000000240420d981 */ /* 0x008168000c1e1b00 */
[----:B------:R0:W5:Y:S01]  /*ab50*/  @!P0 LDG.E.64 R16, desc[UR36][R8.64] ;  /* 0x0000002408108981 */ /* 0x000162000c1e1b00 */
[----:B------:R-:W-:Y:S01]  /*ab60*/  ISETP.GE.AND P0, PT, R19, R18, PT ;  /* 0x000000121300720c */ /* 0x000fe20003f06270 */
[----:B------:R-:W-:Y:S04]  /*ab70*/  BSSY.RECONVERGENT B7, `(.L_x_7145) ;  /* 0x00003cc000077945 */ /* 0x000fe80003800200 */
[----:B------:R-:W-:Y:S08]  /*ab80*/  BSSY.RELIABLE B6, `(.L_x_7146) ;  /* 0x0000290000067945 */ /* 0x000ff00003800100 */
[----:B0-----:R-:W-:Y:S05]  /*ab90*/  @P0 BRA `(.L_x_7147) ;  /* 0x00000028002c0947 */ /* 0x001fea0003800000 */
        /* <DEDUP_REMOVED lines=22> */
.L_x_7151:
[----:B-----5:R-:W0:Y:S01]  /*ad00*/  F2I.S64.F64.TRUNC R32, R32 ;  /* 0x0000002000207311 */ /* 0x020e22000030d900 */
[----:B------:R-:W-:Y:S02]  /*ad10*/  IMAD.MOV.U32 R19, RZ, RZ, R23 ;  /* 0x000000ffff137224 */ /* 0x000fe400078e0017 */
[----:B0-----:R-:W-:-:S05]  /*ad20*/  IMAD.MOV.U32 R3, RZ, RZ, R32 ;  /* 0x000000ffff037224 */ /* 0x001fca00078e0020 */
[----:B------:R1:W-:Y:S01]  /*ad30*/  STG.E.U8 desc[UR36][R4.64], R3 ;  /* 0x0000000304007986 */ /* 0x0003e2000c101124 */
[----:B------:R-:W-:Y:S05]  /*ad40*/  BRA `(.L_x_7153) ;  /* 0x0000001000cc7947 */ /* 0x000fea0003800000 */
.L_x_7150:
        /* <DEDUP_REMOVED lines=10> */
.L_x_7155:
[----:B-----5:R-:W0:Y:S01]  /*adf0*/  F2I.F64.TRUNC R33, R32 ;  /* 0x0000002000217311 */ /* 0x020e22000030d100 */
[----:B------:R-:W-:Y:S01]  /*ae00*/  IMAD.MOV.U32 R19, RZ, RZ, R23 ;  /* 0x000000ffff137224 */ /* 0x000fe200078e0017 */
[----:B0-----:R4:W-:Y:S01]  /*ae10*/  STG.E desc[UR36][R4.64], R33 ;  /* 0x0000002104007986 */ /* 0x0019e2000c101924 */
[----:B------:R-:W-:Y:S05]  /*ae20*/  BRA `(.L_x_7153) ;  /* 0x0000001000947947 */ /* 0x000fea0003800000 */
.L_x_7154:
[----:B-----5:R-:W0:Y:S01]  /*ae30*/  F2I.F64.TRUNC R33, R32 ;  /* 0x0000002000217311 */ /* 0x020e22000030d100 */
[----:B------:R-:W-:Y:S01]  /*ae40*/  IMAD.MOV.U32 R19, RZ, RZ, R23 ;  /* 0x000000ffff137224 */ /* 0x000fe200078e0017 */
[----:B0-----:R2:W-:Y:S01]  /*ae50*/  STG.E.U16 desc[UR36][R4.64], R33 ;  /* 0x0000002104007986 */ /* 0x0015e2000c101524 */
[----:B------:R-:W-:Y:S05]  /*ae60*/  BRA `(.L_x_7153) ;  /* 0x0000001000847947 */ /* 0x000fea0003800000 */
.L_x_7149:
        /* <DEDUP_REMOVED lines=18> */
.L_x_7157:
        /* <DEDUP_REMOVED lines=13> */
.L_x_7156:
        /* <DEDUP_REMOVED lines=15> */
[----:B0-----:R-:W-:Y:S01]  /*b150*/  @!P0 FMUL R6, R6, 1.175494350822287508e-38 ;  /* 0x0080000006068820 */ /* 0x001fe20000400000 */
[----:B------:R-:W-:-:S04]  /*b160*/  IMAD.MOV.U32 R19, RZ, RZ, R23 ;  /* 0x000000ffff137224 */ /* 0x000fc800078e0017 */
[----:B------:R0:W-:Y:S01]  /*b170*/  STG.E.64 desc[UR36][R4.64], R6 ;  /* 0x0000000604007986 */ /* 0x0001e2000c101b24 */
[----:B------:R-:W-:Y:S05]  /*b180*/  BRA `(.L_x_7153) ;  /* 0x0000000c00bc7947 */ /* 0x000fea0003800000 */
.L_x_7159:
        /* <DEDUP_REMOVED lines=10> */
[----:B------:R-:W-:-:S04]  /*b230*/  F2FP.F16.F32.PACK_AB R3, RZ, R0 ;  /* 0x00000000ff03723e */ /* 0x000fc800000000ff */
[----:B------:R-:W-:-:S05]  /*b240*/  PRMT R3, R3, 0x5410, RZ ;  /* 0x0000541003037816 */ /* 0x000fca00000000ff */
[----:B------:R0:W-:Y:S01]  /*b250*/  STG.E desc[UR36][R4.64], R3 ;  /* 0x0000000304007986 */ /* 0x0001e2000c101924 */
[----:B------:R-:W-:Y:S05]  /*b260*/  BRA `(.L_x_7153) ;  /* 0x0000000c00847947 */ /* 0x000fea0003800000 */
.L_x_7158:
[----:B-----5:R0:W-:Y:S01]  /*b270*/  STG.E.64 desc[UR36][R4.64], R32 ;  /* 0x0000002004007986 */ /* 0x0201e2000c101b24 */
[----:B------:R-:W-:Y:S01]  /*b280*/  IMAD.MOV.U32 R19, RZ, RZ, R23 ;  /* 0x000000ffff137224 */ /* 0x000fe200078e0017 */
[----:B------:R-:W-:Y:S06]  /*b290*/  BRA `(.L_x_7153) ;  /* 0x0000000c00787947 */ /* 0x000fec0003800000 */
.L_x_7148:
        /* <DEDUP_REMOVED lines=9> */
[----:B------:R-:W-:Y:S01]  /*b330*/  IMAD.MOV.U32 R19, RZ, RZ, R23 ;  /* 0x000000ffff137224 */ /* 0x000fe200078e0017 */
[----:B0-----:R-:W-:-:S05]  /*b340*/  SEL R3, RZ, 0x1, !P0 ;  /* 0x00000001ff037807 */ /* 0x001fca0004000000 */
[----:B------:R0:W-:Y:S01]  /*b350*/  STG.E.U8 desc[UR36][R4.64], R3 ;  /* 0x0000000304007986 */ /* 0x0001e2000c101124 */
[----:B------:R-:W-:Y:S05]  /*b360*/  BRA `(.L_x_7153) ;  /* 0x0000000c00447947 */ /* 0x000fea0003800000 */
.L_x_7162:
[----:B------:R-:W-:Y:S01]  /*b370*/  CS2R R34, SRZ ;  /* 0x0000000000227805 */ /* 0x000fe2000001ff00 */
[----:B------:R-:W-:-:S04]  /*b380*/  IMAD.MOV.U32 R19, RZ, RZ, R23 ;  /* 0x000000ffff137224 */ /* 0x000fc800078e0017 */
[----:B-----5:R0:W-:Y:S01]  /*b390*/  STG.E.128 desc[UR36][R4.64], R32 ;  /* 0x0000002004007986 */ /* 0x0201e2000c101d24 */
[----:B------:R-:W-:Y:S05]  /*b3a0*/  BRA `(.L_x_7153) ;  /* 0x0000000c00347947 */ /* 0x000fea0003800000 */
.L_x_7161:
        /* <DEDUP_REMOVED lines=27> */
.L_x_7166:
[----:B------:R-:W-:Y:S05]  /*b560*/  BSYNC.RECONVERGENT B0 ;  /* 0x0000000000007941 */ /* 0x000fea0003800200 */
.L_x_7165:
[----:B------:R-:W-:Y:S01]  /*b570*/  LOP3.LUT R7, R0, 0x80, R7, 0xf8, !PT ;  /* 0x0000008000077812 */ /* 0x000fe200078ef807 */
[----:B------:R-:W-:-:S04]  /*b580*/  IMAD.MOV.U32 R19, RZ, RZ, R23 ;  /* 0x000000ffff137224 */ /* 0x000fc800078e0017 */
[----:B------:R0:W-:Y:S01]  /*b590*/  STG.E.U8 desc[UR36][R4.64], R7 ;  /* 0x0000000704007986 */ /* 0x0001e2000c101124 */
[----:B------:R-:W-:Y:S05]  /*b5a0*/  BRA `(.L_x_7153) ;  /* 0x0000000800b47947 */ /* 0x000fea0003800000 */
.L_x_7164:
        /* <DEDUP_REMOVED lines=23> */
.L_x_7168:
[----:B------:R-:W-:Y:S05]  /*b720*/  BSYNC.RECONVERGENT B0 ;  /* 0x0000000000007941 */ /* 0x000fea0003800200 */
.L_x_7167:
[----:B------:R-:W-:Y:S01]  /*b730*/  LOP3.LUT R7, R0, 0x80, R7, 0xf8, !PT ;  /* 0x0000008000077812 */ /* 0x000fe200078ef807 */
[----:B------:R-:W-:-:S04]  /*b740*/  IMAD.MOV.U32 R19, RZ, RZ, R23 ;  /* 0x000000ffff137224 */ /* 0x000fc800078e0017 */
[----:B------:R0:W-:Y:S01]  /*b750*/  STG.E.U8 desc[UR36][R4.64], R7 ;  /* 0x0000000704007986 */ /* 0x0001e2000c101124 */
[----:B------:R-:W-:Y:S05]  /*b760*/  BRA `(.L_x_7153) ;  /* 0x0000000800447947 */ /* 0x000fea0003800000 */
.L_x_7163:
        /* <DEDUP_REMOVED lines=13> */
.L_x_7160:
        /* <DEDUP_REMOVED lines=12> */
.L_x_7171:
        /* <DEDUP_REMOVED lines=21> */
.L_x_7174:
[----:B------:R-:W-:-:S04]  /*ba50*/  SHF.R.U32.HI R0, RZ, 0x14, R7 ;  /* 0x00000014ff007819 */ /* 0x000fc80000011607 */
[----:B------:R-:W-:-:S04]  /*ba60*/  LOP3.LUT R0, R0, 0x1, RZ, 0xc0, !PT ;  /* 0x0000000100007812 */ /* 0x000fc800078ec0ff */
[----:B------:R-:W-:-:S04]  /*ba70*/  IADD3 R0, PT, PT, R7, 0x487ffff, R0 ;  /* 0x0487ffff07007810 */ /* 0x000fc80007ffe000 */
[----:B------:R-:W-:-:S04]  /*ba80*/  SHF.R.U32.HI R0, RZ, 0x14, R0 ;  /* 0x00000014ff007819 */ /* 0x000fc80000011600 */
[----:B------:R-:W-:-:S07]  /*ba90*/  LOP3.LUT R3, R0, 0xff, RZ, 0xc0, !PT ;  /* 0x000000ff00037812 */ /* 0x000fce00078ec0ff */
.L_x_7175:
[----:B------:R-:W-:-:S04]  /*baa0*/  SHF.R.U32.HI R0, RZ, 0x18, R7 ;  /* 0x00000018ff007819 */ /* 0x000fc80000011607 */
[----:B------:R-:W-:-:S07]  /*bab0*/  LOP3.LUT R0, R3, 0x80, R0, 0xf8, !PT ;  /* 0x0000008003007812 */ /* 0x000fce00078ef800 */
.L_x_7173:
[----:B------:R-:W-:Y:S05]  /*bac0*/  BSYNC.RECONVERGENT B0 ;  /* 0x0000000000007941 */ /* 0x000fea0003800200 */
.L_x_7172:
[----:B------:R0:W-:Y:S01]  /*bad0*/  STG.E.U8 desc[UR36][R4.64], R0 ;  /* 0x0000000004007986 */ /* 0x0001e2000c101124 */
[----:B------:R-:W-:Y:S01]  /*bae0*/  IMAD.MOV.U32 R19, RZ, RZ, R23 ;  /* 0x000000ffff137224 */ /* 0x000fe200078e0017 */
[----:B------:R-:W-:Y:S06]  /*baf0*/  BRA `(.L_x_7153) ;  /* 0x0000000400607947 */ /* 0x000fec0003800000 */
.L_x_7170:
        /* <DEDUP_REMOVED lines=21> */
.L_x_7178:
[----:B------:R-:W-:-:S04]  /*bc50*/  SHF.R.U32.HI R0, RZ, 0x15, R7 ;  /* 0x00000015ff007819 */ /* 0x000fc80000011607 */
[----:B------:R-:W-:-:S04]  /*bc60*/  LOP3.LUT R0, R0, 0x1, RZ, 0xc0, !PT ;  /* 0x0000000100007812 */ /* 0x000fc800078ec0ff */
[----:B------:R-:W-:-:S04]  /*bc70*/  IADD3 R0, PT, PT, R7, 0x88fffff, R0 ;  /* 0x088fffff07007810 */ /* 0x000fc80007ffe000 */
[----:B------:R-:W-:-:S04]  /*bc80*/  SHF.R.U32.HI R0, RZ, 0x15, R0 ;  /* 0x00000015ff007819 */ /* 0x000fc80000011600 */
[----:B------:R-:W-:-:S07]  /*bc90*/  LOP3.LUT R3, R0, 0xff, RZ, 0xc0, !PT ;  /* 0x000000ff00037812 */ /* 0x000fce00078ec0ff */
.L_x_7179:
[----:B------:R-:W-:-:S04]  /*bca0*/  SHF.R.U32.HI R0, RZ, 0x18, R7 ;  /* 0x00000018ff007819 */ /* 0x000fc80000011607 */
[----:B------:R-:W-:-:S07]  /*bcb0*/  LOP3.LUT R0, R3, 0x80, R0, 0xf8, !PT ;  /* 0x0000008003007812 */ /* 0x000fce00078ef800 */
.L_x_7177:
[----:B------:R-:W-:Y:S05]  /*bcc0*/  BSYNC.RECONVERGENT B0 ;  /* 0x0000000000007941 */ /* 0x000fea0003800200 */
.L_x_7176:
[----:B------:R0:W-:Y:S01]  /*bcd0*/  STG.E.U8 desc[UR36][R4.64], R0 ;  /* 0x0000000004007986 */ /* 0x0001e2000c101124 */
[----:B------:R-:W-:Y:S01]  /*bce0*/  IMAD.MOV.U32 R19, RZ, RZ, R23 ;  /* 0x000000ffff137224 */ /* 0x000fe200078e0017 */
[----:B------:R-:W-:Y:S06]  /*bcf0*/  BRA `(.L_x_7153) ;  /* 0x0000000000e07947 */ /* 0x000fec0003800000 */
.L_x_7169:
[----:B------:R-:W-:-:S13]  /*bd00*/  ISETP.NE.AND P0, PT, R0, 0x1c, PT ;  /* 0x0000001c0000780c */ /* 0x000fda0003f05270 */
[----:B------:R-:W-:Y:S05]  /*bd10*/  @!P0 BRA `(.L_x_7180) ;  /* 0x0000000000cc8947 */ /* 0x000fea0003800000 */
[----:B------:R-:W-:-:S13]  /*bd20*/  ISETP.NE.AND P0, PT, R0, 0x1d, PT ;  /* 0x0000001d0000780c */ /* 0x000fda0003f05270 */
[----:B------:R-:W-:Y:S05]  /*bd30*/  @!P0 BRA `(.L_x_7181) ;  /* 0x0000000000b48947 */ /* 0x000fea0003800000 */
[----:B------:R-:W-:-:S13]  /*bd40*/  ISETP.NE.AND P0, PT, R0, 0x2c, PT ;  /* 0x0000002c0000780c */ /* 0x000fda0003f05270 */
[----:B------:R-:W-:Y:S05]  /*bd50*/  @!P0 BRA `(.L_x_7182) ;  /* 0x0000000000488947 */ /* 0x000fea0003800000 */
.L_x_7152:
        /* <DEDUP_REMOVED lines=16> */
.L_x_7183:
[----:B------:R-:W-:Y:S01]  /*be60*/  IMAD.MOV.U32 R19, RZ, RZ, R23 ;  /* 0x000000ffff137224 */ /* 0x000fe200078e0017 */
[----:B------:R-:W-:Y:S06]  /*be70*/  BRA `(.L_x_7153) ;  /* 0x0000000000807947 */ /* 0x000fec0003800000 */
.L_x_7182:
        /* <DEDUP_REMOVED lines=25> */
.L_x_7181:
[----:B-----5:R-:W0:Y:S01]  /*c010*/  F2I.U64.F64.TRUNC R32, R32 ;  /* 0x0000002000207311 */ /* 0x020e22000030d800 */
[----:B------:R-:W-:Y:S01]  /*c020*/  IMAD.MOV.U32 R19, RZ, RZ, R23 ;  /* 0x000000ffff137224 */ /* 0x000fe200078e0017 */
[----:B0-----:R0:W-:Y:S01]  /*c030*/  STG.E.64 desc[UR36][R4.64], R32 ;  /* 0x0000002004007986 */ /* 0x0011e2000c101b24 */
[----:B------:R-:W-:Y:S05]  /*c040*/  BRA `(.L_x_7153) ;  /* 0x00000000000c7947 */ /* 0x000fea0003800000 */
.L_x_7180:
[----:B-----5:R-:W0:Y:S01]  /*c050*/  F2I.U32.F64.TRUNC R33, R32 ;  /* 0x0000002000217311 */ /* 0x020e22000030d000 */
[----:B------:R-:W-:Y:S01]  /*c060*/  IMAD.MOV.U32 R19, RZ, RZ, R23 ;  /* 0x000000ffff137224 */ /* 0x000fe200078e0017 */
[----:B0-----:R0:W-:Y:S06]  /*c070*/  STG.E desc[UR36][R4.64], R33 ;  /* 0x0000002104007986 */ /* 0x0011ec000c101924 */
.L_x_7153:
[----:B------:R-:W-:-:S13]  /*c080*/  ISETP.GE.AND P0, PT, R19, R18, PT ;  /* 0x000000121300720c */ /* 0x000fda0003f06270 */
[----:B------:R-:W-:Y:S05]  /*c090*/  @P0 BREAK.RELIABLE B6 ;  /* 0x0000000000060942 */ /* 0x000fea0003800100 */
[----:B------:R-:W-:Y:S05]  /*c0a0*/  @P0 BRA `(.L_x_7184) ;  /* 0x0000002400e00947 */ /* 0x000fea0003800000 */
[----:B------:R-:W5:Y:S01]  /*c0b0*/  LDCU UR4, c[0x0][0x3d0] ;  /* 0x00007a00ff0477ac */ /* 0x000f620008000800 */
[----:B01234-:R-:W0:Y:S01]  /*c0c0*/  LDC.64 R4, c[0x0][0x398] ;  /* 0x0000e600ff047b82 */ /* 0x01fe220000000a00 */
        /* <DEDUP_REMOVED lines=19> */
.L_x_7188:
[----:B------:R-:W0:Y:S02]  /*c200*/  F2I.S64.F64.TRUNC R28, R28 ;  /* 0x0000001c001c7311 */ /* 0x000e24000030d900 */
[----:B0-----:R-:W-:-:S05]  /*c210*/  IMAD.MOV.U32 R3, RZ, RZ, R28 ;  /* 0x000000ffff037224 */ /* 0x001fca00078e001c */
[----:B------:R0:W-:Y:S01]  /*c220*/  STG.E.U8 desc[UR36][R4.64], R3 ;  /* 0x0000000304007986 */ /* 0x0001e2000c101124 */
[----:B------:R-:W-:Y:S05]  /*c230*/  BRA `(.L_x_7190) ;  /* 0x0000001000807947 */ /* 0x000fea0003800000 */
.L_x_7187:
        /* <DEDUP_REMOVED lines=9> */
.L_x_7192:
[----:B------:R-:W0:Y:S02]  /*c2d0*/  F2I.F64.TRUNC R29, R28 ;  /* 0x0000001c001d7311 */ /* 0x000e24000030d100 */
[----:B0-----:R0:W-:Y:S01]  /*c2e0*/  STG.E desc[UR36][R4.64], R29 ;  /* 0x0000001d04007986 */ /* 0x0011e2000c101924 */
[----:B------:R-:W-:Y:S05]  /*c2f0*/  BRA `(.L_x_7190) ;  /* 0x0000001000507947 */ /* 0x000fea0003800000 */
.L_x_7191:
[----:B------:R-:W0:Y:S02]  /*c300*/  F2I.F64.TRUNC R29, R28 ;  /* 0x0000001c001d7311 */ /* 0x000e24000030d100 */
[----:B0-----:R0:W-:Y:S01]  /*c310*/  STG.E.U16 desc[UR36][R4.64], R29 ;  /* 0x0000001d04007986 */ /* 0x0011e2000c101524 */
[----:B------:R-:W-:Y:S05]  /*c320*/  BRA `(.L_x_7190) ;  /* 0x0000001000447947 */ /* 0x000fea0003800000 */
.L_x_7186:
        /* <DEDUP_REMOVED lines=17> */
.L_x_7194:
        /* <DEDUP_REMOVED lines=12> */
.L_x_7193:
        /* <DEDUP_REMOVED lines=18> */
.L_x_7196:
        /* <DEDUP_REMOVED lines=13> */
.L_x_7195:
[----:B------:R0:W-:Y:S01]  /*c6f0*/  STG.E.64 desc[UR36][R4.64], R28 ;  /* 0x0000001c04007986 */ /* 0x0001e2000c101b24 */
[----:B------:R-:W-:Y:S05]  /*c700*/  BRA `(.L_x_7190) ;  /* 0x0000000c004c7947 */ /* 0x000fea0003800000 */
.L_x_7185:
        /* <DEDUP_REMOVED lines=13> */
.L_x_7200:
        /* <DEDUP_REMOVED lines=26> */
.L_x_7203:
[----:B------:R-:W-:-:S04]  /*c980*/  SHF.R.U32.HI R3, RZ, 0x18, R7 ;  /* 0x00000018ff037819 */ /* 0x000fc80000011607 */
[----:B------:R-:W-:-:S07]  /*c990*/  LOP3.LUT R0, R0, 0x80, R3, 0xf8, !PT ;  /* 0x0000008000007812 */ /* 0x000fce00078ef803 */
.L_x_7202:
[----:B------:R-:W-:Y:S05]  /*c9a0*/  BSYNC.RECONVERGENT B0 ;  /* 0x0000000000007941 */ /* 0x000fea0003800200 */
.L_x_7201:
[----:B------:R0:W-:Y:S01]  /*c9b0*/  STG.E.U8 desc[UR36][R4.64], R0 ;  /* 0x0000000004007986 */ /* 0x0001e2000c101124 */
[----:B------:R-:W-:Y:S05]  /*c9c0*/  BRA `(.L_x_7190) ;  /* 0x00000008009c7947 */ /* 0x000fea0003800000 */
.L_x_7199:
        /* <DEDUP_REMOVED lines=26> */
.L_x_7206:
[----:B------:R-:W-:-:S04]  /*cb70*/  SHF.R.U32.HI R3, RZ, 0x18, R7 ;  /* 0x00000018ff037819 */ /* 0x000fc80000011607 */
[----:B------:R-:W-:-:S07]  /*cb80*/  LOP3.LUT R0, R0, 0x80, R3, 0xf8, !PT ;  /* 0x0000008000007812 */ /* 0x000fce00078ef803 */
.L_x_7205:
[----:B------:R-:W-:Y:S05]  /*cb90*/  BSYNC.RECONVERGENT B0 ;  /* 0x0000000000007941 */ /* 0x000fea0003800200 */
.L_x_7204:
[----:B------:R0:W-:Y:S01]  /*cba0*/  STG.E.U8 desc[UR36][R4.64], R0 ;  /* 0x0000000004007986 */ /* 0x0001e2000c101124 */
[----:B------:R-:W-:Y:S05]  /*cbb0*/  BRA `(.L_x_7190) ;  /* 0x0000000800207947 */ /* 0x000fea0003800000 */
.L_x_7198:
        /* <DEDUP_REMOVED lines=30> */
.L_x_7208:
[----:B------:R-:W0:Y:S02]  /*cda0*/  F2I.U64.F64.TRUNC R28, R28 ;  /* 0x0000001c001c7311 */ /* 0x000e24000030d800 */
[----:B0-----:R0:W-:Y:S01]  /*cdb0*/  STG.E.64 desc[UR36][R4.64], R28 ;  /* 0x0000001c04007986 */ /* 0x0011e2000c101b24 */
[----:B------:R-:W-:Y:S05]  /*cdc0*/  BRA `(.L_x_7190) ;  /* 0x00000004009c7947 */ /* 0x000fea0003800000 */
.L_x_7207:
[----:B------:R-:W0:Y:S02]  /*cdd0*/  F2I.U32.F64.TRUNC R29, R28 ;  /* 0x0000001c001d7311 */ /* 0x000e24000030d000 */
[----:B0-----:R0:W-:Y:S01]  /*cde0*/  STG.E desc[UR36][R4.64], R29 ;  /* 0x0000001d04007986 */ /* 0x0011e2000c101924 */
[----:B------:R-:W-:Y:S05]  /*cdf0*/  BRA `(.L_x_7190) ;  /* 0x0000000400907947 */ /* 0x000fea0003800000 */
.L_x_7197:
[----:B------:R-:W-:-:S13]  /*ce00*/  ISETP.GT.AND P0, PT, R0, 0xe, PT ;  /* 0x0000000e0000780c */ /* 0x000fda0003f04270 */
[----:B------:R-:W-:Y:S05]  /*ce10*/  @P0 BRA `(.L_x_7209) ;  /* 0x00000000002c0947 */ /* 0x000fea0003800000 */
[----:B------:R-:W-:-:S13]  /*ce20*/  ISETP.NE.AND P0, PT, R0, 0xa, PT ;  /* 0x0000000a0000780c */ /* 0x000fda0003f05270 */
[----:B------:R-:W-:Y:S05]  /*ce30*/  @!P0 BRA `(.L_x_7210) ;  /* 0x0000000000188947 */ /* 0x000fea0003800000 */
[----:B------:R-:W-:-:S13]  /*ce40*/  ISETP.NE.AND P0, PT, R0, 0xb, PT ;  /* 0x0000000b0000780c */ /* 0x000fda0003f05270 */
[----:B------:R-:W-:Y:S05]  /*ce50*/  @P0 BRA `(.L_x_7189) ;  /* 0x0000000000340947 */ /* 0x000fea0003800000 */
[----:B------:R-:W0:Y:S02]  /*ce60*/  DSETP.NEU.AND P0, PT, R28, RZ, PT ;  /* 0x000000ff1c00722a */ /* 0x000e240003f0d000 */
[----:B0-----:R-:W-:-:S05]  /*ce70*/  SEL R3, RZ, 0x1, !P0 ;  /* 0x00000001ff037807 */ /* 0x001fca0004000000 */
[----:B------:R3:W-:Y:S01]  /*ce80*/  STG.E.U8 desc[UR36][R4.64], R3 ;  /* 0x0000000304007986 */ /* 0x0007e2000c101124 */
[----:B------:R-:W-:Y:S05]  /*ce90*/  BRA `(.L_x_7190) ;  /* 0x0000000400687947 */ /* 0x000fea0003800000 */
.L_x_7210:
[----:B------:R-:W-:-:S05]  /*cea0*/  CS2R R30, SRZ ;  /* 0x00000000001e7805 */ /* 0x000fca000001ff00 */
[----:B------:R4:W-:Y:S01]  /*ceb0*/  STG.E.128 desc[UR36][R4.64], R28 ;  /* 0x0000001c04007986 */ /* 0x0009e2000c101d24 */
[----:B------:R-:W-:Y:S05]  /*cec0*/  BRA `(.L_x_7190) ;  /* 0x00000004005c7947 */ /* 0x000fea0003800000 */
.L_x_7209:
[----:B------:R-:W-:-:S13]  /*ced0*/  ISETP.NE.AND P0, PT, R0, 0xf, PT ;  /* 0x0000000f0000780c */ /* 0x000fda0003f05270 */
[----:B------:R-:W-:Y:S05]  /*cee0*/  @!P0 BRA `(.L_x_7211) ;  /* 0x0000000400288947 */ /* 0x000fea0003800000 */
[----:B------:R-:W-:-:S13]  /*cef0*/  ISETP.NE.AND P0, PT, R0, 0x17, PT ;  /* 0x000000170000780c */ /* 0x000fda0003f05270 */
[----:B------:R-:W-:Y:S05]  /*cf00*/  @!P0 BRA `(.L_x_7212) ;  /* 0x0000000000b08947 */ /* 0x000fea0003800000 */
[----:B------:R-:W-:-:S13]  /*cf10*/  ISETP.NE.AND P0, PT, R0, 0x18, PT ;  /* 0x000000180000780c */ /* 0x000fda0003f05270 */
[----:B------:R-:W-:Y:S05]  /*cf20*/  @!P0 BRA `(.L_x_7213) ;  /* 0x0000000000448947 */ /* 0x000fea0003800000 */
.L_x_7189:
        /* <DEDUP_REMOVED lines=16> */
.L_x_7214:
[----:B------:R-:W-:Y:S05]  /*d030*/  BRA `(.L_x_7190) ;  /* 0x0000000400007947 */ /* 0x000fea0003800000 */
.L_x_7213:
        /* <DEDUP_REMOVED lines=21> */
.L_x_7216:
[----:B------:R-:W-:Y:S05]  /*d190*/  BSYNC.RECONVERGENT B0 ;  /* 0x0000000000007941 */ /* 0x000fea0003800200 */
.L_x_7215:
[----:B------:R-:W-:-:S05]  /*d1a0*/  LOP3.LUT R3, R0, 0x80, R3, 0xf8, !PT ;  /* 0x0000008000037812 */ /* 0x000fca00078ef803 */
[----:B------:R1:W-:Y:S01]  /*d1b0*/  STG.E.U8 desc[UR36][R4.64], R3 ;  /* 0x0000000304007986 */ /* 0x0003e2000c101124 */
[----:B------:R-:W-:Y:S05]  /*d1c0*/  BRA `(.L_x_7190) ;  /* 0x00000000009c7947 */ /* 0x000fea0003800000 */
.L_x_7212:
        /* <DEDUP_REMOVED lines=20> */
.L_x_7218:
[----:B------:R-:W-:Y:S01]  /*d310*/  IMAD.MOV.U32 R0, RZ, RZ, 0x7f ;  /* 0x0000007fff007424 */ /* 0x000fe200078e00ff */
[----:B------:R-:W-:-:S04]  /*d320*/  ISETP.GT.U32.AND P0, PT, R3, 0x7f800000, PT ;  /* 0x7f8000000300780c */ /* 0x000fc80003f04070 */
[----:B------:R-:W-:-:S09]  /*d330*/  SEL R0, R0, 0x7c, P0 ;  /* 0x0000007c00007807 */ /* 0x000fd20000000000 */
.L_x_7219:
[----:B------:R-:W-:Y:S05]  /*d340*/  BSYNC.RECONVERGENT B0 ;  /* 0x0000000000007941 */ /* 0x000fea0003800200 */
.L_x_7217:
[----:B------:R-:W-:-:S04]  /*d350*/  SHF.R.U32.HI R3, RZ, 0x18, R7 ;  /* 0x00000018ff037819 */ /* 0x000fc80000011607 */
[----:B------:R-:W-:-:S05]  /*d360*/  LOP3.LUT R3, R0, 0x80, R3, 0xf8, !PT ;  /* 0x0000008000037812 */ /* 0x000fca00078ef803 */
[----:B------:R0:W-:Y:S01]  /*d370*/  STG.E.U8 desc[UR36][R4.64], R3 ;  /* 0x0000000304007986 */ /* 0x0001e2000c101124 */
[----:B------:R-:W-:Y:S05]  /*d380*/  BRA `(.L_x_7190) ;  /* 0x00000000002c7947 */ /* 0x000fea0003800000 */
.L_x_7211:
        /* <DEDUP_REMOVED lines=11> */
.L_x_7190:
[----:B------:R-:W-:-:S07]  /*d440*/  VIADD R19, R19, 0x80 ;  /* 0x0000008013137836 */ /* 0x000fce0000000000 */
.L_x_7147:
[----:B------:R-:W-:-:S13]  /*d450*/  ISETP.GE.AND P0, PT, R19, R18, PT ;  /* 0x000000121300720c */ /* 0x000fda0003f06270 */
[----:B------:R-:W-:Y:S05]  /*d460*/  @P0 BREAK.RELIABLE B6 ;  /* 0x0000000000060942 */ /* 0x000fea0003800100 */
[----:B------:R-:W-:Y:S05]  /*d470*/  @P0 BRA `(.L_x_7184) ;  /* 0x0000001000ec0947 */ /* 0x000fea0003800000 */
[----:B------:R-:W-:Y:S05]  /*d480*/  BSYNC.RELIABLE B6 ;  /* 0x0000000000067941 */ /* 0x000fea0003800100 */
.L_x_7146:
        /* <DEDUP_REMOVED lines=21> */
.L_x_7223:
[----:B-----5:R-:W0:Y:S02]  /*d5e0*/  F2I.S64.F64.TRUNC R24, R24 ;  /* 0x0000001800187311 */ /* 0x020e24000030d900 */
[----:B0-----:R-:W-:-:S05]  /*d5f0*/  IMAD.MOV.U32 R3, RZ, RZ, R24 ;  /* 0x000000ffff037224 */ /* 0x001fca00078e0018 */
[----:B------:R0:W-:Y:S01]  /*d600*/  STG.E.U8 desc[UR36][R4.64], R3 ;  /* 0x0000000304007986 */ /* 0x0001e2000c101124 */
[----:B------:R-:W-:Y:S05]  /*d610*/  BRA `(.L_x_7225) ;  /* 0x0000001000807947 */ /* 0x000fea0003800000 */
.L_x_7222:
        /* <DEDUP_REMOVED lines=9> */
.L_x_7227:
[----:B-----5:R-:W0:Y:S02]  /*d6b0*/  F2I.F64.TRUNC R25, R24 ;  /* 0x0000001800197311 */ /* 0x020e24000030d100 */
[----:B0-----:R0:W-:Y:S01]  /*d6c0*/  STG.E desc[UR36][R4.64], R25 ;  /* 0x0000001904007986 */ /* 0x0011e2000c101924 */
[----:B------:R-:W-:Y:S05]  /*d6d0*/  BRA `(.L_x_7225) ;  /* 0x0000001000507947 */ /* 0x000fea0003800000 */
.L_x_7226:
[----:B-----5:R-:W0:Y:S02]  /*d6e0*/  F2I.F64.TRUNC R25, R24 ;  /* 0x0000001800197311 */ /* 0x020e24000030d100 */
[----:B0-----:R0:W-:Y:S01]  /*d6f0*/  STG.E.U16 desc[UR36][R4.64], R25 ;  /* 0x0000001904007986 */ /* 0x0011e2000c101524 */
[----:B------:R-:W-:Y:S05]  /*d700*/  BRA `(.L_x_7225) ;  /* 0x0000001000447947 */ /* 0x000fea0003800000 */
.L_x_7221:
        /* <DEDUP_REMOVED lines=17> */
.L_x_7229:
        /* <DEDUP_REMOVED lines=12> */
.L_x_7228:
        /* <DEDUP_REMOVED lines=18> */
.L_x_7231:
        /* <DEDUP_REMOVED lines=13> */
.L_x_7230:
[----:B-----5:R2:W-:Y:S01]  /*dad0*/  STG.E.64 desc[UR36][R4.64], R24 ;  /* 0x0000001804007986 */ /* 0x0205e2000c101b24 */
[----:B------:R-:W-:Y:S05]  /*dae0*/  BRA `(.L_x_7225) ;  /* 0x0000000c004c7947 */ /* 0x000fea0003800000 */
.L_x_7220:
        /* <DEDUP_REMOVED lines=13> */
.L_x_7235:
        /* <DEDUP_REMOVED lines=26> */
.L_x_7238:
[----:B------:R-:W-:-:S04]  /*dd60*/  SHF.R.U32.HI R3, RZ, 0x18, R7 ;  /* 0x00000018ff037819 */ /* 0x000fc80000011607 */
[----:B------:R-:W-:-:S07]  /*dd70*/  LOP3.LUT R0, R0, 0x80, R3, 0xf8, !PT ;  /* 0x0000008000007812 */ /* 0x000fce00078ef803 */
.L_x_7237:
[----:B------:R-:W-:Y:S05]  /*dd80*/  BSYNC.RECONVERGENT B0 ;  /* 0x0000000000007941 */ /* 0x000fea0003800200 */
.L_x_7236:
[----:B------:R0:W-:Y:S01]  /*dd90*/  STG.E.U8 desc[UR36][R4.64], R0 ;  /* 0x0000000004007986 */ /* 0x0001e2000c101124 */
[----:B------:R-:W-:Y:S05]  /*dda0*/  BRA `(.L_x_7225) ;  /* 0x00000008009c7947 */ /* 0x000fea0003800000 */
.L_x_7234:
        /* <DEDUP_REMOVED lines=26> */
.L_x_7241:
[----:B------:R-:W-:-:S04]  /*df50*/  SHF.R.U32.HI R3, RZ, 0x18, R7 ;  /* 0x00000018ff037819 */ /* 0x000fc80000011607 */
[----:B------:R-:W-:-:S07]  /*df60*/  LOP3.LUT R0, R0, 0x80, R3, 0xf8, !PT ;  /* 0x0000008000007812 */ /* 0x000fce00078ef803 */
.L_x_7240:
[----:B------:R-:W-:Y:S05]  /*df70*/  BSYNC.RECONVERGENT B0 ;  /* 0x0000000000007941 */ /* 0x000fea0003800200 */
.L_x_7239:
[----:B------:R0:W-:Y:S01]  /*df80*/  STG.E.U8 desc[UR36][R4.64], R0 ;  /* 0x0000000004007986 */ /* 0x0001e2000c101124 */
[----:B------:R-:W-:Y:S05]  /*df90*/  BRA `(.L_x_7225) ;  /* 0x0000000800207947 */ /* 0x000fea0003800000 */
.L_x_7233:
        /* <DEDUP_REMOVED lines=30> */
.L_x_7243:
[----:B-----5:R-:W0:Y:S02]  /*e180*/  F2I.U64.F64.TRUNC R24, R24 ;  /* 0x0000001800187311 */ /* 0x020e24000030d800 */
[----:B0-----:R0:W-:Y:S01]  /*e190*/  STG.E.64 desc[UR36][R4.64], R24 ;  /* 0x0000001804007986 */ /* 0x0011e2000c101b24 */
[----:B------:R-:W-:Y:S05]  /*e1a0*/  BRA `(.L_x_7225) ;  /* 0x00000004009c7947 */ /* 0x000fea0003800000 */
.L_x_7242:
[----:B-----5:R-:W0:Y:S02]  /*e1b0*/  F2I.U32.F64.TRUNC R25, R24 ;  /* 0x0000001800197311 */ /* 0x020e24000030d000 */
[----:B0-----:R0:W-:Y:S01]  /*e1c0*/  STG.E desc[UR36][R4.64], R25 ;  /* 0x0000001904007986 */ /* 0x0011e2000c101924 */
[----:B------:R-:W-:Y:S05]  /*e1d0*/  BRA `(.L_x_7225) ;  /* 0x0000000400907947 */ /* 0x000fea0003800000 */
.L_x_7232:
[----:B------:R-:W-:-:S13]  /*e1e0*/  ISETP.GT.AND P0, PT, R0, 0xe, PT ;  /* 0x0000000e0000780c */ /* 0x000fda0003f04270 */
[----:B------:R-:W-:Y:S05]  /*e1f0*/  @P0 BRA `(.L_x_7244) ;  /* 0x00000000002c0947 */ /* 0x000fea0003800000 */
[----:B------:R-:W-:-:S13]  /*e200*/  ISETP.NE.AND P0, PT, R0, 0xa, PT ;  /* 0x0000000a0000780c */ /* 0x000fda0003f05270 */
[----:B------:R-:W-:Y:S05]  /*e210*/  @!P0 BRA `(.L_x_7245) ;  /* 0x0000000000188947 */ /* 0x000fea0003800000 */
[----:B------:R-:W-:-:S13]  /*e220*/  ISETP.NE.AND P0, PT, R0, 0xb, PT ;  /* 0x0000000b0000780c */ /* 0x000fda0003f05270 */
[----:B------:R-:W-:Y:S05]  /*e230*/  @P0 BRA `(.L_x_7224) ;  /* 0x0000000000340947 */ /* 0x000fea0003800000 */
[----:B-----5:R-:W0:Y:S02]  /*e240*/  DSETP.NEU.AND P0, PT, R24, RZ, PT ;  /* 0x000000ff1800722a */ /* 0x020e240003f0d000 */
[----:B0-----:R-:W-:-:S05]  /*e250*/  SEL R3, RZ, 0x1, !P0 ;  /* 0x00000001ff037807 */ /* 0x001fca0004000000 */
[----:B------:R0:W-:Y:S01]  /*e260*/  STG.E.U8 desc[UR36][R4.64], R3 ;  /* 0x0000000304007986 */ /* 0x0001e2000c101124 */
[----:B------:R-:W-:Y:S05]  /*e270*/  BRA `(.L_x_7225) ;  /* 0x0000000400687947 */ /* 0x000fea0003800000 */
.L_x_7245:
[----:B------:R-:W-:-:S05]  /*e280*/  CS2R R26, SRZ ;  /* 0x00000000001a7805 */ /* 0x000fca000001ff00 */
[----:B-----5:R0:W-:Y:S01]  /*e290*/  STG.E.128 desc[UR36][R4.64], R24 ;  /* 0x0000001804007986 */ /* 0x0201e2000c101d24 */
[----:B------:R-:W-:Y:S05]  /*e2a0*/  BRA `(.L_x_7225) ;  /* 0x00000004005c7947 */ /* 0x000fea0003800000 */
.L_x_7244:
[----:B------:R-:W-:-:S13]  /*e2b0*/  ISETP.NE.AND P0, PT, R0, 0xf, PT ;  /* 0x0000000f0000780c */ /* 0x000fda0003f05270 */
[----:B------:R-:W-:Y:S05]  /*e2c0*/  @!P0 BRA `(.L_x_7246) ;  /* 0x0000000400288947 */ /* 0x000fea0003800000 */
[----:B------:R-:W-:-:S13]  /*e2d0*/  ISETP.NE.AND P0, PT, R0, 0x17, PT ;  /* 0x000000170000780c */ /* 0x000fda0003f05270 */
[----:B------:R-:W-:Y:S05]  /*e2e0*/  @!P0 BRA `(.L_x_7247) ;  /* 0x0000000000b08947 */ /* 0x000fea0003800000 */
[----:B------:R-:W-:-:S13]  /*e2f0*/  ISETP.NE.AND P0, PT, R0, 0x18, PT ;  /* 0x000000180000780c */ /* 0x000fda0003f05270 */
[----:B------:R-:W-:Y:S05]  /*e300*/  @!P0 BRA `(.L_x_7248) ;  /* 0x0000000000448947 */ /* 0x000fea0003800000 */
.L_x_7224:
        /* <DEDUP_REMOVED lines=16> */
.L_x_7249:
[----:B------:R-:W-:Y:S05]  /*e410*/  BRA `(.L_x_7225) ;  /* 0x0000000400007947 */ /* 0x000fea0003800000 */
.L_x_7248:
        /* <DEDUP_REMOVED lines=21> */
.L_x_7251:
[----:B------:R-:W-:Y:S05]  /*e570*/  BSYNC.RECONVERGENT B0 ;  /* 0x0000000000007941 */ /* 0x000fea0003800200 */
.L_x_7250:
[----:B------:R-:W-:-:S05]  /*e580*/  LOP3.LUT R3, R0, 0x80, R3, 0xf8, !PT ;  /* 0x0000008000037812 */ /* 0x000fca00078ef803 */
[----:B------:R0:W-:Y:S01]  /*e590*/  STG.E.U8 desc[UR36][R4.64], R3 ;  /* 0x0000000304007986 */ /* 0x0001e2000c101124 */
[----:B------:R-:W-:Y:S05]  /*e5a0*/  BRA `(.L_x_7225) ;  /* 0x00000000009c7947 */ /* 0x000fea0003800000 */
.L_x_7247:
        /* <DEDUP_REMOVED lines=20> */
.L_x_7253:
[----:B------:R-:W-:Y:S01]  /*e6f0*/  IMAD.MOV.U32 R0, RZ, RZ, 0x7f ;  /* 0x0000007fff007424 */ /* 0x000fe200078e00ff */
[----:B------:R-:W-:-:S04]  /*e700*/  ISETP.GT.U32.AND P0, PT, R3, 0x7f800000, PT ;  /* 0x7f8000000300780c */ /* 0x000fc80003f04070 */
[----:B------:R-:W-:-:S09]  /*e710*/  SEL R0, R0, 0x7c, P0 ;  /* 0x0000007c00007807 */ /* 0x000fd20000000000 */
.L_x_7254:
[----:B------:R-:W-:Y:S05]  /*e720*/  BSYNC.RECONVERGENT B0 ;  /* 0x0000000000007941 */ /* 0x000fea0003800200 */
.L_x_7252:
[----:B------:R-:W-:-:S04]  /*e730*/  SHF.R.U32.HI R3, RZ, 0x18, R7 ;  /* 0x00000018ff037819 */ /* 0x000fc80000011607 */
[----:B------:R-:W-:-:S05]  /*e740*/  LOP3.LUT R3, R0, 0x80, R3, 0xf8, !PT ;  /* 0x0000008000037812 */ /* 0x000fca00078ef803 */
[----:B------:R0:W-:Y:S01]  /*e750*/  STG.E.U8 desc[UR36][R4.64], R3 ;  /* 0x0000000304007986 */ /* 0x0001e2000c101124 */
[----:B------:R-:W-:Y:S05]  /*e760*/  BRA `(.L_x_7225) ;  /* 0x00000000002c7947 */ /* 0x000fea0003800000 */
.L_x_7246:
        /* <DEDUP_REMOVED lines=11> */
.L_x_7225:
[----:B------:R-:W-:-:S07]  /*e820*/  VIADD R19, R19, 0x80 ;  /* 0x0000008013137836 */ /* 0x000fce0000000000 */
.L_x_7184:
[----:B------:R-:W-:Y:S05]  /*e830*/  BSYNC.RECONVERGENT B7 ;  /* 0x0000000000077941 */ /* 0x000fea0003800200 */
.L_x_7145:
        /* <DEDUP_REMOVED lines=22> */
.L_x_7258:
[----:B-----5:R-:W0:Y:S02]  /*e9a0*/  F2I.S64.F64.TRUNC R16, R16 ;  /* 0x0000001000107311 */ /* 0x020e24000030d900 */
[----:B0-----:R-:W-:-:S05]  /*e9b0*/  IMAD.MOV.U32 R5, RZ, RZ, R16 ;  /* 0x000000ffff057224 */ /* 0x001fca00078e0010 */
[----:B------:R-:W-:Y:S01]  /*e9c0*/  STG.E.U8 desc[UR36][R2.64], R5 ;  /* 0x0000000502007986 */ /* 0x000fe2000c101124 */
[----:B------:R-:W-:Y:S05]  /*e9d0*/  EXIT ;  /* 0x000000000000794d */ /* 0x000fea0003800000 */
.L_x_7257:
        /* <DEDUP_REMOVED lines=9> */
.L_x_7261:
[----:B-----5:R-:W0:Y:S02]  /*ea70*/  F2I.F64.TRUNC R17, R16 ;  /* 0x0000001000117311 */ /* 0x020e24000030d100 */
[----:B0-----:R-:W-:Y:S01]  /*ea80*/  STG.E desc[UR36][R2.64], R17 ;  /* 0x0000001102007986 */ /* 0x001fe2000c101924 */
[----:B------:R-:W-:Y:S05]  /*ea90*/  EXIT ;  /* 0x000000000000794d */ /* 0x000fea0003800000 */
.L_x_7260:
[----:B-----5:R-:W0:Y:S02]  /*eaa0*/  F2I.F64.TRUNC R17, R16 ;  /* 0x0000001000117311 */ /* 0x020e24000030d100 */
[----:B0-----:R-:W-:Y:S01]  /*eab0*/  STG.E.U16 desc[UR36][R2.64], R17 ;  /* 0x0000001102007986 */ /* 0x001fe2000c101524 */
[----:B------:R-:W-:Y:S05]  /*eac0*/  EXIT ;  /* 0x000000000000794d */ /* 0x000fea0003800000 */
.L_x_7256:
        /* <DEDUP_REMOVED lines=17> */
.L_x_7263:
        /* <DEDUP_REMOVED lines=12> */
.L_x_7262:
        /* <DEDUP_REMOVED lines=16> */
[----:B------:R-:W-:Y:S01]  /*eda0*/  STG.E.64 desc[UR36][R2.64], R4 ;  /* 0x0000000402007986 */ /* 0x000fe2000c101b24 */
[----:B------:R-:W-:Y:S05]  /*edb0*/  EXIT ;  /* 0x000000000000794d */ /* 0x000fea0003800000 */
.L_x_7265:
        /* <DEDUP_REMOVED lines=11> */
[----:B------:R-:W-:Y:S01]  /*ee70*/  STG.E desc[UR36][R2.64], R5 ;  /* 0x0000000502007986 */ /* 0x000fe2000c101924 */
[----:B------:R-:W-:Y:S05]  /*ee80*/  EXIT ;  /* 0x000000000000794d */ /* 0x000fea0003800000 */
.L_x_7264:
[----:B-----5:R-:W-:Y:S01]  /*ee90*/  STG.E.64 desc[UR36][R2.64], R16 ;  /* 0x0000001002007986 */ /* 0x020fe2000c101b24 */
[----:B------:R-:W-:Y:S05]  /*eea0*/  EXIT ;  /* 0x000000000000794d */ /* 0x000fea0003800000 */
.L_x_7255:
        /* <DEDUP_REMOVED lines=13> */
.L_x_7269:
        /* <DEDUP_REMOVED lines=26> */
.L_x_7272:
[----:B------:R-:W-:-:S04]  /*f120*/  SHF.R.U32.HI R5, RZ, 0x18, R5 ;  /* 0x00000018ff057819 */ /* 0x000fc80000011605 */
[----:B------:R-:W-:-:S07]  /*f130*/  LOP3.LUT R0, R0, 0x80, R5, 0xf8, !PT ;  /* 0x0000008000007812 */ /* 0x000fce00078ef805 */
.L_x_7271:
[----:B------:R-:W-:Y:S05]  /*f140*/  BSYNC.RECONVERGENT B0 ;  /* 0x0000000000007941 */ /* 0x000fea0003800200 */
.L_x_7270:
[----:B------:R-:W-:Y:S01]  /*f150*/  STG.E.U8 desc[UR36][R2.64], R0 ;  /* 0x0000000002007986 */ /* 0x000fe2000c101124 */
[----:B------:R-:W-:Y:S05]  /*f160*/  EXIT ;  /* 0x000000000000794d */ /* 0x000fea0003800000 */
.L_x_7268:
        /* <DEDUP_REMOVED lines=26> */
.L_x_7275:
[----:B------:R-:W-:-:S04]  /*f310*/  SHF.R.U32.HI R5, RZ, 0x18, R5 ;  /* 0x00000018ff057819 */ /* 0x000fc80000011605 */
[----:B------:R-:W-:-:S07]  /*f320*/  LOP3.LUT R0, R0, 0x80, R5, 0xf8, !PT ;  /* 0x0000008000007812 */ /* 0x000fce00078ef805 */
.L_x_7274:
[----:B------:R-:W-:Y:S05]  /*f330*/  BSYNC.RECONVERGENT B0 ;  /* 0x0000000000007941 */ /* 0x000fea0003800200 */
.L_x_7273:
[----:B------:R-:W-:Y:S01]  /*f340*/  STG.E.U8 desc[UR36][R2.64], R0 ;  /* 0x0000000002007986 */ /* 0x000fe2000c101124 */
[----:B------:R-:W-:Y:S05]  /*f350*/  EXIT ;  /* 0x000000000000794d */ /* 0x000fea0003800000 */
.L_x_7267:
        /* <DEDUP_REMOVED lines=30> */
.L_x_7277:
[----:B-----5:R-:W0:Y:S02]  /*f540*/  F2I.U64.F64.TRUNC R16, R16 ;  /* 0x0000001000107311 */ /* 0x020e24000030d800 */
[----:B0-----:R-:W-:Y:S01]  /*f550*/  STG.E.64 desc[UR36][R2.64], R16 ;  /* 0x0000001002007986 */ /* 0x001fe2000c101b24 */
[----:B------:R-:W-:Y:S05]  /*f560*/  EXIT ;  /* 0x000000000000794d */ /* 0x000fea0003800000 */
.L_x_7276:
[----:B-----5:R-:W0:Y:S02]  /*f570*/  F2I.U32.F64.TRUNC R17, R16 ;  /* 0x0000001000117311 */ /* 0x020e24000030d000 */
[----:B0-----:R-:W-:Y:S01]  /*f580*/  STG.E desc[UR36][R2.64], R17 ;  /* 0x0000001102007986 */ /* 0x001fe2000c101924 */
[----:B------:R-:W-:Y:S05]  /*f590*/  EXIT ;  /* 0x000000000000794d */ /* 0x000fea0003800000 */
.L_x_7266:
        /* <DEDUP_REMOVED lines=8> */
[----:B------:R-:W-:Y:S01]  /*f620*/  STG.E.U8 desc[UR36][R2.64], R5 ;  /* 0x0000000502007986 */ /* 0x000fe2000c101124 */
[----:B------:R-:W-:Y:S05]  /*f630*/  EXIT ;  /* 0x000000000000794d */ /* 0x000fea0003800000 */
.L_x_7279:
[----:B------:R-:W-:-:S05]  /*f640*/  CS2R R18, SRZ ;  /* 0x0000000000127805 */ /* 0x000fca000001ff00 */
[----:B-----5:R-:W-:Y:S01]  /*f650*/  STG.E.128 desc[UR36][R2.64], R16 ;  /* 0x0000001002007986 */ /* 0x020fe2000c101d24 */
[----:B------:R-:W-:Y:S05]  /*f660*/  EXIT ;  /* 0x000000000000794d */ /* 0x000fea0003800000 */
.L_x_7278:
[----:B------:R-:W-:-:S13]  /*f670*/  ISETP.NE.AND P0, PT, R0, 0xf, PT ;  /* 0x0000000f0000780c */ /* 0x000fda0003f05270 */
[----:B------:R-:W-:Y:S05]  /*f680*/  @!P0 BRA `(.L_x_7280) ;  /* 0x0000000400288947 */ /* 0x000fea0003800000 */
[----:B------:R-:W-:-:S13]  /*f690*/  ISETP.NE.AND P0, PT, R0, 0x17, PT ;  /* 0x000000170000780c */ /* 0x000fda0003f05270 */
[----:B------:R-:W-:Y:S05]  /*f6a0*/  @!P0 BRA `(.L_x_7281) ;  /* 0x0000000000b08947 */ /* 0x000fea0003800000 */
[----:B------:R-:W-:-:S13]  /*f6b0*/  ISETP.NE.AND P0, PT, R0, 0x18, PT ;  /* 0x000000180000780c */ /* 0x000fda0003f05270 */
[----:B------:R-:W-:Y:S05]  /*f6c0*/  @!P0 BRA `(.L_x_7282) ;  /* 0x0000000000448947 */ /* 0x000fea0003800000 */
.L_x_7259:
        /* <DEDUP_REMOVED lines=16> */
.L_x_7283:
[----:B------:R-:W-:Y:S05]  /*f7d0*/  EXIT ;  /* 0x000000000000794d */ /* 0x000fea0003800000 */
.L_x_7282:
        /* <DEDUP_REMOVED lines=21> */
.L_x_7285:
[----:B------:R-:W-:Y:S05]  /*f930*/  BSYNC.RECONVERGENT B0 ;  /* 0x0000000000007941 */ /* 0x000fea0003800200 */
.L_x_7284:
[----:B------:R-:W-:-:S05]  /*f940*/  LOP3.LUT R5, R0, 0x80, R5, 0xf8, !PT ;  /* 0x0000008000057812 */ /* 0x000fca00078ef805 */
[----:B------:R-:W-:Y:S01]  /*f950*/  STG.E.U8 desc[UR36][R2.64], R5 ;  /* 0x0000000502007986 */ /* 0x000fe2000c101124 */
[----:B------:R-:W-:Y:S05]  /*f960*/  EXIT ;  /* 0x000000000000794d */ /* 0x000fea0003800000 */
.L_x_7281:
        /* <DEDUP_REMOVED lines=20> */
.L_x_7287:
[----:B------:R-:W-:Y:S01]  /*fab0*/  IMAD.MOV.U32 R0, RZ, RZ, 0x7f ;  /* 0x0000007fff007424 */ /* 0x000fe200078e00ff */
[----:B------:R-:W-:-:S04]  /*fac0*/  ISETP.GT.U32.AND P0, PT, R4, 0x7f800000, PT ;  /* 0x7f8000000400780c */ /* 0x000fc80003f04070 */
[----:B------:R-:W-:-:S09]  /*fad0*/  SEL R0, R0, 0x7c, P0 ;  /* 0x0000007c00007807 */ /* 0x000fd20000000000 */
.L_x_7288:
[----:B------:R-:W-:Y:S05]  /*fae0*/  BSYNC.RECONVERGENT B0 ;  /* 0x0000000000007941 */ /* 0x000fea0003800200 */
.L_x_7286:
[----:B------:R-:W-:-:S04]  /*faf0*/  SHF.R.U32.HI R5, RZ, 0x18, R5 ;  /* 0x00000018ff057819 */ /* 0x000fc80000011605 */
[----:B------:R-:W-:-:S05]  /*fb00*/  LOP3.LUT R5, R0, 0x80, R5, 0xf8, !PT ;  /* 0x0000008000057812 */ /* 0x000fca00078ef805 */
[----:B------:R-:W-:Y:S01]  /*fb10*/  STG.E.U8 desc[UR36][R2.64], R5 ;  /* 0x0000000502007986 */ /* 0x000fe2000c101124 */
[----:B------:R-:W-:Y:S05]  /*fb20*/  EXIT ;  /* 0x000000000000794d */ /* 0x000fea0003800000 */
.L_x_7280:
        /* <DEDUP_REMOVED lines=12> */
.L_x_7289:
        /* <DEDUP_REMOVED lines=9> */
.L_x_41793:


//--------------------- .text._ZN2at6native18elementwise_kernelILi128ELi2EZNS0_22gpu_kernel_impl_nocastIZZZNS0_28launch_masked_scatter_kernelERKNS_10TensorBaseES5_S5_S5_ENKUlvE_clEvENKUlvE4_clEvEUldblE_EEvRNS_18TensorIteratorBaseERKT_EUliE_EEviT1_ --------------------------
	.section	.text._ZN2at6native18elementwise_kernelILi128ELi2EZNS0_22gpu_kernel_impl_nocastIZZZNS0_28launch_masked_scatter_kernelERKNS_10TensorBaseES5_S5_S5_ENKUlvE_clEvENKUlvE4_clEvEUldblE_EEvRNS_18TensorIteratorBaseERKT_EUliE_EEviT1_,"ax",@progbits
	.align	128
        .global         _ZN2at6native18elementwise_kernelILi128ELi2EZNS0_22gpu_kernel_impl_nocastIZZZNS0_28launch_masked_scatter_kernelERKNS_10TensorBaseES5_S5_S5_ENKUlvE_clEvENKUlvE4_clEvEUldblE_EEvRNS_18TensorIteratorBaseERKT_EUliE_EEviT1_
        .type           _ZN2at6native18elementwise_kernelILi128ELi2EZNS0_22gpu_kernel_impl_nocastIZZZNS0_28launch_masked_scatter_kernelERKNS_10TensorBaseES5_S5_S5_ENKUlvE_clEvENKUlvE4_clEvEUldblE_EEvRNS_18TensorIteratorBaseERKT_EUliE_EEviT1_,@function
        .size           _ZN2at6native18elementwise_kernelILi128ELi2EZNS0_22gpu_kernel_impl_nocastIZZZNS0_28launch_masked_scatter_kernelERKNS_10TensorBaseES5_S5_S5_ENKUlvE_clEvENKUlvE4_clEvEUldblE_EEvRNS_18TensorIteratorBaseERKT_EUliE_EEviT1_,(.L_x_41794 - _ZN2at6native18elementwise_kernelILi128ELi2EZNS0_22gpu_kernel_impl_nocastIZZZNS0_28launch_masked_scatter_kernelERKNS_10TensorBaseES5_S5_S5_ENKUlvE_clEvENKUlvE4_clEvEUldblE_EEvRNS_18TensorIteratorBaseERKT_EUliE_EEviT1_)
        .other          _ZN2at6native18elementwise_kernelILi128ELi2EZNS0_22gpu_kernel_impl_nocastIZZZNS0_28launch_masked_scatter_kernelERKNS_10TensorBaseES5_S5_S5_ENKUlvE_clEvENKUlvE4_clEvEUldblE_EEvRNS_18TensorIteratorBaseERKT_EUliE_EEviT1_,@"STO_CUDA_ENTRY STV_DEFAULT"
_ZN2at6native18elementwise_kernelILi128ELi2EZNS0_22gpu_kernel_impl_nocastIZZZNS0_28launch_masked_scatter_kernelERKNS_10TensorBaseES5_S5_S5_ENKUlvE_clEvENKUlvE4_clEvEUldblE_EEvRNS_18TensorIteratorBaseERKT_EUliE_EEviT1_:
.text._ZN2at6native18elementwise_kernelILi128ELi2EZNS0_22gpu_kernel_impl_nocastIZZZNS0_28launch_masked_scatter_kernelERKNS_10TensorBaseES5_S5_S5_ENKUlvE_clEvENKUlvE4_clEvEUldblE_EEvRNS_18TensorIteratorBaseERKT_EUliE_EEviT1_:
        /* <DEDUP_REMOVED lines=16> */
[----:B0-----:R0:W3:Y:S01]  /*0100*/  LDG.E.64 R8, desc[UR6][R4.64] ;  /* 0x0000000604087981 */ /* 0x0010e2000c1e1b00 */
[----:B--2---:R-:W-:-:S13]  /*0110*/  ISETP.NE.AND P0, PT, R6, RZ, PT ;  /* 0x000000ff0600720c */ /* 0x004fda0003f05270 */
[----:B------:R-:W1:Y:S08]  /*0120*/  @P0 LDC.64 R10, c[0x0][0x660] ;  /* 0x00019800ff0a0b82 */ /* 0x000e700000000a00 */
[----:B------:R-:W2:Y:S01]  /*0130*/  @P0 LDC.64 R14, c[0x0][0x668] ;  /* 0x00019a00ff0e0b82 */ /* 0x000ea20000000a00 */
[----:B-1----:R-:W2:Y:S07]  /*0140*/  @P0 LDG.E.64 R10, desc[UR6][R10.64] ;  /* 0x000000060a0a0981 */ /* 0x002eae000c1e1b00 */
[----:B------:R-:W1:Y:S01]  /*0150*/  LDC.64 R12, c[0x0][0x648] ;  /* 0x00019200ff0c7b82 */ /* 0x000e620000000a00 */
[----:B--2---:R-:W-:-:S04]  /*0160*/  @P0 LEA R14, P1, R10, R14, 0x3 ;  /* 0x0000000e0a0e0211 */ /* 0x004fc800078218ff */
[----:B------:R-:W-:-:S05]  /*0170*/  @P0 LEA.HI.X R15, R10, R15, R11, 0x3, P1 ;  /* 0x0000000f0a0f0211 */ /* 0x000fca00008f1c0b */
[----:B---3--:R-:W1:Y:S01]  /*0180*/  @P0 LDG.E.64 R8, desc[UR6][R14.64] ;  /* 0x000000060e080981 */ /* 0x008e62000c1e1b00 */
[----:B------:R-:W-:-:S03]  /*0190*/  IADD3 R3, PT, PT, R3, 0x80, RZ ;  /* 0x0000008003037810 */ /* 0x000fc60007ffe0ff */
[----:B-1----:R0:W-:Y:S04]  /*01a0*/  STG.E.64 desc[UR6][R12.64], R8 ;  /* 0x000000080c007986 */ /* 0x0021e8000c101b06 */
.L_x_7292:
[----:B------:R-:W-:Y:S05]  /*01b0*/  BSYNC.RECONVERGENT B0 ;  /* 0x0000000000007941 */ /* 0x000fea0003800200 */
.L_x_7291:
[----:B------:R-:W-:-:S13]  /*01c0*/  ISETP.GE.AND P0, PT, R3, UR4, PT ;  /* 0x0000000403007c0c */ /* 0x000fda000bf06270 */
[----:B------:R-:W-:Y:S05]  /*01d0*/  @P0 EXIT ;  /* 0x000000000000094d */ /* 0x000fea0003800000 */
[----:B------:R-:W1:Y:S02]  /*01e0*/  LDC.64 R10, c[0x0][0x658] ;  /* 0x00019600ff0a7b82 */ /* 0x000e640000000a00 */
[----:B-1----:R-:W2:Y:S06]  /*01f0*/  LDG.E.U8 R10, desc[UR6][R10.64] ;  /* 0x000000060a0a7981 */ /* 0x002eac000c1e1100 */
[----:B0-----:R-:W0:Y:S02]  /*0200*/  LDC.64 R8, c[0x0][0x650] ;  /* 0x00019400ff087b82 */ /* 0x001e240000000a00 */
[----:B0-----:R-:W3:Y:S01]  /*0210*/  LDG.E.64 R2, desc[UR6][R8.64] ;  /* 0x0000000608027981 */ /* 0x001ee2000c1e1b00 */
[----:B--2---:R-:W-:-:S13]  /*0220*/  ISETP.NE.AND P0, PT, R10, RZ, PT ;  /* 0x000000ff0a00720c */ /* 0x004fda0003f05270 */
[----:B------:R-:W0:Y:S08]  /*0230*/  @P0 LDC.64 R4, c[0x0][0x660] ;  /* 0x00019800ff040b82 */ /* 0x000e300000000a00 */
[----:B------:R-:W1:Y:S01]  /*0240*/  @P0 LDC.64 R6, c[0x0][0x668] ;  /* 0x00019a00ff060b82 */ /* 0x000e620000000a00 */
[----:B0-----:R-:W1:Y:S07]  /*0250*/  @P0 LDG.E.64 R4, desc[UR6][R4.64] ;  /* 0x0000000604040981 */ /* 0x001e6e000c1e1b00 */
[----:B------:R-:W0:Y:S01]  /*0260*/  LDC.64 R12, c[0x0][0x648] ;  /* 0x00019200ff0c7b82 */ /* 0x000e220000000a00 */
[----:B-1----:R-:W-:-:S04]  /*0270*/  @P0 LEA R6, P1, R4, R6, 0x3 ;  /* 0x0000000604060211 */ /* 0x002fc800078218ff */
[----:B------:R-:W-:-:S05]  /*0280*/  @P0 LEA.HI.X R7, R4, R7, R5, 0x3, P1 ;  /* 0x0000000704070211 */ /* 0x000fca00008f1c05 */
[----:B---3--:R-:W0:Y:S04]  /*0290*/  @P0 LDG.E.64 R2, desc[UR6][R6.64] ;  /* 0x0000000606020981 */ /* 0x008e28000c1e1b00 */
[----:B0-----:R-:W-:Y:S01]  /*02a0*/  STG.E.64 desc[UR6][R12.64], R2 ;  /* 0x000000020c007986 */ /* 0x001fe2000c101b06 */
[----:B------:R-:W-:Y:S05]  /*02b0*/  EXIT ;  /* 0x000000000000794d */ /* 0x000fea0003800000 */
.L_x_7290:
        /* <DEDUP_REMOVED lines=380> */
.L_x_7295:
        /* <DEDUP_REMOVED lines=13> */
[----:B------:R1:W3:Y:S01]  /*1b50*/  LDG.E.64 R6, desc[UR6][R10.64] ;  /* 0x000000060a067981 */ /* 0x0002e2000c1e1b00 */
[----:B--2---:R-:W-:-:S04]  /*1b60*/  @P0 LEA R14, P1, R8, R14, 0x3 ;  /* 0x0000000e080e0211 */ /* 0x004fc800078218ff */
[----:B------:R-:W-:-:S05]  /*1b70*/  @P0 LEA.HI.X R15, R8, R15, R9, 0x3, P1 ;  /* 0x0000000f080f0211 */ /* 0x000fca00008f1c09 */
[----:B---3--:R-:W2:Y:S01]  /*1b80*/  @P0 LDG.E.64 R6, desc[UR6][R14.64] ;  /* 0x000000060e060981 */ /* 0x008ea2000c1e1b00 */
[----:B0-----:R-:W-:Y:S02]  /*1b90*/  IADD3 R4, P0, PT, R5, UR8, RZ ;  /* 0x0000000805047c10 */ /* 0x001fe4000ff1e0ff */
[----:B------:R-:W-:Y:S02]  /*1ba0*/  IADD3 R3, PT, PT, R3, 0x80, RZ ;  /* 0x0000008003037810 */ /* 0x000fe40007ffe0ff */
[----:B------:R-:W-:-:S05]  /*1bb0*/  IADD3.X R5, PT, PT, RZ, UR9, RZ, P0, !PT ;  /* 0x00000009ff057c10 */ /* 0x000fca00087fe4ff */
[----:B--2---:R1:W-:Y:S04]  /*1bc0*/  STG.E.64 desc[UR6][R4.64], R6 ;  /* 0x0000000604007986 */ /* 0x0043e8000c101b06 */
.L_x_7294:
[----:B------:R-:W-:Y:S05]  /*1bd0*/  BSYNC.RECONVERGENT B0 ;  /* 0x0000000000007941 */ /* 0x000fea0003800200 */
.L_x_7293:
        /* <DEDUP_REMOVED lines=375> */
.L_x_7296:
        /* <DEDUP_REMOVED lines=10> */
[----:B------:R-:W3:Y:S01]  /*33f0*/  LDG.E.64 R4, desc[UR6][R8.64] ;  /* 0x0000000608047981 */ /* 0x000ee2000c1e1b00 */
[----:B--2---:R-:W-:-:S13]  /*3400*/  ISETP.NE.AND P0, PT, R10, RZ, PT ;  /* 0x000000ff0a00720c */ /* 0x004fda0003f05270 */
[----:B------:R-:W2:Y:S01]  /*3410*/  @P0 LDG.E.64 R6, desc[UR6][R6.64] ;  /* 0x0000000606060981 */ /* 0x000ea2000c1e1b00 */
[----:B------:R-:W2:Y:S02]  /*3420*/  @P0 LDC.64 R12, c[0x0][0x668] ;  /* 0x00019a00ff0c0b82 */ /* 0x000ea40000000a00 */
[----:B--2---:R-:W-:-:S04]  /*3430*/  @P0 LEA R12, P1, R6, R12, 0x3 ;  /* 0x0000000c060c0211 */ /* 0x004fc800078218ff */
[----:B------:R-:W-:-:S05]  /*3440*/  @P0 LEA.HI.X R13, R6, R13, R7, 0x3, P1 ;  /* 0x0000000d060d0211 */ /* 0x000fca00008f1c07 */
[----:B---3--:R-:W2:Y:S01]  /*3450*/  @P0 LDG.E.64 R4, desc[UR6][R12.64] ;  /* 0x000000060c040981 */ /* 0x008ea2000c1e1b00 */
[----:B0-----:R-:W-:-:S04]  /*3460*/  IADD3 R2, P0, PT, R3, UR4, RZ ;  /* 0x0000000403027c10 */ /* 0x001fc8000ff1e0ff */
[----:B------:R-:W-:-:S05]  /*3470*/  IADD3.X R3, PT, PT, RZ, UR5, RZ, P0, !PT ;  /* 0x00000005ff037c10 */ /* 0x000fca00087fe4ff */
[----:B--2---:R-:W-:Y:S01]  /*3480*/  STG.E.64 desc[UR6][R2.64], R4 ;  /* 0x0000000402007986 */ /* 0x004fe2000c101b06 */
[----:B------:R-:W-:Y:S05]  /*3490*/  EXIT ;  /* 0x000000000000794d */ /* 0x000fea0003800000 */
.L_x_7297:
        /* <DEDUP_REMOVED lines=14> */
.L_x_41794:


//--------------------- .text._ZN2at6native27unrolled_elementwise_kernelIZZZNS0_28launch_masked_scatter_kernelERKNS_10TensorBaseES4_S4_S4_ENKUlvE_clEvENKUlvE4_clEvEUldblE_St5arrayIPcLm4EELi4E23TrivialOffsetCalculatorILi3EjESB_ILi1EjENS0_6memory15LoadWithoutCastENSE_16StoreWithoutCastEEEviT_T0_T2_T3_T4_T5_ --------------------------
	.section	.text._ZN2at6native27unrolled_elementwise_kernelIZZZNS0_28launch_masked_scatter_kernelERKNS_10TensorBaseES4_S4_S4_ENKUlvE_clEvENKUlvE4_clEvEUldblE_St5arrayIPcLm4EELi4E23TrivialOffsetCalculatorILi3EjESB_ILi1EjENS0_6memory15LoadWithoutCastENSE_16StoreWithoutCastEEEviT_T0_T2_T3_T4_T5_,"ax",@progbits
	.align	128
        .global         _ZN2at6native27unrolled_elementwise_kernelIZZZNS0_28launch_masked_scatter_kernelERKNS_10TensorBaseES4_S4_S4_ENKUlvE_clEvENKUlvE4_clEvEUldblE_St5arrayIPcLm4EELi4E23TrivialOffsetCalculatorILi3EjESB_ILi1EjENS0_6memory15LoadWithoutCastENSE_16StoreWithoutCastEEEviT_T0_T2_T3_T4_T5_
        .type           _ZN2at6native27unrolled_elementwise_kernelIZZZNS0_28launch_masked_scatter_kernelERKNS_10TensorBaseES4_S4_S4_ENKUlvE_clEvENKUlvE4_clEvEUldblE_St5arrayIPcLm4EELi4E23TrivialOffsetCalculatorILi3EjESB_ILi1EjENS0_6memory15LoadWithoutCastENSE_16StoreWithoutCastEEEviT_T0_T2_T3_T4_T5_,@function
        .size           _ZN2at6native27unrolled_elementwise_kernelIZZZNS0_28launch_masked_scatter_kernelERKNS_10TensorBaseES4_S4_S4_ENKUlvE_clEvENKUlvE4_clEvEUldblE_St5arrayIPcLm4EELi4E23TrivialOffsetCalculatorILi3EjESB_ILi1EjENS0_6memory15LoadWithoutCastENSE_16StoreWithoutCastEEEviT_T0_T2_T3_T4_T5_,(.L_x_41795 - _ZN2at6native27unrolled_elementwise_kernelIZZZNS0_28launch_masked_scatter_kernelERKNS_10TensorBaseES4_S4_S4_ENKUlvE_clEvENKUlvE4_clEvEUldblE_St5arrayIPcLm4EELi4E23TrivialOffsetCalculatorILi3EjESB_ILi1EjENS0_6memory15LoadWithoutCastENSE_16StoreWithoutCastEEEviT_T0_T2_T3_T4_T5_)
        .other          _ZN2at6native27unrolled_elementwise_kernelIZZZNS0_28launch_masked_scatter_kernelERKNS_10TensorBaseES4_S4_S4_ENKUlvE_clEvENKUlvE4_clEvEUldblE_St5arrayIPcLm4EELi4E23TrivialOffsetCalculatorILi3EjESB_ILi1EjENS0_6memory15LoadWithoutCastENSE_16StoreWithoutCastEEEviT_T0_T2_T3_T4_T5_,@"STO_CUDA_ENTRY STV_DEFAULT"
_ZN2at6native27unrolled_elementwise_kernelIZZZNS0_28launch_masked_scatter_kernelERKNS_10TensorBaseES4_S4_S4_ENKUlvE_clEvENKUlvE4_clEvEUldblE_St5arrayIPcLm4EELi4E23TrivialOffsetCalculatorILi3EjESB_ILi1EjENS0_6memory15LoadWithoutCastENSE_16StoreWithoutCastEEEviT_T0_T2_T3_T4_T5_:
.text._ZN2at6native27unrolled_elementwise_kernelIZZZNS0_28launch_masked_scatter_kernelERKNS_10TensorBaseES4_S4_S4_ENKUlvE_clEvENKUlvE4_clEvEUldblE_St5arrayIPcLm4EELi4E23TrivialOffsetCalculatorILi3EjESB_ILi1EjENS0_6memory15LoadWithoutCastENSE_16StoreWithoutCastEEEviT_T0_T2_T3_T4_T5_:
        /* <DEDUP_REMOVED lines=20> */
[----:B------:R-:W0:Y:S03]  /*0140*/  @!P3 LDC.64 R10, c[0x0][0x3a0] ;  /* 0x0000e800ff0abb82 */ /* 0x000e260000000a00 */
[----:B-1----:R2:W3:Y:S01]  /*0150*/  @!P0 LDG.E.U8 R22, desc[UR4][R18.64] ;  /* 0x0000000412168981 */ /* 0x0024e2000c1e1100 */
[----:B------:R-:W-:Y:S02]  /*0160*/  @!P2 IMAD R23, R0, 0x200, R5 ;  /* 0x000002000017a824 */ /* 0x000fe400078e0205 */
[----:B------:R-:W-:Y:S02]  /*0170*/  @!P2 VIADD R5, R5, 0x80 ;  /* 0x000000800505a836 */ /* 0x000fe40000000000 */
[----:B------:R-:W1:Y:S03]  /*0180*/  @!P2 LDC.64 R14, c[0x0][0x3a8] ;  /* 0x0000ea00ff0eab82 */ /* 0x000e660000000a00 */
[----:B------:R-:W-:-:S02]  /*0190*/  ISETP.GE.AND P1, PT, R5, R2, PT ;  /* 0x000000020500720c */ /* 0x000fc40003f26270 */
[----:B----4-:R-:W-:Y:S01]  /*01a0*/  @!P3 IADD3 R28, P4, PT, R25, R8, RZ ;  /* 0x00000008191cb210 */ /* 0x010fe20007f9e0ff */
[----:B--2---:R-:W-:-:S10]  /*01b0*/  @!P0 IMAD.WIDE.U32 R18, R27, 0x8, R16 ;  /* 0x000000081b128825 */ /* 0x004fd400078e0010 */
[----:B------:R-:W2:Y:S01]  /*01c0*/  @!P1 LDC.64 R12, c[0x0][0x3a8] ;  /* 0x0000ea00ff0c9b82 */ /* 0x000ea20000000a00 */
[----:B------:R-:W-:Y:S01]  /*01d0*/  @!P3 IMAD.X R29, RZ, RZ, R9, P4 ;  /* 0x000000ffff1db224 */ /* 0x000fe200020e0609 */
[----:B------:R-:W-:Y:S01]  /*01e0*/  CS2R R16, SRZ ;  /* 0x0000000000107805 */ /* 0x000fe2000001ff00 */
[----:B------:R-:W-:-:S03]  /*01f0*/  @!P1 IMAD R5, R0, 0x200, R5 ;  /* 0x0000020000059824 */ /* 0x000fc600078e0205 */
[----:B------:R-:W4:Y:S02]  /*0200*/  @!P3 LDG.E.U8 R4, desc[UR4][R28.64] ;  /* 0x000000041c04b981 */ /* 0x000f24000c1e1100 */
[----:B------:R-:W0:Y:S02]  /*0210*/  @!P3 LDC.64 R8, c[0x0][0x3b0] ;  /* 0x0000ec00ff08bb82 */ /* 0x000e240000000a00 */
[----:B------:R1:W4:Y:S02]  /*0220*/  @!P0 LDG.E.64 R16, desc[UR4][R18.64] ;  /* 0x0000000412108981 */ /* 0x000324000c1e1b00 */
[----:B-1----:R-:W-:-:S04]  /*0230*/  @!P2 IADD3 R14, P5, PT, R23, R14, RZ ;  /* 0x0000000e170ea210 */ /* 0x002fc80007fbe0ff */
[----:B------:R-:W1:Y:S01]  /*0240*/  @!P2 LDC.64 R18, c[0x0][0x3a0] ;  /* 0x0000e800ff12ab82 */ /* 0x000e620000000a00 */
[----:B------:R-:W-:Y:S01]  /*0250*/  @!P2 IMAD.X R15, RZ, RZ, R15, P5 ;  /* 0x000000ffff0fa224 */ /* 0x000fe200028e060f */
[----:B--2---:R-:W-:Y:S01]  /*0260*/  @!P1 IADD3 R12, P4, PT, R5, R12, RZ ;  /* 0x0000000c050c9210 */ /* 0x004fe20007f9e0ff */
[----:B---3--:R-:W-:Y:S01]  /*0270*/  @!P0 IMAD.WIDE.U32 R20, R27, 0x8, R20 ;  /* 0x000000081b148825 */ /* 0x008fe200078e0014 */
[----:B------:R-:W-:Y:S02]  /*0280*/  CS2R R28, SRZ ;  /* 0x00000000001c7805 */ /* 0x000fe4000001ff00 */
[----:B------:R-:W2:Y:S01]  /*0290*/  @!P2 LDG.E.U8 R14, desc[UR4][R14.64] ;  /* 0x000000040e0ea981 */ /* 0x000ea2000c1e1100 */
[----:B------:R-:W-:Y:S01]  /*02a0*/  @!P1 IADD3.X R13, PT, PT, RZ, R13, RZ, P4, !PT ;  /* 0x0000000dff0d9210 */ /* 0x000fe200027fe4ff */
[----:B------:R-:W3:Y:S02]  /*02b0*/  @!P2 LDC.64 R26, c[0x0][0x3b0] ;  /* 0x0000ec00ff1aab82 */ /* 0x000ee40000000a00 */
[----:B------:R0:W2:Y:S02]  /*02c0*/  @!P0 LDG.E.64 R6, desc[UR4][R20.64] ;  /* 0x0000000414068981 */ /* 0x0000a4000c1e1b00 */
[----:B0-----:R-:W-:-:S02]  /*02d0*/  @!P3 IMAD.WIDE.U32 R8, R25, 0x8, R8 ;  /* 0x000000081908b825 */ /* 0x001fc400078e0008 */
[----:B------:R-:W2:Y:S04]  /*02e0*/  @!P1 LDG.E.U8 R12, desc[UR4][R12.64] ;  /* 0x000000040c0c9981 */ /* 0x000ea8000c1e1100 */
[----:B------:R0:W2:Y:S01]  /*02f0*/  @!P3 LDG.E.64 R28, desc[UR4][R8.64] ;  /* 0x00000004081cb981 */ /* 0x0000a2000c1e1b00 */
[----:B------:R-:W3:Y:S01]  /*0300*/  @!P1 LDC.64 R20, c[0x0][0x3a0] ;  /* 0x0000e800ff149b82 */ /* 0x000ee20000000a00 */
[----:B-1----:R-:W-:Y:S01]  /*0310*/  @!P2 IMAD.WIDE.U32 R18, R23, 0x8, R18 ;  /* 0x000000081712a825 */ /* 0x002fe200078e0012 */
[----:B0-----:R-:W-:-:S03]  /*0320*/  CS2R R8, SRZ ;  /* 0x0000000000087805 */ /* 0x001fc6000001ff00 */
[----:B------:R-:W-:Y:S01]  /*0330*/  @!P3 IMAD.WIDE.U32 R10, R25, 0x8, R10 ;  /* 0x00000008190ab825 */ /* 0x000fe200078e000a */
[----:B------:R-:W-:Y:S02]  /*0340*/  CS2R R24, SRZ ;  /* 0x0000000000187805 */ /* 0x000fe4000001ff00 */
[----:B------:R0:W2:Y:S01]  /*0350*/  @!P2 LDG.E.64 R8, desc[UR4][R18.64] ;  /* 0x000000041208a981 */ /* 0x0000a2000c1e1b00 */
[----:B---3--:R-:W-:-:S03]  /*0360*/  @!P2 IMAD.WIDE.U32 R26, R23, 0x8, R26 ;  /* 0x00000008171aa825 */ /* 0x008fc600078e001a */
[----:B------:R1:W3:Y:S01]  /*0370*/  @!P3 LDG.E.64 R24, desc[UR4][R10.64] ;  /* 0x000000040a18b981 */ /* 0x0002e2000c1e1b00 */
[----:B0-----:R-:W0:Y:S01]  /*0380*/  @!P1 LDC.64 R18, c[0x0][0x3b0] ;  /* 0x0000ec00ff129b82 */ /* 0x001e220000000a00 */
[----:B-1----:R-:W-:Y:S01]  /*0390*/  CS2R R10, SRZ ;  /* 0x00000000000a7805 */ /* 0x002fe2000001ff00 */
[----:B------:R-:W-:-:S05]  /*03a0*/  @!P1 IMAD.WIDE.U32 R20, R5, 0x8, R20 ;  /* 0x0000000805149825 */ /* 0x000fca00078e0014 */
[----:B------:R1:W3:Y:S02]  /*03b0*/  @!P2 LDG.E.64 R10, desc[UR4][R26.64] ;  /* 0x000000041a0aa981 */ /* 0x0002e4000c1e1b00 */
[----:B-1----:R-:W-:Y:S01]  /*03c0*/  CS2R R26, SRZ ;  /* 0x00000000001a7805 */ /* 0x002fe2000001ff00 */
[----:B0-----:R-:W-:-:S05]  /*03d0*/  @!P1 IMAD.WIDE.U32 R18, R5, 0x8, R18 ;  /* 0x0000000805129825 */ /* 0x001fca00078e0012 */
[----:B------:R0:W3:Y:S02]  /*03e0*/  @!P1 LDG.E.64 R26, desc[UR4][R20.64] ;  /* 0x00000004141a9981 */ /* 0x0000e4000c1e1b00 */
[----:B0-----:R-:W-:-:S06]  /*03f0*/  CS2R R20, SRZ ;  /* 0x0000000000147805 */ /* 0x001fcc000001ff00 */
[----:B------:R0:W3:Y:S01]  /*0400*/  @!P1 LDG.E.64 R20, desc[UR4][R18.64] ;  /* 0x0000000412149981 */ /* 0x0000e2000c1e1b00 */
[C---:B------:R-:W-:Y:S02]  /*0410*/  VIADD R13, R3.reuse, 0x80 ;  /* 0x00000080030d7836 */ /* 0x040fe40000000000 */
[----:B------:R-:W-:Y:S01]  /*0420*/  VIADD R15, R3, 0x100 ;  /* 0x00000100030f7836 */ /* 0x000fe20000000000 */
[----:B------:R-:W-:-:S13]  /*0430*/  ISETP.EQ.OR P0, PT, R22, RZ, P0 ;  /* 0x000000ff1600720c */ /* 0x000fda0000702670 */
[----:B0-----:R-:W0:Y:S01]  /*0440*/  @!P0 LDC.64 R18, c[0x0][0x388] ;  /* 0x0000e200ff128b82 */ /* 0x001e220000000a00 */
[----:B----4-:R-:W-:-:S04]  /*0450*/  ISETP.EQ.OR P3, PT, R4, RZ, P3 ;  /* 0x000000ff0400720c */ /* 0x010fc80001f62670 */
[----:B------:R-:W-:Y:S02]  /*0460*/  ISETP.GE.OR P3, PT, R13, R2, P3 ;  /* 0x000000020d00720c */ /* 0x000fe40001f66670 */
[----:B0-----:R-:W-:-:S04]  /*0470*/  @!P0 LEA R18, P4, R16, R18, 0x3 ;  /* 0x0000001210128211 */ /* 0x001fc800078818ff */
[----:B------:R-:W-:Y:S01]  /*0480*/  @!P0 LEA.HI.X R19, R16, R19, R17, 0x3, P4 ;  /* 0x0000001310138211 */ /* 0x000fe200020f1c11 */
[----:B------:R-:W-:-:S06]  /*0490*/  VIADD R17, R3, 0x180 ;  /* 0x0000018003117836 */ /* 0x000fcc0000000000 */
[----:B------:R-:W0:Y:S01]  /*04a0*/  @!P3 LDC.64 R4, c[0x0][0x388] ;  /* 0x0000e200ff04bb82 */ /* 0x000e220000000a00 */
[----:B--2---:R-:W-:Y:S01]  /*04b0*/  ISETP.EQ.OR P2, PT, R14, RZ, P2 ;  /* 0x000000ff0e00720c */ /* 0x004fe20001742670 */
[----:B------:R1:W5:Y:S01]  /*04c0*/  @!P0 LDG.E.64 R6, desc[UR4][R18.64] ;  /* 0x0000000412068981 */ /* 0x000362000c1e1b00 */
[----:B------:R-:W-:Y:S02]  /*04d0*/  ISETP.EQ.OR P4, PT, R12, RZ, P1 ;  /* 0x000000ff0c00720c */ /* 0x000fe40000f82670 */
[-C--:B------:R-:W-:Y:S02]  /*04e0*/  ISETP.GE.OR P1, PT, R15, R2.reuse, P2 ;  /* 0x000000020f00720c */ /* 0x080fe40001726670 */
[----:B------:R-:W-:-:S11]  /*04f0*/  ISETP.GE.OR P2, PT, R17, R2, P4 ;  /* 0x000000021100720c */ /* 0x000fd60002746670 */
[----:B------:R-:W2:Y:S08]  /*0500*/  @!P1 LDC.64 R16, c[0x0][0x388] ;  /* 0x0000e200ff109b82 */ /* 0x000eb00000000a00 */
[----:B------:R-:W4:Y:S01]  /*0510*/  @!P2 LDC.64 R14, c[0x0][0x388] ;  /* 0x0000e200ff0eab82 */ /* 0x000f220000000a00 */
[----:B0-----:R-:W-:-:S04]  /*0520*/  @!P3 LEA R4, P4, R28, R4, 0x3 ;  /* 0x000000041c04b211 */ /* 0x001fc800078818ff */
[----:B------:R-:W-:-:S05]  /*0530*/  @!P3 LEA.HI.X R5, R28, R5, R29, 0x3, P4 ;  /* 0x000000051c05b211 */ /* 0x000fca00020f1c1d */
[----:B---3--:R1:W5:Y:S01]  /*0540*/  @!P3 LDG.E.64 R24, desc[UR4][R4.64] ;  /* 0x000000040418b981 */ /* 0x008362000c1e1b00 */
[----:B--2---:R-:W-:-:S04]  /*0550*/  @!P1 LEA R16, P4, R10, R16, 0x3 ;  /* 0x000000100a109211 */ /* 0x004fc800078818ff */
[----:B------:R-:W-:-:S05]  /*0560*/  @!P1 LEA.HI.X R17, R10, R17, R11, 0x3, P4 ;  /* 0x000000110a119211 */ /* 0x000fca00020f1c0b */
        /* <DEDUP_REMOVED lines=17> */
[----:B------:R-:W-:Y:S01]  /*0680*/  LEA R7, R0, R3, 0x9 ;  /* 0x0000000300077211 */ /* 0x000fe200078e48ff */
[----:B------:R-:W-:-:S04]  /*0690*/  VIADD R3, R3, 0x80 ;  /* 0x0000008003037836 */ /* 0x000fc80000000000 */
[----:B0-----:R-:W-:-:S05]  /*06a0*/  IMAD.WIDE.U32 R4, R7, 0x8, R4 ;  /* 0x0000000807047825 */ /* 0x001fca00078e0004 */
[----:B------:R0:W-:Y:S02]  /*06b0*/  STG.E.64 desc[UR4][R4.64], R24 ;  /* 0x0000001804007986 */ /* 0x0001e4000c101b04 */
.L_x_7300:
[----:B------:R-:W-:Y:S05]  /*06c0*/  BSYNC.RELIABLE B1 ;  /* 0x0000000000017941 */ /* 0x000fea0003800100 */
.L_x_7299:
[----:B------:R-:W-:-:S13]  /*06d0*/  ISETP.GE.AND P0, PT, R3, R2, PT ;  /* 0x000000020300720c */ /* 0x000fda0003f06270 */
[----:B0-----:R-:W0:Y:S01]  /*06e0*/  @!P0 LDC.64 R4, c[0x0][0x398] ;  /* 0x0000e600ff048b82 */ /* 0x001e220000000a00 */
[----:B-----5:R-:W-:Y:S02]  /*06f0*/  @!P0 IMAD R7, R0, 0x200, R3 ;  /* 0x0000020000078824 */ /* 0x020fe400078e0203 */
[----:B------:R-:W-:Y:S02]  /*0700*/  @!P0 VIADD R3, R3, 0x80 ;  /* 0x0000008003038836 */ /* 0x000fe40000000000 */
[----:B0-----:R-:W-:-:S05]  /*0710*/  @!P0 IMAD.WIDE.U32 R4, R7, 0x8, R4 ;  /* 0x0000000807048825 */ /* 0x001fca00078e0004 */
[----:B------:R0:W-:Y:S02]  /*0720*/  @!P0 STG.E.64 desc[UR4][R4.64], R8 ;  /* 0x0000000804008986 */ /* 0x0001e4000c101b04 */
.L_x_7301:
[----:B------:R-:W-:Y:S05]  /*0730*/  BSYNC.RECONVERGENT B0 ;  /* 0x0000000000007941 */ /* 0x000fea0003800200 */
.L_x_7298:
        /* <DEDUP_REMOVED lines=8> */
.L_x_7302:
        /* <DEDUP_REMOVED lines=12> */
.L_x_41795:


//--------------------- .text._ZN2at6native29vectorized_elementwise_kernelILi2EZZZNS0_28launch_masked_scatter_kernelERKNS_10TensorBaseES4_S4_S4_ENKUlvE_clEvENKUlvE4_clEvEUldblE_St5arrayIPcLm4EEEEviT0_T1_ --------------------------
	.section	.text._ZN2at6native29vectorized_elementwise_kernelILi2EZZZNS0_28launch_masked_scatter_kernelERKNS_10TensorBaseES4_S4_S4_ENKUlvE_clEvENKUlvE4_clEvEUldblE_St5arrayIPcLm4EEEEviT0_T1_,"ax",@progbits
	.align	128
        .global         _ZN2at6native29vectorized_elementwise_kernelILi2EZZZNS0_28launch_masked_scatter_kernelERKNS_10TensorBaseES4_S4_S4_ENKUlvE_clEvENKUlvE4_clEvEUldblE_St5arrayIPcLm4EEEEviT0_T1_
        .type           _ZN2at6native29vectorized_elementwise_kernelILi2EZZZNS0_28launch_masked_scatter_kernelERKNS_10TensorBaseES4_S4_S4_ENKUlvE_clEvENKUlvE4_clEvEUldblE_St5arrayIPcLm4EEEEviT0_T1_,@function
        .size           _ZN2at6native29vectorized_elementwise_kernelILi2EZZZNS0_28launch_masked_scatter_kernelERKNS_10TensorBaseES4_S4_S4_ENKUlvE_clEvENKUlvE4_clEvEUldblE_St5arrayIPcLm4EEEEviT0_T1_,(.L_x_41796 - _ZN2at6native29vectorized_elementwise_kernelILi2EZZZNS0_28launch_masked_scatter_kernelERKNS_10TensorBaseES4_S4_S4_ENKUlvE_clEvENKUlvE4_clEvEUldblE_St5arrayIPcLm4EEEEviT0_T1_)
        .other          _ZN2at6native29vectorized_elementwise_kernelILi2EZZZNS0_28launch_masked_scatter_kernelERKNS_10TensorBaseES4_S4_S4_ENKUlvE_clEvENKUlvE4_clEvEUldblE_St5arrayIPcLm4EEEEviT0_T1_,@"STO_CUDA_ENTRY STV_DEFAULT"
_ZN2at6native29vectorized_elementwise_kernelILi2EZZZNS0_28launch_masked_scatter_kernelERKNS_10TensorBaseES4_S4_S4_ENKUlvE_clEvENKUlvE4_clEvEUldblE_St5arrayIPcLm4EEEEviT0_T1_:
.text._ZN2at6native29vectorized_elementwise_kernelILi2EZZZNS0_28launch_masked_scatter_kernelERKNS_10TensorBaseES4_S4_S4_ENKUlvE_clEvENKUlvE4_clEvEUldblE_St5arrayIPcLm4EEEEviT0_T1_:
        /* <DEDUP_REMOVED lines=10> */
[----:B------:R-:W0:Y:S01]  /*00a0*/  @!P4 LDC.64 R20, c[0x0][0x3a8] ;  /* 0x0000ea00ff14cb82 */ /* 0x000e220000000a00 */
[----:B------:R-:W-:Y:S02]  /*00b0*/  @!P4 VIADD R2, R4, 0x80 ;  /* 0x000000800402c836 */ /* 0x000fe40000000000 */
[----:B------:R-:W-:-:S03]  /*00c0*/  @!P4 IMAD R15, R0, 0x400, R4 ;  /* 0x00000400000fc824 */ /* 0x000fc600078e0204 */
[----:B------:R-:W-:Y:S02]  /*00d0*/  ISETP.GE.U32.AND P1, PT, R2, R3, PT ;  /* 0x000000030200720c */ /* 0x000fe40003f26070 */
[----:B------:R-:W1:Y:S08]  /*00e0*/  @!P4 LDC.64 R6, c[0x0][0x3b0] ;  /* 0x0000ec00ff06cb82 */ /* 0x000e700000000a00 */
[----:B------:R-:W2:Y:S08]  /*00f0*/  @!P4 LDC.64 R12, c[0x0][0x3a0] ;  /* 0x0000e800ff0ccb82 */ /* 0x000eb00000000a00 */
[----:B------:R-:W3:Y:S01]  /*0100*/  @!P1 LDC.64 R16, c[0x0][0x3a8] ;  /* 0x0000ea00ff109b82 */ /* 0x000ee20000000a00 */
[----:B0-----:R-:W-:-:S05]  /*0110*/  @!P4 IADD3 R20, P0, PT, R15, R20, RZ ;  /* 0x000000140f14c210 */ /* 0x001fca0007f1e0ff */
[----:B------:R-:W-:-:S05]  /*0120*/  @!P4 IMAD.X R21, RZ, RZ, R21, P0 ;  /* 0x000000ffff15c224 */ /* 0x000fca00000e0615 */
[----:B------:R0:W4:Y:S01]  /*0130*/  @!P4 LDG.E.U8 R20, desc[UR4][R20.64] ;  /* 0x000000041414c981 */ /* 0x000122000c1e1100 */
[----:B------:R-:W-:Y:S02]  /*0140*/  @!P1 IMAD R25, R0, 0x400, R2 ;  /* 0x0000040000199824 */ /* 0x000fe400078e0202 */
[----:B------:R-:W-:-:S05]  /*0150*/  @!P1 VIADD R2, R2, 0x80 ;  /* 0x0000008002029836 */ /* 0x000fca0000000000 */
[----:B------:R-:W-:Y:S02]  /*0160*/  ISETP.GE.U32.AND P3, PT, R2, R3, PT ;  /* 0x000000030200720c */ /* 0x000fe40003f66070 */
[----:B---3--:R-:W-:-:S05]  /*0170*/  @!P1 IADD3 R16, P0, PT, R25, R16, RZ ;  /* 0x0000001019109210 */ /* 0x008fca0007f1e0ff */
[----:B------:R-:W-:-:S06]  /*0180*/  @!P1 IMAD.X R17, RZ, RZ, R17, P0 ;  /* 0x000000ffff119224 */ /* 0x000fcc00000e0611 */
[----:B------:R-:W3:Y:S01]  /*0190*/  @!P3 LDC.64 R8, c[0x0][0x3a8] ;  /* 0x0000ea00ff08bb82 */ /* 0x000ee20000000a00 */
[----:B------:R0:W4:Y:S01]  /*01a0*/  @!P1 LDG.E.U8 R5, desc[UR4][R16.64] ;  /* 0x0000000410059981 */ /* 0x000122000c1e1100 */
[----:B------:R-:W-:Y:S01]  /*01b0*/  CS2R R18, SRZ ;  /* 0x0000000000127805 */ /* 0x000fe2000001ff00 */
[----:B-1----:R-:W-:-:S05]  /*01c0*/  @!P4 IMAD.WIDE.U32 R22, R15, 0x8, R6 ;  /* 0x000000080f16c825 */ /* 0x002fca00078e0006 */
[----:B------:R-:W1:Y:S01]  /*01d0*/  @!P1 LDC.64 R6, c[0x0][0x3b0] ;  /* 0x0000ec00ff069b82 */ /* 0x000e620000000a00 */
[----:B------:R1:W4:Y:S01]  /*01e0*/  @!P4 LDG.E.64 R18, desc[UR4][R22.64] ;  /* 0x000000041612c981 */ /* 0x000322000c1e1b00 */
[----:B--2---:R-:W-:-:S04]  /*01f0*/  @!P4 IMAD.WIDE.U32 R12, R15, 0x8, R12 ;  /* 0x000000080f0cc825 */ /* 0x004fc800078e000c */
[----:B0-----:R-:W-:Y:S01]  /*0200*/  @!P3 IMAD R21, R0, 0x400, R2 ;  /* 0x000004000015b824 */ /* 0x001fe200078e0202 */
[----:B------:R0:W2:Y:S01]  /*0210*/  @!P4 LDG.E.64 R10, desc[UR4][R12.64] ;  /* 0x000000040c0ac981 */ /* 0x0000a2000c1e1b00 */
[----:B------:R-:W-:Y:S01]  /*0220*/  CS2R R16, SRZ ;  /* 0x0000000000107805 */ /* 0x000fe2000001ff00 */
[----:B------:R-:W0:Y:S02]  /*0230*/  @!P3 LDC.64 R14, c[0x0][0x3a0] ;  /* 0x0000e800ff0ebb82 */ /* 0x000e240000000a00 */
[----:B---3--:R-:W-:-:S05]  /*0240*/  @!P3 IADD3 R26, P0, PT, R21, R8, RZ ;  /* 0x00000008151ab210 */ /* 0x008fca0007f1e0ff */
[----:B------:R-:W-:Y:S02]  /*0250*/  @!P3 IMAD.X R27, RZ, RZ, R9, P0 ;  /* 0x000000ffff1bb224 */ /* 0x000fe400000e0609 */
[----:B-1----:R-:W-:Y:S01]  /*0260*/  @!P1 IMAD.WIDE.U32 R28, R25, 0x8, R6 ;  /* 0x00000008191c9825 */ /* 0x002fe200078e0006 */
[----:B------:R-:W1:Y:S02]  /*0270*/  @!P1 LDC.64 R8, c[0x0][0x3a0] ;  /* 0x0000e800ff089b82 */ /* 0x000e640000000a00 */
[----:B------:R-:W3:Y:S04]  /*0280*/  @!P3 LDG.E.U8 R26, desc[UR4][R26.64] ;  /* 0x000000041a1ab981 */ /* 0x000ee8000c1e1100 */
[----:B------:R-:W3:Y:S01]  /*0290*/  @!P1 LDG.E.64 R16, desc[UR4][R28.64] ;  /* 0x000000041c109981 */ /* 0x000ee2000c1e1b00 */
[----:B------:R-:W-:Y:S01]  /*02a0*/  @!P3 VIADD R2, R2, 0x80 ;  /* 0x000000800202b836 */ /* 0x000fe20000000000 */
[----:B------:R-:W-:Y:S01]  /*02b0*/  CS2R R22, SRZ ;  /* 0x0000000000167805 */ /* 0x000fe2000001ff00 */
[----:B------:R-:W1:Y:S03]  /*02c0*/  @!P3 LDC.64 R6, c[0x0][0x3b0] ;  /* 0x0000ec00ff06bb82 */ /* 0x000e660000000a00 */
[----:B------:R-:W-:-:S13]  /*02d0*/  ISETP.GE.U32.AND P0, PT, R2, R3, PT ;  /* 0x000000030200720c */ /* 0x000fda0003f06070 */
[----:B0-----:R-:W0:Y:S01]  /*02e0*/  @!P0 LDC.64 R12, c[0x0][0x3a8] ;  /* 0x0000ea00ff0c8b82 */ /* 0x001e220000000a00 */
[----:B-1----:R-:W-:-:S05]  /*02f0*/  @!P3 IMAD.WIDE.U32 R6, R21, 0x8, R6 ;  /* 0x000000081506b825 */ /* 0x002fca00078e0006 */
[----:B------:R1:W3:Y:S01]  /*0300*/  @!P3 LDG.E.64 R22, desc[UR4][R6.64] ;  /* 0x000000040616b981 */ /* 0x0002e2000c1e1b00 */
[----:B------:R-:W-:-:S04]  /*0310*/  @!P3 IMAD.WIDE.U32 R14, R21, 0x8, R14 ;  /* 0x00000008150eb825 */ /* 0x000fc800078e000e */
[----:B-1----:R-:W-:Y:S01]  /*0320*/  @!P1 IMAD.WIDE.U32 R6, R25, 0x8, R8 ;  /* 0x0000000819069825 */ /* 0x002fe200078e0008 */
[----:B------:R-:W-:-:S03]  /*0330*/  CS2R R8, SRZ ;  /* 0x0000000000087805 */ /* 0x000fc6000001ff00 */
[----:B------:R-:W-:-:S03]  /*0340*/  @!P0 IMAD R25, R0, 0x400, R2 ;  /* 0x0000040000198824 */ /* 0x000fc600078e0202 */
[----:B------:R1:W3:Y:S02]  /*0350*/  @!P1 LDG.E.64 R8, desc[UR4][R6.64] ;  /* 0x0000000406089981 */ /* 0x0002e4000c1e1b00 */
[----:B0-----:R-:W-:Y:S02]  /*0360*/  @!P0 IADD3 R12, P2, PT, R25, R12, RZ ;  /* 0x0000000c190c8210 */ /* 0x001fe40007f5e0ff */
[----:B-1----:R-:W-:-:S03]  /*0370*/  CS2R R6, SRZ ;  /* 0x0000000000067805 */ /* 0x002fc6000001ff00 */
[----:B------:R-:W-:-:S03]  /*0380*/  @!P0 IMAD.X R13, RZ, RZ, R13, P2 ;  /* 0x000000ffff0d8224 */ /* 0x000fc600010e060d */
[----:B------:R0:W3:Y:S04]  /*0390*/  @!P3 LDG.E.64 R6, desc[UR4][R14.64] ;  /* 0x000000040e06b981 */ /* 0x0000e8000c1e1b00 */
[----:B------:R1:W3:Y:S01]  /*03a0*/  @!P0 LDG.E.U8 R24, desc[UR4][R12.64] ;  /* 0x000000040c188981 */ /* 0x0002e2000c1e1100 */
[----:B0-----:R-:W-:Y:S01]  /*03b0*/  CS2R R14, SRZ ;  /* 0x00000000000e7805 */ /* 0x001fe2000001ff00 */
[----:B-1----:R-:W0:Y:S02]  /*03c0*/  @!P0 LDC.64 R12, c[0x0][0x3b0] ;  /* 0x0000ec00ff0c8b82 */ /* 0x002e240000000a00 */
[----:B0-----:R-:W-:-:S05]  /*03d0*/  @!P0 IMAD.WIDE.U32 R12, R25, 0x8, R12 ;  /* 0x00000008190c8825 */ /* 0x001fca00078e000c */
[----:B------:R0:W3:Y:S01]  /*03e0*/  @!P0 LDG.E.64 R14, desc[UR4][R12.64] ;  /* 0x000000040c0e8981 */ /* 0x0000e2000c1e1b00 */
[----:B------:R-:W-:Y:S01]  /*03f0*/  @!P0 VIADD R2, R2, 0x80 ;  /* 0x0000008002028836 */ /* 0x000fe20000000000 */
[----:B----4-:R-:W-:-:S13]  /*0400*/  ISETP.EQ.OR P4, PT, R20, RZ, P4 ;  /* 0x000000ff1400720c */ /* 0x010fda0002782670 */
[----:B0-----:R-:W0:Y:S01]  /*0410*/  @!P4 LDC.64 R12, c[0x0][0x388] ;  /* 0x0000e200ff0ccb82 */ /* 0x001e220000000a00 */
[----:B------:R-:W-:Y:S01]  /*0420*/  ISETP.EQ.OR P2, PT, R5, RZ, P1 ;  /* 0x000000ff0500720c */ /* 0x000fe20000f42670 */
[----:B------:R-:W-:-:S05]  /*0430*/  VIADD R5, R4, 0x80 ;  /* 0x0000008004057836 */ /* 0x000fca0000000000 */
[----:B------:R-:W-:Y:S02]  /*0440*/  ISETP.GE.U32.OR P2, PT, R5, R3, P2 ;  /* 0x000000030500720c */ /* 0x000fe40001746470 */
[----:B0-----:R-:W-:-:S04]  /*0450*/  @!P4 LEA R12, P1, R18, R12, 0x3 ;  /* 0x0000000c120cc211 */ /* 0x001fc800078218ff */
[----:B------:R-:W-:-:S07]  /*0460*/  @!P4 LEA.HI.X R13, R18, R13, R19, 0x3, P1 ;  /* 0x0000000d120dc211 */ /* 0x000fce00008f1c13 */
[----:B------:R-:W0:Y:S01]  /*0470*/  @!P2 LDC.64 R20, c[0x0][0x388] ;  /* 0x0000e200ff14ab82 */ /* 0x000e220000000a00 */
[----:B------:R-:W-:Y:S01]  /*0480*/  ISETP.GE.U32.AND P1, PT, R2, R3, PT ;  /* 0x000000030200720c */ /* 0x000fe20003f26070 */
[----:B--2---:R1:W5:Y:S01]  /*0490*/  @!P4 LDG.E.64 R10, desc[UR4][R12.64] ;  /* 0x000000040c0ac981 */ /* 0x004362000c1e1b00 */
[----:B---3--:R-:W-:-:S05]  /*04a0*/  ISETP.EQ.OR P3, PT, R26, RZ, P3 ;  /* 0x000000ff1a00720c */ /* 0x008fca0001f62670 */
[----:B-1----:R-:W1:Y:S01]  /*04b0*/  @!P0 LDC.64 R12, c[0x0][0x3a0] ;  /* 0x0000e800ff0c8b82 */ /* 0x002e620000000a00 */
[----:B------:R-:W-:-:S05]  /*04c0*/  VIADD R26, R4, 0x100 ;  /* 0x00000100041a7836 */ /* 0x000fca0000000000 */
[----:B------:R-:W-:Y:S02]  /*04d0*/  ISETP.GE.U32.OR P3, PT, R26, R3, P3 ;  /* 0x000000031a00720c */ /* 0x000fe40001f66470 */
[----:B------:R-:W2:Y:S01]  /*04e0*/  @!P1 LDC.64 R18, c[0x0][0x3a8] ;  /* 0x0000ea00ff129b82 */ /* 0x000ea20000000a00 */
[----:B0-----:R-:W-:-:S04]  /*04f0*/  @!P2 LEA R20, P4, R16, R20, 0x3 ;  /* 0x000000141014a211 */ /* 0x001fc800078818ff */
[----:B------:R-:W-:Y:S01]  /*0500*/  @!P2 LEA.HI.X R21, R16, R21, R17, 0x3, P4 ;  /* 0x000000151015a211 */ /* 0x000fe200020f1c11 */
[----:B-1----:R-:W-:Y:S01]  /*0510*/  @!P0 IMAD.WIDE.U32 R16, R25, 0x8, R12 ;  /* 0x0000000819108825 */ /* 0x002fe200078e000c */
[----:B------:R-:W-:-:S03]  /*0520*/  CS2R R12, SRZ ;  /* 0x00000000000c7805 */ /* 0x000fc6000001ff00 */
[----:B------:R-:W-:-:S03]  /*0530*/  @!P1 IMAD R25, R0, 0x400, R2 ;  /* 0x0000040000199824 */ /* 0x000fc600078e0202 */
[----:B------:R0:W3:Y:S02]  /*0540*/  @!P0 LDG.E.64 R12, desc[UR4][R16.64] ;  /* 0x00000004100c8981 */ /* 0x0000e4000c1e1b00 */
[----:B--2---:R-:W-:Y:S01]  /*0550*/  @!P1 IADD3 R26, P4, PT, R25, R18, RZ ;  /* 0x00000012191a9210 */ /* 0x004fe20007f9e0ff */
[----:B------:R-:W-:-:S04]  /*0560*/  @!P1 VIADD R2, R2, 0x80 ;  /* 0x0000008002029836 */ /* 0x000fc80000000000 */
[----:B------:R-:W-:Y:S01]  /*0570*/  @!P1 IMAD.X R27, RZ, RZ, R19, P4 ;  /* 0x000000ffff1b9224 */ /* 0x000fe200020e0613 */
[----:B0-----:R-:W0:Y:S04]  /*0580*/  @!P3 LDC.64 R16, c[0x0][0x388] ;  /* 0x0000e200ff10bb82 */ /* 0x001e280000000a00 */
[----:B------:R1:W2:Y:S01]  /*0590*/  @!P1 LDG.E.U8 R26, desc[UR4][R26.64] ;  /* 0x000000041a1a9981 */ /* 0x0002a2000c1e1100 */
[----:B------:R-:W-:-:S03]  /*05a0*/  ISETP.GE.U32.AND P4, PT, R2, R3, PT ;  /* 0x000000030200720c */ /* 0x000fc60003f86070 */
[----:B------:R-:W4:Y:S01]  /*05b0*/  @!P1 LDC.64 R18, c[0x0][0x3b0] ;  /* 0x0000ec00ff129b82 */ /* 0x000f220000000a00 */
[----:B------:R1:W5:Y:S01]  /*05c0*/  @!P2 LDG.E.64 R8, desc[UR4][R20.64] ;  /* 0x000000041408a981 */ /* 0x000362000c1e1b00 */
[----:B0-----:R-:W-:-:S08]  /*05d0*/  @!P3 LEA R16, P5, R22, R16, 0x3 ;  /* 0x000000101610b211 */ /* 0x001fd000078a18ff */
[----:B-1----:R-:W-:Y:S01]  /*05e0*/  @!P4 IMAD R27, R0, 0x400, R2 ;  /* 0x00000400001bc824 */ /* 0x002fe200078e0202 */
[----:B------:R-:W0:Y:S01]  /*05f0*/  @!P1 LDC.64 R20, c[0x0][0x3a0] ;  /* 0x0000e800ff149b82 */ /* 0x000e220000000a00 */
[----:B------:R-:W-:-:S05]  /*0600*/  @!P3 LEA.HI.X R17, R22, R17, R23, 0x3, P5 ;  /* 0x000000111611b211 */ /* 0x000fca00028f1c17 */
[----:B------:R1:W5:Y:S02]  /*0610*/  @!P3 LDG.E.64 R6, desc[UR4][R16.64] ;  /* 0x000000041006b981 */ /* 0x000364000c1e1b00 */
[----:B------:R-:W0:Y:S01]  /*0620*/  @!P4 LDC.64 R22, c[0x0][0x3a8] ;  /* 0x0000ea00ff16cb82 */ /* 0x000e220000000a00 */
[----:B----4-:R-:W-:Y:S01]  /*0630*/  @!P1 IMAD.WIDE.U32 R18, R25, 0x8, R18 ;  /* 0x0000000819129825 */ /* 0x010fe200078e0012 */
[----:B------:R-:W-:Y:S02]  /*0640*/  ISETP.EQ.OR P0, PT, R24, RZ, P0 ;  /* 0x000000ff1800720c */ /* 0x000fe40000702670 */
[----:B-1----:R-:W-:Y:S01]  /*0650*/  CS2R R16, SRZ ;  /* 0x0000000000107805 */ /* 0x002fe2000001ff00 */
[----:B------:R-:W-:-:S05]  /*0660*/  VIADD R24, R4, 0x180 ;  /* 0x0000018004187836 */ /* 0x000fca0000000000 */
[----:B------:R1:W4:Y:S01]  /*0670*/  @!P1 LDG.E.64 R16, desc[UR4][R18.64] ;  /* 0x0000000412109981 */ /* 0x000322000c1e1b00 */
[----:B0-----:R-:W-:-:S05]  /*0680*/  @!P4 IADD3 R22, P2, PT, R27, R22, RZ ;  /* 0x000000161b16c210 */ /* 0x001fca0007f5e0ff */
[----:B------:R-:W-:Y:S01]  /*0690*/  @!P4 IMAD.X R23, RZ, RZ, R23, P2 ;  /* 0x000000ffff17c224 */ /* 0x000fe200010e0617 */
[----:B------:R-:W-:-:S04]  /*06a0*/  ISETP.GE.U32.OR P0, PT, R24, R3, P0 ;  /* 0x000000031800720c */ /* 0x000fc80000706470 */
[----:B------:R0:W4:Y:S01]  /*06b0*/  @!P4 LDG.E.U8 R24, desc[UR4][R22.64] ;  /* 0x000000041618c981 */ /* 0x000122000c1e1100 */
[----:B------:R-:W-:-:S08]  /*06c0*/  @!P1 IMAD.WIDE.U32 R20, R25, 0x8, R20 ;  /* 0x0000000819149825 */ /* 0x000fd000078e0014 */
[----:B-1----:R-:W1:Y:S01]  /*06d0*/  @!P0 LDC.64 R18, c[0x0][0x388] ;  /* 0x0000e200ff128b82 */ /* 0x002e620000000a00 */
[----:B0-----:R-:W-:-:S06]  /*06e0*/  CS2R R22, SRZ ;  /* 0x0000000000167805 */ /* 0x001fcc000001ff00 */
[----:B------:R0:W4:Y:S02]  /*06f0*/  @!P1 LDG.E.64 R22, desc[UR4][R20.64] ;  /* 0x0000000414169981 */ /* 0x000124000c1e1b00 */
[----:B0-----:R-:W0:Y:S01]  /*0700*/  @!P4 LDC.64 R20, c[0x0][0x3b0] ;  /* 0x0000ec00ff14cb82 */ /* 0x001e220000000a00 */
[----:B-1----:R-:W-:-:S04]  /*0710*/  @!P0 LEA R18, P2, R14, R18, 0x3 ;  /* 0x000000120e128211 */ /* 0x002fc800078418ff */
[----:B------:R-:W-:Y:S01]  /*0720*/  @!P0 LEA.HI.X R19, R14, R19, R15, 0x3, P2 ;  /* 0x000000130e138211 */ /* 0x000fe200010f1c0f */
[----:B0-----:R-:W-:Y:S01]  /*0730*/  @!P4 IMAD.WIDE.U32 R14, R27, 0x8, R20 ;  /* 0x000000081b0ec825 */ /* 0x001fe200078e0014 */
[----:B------:R-:W-:-:S06]  /*0740*/  CS2R R20, SRZ ;  /* 0x0000000000147805 */ /* 0x000fcc000001ff00 */
[----:B------:R-:W4:Y:S01]  /*0750*/  @!P4 LDG.E.64 R20, desc[UR4][R14.64] ;  /* 0x000000040e14c981 */ /* 0x000f22000c1e1b00 */
[----:B------:R-:W-:-:S05]  /*0760*/  @!P4 VIADD R2, R2, 0x80 ;  /* 0x000000800202c836 */ /* 0x000fca0000000000 */
[----:B------:R-:W-:Y:S01]  /*0770*/  ISETP.GE.U32.AND P2, PT, R2, R3, PT ;  /* 0x000000030200720c */ /* 0x000fe20003f46070 */
[----:B---3--:R0:W5:Y:S02]  /*0780*/  @!P0 LDG.E.64 R12, desc[UR4][R18.64] ;  /* 0x00000004120c8981 */ /* 0x008164000c1e1b00 */
[----:B0-----:R-:W0:Y:S01]  /*0790*/  @!P4 LDC.64 R18, c[0x0][0x3a0] ;  /* 0x0000e800ff12cb82 */ /* 0x001e220000000a00 */
[----:B--2---:R-:W-:Y:S01]  /*07a0*/  ISETP.EQ.OR P1, PT, R26, RZ, P1 ;  /* 0x000000ff1a00720c */ /* 0x004fe20000f22670 */
[----:B------:R-:W-:-:S05]  /*07b0*/  VIADD R26, R4, 0x200 ;  /* 0x00000200041a7836 */ /* 0x000fca0000000000 */
[----:B------:R-:W-:-:S13]  /*07c0*/  ISETP.GE.U32.OR P1, PT, R26, R3, P1 ;  /* 0x000000031a00720c */ /* 0x000fda0000f26470 */
[----:B------:R-:W4:Y:S01]  /*07d0*/  @!P1 LDC.64 R14, c[0x0][0x388] ;  /* 0x0000e200ff0e9b82 */ /* 0x000f220000000a00 */
[----:B0-----:R-:W-:Y:S01]  /*07e0*/  @!P4 IMAD.WIDE.U32 R18, R27, 0x8, R18 ;  /* 0x000000081b12c825 */ /* 0x001fe200078e0012 */
[----:B----4-:R-:W-:-:S04]  /*07f0*/  @!P1 LEA R14, P0, R16, R14, 0x3 ;  /* 0x0000000e100e9211 */ /* 0x010fc800078018ff */
[----:B------:R-:W-:Y:S01]  /*0800*/  @!P1 LEA.HI.X R15, R16, R15, R17, 0x3, P0 ;  /* 0x0000000f100f9211 */ /* 0x000fe200000f1c11 */
[----:B------:R-:W-:Y:S01]  /*0810*/  VIADD R16, R4, 0x280 ;  /* 0x0000028004107836 */ /* 0x000fe20000000000 */
[----:B------:R-:W-:-:S04]  /*0820*/  ISETP.EQ.OR P0, PT, R24, RZ, P4 ;  /* 0x000000ff1800720c */ /* 0x000fc80002702670 */
[----:B------:R-:W-:Y:S02]  /*0830*/  ISETP.GE.U32.OR P0, PT, R16, R3, P0 ;  /* 0x000000031000720c */ /* 0x000fe40000706470 */
[----:B------:R-:W0:Y:S01]  /*0840*/  @!P2 LDC.64 R16, c[0x0][0x3a8] ;  /* 0x0000ea00ff10ab82 */ /* 0x000e220000000a00 */
[----:B------:R-:W-:Y:S01]  /*0850*/  CS2R R24, SRZ ;  /* 0x0000000000187805 */ /* 0x000fe2000001ff00 */
[----:B------:R-:W-:-:S05]  /*0860*/  @!P2 IMAD R26, R0, 0x400, R2 ;  /* 0x00000400001aa824 */ /* 0x000fca00078e0202 */
[----:B------:R1:W2:Y:S04]  /*0870*/  @!P4 LDG.E.64 R24, desc[UR4][R18.64] ;  /* 0x000000041218c981 */ /* 0x0002a8000c1e1b00 */
[----:B------:R3:W5:Y:S01]  /*0880*/  @!P1 LDG.E.64 R22, desc[UR4][R14.64] ;  /* 0x000000040e169981 */ /* 0x000762000c1e1b00 */
[----:B-1----:R-:W1:Y:S01]  /*0890*/  @!P2 LDC.64 R18, c[0x0][0x3a0] ;  /* 0x0000e800ff12ab82 */ /* 0x002e620000000a00 */
[----:B0-----:R-:W-:-:S07]  /*08a0*/  @!P2 IADD3 R16, P1, PT, R26, R16, RZ ;  /* 0x000000101a10a210 */ /* 0x001fce0007f3e0ff */
[----:B---3--:R-:W0:Y:S01]  /*08b0*/  @!P0 LDC.64 R14, c[0x0][0x388] ;  /* 0x0000e200ff0e8b82 */ /* 0x008e220000000a00 */
[----:B------:R-:W-:-:S05]  /*08c0*/  @!P2 IMAD.X R17, RZ, RZ, R17, P1 ;  /* 0x000000ffff11a224 */ /* 0x000fca00008e0611 */
[----:B------:R3:W4:Y:S01]  /*08d0*/  @!P2 LDG.E.U8 R27, desc[UR4][R16.64] ;  /* 0x00000004101ba981 */ /* 0x000722000c1e1100 */
[----:B-1----:R-:W-:Y:S01]  /*08e0*/  @!P2 IMAD.WIDE.U32 R18, R26, 0x8, R18 ;  /* 0x000000081a12a825 */ /* 0x002fe200078e0012 */
[----:B---3--:R-:W-:-:S06]  /*08f0*/  CS2R R16, SRZ ;  /* 0x0000000000107805 */ /* 0x008fcc000001ff00 */
[----:B------:R1:W3:Y:S02]  /*0900*/  @!P2 LDG.E.64 R16, desc[UR4][R18.64] ;  /* 0x000000041210a981 */ /* 0x0002e4000c1e1b00 */
[----:B-1----:R-:W1:Y:S01]  /*0910*/  @!P2 LDC.64 R18, c[0x0][0x3b0] ;  /* 0x0000ec00ff12ab82 */ /* 0x002e620000000a00 */
[----:B0-----:R-:W-:-:S04]  /*0920*/  @!P0 LEA R14, P1, R20, R14, 0x3 ;  /* 0x0000000e140e8211 */ /* 0x001fc800078218ff */
[----:B------:R-:W-:Y:S02]  /*0930*/  @!P0 LEA.HI.X R15, R20, R15, R21, 0x3, P1 ;  /* 0x0000000f140f8211 */ /* 0x000fe400008f1c15 */
[----:B------:R-:W-:Y:S01]  /*0940*/  CS2R R20, SRZ ;  /* 0x0000000000147805 */ /* 0x000fe2000001ff00 */
[----:B-1----:R-:W-:-:S05]  /*0950*/  @!P2 IMAD.WIDE.U32 R18, R26, 0x8, R18 ;  /* 0x000000081a12a825 */ /* 0x002fca00078e0012 */
[----:B------:R0:W3:Y:S01]  /*0960*/  @!P2 LDG.E.64 R20, desc[UR4][R18.64] ;  /* 0x000000041214a981 */ /* 0x0000e2000c1e1b00 */
[----:B------:R-:W-:-:S05]  /*0970*/  @!P2 VIADD R2, R2, 0x80 ;  /* 0x000000800202a836 */ /* 0x000fca0000000000 */
[----:B------:R-:W-:Y:S01]  /*0980*/  ISETP.GE.U32.AND P1, PT, R2, R3, PT ;  /* 0x000000030200720c */ /* 0x000fe20003f26070 */
[----:B------:R-:W-:-:S12]  /*0990*/  VIADD R26, R4, 0x300 ;  /* 0x00000300041a7836 */ /* 0x000fd80000000000 */
[----:B0-----:R-:W0:Y:S01]  /*09a0*/  @!P1 LDC.64 R18, c[0x0][0x3a8] ;  /* 0x0000ea00ff129b82 */ /* 0x001e220000000a00 */
[----:B------:R-:W-:Y:S01]  /*09b0*/  @!P1 IMAD R2, R0, 0x400, R2 ;  /* 0x0000040000029824 */ /* 0x000fe200078e0202 */
[----:B--2---:R1:W5:Y:S01]  /*09c0*/  @!P0 LDG.E.64 R24, desc[UR4][R14.64] ;  /* 0x000000040e188981 */ /* 0x004362000c1e1b00 */
[----:B----4-:R-:W-:-:S04]  /*09d0*/  ISETP.EQ.OR P2, PT, R27, RZ, P2 ;  /* 0x000000ff1b00720c */ /* 0x010fc80001742670 */
[----:B------:R-:W-:Y:S02]  /*09e0*/  ISETP.GE.U32.OR P2, PT, R26, R3, P2 ;  /* 0x000000031a00720c */ /* 0x000fe40001746470 */
[----:B0-----:R-:W-:-:S05]  /*09f0*/  @!P1 IADD3 R26, P0, PT, R2, R18, RZ ;  /* 0x00000012021a9210 */ /* 0x001fca0007f1e0ff */
[----:B------:R-:W-:Y:S02]  /*0a00*/  @!P1 IMAD.X R27, RZ, RZ, R19, P0 ;  /* 0x000000ffff1b9224 */ /* 0x000fe400000e0613 */
[----:B------:R-:W0:Y:S03]  /*0a10*/  @!P1 LDC.64 R18, c[0x0][0x3b0] ;  /* 0x0000ec00ff129b82 */ /* 0x000e260000000a00 */
[----:B------:R-:W2:Y:S05]  /*0a20*/  @!P1 LDG.E.U8 R26, desc[UR4][R26.64] ;  /* 0x000000041a1a9981 */ /* 0x000eaa000c1e1100 */
[----:B-1----:R-:W3:Y:S01]  /*0a30*/  @!P2 LDC.64 R14, c[0x0][0x388] ;  /* 0x0000e200ff0eab82 */ /* 0x002ee20000000a00 */
[----:B0-----:R-:W-:Y:S01]  /*0a40*/  @!P1 IMAD.WIDE.U32 R28, R2, 0x8, R18 ;  /* 0x00000008021c9825 */ /* 0x001fe200078e0012 */
[----:B---3--:R-:W-:-:S04]  /*0a50*/  @!P2 LEA R14, P0, R20, R14, 0x3 ;  /* 0x0000000e140ea211 */ /* 0x008fc800078018ff */
[----:B------:R-:W-:Y:S02]  /*0a60*/  @!P2 LEA.HI.X R15, R20, R15, R21, 0x3, P0 ;  /* 0x0000000f140fa211 */ /* 0x000fe400000f1c15 */
[----:B------:R-:W0:Y:S01]  /*0a70*/  @!P1 LDC.64 R20, c[0x0][0x3a0] ;  /* 0x0000e800ff149b82 */ /* 0x000e220000000a00 */
[----:B------:R-:W-:Y:S02]  /*0a80*/  CS2R R18, SRZ ;  /* 0x0000000000127805 */ /* 0x000fe4000001ff00 */
[----:B------:R1:W5:Y:S04]  /*0a90*/  @!P2 LDG.E.64 R16, desc[UR4][R14.64] ;  /* 0x000000040e10a981 */ /* 0x000368000c1e1b00 */
[----:B------:R-:W3:Y:S01]  /*0aa0*/  @!P1 LDG.E.64 R18, desc[UR4][R28.64] ;  /* 0x000000041c129981 */ /* 0x000ee2000c1e1b00 */
[----:B-1----:R-:W-:Y:S01]  /*0ab0*/  CS2R R14, SRZ ;  /* 0x00000000000e7805 */ /* 0x002fe2000001ff00 */
[----:B0-----:R-:W-:-:S05]  /*0ac0*/  @!P1 IMAD.WIDE.U32 R20, R2, 0x8, R20 ;  /* 0x0000000802149825 */ /* 0x001fca00078e0014 */
[----:B------:R0:W4:Y:S01]  /*0ad0*/  @!P1 LDG.E.64 R14, desc[UR4][R20.64] ;  /* 0x00000004140e9981 */ /* 0x000122000c1e1b00 */
[----:B------:R-:W-:Y:S01]  /*0ae0*/  VIADD R2, R4, 0x380 ;  /* 0x0000038004027836 */ /* 0x000fe20000000000 */
[----:B--2---:R-:W-:-:S04]  /*0af0*/  ISETP.EQ.OR P1, PT, R26, RZ, P1 ;  /* 0x000000ff1a00720c */ /* 0x004fc80000f22670 */
[----:B------:R-:W-:-:S13]  /*0b00*/  ISETP.GE.U32.OR P1, PT, R2, R3, P1 ;  /* 0x000000030200720c */ /* 0x000fda0000f26470 */
[----:B0-----:R-:W3:Y:S02]  /*0b10*/  @!P1 LDC.64 R20, c[0x0][0x388] ;  /* 0x0000e200ff149b82 */ /* 0x001ee40000000a00 */
[----:B---3--:R-:W-:-:S04]  /*0b20*/  @!P1 LEA R20, P0, R18, R20, 0x3 ;  /* 0x0000001412149211 */ /* 0x008fc800078018ff */
[----:B------:R-:W-:-:S05]  /*0b30*/  @!P1 LEA.HI.X R21, R18, R21, R19, 0x3, P0 ;  /* 0x0000001512159211 */ /* 0x000fca00000f1c13 */
[----:B----4-:R0:W5:Y:S01]  /*0b40*/  @!P1 LDG.E.64 R14, desc[UR4][R20.64] ;  /* 0x00000004140e9981 */ /* 0x010162000c1e1b00 */
[----:B------:R-:W-:Y:S01]  /*0b50*/  ISETP.GE.U32.AND P0, PT, R4, R3, PT ;  /* 0x000000030400720c */ /* 0x000fe20003f06070 */
[----:B------:R-:W-:Y:S04]  /*0b60*/  BSSY.RECONVERGENT B0, `(.L_x_7304) ;  /* 0x0000033000007945 */ /* 0x000fe80003800200 */
[----:B------:R-:W-:Y:S08]  /*0b70*/  BSSY.RELIABLE B1, `(.L_x_7305) ;  /* 0x000002b000017945 */ /* 0x000ff00003800100 */
        /* <DEDUP_REMOVED lines=13> */
.L_x_7306:
[----:B------:R-:W-:-:S13]  /*0c50*/  ISETP.GE.U32.AND P0, PT, R4, R3, PT ;  /* 0x000000030400720c */ /* 0x000fda0003f06070 */
[----:B------:R-:W-:Y:S05]  /*0c60*/  @P0 BRA `(.L_x_7308) ;  /* 0x0000000000300947 */ /* 0x000fea0003800000 */
[----:B0----5:R-:W0:Y:S01]  /*0c70*/  LDC.64 R8, c[0x0][0x398] ;  /* 0x0000e600ff087b82 */ /* 0x021e220000000a00 */
[----:B------:R-:W-:Y:S02]  /*0c80*/  IMAD R5, R0, 0x400, R4 ;  /* 0x0000040000057824 */ /* 0x000fe400078e0204 */
[----:B------:R-:W-:Y:S02]  /*0c90*/  VIADD R4, R4, 0x80 ;  /* 0x0000008004047836 */ /* 0x000fe40000000000 */
[----:B0-----:R-:W-:-:S05]  /*0ca0*/  IMAD.WIDE.U32 R8, R5, 0x8, R8 ;  /* 0x0000000805087825 */ /* 0x001fca00078e0008 */
[----:B------:R1:W-:Y:S02]  /*0cb0*/  STG.E.64 desc[UR4][R8.64], R6 ;  /* 0x0000000608007986 */ /* 0x0003e4000c101b04 */
.L_x_7307:
[----:B------:R-:W-:-:S13]  /*0cc0*/  ISETP.GE.U32.AND P0, PT, R4, R3, PT ;  /* 0x000000030400720c */ /* 0x000fda0003f06070 */
[----:B------:R-:W-:Y:S05]  /*0cd0*/  @P0 BRA `(.L_x_7309) ;  /* 0x0000000000300947 */ /* 0x000fea0003800000 */
[----:B-1----:R-:W1:Y:S01]  /*0ce0*/  LDC.64 R6, c[0x0][0x398] ;  /* 0x0000e600ff067b82 */ /* 0x002e620000000a00 */
[----:B------:R-:W-:Y:S02]  /*0cf0*/  IMAD R5, R0, 0x400, R4 ;  /* 0x0000040000057824 */ /* 0x000fe400078e0204 */
[----:B------:R-:W-:Y:S02]  /*0d00*/  VIADD R4, R4, 0x80 ;  /* 0x0000008004047836 */ /* 0x000fe40000000000 */
[----:B-1----:R-:W-:-:S05]  /*0d10*/  IMAD.WIDE.U32 R6, R5, 0x8, R6 ;  /* 0x0000000805067825 */ /* 0x002fca00078e0006 */
[----:B------:R1:W-:Y:S02]  /*0d20*/  STG.E.64 desc[UR4][R6.64], R12 ;  /* 0x0000000c06007986 */ /* 0x0003e4000c101b04 */
.L_x_7308:
[----:B------:R-:W-:-:S13]  /*0d30*/  ISETP.GE.U32.AND P0, PT, R4, R3, PT ;  /* 0x000000030400720c */ /* 0x000fda0003f06070 */
[----:B------:R-:W-:Y:S05]  /*0d40*/  @P0 BRA `(.L_x_7310) ;  /* 0x0000000000340947 */ /* 0x000fea0003800000 */
[----:B-1---5:R-:W1:Y:S01]  /*0d50*/  LDC.64 R6, c[0x0][0x398] ;  /* 0x0000e600ff067b82 */ /* 0x022e620000000a00 */
[----:B------:R-:W-:Y:S02]  /*0d60*/  IMAD R5, R0, 0x400, R4 ;  /* 0x0000040000057824 */ /* 0x000fe400078e0204 */
[----:B------:R-:W-:Y:S02]  /*0d70*/  VIADD R4, R4, 0x80 ;  /* 0x0000008004047836 */ /* 0x000fe40000000000 */
[----:B-1----:R-:W-:-:S05]  /*0d80*/  IMAD.WIDE.U32 R6, R5, 0x8, R6 ;  /* 0x0000000805067825 */ /* 0x002fca00078e0006 */
[----:B------:R2:W-:Y:S02]  /*0d90*/  STG.E.64 desc[UR4][R6.64], R22 ;  /* 0x0000001606007986 */ /* 0x0005e4000c101b04 */
.L_x_7309:
[----:B------:R-:W-:-:S13]  /*0da0*/  ISETP.GE.U32.AND P0, PT, R4, R3, PT ;  /* 0x000000030400720c */ /* 0x000fda0003f06070 */
[----:B------:R-:W-:Y:S05]  /*0db0*/  @P0 BREAK.RELIABLE B1 ;  /* 0x0000000000010942 */ /* 0x000fea0003800100 */
[----:B------:R-:W-:Y:S05]  /*0dc0*/  @P0 BRA `(.L_x_7311) ;  /* 0x0000000000300947 */ /* 0x000fea0003800000 */
[----:B-12---:R-:W1:Y:S01]  /*0dd0*/  LDC.64 R6, c[0x0][0x398] ;  /* 0x0000e600ff067b82 */ /* 0x006e620000000a00 */
[----:B------:R-:W-:Y:S02]  /*0de0*/  IMAD R5, R0, 0x400, R4 ;  /* 0x0000040000057824 */ /* 0x000fe400078e0204 */
[----:B------:R-:W-:Y:S02]  /*0df0*/  VIADD R4, R4, 0x80 ;  /* 0x0000008004047836 */ /* 0x000fe40000000000 */
[----:B-1----:R-:W-:-:S05]  /*0e00*/  IMAD.WIDE.U32 R6, R5, 0x8, R6 ;  /* 0x0000000805067825 */ /* 0x002fca00078e0006 */
[----:B------:R2:W-:Y:S02]  /*0e10*/  STG.E.64 desc[UR4][R6.64], R24 ;  /* 0x0000001806007986 */ /* 0x0005e4000c101b04 */
.L_x_7310:
[----:B------:R-:W-:Y:S05]  /*0e20*/  BSYNC.RELIABLE B1 ;  /* 0x0000000000017941 */ /* 0x000fea0003800100 */
.L_x_7305:
[----:B------:R-:W-:-:S13]  /*0e30*/  ISETP.GE.U32.AND P0, PT, R4, R3, PT ;  /* 0x000000030400720c */ /* 0x000fda0003f06070 */
[----:B-12--5:R-:W1:Y:S01]  /*0e40*/  @!P0 LDC.64 R6, c[0x0][0x398] ;  /* 0x0000e600ff068b82 */ /* 0x026e620000000a00 */
[----:B------:R-:W-:Y:S02]  /*0e50*/  @!P0 IMAD R5, R0, 0x400, R4 ;  /* 0x0000040000058824 */ /* 0x000fe400078e0204 */
[----:B------:R-:W-:Y:S02]  /*0e60*/  @!P0 VIADD R4, R4, 0x80 ;  /* 0x0000008004048836 */ /* 0x000fe40000000000 */
[----:B-1----:R-:W-:-:S05]  /*0e70*/  @!P0 IMAD.WIDE.U32 R6, R5, 0x8, R6 ;  /* 0x0000000805068825 */ /* 0x002fca00078e0006 */
[----:B------:R3:W-:Y:S02]  /*0e80*/  @!P0 STG.E.64 desc[UR4][R6.64], R16 ;  /* 0x0000001006008986 */ /* 0x0007e4000c101b04 */
.L_x_7311:
[----:B------:R-:W-:Y:S05]  /*0e90*/  BSYNC.RECONVERGENT B0 ;  /* 0x0000000000007941 */ /* 0x000fea0003800200 */
.L_x_7304:
        /* <DEDUP_REMOVED lines=8> */
.L_x_7303:
        /* <DEDUP_REMOVED lines=15> */
[----:B------:R-:W-:Y:S01]  /*1010*/  IMAD.WIDE.U32 R20, R2, 0x10, R20 ;  /* 0x0000001002147825 */ /* 0x000fe200078e0014 */
[C---:B----4-:R-:W-:Y:S02]  /*1020*/  PRMT R3, R12.reuse, 0x7770, RZ ;  /* 0x000077700c037816 */ /* 0x050fe400000000ff */
[----:B------:R-:W-:Y:S02]  /*1030*/  PRMT R12, R12, 0x7771, RZ ;  /* 0x000077710c0c7816 */ /* 0x000fe400000000ff */
[----:B------:R-:W-:Y:S02]  /*1040*/  ISETP.NE.AND P5, PT, R3, RZ, PT ;  /* 0x000000ff0300720c */ /* 0x000fe40003fa5270 */
[----:B------:R-:W-:Y:S01]  /*1050*/  ISETP.NE.AND P4, PT, R12, RZ, PT ;  /* 0x000000ff0c00720c */ /* 0x000fe20003f85270 */
[----:B------:R-:W3:Y:S10]  /*1060*/  LDG.E.U16 R3, desc[UR4][R28.64+0x200] ;  /* 0x000200041c037981 */ /* 0x000ef4000c1e1500 */
[----:B------:R-:W5:Y:S08]  /*1070*/  @P5 LDC.64 R26, c[0x0][0x388] ;  /* 0x0000e200ff1a5b82 */ /* 0x000f700000000a00 */
[----:B------:R-:W0:Y:S01]  /*1080*/  @P4 LDC.64 R24, c[0x0][0x388] ;  /* 0x0000e200ff184b82 */ /* 0x000e220000000a00 */
[----:B--2---:R-:W-:-:S04]  /*1090*/  PRMT R12, R22, 0x7770, RZ ;  /* 0x00007770160c7816 */ /* 0x004fc800000000ff */
[----:B------:R-:W-:Y:S02]  /*10a0*/  ISETP.NE.AND P3, PT, R12, RZ, PT ;  /* 0x000000ff0c00720c */ /* 0x000fe40003f65270 */
[----:B------:R-:W2:Y:S01]  /*10b0*/  LDG.E.128 R12, desc[UR4][R18.64+0x1000] ;  /* 0x00100004120c7981 */ /* 0x000ea2000c1e1d00 */
[----:B-----5:R-:W-:-:S10]  /*10c0*/  @P5 LEA R26, P0, R4, R26, 0x3 ;  /* 0x0000001a041a5211 */ /* 0x020fd400078018ff */
[----:B------:R-:W1:Y:S01]  /*10d0*/  @P3 LDC.64 R16, c[0x0][0x388] ;  /* 0x0000e200ff103b82 */ /* 0x000e620000000a00 */
[----:B------:R-:W-:Y:S02]  /*10e0*/  @P5 LEA.HI.X R27, R4, R27, R5, 0x3, P0 ;  /* 0x0000001b041b5211 */ /* 0x000fe400000f1c05 */
[----:B0-----:R-:W-:-:S04]  /*10f0*/  @P4 LEA R24, P1, R6, R24, 0x3 ;  /* 0x0000001806184211 */ /* 0x001fc800078218ff */
[----:B------:R-:W-:Y:S02]  /*1100*/  @P4 LEA.HI.X R25, R6, R25, R7, 0x3, P1 ;  /* 0x0000001906194211 */ /* 0x000fe400008f1c07 */
[----:B------:R-:W4:Y:S01]  /*1110*/  LDG.E.128 R4, desc[UR4][R20.64] ;  /* 0x0000000414047981 */ /* 0x000f22000c1e1d00 */
[----:B------:R-:W-:-:S04]  /*1120*/  PRMT R22, R22, 0x7771, RZ ;  /* 0x0000777116167816 */ /* 0x000fc800000000ff */
[----:B------:R-:W-:Y:S02]  /*1130*/  ISETP.NE.AND P2, PT, R22, RZ, PT ;  /* 0x000000ff1600720c */ /* 0x000fe40003f45270 */
[----:B-1----:R-:W-:-:S04]  /*1140*/  @P3 LEA R16, P0, R8, R16, 0x3 ;  /* 0x0000001008103211 */ /* 0x002fc800078018ff */
[----:B------:R-:W-:-:S07]  /*1150*/  @P3 LEA.HI.X R17, R8, R17, R9, 0x3, P0 ;  /* 0x0000001108113211 */ /* 0x000fce00000f1c09 */
[----:B------:R-:W0:Y:S02]  /*1160*/  @P2 LDC.64 R8, c[0x0][0x388] ;  /* 0x0000e200ff082b82 */ /* 0x000e240000000a00 */
[----:B0-----:R-:W-:-:S04]  /*1170*/  @P2 LEA R30, P0, R10, R8, 0x3 ;  /* 0x000000080a1e2211 */ /* 0x001fc800078018ff */
[----:B------:R-:W-:Y:S02]  /*1180*/  @P2 LEA.HI.X R31, R10, R9, R11, 0x3, P0 ;  /* 0x000000090a1f2211 */ /* 0x000fe400000f1c0b */
[----:B---3--:R-:W-:-:S04]  /*1190*/  PRMT R8, R3, 0x7770, RZ ;  /* 0x0000777003087816 */ /* 0x008fc800000000ff */
[----:B------:R-:W-:Y:S02]  /*11a0*/  ISETP.NE.AND P0, PT, R8, RZ, PT ;  /* 0x000000ff0800720c */ /* 0x000fe40003f05270 */
[----:B------:R-:W-:Y:S01]  /*11b0*/  PRMT R3, R3, 0x7771, RZ ;  /* 0x0000777103037816 */ /* 0x000fe200000000ff */
[----:B------:R-:W3:Y:S10]  /*11c0*/  LDG.E.128 R8, desc[UR4][R20.64+0x800] ;  /* 0x0008000414087981 */ /* 0x000ef4000c1e1d00 */
[----:B------:R-:W2:Y:S01]  /*11d0*/  @P0 LDC.64 R22, c[0x0][0x388] ;  /* 0x0000e200ff160b82 */ /* 0x000ea20000000a00 */
[----:B------:R-:W-:-:S02]  /*11e0*/  ISETP.NE.AND P1, PT, R3, RZ, PT ;  /* 0x000000ff0300720c */ /* 0x000fc40003f25270 */
[----:B------:R-:W5:Y:S04]  /*11f0*/  LDG.E.U16 R3, desc[UR4][R28.64+0x300] ;  /* 0x000300041c037981 */ /* 0x000f68000c1e1500 */
[----:B----4-:R2:W4:Y:S04]  /*1200*/  @P5 LDG.E.64 R4, desc[UR4][R26.64] ;  /* 0x000000041a045981 */ /* 0x010528000c1e1b00 */
[----:B------:R0:W4:Y:S01]  /*1210*/  @P4 LDG.E.64 R6, desc[UR4][R24.64] ;  /* 0x0000000418064981 */ /* 0x000122000c1e1b00 */
[----:B--2---:R-:W-:-:S04]  /*1220*/  @P0 LEA R26, P5, R12, R22, 0x3 ;  /* 0x000000160c1a0211 */ /* 0x004fc800078a18ff */
[----:B------:R-:W-:Y:S02]  /*1230*/  @P0 LEA.HI.X R27, R12, R23, R13, 0x3, P5 ;  /* 0x000000170c1b0211 */ /* 0x000fe400028f1c0d */
[----:B------:R-:W0:Y:S02]  /*1240*/  @P1 LDC.64 R12, c[0x0][0x388] ;  /* 0x0000e200ff0c1b82 */ /* 0x000e240000000a00 */
[----:B0-----:R-:W-:-:S04]  /*1250*/  @P1 LEA R24, P4, R14, R12, 0x3 ;  /* 0x0000000c0e181211 */ /* 0x001fc800078818ff */
[----:B------:R-:W-:Y:S02]  /*1260*/  @P1 LEA.HI.X R25, R14, R13, R15, 0x3, P4 ;  /* 0x0000000d0e191211 */ /* 0x000fe400020f1c0f */
[----:B------:R-:W2:Y:S04]  /*1270*/  LDG.E.128 R12, desc[UR4][R18.64+0x1800] ;  /* 0x00180004120c7981 */ /* 0x000ea8000c1e1d00 */
[----:B---3--:R-:W3:Y:S04]  /*1280*/  @P3 LDG.E.64 R8, desc[UR4][R16.64] ;  /* 0x0000000410083981 */ /* 0x008ee8000c1e1b00 */
[----:B------:R-:W3:Y:S04]  /*1290*/  @P2 LDG.E.64 R10, desc[UR4][R30.64] ;  /* 0x000000041e0a2981 */ /* 0x000ee8000c1e1b00 */
[----:B------:R-:W4:Y:S01]  /*12a0*/  LDG.E.128 R16, desc[UR4][R20.64+0x1000] ;  /* 0x0010000414107981 */ /* 0x000f22000c1e1d00 */
[----:B-----5:R-:W-:-:S04]  /*12b0*/  PRMT R22, R3, 0x7770, RZ ;  /* 0x0000777003167816 */ /* 0x020fc800000000ff */
[----:B------:R-:W-:-:S13]  /*12c0*/  ISETP.NE.AND P4, PT, R22, RZ, PT ;  /* 0x000000ff1600720c */ /* 0x000fda0003f85270 */
[----:B------:R-:W2:Y:S02]  /*12d0*/  @P4 LDC.64 R22, c[0x0][0x388] ;  /* 0x0000e200ff164b82 */ /* 0x000ea40000000a00 */
[----:B--2---:R-:W-:-:S04]  /*12e0*/  @P4 LEA R28, P3, R12, R22, 0x3 ;  /* 0x000000160c1c4211 */ /* 0x004fc800078618ff */
[----:B------:R-:W-:Y:S02]  /*12f0*/  @P4 LEA.HI.X R29, R12, R23, R13, 0x3, P3 ;  /* 0x000000170c1d4211 */ /* 0x000fe400018f1c0d */
[----:B------:R-:W2:Y:S01]  /*1300*/  LDG.E.128 R20, desc[UR4][R20.64+0x1800] ;  /* 0x0018000414147981 */ /* 0x000ea2000c1e1d00 */
        /* <DEDUP_REMOVED lines=8> */
[----:B--2---:R-:W2:Y:S04]  /*1390*/  @P4 LDG.E.64 R20, desc[UR4][R28.64] ;  /* 0x000000041c144981 */ /* 0x004ea8000c1e1b00 */
[----:B------:R-:W2:Y:S01]  /*13a0*/  @P2 LDG.E.64 R22, desc[UR4][R12.64] ;  /* 0x000000040c162981 */ /* 0x000ea2000c1e1b00 */
[----:B0-----:R-:W-:-:S04]  /*13b0*/  IMAD.WIDE.U32 R14, R0, 0x8, R14 ;  /* 0x00000008000e7825 */ /* 0x001fc800078e000e */
[----:B------:R-:W-:-:S05]  /*13c0*/  IMAD.WIDE.U32 R14, R2, 0x10, R14 ;  /* 0x00000010020e7825 */ /* 0x000fca00078e000e */
[----:B------:R-:W-:Y:S04]  /*13d0*/  STG.E.128 desc[UR4][R14.64], R4 ;  /* 0x000000040e007986 */ /* 0x000fe8000c101d04 */
[----:B---3--:R-:W-:Y:S04]  /*13e0*/  STG.E.128 desc[UR4][R14.64+0x800], R8 ;  /* 0x000800080e007986 */ /* 0x008fe8000c101d04 */
[----:B----4-:R-:W-:Y:S04]  /*13f0*/  STG.E.128 desc[UR4][R14.64+0x1000], R16 ;  /* 0x001000100e007986 */ /* 0x010fe8000c101d04 */
[----:B--2---:R-:W-:Y:S01]  /*1400*/  STG.E.128 desc[UR4][R14.64+0x1800], R20 ;  /* 0x001800140e007986 */ /* 0x004fe2000c101d04 */
[----:B------:R-:W-:Y:S05]  /*1410*/  EXIT ;  /* 0x000000000000794d */ /* 0x000fea0003800000 */
.L_x_7312:
        /* <DEDUP_REMOVED lines=14> */
.L_x_41796:


//--------------------- .text._ZN2at6native29vectorized_elementwise_kernelILi4EZZZNS0_28launch_masked_scatter_kernelERKNS_10TensorBaseES4_S4_S4_ENKUlvE_clEvENKUlvE4_clEvEUldblE_St5arrayIPcLm4EEEEviT0_T1_ --------------------------
	.section	.text._ZN2at6native29vectorized_elementwise_kernelILi4EZZZNS0_28launch_masked_scatter_kernelERKNS_10TensorBaseES4_S4_S4_ENKUlvE_clEvENKUlvE4_clEvEUldblE_St5arrayIPcLm4EEEEviT0_T1_,"ax",@progbits
	.align	128
        .global         _ZN2at6native29vectorized_elementwise_kernelILi4EZZZNS0_28launch_masked_scatter_kernelERKNS_10TensorBaseES4_S4_S4_ENKUlvE_clEvENKUlvE4_clEvEUldblE_St5arrayIPcLm4EEEEviT0_T1_
        .type           _ZN2at6native29vectorized_elementwise_kernelILi4EZZZNS0_28launch_masked_scatter_kernelERKNS_10TensorBaseES4_S4_S4_ENKUlvE_clEvENKUlvE4_clEvEUldblE_St5arrayIPcLm4EEEEviT0_T1_,@function
        .size           _ZN2at6native29vectorized_elementwise_kernelILi4EZZZNS0_28launch_masked_scatter_kernelERKNS_10TensorBaseES4_S4_S4_ENKUlvE_clEvENKUlvE4_clEvEUldblE_St5arrayIPcLm4EEEEviT0_T1_,(.L_x_41797 - _ZN2at6native29vectorized_elementwise_kernelILi4EZZZNS0_28launch_masked_scatter_kernelERKNS_10TensorBaseES4_S4_S4_ENKUlvE_clEvENKUlvE4_clEvEUldblE_St5arrayIPcLm4EEEEviT0_T1_)
        .other          _ZN2at6native29vectorized_elementwise_kernelILi4EZZZNS0_28launch_masked_scatter_kernelERKNS_10TensorBaseES4_S4_S4_ENKUlvE_clEvENKUlvE4_clEvEUldblE_St5arrayIPcLm4EEEEviT0_T1_,@"STO_CUDA_ENTRY STV_DEFAULT"
_ZN2at6native29vectorized_elementwise_kernelILi4EZZZNS0_28launch_masked_scatter_kernelERKNS_10TensorBaseES4_S4_S4_ENKUlvE_clEvENKUlvE4_clEvEUldblE_St5arrayIPcLm4EEEEviT0_T1_:
.text._ZN2at6native29vectorized_elementwise_kernelILi4EZZZNS0_28launch_masked_scatter_kernelERKNS_10TensorBaseES4_S4_S4_ENKUlvE_clEvENKUlvE4_clEvEUldblE_St5arrayIPcLm4EEEEviT0_T1_:
        /* <DEDUP_REMOVED lines=15> */
[----:B------:R-:W2:Y:S01]  /*00f0*/  @!P4 LDC.64 R14, c[0x0][0x3a0] ;  /* 0x0000e800ff0ecb82 */ /* 0x000ea20000000a00 */
[----:B0-----:R-:W-:-:S07]  /*0100*/  @!P4 IADD3 R20, P0, PT, R5, R20, RZ ;  /* 0x000000140514c210 */ /* 0x001fce0007f1e0ff */
[----:B------:R-:W0:Y:S01]  /*0110*/  @!P1 LDC.64 R16, c[0x0][0x3a8] ;  /* 0x0000ea00ff109b82 */ /* 0x000e220000000a00 */
[----:B------:R-:W-:Y:S02]  /*0120*/  @!P4 IMAD.X R21, RZ, RZ, R21, P0 ;  /* 0x000000ffff15c224 */ /* 0x000fe400000e0615 */
[----:B------:R-:W-:-:S03]  /*0130*/  @!P1 IMAD R9, R25, 0x400, R0 ;  /* 0x0000040019099824 */ /* 0x000fc600078e0200 */
[----:B------:R-:W3:Y:S01]  /*0140*/  @!P4 LDG.E.U8 R20, desc[UR4][R20.64] ;  /* 0x000000041414c981 */ /* 0x000ee2000c1e1100 */
[----:B------:R-:W-:-:S05]  /*0150*/  @!P1 VIADD R0, R0, 0x80 ;  /* 0x0000008000009836 */ /* 0x000fca0000000000 */
[----:B------:R-:W-:Y:S02]  /*0160*/  ISETP.GE.U32.AND P3, PT, R0, R3, PT ;  /* 0x000000030000720c */ /* 0x000fe40003f66070 */
[----:B0-----:R-:W-:-:S11]  /*0170*/  @!P1 IADD3 R16, P0, PT, R9, R16, RZ ;  /* 0x0000001009109210 */ /* 0x001fd60007f1e0ff */
[----:B------:R-:W0:Y:S01]  /*0180*/  @!P3 LDC.64 R12, c[0x0][0x3a8] ;  /* 0x0000ea00ff0cbb82 */ /* 0x000e220000000a00 */
[----:B------:R-:W-:-:S05]  /*0190*/  @!P1 IMAD.X R17, RZ, RZ, R17, P0 ;  /* 0x000000ffff119224 */ /* 0x000fca00000e0611 */
[----:B------:R4:W3:Y:S01]  /*01a0*/  @!P1 LDG.E.U8 R4, desc[UR4][R16.64] ;  /* 0x0000000410049981 */ /* 0x0008e2000c1e1100 */
[----:B------:R-:W-:Y:S01]  /*01b0*/  CS2R R18, SRZ ;  /* 0x0000000000127805 */ /* 0x000fe2000001ff00 */
[C---:B-1----:R-:W-:Y:S01]  /*01c0*/  @!P4 IMAD.WIDE.U32 R22, R5.reuse, 0x8, R6 ;  /* 0x000000080516c825 */ /* 0x042fe200078e0006 */
[----:B------:R-:W1:Y:S03]  /*01d0*/  @!P3 LDC.64 R26, c[0x0][0x3b0] ;  /* 0x0000ec00ff1abb82 */ /* 0x000e660000000a00 */
[----:B--2---:R-:W-:Y:S01]  /*01e0*/  @!P4 IMAD.WIDE.U32 R14, R5, 0x8, R14 ;  /* 0x00000008050ec825 */ /* 0x004fe200078e000e */
[----:B------:R2:W3:Y:S03]  /*01f0*/  @!P4 LDG.E.64 R18, desc[UR4][R22.64] ;  /* 0x000000041612c981 */ /* 0x0004e6000c1e1b00 */
[----:B------:R-:W-:Y:S01]  /*0200*/  @!P3 IMAD R5, R25, 0x400, R0 ;  /* 0x000004001905b824 */ /* 0x000fe200078e0200 */
[----:B------:R-:W1:Y:S01]  /*0210*/  @!P1 LDC.64 R6, c[0x0][0x3b0] ;  /* 0x0000ec00ff069b82 */ /* 0x000e620000000a00 */
[----:B----4-:R-:W-:Y:S01]  /*0220*/  CS2R R16, SRZ ;  /* 0x0000000000107805 */ /* 0x010fe2000001ff00 */
[----:B------:R4:W3:Y:S02]  /*0230*/  @!P4 LDG.E.64 R10, desc[UR4][R14.64] ;  /* 0x000000040e0ac981 */ /* 0x0008e4000c1e1b00 */
[----:B0-----:R-:W-:-:S05]  /*0240*/  @!P3 IADD3 R28, P0, PT, R5, R12, RZ ;  /* 0x0000000c051cb210 */ /* 0x001fca0007f1e0ff */
[----:B------:R-:W-:Y:S01]  /*0250*/  @!P3 IMAD.X R29, RZ, RZ, R13, P0 ;  /* 0x000000ffff1db224 */ /* 0x000fe200000e060d */
[----:B--2---:R-:W-:Y:S01]  /*0260*/  CS2R R22, SRZ ;  /* 0x0000000000167805 */ /* 0x004fe2000001ff00 */
[----:B------:R-:W-:Y:S01]  /*0270*/  @!P3 VIADD R0, R0, 0x80 ;  /* 0x000000800000b836 */ /* 0x000fe20000000000 */
[----:B----4-:R-:W0:Y:S02]  /*0280*/  @!P3 LDC.64 R14, c[0x0][0x3a0] ;  /* 0x0000e800ff0ebb82 */ /* 0x010e240000000a00 */
[----:B------:R1:W2:Y:S02]  /*0290*/  @!P3 LDG.E.U8 R24, desc[UR4][R28.64] ;  /* 0x000000041c18b981 */ /* 0x0002a4000c1e1100 */
[----:B-1----:R-:W-:Y:S01]  /*02a0*/  @!P1 IMAD.WIDE.U32 R28, R9, 0x8, R6 ;  /* 0x00000008091c9825 */ /* 0x002fe200078e0006 */
[----:B------:R-:W-:-:S03]  /*02b0*/  ISETP.GE.U32.AND P0, PT, R0, R3, PT ;  /* 0x000000030000720c */ /* 0x000fc60003f06070 */
[----:B------:R-:W1:Y:S01]  /*02c0*/  @!P1 LDC.64 R6, c[0x0][0x3a0] ;  /* 0x0000e800ff069b82 */ /* 0x000e620000000a00 */
[----:B------:R-:W4:Y:S01]  /*02d0*/  @!P1 LDG.E.64 R16, desc[UR4][R28.64] ;  /* 0x000000041c109981 */ /* 0x000f22000c1e1b00 */
[----:B------:R-:W-:-:S05]  /*02e0*/  @!P3 IMAD.WIDE.U32 R26, R5, 0x8, R26 ;  /* 0x00000008051ab825 */ /* 0x000fca00078e001a */
[----:B------:R1:W4:Y:S03]  /*02f0*/  @!P3 LDG.E.64 R22, desc[UR4][R26.64] ;  /* 0x000000041a16b981 */ /* 0x000326000c1e1b00 */
[----:B------:R-:W1:Y:S01]  /*0300*/  @!P0 LDC.64 R12, c[0x0][0x3a8] ;  /* 0x0000ea00ff0c8b82 */ /* 0x000e620000000a00 */
[----:B0-----:R-:W-:-:S04]  /*0310*/  @!P3 IMAD.WIDE.U32 R14, R5, 0x8, R14 ;  /* 0x00000008050eb825 */ /* 0x001fc800078e000e */
[----:B-1----:R-:W-:Y:S01]  /*0320*/  @!P1 IMAD.WIDE.U32 R6, R9, 0x8, R6 ;  /* 0x0000000809069825 */ /* 0x002fe200078e0006 */
[----:B------:R-:W-:-:S03]  /*0330*/  CS2R R8, SRZ ;  /* 0x0000000000087805 */ /* 0x000fc6000001ff00 */
[----:B------:R-:W-:-:S03]  /*0340*/  @!P0 IMAD R27, R25, 0x400, R0 ;  /* 0x00000400191b8824 */ /* 0x000fc600078e0200 */
[----:B------:R0:W4:Y:S02]  /*0350*/  @!P1 LDG.E.64 R8, desc[UR4][R6.64] ;  /* 0x0000000406089981 */ /* 0x000124000c1e1b00 */
[----:B------:R-:W-:Y:S02]  /*0360*/  @!P0 IADD3 R28, P2, PT, R27, R12, RZ ;  /* 0x0000000c1b1c8210 */ /* 0x000fe40007f5e0ff */
[----:B0-----:R-:W-:-:S03]  /*0370*/  CS2R R6, SRZ ;  /* 0x0000000000067805 */ /* 0x001fc6000001ff00 */
[----:B------:R-:W-:Y:S02]  /*0380*/  @!P0 IMAD.X R29, RZ, RZ, R13, P2 ;  /* 0x000000ffff1d8224 */ /* 0x000fe400010e060d */
[----:B------:R-:W0:Y:S01]  /*0390*/  @!P0 LDC.64 R12, c[0x0][0x3b0] ;  /* 0x0000ec00ff0c8b82 */ /* 0x000e220000000a00 */
[----:B------:R1:W4:Y:S04]  /*03a0*/  @!P3 LDG.E.64 R6, desc[UR4][R14.64] ;  /* 0x000000040e06b981 */ /* 0x000328000c1e1b00 */
[----:B------:R-:W4:Y:S01]  /*03b0*/  @!P0 LDG.E.U8 R5, desc[UR4][R28.64] ;  /* 0x000000041c058981 */ /* 0x000f22000c1e1100 */
[----:B-1----:R-:W-:Y:S01]  /*03c0*/  CS2R R14, SRZ ;  /* 0x00000000000e7805 */ /* 0x002fe2000001ff00 */
[----:B0-----:R-:W-:-:S05]  /*03d0*/  @!P0 IMAD.WIDE.U32 R12, R27, 0x8, R12 ;  /* 0x000000081b0c8825 */ /* 0x001fca00078e000c */
[----:B------:R0:W4:Y:S01]  /*03e0*/  @!P0 LDG.E.64 R14, desc[UR4][R12.64] ;  /* 0x000000040c0e8981 */ /* 0x000122000c1e1b00 */
[----:B------:R-:W-:Y:S01]  /*03f0*/  @!P0 VIADD R0, R0, 0x80 ;  /* 0x0000008000008836 */ /* 0x000fe20000000000 */
[----:B---3--:R-:W-:-:S13]  /*0400*/  ISETP.EQ.OR P4, PT, R20, RZ, P4 ;  /* 0x000000ff1400720c */ /* 0x008fda0002782670 */
[----:B0-----:R-:W0:Y:S01]  /*0410*/  @!P4 LDC.64 R12, c[0x0][0x388] ;  /* 0x0000e200ff0ccb82 */ /* 0x001e220000000a00 */
[----:B------:R-:W-:Y:S01]  /*0420*/  ISETP.EQ.OR P2, PT, R4, RZ, P1 ;  /* 0x000000ff0400720c */ /* 0x000fe20000f42670 */
[----:B------:R-:W-:-:S05]  /*0430*/  VIADD R4, R2, 0x80 ;  /* 0x0000008002047836 */ /* 0x000fca0000000000 */
[----:B------:R-:W-:Y:S02]  /*0440*/  ISETP.GE.U32.OR P2, PT, R4, R3, P2 ;  /* 0x000000030400720c */ /* 0x000fe40001746470 */
[----:B0-----:R-:W-:-:S04]  /*0450*/  @!P4 LEA R28, P1, R18, R12, 0x3 ;  /* 0x0000000c121cc211 */ /* 0x001fc800078218ff */
[----:B------:R-:W-:Y:S02]  /*0460*/  @!P4 LEA.HI.X R29, R18, R13, R19, 0x3, P1 ;  /* 0x0000000d121dc211 */ /* 0x000fe400008f1c13 */
[----:B------:R-:W-:-:S05]  /*0470*/  ISETP.GE.U32.AND P1, PT, R0, R3, PT ;  /* 0x000000030000720c */ /* 0x000fca0003f26070 */
[----:B------:R-:W4:Y:S01]  /*0480*/  @!P2 LDC.64 R20, c[0x0][0x388] ;  /* 0x0000e200ff14ab82 */ /* 0x000f220000000a00 */
[----:B------:R0:W5:Y:S07]  /*0490*/  @!P4 LDG.E.64 R10, desc[UR4][R28.64] ;  /* 0x000000041c0ac981 */ /* 0x00016e000c1e1b00 */
[----:B------:R-:W0:Y:S01]  /*04a0*/  @!P0 LDC.64 R12, c[0x0][0x3a0] ;  /* 0x0000e800ff0c8b82 */ /* 0x000e220000000a00 */
[----:B--2---:R-:W-:Y:S01]  /*04b0*/  ISETP.EQ.OR P3, PT, R24, RZ, P3 ;  /* 0x000000ff1800720c */ /* 0x004fe20001f62670 */
[----:B------:R-:W-:-:S06]  /*04c0*/  VIADD R24, R2, 0x100 ;  /* 0x0000010002187836 */ /* 0x000fcc0000000000 */
[----:B------:R-:W1:Y:S01]  /*04d0*/  @!P1 LDC.64 R18, c[0x0][0x3a8] ;  /* 0x0000ea00ff129b82 */ /* 0x000e620000000a00 */
[----:B------:R-:W-:Y:S02]  /*04e0*/  ISETP.GE.U32.OR P3, PT, R24, R3, P3 ;  /* 0x000000031800720c */ /* 0x000fe40001f66470 */
[----:B----4-:R-:W-:-:S04]  /*04f0*/  @!P2 LEA R20, P4, R16, R20, 0x3 ;  /* 0x000000141014a211 */ /* 0x010fc800078818ff */
[----:B------:R-:W-:-:S07]  /*0500*/  @!P2 LEA.HI.X R21, R16, R21, R17, 0x3, P4 ;  /* 0x000000151015a211 */ /* 0x000fce00020f1c11 */
[----:B------:R-:W2:Y:S01]  /*0510*/  @!P3 LDC.64 R16, c[0x0][0x388] ;  /* 0x0000e200ff10bb82 */ /* 0x000ea20000000a00 */
[----:B0-----:R-:W-:-:S04]  /*0520*/  @!P0 IMAD.WIDE.U32 R28, R27, 0x8, R12 ;  /* 0x000000081b1c8825 */ /* 0x001fc800078e000c */
[----:B------:R-:W-:-:S05]  /*0530*/  @!P1 IMAD R27, R25, 0x400, R0 ;  /* 0x00000400191b9824 */ /* 0x000fca00078e0200 */
[----:B-1----:R-:W-:Y:S01]  /*0540*/  @!P1 IADD3 R18, P4, PT, R27, R18, RZ ;  /* 0x000000121b129210 */ /* 0x002fe20007f9e0ff */
[----:B------:R-:W-:-:S04]  /*0550*/  @!P1 VIADD R0, R0, 0x80 ;  /* 0x0000008000009836 */ /* 0x000fc80000000000 */
[----:B------:R-:W-:Y:S01]  /*0560*/  @!P1 IMAD.X R19, RZ, RZ, R19, P4 ;  /* 0x000000ffff139224 */ /* 0x000fe200020e0613 */
[----:B------:R-:W-:-:S04]  /*0570*/  ISETP.GE.U32.AND P4, PT, R0, R3, PT ;  /* 0x000000030000720c */ /* 0x000fc80003f86070 */
[----:B------:R0:W3:Y:S01]  /*0580*/  @!P1 LDG.E.U8 R24, desc[UR4][R18.64] ;  /* 0x0000000412189981 */ /* 0x0000e2000c1e1100 */
[----:B--2---:R-:W-:-:S03]  /*0590*/  @!P3 LEA R16, P5, R22, R16, 0x3 ;  /* 0x000000101610b211 */ /* 0x004fc600078a18ff */
[----:B------:R1:W5:Y:S01]  /*05a0*/  @!P2 LDG.E.64 R8, desc[UR4][R20.64] ;  /* 0x000000041408a981 */ /* 0x000362000c1e1b00 */
[----:B------:R-:W-:-:S04]  /*05b0*/  @!P3 LEA.HI.X R17, R22, R17, R23, 0x3, P5 ;  /* 0x000000111611b211 */ /* 0x000fc800028f1c17 */
[----:B------:R-:W2:Y:S08]  /*05c0*/  @!P4 LDC.64 R22, c[0x0][0x3a8] ;  /* 0x0000ea00ff16cb82 */ /* 0x000eb00000000a00 */
[----:B0-----:R-:W0:Y:S01]  /*05d0*/  @!P1 LDC.64 R18, c[0x0][0x3b0] ;  /* 0x0000ec00ff129b82 */ /* 0x001e220000000a00 */
[----:B------:R-:W-:Y:S01]  /*05e0*/  @!P4 IMAD R26, R25, 0x400, R0 ;  /* 0x00000400191ac824 */ /* 0x000fe200078e0200 */
[----:B------:R-:W-:Y:S01]  /*05f0*/  CS2R R12, SRZ ;  /* 0x00000000000c7805 */ /* 0x000fe2000001ff00 */
[----:B------:R-:W5:Y:S05]  /*0600*/  @!P3 LDG.E.64 R6, desc[UR4][R16.64] ;  /* 0x000000041006b981 */ /* 0x000f6a000c1e1b00 */
[----:B------:R4:W3:Y:S01]  /*0610*/  @!P0 LDG.E.64 R12, desc[UR4][R28.64] ;  /* 0x000000041c0c8981 */ /* 0x0008e2000c1e1b00 */
[----:B------:R-:W-:Y:S01]  /*0620*/  ISETP.EQ.OR P0, PT, R5, RZ, P0 ;  /* 0x000000ff0500720c */ /* 0x000fe20000702670 */
[----:B------:R-:W-:Y:S01]  /*0630*/  VIADD R5, R2, 0x180 ;  /* 0x0000018002057836 */ /* 0x000fe20000000000 */
[----:B-1----:R-:W1:Y:S01]  /*0640*/  @!P4 LDC.64 R20, c[0x0][0x3b0] ;  /* 0x0000ec00ff14cb82 */ /* 0x002e620000000a00 */
[----:B--2---:R-:W-:-:S07]  /*0650*/  @!P4 IADD3 R22, P2, PT, R26, R22, RZ ;  /* 0x000000161a16c210 */ /* 0x004fce0007f5e0ff */
[----:B----4-:R-:W2:Y:S01]  /*0660*/  @!P1 LDC.64 R28, c[0x0][0x3a0] ;  /* 0x0000e800ff1c9b82 */ /* 0x010ea20000000a00 */
[----:B0-----:R-:W-:Y:S01]  /*0670*/  @!P1 IMAD.WIDE.U32 R16, R27, 0x8, R18 ;  /* 0x000000081b109825 */ /* 0x001fe200078e0012 */
[----:B------:R-:W-:-:S03]  /*0680*/  CS2R R18, SRZ ;  /* 0x0000000000127805 */ /* 0x000fc6000001ff00 */
[----:B------:R-:W-:-:S03]  /*0690*/  @!P4 IMAD.X R23, RZ, RZ, R23, P2 ;  /* 0x000000ffff17c224 */ /* 0x000fc600010e0617 */
[----:B------:R-:W4:Y:S01]  /*06a0*/  @!P1 LDG.E.64 R18, desc[UR4][R16.64] ;  /* 0x0000000410129981 */ /* 0x000f22000c1e1b00 */
[----:B------:R-:W-:-:S03]  /*06b0*/  ISETP.GE.U32.OR P0, PT, R5, R3, P0 ;  /* 0x000000030500720c */ /* 0x000fc60000706470 */
[----:B------:R0:W4:Y:S01]  /*06c0*/  @!P4 LDG.E.U8 R5, desc[UR4][R22.64] ;  /* 0x000000041605c981 */ /* 0x000122000c1e1100 */
[----:B--2---:R-:W-:Y:S01]  /*06d0*/  @!P1 IMAD.WIDE.U32 R28, R27, 0x8, R28 ;  /* 0x000000081b1c9825 */ /* 0x004fe200078e001c */
[----:B0-----:R-:W-:-:S08]  /*06e0*/  CS2R R22, SRZ ;  /* 0x0000000000167805 */ /* 0x001fd0000001ff00 */
[----:B------:R-:W0:Y:S01]  /*06f0*/  @!P0 LDC.64 R16, c[0x0][0x388] ;  /* 0x0000e200ff108b82 */ /* 0x000e220000000a00 */
[----:B------:R1:W2:Y:S02]  /*0700*/  @!P1 LDG.E.64 R22, desc[UR4][R28.64] ;  /* 0x000000041c169981 */ /* 0x0002a4000c1e1b00 */
[----:B-1----:R-:W-:Y:S01]  /*0710*/  @!P4 IMAD.WIDE.U32 R28, R26, 0x8, R20 ;  /* 0x000000081a1cc825 */ /* 0x002fe200078e0014 */
[----:B------:R-:W-:-:S06]  /*0720*/  CS2R R20, SRZ ;  /* 0x0000000000147805 */ /* 0x000fcc000001ff00 */
[----:B------:R1:W2:Y:S01]  /*0730*/  @!P4 LDG.E.64 R20, desc[UR4][R28.64] ;  /* 0x000000041c14c981 */ /* 0x0002a2000c1e1b00 */
[----:B0-----:R-:W-:-:S04]  /*0740*/  @!P0 LEA R16, P2, R14, R16, 0x3 ;  /* 0x000000100e108211 */ /* 0x001fc800078418ff */
[----:B------:R-:W-:Y:S01]  /*0750*/  @!P0 LEA.HI.X R17, R14, R17, R15, 0x3, P2 ;  /* 0x000000110e118211 */ /* 0x000fe200010f1c0f */
[----:B------:R-:W-:Y:S02]  /*0760*/  VIADD R14, R2, 0x200 ;  /* 0x00000200020e7836 */ /* 0x000fe40000000000 */
[----:B------:R-:W-:-:S05]  /*0770*/  @!P4 VIADD R0, R0, 0x80 ;  /* 0x000000800000c836 */ /* 0x000fca0000000000 */
[----:B------:R-:W-:Y:S02]  /*0780*/  ISETP.GE.U32.AND P2, PT, R0, R3, PT ;  /* 0x000000030000720c */ /* 0x000fe40003f46070 */
[----:B-1----:R-:W-:Y:S02]  /*0790*/  CS2R R28, SRZ ;  /* 0x00000000001c7805 */ /* 0x002fe4000001ff00 */
[----:B---3--:R-:W-:-:S04]  /*07a0*/  ISETP.EQ.OR P1, PT, R24, RZ, P1 ;  /* 0x000000ff1800720c */ /* 0x008fc80000f22670 */
[----:B------:R-:W-:-:S13]  /*07b0*/  ISETP.GE.U32.OR P1, PT, R14, R3, P1 ;  /* 0x000000030e00720c */ /* 0x000fda0000f26470 */
[----:B------:R-:W4:Y:S01]  /*07c0*/  @!P1 LDC.64 R14, c[0x0][0x388] ;  /* 0x0000e200ff0e9b82 */ /* 0x000f220000000a00 */
[----:B------:R0:W5:Y:S07]  /*07d0*/  @!P0 LDG.E.64 R12, desc[UR4][R16.64] ;  /* 0x00000004100c8981 */ /* 0x00016e000c1e1b00 */
[----:B0-----:R-:W0:Y:S01]  /*07e0*/  @!P4 LDC.64 R16, c[0x0][0x3a0] ;  /* 0x0000e800ff10cb82 */ /* 0x001e220000000a00 */
[----:B----4-:R-:W-:-:S04]  /*07f0*/  @!P1 LEA R14, P0, R18, R14, 0x3 ;  /* 0x0000000e120e9211 */ /* 0x010fc800078018ff */
[----:B------:R-:W-:Y:S01]  /*0800*/  @!P1 LEA.HI.X R15, R18, R15, R19, 0x3, P0 ;  /* 0x0000000f120f9211 */ /* 0x000fe200000f1c13 */
[----:B------:R-:W-:Y:S01]  /*0810*/  VIADD R18, R2, 0x280 ;  /* 0x0000028002127836 */ /* 0x000fe20000000000 */
[----:B------:R-:W-:-:S04]  /*0820*/  ISETP.EQ.OR P0, PT, R5, RZ, P4 ;  /* 0x000000ff0500720c */ /* 0x000fc80002702670 */
[----:B------:R-:W-:Y:S02]  /*0830*/  ISETP.GE.U32.OR P0, PT, R18, R3, P0 ;  /* 0x000000031200720c */ /* 0x000fe40000706470 */
[----:B------:R-:W1:Y:S01]  /*0840*/  @!P2 LDC.64 R18, c[0x0][0x3a8] ;  /* 0x0000ea00ff12ab82 */ /* 0x000e620000000a00 */
[----:B0-----:R-:W-:-:S04]  /*0850*/  @!P4 IMAD.WIDE.U32 R26, R26, 0x8, R16 ;  /* 0x000000081a1ac825 */ /* 0x001fc800078e0010 */
[----:B------:R-:W-:Y:S01]  /*0860*/  @!P2 IMAD R5, R25, 0x400, R0 ;  /* 0x000004001905a824 */ /* 0x000fe200078e0200 */
[----:B------:R0:W3:Y:S04]  /*0870*/  @!P4 LDG.E.64 R28, desc[UR4][R26.64] ;  /* 0x000000041a1cc981 */ /* 0x0000e8000c1e1b00 */
[----:B--2---:R2:W5:Y:S01]  /*0880*/  @!P1 LDG.E.64 R22, desc[UR4][R14.64] ;  /* 0x000000040e169981 */ /* 0x004562000c1e1b00 */
[----:B------:R-:W4:Y:S08]  /*0890*/  @!P0 LDC.64 R16, c[0x0][0x388] ;  /* 0x0000e200ff108b82 */ /* 0x000f300000000a00 */
[----:B0-----:R-:W0:Y:S01]  /*08a0*/  @!P2 LDC.64 R26, c[0x0][0x3a0] ;  /* 0x0000e800ff1aab82 */ /* 0x001e220000000a00 */
[----:B-1----:R-:W-:-:S05]  /*08b0*/  @!P2 IADD3 R18, P1, PT, R5, R18, RZ ;  /* 0x000000120512a210 */ /* 0x002fca0007f3e0ff */
[----:B------:R-:W-:-:S05]  /*08c0*/  @!P2 IMAD.X R19, RZ, RZ, R19, P1 ;  /* 0x000000ffff13a224 */ /* 0x000fca00008e0613 */
[----:B------:R-:W3:Y:S01]  /*08d0*/  @!P2 LDG.E.U8 R18, desc[UR4][R18.64] ;  /* 0x000000041212a981 */ /* 0x000ee2000c1e1100 */
[----:B----4-:R-:W-:-:S04]  /*08e0*/  @!P0 LEA R16, P1, R20, R16, 0x3 ;  /* 0x0000001014108211 */ /* 0x010fc800078218ff */
[----:B------:R-:W-:Y:S02]  /*08f0*/  @!P0 LEA.HI.X R17, R20, R17, R21, 0x3, P1 ;  /* 0x0000001114118211 */ /* 0x000fe400008f1c15 */
[----:B------:R-:W1:Y:S01]  /*0900*/  @!P2 LDC.64 R20, c[0x0][0x3b0] ;  /* 0x0000ec00ff14ab82 */ /* 0x000e620000000a00 */
[----:B--2---:R-:W-:Y:S01]  /*0910*/  CS2R R14, SRZ ;  /* 0x00000000000e7805 */ /* 0x004fe2000001ff00 */
[----:B0-----:R-:W-:-:S05]  /*0920*/  @!P2 IMAD.WIDE.U32 R26, R5, 0x8, R26 ;  /* 0x00000008051aa825 */ /* 0x001fca00078e001a */
[----:B------:R0:W2:Y:S02]  /*0930*/  @!P2 LDG.E.64 R14, desc[UR4][R26.64] ;  /* 0x000000041a0ea981 */ /* 0x0000a4000c1e1b00 */
[----:B0-----:R-:W-:Y:S01]  /*0940*/  CS2R R26, SRZ ;  /* 0x00000000001a7805 */ /* 0x001fe2000001ff00 */
[----:B-1----:R-:W-:-:S05]  /*0950*/  @!P2 IMAD.WIDE.U32 R20, R5, 0x8, R20 ;  /* 0x000000080514a825 */ /* 0x002fca00078e0014 */
[----:B------:R0:W4:Y:S01]  /*0960*/  @!P2 LDG.E.64 R26, desc[UR4][R20.64] ;  /* 0x00000004141aa981 */ /* 0x000122000c1e1b00 */
[----:B------:R-:W-:-:S05]  /*0970*/  @!P2 VIADD R0, R0, 0x80 ;  /* 0x000000800000a836 */ /* 0x000fca0000000000 */
[----:B------:R-:W-:-:S13]  /*0980*/  ISETP.GE.U32.AND P1, PT, R0, R3, PT ;  /* 0x000000030000720c */ /* 0x000fda0003f26070 */
[----:B------:R-:W-:Y:S01]  /*0990*/  @!P1 IMAD R5, R25, 0x400, R0 ;  /* 0x0000040019059824 */ /* 0x000fe200078e0200 */
[----:B---3--:R1:W5:Y:S01]  /*09a0*/  @!P0 LDG.E.64 R28, desc[UR4][R16.64] ;  /* 0x00000004101c8981 */ /* 0x008362000c1e1b00 */
[----:B------:R-:W-:Y:S01]  /*09b0*/  ISETP.EQ.OR P2, PT, R18, RZ, P2 ;  /* 0x000000ff1200720c */ /* 0x000fe20001742670 */
[----:B------:R-:W-:-:S05]  /*09c0*/  VIADD R18, R2, 0x300 ;  /* 0x0000030002127836 */ /* 0x000fca0000000000 */
[----:B------:R-:W-:Y:S02]  /*09d0*/  ISETP.GE.U32.OR P2, PT, R18, R3, P2 ;  /* 0x000000031200720c */ /* 0x000fe40001746470 */
[----:B------:R-:W3:Y:S11]  /*09e0*/  @!P1 LDC.64 R18, c[0x0][0x3a8] ;  /* 0x0000ea00ff129b82 */ /* 0x000ef60000000a00 */
[----:B0-----:R-:W4:Y:S01]  /*09f0*/  @!P2 LDC.64 R20, c[0x0][0x388] ;  /* 0x0000e200ff14ab82 */ /* 0x001f220000000a00 */
[----:B---3--:R-:W-:-:S05]  /*0a00*/  @!P1 IADD3 R18, P0, PT, R5, R18, RZ ;  /* 0x0000001205129210 */ /* 0x008fca0007f1e0ff */
[----:B------:R-:W-:-:S05]  /*0a10*/  @!P1 IMAD.X R19, RZ, RZ, R19, P0 ;  /* 0x000000ffff139224 */ /* 0x000fca00000e0613 */
[----:B------:R0:W3:Y:S01]  /*0a20*/  @!P1 LDG.E.U8 R0, desc[UR4][R18.64] ;  /* 0x0000000412009981 */ /* 0x0000e2000c1e1100 */
[----:B----4-:R-:W-:-:S04]  /*0a30*/  @!P2 LEA R20, P0, R26, R20, 0x3 ;  /* 0x000000141a14a211 */ /* 0x010fc800078018ff */
[----:B------:R-:W-:Y:S02]  /*0a40*/  @!P2 LEA.HI.X R21, R26, R21, R27, 0x3, P0 ;  /* 0x000000151a15a211 */ /* 0x000fe400000f1c1b */
[----:B------:R-:W4:Y:S01]  /*0a50*/  @!P1 LDC.64 R26, c[0x0][0x3a0] ;  /* 0x0000e800ff1a9b82 */ /* 0x000f220000000a00 */
[----:B-1----:R-:W-:Y:S02]  /*0a60*/  CS2R R16, SRZ ;  /* 0x0000000000107805 */ /* 0x002fe4000001ff00 */
[----:B--2---:R-:W5:Y:S05]  /*0a70*/  @!P2 LDG.E.64 R14, desc[UR4][R20.64] ;  /* 0x00000004140ea981 */ /* 0x004f6a000c1e1b00 */
[----:B0-----:R-:W0:Y:S01]  /*0a80*/  @!P1 LDC.64 R18, c[0x0][0x3b0] ;  /* 0x0000ec00ff129b82 */ /* 0x001e220000000a00 */
[----:B----4-:R-:W-:-:S05]  /*0a90*/  @!P1 IMAD.WIDE.U32 R26, R5, 0x8, R26 ;  /* 0x00000008051a9825 */ /* 0x010fca00078e001a */
[----:B------:R0:W2:Y:S02]  /*0aa0*/  @!P1 LDG.E.64 R16, desc[UR4][R26.64] ;  /* 0x000000041a109981 */ /* 0x0000a4000c1e1b00 */
[----:B0-----:R-:W-:Y:S01]  /*0ab0*/  @!P1 IMAD.WIDE.U32 R26, R5, 0x8, R18 ;  /* 0x00000008051a9825 */ /* 0x001fe200078e0012 */
[----:B------:R-:W-:-:S06]  /*0ac0*/  CS2R R18, SRZ ;  /* 0x0000000000127805 */ /* 0x000fcc000001ff00 */
[----:B------:R-:W4:Y:S01]  /*0ad0*/  @!P1 LDG.E.64 R18, desc[UR4][R26.64] ;  /* 0x000000041a129981 */ /* 0x000f22000c1e1b00 */
[----:B---3--:R-:W-:Y:S01]  /*0ae0*/  ISETP.EQ.OR P1, PT, R0, RZ, P1 ;  /* 0x000000ff0000720c */ /* 0x008fe20000f22670 */
[----:B------:R-:W-:-:S05]  /*0af0*/  VIADD R0, R2, 0x380 ;  /* 0x0000038002007836 */ /* 0x000fca0000000000 */
[----:B------:R-:W-:-:S13]  /*0b00*/  ISETP.GE.U32.OR P1, PT, R0, R3, P1 ;  /* 0x000000030000720c */ /* 0x000fda0000f26470 */
[----:B------:R-:W4:Y:S02]  /*0b10*/  @!P1 LDC.64 R20, c[0x0][0x388] ;  /* 0x0000e200ff149b82 */ /* 0x000f240000000a00 */
[----:B----4-:R-:W-:-:S04]  /*0b20*/  @!P1 LEA R20, P0, R18, R20, 0x3 ;  /* 0x0000001412149211 */ /* 0x010fc800078018ff */
[----:B------:R-:W-:-:S05]  /*0b30*/  @!P1 LEA.HI.X R21, R18, R21, R19, 0x3, P0 ;  /* 0x0000001512159211 */ /* 0x000fca00000f1c13 */
[----:B--2---:R0:W5:Y:S01]  /*0b40*/  @!P1 LDG.E.64 R16, desc[UR4][R20.64] ;  /* 0x0000000414109981 */ /* 0x004162000c1e1b00 */
        /* <DEDUP_REMOVED lines=11> */
[----:B------:R-:W1:Y:S01]  /*0c00*/  LDC.64 R4, c[0x0][0x398] ;  /* 0x0000e600ff047b82 */ /* 0x000e620000000a00 */
[----:B0-----:R-:W-:Y:S02]  /*0c10*/  IMAD R11, R25, 0x400, R2 ;  /* 0x00000400190b7824 */ /* 0x001fe400078e0202 */
[----:B------:R-:W-:Y:S02]  /*0c20*/  VIADD R2, R2, 0x80 ;  /* 0x0000008002027836 */ /* 0x000fe40000000000 */
[----:B-1----:R-:W-:-:S05]  /*0c30*/  IMAD.WIDE.U32 R4, R11, 0x8, R4 ;  /* 0x000000080b047825 */ /* 0x002fca00078e0004 */
[----:B------:R0:W-:Y:S02]  /*0c40*/  STG.E.64 desc[UR4][R4.64], R8 ;  /* 0x0000000804007986 */ /* 0x0001e4000c101b04 */
.L_x_7316:
[----:B------:R-:W-:-:S13]  /*0c50*/  ISETP.GE.U32.AND P0, PT, R2, R3, PT ;  /* 0x000000030200720c */ /* 0x000fda0003f06070 */
[----:B------:R-:W-:Y:S05]  /*0c60*/  @P0 BRA `(.L_x_7318) ;  /* 0x0000000000300947 */ /* 0x000fea0003800000 */
[----:B0-----:R-:W0:Y:S01]  /*0c70*/  LDC.64 R4, c[0x0][0x398] ;  /* 0x0000e600ff047b82 */ /* 0x001e220000000a00 */
[----:B-----5:R-:W-:Y:S02]  /*0c80*/  IMAD R9, R25, 0x400, R2 ;  /* 0x0000040019097824 */ /* 0x020fe400078e0202 */
[----:B------:R-:W-:Y:S02]  /*0c90*/  VIADD R2, R2, 0x80 ;  /* 0x0000008002027836 */ /* 0x000fe40000000000 */
[----:B0-----:R-:W-:-:S05]  /*0ca0*/  IMAD.WIDE.U32 R4, R9, 0x8, R4 ;  /* 0x0000000809047825 */ /* 0x001fca00078e0004 */
[----:B------:R1:W-:Y:S02]  /*0cb0*/  STG.E.64 desc[UR4][R4.64], R6 ;  /* 0x0000000604007986 */ /* 0x0003e4000c101b04 */
.L_x_7317:
[----:B------:R-:W-:-:S13]  /*0cc0*/  ISETP.GE.U32.AND P0, PT, R2, R3, PT ;  /* 0x000000030200720c */ /* 0x000fda0003f06070 */
[----:B------:R-:W-:Y:S05]  /*0cd0*/  @P0 BRA `(.L_x_7319) ;  /* 0x0000000000300947 */ /* 0x000fea0003800000 */
[----:B-1----:R-:W1:Y:S01]  /*0ce0*/  LDC.64 R4, c[0x0][0x398] ;  /* 0x0000e600ff047b82 */ /* 0x002e620000000a00 */
[----:B------:R-:W-:Y:S02]  /*0cf0*/  IMAD R7, R25, 0x400, R2 ;  /* 0x0000040019077824 */ /* 0x000fe400078e0202 */
[----:B------:R-:W-:Y:S02]  /*0d00*/  VIADD R2, R2, 0x80 ;  /* 0x0000008002027836 */ /* 0x000fe40000000000 */
[----:B-1----:R-:W-:-:S05]  /*0d10*/  IMAD.WIDE.U32 R4, R7, 0x8, R4 ;  /* 0x0000000807047825 */ /* 0x002fca00078e0004 */
[----:B------:R1:W-:Y:S02]  /*0d20*/  STG.E.64 desc[UR4][R4.64], R12 ;  /* 0x0000000c04007986 */ /* 0x0003e4000c101b04 */
.L_x_7318:
[----:B------:R-:W-:-:S13]  /*0d30*/  ISETP.GE.U32.AND P0, PT, R2, R3, PT ;  /* 0x000000030200720c */ /* 0x000fda0003f06070 */
[----:B------:R-:W-:Y:S05]  /*0d40*/  @P0 BRA `(.L_x_7320) ;  /* 0x0000000000340947 */ /* 0x000fea0003800000 */
[----:B01----:R-:W0:Y:S01]  /*0d50*/  LDC.64 R4, c[0x0][0x398] ;  /* 0x0000e600ff047b82 */ /* 0x003e220000000a00 */
[----:B-----5:R-:W-:Y:S02]  /*0d60*/  IMAD R7, R25, 0x400, R2 ;  /* 0x0000040019077824 */ /* 0x020fe400078e0202 */
[----:B------:R-:W-:Y:S02]  /*0d70*/  VIADD R2, R2, 0x80 ;  /* 0x0000008002027836 */ /* 0x000fe40000000000 */
[----:B0-----:R-:W-:-:S05]  /*0d80*/  IMAD.WIDE.U32 R4, R7, 0x8, R4 ;  /* 0x0000000807047825 */ /* 0x001fca00078e0004 */
[----:B------:R2:W-:Y:S02]  /*0d90*/  STG.E.64 desc[UR4][R4.64], R22 ;  /* 0x0000001604007986 */ /* 0x0005e4000c101b04 */
.L_x_7319:
        /* <DEDUP_REMOVED lines=8> */
.L_x_7320:
[----:B------:R-:W-:Y:S05]  /*0e20*/  BSYNC.RELIABLE B1 ;  /* 0x0000000000017941 */ /* 0x000fea0003800100 */
.L_x_7315:
[----:B------:R-:W-:-:S13]  /*0e30*/  ISETP.GE.U32.AND P0, PT, R2, R3, PT ;  /* 0x000000030200720c */ /* 0x000fda0003f06070 */
[----:B012---:R-:W0:Y:S01]  /*0e40*/  @!P0 LDC.64 R4, c[0x0][0x398] ;  /* 0x0000e600ff048b82 */ /* 0x007e220000000a00 */
[----:B-----5:R-:W-:Y:S02]  /*0e50*/  @!P0 IMAD R7, R25, 0x400, R2 ;  /* 0x0000040019078824 */ /* 0x020fe400078e0202 */
[----:B------:R-:W-:Y:S02]  /*0e60*/  @!P0 VIADD R2, R2, 0x80 ;  /* 0x0000008002028836 */ /* 0x000fe40000000000 */
[----:B0-----:R-:W-:-:S05]  /*0e70*/  @!P0 IMAD.WIDE.U32 R4, R7, 0x8, R4 ;  /* 0x0000000807048825 */ /* 0x001fca00078e0004 */
[----:B------:R3:W-:Y:S02]  /*0e80*/  @!P0 STG.E.64 desc[UR4][R4.64], R14 ;  /* 0x0000000e04008986 */ /* 0x0007e4000c101b04 */
.L_x_7321:
[----:B------:R-:W-:Y:S05]  /*0e90*/  BSYNC.RECONVERGENT B0 ;  /* 0x0000000000007941 */ /* 0x000fea0003800200 */
.L_x_7314:
[----:B------:R-:W-:Y:S05]  /*0ea0*/  WARPSYNC.ALL ;  /* 0x0000000000007948 */ /* 0x000fea0003800000 */
[----:B------:R-:W-:-:S13]  /*0eb0*/  ISETP.GE.U32.AND P0, PT, R2, R3, PT ;  /* 0x000000030200720c */ /* 0x000fda0003f06070 */
[----:B------:R-:W-:Y:S05]  /*0ec0*/  @P0 EXIT ;  /* 0x000000000000094d */ /* 0x000fea0003800000 */
[----:B-123--:R-:W1:Y:S01]  /*0ed0*/  LDC.64 R4, c[0x0][0x398] ;  /* 0x0000e600ff047b82 */ /* 0x00ee620000000a00 */
[----:B------:R-:W-:-:S04]  /*0ee0*/  IMAD R3, R25, 0x400, R2 ;  /* 0x0000040019037824 */ /* 0x000fc800078e0202 */
[----:B-1----:R-:W-:-:S05]  /*0ef0*/  IMAD.WIDE.U32 R2, R3, 0x8, R4 ;  /* 0x0000000803027825 */ /* 0x002fca00078e0004 */
[----:B------:R-:W-:Y:S01]  /*0f00*/  STG.E.64 desc[UR4][R2.64], R16 ;  /* 0x0000001002007986 */ /* 0x000fe2000c101b04 */
[----:B------:R-:W-:Y:S05]  /*0f10*/  EXIT ;  /* 0x000000000000794d */ /* 0x000fea0003800000 */
.L_x_7313:
        /* <DEDUP_REMOVED lines=14> */
[----:B------:R-:W-:Y:S01]  /*1000*/  IMAD.WIDE.U32 R22, R24, 0x20, R22 ;  /* 0x0000002018167825 */ /* 0x000fe200078e0016 */
[C---:B----4-:R-:W-:Y:S02]  /*1010*/  PRMT R9, R0.reuse, 0x7770, RZ ;  /* 0x0000777000097816 */ /* 0x050fe400000000ff */
[----:B------:R-:W-:Y:S02]  /*1020*/  PRMT R8, R0, 0x7771, RZ ;  /* 0x0000777100087816 */ /* 0x000fe400000000ff */
[----:B------:R-:W-:Y:S02]  /*1030*/  ISETP.NE.AND P2, PT, R9, RZ, PT ;  /* 0x000000ff0900720c */ /* 0x000fe40003f45270 */
[----:B------:R-:W-:-:S11]  /*1040*/  ISETP.NE.AND P1, PT, R8, RZ, PT ;  /* 0x000000ff0800720c */ /* 0x000fd60003f25270 */
[----:B------:R-:W2:Y:S08]  /*1050*/  @P2 LDC.64 R26, c[0x0][0x388] ;  /* 0x0000e200ff1a2b82 */ /* 0x000eb00000000a00 */
[----:B------:R-:W0:Y:S01]  /*1060*/  @P1 LDC.64 R16, c[0x0][0x388] ;  /* 0x0000e200ff101b82 */ /* 0x000e220000000a00 */
[----:B--2---:R-:W-:-:S04]  /*1070*/  @P2 LEA R26, P0, R4, R26, 0x3 ;  /* 0x0000001a041a2211 */ /* 0x004fc800078018ff */
[----:B------:R-:W-:Y:S02]  /*1080*/  @P2 LEA.HI.X R27, R4, R27, R5, 0x3, P0 ;  /* 0x0000001b041b2211 */ /* 0x000fe400000f1c05 */
[----:B0-----:R-:W-:-:S04]  /*1090*/  @P1 LEA R16, P3, R6, R16, 0x3 ;  /* 0x0000001006101211 */ /* 0x001fc800078618ff */
[----:B------:R-:W-:Y:S02]  /*10a0*/  @P1 LEA.HI.X R17, R6, R17, R7, 0x3, P3 ;  /* 0x0000001106111211 */ /* 0x000fe400018f1c07 */
[----:B------:R-:W2:Y:S01]  /*10b0*/  LDG.E.ENL2.256 R8, R4, desc[UR4][R22.64] ;  /* 0xfe0000041604797e */ /* 0x000ea20008121908 */
[C---:B------:R-:W-:Y:S02]  /*10c0*/  PRMT R20, R0.reuse, 0x7772, RZ ;  /* 0x0000777200147816 */ /* 0x040fe400000000ff */
[----:B------:R-:W-:Y:S02]  /*10d0*/  PRMT R0, R0, 0x7773, RZ ;  /* 0x0000777300007816 */ /* 0x000fe400000000ff */
[----:B------:R-:W-:Y:S02]  /*10e0*/  ISETP.NE.AND P3, PT, R20, RZ, PT ;  /* 0x000000ff1400720c */ /* 0x000fe40003f65270 */
[----:B------:R-:W-:Y:S02]  /*10f0*/  ISETP.NE.AND P0, PT, R0, RZ, PT ;  /* 0x000000ff0000720c */ /* 0x000fe40003f05270 */
[----:B------:R-:W4:Y:S09]  /*1100*/  LDG.E R0, desc[UR4][R2.64+0x200] ;  /* 0x0002000402007981 */ /* 0x000f32000c1e1900 */
[----:B------:R-:W3:Y:S08]  /*1110*/  @P3 LDC.64 R20, c[0x0][0x388] ;  /* 0x0000e200ff143b82 */ /* 0x000ef00000000a00 */
[----:B------:R-:W0:Y:S01]  /*1120*/  @P0 LDC.64 R28, c[0x0][0x388] ;  /* 0x0000e200ff1c0b82 */ /* 0x000e220000000a00 */
[----:B---3--:R-:W-:-:S04]  /*1130*/  @P3 LEA R20, P4, R12, R20, 0x3 ;  /* 0x000000140c143211 */ /* 0x008fc800078818ff */
[----:B------:R-:W-:Y:S02]  /*1140*/  @P3 LEA.HI.X R21, R12, R21, R13, 0x3, P4 ;  /* 0x000000150c153211 */ /* 0x000fe400020f1c0d */
[----:B0-----:R-:W-:-:S04]  /*1150*/  @P0 LEA R28, P4, R14, R28, 0x3 ;  /* 0x0000001c0e1c0211 */ /* 0x001fc800078818ff */
[----:B------:R-:W-:Y:S01]  /*1160*/  @P0 LEA.HI.X R29, R14, R29, R15, 0x3, P4 ;  /* 0x0000001d0e1d0211 */ /* 0x000fe200020f1c0f */
[----:B--2---:R-:W2:Y:S04]  /*1170*/  @P1 LDG.E.64 R6, desc[UR4][R16.64] ;  /* 0x0000000410061981 */ /* 0x004ea8000c1e1b00 */
[----:B------:R-:W2:Y:S04]  /*1180*/  @P2 LDG.E.64 R4, desc[UR4][R26.64] ;  /* 0x000000041a042981 */ /* 0x000ea8000c1e1b00 */
[----:B------:R0:W2:Y:S04]  /*1190*/  @P3 LDG.E.64 R8, desc[UR4][R20.64] ;  /* 0x0000000414083981 */ /* 0x0000a8000c1e1b00 */
[----:B------:R-:W3:Y:S01]  /*11a0*/  LDG.E.ENL2.256 R16, R12, desc[UR4][R18.64+0x1000] ;  /* 0xfe008004120c797e */ /* 0x000ee20008121910 */
[----:B----4-:R-:W-:-:S03]  /*11b0*/  PRMT R2, R0, 0x7772, RZ ;  /* 0x0000777200027816 */ /* 0x010fc600000000ff */
[----:B------:R-:W2:Y:S01]  /*11c0*/  @P0 LDG.E.64 R10, desc[UR4][R28.64] ;  /* 0x000000041c0a0981 */ /* 0x000ea2000c1e1b00 */
[----:B------:R-:W-:Y:S02]  /*11d0*/  ISETP.NE.AND P2, PT, R2, RZ, PT ;  /* 0x000000ff0200720c */ /* 0x000fe40003f45270 */
[----:B0-----:R-:W-:-:S04]  /*11e0*/  PRMT R20, R0, 0x7773, RZ ;  /* 0x0000777300147816 */ /* 0x001fc800000000ff */
[----:B------:R-:W-:-:S07]  /*11f0*/  ISETP.NE.AND P1, PT, R20, RZ, PT ;  /* 0x000000ff1400720c */ /* 0x000fce0003f25270 */
[----:B------:R-:W3:Y:S08]  /*1200*/  @P2 LDC.64 R2, c[0x0][0x388] ;  /* 0x0000e200ff022b82 */ /* 0x000ef00000000a00 */
[----:B------:R-:W0:Y:S01]  /*1210*/  @P1 LDC.64 R26, c[0x0][0x388] ;  /* 0x0000e200ff1a1b82 */ /* 0x000e220000000a00 */
[----:B---3--:R-:W-:-:S04]  /*1220*/  @P2 LEA R2, P3, R16, R2, 0x3 ;  /* 0x0000000210022211 */ /* 0x008fc800078618ff */
[----:B------:R-:W-:Y:S02]  /*1230*/  @P2 LEA.HI.X R3, R16, R3, R17, 0x3, P3 ;  /* 0x0000000310032211 */ /* 0x000fe400018f1c11 */
[----:B0-----:R-:W-:-:S04]  /*1240*/  @P1 LEA R26, P3, R18, R26, 0x3 ;  /* 0x0000001a121a1211 */ /* 0x001fc800078618ff */
[----:B------:R-:W-:Y:S02]  /*1250*/  @P1 LEA.HI.X R27, R18, R27, R19, 0x3, P3 ;  /* 0x0000001b121b1211 */ /* 0x000fe400018f1c13 */
[----:B------:R-:W3:Y:S04]  /*1260*/  LDG.E.ENL2.256 R20, R16, desc[UR4][R22.64+0x1000] ;  /* 0xfe0080041610797e */ /* 0x000ee80008121914 */
[----:B---3--:R0:W3:Y:S04]  /*1270*/  @P2 LDG.E.64 R20, desc[UR4][R2.64] ;  /* 0x0000000402142981 */ /* 0x0080e8000c1e1b00 */
[----:B------:R-:W3:Y:S01]  /*1280*/  @P1 LDG.E.64 R22, desc[UR4][R26.64] ;  /* 0x000000041a161981 */ /* 0x000ee2000c1e1b00 */
[----:B0-----:R-:W-:-:S04]  /*1290*/  PRMT R2, R0, 0x7771, RZ ;  /* 0x0000777100027816 */ /* 0x001fc800000000ff */
[----:B------:R-:W-:-:S13]  /*12a0*/  ISETP.NE.AND P2, PT, R2, RZ, PT ;  /* 0x000000ff0200720c */ /* 0x000fda0003f45270 */
[----:B------:R-:W0:Y:S01]  /*12b0*/  @P2 LDC.64 R2, c[0x0][0x388] ;  /* 0x0000e200ff022b82 */ /* 0x000e220000000a00 */
[----:B------:R-:W-:-:S04]  /*12c0*/  PRMT R0, R0, 0x7770, RZ ;  /* 0x0000777000007816 */ /* 0x000fc800000000ff */
[----:B------:R-:W-:Y:S02]  /*12d0*/  ISETP.NE.AND P0, PT, R0, RZ, PT ;  /* 0x000000ff0000720c */ /* 0x000fe40003f05270 */
[----:B0-----:R-:W-:-:S04]  /*12e0*/  @P2 LEA R2, P3, R14, R2, 0x3 ;  /* 0x000000020e022211 */ /* 0x001fc800078618ff */
[----:B------:R-:W-:-:S07]  /*12f0*/  @P2 LEA.HI.X R3, R14, R3, R15, 0x3, P3 ;  /* 0x000000030e032211 */ /* 0x000fce00018f1c0f */
[----:B------:R-:W0:Y:S01]  /*1300*/  @P0 LDC.64 R14, c[0x0][0x388] ;  /* 0x0000e200ff0e0b82 */ /* 0x000e220000000a00 */
[----:B------:R-:W3:Y:S01]  /*1310*/  @P2 LDG.E.64 R18, desc[UR4][R2.64] ;  /* 0x0000000402122981 */ /* 0x000ee2000c1e1b00 */
[----:B0-----:R-:W-:-:S04]  /*1320*/  @P0 LEA R14, P3, R12, R14, 0x3 ;  /* 0x0000000e0c0e0211 */ /* 0x001fc800078618ff */
[----:B------:R-:W-:Y:S02]  /*1330*/  @P0 LEA.HI.X R15, R12, R15, R13, 0x3, P3 ;  /* 0x0000000f0c0f0211 */ /* 0x000fe400018f1c0d */
[----:B------:R-:W0:Y:S03]  /*1340*/  LDC.64 R12, c[0x0][0x398] ;  /* 0x0000e600ff0c7b82 */ /* 0x000e260000000a00 */
[----:B------:R-:W3:Y:S01]  /*1350*/  @P0 LDG.E.64 R16, desc[UR4][R14.64] ;  /* 0x000000040e100981 */ /* 0x000ee2000c1e1b00 */
[----:B0-----:R-:W-:-:S04]  /*1360*/  IMAD.WIDE.U32 R12, R25, 0x8, R12 ;  /* 0x00000008190c7825 */ /* 0x001fc800078e000c */
[----:B------:R-:W-:-:S05]  /*1370*/  IMAD.WIDE.U32 R12, R24, 0x20, R12 ;  /* 0x00000020180c7825 */ /* 0x000fca00078e000c */
[----:B--2---:R-:W-:Y:S04]  /*1380*/  STG.E.ENL2.256 desc[UR4][R12.64], R4, R8 ;  /* 0xf80000040c08797f */ /* 0x004fe8000f121804 */
[----:B---3--:R-:W-:Y:S01]  /*1390*/  STG.E.ENL2.256 desc[UR4][R12.64+0x1000], R16, R20 ;  /* 0xf80080100c14797f */ /* 0x008fe2000f121804 */
[----:B------:R-:W-:Y:S05]  /*13a0*/  EXIT ;  /* 0x000000000000794d */ /* 0x000fea0003800000 */
.L_x_7322:
        /* <DEDUP_REMOVED lines=13> */
.L_x_41797:


//--------------------- .text._ZN2at6native29vectorized_elementwise_kernelILi8EZZZNS0_28launch_masked_scatter_kernelERKNS_10TensorBaseES4_S4_S4_ENKUlvE_clEvENKUlvE4_clEvEUldblE_St5arrayIPcLm4EEEEviT0_T1_ --------------------------
	.section	.text._ZN2at6native29vectorized_elementwise_kernelILi8EZZZNS0_28launch_masked_scatter_kernelERKNS_10TensorBaseES4_S4_S4_ENKUlvE_clEvENKUlvE4_clEvEUldblE_St5arrayIPcLm4EEEEviT0_T1_,"ax",@progbits
	.align	128
        .global         _ZN2at6native29vectorized_elementwise_kernelILi8EZZZNS0_28launch_masked_scatter_kernelERKNS_10TensorBaseES4_S4_S4_ENKUlvE_clEvENKUlvE4_clEvEUldblE_St5arrayIPcLm4EEEEviT0_T1_
        .type           _ZN2at6native29vectorized_elementwise_kernelILi8EZZZNS0_28launch_masked_scatter_kernelERKNS_10TensorBaseES4_S4_S4_ENKUlvE_clEvENKUlvE4_clEvEUldblE_St5arrayIPcLm4EEEEviT0_T1_,@function
        .size           _ZN2at6native29vectorized_elementwise_kernelILi8EZZZNS0_28launch_masked_scatter_kernelERKNS_10TensorBaseES4_S4_S4_ENKUlvE_clEvENKUlvE4_clEvEUldblE_St5arrayIPcLm4EEEEviT0_T1_,(.L_x_41798 - _ZN2at6native29vectorized_elementwise_kernelILi8EZZZNS0_28launch_masked_scatter_kernelERKNS_10TensorBaseES4_S4_S4_ENKUlvE_clEvENKUlvE4_clEvEUldblE_St5arrayIPcLm4EEEEviT0_T1_)
        .other          _ZN2at6native29vectorized_elementwise_kernelILi8EZZZNS0_28launch_masked_scatter_kernelERKNS_10TensorBaseES4_S4_S4_ENKUlvE_clEvENKUlvE4_clEvEUldblE_St5arrayIPcLm4EEEEviT0_T1_,@"STO_CUDA_ENTRY STV_DEFAULT"
_ZN2at6native29vectorized_elementwise_kernelILi8EZZZNS0_28launch_masked_scatter_kernelERKNS_10TensorBaseES4_S4_S4_ENKUlvE_clEvENKUlvE4_clEvEUldblE_St5arrayIPcLm4EEEEviT0_T1_:
.text._ZN2at6native29vectorized_elementwise_kernelILi8EZZZNS0_28launch_masked_scatter_kernelERKNS_10TensorBaseES4_S4_S4_ENKUlvE_clEvENKUlvE4_clEvEUldblE_St5arrayIPcLm4EEEEviT0_T1_:
[----:B------:R-:W-:Y:S01]  /*0000*/  LDC R1, c[0x0][0x37c] ;  /* 0x0000df00ff017b82 */ /* 0x000fe20000000800 */
[----:B------:R-:W-:Y:S05]  /*0010*/  EXIT ;  /* 0x000000000000794d */ /* 0x000fea0003800000 */
.L_x_7323:
        /* <DEDUP_REMOVED lines=14> */
.L_x_41798:


//--------------------- .text._ZN2at6native18elementwise_kernelILi128ELi4EZNS0_15gpu_kernel_implIZZZNS0_28launch_masked_scatter_kernelERKNS_10TensorBaseES5_S5_S5_ENKUlvE_clEvENKUlvE3_clEvEUlsblE_EEvRNS_18TensorIteratorBaseERKT_EUliE_EEviT1_ --------------------------
	.section	.text._ZN2at6native18elementwise_kernelILi128ELi4EZNS0_15gpu_kernel_implIZZZNS0_28launch_masked_scatter_kernelERKNS_10TensorBaseES5_S5_S5_ENKUlvE_clEvENKUlvE3_clEvEUlsblE_EEvRNS_18TensorIteratorBaseERKT_EUliE_EEviT1_,"ax",@progbits
	.align	128
        .global         _ZN2at6native18elementwise_kernelILi128ELi4EZNS0_15gpu_kernel_implIZZZNS0_28launch_masked_scatter_kernelERKNS_10TensorBaseES5_S5_S5_ENKUlvE_clEvENKUlvE3_clEvEUlsblE_EEvRNS_18TensorIteratorBaseERKT_EUliE_EEviT1_
        .type           _ZN2at6native18elementwise_kernelILi128ELi4EZNS0_15gpu_kernel_implIZZZNS0_28launch_masked_scatter_kernelERKNS_10TensorBaseES5_S5_S5_ENKUlvE_clEvENKUlvE3_clEvEUlsblE_EEvRNS_18TensorIteratorBaseERKT_EUliE_EEviT1_,@function
        .size           _ZN2at6native18elementwise_kernelILi128ELi4EZNS0_15gpu_kernel_implIZZZNS0_28launch_masked_scatter_kernelERKNS_10TensorBaseES5_S5_S5_ENKUlvE_clEvENKUlvE3_clEvEUlsblE_EEvRNS_18TensorIteratorBaseERKT_EUliE_EEviT1_,(.L_x_41799 - _ZN2at6native18elementwise_kernelILi128ELi4EZNS0_15gpu_kernel_implIZZZNS0_28launch_masked_scatter_kernelERKNS_10TensorBaseES5_S5_S5_ENKUlvE_clEvENKUlvE3_clEvEUlsblE_EEvRNS_18TensorIteratorBaseERKT_EUliE_EEviT1_)
        .other          _ZN2at6native18elementwise_kernelILi128ELi4EZNS0_15gpu_kernel_implIZZZNS0_28launch_masked_scatter_kernelERKNS_10TensorBaseES5_S5_S5_ENKUlvE_clEvENKUlvE3_clEvEUlsblE_EEvRNS_18TensorIteratorBaseERKT_EUliE_EEviT1_,@"STO_CUDA_ENTRY STV_DEFAULT"
_ZN2at6native18elementwise_kernelILi128ELi4EZNS0_15gpu_kernel_implIZZZNS0_28launch_masked_scatter_kernelERKNS_10TensorBaseES5_S5_S5_ENKUlvE_clEvENKUlvE3_clEvEUlsblE_EEvRNS_18TensorIteratorBaseERKT_EUliE_EEviT1_:
.text._ZN2at6native18elementwise_kernelILi128ELi4EZNS0_15gpu_kernel_implIZZZNS0_28launch_masked_scatter_kernelERKNS_10TensorBaseES5_S5_S5_ENKUlvE_clEvENKUlvE3_clEvEUlsblE_EEvRNS_18TensorIteratorBaseERKT_EUliE_EEviT1_:
        /* <DEDUP_REMOVED lines=27> */
[----:B------:R-:W-:Y:S01]  /*01b0*/  HFMA2 R16, -RZ, RZ, 0, 0 ;  /* 0x00000000ff107431 */ /* 0x000fe200000001ff */
        /* <DEDUP_REMOVED lines=371> */
.L_x_7326:
        /* <DEDUP_REMOVED lines=14> */
[----:B------:R0:W5:Y:S01]  /*19d0*/  LDG.E.S8 R19, desc[UR36][R2.64] ;  /* 0x0000002402137981 */ /* 0x000162000c1e1300 */
[----:B------:R-:W-:Y:S05]  /*19e0*/  BRA `(.L_x_7332) ;  /* 0x0000000c00547947 */ /* 0x000fea0003800000 */
.L_x_7330:
[----:B------:R0:W5:Y:S01]  /*19f0*/  LDG.E.U8 R19, desc[UR36][R2.64] ;  /* 0x0000002402137981 */ /* 0x000162000c1e1100 */
[----:B------:R-:W-:Y:S05]  /*1a00*/  BRA `(.L_x_7332) ;  /* 0x0000000c004c7947 */ /* 0x000fea0003800000 */
.L_x_7329:
[----:B------:R-:W-:-:S09]  /*1a10*/  UISETP.NE.AND UP0, UPT, UR4, 0x2, UPT ;  /* 0x000000020400788c */ /* 0x000fd2000bf05270 */
[----:B------:R-:W-:Y:S05]  /*1a20*/  BRA.U !UP0, `(.L_x_7333) ;  /* 0x0000000108207547 */ /* 0x000fea000b800000 */
[----:B------:R-:W-:-:S09]  /*1a30*/  UISETP.NE.AND UP0, UPT, UR4, 0x3, UPT ;  /* 0x000000030400788c */ /* 0x000fd2000bf05270 */
[----:B------:R-:W-:Y:S05]  /*1a40*/  BRA.U !UP0, `(.L_x_7334) ;  /* 0x0000000108107547 */ /* 0x000fea000b800000 */
[----:B------:R-:W-:-:S09]  /*1a50*/  UISETP.NE.AND UP0, UPT, UR4, 0x4, UPT ;  /* 0x000000040400788c */ /* 0x000fd2000bf05270 */
[----:B------:R-:W-:Y:S05]  /*1a60*/  BRA.U UP0, `(.L_x_7331) ;  /* 0x0000000900b07547 */ /* 0x000fea000b800000 */
[----:B------:R0:W5:Y:S01]  /*1a70*/  LDG.E.U16 R19, desc[UR36][R2.64] ;  /* 0x0000002402137981 */ /* 0x000162000c1e1500 */
[----:B------:R-:W-:Y:S05]  /*1a80*/  BRA `(.L_x_7332) ;  /* 0x0000000c002c7947 */ /* 0x000fea0003800000 */
.L_x_7334:
[----:B------:R0:W5:Y:S01]  /*1a90*/  LDG.E.U16 R19, desc[UR36][R2.64] ;  /* 0x0000002402137981 */ /* 0x000162000c1e1500 */
[----:B------:R-:W-:Y:S05]  /*1aa0*/  BRA `(.L_x_7332) ;  /* 0x0000000c00247947 */ /* 0x000fea0003800000 */
.L_x_7333:
[----:B------:R0:W5:Y:S01]  /*1ab0*/  LDG.E.U16 R19, desc[UR36][R2.64] ;  /* 0x0000002402137981 */ /* 0x000162000c1e1500 */
[----:B------:R-:W-:Y:S05]  /*1ac0*/  BRA `(.L_x_7332) ;  /* 0x0000000c001c7947 */ /* 0x000fea0003800000 */
.L_x_7328:
[----:B------:R-:W-:-:S09]  /*1ad0*/  UISETP.GT.AND UP0, UPT, UR4, 0x6, UPT ;  /* 0x000000060400788c */ /* 0x000fd2000bf04270 */
[----:B------:R-:W-:Y:S05]  /*1ae0*/  BRA.U UP0, `(.L_x_7335) ;  /* 0x0000000100307547 */ /* 0x000fea000b800000 */
[----:B------:R-:W-:-:S09]  /*1af0*/  UISETP.NE.AND UP0, UPT, UR4, 0x5, UPT ;  /* 0x000000050400788c */ /* 0x000fd2000bf05270 */
[----:B------:R-:W-:Y:S05]  /*1b00*/  BRA.U !UP0, `(.L_x_7336) ;  /* 0x0000000108147547 */ /* 0x000fea000b800000 */
[----:B------:R-:W-:-:S09]  /*1b10*/  UISETP.NE.AND UP0, UPT, UR4, 0x6, UPT ;  /* 0x000000060400788c */ /* 0x000fd2000bf05270 */
[----:B------:R-:W-:Y:S05]  /*1b20*/  BRA.U UP0, `(.L_x_7331) ;  /* 0x0000000900807547 */ /* 0x000fea000b800000 */
[----:B------:R-:W2:Y:S02]  /*1b30*/  LDG.E R2, desc[UR36][R2.64] ;  /* 0x0000002402027981 */ /* 0x000ea4000c1e1900 */
[----:B--2---:R3:W4:Y:S01]  /*1b40*/  F2I.FTZ.TRUNC.NTZ R19, R2 ;  /* 0x0000000200137305 */ /* 0x004722000021f100 */
[----:B------:R-:W-:Y:S05]  /*1b50*/  BRA `(.L_x_7332) ;  /* 0x0000000800f87947 */ /* 0x000fea0003800000 */
.L_x_7336:
[----:B------:R-:W2:Y:S02]  /*1b60*/  LDG.E.U16 R0, desc[UR36][R2.64] ;  /* 0x0000002402007981 */ /* 0x000ea4000c1e1500 */
[----:B--2---:R-:W-:-:S06]  /*1b70*/  HADD2.F32 R0, -RZ, R0.H0_H0 ;  /* 0x20000000ff007230 */ /* 0x004fcc0000004100 */
[----:B------:R-:W0:Y:S02]  /*1b80*/  F2I.FTZ.TRUNC.NTZ R0, R0 ;  /* 0x0000000000007305 */ /* 0x000e24000021f100 */
[----:B0-----:R-:W-:Y:S01]  /*1b90*/  PRMT R19, R0, 0x7610, R19 ;  /* 0x0000761000137816 */ /* 0x001fe20000000013 */
[----:B------:R-:W-:Y:S06]  /*1ba0*/  BRA `(.L_x_7332) ;  /* 0x0000000800e47947 */ /* 0x000fec0003800000 */
.L_x_7335:
[----:B------:R-:W-:-:S09]  /*1bb0*/  UISETP.NE.AND UP0, UPT, UR4, 0x7, UPT ;  /* 0x000000070400788c */ /* 0x000fd2000bf05270 */
[----:B------:R-:W-:Y:S05]  /*1bc0*/  BRA.U !UP0, `(.L_x_7337) ;  /* 0x0000000108307547 */ /* 0x000fea000b800000 */
[----:B------:R-:W-:-:S09]  /*1bd0*/  UISETP.NE.AND UP0, UPT, UR4, 0x8, UPT ;  /* 0x000000080400788c */ /* 0x000fd2000bf05270 */
[----:B------:R-:W-:Y:S05]  /*1be0*/  BRA.U !UP0, `(.L_x_7338) ;  /* 0x0000000108147547 */ /* 0x000fea000b800000 */
[----:B------:R-:W-:-:S09]  /*1bf0*/  UISETP.NE.AND UP0, UPT, UR4, 0x9, UPT ;  /* 0x000000090400788c */ /* 0x000fd2000bf05270 */
[----:B------:R-:W-:Y:S05]  /*1c00*/  BRA.U UP0, `(.L_x_7331) ;  /* 0x0000000900487547 */ /* 0x000fea000b800000 */
[----:B------:R-:W2:Y:S02]  /*1c10*/  LDG.E R2, desc[UR36][R2.64] ;  /* 0x0000002402027981 */ /* 0x000ea4000c1e1900 */
[----:B--2---:R0:W1:Y:S01]  /*1c20*/  F2I.FTZ.TRUNC.NTZ R19, R2 ;  /* 0x0000000200137305 */ /* 0x004062000021f100 */
[----:B------:R-:W-:Y:S05]  /*1c30*/  BRA `(.L_x_7332) ;  /* 0x0000000800c07947 */ /* 0x000fea0003800000 */
.L_x_7338:
[----:B------:R-:W2:Y:S02]  /*1c40*/  LDG.E.U16 R2, desc[UR36][R2.64] ;  /* 0x0000002402027981 */ /* 0x000ea4000c1e1500 */
[----:B--2---:R-:W-:-:S06]  /*1c50*/  HADD2.F32 R0, -RZ, R2.H0_H0 ;  /* 0x20000002ff007230 */ /* 0x004fcc0000004100 */
[----:B------:R-:W0:Y:S02]  /*1c60*/  F2I.FTZ.TRUNC.NTZ R0, R0 ;  /* 0x0000000000007305 */ /* 0x000e24000021f100 */
[----:B0-----:R-:W-:Y:S01]  /*1c70*/  PRMT R19, R0, 0x7610, R19 ;  /* 0x0000761000137816 */ /* 0x001fe20000000013 */
[----:B------:R-:W-:Y:S06]  /*1c80*/  BRA `(.L_x_7332) ;  /* 0x0000000800ac7947 */ /* 0x000fec0003800000 */
.L_x_7337:
[----:B------:R-:W2:Y:S02]  /*1c90*/  LDG.E.64 R2, desc[UR36][R2.64] ;  /* 0x0000002402027981 */ /* 0x000ea4000c1e1b00 */
[----:B--2---:R0:W1:Y:S02]  /*1ca0*/  F2I.F64.TRUNC R19, R2 ;  /* 0x0000000200137311 */ /* 0x004064000030d100 */
[----:B01----:R-:W-:Y:S05]  /*1cb0*/  BRA `(.L_x_7332) ;  /* 0x0000000800a07947 */ /* 0x003fea0003800000 */
.L_x_7327:
        /* <DEDUP_REMOVED lines=10> */
[----:B------:R-:W-:Y:S01]  /*1d60*/  SEL R19, RZ, 0x1, !P0 ;  /* 0x00000001ff137807 */ /* 0x000fe20004000000 */
[----:B------:R-:W-:Y:S08]  /*1d70*/  BRA `(.L_x_7332) ;  /* 0x0000000800707947 */ /* 0x000ff00003800000 */
.L_x_7341:
[----:B------:R-:W2:Y:S02]  /*1d80*/  LDG.E.64 R2, desc[UR36][R2.64] ;  /* 0x0000002402027981 */ /* 0x000ea4000c1e1b00 */
[----:B--2---:R3:W4:Y:S02]  /*1d90*/  F2I.F64.TRUNC R19, R2 ;  /* 0x0000000200137311 */ /* 0x004724000030d100 */
[----:B---34-:R-:W-:Y:S05]  /*1da0*/  BRA `(.L_x_7332) ;  /* 0x0000000800647947 */ /* 0x018fea0003800000 */
.L_x_7340:
        /* <DEDUP_REMOVED lines=24> */
[----:B------:R-:W0:Y:S02]  /*1f30*/  F2I.FTZ.TRUNC.NTZ R5, R5 ;  /* 0x0000000500057305 */ /* 0x000e24000021f100 */
[----:B0-----:R-:W-:Y:S01]  /*1f40*/  PRMT R19, R5, 0x7610, R19 ;  /* 0x0000761005137816 */ /* 0x001fe20000000013 */
[----:B------:R-:W-:Y:S06]  /*1f50*/  BRA `(.L_x_7332) ;  /* 0x0000000400f87947 */ /* 0x000fec0003800000 */
.L_x_7343:
        /* <DEDUP_REMOVED lines=11> */
[----:B------:R-:W0:Y:S02]  /*2010*/  F2I.FTZ.TRUNC.NTZ R0, R0 ;  /* 0x0000000000007305 */ /* 0x000e24000021f100 */
[----:B0-----:R-:W-:Y:S01]  /*2020*/  PRMT R19, R0, 0x7610, R19 ;  /* 0x0000761000137816 */ /* 0x001fe20000000013 */
[----:B------:R-:W-:Y:S06]  /*2030*/  BRA `(.L_x_7332) ;  /* 0x0000000400c07947 */ /* 0x000fec0003800000 */
.L_x_7342:
[----:B------:R-:W2:Y:S02]  /*2040*/  LDG.E.U16 R0, desc[UR36][R2.64] ;  /* 0x0000002402007981 */ /* 0x000ea4000c1e1500 */
[----:B--2---:R-:W-:-:S06]  /*2050*/  SHF.L.U32 R0, R0, 0x10, RZ ;  /* 0x0000001000007819 */ /* 0x004fcc00000006ff */
[----:B------:R-:W0:Y:S02]  /*2060*/  F2I.FTZ.TRUNC.NTZ R0, R0 ;  /* 0x0000000000007305 */ /* 0x000e24000021f100 */
[----:B0-----:R-:W-:Y:S01]  /*2070*/  PRMT R19, R0, 0x7610, R19 ;  /* 0x0000761000137816 */ /* 0x001fe20000000013 */
[----:B------:R-:W-:Y:S06]  /*2080*/  BRA `(.L_x_7332) ;  /* 0x0000000400ac7947 */ /* 0x000fec0003800000 */
.L_x_7339:
        /* <DEDUP_REMOVED lines=10> */
.L_x_7346:
        /* <DEDUP_REMOVED lines=21> */
.L_x_7350:
[----:B------:R-:W-:Y:S05]  /*2280*/  BSYNC.RECONVERGENT B1 ;  /* 0x0000000000017941 */ /* 0x000fea0003800200 */
.L_x_7349:
[----:B------:R-:W-:Y:S02]  /*2290*/  SHF.L.U32 R0, R0, 0x14, RZ ;  /* 0x0000001400007819 */ /* 0x000fe400000006ff */
[----:B------:R-:W-:-:S04]  /*22a0*/  LEA R2, R2, 0x3b800000, 0x17 ;  /* 0x3b80000002027811 */ /* 0x000fc800078eb8ff */
[----:B------:R-:W-:-:S07]  /*22b0*/  LOP3.LUT R0, R2, R0, R7, 0xfe, !PT ;  /* 0x0000000002007212 */ /* 0x000fce00078efe07 */
.L_x_7348:
[----:B------:R-:W-:Y:S05]  /*22c0*/  BSYNC.RECONVERGENT B0 ;  /* 0x0000000000007941 */ /* 0x000fea0003800200 */
.L_x_7347:
[----:B------:R-:W0:Y:S02]  /*22d0*/  F2I.FTZ.TRUNC.NTZ R0, R0 ;  /* 0x0000000000007305 */ /* 0x000e24000021f100 */
[----:B0-----:R-:W-:Y:S01]  /*22e0*/  PRMT R19, R0, 0x7610, R19 ;  /* 0x0000761000137816 */ /* 0x001fe20000000013 */
[----:B------:R-:W-:Y:S06]  /*22f0*/  BRA `(.L_x_7332) ;  /* 0x0000000400107947 */ /* 0x000fec0003800000 */
.L_x_7345:
        /* <DEDUP_REMOVED lines=21> */
.L_x_7354:
[----:B------:R-:W-:Y:S05]  /*2450*/  BSYNC.RECONVERGENT B1 ;  /* 0x0000000000017941 */ /* 0x000fea0003800200 */
.L_x_7353:
[----:B------:R-:W-:Y:S02]  /*2460*/  SHF.L.U32 R0, R0, 0x15, RZ ;  /* 0x0000001500007819 */ /* 0x000fe400000006ff */
[----:B------:R-:W-:-:S04]  /*2470*/  LEA R2, R2, 0x37800000, 0x17 ;  /* 0x3780000002027811 */ /* 0x000fc800078eb8ff */
[----:B------:R-:W-:-:S07]  /*2480*/  LOP3.LUT R0, R2, R0, R7, 0xfe, !PT ;  /* 0x0000000002007212 */ /* 0x000fce00078efe07 */
.L_x_7352:
[----:B------:R-:W-:Y:S05]  /*2490*/  BSYNC.RECONVERGENT B0 ;  /* 0x0000000000007941 */ /* 0x000fea0003800200 */
.L_x_7351:
[----:B------:R-:W0:Y:S02]  /*24a0*/  F2I.FTZ.TRUNC.NTZ R0, R0 ;  /* 0x0000000000007305 */ /* 0x000e24000021f100 */
[----:B0-----:R-:W-:Y:S01]  /*24b0*/  PRMT R19, R0, 0x7610, R19 ;  /* 0x0000761000137816 */ /* 0x001fe20000000013 */
[----:B------:R-:W-:Y:S06]  /*24c0*/  BRA `(.L_x_7332) ;  /* 0x00000000009c7947 */ /* 0x000fec0003800000 */
.L_x_7344:
[----:B------:R-:W-:-:S09]  /*24d0*/  UISETP.NE.AND UP0, UPT, UR4, 0x1c, UPT ;  /* 0x0000001c0400788c */ /* 0x000fd2000bf05270 */
[----:B------:R-:W-:Y:S05]  /*24e0*/  BRA.U !UP0, `(.L_x_7355) ;  /* 0x0000000108907547 */ /* 0x000fea000b800000 */
[----:B------:R-:W-:-:S09]  /*24f0*/  UISETP.NE.AND UP0, UPT, UR4, 0x1d, UPT ;  /* 0x0000001d0400788c */ /* 0x000fd2000bf05270 */
[----:B------:R-:W-:Y:S05]  /*2500*/  BRA.U !UP0, `(.L_x_7356) ;  /* 0x0000000108807547 */ /* 0x000fea000b800000 */
[----:B------:R-:W-:-:S09]  /*2510*/  UISETP.NE.AND UP0, UPT, UR4, 0x2c, UPT ;  /* 0x0000002c0400788c */ /* 0x000fd2000bf05270 */
[----:B------:R-:W-:Y:S05]  /*2520*/  BRA.U !UP0, `(.L_x_7357) ;  /* 0x0000000108487547 */ /* 0x000fea000b800000 */
.L_x_7331:
        /* <DEDUP_REMOVED lines=16> */
.L_x_7358:
[----:B------:R-:W-:Y:S01]  /*2630*/  PRMT R19, RZ, 0x7610, R19 ;  /* 0x00007610ff137816 */ /* 0x000fe20000000013 */
[----:B------:R-:W-:Y:S06]  /*2640*/  BRA `(.L_x_7332) ;  /* 0x00000000003c7947 */ /* 0x000fec0003800000 */
.L_x_7357:
        /* <DEDUP_REMOVED lines=8> */
.L_x_7360:
[----:B------:R-:W-:Y:S05]  /*26d0*/  BSYNC.RECONVERGENT B0 ;  /* 0x0000000000007941 */ /* 0x000fea0003800200 */
.L_x_7359:
[----:B------:R-:W0:Y:S02]  /*26e0*/  F2I.FTZ.TRUNC.NTZ R0, R0 ;  /* 0x0000000000007305 */ /* 0x000e24000021f100 */
[----:B0-----:R-:W-:Y:S01]  /*26f0*/  PRMT R19, R0, 0x7610, R19 ;  /* 0x0000761000137816 */ /* 0x001fe20000000013 */
[----:B------:R-:W-:Y:S06]  /*2700*/  BRA `(.L_x_7332) ;  /* 0x00000000000c7947 */ /* 0x000fec0003800000 */
.L_x_7356:
[----:B------:R2:W5:Y:S01]  /*2710*/  LDG.E.U16 R19, desc[UR36][R2.64] ;  /* 0x0000002402137981 */ /* 0x000562000c1e1500 */
[----:B------:R-:W-:Y:S05]  /*2720*/  BRA `(.L_x_7332) ;  /* 0x0000000000047947 */ /* 0x000fea0003800000 */
.L_x_7355:
[----:B------:R1:W5:Y:S02]  /*2730*/  LDG.E.U16 R19, desc[UR36][R2.64] ;  /* 0x0000002402137981 */ /* 0x000364000c1e1500 */
.L_x_7332:
[----:B------:R-:W0:Y:S01]  /*2740*/  LDCU.64 UR6, c[0x0][0x658] ;  /* 0x0000cb00ff0677ac */ /* 0x000e220008000a00 */
[----:B------:R-:W-:Y:S01]  /*2750*/  BSSY.RECONVERGENT B6, `(.L_x_7361) ;  /* 0x00000bb000067945 */ /* 0x000fe20003800200 */
[----:B------:R-:W-:-:S04]  /*2760*/  UPRMT UR4, UR39, 0x7772, URZ ;  /* 0x0000777227047896 */ /* 0x000fc800080000ff */
[----:B------:R-:W-:Y:S01]  /*2770*/  UISETP.GT.AND UP0, UPT, UR4, 0x9, UPT ;  /* 0x000000090400788c */ /* 0x000fe2000bf04270 */
[----:B0123--:R-:W-:-:S05]  /*2780*/  IADD3 R2, P0, PT, R22, UR6, RZ ;  /* 0x0000000616027c10 */ /* 0x00ffca000ff1e0ff */
        /* <DEDUP_REMOVED lines=14> */
.L_x_7365:
[----:B------:R-:W2:Y:S02]  /*2870*/  LDG.E.U8 R2, desc[UR36][R2.64] ;  /* 0x0000002402027981 */ /* 0x000ea4000c1e1100 */
[----:B--2---:R-:W-:-:S04]  /*2880*/  ISETP.NE.AND P0, PT, R2, RZ, PT ;  /* 0x000000ff0200720c */ /* 0x004fc80003f05270 */
[----:B------:R-:W-:Y:S01]  /*2890*/  P2R R22, PR, RZ, 0x1 ;  /* 0x00000001ff167803 */ /* 0x000fe20000000000 */
[----:B------:R-:W-:Y:S08]  /*28a0*/  BRA `(.L_x_7367) ;  /* 0x0000000800947947 */ /* 0x000ff00003800000 */
.L_x_7364:
        /* <DEDUP_REMOVED lines=11> */
.L_x_7369:
[----:B------:R-:W2:Y:S02]  /*2960*/  LDG.E R2, desc[UR36][R2.64] ;  /* 0x0000002402027981 */ /* 0x000ea4000c1e1900 */
[----:B--2---:R-:W-:-:S04]  /*2970*/  ISETP.NE.AND P0, PT, R2, RZ, PT ;  /* 0x000000ff0200720c */ /* 0x004fc80003f05270 */
[----:B------:R-:W-:Y:S01]  /*2980*/  P2R R22, PR, RZ, 0x1 ;  /* 0x00000001ff167803 */ /* 0x000fe20000000000 */
[----:B------:R-:W-:Y:S08]  /*2990*/  BRA `(.L_x_7367) ;  /* 0x0000000800587947 */ /* 0x000ff00003800000 */
.L_x_7368:
[----:B------:R-:W2:Y:S02]  /*29a0*/  LDG.E.U16 R2, desc[UR36][R2.64] ;  /* 0x0000002402027981 */ /* 0x000ea4000c1e1500 */
[----:B--2---:R-:W-:-:S04]  /*29b0*/  ISETP.NE.AND P0, PT, R2, RZ, PT ;  /* 0x000000ff0200720c */ /* 0x004fc80003f05270 */
[----:B------:R-:W-:Y:S01]  /*29c0*/  P2R R22, PR, RZ, 0x1 ;  /* 0x00000001ff167803 */ /* 0x000fe20000000000 */
[----:B------:R-:W-:Y:S08]  /*29d0*/  BRA `(.L_x_7367) ;  /* 0x0000000800487947 */ /* 0x000ff00003800000 */
.L_x_7363:
        /* <DEDUP_REMOVED lines=10> */
.L_x_7371:
[----:B------:R-:W2:Y:S02]  /*2a80*/  LDG.E.U16 R0, desc[UR36][R2.64] ;  /* 0x0000002402007981 */ /* 0x000ea4000c1e1500 */
[----:B--2---:R-:W-:-:S05]  /*2a90*/  HADD2.F32 R0, -RZ, R0.H0_H0 ;  /* 0x20000000ff007230 */ /* 0x004fca0000004100 */
[----:B------:R-:W-:-:S04]  /*2aa0*/  FSETP.NEU.FTZ.AND P0, PT, R0, RZ, PT ;  /* 0x000000ff0000720b */ /* 0x000fc80003f1d000 */
[----:B------:R-:W-:Y:S01]  /*2ab0*/  P2R R22, PR, RZ, 0x1 ;  /* 0x00000001ff167803 */ /* 0x000fe20000000000 */
[----:B------:R-:W-:Y:S08]  /*2ac0*/  BRA `(.L_x_7367) ;  /* 0x00000008000c7947 */ /* 0x000ff00003800000 */
.L_x_7370:
        /* <DEDUP_REMOVED lines=12> */
.L_x_7373:
        /* <DEDUP_REMOVED lines=10> */
.L_x_7372:
[----:B------:R-:W2:Y:S02]  /*2c30*/  LDG.E.64 R2, desc[UR36][R2.64] ;  /* 0x0000002402027981 */ /* 0x000ea4000c1e1b00 */
[----:B--2---:R-:W0:Y:S02]  /*2c40*/  DSETP.NEU.AND P0, PT, R2, RZ, PT ;  /* 0x000000ff0200722a */ /* 0x004e240003f0d000 */
[----:B0-----:R-:W-:Y:S01]  /*2c50*/  P2R R22, PR, RZ, 0x1 ;  /* 0x00000001ff167803 */ /* 0x001fe20000000000 */
[----:B------:R-:W-:Y:S06]  /*2c60*/  BRA `(.L_x_7367) ;  /* 0x0000000400a47947 */ /* 0x000fec0003800000 */
.L_x_7362:
        /* <DEDUP_REMOVED lines=12> */
.L_x_7376:
        /* <DEDUP_REMOVED lines=9> */
.L_x_7375:
        /* <DEDUP_REMOVED lines=10> */
.L_x_7378:
        /* <DEDUP_REMOVED lines=9> */
[----:B------:R-:W-:-:S04]  /*2ef0*/  LOP3.LUT P0, RZ, R0, 0x7fffffff, RZ, 0xc0, !PT ;  /* 0x7fffffff00ff7812 */ /* 0x000fc8000780c0ff */
[----:B------:R-:W-:Y:S01]  /*2f00*/  P2R R22, PR, RZ, 0x1 ;  /* 0x00000001ff167803 */ /* 0x000fe20000000000 */
[----:B------:R-:W-:Y:S08]  /*2f10*/  BRA `(.L_x_7367) ;  /* 0x0000000000f87947 */ /* 0x000ff00003800000 */
.L_x_7377:
[----:B------:R-:W2:Y:S02]  /*2f20*/  LDG.E.U16 R0, desc[UR36][R2.64] ;  /* 0x0000002402007981 */ /* 0x000ea4000c1e1500 */
[----:B--2---:R-:W-:-:S05]  /*2f30*/  IMAD.U32 R0, R0, 0x10000, RZ ;  /* 0x0001000000007824 */ /* 0x004fca00078e00ff */
[----:B------:R-:W-:-:S04]  /*2f40*/  FSETP.NEU.FTZ.AND P0, PT, R0, RZ, PT ;  /* 0x000000ff0000720b */ /* 0x000fc80003f1d000 */
[----:B------:R-:W-:Y:S01]  /*2f50*/  P2R R22, PR, RZ, 0x1 ;  /* 0x00000001ff167803 */ /* 0x000fe20000000000 */
[----:B------:R-:W-:Y:S08]  /*2f60*/  BRA `(.L_x_7367) ;  /* 0x0000000000e47947 */ /* 0x000ff00003800000 */
.L_x_7374:
        /* <DEDUP_REMOVED lines=12> */
.L_x_7381:
[----:B------:R-:W2:Y:S02]  /*3030*/  LDG.E.U8 R2, desc[UR36][R2.64] ;  /* 0x0000002402027981 */ /* 0x000ea4000c1e1100 */
[----:B--2---:R-:W-:-:S04]  /*3040*/  ISETP.NE.AND P0, PT, R2, RZ, PT ;  /* 0x000000ff0200720c */ /* 0x004fc80003f05270 */
[----:B------:R-:W-:Y:S01]  /*3050*/  P2R R22, PR, RZ, 0x1 ;  /* 0x00000001ff167803 */ /* 0x000fe20000000000 */
[----:B------:R-:W-:Y:S08]  /*3060*/  BRA `(.L_x_7367) ;  /* 0x0000000000a47947 */ /* 0x000ff00003800000 */
.L_x_7380:
[----:B------:R-:W2:Y:S02]  /*3070*/  LDG.E.U8 R2, desc[UR36][R2.64] ;  /* 0x0000002402027981 */ /* 0x000ea4000c1e1100 */
[----:B--2---:R-:W-:-:S04]  /*3080*/  ISETP.NE.AND P0, PT, R2, RZ, PT ;  /* 0x000000ff0200720c */ /* 0x004fc80003f05270 */
[----:B------:R-:W-:Y:S01]  /*3090*/  P2R R22, PR, RZ, 0x1 ;  /* 0x00000001ff167803 */ /* 0x000fe20000000000 */
[----:B------:R-:W-:Y:S08]  /*30a0*/  BRA `(.L_x_7367) ;  /* 0x0000000000947947 */ /* 0x000ff00003800000 */
.L_x_7379:
[----:B------:R-:W-:-:S09]  /*30b0*/  UISETP.NE.AND UP0, UPT, UR4, 0x1c, UPT ;  /* 0x0000001c0400788c */ /* 0x000fd2000bf05270 */
[----:B------:R-:W-:Y:S05]  /*30c0*/  BRA.U !UP0, `(.L_x_7382) ;  /* 0x0000000108807547 */ /* 0x000fea000b800000 */
[----:B------:R-:W-:-:S09]  /*30d0*/  UISETP.NE.AND UP0, UPT, UR4, 0x1d, UPT ;  /* 0x0000001d0400788c */ /* 0x000fd2000bf05270 */
[----:B------:R-:W-:Y:S05]  /*30e0*/  BRA.U !UP0, `(.L_x_7383) ;  /* 0x0000000108647547 */ /* 0x000fea000b800000 */
[----:B------:R-:W-:-:S09]  /*30f0*/  UISETP.NE.AND UP0, UPT, UR4, 0x2c, UPT ;  /* 0x0000002c0400788c */ /* 0x000fd2000bf05270 */
[----:B------:R-:W-:Y:S05]  /*3100*/  BRA.U !UP0, `(.L_x_7384) ;  /* 0x00000001084c7547 */ /* 0x000fea000b800000 */
.L_x_7366:
        /* <DEDUP_REMOVED lines=15> */
[----:B--2-45:R-:W-:Y:S05]  /*3200*/  CALL.ABS.NOINC R2 ;  /* 0x0000000002007343 */ /* 0x034fea0003c00000 */
.L_x_7385:
[----:B------:R-:W-:-:S04]  /*3210*/  PLOP3.LUT P0, PT, PT, PT, PT, 0x8, 0x80 ;  /* 0x000000000080781c */ /* 0x000fc80003f0e170 */
[----:B------:R-:W-:Y:S01]  /*3220*/  P2R R22, PR, RZ, 0x1 ;  /* 0x00000001ff167803 */ /* 0x000fe20000000000 */
[----:B------:R-:W-:Y:S08]  /*3230*/  BRA `(.L_x_7367) ;  /* 0x0000000000307947 */ /* 0x000ff00003800000 */
.L_x_7384:
[----:B------:R-:W2:Y:S02]  /*3240*/  LDG.E.U8 R2, desc[UR36][R2.64] ;  /* 0x0000002402027981 */ /* 0x000ea4000c1e1100 */
[----:B--2---:R-:W-:-:S04]  /*3250*/  ISETP.NE.AND P0, PT, R2, RZ, PT ;  /* 0x000000ff0200720c */ /* 0x004fc80003f05270 */
[----:B------:R-:W-:Y:S01]  /*3260*/  P2R R22, PR, RZ, 0x1 ;  /* 0x00000001ff167803 */ /* 0x000fe20000000000 */
[----:B------:R-:W-:Y:S08]  /*3270*/  BRA `(.L_x_7367) ;  /* 0x0000000000207947 */ /* 0x000ff00003800000 */
.L_x_7383:
[----:B------:R-:W2:Y:S02]  /*3280*/  LDG.E.64 R2, desc[UR36][R2.64] ;  /* 0x0000002402027981 */ /* 0x000ea4000c1e1b00 */
[----:B--2---:R-:W-:-:S04]  /*3290*/  ISETP.NE.U32.AND P0, PT, R2, RZ, PT ;  /* 0x000000ff0200720c */ /* 0x004fc80003f05070 */
[----:B------:R-:W-:-:S04]  /*32a0*/  ISETP.NE.AND.EX P0, PT, R3, RZ, PT, P0 ;  /* 0x000000ff0300720c */ /* 0x000fc80003f05300 */
[----:B------:R-:W-:Y:S01]  /*32b0*/  P2R R22, PR, RZ, 0x1 ;  /* 0x00000001ff167803 */ /* 0x000fe20000000000 */
[----:B------:R-:W-:Y:S08]  /*32c0*/  BRA `(.L_x_7367) ;  /* 0x00000000000c7947 */ /* 0x000ff00003800000 */
.L_x_7382:
[----:B------:R-:W2:Y:S02]  /*32d0*/  LDG.E R2, desc[UR36][R2.64] ;  /* 0x0000002402027981 */ /* 0x000ea4000c1e1900 */
[----:B--2---:R-:W-:-:S04]  /*32e0*/  ISETP.NE.AND P0, PT, R2, RZ, PT ;  /* 0x000000ff0200720c */ /* 0x004fc80003f05270 */
[----:B------:R-:W-:-:S09]  /*32f0*/  P2R R22, PR, RZ, 0x1 ;  /* 0x00000001ff167803 */ /* 0x000fd20000000000 */
.L_x_7367:
[----:B------:R-:W-:Y:S05]  /*3300*/  BSYNC.RECONVERGENT B6 ;  /* 0x0000000000067941 */ /* 0x000fea0003800200 */
.L_x_7361:
        /* <DEDUP_REMOVED lines=17> */
.L_x_7389:
[----:B------:R3:W5:Y:S01]  /*3420*/  LDG.E.U8 R2, desc[UR36][R4.64] ;  /* 0x0000002404027981 */ /* 0x000762000c1e1100 */
[----:B------:R-:W-:Y:S01]  /*3430*/  IMAD.MOV.U32 R3, RZ, RZ, RZ ;  /* 0x000000ffff037224 */ /* 0x000fe200078e00ff */
[----:B------:R-:W-:Y:S06]  /*3440*/  BRA `(.L_x_7391) ;  /* 0x0000000c00407947 */ /* 0x000fec0003800000 */
.L_x_7388:
        /* <DEDUP_REMOVED lines=8> */
.L_x_7393:
[----:B------:R-:W2:Y:S02]  /*34d0*/  LDG.E R2, desc[UR36][R4.64] ;  /* 0x0000002404027981 */ /* 0x000ea4000c1e1900 */
[----:B--2---:R-:W-:Y:S01]  /*34e0*/  SHF.R.S32.HI R3, RZ, 0x1f, R2 ;  /* 0x0000001fff037819 */ /* 0x004fe20000011402 */
[----:B------:R-:W-:Y:S06]  /*34f0*/  BRA `(.L_x_7391) ;  /* 0x0000000c00147947 */ /* 0x000fec0003800000 */
.L_x_7392:
[----:B------:R-:W2:Y:S02]  /*3500*/  LDG.E.S16 R2, desc[UR36][R4.64] ;  /* 0x0000002404027981 */ /* 0x000ea4000c1e1700 */
[----:B--2---:R-:W-:Y:S01]  /*3510*/  SHF.R.S32.HI R3, RZ, 0x1f, R2 ;  /* 0x0000001fff037819 */ /* 0x004fe20000011402 */
[----:B------:R-:W-:Y:S06]  /*3520*/  BRA `(.L_x_7391) ;  /* 0x0000000c00087947 */ /* 0x000fec0003800000 */
.L_x_7387:
        /* <DEDUP_REMOVED lines=9> */
.L_x_7395:
[----:B------:R-:W2:Y:S02]  /*35c0*/  LDG.E.U16 R4, desc[UR36][R4.64] ;  /* 0x0000002404047981 */ /* 0x000ea4000c1e1500 */
[----:B--2---:R-:W-:-:S06]  /*35d0*/  HADD2.F32 R2, -RZ, R4.H0_H0 ;  /* 0x20000004ff027230 */ /* 0x004fcc0000004100 */
[----:B------:R-:W0:Y:S02]  /*35e0*/  F2I.S64.TRUNC R2, R2 ;  /* 0x0000000200027311 */ /* 0x000e24000020d900 */
[----:B0-----:R-:W-:Y:S05]  /*35f0*/  BRA `(.L_x_7391) ;  /* 0x0000000800d47947 */ /* 0x001fea0003800000 */
.L_x_7394:
        /* <DEDUP_REMOVED lines=9> */
.L_x_7397:
[----:B------:R-:W2:Y:S02]  /*3690*/  LDG.E.U16 R4, desc[UR36][R4.64] ;  /* 0x0000002404047981 */ /* 0x000ea4000c1e1500 */
[----:B--2---:R-:W-:-:S06]  /*36a0*/  HADD2.F32 R2, -RZ, R4.H0_H0 ;  /* 0x20000004ff027230 */ /* 0x004fcc0000004100 */
[----:B------:R-:W0:Y:S02]  /*36b0*/  F2I.S64.TRUNC R2, R2 ;  /* 0x0000000200027311 */ /* 0x000e24000020d900 */
[----:B0-----:R-:W-:Y:S05]  /*36c0*/  BRA `(.L_x_7391) ;  /* 0x0000000800a07947 */ /* 0x001fea0003800000 */
.L_x_7396:
[----:B------:R-:W2:Y:S02]  /*36d0*/  LDG.E.64 R2, desc[UR36][R4.64] ;  /* 0x0000002404027981 */ /* 0x000ea4000c1e1b00 */
[----:B--2---:R-:W0:Y:S02]  /*36e0*/  F2I.S64.F64.TRUNC R2, R2 ;  /* 0x0000000200027311 */ /* 0x004e24000030d900 */
[----:B0-----:R-:W-:Y:S05]  /*36f0*/  BRA `(.L_x_7391) ;  /* 0x0000000800947947 */ /* 0x001fea0003800000 */
.L_x_7386:
        /* <DEDUP_REMOVED lines=13> */
.L_x_7400:
[----:B------:R-:W2:Y:S02]  /*37d0*/  LDG.E.64 R2, desc[UR36][R4.64] ;  /* 0x0000002404027981 */ /* 0x000ea4000c1e1b00 */
[----:B--2---:R-:W0:Y:S02]  /*37e0*/  F2I.S64.F64.TRUNC R2, R2 ;  /* 0x0000000200027311 */ /* 0x004e24000030d900 */
[----:B0-----:R-:W-:Y:S05]  /*37f0*/  BRA `(.L_x_7391) ;  /* 0x0000000800547947 */ /* 0x001fea0003800000 */
.L_x_7399:
        /* <DEDUP_REMOVED lines=26> */
.L_x_7402:
        /* <DEDUP_REMOVED lines=13> */
.L_x_7401:
[----:B------:R-:W2:Y:S02]  /*3a70*/  LDG.E.U16 R2, desc[UR36][R4.64] ;  /* 0x0000002404027981 */ /* 0x000ea4000c1e1500 */
[----:B--2---:R-:W-:-:S06]  /*3a80*/  IMAD.U32 R2, R2, 0x10000, RZ ;  /* 0x0001000002027824 */ /* 0x004fcc00078e00ff */
[----:B------:R-:W0:Y:S02]  /*3a90*/  F2I.S64.TRUNC R2, R2 ;  /* 0x0000000200027311 */ /* 0x000e24000020d900 */
[----:B0-----:R-:W-:Y:S05]  /*3aa0*/  BRA `(.L_x_7391) ;  /* 0x0000000400a87947 */ /* 0x001fea0003800000 */
.L_x_7398:
        /* <DEDUP_REMOVED lines=11> */
.L_x_7405:
        /* <DEDUP_REMOVED lines=21> */
.L_x_7409:
[----:B------:R-:W-:Y:S05]  /*3cb0*/  BSYNC.RECONVERGENT B1 ;  /* 0x0000000000017941 */ /* 0x000fea0003800200 */
.L_x_7408:
[----:B------:R-:W-:Y:S01]  /*3cc0*/  IMAD.SHL.U32 R0, R0, 0x100000, RZ ;  /* 0x0010000000007824 */ /* 0x000fe200078e00ff */
[----:B------:R-:W-:-:S04]  /*3cd0*/  LEA R2, R2, 0x3b800000, 0x17 ;  /* 0x3b80000002027811 */ /* 0x000fc800078eb8ff */
[----:B------:R-:W-:-:S07]  /*3ce0*/  LOP3.LUT R2, R2, R0, R7, 0xfe, !PT ;  /* 0x0000000002027212 */ /* 0x000fce00078efe07 */
.L_x_7407:
[----:B------:R-:W-:Y:S05]  /*3cf0*/  BSYNC.RECONVERGENT B0 ;  /* 0x0000000000007941 */ /* 0x000fea0003800200 */
.L_x_7406:
[----:B------:R-:W2:Y:S02]  /*3d00*/  F2I.S64.TRUNC R2, R2 ;  /* 0x0000000200027311 */ /* 0x000ea4000020d900 */
[----:B--2---:R-:W-:Y:S05]  /*3d10*/  BRA `(.L_x_7391) ;  /* 0x00000004000c7947 */ /* 0x004fea0003800000 */
.L_x_7404:
        /* <DEDUP_REMOVED lines=21> */
.L_x_7413:
[----:B------:R-:W-:Y:S05]  /*3e70*/  BSYNC.RECONVERGENT B1 ;  /* 0x0000000000017941 */ /* 0x000fea0003800200 */
.L_x_7412:
[----:B------:R-:W-:Y:S01]  /*3e80*/  IMAD.SHL.U32 R0, R0, 0x200000, RZ ;  /* 0x0020000000007824 */ /* 0x000fe200078e00ff */
[----:B------:R-:W-:-:S04]  /*3e90*/  LEA R2, R2, 0x37800000, 0x17 ;  /* 0x3780000002027811 */ /* 0x000fc800078eb8ff */
[----:B------:R-:W-:-:S07]  /*3ea0*/  LOP3.LUT R2, R2, R0, R7, 0xfe, !PT ;  /* 0x0000000002027212 */ /* 0x000fce00078efe07 */
.L_x_7411:
[----:B------:R-:W-:Y:S05]  /*3eb0*/  BSYNC.RECONVERGENT B0 ;  /* 0x0000000000007941 */ /* 0x000fea0003800200 */
.L_x_7410:
[----:B------:R-:W2:Y:S02]  /*3ec0*/  F2I.S64.TRUNC R2, R2 ;  /* 0x0000000200027311 */ /* 0x000ea4000020d900 */
[----:B--2---:R-:W-:Y:S05]  /*3ed0*/  BRA `(.L_x_7391) ;  /* 0x00000000009c7947 */ /* 0x004fea0003800000 */
.L_x_7403:
[----:B------:R-:W-:-:S09]  /*3ee0*/  UISETP.NE.AND UP0, UPT, UR4, 0x1c, UPT ;  /* 0x0000001c0400788c */ /* 0x000fd2000bf05270 */
[----:B------:R-:W-:Y:S05]  /*3ef0*/  BRA.U !UP0, `(.L_x_7414) ;  /* 0x00000001088c7547 */ /* 0x000fea000b800000 */
[----:B------:R-:W-:-:S09]  /*3f00*/  UISETP.NE.AND UP0, UPT, UR4, 0x1d, UPT ;  /* 0x0000001d0400788c */ /* 0x000fd2000bf05270 */
[----:B------:R-:W-:Y:S05]  /*3f10*/  BRA.U !UP0, `(.L_x_7415) ;  /* 0x00000001087c7547 */ /* 0x000fea000b800000 */
[----:B------:R-:W-:-:S09]  /*3f20*/  UISETP.NE.AND UP0, UPT, UR4, 0x2c, UPT ;  /* 0x0000002c0400788c */ /* 0x000fd2000bf05270 */
[----:B------:R-:W-:Y:S05]  /*3f30*/  BRA.U !UP0, `(.L_x_7416) ;  /* 0x0000000108487547 */ /* 0x000fea000b800000 */
.L_x_7390:
        /* <DEDUP_REMOVED lines=15> */
[----:B--2-45:R-:W-:Y:S05]  /*4030*/  CALL.ABS.NOINC R2 ;  /* 0x0000000002007343 */ /* 0x034fea0003c00000 */
.L_x_7417:
[----:B------:R-:W-:Y:S01]  /*4040*/  CS2R R2, SRZ ;  /* 0x0000000000027805 */ /* 0x000fe2000001ff00 */
[----:B------:R-:W-:Y:S06]  /*4050*/  BRA `(.L_x_7391) ;  /* 0x00000000003c7947 */ /* 0x000fec0003800000 */
.L_x_7416:
        /* <DEDUP_REMOVED lines=8> */
.L_x_7419:
[----:B------:R-:W-:Y:S05]  /*40e0*/  BSYNC.RECONVERGENT B0 ;  /* 0x0000000000007941 */ /* 0x000fea0003800200 */
.L_x_7418:
[----:B------:R-:W0:Y:S02]  /*40f0*/  F2I.S64.TRUNC R2, R2 ;  /* 0x0000000200027311 */ /* 0x000e24000020d900 */
[----:B0-----:R-:W-:Y:S05]  /*4100*/  BRA `(.L_x_7391) ;  /* 0x0000000000107947 */ /* 0x001fea0003800000 */
.L_x_7415:
[----:B------:R0:W5:Y:S01]  /*4110*/  LDG.E.64 R2, desc[UR36][R4.64] ;  /* 0x0000002404027981 */ /* 0x000162000c1e1b00 */
[----:B------:R-:W-:Y:S05]  /*4120*/  BRA `(.L_x_7391) ;  /* 0x0000000000087947 */ /* 0x000fea0003800000 */
.L_x_7414:
[----:B------:R1:W5:Y:S01]  /*4130*/  LDG.E R2, desc[UR36][R4.64] ;  /* 0x0000002404027981 */ /* 0x000362000c1e1900 */
[----:B------:R-:W-:-:S07]  /*4140*/  IMAD.MOV.U32 R3, RZ, RZ, RZ ;  /* 0x000000ffff037224 */ /* 0x000fce00078e00ff */
.L_x_7391:
[----:B------:R-:W-:Y:S01]  /*4150*/  ISETP.NE.AND P1, PT, R22, RZ, PT ;  /* 0x000000ff1600720c */ /* 0x000fe20003f25270 */
[----:B------:R-:W4:-:S12]  /*4160*/  LDCU.64 UR6, c[0x0][0x648] ;  /* 0x0000c900ff0677ac */ /* 0x000f180008000a00 */
[----:B0123--:R-:W0:Y:S02]  /*4170*/  @P1 LDC.64 R4, c[0x0][0x668] ;  /* 0x00019a00ff041b82 */ /* 0x00fe240000000a00 */
[----:B0----5:R-:W-:-:S04]  /*4180*/  @P1 LEA R4, P0, R2, R4, 0x1 ;  /* 0x0000000402041211 */ /* 0x021fc800078008ff */
[----:B------:R-:W-:-:S05]  /*4190*/  @P1 LEA.HI.X R5, R2, R5, R3, 0x1, P0 ;  /* 0x0000000502051211 */ /* 0x000fca00000f0c03 */
[----:B----4-:R0:W5:Y:S01]  /*41a0*/  @P1 LDG.E.U16 R19, desc[UR36][R4.64] ;  /* 0x0000002404131981 */ /* 0x010162000c1e1500 */
        /* <DEDUP_REMOVED lines=15> */
.L_x_7423:
[----:B-----5:R0:W-:Y:S01]  /*42a0*/  STG.E.U8 desc[UR36][R2.64], R19 ;  /* 0x0000001302007986 */ /* 0x0201e2000c101124 */
[----:B------:R-:W-:Y:S05]  /*42b0*/  BRA `(.L_x_7425) ;  /* 0x0000000c00507947 */ /* 0x000fea0003800000 */
.L_x_7422:
[----:B------:R-:W-:-:S09]  /*42c0*/  UISETP.NE.AND UP0, UPT, UR4, 0x2, UPT ;  /* 0x000000020400788c */ /* 0x000fd2000bf05270 */
[----:B------:R-:W-:Y:S05]  /*42d0*/  BRA.U !UP0, `(.L_x_7426) ;  /* 0x00000001082c7547 */ /* 0x000fea000b800000 */
[----:B------:R-:W-:-:S09]  /*42e0*/  UISETP.NE.AND UP0, UPT, UR4, 0x3, UPT ;  /* 0x000000030400788c */ /* 0x000fd2000bf05270 */
[----:B------:R-:W-:Y:S05]  /*42f0*/  BRA.U !UP0, `(.L_x_7427) ;  /* 0x0000000108187547 */ /* 0x000fea000b800000 */
[----:B------:R-:W-:-:S09]  /*4300*/  UISETP.NE.AND UP0, UPT, UR4, 0x4, UPT ;  /* 0x000000040400788c */ /* 0x000fd2000bf05270 */
[----:B------:R-:W-:Y:S05]  /*4310*/  BRA.U UP0, `(.L_x_7424) ;  /* 0x00000009009c7547 */ /* 0x000fea000b800000 */
[----:B-----5:R-:W-:-:S04]  /*4320*/  PRMT R4, R19, 0x9910, RZ ;  /* 0x0000991013047816 */ /* 0x020fc800000000ff */
[----:B------:R-:W-:-:S05]  /*4330*/  SHF.R.S32.HI R5, RZ, 0x1f, R4 ;  /* 0x0000001fff057819 */ /* 0x000fca0000011404 */
[----:B------:R0:W-:Y:S01]  /*4340*/  STG.E.64 desc[UR36][R2.64], R4 ;  /* 0x0000000402007986 */ /* 0x0001e2000c101b24 */
[----:B------:R-:W-:Y:S05]  /*4350*/  BRA `(.L_x_7425) ;  /* 0x0000000c00287947 */ /* 0x000fea0003800000 */
.L_x_7427:
[----:B-----5:R-:W-:-:S05]  /*4360*/  PRMT R5, R19, 0x9910, RZ ;  /* 0x0000991013057816 */ /* 0x020fca00000000ff */
[----:B------:R0:W-:Y:S01]  /*4370*/  STG.E desc[UR36][R2.64], R5 ;  /* 0x0000000502007986 */ /* 0x0001e2000c101924 */
[----:B------:R-:W-:Y:S05]  /*4380*/  BRA `(.L_x_7425) ;  /* 0x0000000c001c7947 */ /* 0x000fea0003800000 */
.L_x_7426:
[----:B-----5:R0:W-:Y:S01]  /*4390*/  STG.E.U16 desc[UR36][R2.64], R19 ;  /* 0x0000001302007986 */ /* 0x0201e2000c101524 */
[----:B------:R-:W-:Y:S05]  /*43a0*/  BRA `(.L_x_7425) ;  /* 0x0000000c00147947 */ /* 0x000fea0003800000 */
.L_x_7421:
[----:B------:R-:W-:-:S09]  /*43b0*/  UISETP.GT.AND UP0, UPT, UR4, 0x6, UPT ;  /* 0x000000060400788c */ /* 0x000fd2000bf04270 */
[----:B------:R-:W-:Y:S05]  /*43c0*/  BRA.U UP0, `(.L_x_7428) ;  /* 0x00000001002c7547 */ /* 0x000fea000b800000 */
[----:B------:R-:W-:-:S09]  /*43d0*/  UISETP.NE.AND UP0, UPT, UR4, 0x5, UPT ;  /* 0x000000050400788c */ /* 0x000fd2000bf05270 */
[----:B------:R-:W-:Y:S05]  /*43e0*/  BRA.U !UP0, `(.L_x_7429) ;  /* 0x0000000108147547 */ /* 0x000fea000b800000 */
[----:B------:R-:W-:-:S09]  /*43f0*/  UISETP.NE.AND UP0, UPT, UR4, 0x6, UPT ;  /* 0x000000060400788c */ /* 0x000fd2000bf05270 */
[----:B------:R-:W-:Y:S05]  /*4400*/  BRA.U UP0, `(.L_x_7424) ;  /* 0x0000000900607547 */ /* 0x000fea000b800000 */
[----:B-----5:R-:W0:Y:S02]  /*4410*/  I2F.S16 R19, R19 ;  /* 0x0000001300137306 */ /* 0x020e240000101400 */
[----:B0-----:R0:W-:Y:S01]  /*4420*/  STG.E desc[UR36][R2.64], R19 ;  /* 0x0000001302007986 */ /* 0x0011e2000c101924 */
[----:B------:R-:W-:Y:S05]  /*4430*/  BRA `(.L_x_7425) ;  /* 0x0000000800f07947 */ /* 0x000fea0003800000 */
.L_x_7429:
[----:B-----5:R-:W0:Y:S02]  /*4440*/  I2F.S16 R0, R19 ;  /* 0x0000001300007306 */ /* 0x020e240000101400 */
[----:B0-----:R-:W-:-:S05]  /*4450*/  F2FP.F16.F32.PACK_AB R0, RZ, R0 ;  /* 0x00000000ff00723e */ /* 0x001fca00000000ff */
[----:B------:R0:W-:Y:S01]  /*4460*/  STG.E.U16 desc[UR36][R2.64], R0 ;  /* 0x0000000002007986 */ /* 0x0001e2000c101524 */
[----:B------:R-:W-:Y:S05]  /*4470*/  BRA `(.L_x_7425) ;  /* 0x0000000800e07947 */ /* 0x000fea0003800000 */
.L_x_7428:
[----:B------:R-:W-:-:S09]  /*4480*/  UISETP.NE.AND UP0, UPT, UR4, 0x7, UPT ;  /* 0x000000070400788c */ /* 0x000fd2000bf05270 */
[----:B------:R-:W-:Y:S05]  /*4490*/  BRA.U !UP0, `(.L_x_7430) ;  /* 0x0000000108347547 */ /* 0x000fea000b800000 */
[----:B------:R-:W-:-:S09]  /*44a0*/  UISETP.NE.AND UP0, UPT, UR4, 0x8, UPT ;  /* 0x000000080400788c */ /* 0x000fd2000bf05270 */
[----:B------:R-:W-:Y:S05]  /*44b0*/  BRA.U !UP0, `(.L_x_7431) ;  /* 0x0000000108187547 */ /* 0x000fea000b800000 */
[----:B------:R-:W-:-:S09]  /*44c0*/  UISETP.NE.AND UP0, UPT, UR4, 0x9, UPT ;  /* 0x000000090400788c */ /* 0x000fd2000bf05270 */
[----:B------:R-:W-:Y:S05]  /*44d0*/  BRA.U UP0, `(.L_x_7424) ;  /* 0x00000009002c7547 */ /* 0x000fea000b800000 */
[----:B-----5:R-:W0:Y:S01]  /*44e0*/  I2F.S16 R4, R19 ;  /* 0x0000001300047306 */ /* 0x020e220000101400 */
[----:B------:R-:W-:-:S05]  /*44f0*/  IMAD.MOV.U32 R5, RZ, RZ, RZ ;  /* 0x000000ffff057224 */ /* 0x000fca00078e00ff */
[----:B0-----:R0:W-:Y:S01]  /*4500*/  STG.E.64 desc[UR36][R2.64], R4 ;  /* 0x0000000402007986 */ /* 0x0011e2000c101b24 */
[----:B------:R-:W-:Y:S05]  /*4510*/  BRA `(.L_x_7425) ;  /* 0x0000000800b87947 */ /* 0x000fea0003800000 */
.L_x_7431:
[----:B-----5:R-:W0:Y:S02]  /*4520*/  I2F.S16 R19, R19 ;  /* 0x0000001300137306 */ /* 0x020e240000101400 */
[----:B0-----:R-:W-:-:S04]  /*4530*/  F2FP.F16.F32.PACK_AB R5, RZ, R19 ;  /* 0x00000013ff05723e */ /* 0x001fc800000000ff */
[----:B------:R-:W-:-:S05]  /*4540*/  PRMT R5, R5, 0x5410, RZ ;  /* 0x0000541005057816 */ /* 0x000fca00000000ff */
[----:B------:R0:W-:Y:S01]  /*4550*/  STG.E desc[UR36][R2.64], R5 ;  /* 0x0000000502007986 */ /* 0x0001e2000c101924 */
[----:B------:R-:W-:Y:S05]  /*4560*/  BRA `(.L_x_7425) ;  /* 0x0000000800a47947 */ /* 0x000fea0003800000 */
.L_x_7430:
[----:B-----5:R-:W0:Y:S02]  /*4570*/  I2F.F64.S16 R4, R19 ;  /* 0x0000001300047312 */ /* 0x020e240000101c00 */
[----:B0-----:R0:W-:Y:S01]  /*4580*/  STG.E.64 desc[UR36][R2.64], R4 ;  /* 0x0000000402007986 */ /* 0x0011e2000c101b24 */
[----:B------:R-:W-:Y:S05]  /*4590*/  BRA `(.L_x_7425) ;  /* 0x0000000800987947 */ /* 0x000fea0003800000 */
.L_x_7420:
        /* <DEDUP_REMOVED lines=8> */
[----:B-----5:R-:W-:-:S04]  /*4620*/  PRMT R0, R19, 0x9910, RZ ;  /* 0x0000991013007816 */ /* 0x020fc800000000ff */
[----:B------:R-:W-:-:S04]  /*4630*/  ISETP.NE.AND P0, PT, R0, RZ, PT ;  /* 0x000000ff0000720c */ /* 0x000fc80003f05270 */
[----:B------:R-:W-:-:S05]  /*4640*/  SEL R5, RZ, 0x1, !P0 ;  /* 0x00000001ff057807 */ /* 0x000fca0004000000 */
[----:B------:R0:W-:Y:S01]  /*4650*/  STG.E.U8 desc[UR36][R2.64], R5 ;  /* 0x0000000502007986 */ /* 0x0001e2000c101124 */
[----:B------:R-:W-:Y:S05]  /*4660*/  BRA `(.L_x_7425) ;  /* 0x0000000800647947 */ /* 0x000fea0003800000 */
.L_x_7434:
[----:B------:R-:W-:Y:S01]  /*4670*/  CS2R R6, SRZ ;  /* 0x0000000000067805 */ /* 0x000fe2000001ff00 */
[----:B-----5:R-:W0:Y:S04]  /*4680*/  I2F.F64.S16 R4, R19 ;  /* 0x0000001300047312 */ /* 0x020e280000101c00 */
[----:B0-----:R0:W-:Y:S01]  /*4690*/  STG.E.128 desc[UR36][R2.64], R4 ;  /* 0x0000000402007986 */ /* 0x0011e2000c101d24 */
[----:B------:R-:W-:Y:S05]  /*46a0*/  BRA `(.L_x_7425) ;  /* 0x0000000800547947 */ /* 0x000fea0003800000 */
.L_x_7433:
[----:B------:R-:W-:-:S09]  /*46b0*/  UISETP.NE.AND UP0, UPT, UR4, 0xf, UPT ;  /* 0x0000000f0400788c */ /* 0x000fd2000bf05270 */
[----:B------:R-:W-:Y:S05]  /*46c0*/  BRA.U !UP0, `(.L_x_7435) ;  /* 0x0000000108a07547 */ /* 0x000fea000b800000 */
[----:B------:R-:W-:-:S09]  /*46d0*/  UISETP.NE.AND UP0, UPT, UR4, 0x17, UPT ;  /* 0x000000170400788c */ /* 0x000fd2000bf05270 */
[----:B------:R-:W-:Y:S05]  /*46e0*/  BRA.U !UP0, `(.L_x_7436) ;  /* 0x00000001084c7547 */ /* 0x000fea000b800000 */
[----:B------:R-:W-:-:S09]  /*46f0*/  UISETP.NE.AND UP0, UPT, UR4, 0x18, UPT ;  /* 0x000000180400788c */ /* 0x000fd2000bf05270 */
[----:B------:R-:W-:Y:S05]  /*4700*/  BRA.U UP0, `(.L_x_7424) ;  /* 0x0000000500a07547 */ /* 0x000fea000b800000 */
[----:B-----5:R-:W0:Y:S01]  /*4710*/  I2F.S16 R19, R19 ;  /* 0x0000001300137306 */ /* 0x020e220000101400 */
        /* <DEDUP_REMOVED lines=12> */
.L_x_7438:
[----:B------:R-:W-:Y:S05]  /*47e0*/  BSYNC.RECONVERGENT B0 ;  /* 0x0000000000007941 */ /* 0x000fea0003800200 */
.L_x_7437:
[----:B------:R-:W-:-:S05]  /*47f0*/  LOP3.LUT R5, R0, 0x80, R5, 0xf8, !PT ;  /* 0x0000008000057812 */ /* 0x000fca00078ef805 */
[----:B------:R0:W-:Y:S01]  /*4800*/  STG.E.U8 desc[UR36][R2.64], R5 ;  /* 0x0000000502007986 */ /* 0x0001e2000c101124 */
[----:B------:R-:W-:Y:S05]  /*4810*/  BRA `(.L_x_7425) ;  /* 0x0000000400f87947 */ /* 0x000fea0003800000 */
.L_x_7436:
[----:B-----5:R-:W0:Y:S01]  /*4820*/  I2F.S16 R19, R19 ;  /* 0x0000001300137306 */ /* 0x020e220000101400 */
        /* <DEDUP_REMOVED lines=14> */
.L_x_7440:
[----:B------:R-:W-:Y:S05]  /*4910*/  BSYNC.RECONVERGENT B0 ;  /* 0x0000000000007941 */ /* 0x000fea0003800200 */
.L_x_7439:
[----:B------:R-:W-:-:S05]  /*4920*/  LOP3.LUT R5, R0, 0x80, R5, 0xf8, !PT ;  /* 0x0000008000057812 */ /* 0x000fca00078ef805 */
[----:B------:R0:W-:Y:S01]  /*4930*/  STG.E.U8 desc[UR36][R2.64], R5 ;  /* 0x0000000502007986 */ /* 0x0001e2000c101124 */
[----:B------:R-:W-:Y:S05]  /*4940*/  BRA `(.L_x_7425) ;  /* 0x0000000400ac7947 */ /* 0x000fea0003800000 */
.L_x_7435:
[----:B-----5:R-:W0:Y:S02]  /*4950*/  I2F.S16 R0, R19 ;  /* 0x0000001300007306 */ /* 0x020e240000101400 */
[----:B0-----:R-:W-:-:S05]  /*4960*/  F2FP.BF16.F32.PACK_AB R0, RZ, R0 ;  /* 0x00000000ff00723e */ /* 0x001fca00000010ff */
[----:B------:R0:W-:Y:S01]  /*4970*/  STG.E.U16 desc[UR36][R2.64], R0 ;  /* 0x0000000002007986 */ /* 0x0001e2000c101524 */
[----:B------:R-:W-:Y:S05]  /*4980*/  BRA `(.L_x_7425) ;  /* 0x00000004009c7947 */ /* 0x000fea0003800000 */
.L_x_7432:
        /* <DEDUP_REMOVED lines=8> */
[----:B-----5:R1:W-:Y:S01]  /*4a10*/  STG.E.U16 desc[UR36][R2.64], R19 ;  /* 0x0000001302007986 */ /* 0x0203e2000c101524 */
[----:B------:R-:W-:Y:S05]  /*4a20*/  BRA `(.L_x_7425) ;  /* 0x0000000400747947 */ /* 0x000fea0003800000 */
.L_x_7443:
[----:B-----5:R-:W0:Y:S01]  /*4a30*/  I2F.S16 R5, R19 ;  /* 0x0000001300057306 */ /* 0x020e220000101400 */
        /* <DEDUP_REMOVED lines=12> */
.L_x_7446:
[----:B------:R-:W-:-:S04]  /*4b00*/  SHF.R.U32.HI R0, RZ, 0x14, R5 ;  /* 0x00000014ff007819 */ /* 0x000fc80000011605 */
[----:B------:R-:W-:-:S04]  /*4b10*/  LOP3.LUT R0, R0, 0x1, RZ, 0xc0, !PT ;  /* 0x0000000100007812 */ /* 0x000fc800078ec0ff */
[----:B------:R-:W-:-:S04]  /*4b20*/  IADD3 R0, PT, PT, R5, 0x487ffff, R0 ;  /* 0x0487ffff05007810 */ /* 0x000fc80007ffe000 */
[----:B------:R-:W-:-:S04]  /*4b30*/  SHF.R.U32.HI R0, RZ, 0x14, R0 ;  /* 0x00000014ff007819 */ /* 0x000fc80000011600 */
[----:B------:R-:W-:-:S07]  /*4b40*/  LOP3.LUT R4, R0, 0xff, RZ, 0xc0, !PT ;  /* 0x000000ff00047812 */ /* 0x000fce00078ec0ff */
.L_x_7447:
[----:B------:R-:W-:-:S04]  /*4b50*/  SHF.R.U32.HI R5, RZ, 0x18, R5 ;  /* 0x00000018ff057819 */ /* 0x000fc80000011605 */
[----:B------:R-:W-:-:S04]  /*4b60*/  LOP3.LUT R4, R4, 0x80, R5, 0xf8, !PT ;  /* 0x0000008004047812 */ /* 0x000fc800078ef805 */
[----:B------:R-:W-:-:S07]  /*4b70*/  PRMT R0, R4, 0x7610, R0 ;  /* 0x0000761004007816 */ /* 0x000fce0000000000 */
.L_x_7445:
[----:B------:R-:W-:Y:S05]  /*4b80*/  BSYNC.RECONVERGENT B0 ;  /* 0x0000000000007941 */ /* 0x000fea0003800200 */
.L_x_7444:
[----:B------:R0:W-:Y:S01]  /*4b90*/  STG.E.U8 desc[UR36][R2.64], R0 ;  /* 0x0000000002007986 */ /* 0x0001e2000c101124 */
[----:B------:R-:W-:Y:S05]  /*4ba0*/  BRA `(.L_x_7425) ;  /* 0x0000000400147947 */ /* 0x000fea0003800000 */
.L_x_7442:
        /* <DEDUP_REMOVED lines=13> */
.L_x_7450:
[----:B------:R-:W-:-:S04]  /*4c80*/  SHF.R.U32.HI R0, RZ, 0x15, R5 ;  /* 0x00000015ff007819 */ /* 0x000fc80000011605 */
[----:B------:R-:W-:-:S04]  /*4c90*/  LOP3.LUT R0, R0, 0x1, RZ, 0xc0, !PT ;  /* 0x0000000100007812 */ /* 0x000fc800078ec0ff */
[----:B------:R-:W-:-:S04]  /*4ca0*/  IADD3 R0, PT, PT, R5, 0x88fffff, R0 ;  /* 0x088fffff05007810 */ /* 0x000fc80007ffe000 */
[----:B------:R-:W-:-:S04]  /*4cb0*/  SHF.R.U32.HI R0, RZ, 0x15, R0 ;  /* 0x00000015ff007819 */ /* 0x000fc80000011600 */
[----:B------:R-:W-:-:S07]  /*4cc0*/  LOP3.LUT R4, R0, 0xff, RZ, 0xc0, !PT ;  /* 0x000000ff00047812 */ /* 0x000fce00078ec0ff */
.L_x_7451:
[----:B------:R-:W-:-:S04]  /*4cd0*/  SHF.R.U32.HI R5, RZ, 0x18, R5 ;  /* 0x00000018ff057819 */ /* 0x000fc80000011605 */
[----:B------:R-:W-:-:S04]  /*4ce0*/  LOP3.LUT R4, R4, 0x80, R5, 0xf8, !PT ;  /* 0x0000008004047812 */ /* 0x000fc800078ef805 */
[----:B------:R-:W-:-:S07]  /*4cf0*/  PRMT R0, R4, 0x7610, R0 ;  /* 0x0000761004007816 */ /* 0x000fce0000000000 */
.L_x_7449:
[----:B------:R-:W-:Y:S05]  /*4d00*/  BSYNC.RECONVERGENT B0 ;  /* 0x0000000000007941 */ /* 0x000fea0003800200 */
.L_x_7448:
[----:B------:R2:W-:Y:S01]  /*4d10*/  STG.E.U8 desc[UR36][R2.64], R0 ;  /* 0x0000000002007986 */ /* 0x0005e2000c101124 */
[----:B------:R-:W-:Y:S05]  /*4d20*/  BRA `(.L_x_7425) ;  /* 0x0000000000b47947 */ /* 0x000fea0003800000 */
.L_x_7441:
[----:B------:R-:W-:-:S09]  /*4d30*/  UISETP.NE.AND UP0, UPT, UR4, 0x1c, UPT ;  /* 0x0000001c0400788c */ /* 0x000fd2000bf05270 */
[----:B------:R-:W-:Y:S05]  /*4d40*/  BRA.U !UP0, `(.L_x_7452) ;  /* 0x0000000108a47547 */ /* 0x000fea000b800000 */
[----:B------:R-:W-:-:S09]  /*4d50*/  UISETP.NE.AND UP0, UPT, UR4, 0x1d, UPT ;  /* 0x0000001d0400788c */ /* 0x000fd2000bf05270 */
[----:B------:R-:W-:Y:S05]  /*4d60*/  BRA.U !UP0, `(.L_x_7453) ;  /* 0x00000001088c7547 */ /* 0x000fea000b800000 */
[----:B------:R-:W-:-:S09]  /*4d70*/  UISETP.NE.AND UP0, UPT, UR4, 0x2c, UPT ;  /* 0x0000002c0400788c */ /* 0x000fd2000bf05270 */
[----:B------:R-:W-:Y:S05]  /*4d80*/  BRA.U !UP0, `(.L_x_7454) ;  /* 0x0000000108447547 */ /* 0x000fea000b800000 */
.L_x_7424:
        /* <DEDUP_REMOVED lines=16> */
.L_x_7455:
[----:B------:R-:W-:Y:S05]  /*4e90*/  BRA `(.L_x_7425) ;  /* 0x0000000000587947 */ /* 0x000fea0003800000 */
.L_x_7454:
[----:B-----5:R-:W0:Y:S02]  /*4ea0*/  I2F.S16 R6, R19 ;  /* 0x0000001300067306 */ /* 0x020e240000101400 */
        /* <DEDUP_REMOVED lines=15> */
.L_x_7453:
[----:B-----5:R-:W-:-:S04]  /*4fa0*/  PRMT R4, R19, 0x9910, RZ ;  /* 0x0000991013047816 */ /* 0x020fc800000000ff */
[----:B------:R-:W-:-:S05]  /*4fb0*/  SHF.R.S32.HI R5, RZ, 0x1f, R4 ;  /* 0x0000001fff057819 */ /* 0x000fca0000011404 */
[----:B------:R0:W-:Y:S01]  /*4fc0*/  STG.E.64 desc[UR36][R2.64], R4 ;  /* 0x0000000402007986 */ /* 0x0001e2000c101b24 */
[----:B------:R-:W-:Y:S05]  /*4fd0*/  BRA `(.L_x_7425) ;  /* 0x0000000000087947 */ /* 0x000fea0003800000 */
.L_x_7452:
[----:B-----5:R-:W-:-:S05]  /*4fe0*/  PRMT R5, R19, 0x9910, RZ ;  /* 0x0000991013057816 */ /* 0x020fca00000000ff */
[----:B------:R3:W-:Y:S02]  /*4ff0*/  STG.E desc[UR36][R2.64], R5 ;  /* 0x0000000502007986 */ /* 0x0007e4000c101924 */
.L_x_7425:
[----:B------:R-:W-:-:S07]  /*5000*/  VIADD R17, R17, 0x80 ;  /* 0x0000008011117836 */ /* 0x000fce0000000000 */
.L_x_7325:
[----:B------:R-:W-:Y:S05]  /*5010*/  BSYNC.RECONVERGENT B7 ;  /* 0x0000000000077941 */ /* 0x000fea0003800200 */
.L_x_7324:
[----:B------:R-:W5:Y:S01]  /*5020*/  LDCU UR4, c[0x0][0x380] ;  /* 0x00007000ff0477ac */ /* 0x000f620008000800 */
[----:B------:R-:W-:Y:S01]  /*5030*/  BSSY.RECONVERGENT B7, `(.L_x_7456) ;  /* 0x00004f0000077945 */ /* 0x000fe20003800200 */
[----:B-----5:R-:W-:-:S13]  /*5040*/  ISETP.GE.AND P0, PT, R17, UR4, PT ;  /* 0x0000000411007c0c */ /* 0x020fda000bf06270 */
[----:B------:R-:W-:Y:S05]  /*5050*/  @P0 BRA `(.L_x_7457) ;  /* 0x0000004c00b40947 */ /* 0x000fea0003800000 */
[----:B------:R-:W5:Y:S01]  /*5060*/  LDCU UR4, c[0x0][0x388] ;  /* 0x00007100ff0477ac */ /* 0x000f620008000800 */
[----:B0-2---:R-:W-:Y:S02]  /*5070*/  HFMA2 R0, -RZ, RZ, 0, 0 ;  /* 0x00000000ff007431 */ /* 0x005fe400000001ff */
[----:B------:R-:W-:Y:S02]  /*5080*/  IMAD.MOV.U32 R18, RZ, RZ, RZ ;  /* 0x000000ffff127224 */ /* 0x000fe400078e00ff */
        /* <DEDUP_REMOVED lines=377> */
.L_x_7458:
        /* <DEDUP_REMOVED lines=16> */
.L_x_7462:
[----:B------:R0:W5:Y:S01]  /*6920*/  LDG.E.U8 R19, desc[UR36][R2.64] ;  /* 0x0000002402137981 */ /* 0x000162000c1e1100 */
[----:B------:R-:W-:Y:S05]  /*6930*/  BRA `(.L_x_7464) ;  /* 0x0000000c004c7947 */ /* 0x000fea0003800000 */
.L_x_7461:
        /* <DEDUP_REMOVED lines=8> */
.L_x_7466:
[----:B------:R0:W5:Y:S01]  /*69c0*/  LDG.E.U16 R19, desc[UR36][R2.64] ;  /* 0x0000002402137981 */ /* 0x000162000c1e1500 */
[----:B------:R-:W-:Y:S05]  /*69d0*/  BRA `(.L_x_7464) ;  /* 0x0000000c00247947 */ /* 0x000fea0003800000 */
.L_x_7465:
[----:B------:R0:W5:Y:S01]  /*69e0*/  LDG.E.U16 R19, desc[UR36][R2.64] ;  /* 0x0000002402137981 */ /* 0x000162000c1e1500 */
[----:B------:R-:W-:Y:S05]  /*69f0*/  BRA `(.L_x_7464) ;  /* 0x0000000c001c7947 */ /* 0x000fea0003800000 */
.L_x_7460:
        /* <DEDUP_REMOVED lines=9> */
.L_x_7468:
[----:B------:R-:W2:Y:S02]  /*6a90*/  LDG.E.U16 R0, desc[UR36][R2.64] ;  /* 0x0000002402007981 */ /* 0x000ea4000c1e1500 */
[----:B--2---:R-:W-:-:S06]  /*6aa0*/  HADD2.F32 R0, -RZ, R0.H0_H0 ;  /* 0x20000000ff007230 */ /* 0x004fcc0000004100 */
[----:B------:R-:W0:Y:S02]  /*6ab0*/  F2I.FTZ.TRUNC.NTZ R0, R0 ;  /* 0x0000000000007305 */ /* 0x000e24000021f100 */
[----:B0-----:R-:W-:Y:S01]  /*6ac0*/  PRMT R19, R0, 0x7610, R19 ;  /* 0x0000761000137816 */ /* 0x001fe20000000013 */
[----:B------:R-:W-:Y:S06]  /*6ad0*/  BRA `(.L_x_7464) ;  /* 0x0000000800e47947 */ /* 0x000fec0003800000 */
.L_x_7467:
        /* <DEDUP_REMOVED lines=9> */
.L_x_7470:
[----:B------:R-:W2:Y:S02]  /*6b70*/  LDG.E.U16 R2, desc[UR36][R2.64] ;  /* 0x0000002402027981 */ /* 0x000ea4000c1e1500 */
[----:B--2---:R-:W-:-:S06]  /*6b80*/  HADD2.F32 R0, -RZ, R2.H0_H0 ;  /* 0x20000002ff007230 */ /* 0x004fcc0000004100 */
[----:B------:R-:W0:Y:S02]  /*6b90*/  F2I.FTZ.TRUNC.NTZ R0, R0 ;  /* 0x0000000000007305 */ /* 0x000e24000021f100 */
[----:B0-----:R-:W-:Y:S01]  /*6ba0*/  PRMT R19, R0, 0x7610, R19 ;  /* 0x0000761000137816 */ /* 0x001fe20000000013 */
[----:B------:R-:W-:Y:S06]  /*6bb0*/  BRA `(.L_x_7464) ;  /* 0x0000000800ac7947 */ /* 0x000fec0003800000 */
.L_x_7469:
[----:B------:R-:W2:Y:S02]  /*6bc0*/  LDG.E.64 R2, desc[UR36][R2.64] ;  /* 0x0000002402027981 */ /* 0x000ea4000c1e1b00 */
[----:B--2---:R0:W1:Y:S02]  /*6bd0*/  F2I.F64.TRUNC R19, R2 ;  /* 0x0000000200137311 */ /* 0x004064000030d100 */
[----:B01----:R-:W-:Y:S05]  /*6be0*/  BRA `(.L_x_7464) ;  /* 0x0000000800a07947 */ /* 0x003fea0003800000 */
.L_x_7459:
        /* <DEDUP_REMOVED lines=12> */
.L_x_7473:
[----:B------:R-:W2:Y:S02]  /*6cb0*/  LDG.E.64 R2, desc[UR36][R2.64] ;  /* 0x0000002402027981 */ /* 0x000ea4000c1e1b00 */
[----:B--2---:R0:W1:Y:S02]  /*6cc0*/  F2I.F64.TRUNC R19, R2 ;  /* 0x0000000200137311 */ /* 0x004064000030d100 */
[----:B01----:R-:W-:Y:S05]  /*6cd0*/  BRA `(.L_x_7464) ;  /* 0x0000000800647947 */ /* 0x003fea0003800000 */
.L_x_7472:
        /* <DEDUP_REMOVED lines=27> */
.L_x_7475:
        /* <DEDUP_REMOVED lines=11> */
[----:B------:R-:W0:Y:S02]  /*6f40*/  F2I.FTZ.TRUNC.NTZ R0, R0 ;  /* 0x0000000000007305 */ /* 0x000e24000021f100 */
[----:B0-----:R-:W-:Y:S01]  /*6f50*/  PRMT R19, R0, 0x7610, R19 ;  /* 0x0000761000137816 */ /* 0x001fe20000000013 */
[----:B------:R-:W-:Y:S06]  /*6f60*/  BRA `(.L_x_7464) ;  /* 0x0000000400c07947 */ /* 0x000fec0003800000 */
.L_x_7474:
[----:B------:R-:W2:Y:S02]  /*6f70*/  LDG.E.U16 R0, desc[UR36][R2.64] ;  /* 0x0000002402007981 */ /* 0x000ea4000c1e1500 */
[----:B--2---:R-:W-:-:S06]  /*6f80*/  IMAD.U32 R0, R0, 0x10000, RZ ;  /* 0x0001000000007824 */ /* 0x004fcc00078e00ff */
[----:B------:R-:W0:Y:S02]  /*6f90*/  F2I.FTZ.TRUNC.NTZ R0, R0 ;  /* 0x0000000000007305 */ /* 0x000e24000021f100 */
[----:B0-----:R-:W-:Y:S01]  /*6fa0*/  PRMT R19, R0, 0x7610, R19 ;  /* 0x0000761000137816 */ /* 0x001fe20000000013 */
[----:B------:R-:W-:Y:S06]  /*6fb0*/  BRA `(.L_x_7464) ;  /* 0x0000000400ac7947 */ /* 0x000fec0003800000 */
.L_x_7471:
        /* <DEDUP_REMOVED lines=10> */
.L_x_7478:
        /* <DEDUP_REMOVED lines=21> */
.L_x_7482:
[----:B------:R-:W-:Y:S05]  /*71b0*/  BSYNC.RECONVERGENT B1 ;  /* 0x0000000000017941 */ /* 0x000fea0003800200 */
.L_x_7481:
[----:B------:R-:W-:Y:S01]  /*71c0*/  IMAD.SHL.U32 R0, R0, 0x100000, RZ ;  /* 0x0010000000007824 */ /* 0x000fe200078e00ff */
[----:B------:R-:W-:-:S04]  /*71d0*/  LEA R2, R2, 0x3b800000, 0x17 ;  /* 0x3b80000002027811 */ /* 0x000fc800078eb8ff */
[----:B------:R-:W-:-:S07]  /*71e0*/  LOP3.LUT R0, R2, R0, R7, 0xfe, !PT ;  /* 0x0000000002007212 */ /* 0x000fce00078efe07 */
.L_x_7480:
[----:B------:R-:W-:Y:S05]  /*71f0*/  BSYNC.RECONVERGENT B0 ;  /* 0x0000000000007941 */ /* 0x000fea0003800200 */
.L_x_7479:
[----:B------:R-:W0:Y:S02]  /*7200*/  F2I.FTZ.TRUNC.NTZ R0, R0 ;  /* 0x0000000000007305 */ /* 0x000e24000021f100 */
[----:B0-----:R-:W-:Y:S01]  /*7210*/  PRMT R19, R0, 0x7610, R19 ;  /* 0x0000761000137816 */ /* 0x001fe20000000013 */
[----:B------:R-:W-:Y:S06]  /*7220*/  BRA `(.L_x_7464) ;  /* 0x0000000400107947 */ /* 0x000fec0003800000 */
.L_x_7477:
        /* <DEDUP_REMOVED lines=21> */
.L_x_7486:
[----:B------:R-:W-:Y:S05]  /*7380*/  BSYNC.RECONVERGENT B1 ;  /* 0x0000000000017941 */ /* 0x000fea0003800200 */
.L_x_7485:
[----:B------:R-:W-:Y:S01]  /*7390*/  IMAD.SHL.U32 R0, R0, 0x200000, RZ ;  /* 0x0020000000007824 */ /* 0x000fe200078e00ff */
[----:B------:R-:W-:-:S04]  /*73a0*/  LEA R2, R2, 0x37800000, 0x17 ;  /* 0x3780000002027811 */ /* 0x000fc800078eb8ff */
[----:B------:R-:W-:-:S07]  /*73b0*/  LOP3.LUT R0, R2, R0, R7, 0xfe, !PT ;  /* 0x0000000002007212 */ /* 0x000fce00078efe07 */
.L_x_7484:
[----:B------:R-:W-:Y:S05]  /*73c0*/  BSYNC.RECONVERGENT B0 ;  /* 0x0000000000007941 */ /* 0x000fea0003800200 */
.L_x_7483:
[----:B------:R-:W0:Y:S02]  /*73d0*/  F2I.FTZ.TRUNC.NTZ R0, R0 ;  /* 0x0000000000007305 */ /* 0x000e24000021f100 */
[----:B0-----:R-:W-:Y:S01]  /*73e0*/  PRMT R19, R0, 0x7610, R19 ;  /* 0x0000761000137816 */ /* 0x001fe20000000013 */
[----:B------:R-:W-:Y:S06]  /*73f0*/  BRA `(.L_x_7464) ;  /* 0x00000000009c7947 */ /* 0x000fec0003800000 */
.L_x_7476:
        /* <DEDUP_REMOVED lines=14> */
.L_x_7490:
[----:B------:R-:W-:Y:S05]  /*74e0*/  BSYNC.RECONVERGENT B0 ;  /* 0x0000000000007941 */ /* 0x000fea0003800200 */
.L_x_7489:
[----:B------:R-:W0:Y:S02]  /*74f0*/  F2I.FTZ.TRUNC.NTZ R0, R0 ;  /* 0x0000000000007305 */ /* 0x000e24000021f100 */
[----:B0-----:R-:W-:Y:S01]  /*7500*/  PRMT R19, R0, 0x7610, R19 ;  /* 0x0000761000137816 */ /* 0x001fe20000000013 */
[----:B------:R-:W-:Y:S06]  /*7510*/  BRA `(.L_x_7464) ;  /* 0x0000000000547947 */ /* 0x000fec0003800000 */
.L_x_7463:
        /* <DEDUP_REMOVED lines=16> */
.L_x_7491:
[----:B------:R-:W-:Y:S01]  /*7620*/  PRMT R19, RZ, 0x7610, R19 ;  /* 0x00007610ff137816 */ /* 0x000fe20000000013 */
[----:B------:R-:W-:Y:S06]  /*7630*/  BRA `(.L_x_7464) ;  /* 0x00000000000c7947 */ /* 0x000fec0003800000 */
.L_x_7488:
[----:B------:R2:W5:Y:S01]  /*7640*/  LDG.E.U16 R19, desc[UR36][R2.64] ;  /* 0x0000002402137981 */ /* 0x000562000c1e1500 */
[----:B------:R-:W-:Y:S05]  /*7650*/  BRA `(.L_x_7464) ;  /* 0x0000000000047947 */ /* 0x000fea0003800000 */
.L_x_7487:
[----:B------:R1:W5:Y:S02]  /*7660*/  LDG.E.U16 R19, desc[UR36][R2.64] ;  /* 0x0000002402137981 */ /* 0x000364000c1e1500 */
.L_x_7464:
[----:B------:R-:W0:Y:S01]  /*7670*/  LDCU.64 UR6, c[0x0][0x658] ;  /* 0x0000cb00ff0677ac */ /* 0x000e220008000a00 */
[----:B------:R-:W-:Y:S01]  /*7680*/  BSSY.RECONVERGENT B6, `(.L_x_7492) ;  /* 0x00000bb000067945 */ /* 0x000fe20003800200 */
[----:B------:R-:W-:-:S04]  /*7690*/  UPRMT UR4, UR39, 0x7772, URZ ;  /* 0x0000777227047896 */ /* 0x000fc800080000ff */
[----:B------:R-:W-:Y:S01]  /*76a0*/  UISETP.GT.AND UP0, UPT, UR4, 0x9, UPT ;  /* 0x000000090400788c */ /* 0x000fe2000bf04270 */
[----:B0123--:R-:W-:-:S04]  /*76b0*/  IADD3 R2, P0, PT, R22, UR6, RZ ;  /* 0x0000000616027c10 */ /* 0x00ffc8000ff1e0ff */
        /* <DEDUP_REMOVED lines=14> */
.L_x_7496:
[----:B------:R-:W2:Y:S02]  /*77a0*/  LDG.E.U8 R2, desc[UR36][R2.64] ;  /* 0x0000002402027981 */ /* 0x000ea4000c1e1100 */
[----:B--2---:R-:W-:-:S04]  /*77b0*/  ISETP.NE.AND P0, PT, R2, RZ, PT ;  /* 0x000000ff0200720c */ /* 0x004fc80003f05270 */
[----:B------:R-:W-:Y:S01]  /*77c0*/  P2R R22, PR, RZ, 0x1 ;  /* 0x00000001ff167803 */ /* 0x000fe20000000000 */
[----:B------:R-:W-:Y:S08]  /*77d0*/  BRA `(.L_x_7498) ;  /* 0x0000000800947947 */ /* 0x000ff00003800000 */
.L_x_7495:
        /* <DEDUP_REMOVED lines=11> */
.L_x_7500:
[----:B------:R-:W2:Y:S02]  /*7890*/  LDG.E R2, desc[UR36][R2.64] ;  /* 0x0000002402027981 */ /* 0x000ea4000c1e1900 */
[----:B--2---:R-:W-:-:S04]  /*78a0*/  ISETP.NE.AND P0, PT, R2, RZ, PT ;  /* 0x000000ff0200720c */ /* 0x004fc80003f05270 */
[----:B------:R-:W-:Y:S01]  /*78b0*/  P2R R22, PR, RZ, 0x1 ;  /* 0x00000001ff167803 */ /* 0x000fe20000000000 */
[----:B------:R-:W-:Y:S08]  /*78c0*/  BRA `(.L_x_7498) ;  /* 0x0000000800587947 */ /* 0x000ff00003800000 */
.L_x_7499:
[----:B------:R-:W2:Y:S02]  /*78d0*/  LDG.E.U16 R2, desc[UR36][R2.64] ;  /* 0x0000002402027981 */ /* 0x000ea4000c1e1500 */
[----:B--2---:R-:W-:-:S04]  /*78e0*/  ISETP.NE.AND P0, PT, R2, RZ, PT ;  /* 0x000000ff0200720c */ /* 0x004fc80003f05270 */
[----:B------:R-:W-:Y:S01]  /*78f0*/  P2R R22, PR, RZ, 0x1 ;  /* 0x00000001ff167803 */ /* 0x000fe20000000000 */
[----:B------:R-:W-:Y:S08]  /*7900*/  BRA `(.L_x_7498) ;  /* 0x0000000800487947 */ /* 0x000ff00003800000 */
.L_x_7494:
        /* <DEDUP_REMOVED lines=10> */
.L_x_7502:
[----:B------:R-:W2:Y:S02]  /*79b0*/  LDG.E.U16 R0, desc[UR36][R2.64] ;  /* 0x0000002402007981 */ /* 0x000ea4000c1e1500 */
[----:B--2---:R-:W-:-:S05]  /*79c0*/  HADD2.F32 R0, -RZ, R0.H0_H0 ;  /* 0x20000000ff007230 */ /* 0x004fca0000004100 */
[----:B------:R-:W-:-:S04]  /*79d0*/  FSETP.NEU.FTZ.AND P0, PT, R0, RZ, PT ;  /* 0x000000ff0000720b */ /* 0x000fc80003f1d000 */
[----:B------:R-:W-:Y:S01]  /*79e0*/  P2R R22, PR, RZ, 0x1 ;  /* 0x00000001ff167803 */ /* 0x000fe20000000000 */
[----:B------:R-:W-:Y:S08]  /*79f0*/  BRA `(.L_x_7498) ;  /* 0x00000008000c7947 */ /* 0x000ff00003800000 */
.L_x_7501:
        /* <DEDUP_REMOVED lines=12> */
.L_x_7504:
        /* <DEDUP_REMOVED lines=10> */
.L_x_7503:
[----:B------:R-:W2:Y:S02]  /*7b60*/  LDG.E.64 R2, desc[UR36][R2.64] ;  /* 0x0000002402027981 */ /* 0x000ea4000c1e1b00 */
[----:B--2---:R-:W0:Y:S02]  /*7b70*/  DSETP.NEU.AND P0, PT, R2, RZ, PT ;  /* 0x000000ff0200722a */ /* 0x004e240003f0d000 */
[----:B0-----:R-:W-:Y:S01]  /*7b80*/  P2R R22, PR, RZ, 0x1 ;  /* 0x00000001ff167803 */ /* 0x001fe20000000000 */
[----:B------:R-:W-:Y:S06]  /*7b90*/  BRA `(.L_x_7498) ;  /* 0x0000000400a47947 */ /* 0x000fec0003800000 */
.L_x_7493:
        /* <DEDUP_REMOVED lines=12> */
.L_x_7507:
        /* <DEDUP_REMOVED lines=9> */
.L_x_7506:
        /* <DEDUP_REMOVED lines=10> */
.L_x_7509:
        /* <DEDUP_REMOVED lines=12> */
.L_x_7508:
[----:B------:R-:W2:Y:S02]  /*7e50*/  LDG.E.U16 R0, desc[UR36][R2.64] ;  /* 0x0000002402007981 */ /* 0x000ea4000c1e1500 */
[----:B--2---:R-:W-:-:S05]  /*7e60*/  IMAD.U32 R0, R0, 0x10000, RZ ;  /* 0x0001000000007824 */ /* 0x004fca00078e00ff */
[----:B------:R-:W-:-:S04]  /*7e70*/  FSETP.NEU.FTZ.AND P0, PT, R0, RZ, PT ;  /* 0x000000ff0000720b */ /* 0x000fc80003f1d000 */
[----:B------:R-:W-:Y:S01]  /*7e80*/  P2R R22, PR, RZ, 0x1 ;  /* 0x00000001ff167803 */ /* 0x000fe20000000000 */
[----:B------:R-:W-:Y:S08]  /*7e90*/  BRA `(.L_x_7498) ;  /* 0x0000000000e47947 */ /* 0x000ff00003800000 */
.L_x_7505:
        /* <DEDUP_REMOVED lines=12> */
.L_x_7512:
[----:B------:R-:W2:Y:S02]  /*7f60*/  LDG.E.U8 R2, desc[UR36][R2.64] ;  /* 0x0000002402027981 */ /* 0x000ea4000c1e1100 */
[----:B--2---:R-:W-:-:S04]  /*7f70*/  ISETP.NE.AND P0, PT, R2, RZ, PT ;  /* 0x000000ff0200720c */ /* 0x004fc80003f05270 */
[----:B------:R-:W-:Y:S01]  /*7f80*/  P2R R22, PR, RZ, 0x1 ;  /* 0x00000001ff167803 */ /* 0x000fe20000000000 */
[----:B------:R-:W-:Y:S08]  /*7f90*/  BRA `(.L_x_7498) ;  /* 0x0000000000a47947 */ /* 0x000ff00003800000 */
.L_x_7511:
[----:B------:R-:W2:Y:S02]  /*7fa0*/  LDG.E.U8 R2, desc[UR36][R2.64] ;  /* 0x0000002402027981 */ /* 0x000ea4000c1e1100 */
[----:B--2---:R-:W-:-:S04]  /*7fb0*/  ISETP.NE.AND P0, PT, R2, RZ, PT ;  /* 0x000000ff0200720c */ /* 0x004fc80003f05270 */
[----:B------:R-:W-:Y:S01]  /*7fc0*/  P2R R22, PR, RZ, 0x1 ;  /* 0x00000001ff167803 */ /* 0x000fe20000000000 */
[----:B------:R-:W-:Y:S08]  /*7fd0*/  BRA `(.L_x_7498) ;  /* 0x0000000000947947 */ /* 0x000ff00003800000 */
.L_x_7510:
        /* <DEDUP_REMOVED lines=10> */
.L_x_7497:
        /* <DEDUP_REMOVED lines=15> */
[----:B--2-45:R-:W-:Y:S05]  /*8170*/  CALL.ABS.NOINC R2 ;  /* 0x0000000002007343 */ /* 0x034fea0003c00000 */
.L_x_7515:
[----:B------:R-:W-:-:S04]  /*8180*/  PLOP3.LUT P0, PT, PT, PT, PT, 0x8, 0x80 ;  /* 0x000000000080781c */ /* 0x000fc80003f0e170 */
[----:B------:R-:W-:Y:S01]  /*8190*/  P2R R22, PR, RZ, 0x1 ;  /* 0x00000001ff167803 */ /* 0x000fe20000000000 */
[----:B------:R-:W-:Y:S08]  /*81a0*/  BRA `(.L_x_7498) ;  /* 0x0000000000207947 */ /* 0x000ff00003800000 */
.L_x_7514:
[----:B------:R-:W2:Y:S02]  /*81b0*/  LDG.E.64 R2, desc[UR36][R2.64] ;  /* 0x0000002402027981 */ /* 0x000ea4000c1e1b00 */
[----:B--2---:R-:W-:-:S04]  /*81c0*/  ISETP.NE.U32.AND P0, PT, R2, RZ, PT ;  /* 0x000000ff0200720c */ /* 0x004fc80003f05070 */
[----:B------:R-:W-:-:S04]  /*81d0*/  ISETP.NE.AND.EX P0, PT, R3, RZ, PT, P0 ;  /* 0x000000ff0300720c */ /* 0x000fc80003f05300 */
[----:B------:R-:W-:Y:S01]  /*81e0*/  P2R R22, PR, RZ, 0x1 ;  /* 0x00000001ff167803 */ /* 0x000fe20000000000 */
[----:B------:R-:W-:Y:S08]  /*81f0*/  BRA `(.L_x_7498) ;  /* 0x00000000000c7947 */ /* 0x000ff00003800000 */
.L_x_7513:
[----:B------:R-:W2:Y:S02]  /*8200*/  LDG.E R2, desc[UR36][R2.64] ;  /* 0x0000002402027981 */ /* 0x000ea4000c1e1900 */
[----:B--2---:R-:W-:-:S04]  /*8210*/  ISETP.NE.AND P0, PT, R2, RZ, PT ;  /* 0x000000ff0200720c */ /* 0x004fc80003f05270 */
[----:B------:R-:W-:-:S09]  /*8220*/  P2R R22, PR, RZ, 0x1 ;  /* 0x00000001ff167803 */ /* 0x000fd20000000000 */
.L_x_7498:
[----:B------:R-:W-:Y:S05]  /*8230*/  BSYNC.RECONVERGENT B6 ;  /* 0x0000000000067941 */ /* 0x000fea0003800200 */
.L_x_7492:
        /* <DEDUP_REMOVED lines=17> */
.L_x_7519:
[----:B------:R3:W5:Y:S01]  /*8350*/  LDG.E.U8 R2, desc[UR36][R4.64] ;  /* 0x0000002404027981 */ /* 0x000762000c1e1100 */
[----:B------:R-:W-:Y:S01]  /*8360*/  IMAD.MOV.U32 R3, RZ, RZ, RZ ;  /* 0x000000ffff037224 */ /* 0x000fe200078e00ff */
[----:B------:R-:W-:Y:S06]  /*8370*/  BRA `(.L_x_7521) ;  /* 0x0000000c00407947 */ /* 0x000fec0003800000 */
.L_x_7518:
        /* <DEDUP_REMOVED lines=8> */
.L_x_7523:
[----:B------:R-:W2:Y:S02]  /*8400*/  LDG.E R2, desc[UR36][R4.64] ;  /* 0x0000002404027981 */ /* 0x000ea4000c1e1900 */
[----:B--2---:R-:W-:Y:S01]  /*8410*/  SHF.R.S32.HI R3, RZ, 0x1f, R2 ;  /* 0x0000001fff037819 */ /* 0x004fe20000011402 */
[----:B------:R-:W-:Y:S06]  /*8420*/  BRA `(.L_x_7521) ;  /* 0x0000000c00147947 */ /* 0x000fec0003800000 */
.L_x_7522:
[----:B------:R-:W2:Y:S02]  /*8430*/  LDG.E.S16 R2, desc[UR36][R4.64] ;  /* 0x0000002404027981 */ /* 0x000ea4000c1e1700 */
[----:B--2---:R-:W-:Y:S01]  /*8440*/  SHF.R.S32.HI R3, RZ, 0x1f, R2 ;  /* 0x0000001fff037819 */ /* 0x004fe20000011402 */
[----:B------:R-:W-:Y:S06]  /*8450*/  BRA `(.L_x_7521) ;  /* 0x0000000c00087947 */ /* 0x000fec0003800000 */
.L_x_7517:
        /* <DEDUP_REMOVED lines=9> */
.L_x_7525:
[----:B------:R-:W2:Y:S02]  /*84f0*/  LDG.E.U16 R4, desc[UR36][R4.64] ;  /* 0x0000002404047981 */ /* 0x000ea4000c1e1500 */
[----:B--2---:R-:W-:-:S06]  /*8500*/  HADD2.F32 R2, -RZ, R4.H0_H0 ;  /* 0x20000004ff027230 */ /* 0x004fcc0000004100 */
[----:B------:R-:W0:Y:S02]  /*8510*/  F2I.S64.TRUNC R2, R2 ;  /* 0x0000000200027311 */ /* 0x000e24000020d900 */
[----:B0-----:R-:W-:Y:S05]  /*8520*/  BRA `(.L_x_7521) ;  /* 0x0000000800d47947 */ /* 0x001fea0003800000 */
.L_x_7524:
        /* <DEDUP_REMOVED lines=9> */
.L_x_7527:
[----:B------:R-:W2:Y:S02]  /*85c0*/  LDG.E.U16 R4, desc[UR36][R4.64] ;  /* 0x0000002404047981 */ /* 0x000ea4000c1e1500 */
[----:B--2---:R-:W-:-:S06]  /*85d0*/  HADD2.F32 R2, -RZ, R4.H0_H0 ;  /* 0x20000004ff027230 */ /* 0x004fcc0000004100 */
[----:B------:R-:W0:Y:S02]  /*85e0*/  F2I.S64.TRUNC R2, R2 ;  /* 0x0000000200027311 */ /* 0x000e24000020d900 */
[----:B0-----:R-:W-:Y:S05]  /*85f0*/  BRA `(.L_x_7521) ;  /* 0x0000000800a07947 */ /* 0x001fea0003800000 */
.L_x_7526:
[----:B------:R-:W2:Y:S02]  /*8600*/  LDG.E.64 R2, desc[UR36][R4.64] ;  /* 0x0000002404027981 */ /* 0x000ea4000c1e1b00 */
[----:B--2---:R-:W0:Y:S02]  /*8610*/  F2I.S64.F64.TRUNC R2, R2 ;  /* 0x0000000200027311 */ /* 0x004e24000030d900 */
[----:B0-----:R-:W-:Y:S05]  /*8620*/  BRA `(.L_x_7521) ;  /* 0x0000000800947947 */ /* 0x001fea0003800000 */
.L_x_7516:
        /* <DEDUP_REMOVED lines=13> */
.L_x_7530:
[----:B------:R-:W2:Y:S02]  /*8700*/  LDG.E.64 R2, desc[UR36][R4.64] ;  /* 0x0000002404027981 */ /* 0x000ea4000c1e1b00 */
[----:B--2---:R-:W0:Y:S02]  /*8710*/  F2I.S64.F64.TRUNC R2, R2 ;  /* 0x0000000200027311 */ /* 0x004e24000030d900 */
[----:B0-----:R-:W-:Y:S05]  /*8720*/  BRA `(.L_x_7521) ;  /* 0x0000000800547947 */ /* 0x001fea0003800000 */
.L_x_7529:
        /* <DEDUP_REMOVED lines=26> */
.L_x_7532:
        /* <DEDUP_REMOVED lines=13> */
.L_x_7531:
[----:B------:R-:W2:Y:S02]  /*89a0*/  LDG.E.U16 R2, desc[UR36][R4.64] ;  /* 0x0000002404027981 */ /* 0x000ea4000c1e1500 */
[----:B--2---:R-:W-:-:S06]  /*89b0*/  SHF.L.U32 R2, R2, 0x10, RZ ;  /* 0x0000001002027819 */ /* 0x004fcc00000006ff */
[----:B------:R-:W0:Y:S02]  /*89c0*/  F2I.S64.TRUNC R2, R2 ;  /* 0x0000000200027311 */ /* 0x000e24000020d900 */
[----:B0-----:R-:W-:Y:S05]  /*89d0*/  BRA `(.L_x_7521) ;  /* 0x0000000400a87947 */ /* 0x001fea0003800000 */
.L_x_7528:
        /* <DEDUP_REMOVED lines=11> */
.L_x_7535:
        /* <DEDUP_REMOVED lines=21> */
.L_x_7539:
[----:B------:R-:W-:Y:S05]  /*8be0*/  BSYNC.RECONVERGENT B1 ;  /* 0x0000000000017941 */ /* 0x000fea0003800200 */
.L_x_7538:
[----:B------:R-:W-:Y:S01]  /*8bf0*/  IMAD.SHL.U32 R0, R0, 0x100000, RZ ;  /* 0x0010000000007824 */ /* 0x000fe200078e00ff */
[----:B------:R-:W-:-:S04]  /*8c00*/  LEA R2, R2, 0x3b800000, 0x17 ;  /* 0x3b80000002027811 */ /* 0x000fc800078eb8ff */
[----:B------:R-:W-:-:S07]  /*8c10*/  LOP3.LUT R2, R2, R0, R7, 0xfe, !PT ;  /* 0x0000000002027212 */ /* 0x000fce00078efe07 */
.L_x_7537:
[----:B------:R-:W-:Y:S05]  /*8c20*/  BSYNC.RECONVERGENT B0 ;  /* 0x0000000000007941 */ /* 0x000fea0003800200 */
.L_x_7536:
[----:B------:R-:W2:Y:S02]  /*8c30*/  F2I.S64.TRUNC R2, R2 ;  /* 0x0000000200027311 */ /* 0x000ea4000020d900 */
[----:B--2---:R-:W-:Y:S05]  /*8c40*/  BRA `(.L_x_7521) ;  /* 0x00000004000c7947 */ /* 0x004fea0003800000 */
.L_x_7534:
        /* <DEDUP_REMOVED lines=21> */
.L_x_7543:
[----:B------:R-:W-:Y:S05]  /*8da0*/  BSYNC.RECONVERGENT B1 ;  /* 0x0000000000017941 */ /* 0x000fea0003800200 */
.L_x_7542:
[----:B------:R-:W-:Y:S01]  /*8db0*/  IMAD.SHL.U32 R0, R0, 0x200000, RZ ;  /* 0x0020000000007824 */ /* 0x000fe200078e00ff */
[----:B------:R-:W-:-:S04]  /*8dc0*/  LEA R2, R2, 0x37800000, 0x17 ;  /* 0x3780000002027811 */ /* 0x000fc800078eb8ff */
[----:B------:R-:W-:-:S07]  /*8dd0*/  LOP3.LUT R2, R2, R0, R7, 0xfe, !PT ;  /* 0x0000000002027212 */ /* 0x000fce00078efe07 */
.L_x_7541:
[----:B------:R-:W-:Y:S05]  /*8de0*/  BSYNC.RECONVERGENT B0 ;  /* 0x0000000000007941 */ /* 0x000fea0003800200 */
.L_x_7540:
[----:B------:R-:W3:Y:S02]  /*8df0*/  F2I.S64.TRUNC R2, R2 ;  /* 0x0000000200027311 */ /* 0x000ee4000020d900 */
[----:B---3--:R-:W-:Y:S05]  /*8e00*/  BRA `(.L_x_7521) ;  /* 0x00000000009c7947 */ /* 0x008fea0003800000 */
.L_x_7533:
        /* <DEDUP_REMOVED lines=14> */
.L_x_7547:
[----:B------:R-:W-:Y:S05]  /*8ef0*/  BSYNC.RECONVERGENT B0 ;  /* 0x0000000000007941 */ /* 0x000fea0003800200 */
.L_x_7546:
[----:B------:R-:W2:Y:S02]  /*8f00*/  F2I.S64.TRUNC R2, R2 ;  /* 0x0000000200027311 */ /* 0x000ea4000020d900 */
[----:B--2---:R-:W-:Y:S05]  /*8f10*/  BRA `(.L_x_7521) ;  /* 0x0000000000587947 */ /* 0x004fea0003800000 */
.L_x_7520:
        /* <DEDUP_REMOVED lines=16> */
.L_x_7548:
[----:B------:R-:W-:Y:S01]  /*9020*/  CS2R R2, SRZ ;  /* 0x0000000000027805 */ /* 0x000fe2000001ff00 */
[----:B------:R-:W-:Y:S06]  /*9030*/  BRA `(.L_x_7521) ;  /* 0x0000000000107947 */ /* 0x000fec0003800000 */
.L_x_7545:
[----:B------:R1:W5:Y:S01]  /*9040*/  LDG.E.64 R2, desc[UR36][R4.64] ;  /* 0x0000002404027981 */ /* 0x000362000c1e1b00 */
[----:B------:R-:W-:Y:S05]  /*9050*/  BRA `(.L_x_7521) ;  /* 0x0000000000087947 */ /* 0x000fea0003800000 */
.L_x_7544:
[----:B------:R0:W5:Y:S01]  /*9060*/  LDG.E R2, desc[UR36][R4.64] ;  /* 0x0000002404027981 */ /* 0x000162000c1e1900 */
[----:B------:R-:W-:-:S07]  /*9070*/  IMAD.MOV.U32 R3, RZ, RZ, RZ ;  /* 0x000000ffff037224 */ /* 0x000fce00078e00ff */
.L_x_7521:
        /* <DEDUP_REMOVED lines=21> */
.L_x_7552:
[----:B-----5:R0:W-:Y:S01]  /*91d0*/  STG.E.U8 desc[UR36][R2.64], R19 ;  /* 0x0000001302007986 */ /* 0x0201e2000c101124 */
[----:B------:R-:W-:Y:S05]  /*91e0*/  BRA `(.L_x_7554) ;  /* 0x0000000c004c7947 */ /* 0x000fea0003800000 */
.L_x_7551:
        /* <DEDUP_REMOVED lines=10> */
.L_x_7556:
[----:B-----5:R-:W-:-:S05]  /*9290*/  PRMT R5, R19, 0x9910, RZ ;  /* 0x0000991013057816 */ /* 0x020fca00000000ff */
[----:B------:R0:W-:Y:S01]  /*92a0*/  STG.E desc[UR36][R2.64], R5 ;  /* 0x0000000502007986 */ /* 0x0001e2000c101924 */
[----:B------:R-:W-:Y:S05]  /*92b0*/  BRA `(.L_x_7554) ;  /* 0x0000000c00187947 */ /* 0x000fea0003800000 */
.L_x_7555:
[----:B-----5:R0:W-:Y:S01]  /*92c0*/  STG.E.U16 desc[UR36][R2.64], R19 ;  /* 0x0000001302007986 */ /* 0x0201e2000c101524 */
[----:B------:R-:W-:Y:S05]  /*92d0*/  BRA `(.L_x_7554) ;  /* 0x0000000c00107947 */ /* 0x000fea0003800000 */
.L_x_7550:
        /* <DEDUP_REMOVED lines=9> */
.L_x_7558:
[----:B-----5:R-:W0:Y:S02]  /*9370*/  I2F.S16 R0, R19 ;  /* 0x0000001300007306 */ /* 0x020e240000101400 */
[----:B0-----:R-:W-:-:S05]  /*9380*/  F2FP.F16.F32.PACK_AB R0, RZ, R0 ;  /* 0x00000000ff00723e */ /* 0x001fca00000000ff */
[----:B------:R0:W-:Y:S01]  /*9390*/  STG.E.U16 desc[UR36][R2.64], R0 ;  /* 0x0000000002007986 */ /* 0x0001e2000c101524 */
[----:B------:R-:W-:Y:S05]  /*93a0*/  BRA `(.L_x_7554) ;  /* 0x0000000800dc7947 */ /* 0x000fea0003800000 */
.L_x_7557:
        /* <DEDUP_REMOVED lines=10> */
.L_x_7560:
[----:B-----5:R-:W0:Y:S02]  /*9450*/  I2F.S16 R19, R19 ;  /* 0x0000001300137306 */ /* 0x020e240000101400 */
[----:B0-----:R-:W-:-:S04]  /*9460*/  F2FP.F16.F32.PACK_AB R5, RZ, R19 ;  /* 0x00000013ff05723e */ /* 0x001fc800000000ff */
[----:B------:R-:W-:-:S05]  /*9470*/  PRMT R5, R5, 0x5410, RZ ;  /* 0x0000541005057816 */ /* 0x000fca00000000ff */
[----:B------:R2:W-:Y:S01]  /*9480*/  STG.E desc[UR36][R2.64], R5 ;  /* 0x0000000502007986 */ /* 0x0005e2000c101924 */
[----:B------:R-:W-:Y:S05]  /*9490*/  BRA `(.L_x_7554) ;  /* 0x0000000800a07947 */ /* 0x000fea0003800000 */
.L_x_7559:
[----:B-----5:R-:W0:Y:S02]  /*94a0*/  I2F.F64.S16 R4, R19 ;  /* 0x0000001300047312 */ /* 0x020e240000101c00 */
[----:B0-----:R4:W-:Y:S01]  /*94b0*/  STG.E.64 desc[UR36][R2.64], R4 ;  /* 0x0000000402007986 */ /* 0x0019e2000c101b24 */
[----:B------:R-:W-:Y:S05]  /*94c0*/  BRA `(.L_x_7554) ;  /* 0x0000000800947947 */ /* 0x000fea0003800000 */
.L_x_7549:
        /* <DEDUP_REMOVED lines=12> */
.L_x_7564:
[----:B-----5:R-:W0:Y:S01]  /*9590*/  I2F.S16 R5, R19 ;  /* 0x0000001300057306 */ /* 0x020e220000101400 */
        /* <DEDUP_REMOVED lines=17> */
.L_x_7567:
[----:B------:R-:W-:-:S04]  /*96b0*/  SHF.R.U32.HI R5, RZ, 0x18, R5 ;  /* 0x00000018ff057819 */ /* 0x000fc80000011605 */
[----:B------:R-:W-:-:S07]  /*96c0*/  LOP3.LUT R0, R0, 0x80, R5, 0xf8, !PT ;  /* 0x0000008000007812 */ /* 0x000fce00078ef805 */
.L_x_7566:
[----:B------:R-:W-:Y:S05]  /*96d0*/  BSYNC.RECONVERGENT B0 ;  /* 0x0000000000007941 */ /* 0x000fea0003800200 */
.L_x_7565:
[----:B------:R0:W-:Y:S01]  /*96e0*/  STG.E.U8 desc[UR36][R2.64], R0 ;  /* 0x0000000002007986 */ /* 0x0001e2000c101124 */
[----:B------:R-:W-:Y:S05]  /*96f0*/  BRA `(.L_x_7554) ;  /* 0x0000000800087947 */ /* 0x000fea0003800000 */
.L_x_7563:
        /* <DEDUP_REMOVED lines=18> */
.L_x_7570:
[----:B------:R-:W-:-:S04]  /*9820*/  SHF.R.U32.HI R5, RZ, 0x18, R5 ;  /* 0x00000018ff057819 */ /* 0x000fc80000011605 */
[----:B------:R-:W-:-:S07]  /*9830*/  LOP3.LUT R0, R0, 0x80, R5, 0xf8, !PT ;  /* 0x0000008000007812 */ /* 0x000fce00078ef805 */
.L_x_7569:
[----:B------:R-:W-:Y:S05]  /*9840*/  BSYNC.RECONVERGENT B0 ;  /* 0x0000000000007941 */ /* 0x000fea0003800200 */
.L_x_7568:
[----:B------:R0:W-:Y:S01]  /*9850*/  STG.E.U8 desc[UR36][R2.64], R0 ;  /* 0x0000000002007986 */ /* 0x0001e2000c101124 */
[----:B------:R-:W-:Y:S05]  /*9860*/  BRA `(.L_x_7554) ;  /* 0x0000000400ac7947 */ /* 0x000fea0003800000 */
.L_x_7562:
[----:B------:R-:W-:-:S09]  /*9870*/  UISETP.NE.AND UP0, UPT, UR6, 0x1c, UPT ;  /* 0x0000001c0600788c */ /* 0x000fd2000bf05270 */
[----:B------:R-:W-:Y:S05]  /*9880*/  BRA.U !UP0, `(.L_x_7571) ;  /* 0x0000000108607547 */ /* 0x000fea000b800000 */
[----:B------:R-:W-:-:S09]  /*9890*/  UISETP.NE.AND UP0, UPT, UR6, 0x1d, UPT ;  /* 0x0000001d0600788c */ /* 0x000fd2000bf05270 */
[----:B------:R-:W-:Y:S05]  /*98a0*/  BRA.U !UP0, `(.L_x_7572) ;  /* 0x0000000108487547 */ /* 0x000fea000b800000 */
[----:B------:R-:W-:-:S09]  /*98b0*/  UISETP.NE.AND UP0, UPT, UR6, 0x2c, UPT ;  /* 0x0000002c0600788c */ /* 0x000fd2000bf05270 */
[----:B------:R-:W-:Y:S05]  /*98c0*/  BRA.U UP0, `(.L_x_7553) ;  /* 0x0000000100b07547 */ /* 0x000fea000b800000 */
        /* <DEDUP_REMOVED lines=16> */
.L_x_7572:
[----:B-----5:R-:W-:-:S04]  /*99d0*/  PRMT R4, R19, 0x9910, RZ ;  /* 0x0000991013047816 */ /* 0x020fc800000000ff */
[----:B------:R-:W-:-:S05]  /*99e0*/  SHF.R.S32.HI R5, RZ, 0x1f, R4 ;  /* 0x0000001fff057819 */ /* 0x000fca0000011404 */
[----:B------:R0:W-:Y:S01]  /*99f0*/  STG.E.64 desc[UR36][R2.64], R4 ;  /* 0x0000000402007986 */ /* 0x0001e2000c101b24 */
[----:B------:R-:W-:Y:S05]  /*9a00*/  BRA `(.L_x_7554) ;  /* 0x0000000400447947 */ /* 0x000fea0003800000 */
.L_x_7571:
[----:B-----5:R-:W-:-:S05]  /*9a10*/  PRMT R5, R19, 0x9910, RZ ;  /* 0x0000991013057816 */ /* 0x020fca00000000ff */
[----:B------:R0:W-:Y:S01]  /*9a20*/  STG.E desc[UR36][R2.64], R5 ;  /* 0x0000000502007986 */ /* 0x0001e2000c101924 */
[----:B------:R-:W-:Y:S05]  /*9a30*/  BRA `(.L_x_7554) ;  /* 0x0000000400387947 */ /* 0x000fea0003800000 */
.L_x_7561:
        /* <DEDUP_REMOVED lines=11> */
.L_x_7574:
[----:B------:R-:W-:Y:S01]  /*9af0*/  CS2R R6, SRZ ;  /* 0x0000000000067805 */ /* 0x000fe2000001ff00 */
[----:B-----5:R-:W0:Y:S04]  /*9b00*/  I2F.F64.S16 R4, R19 ;  /* 0x0000001300047312 */ /* 0x020e280000101c00 */
[----:B0-----:R0:W-:Y:S01]  /*9b10*/  STG.E.128 desc[UR36][R2.64], R4 ;  /* 0x0000000402007986 */ /* 0x0011e2000c101d24 */
[----:B------:R-:W-:Y:S05]  /*9b20*/  BRA `(.L_x_7554) ;  /* 0x0000000000fc7947 */ /* 0x000fea0003800000 */
.L_x_7573:
[----:B------:R-:W-:-:S09]  /*9b30*/  UISETP.NE.AND UP0, UPT, UR6, 0xf, UPT ;  /* 0x0000000f0600788c */ /* 0x000fd2000bf05270 */
[----:B------:R-:W-:Y:S05]  /*9b40*/  BRA.U !UP0, `(.L_x_7575) ;  /* 0x0000000108e87547 */ /* 0x000fea000b800000 */
[----:B------:R-:W-:-:S09]  /*9b50*/  UISETP.NE.AND UP0, UPT, UR6, 0x17, UPT ;  /* 0x000000170600788c */ /* 0x000fd2000bf05270 */
[----:B------:R-:W-:Y:S05]  /*9b60*/  BRA.U !UP0, `(.L_x_7576) ;  /* 0x0000000108907547 */ /* 0x000fea000b800000 */
[----:B------:R-:W-:-:S09]  /*9b70*/  UISETP.NE.AND UP0, UPT, UR6, 0x18, UPT ;  /* 0x000000180600788c */ /* 0x000fd2000bf05270 */
[----:B------:R-:W-:Y:S05]  /*9b80*/  BRA.U !UP0, `(.L_x_7577) ;  /* 0x0000000108447547 */ /* 0x000fea000b800000 */
.L_x_7553:
        /* <DEDUP_REMOVED lines=8> */
[----:B0-----:R-:W-:Y:S01]  /*9c10*/  MOV R4, UR4 ;  /* 0x0000000400047c02 */ /* 0x001fe20008000f00 */
[----:B------:R-:W-:-:S02]  /*9c20*/  IMAD.U32 R5, RZ, RZ, UR5 ;  /* 0x00000005ff057e24 */ /* 0x000fc4000f8e00ff */
[----:B---3--:R-:W-:Y:S02]  /*9c30*/  IMAD.U32 R6, RZ, RZ, UR6 ;  /* 0x00000006ff067e24 */ /* 0x008fe4000f8e00ff */
[----:B------:R-:W-:Y:S02]  /*9c40*/  IMAD.U32 R7, RZ, RZ, UR7 ;  /* 0x00000007ff077e24 */ /* 0x000fe4000f8e00ff */
[----:B----4-:R-:W-:Y:S01]  /*9c50*/  IMAD.U32 R10, RZ, RZ, UR8 ;  /* 0x00000008ff0a7e24 */ /* 0x010fe2000f8e00ff */
[----:B-1----:R-:W-:-:S07]  /*9c60*/  MOV R11, UR9 ;  /* 0x00000009000b7c02 */ /* 0x002fce0008000f00 */
[----:B------:R-:W-:-:S07]  /*9c70*/  LEPC R20, `(.L_x_7578) ;  /* 0x000000001014794e */ /* 0x000fce0000000000 */
[----:B--2--5:R-:W-:Y:S05]  /*9c80*/  CALL.ABS.NOINC R2 ;  /* 0x0000000002007343 */ /* 0x024fea0003c00000 */
.L_x_7578:
[----:B------:R-:W-:Y:S05]  /*9c90*/  BRA `(.L_x_7554) ;  /* 0x0000000000a07947 */ /* 0x000fea0003800000 */
.L_x_7577:
[----:B-----5:R-:W0:Y:S01]  /*9ca0*/  I2F.S16 R19, R19 ;  /* 0x0000001300137306 */ /* 0x020e220000101400 */
        /* <DEDUP_REMOVED lines=12> */
.L_x_7580:
[----:B------:R-:W-:Y:S05]  /*9d70*/  BSYNC.RECONVERGENT B0 ;  /* 0x0000000000007941 */ /* 0x000fea0003800200 */
.L_x_7579:
[----:B------:R-:W-:-:S05]  /*9d80*/  LOP3.LUT R5, R0, 0x80, R5, 0xf8, !PT ;  /* 0x0000008000057812 */ /* 0x000fca00078ef805 */
[----:B------:R0:W-:Y:S01]  /*9d90*/  STG.E.U8 desc[UR36][R2.64], R5 ;  /* 0x0000000502007986 */ /* 0x0001e2000c101124 */
[----:B------:R-:W-:Y:S05]  /*9da0*/  BRA `(.L_x_7554) ;  /* 0x00000000005c7947 */ /* 0x000fea0003800000 */
.L_x_7576:
[----:B-----5:R-:W0:Y:S01]  /*9db0*/  I2F.S16 R5, R19 ;  /* 0x0000001300057306 */ /* 0x020e220000101400 */
        /* <DEDUP_REMOVED lines=11> */
.L_x_7582:
[----:B------:R-:W-:Y:S01]  /*9e70*/  HFMA2 R0, -RZ, RZ, 0, 7.569789886474609375e-06 ;  /* 0x0000007fff007431 */ /* 0x000fe200000001ff */
[----:B------:R-:W-:-:S04]  /*9e80*/  ISETP.GT.U32.AND P0, PT, R4, 0x7f800000, PT ;  /* 0x7f8000000400780c */ /* 0x000fc80003f04070 */
[----:B------:R-:W-:-:S09]  /*9e90*/  SEL R0, R0, 0x7c, P0 ;  /* 0x0000007c00007807 */ /* 0x000fd20000000000 */
.L_x_7583:
[----:B------:R-:W-:Y:S05]  /*9ea0*/  BSYNC.RECONVERGENT B0 ;  /* 0x0000000000007941 */ /* 0x000fea0003800200 */
.L_x_7581:
[----:B------:R-:W-:-:S04]  /*9eb0*/  SHF.R.U32.HI R5, RZ, 0x18, R5 ;  /* 0x00000018ff057819 */ /* 0x000fc80000011605 */
[----:B------:R-:W-:-:S05]  /*9ec0*/  LOP3.LUT R5, R0, 0x80, R5, 0xf8, !PT ;  /* 0x0000008000057812 */ /* 0x000fca00078ef805 */
[----:B------:R0:W-:Y:S01]  /*9ed0*/  STG.E.U8 desc[UR36][R2.64], R5 ;  /* 0x0000000502007986 */ /* 0x0001e2000c101124 */
[----:B------:R-:W-:Y:S05]  /*9ee0*/  BRA `(.L_x_7554) ;  /* 0x00000000000c7947 */ /* 0x000fea0003800000 */
.L_x_7575:
[----:B-----5:R-:W0:Y:S02]  /*9ef0*/  I2F.S16 R0, R19 ;  /* 0x0000001300007306 */ /* 0x020e240000101400 */
[----:B0-----:R-:W-:-:S05]  /*9f00*/  F2FP.BF16.F32.PACK_AB R0, RZ, R0 ;  /* 0x00000000ff00723e */ /* 0x001fca00000010ff */
[----:B------:R0:W-:Y:S02]  /*9f10*/  STG.E.U16 desc[UR36][R2.64], R0 ;  /* 0x0000000002007986 */ /* 0x0001e4000c101524 */
.L_x_7554:
[----:B------:R-:W-:-:S07]  /*9f20*/  VIADD R17, R17, 0x80 ;  /* 0x0000008011117836 */ /* 0x000fce0000000000 */
.L_x_7457:
[----:B------:R-:W-:Y:S05]  /*9f30*/  BSYNC.RECONVERGENT B7 ;  /* 0x0000000000077941 */ /* 0x000fea0003800200 */
.L_x_7456:
[----:B------:R-:W5:Y:S01]  /*9f40*/  LDCU UR4, c[0x0][0x380] ;  /* 0x00007000ff0477ac */ /* 0x000f620008000800 */
[----:B------:R-:W-:Y:S01]  /*9f50*/  BSSY.RECONVERGENT B7, `(.L_x_7584) ;  /* 0x00004f0000077945 */ /* 0x000fe20003800200 */
[----:B-----5:R-:W-:-:S13]  /*9f60*/  ISETP.GE.AND P0, PT, R17, UR4, PT ;  /* 0x0000000411007c0c */ /* 0x020fda000bf06270 */
[----:B------:R-:W-:Y:S05]  /*9f70*/  @P0 BRA `(.L_x_7585) ;  /* 0x0000004c00b40947 */ /* 0x000fea0003800000 */
[----:B------:R-:W5:Y:S01]  /*9f80*/  LDCU UR4, c[0x0][0x388] ;  /* 0x00007100ff0477ac */ /* 0x000f620008000800 */
[----:B------:R-:W-:Y:S01]  /*9f90*/  IMAD.MOV.U32 R18, RZ, RZ, RZ ;  /* 0x000000ffff127224 */ /* 0x000fe200078e00ff */
[----:B------:R-:W-:Y:S01]  /*9fa0*/  MOV R16, RZ ;  /* 0x000000ff00107202 */ /* 0x000fe20000000f00 */
        /* <DEDUP_REMOVED lines=377> */
.L_x_7586:
        /* <DEDUP_REMOVED lines=16> */
.L_x_7590:
[----:B------:R0:W5:Y:S01]  /*b840*/  LDG.E.U8 R19, desc[UR36][R2.64] ;  /* 0x0000002402137981 */ /* 0x000162000c1e1100 */
[----:B------:R-:W-:Y:S05]  /*b850*/  BRA `(.L_x_7592) ;  /* 0x0000000c004c7947 */ /* 0x000fea0003800000 */
.L_x_7589:
        /* <DEDUP_REMOVED lines=8> */
.L_x_7594:
[----:B------:R0:W5:Y:S01]  /*b8e0*/  LDG.E.U16 R19, desc[UR36][R2.64] ;  /* 0x0000002402137981 */ /* 0x000162000c1e1500 */
[----:B------:R-:W-:Y:S05]  /*b8f0*/  BRA `(.L_x_7592) ;  /* 0x0000000c00247947 */ /* 0x000fea0003800000 */
.L_x_7593:
[----:B------:R0:W5:Y:S01]  /*b900*/  LDG.E.U16 R19, desc[UR36][R2.64] ;  /* 0x0000002402137981 */ /* 0x000162000c1e1500 */
[----:B------:R-:W-:Y:S05]  /*b910*/  BRA `(.L_x_7592) ;  /* 0x0000000c001c7947 */ /* 0x000fea0003800000 */
.L_x_7588:
[----:B------:R-:W-:-:S09]  /*b920*/  UISETP.GT.AND UP0, UPT, UR4, 0x6, UPT ;  /* 0x000000060400788c */ /* 0x000fd2000bf04270 */
[----:B------:R-:W-:Y:S05]  /*b930*/  BRA.U UP0, `(.L_x_7595) ;  /* 0x0000000100307547 */ /* 0x000fea000b800000 */
[----:B------:R-:W-:-:S09]  /*b940*/  UISETP.NE.AND UP0, UPT, UR4, 0x5, UPT ;  /* 0x000000050400788c */ /* 0x000fd2000bf05270 */
[----:B------:R-:W-:Y:S05]  /*b950*/  BRA.U !UP0, `(.L_x_7596) ;  /* 0x0000000108147547 */ /* 0x000fea000b800000 */
[----:B------:R-:W-:-:S09]  /*b960*/  UISETP.NE.AND UP0, UPT, UR4, 0x6, UPT ;  /* 0x000000060400788c */ /* 0x000fd2000bf05270 */
[----:B------:R-:W-:Y:S05]  /*b970*/  BRA.U UP0, `(.L_x_7591) ;  /* 0x0000000900b07547 */ /* 0x000fea000b800000 */
[----:B------:R-:W2:Y:S02]  /*b980*/  LDG.E R2, desc[UR36][R2.64] ;  /* 0x0000002402027981 */ /* 0x000ea4000c1e1900 */
[----:B--2---:R0:W1:Y:S01]  /*b990*/  F2I.FTZ.TRUNC.NTZ R19, R2 ;  /* 0x0000000200137305 */ /* 0x004062000021f100 */
[----:B------:R-:W-:Y:S05]  /*b9a0*/  BRA `(.L_x_7592) ;  /* 0x0000000800f87947 */ /* 0x000fea0003800000 */
.L_x_7596:
[----:B------:R-:W2:Y:S02]  /*b9b0*/  LDG.E.U16 R0, desc[UR36][R2.64] ;  /* 0x0000002402007981 */ /* 0x000ea4000c1e1500 */
[----:B--2---:R-:W-:-:S06]  /*b9c0*/  HADD2.F32 R0, -RZ, R0.H0_H0 ;  /* 0x20000000ff007230 */ /* 0x004fcc0000004100 */
[----:B------:R-:W0:Y:S02]  /*b9d0*/  F2I.FTZ.TRUNC.NTZ R0, R0 ;  /* 0x0000000000007305 */ /* 0x000e24000021f100 */
[----:B0-----:R-:W-:Y:S01]  /*b9e0*/  PRMT R19, R0, 0x7610, R19 ;  /* 0x0000761000137816 */ /* 0x001fe20000000013 */
[----:B------:R-:W-:Y:S06]  /*b9f0*/  BRA `(.L_x_7592) ;  /* 0x0000000800e47947 */ /* 0x000fec0003800000 */
.L_x_7595:
[----:B------:R-:W-:-:S09]  /*ba00*/  UISETP.NE.AND UP0, UPT, UR4, 0x7, UPT ;  /* 0x000000070400788c */ /* 0x000fd2000bf05270 */
[----:B------:R-:W-:Y:S05]  /*ba10*/  BRA.U !UP0, `(.L_x_7597) ;  /* 0x0000000108307547 */ /* 0x000fea000b800000 */
[----:B------:R-:W-:-:S09]  /*ba20*/  UISETP.NE.AND UP0, UPT, UR4, 0x8, UPT ;  /* 0x000000080400788c */ /* 0x000fd2000bf05270 */
[----:B------:R-:W-:Y:S05]  /*ba30*/  BRA.U !UP0, `(.L_x_7598) ;  /* 0x0000000108147547 */ /* 0x000fea000b800000 */
[----:B------:R-:W-:-:S09]  /*ba40*/  UISETP.NE.AND UP0, UPT, UR4, 0x9, UPT ;  /* 0x000000090400788c */ /* 0x000fd2000bf05270 */
[----:B------:R-:W-:Y:S05]  /*ba50*/  BRA.U UP0, `(.L_x_7591) ;  /* 0x0000000900787547 */ /* 0x000fea000b800000 */
[----:B------:R-:W2:Y:S02]  /*ba60*/  LDG.E R2, desc[UR36][R2.64] ;  /* 0x0000002402027981 */ /* 0x000ea4000c1e1900 */
[----:B--2---:R2:W3:Y:S01]  /*ba70*/  F2I.FTZ.TRUNC.NTZ R19, R2 ;  /* 0x0000000200137305 */ /* 0x0044e2000021f100 */
[----:B------:R-:W-:Y:S05]  /*ba80*/  BRA `(.L_x_7592) ;  /* 0x0000000800c07947 */ /* 0x000fea0003800000 */
.L_x_7598:
[----:B------:R-:W2:Y:S02]  /*ba90*/  LDG.E.U16 R2, desc[UR36][R2.64] ;  /* 0x0000002402027981 */ /* 0x000ea4000c1e1500 */
[----:B--2---:R-:W-:-:S06]  /*baa0*/  HADD2.F32 R0, -RZ, R2.H0_H0 ;  /* 0x20000002ff007230 */ /* 0x004fcc0000004100 */
[----:B------:R-:W0:Y:S02]  /*bab0*/  F2I.FTZ.TRUNC.NTZ R0, R0 ;  /* 0x0000000000007305 */ /* 0x000e24000021f100 */
[----:B0-----:R-:W-:Y:S01]  /*bac0*/  PRMT R19, R0, 0x7610, R19 ;  /* 0x0000761000137816 */ /* 0x001fe20000000013 */
[----:B------:R-:W-:Y:S06]  /*bad0*/  BRA `(.L_x_7592) ;  /* 0x0000000800ac7947 */ /* 0x000fec0003800000 */
.L_x_7597:
[----:B------:R-:W2:Y:S02]  /*bae0*/  LDG.E.64 R2, desc[UR36][R2.64] ;  /* 0x0000002402027981 */ /* 0x000ea4000c1e1b00 */
[----:B--2---:R4:W0:Y:S02]  /*baf0*/  F2I.F64.TRUNC R19, R2 ;  /* 0x0000000200137311 */ /* 0x004824000030d100 */
[----:B0---4-:R-:W-:Y:S05]  /*bb00*/  BRA `(.L_x_7592) ;  /* 0x0000000800a07947 */ /* 0x011fea0003800000 */
.L_x_7587:
        /* <DEDUP_REMOVED lines=12> */
.L_x_7601:
[----:B------:R-:W2:Y:S02]  /*bbd0*/  LDG.E.64 R2, desc[UR36][R2.64] ;  /* 0x0000002402027981 */ /* 0x000ea4000c1e1b00 */
[----:B--2---:R0:W1:Y:S02]  /*bbe0*/  F2I.F64.TRUNC R19, R2 ;  /* 0x0000000200137311 */ /* 0x004064000030d100 */
[----:B01----:R-:W-:Y:S05]  /*bbf0*/  BRA `(.L_x_7592) ;  /* 0x0000000800647947 */ /* 0x003fea0003800000 */
.L_x_7600:
        /* <DEDUP_REMOVED lines=27> */
.L_x_7603:
        /* <DEDUP_REMOVED lines=14> */
.L_x_7602:
[----:B------:R-:W2:Y:S02]  /*be90*/  LDG.E.U16 R0, desc[UR36][R2.64] ;  /* 0x0000002402007981 */ /* 0x000ea4000c1e1500 */
[----:B--2---:R-:W-:-:S06]  /*bea0*/  IMAD.U32 R0, R0, 0x10000, RZ ;  /* 0x0001000000007824 */ /* 0x004fcc00078e00ff */
[----:B------:R-:W0:Y:S02]  /*beb0*/  F2I.FTZ.TRUNC.NTZ R0, R0 ;  /* 0x0000000000007305 */ /* 0x000e24000021f100 */
[----:B0-----:R-:W-:Y:S01]  /*bec0*/  PRMT R19, R0, 0x7610, R19 ;  /* 0x0000761000137816 */ /* 0x001fe20000000013 */
[----:B------:R-:W-:Y:S06]  /*bed0*/  BRA `(.L_x_7592) ;  /* 0x0000000400ac7947 */ /* 0x000fec0003800000 */
.L_x_7599:
        /* <DEDUP_REMOVED lines=10> */
.L_x_7606:
        /* <DEDUP_REMOVED lines=21> */
.L_x_7610:
[----:B------:R-:W-:Y:S05]  /*c0d0*/  BSYNC.RECONVERGENT B1 ;  /* 0x0000000000017941 */ /* 0x000fea0003800200 */
.L_x_7609:
[----:B------:R-:W-:Y:S01]  /*c0e0*/  IMAD.SHL.U32 R0, R0, 0x100000, RZ ;  /* 0x0010000000007824 */ /* 0x000fe200078e00ff */
[----:B------:R-:W-:-:S04]  /*c0f0*/  LEA R2, R2, 0x3b800000, 0x17 ;  /* 0x3b80000002027811 */ /* 0x000fc800078eb8ff */
[----:B------:R-:W-:-:S07]  /*c100*/  LOP3.LUT R0, R2, R0, R7, 0xfe, !PT ;  /* 0x0000000002007212 */ /* 0x000fce00078efe07 */
.L_x_7608:
[----:B------:R-:W-:Y:S05]  /*c110*/  BSYNC.RECONVERGENT B0 ;  /* 0x0000000000007941 */ /* 0x000fea0003800200 */
.L_x_7607:
[----:B------:R-:W0:Y:S02]  /*c120*/  F2I.FTZ.TRUNC.NTZ R0, R0 ;  /* 0x0000000000007305 */ /* 0x000e24000021f100 */
[----:B0-----:R-:W-:Y:S01]  /*c130*/  PRMT R19, R0, 0x7610, R19 ;  /* 0x0000761000137816 */ /* 0x001fe20000000013 */
[----:B------:R-:W-:Y:S06]  /*c140*/  BRA `(.L_x_7592) ;  /* 0x0000000400107947 */ /* 0x000fec0003800000 */
.L_x_7605:
        /* <DEDUP_REMOVED lines=21> */
.L_x_7614:
[----:B------:R-:W-:Y:S05]  /*c2a0*/  BSYNC.RECONVERGENT B1 ;  /* 0x0000000000017941 */ /* 0x000fea0003800200 */
.L_x_7613:
[----:B------:R-:W-:Y:S01]  /*c2b0*/  IMAD.SHL.U32 R0, R0, 0x200000, RZ ;  /* 0x0020000000007824 */ /* 0x000fe200078e00ff */
[----:B------:R-:W-:-:S04]  /*c2c0*/  LEA R2, R2, 0x37800000, 0x17 ;  /* 0x3780000002027811 */ /* 0x000fc800078eb8ff */
[----:B------:R-:W-:-:S07]  /*c2d0*/  LOP3.LUT R0, R2, R0, R7, 0xfe, !PT ;  /* 0x0000000002007212 */ /* 0x000fce00078efe07 */
.L_x_7612:
[----:B------:R-:W-:Y:S05]  /*c2e0*/  BSYNC.RECONVERGENT B0 ;  /* 0x0000000000007941 */ /* 0x000fea0003800200 */
.L_x_7611:
[----:B------:R-:W0:Y:S02]  /*c2f0*/  F2I.FTZ.TRUNC.NTZ R0, R0 ;  /* 0x0000000000007305 */ /* 0x000e24000021f100 */
[----:B0-----:R-:W-:Y:S01]  /*c300*/  PRMT R19, R0, 0x7610, R19 ;  /* 0x0000761000137816 */ /* 0x001fe20000000013 */
[----:B------:R-:W-:Y:S06]  /*c310*/  BRA `(.L_x_7592) ;  /* 0x00000000009c7947 */ /* 0x000fec0003800000 */
.L_x_7604:
        /* <DEDUP_REMOVED lines=14> */
.L_x_7618:
[----:B------:R-:W-:Y:S05]  /*c400*/  BSYNC.RECONVERGENT B0 ;  /* 0x0000000000007941 */ /* 0x000fea0003800200 */
.L_x_7617:
[----:B------:R-:W0:Y:S02]  /*c410*/  F2I.FTZ.TRUNC.NTZ R0, R0 ;  /* 0x0000000000007305 */ /* 0x000e24000021f100 */
[----:B0-----:R-:W-:Y:S01]  /*c420*/  PRMT R19, R0, 0x7610, R19 ;  /* 0x0000761000137816 */ /* 0x001fe20000000013 */
[----:B------:R-:W-:Y:S06]  /*c430*/  BRA `(.L_x_7592) ;  /* 0x0000000000547947 */ /* 0x000fec0003800000 */
.L_x_7591:
        /* <DEDUP_REMOVED lines=16> */
.L_x_7619:
[----:B------:R-:W-:Y:S01]  /*c540*/  PRMT R19, RZ, 0x7610, R19 ;  /* 0x00007610ff137816 */ /* 0x000fe20000000013 */
[----:B------:R-:W-:Y:S06]  /*c550*/  BRA `(.L_x_7592) ;  /* 0x00000000000c7947 */ /* 0x000fec0003800000 */
.L_x_7616:
[----:B------:R0:W5:Y:S01]  /*c560*/  LDG.E.U16 R19, desc[UR36][R2.64] ;  /* 0x0000002402137981 */ /* 0x000162000c1e1500 */
[----:B------:R-:W-:Y:S05]  /*c570*/  BRA `(.L_x_7592) ;  /* 0x0000000000047947 */ /* 0x000fea0003800000 */
.L_x_7615:
[----:B------:R0:W5:Y:S02]  /*c580*/  LDG.E.U16 R19, desc[UR36][R2.64] ;  /* 0x0000002402137981 */ /* 0x000164000c1e1500 */
.L_x_7592:
        /* <DEDUP_REMOVED lines=19> */
.L_x_7624:
[----:B------:R-:W2:Y:S02]  /*c6c0*/  LDG.E.U8 R2, desc[UR36][R2.64] ;  /* 0x0000002402027981 */ /* 0x000ea4000c1e1100 */
[----:B--2---:R-:W-:-:S04]  /*c6d0*/  ISETP.NE.AND P0, PT, R2, RZ, PT ;  /* 0x000000ff0200720c */ /* 0x004fc80003f05270 */
[----:B------:R-:W-:Y:S01]  /*c6e0*/  P2R R22, PR, RZ, 0x1 ;  /* 0x00000001ff167803 */ /* 0x000fe20000000000 */
[----:B------:R-:W-:Y:S08]  /*c6f0*/  BRA `(.L_x_7626) ;  /* 0x0000000800947947 */ /* 0x000ff00003800000 */
.L_x_7623:
        /* <DEDUP_REMOVED lines=11> */
.L_x_7628:
[----:B------:R-:W2:Y:S02]  /*c7b0*/  LDG.E R2, desc[UR36][R2.64] ;  /* 0x0000002402027981 */ /* 0x000ea4000c1e1900 */
[----:B--2---:R-:W-:-:S04]  /*c7c0*/  ISETP.NE.AND P0, PT, R2, RZ, PT ;  /* 0x000000ff0200720c */ /* 0x004fc80003f05270 */
[----:B------:R-:W-:Y:S01]  /*c7d0*/  P2R R22, PR, RZ, 0x1 ;  /* 0x00000001ff167803 */ /* 0x000fe20000000000 */
[----:B------:R-:W-:Y:S08]  /*c7e0*/  BRA `(.L_x_7626) ;  /* 0x0000000800587947 */ /* 0x000ff00003800000 */
.L_x_7627:
[----:B------:R-:W2:Y:S02]  /*c7f0*/  LDG.E.U16 R2, desc[UR36][R2.64] ;  /* 0x0000002402027981 */ /* 0x000ea4000c1e1500 */
[----:B--2---:R-:W-:-:S04]  /*c800*/  ISETP.NE.AND P0, PT, R2, RZ, PT ;  /* 0x000000ff0200720c */ /* 0x004fc80003f05270 */
[----:B------:R-:W-:Y:S01]  /*c810*/  P2R R22, PR, RZ, 0x1 ;  /* 0x00000001ff167803 */ /* 0x000fe20000000000 */
[----:B------:R-:W-:Y:S08]  /*c820*/  BRA `(.L_x_7626) ;  /* 0x0000000800487947 */ /* 0x000ff00003800000 */
.L_x_7622:
        /* <DEDUP_REMOVED lines=10> */
.L_x_7630:
[----:B------:R-:W2:Y:S02]  /*c8d0*/  LDG.E.U16 R0, desc[UR36][R2.64] ;  /* 0x0000002402007981 */ /* 0x000ea4000c1e1500 */
[----:B--2---:R-:W-:-:S05]  /*c8e0*/  HADD2.F32 R0, -RZ, R0.H0_H0 ;  /* 0x20000000ff007230 */ /* 0x004fca0000004100 */
[----:B------:R-:W-:-:S04]  /*c8f0*/  FSETP.NEU.FTZ.AND P0, PT, R0, RZ, PT ;  /* 0x000000ff0000720b */ /* 0x000fc80003f1d000 */
[----:B------:R-:W-:Y:S01]  /*c900*/  P2R R22, PR, RZ, 0x1 ;  /* 0x00000001ff167803 */ /* 0x000fe20000000000 */
[----:B------:R-:W-:Y:S08]  /*c910*/  BRA `(.L_x_7626) ;  /* 0x00000008000c7947 */ /* 0x000ff00003800000 */
.L_x_7629:
        /* <DEDUP_REMOVED lines=12> */
.L_x_7632:
        /* <DEDUP_REMOVED lines=10> */
.L_x_7631:
[----:B------:R-:W2:Y:S02]  /*ca80*/  LDG.E.64 R2, desc[UR36][R2.64] ;  /* 0x0000002402027981 */ /* 0x000ea4000c1e1b00 */
[----:B--2---:R-:W0:Y:S02]  /*ca90*/  DSETP.NEU.AND P0, PT, R2, RZ, PT ;  /* 0x000000ff0200722a */ /* 0x004e240003f0d000 */
[----:B0-----:R-:W-:Y:S01]  /*caa0*/  P2R R22, PR, RZ, 0x1 ;  /* 0x00000001ff167803 */ /* 0x001fe20000000000 */
[----:B------:R-:W-:Y:S06]  /*cab0*/  BRA `(.L_x_7626) ;  /* 0x0000000400a47947 */ /* 0x000fec0003800000 */
.L_x_7621:
        /* <DEDUP_REMOVED lines=12> */
.L_x_7635:
        /* <DEDUP_REMOVED lines=9> */
.L_x_7634:
        /* <DEDUP_REMOVED lines=10> */
.L_x_7637:
        /* <DEDUP_REMOVED lines=12> */
.L_x_7636:
[----:B------:R-:W2:Y:S02]  /*cd70*/  LDG.E.U16 R0, desc[UR36][R2.64] ;  /* 0x0000002402007981 */ /* 0x000ea4000c1e1500 */
[----:B--2---:R-:W-:-:S05]  /*cd80*/  IMAD.U32 R0, R0, 0x10000, RZ ;  /* 0x0001000000007824 */ /* 0x004fca00078e00ff */
[----:B------:R-:W-:-:S04]  /*cd90*/  FSETP.NEU.FTZ.AND P0, PT, R0, RZ, PT ;  /* 0x000000ff0000720b */ /* 0x000fc80003f1d000 */
[----:B------:R-:W-:Y:S01]  /*cda0*/  P2R R22, PR, RZ, 0x1 ;  /* 0x00000001ff167803 */ /* 0x000fe20000000000 */
[----:B------:R-:W-:Y:S08]  /*cdb0*/  BRA `(.L_x_7626) ;  /* 0x0000000000e47947 */ /* 0x000ff00003800000 */
.L_x_7633:
        /* <DEDUP_REMOVED lines=12> */
.L_x_7640:
[----:B------:R-:W2:Y:S02]  /*ce80*/  LDG.E.U8 R2, desc[UR36][R2.64] ;  /* 0x0000002402027981 */ /* 0x000ea4000c1e1100 */
[----:B--2---:R-:W-:-:S04]  /*ce90*/  ISETP.NE.AND P0, PT, R2, RZ, PT ;  /* 0x000000ff0200720c */ /* 0x004fc80003f05270 */
[----:B------:R-:W-:Y:S01]  /*cea0*/  P2R R22, PR, RZ, 0x1 ;  /* 0x00000001ff167803 */ /* 0x000fe20000000000 */
[----:B------:R-:W-:Y:S08]  /*ceb0*/  BRA `(.L_x_7626) ;  /* 0x0000000000a47947 */ /* 0x000ff00003800000 */
.L_x_7639:
[----:B------:R-:W2:Y:S02]  /*cec0*/  LDG.E.U8 R2, desc[UR36][R2.64] ;  /* 0x0000002402027981 */ /* 0x000ea4000c1e1100 */
[----:B--2---:R-:W-:-:S04]  /*ced0*/  ISETP.NE.AND P0, PT, R2, RZ, PT ;  /* 0x000000ff0200720c */ /* 0x004fc80003f05270 */
[----:B------:R-:W-:Y:S01]  /*cee0*/  P2R R22, PR, RZ, 0x1 ;  /* 0x00000001ff167803 */ /* 0x000fe20000000000 */
[----:B------:R-:W-:Y:S08]  /*cef0*/  BRA `(.L_x_7626) ;  /* 0x0000000000947947 */ /* 0x000ff00003800000 */
.L_x_7638:
        /* <DEDUP_REMOVED lines=10> */
.L_x_7625:
        /* <DEDUP_REMOVED lines=9> */
[----:B------:R-:W-:Y:S01]  /*d030*/  IMAD.U32 R5, RZ, RZ, UR5 ;  /* 0x00000005ff057e24 */ /* 0x000fe2000f8e00ff */
[----:B--2---:R-:W-:Y:S01]  /*d040*/  MOV R6, UR6 ;  /* 0x0000000600067c02 */ /* 0x004fe20008000f00 */
[----:B------:R-:W-:-:S02]  /*d050*/  IMAD.U32 R7, RZ, RZ, UR7 ;  /* 0x00000007ff077e24 */ /* 0x000fc4000f8e00ff */
[----:B-1----:R-:W-:Y:S02]  /*d060*/  IMAD.U32 R10, RZ, RZ, UR8 ;  /* 0x00000008ff0a7e24 */ /* 0x002fe4000f8e00ff */
[----:B------:R-:W-:-:S07]  /*d070*/  IMAD.U32 R11, RZ, RZ, UR9 ;  /* 0x00000009ff0b7e24 */ /* 0x000fce000f8e00ff */
[----:B------:R-:W-:-:S07]  /*d080*/  LEPC R20, `(.L_x_7643) ;  /* 0x000000001014794e */ /* 0x000fce0000000000 */
[----:B---345:R-:W-:Y:S05]  /*d090*/  CALL.ABS.NOINC R2 ;  /* 0x0000000002007343 */ /* 0x038fea0003c00000 */
.L_x_7643:
[----:B------:R-:W-:-:S04]  /*d0a0*/  PLOP3.LUT P0, PT, PT, PT, PT, 0x8, 0x80 ;  /* 0x000000000080781c */ /* 0x000fc80003f0e170 */
[----:B------:R-:W-:Y:S01]  /*d0b0*/  P2R R22, PR, RZ, 0x1 ;  /* 0x00000001ff167803 */ /* 0x000fe20000000000 */
[----:B------:R-:W-:Y:S08]  /*d0c0*/  BRA `(.L_x_7626) ;  /* 0x0000000000207947 */ /* 0x000ff00003800000 */
.L_x_7642:
[----:B------:R-:W2:Y:S02]  /*d0d0*/  LDG.E.64 R2, desc[UR36][R2.64] ;  /* 0x0000002402027981 */ /* 0x000ea4000c1e1b00 */
[----:B--2---:R-:W-:-:S04]  /*d0e0*/  ISETP.NE.U32.AND P0, PT, R2, RZ, PT ;  /* 0x000000ff0200720c */ /* 0x004fc80003f05070 */
[----:B------:R-:W-:-:S04]  /*d0f0*/  ISETP.NE.AND.EX P0, PT, R3, RZ, PT, P0 ;  /* 0x000000ff0300720c */ /* 0x000fc80003f05300 */
[----:B------:R-:W-:Y:S01]  /*d100*/  P2R R22, PR, RZ, 0x1 ;  /* 0x00000001ff167803 */ /* 0x000fe20000000000 */
[----:B------:R-:W-:Y:S08]  /*d110*/  BRA `(.L_x_7626) ;  /* 0x00000000000c7947 */ /* 0x000ff00003800000 */
.L_x_7641:
[----:B------:R-:W2:Y:S02]  /*d120*/  LDG.E R2, desc[UR36][R2.64] ;  /* 0x0000002402027981 */ /* 0x000ea4000c1e1900 */
[----:B--2---:R-:W-:-:S04]  /*d130*/  ISETP.NE.AND P0, PT, R2, RZ, PT ;  /* 0x000000ff0200720c */ /* 0x004fc80003f05270 */
[----:B------:R-:W-:-:S09]  /*d140*/  P2R R22, PR, RZ, 0x1 ;  /* 0x00000001ff167803 */ /* 0x000fd20000000000 */
.L_x_7626:
[----:B------:R-:W-:Y:S05]  /*d150*/  BSYNC.RECONVERGENT B6 ;  /* 0x0000000000067941 */ /* 0x000fea0003800200 */
.L_x_7620:
        /* <DEDUP_REMOVED lines=17> */
.L_x_7647:
[----:B------:R0:W5:Y:S01]  /*d270*/  LDG.E.U8 R2, desc[UR36][R4.64] ;  /* 0x0000002404027981 */ /* 0x000162000c1e1100 */
[----:B------:R-:W-:Y:S01]  /*d280*/  IMAD.MOV.U32 R3, RZ, RZ, RZ ;  /* 0x000000ffff037224 */ /* 0x000fe200078e00ff */
[----:B------:R-:W-:Y:S06]  /*d290*/  BRA `(.L_x_7649) ;  /* 0x0000000c00407947 */ /* 0x000fec0003800000 */
.L_x_7646:
        /* <DEDUP_REMOVED lines=8> */
.L_x_7651:
[----:B------:R-:W2:Y:S02]  /*d320*/  LDG.E R2, desc[UR36][R4.64] ;  /* 0x0000002404027981 */ /* 0x000ea4000c1e1900 */
[----:B--2---:R-:W-:Y:S01]  /*d330*/  SHF.R.S32.HI R3, RZ, 0x1f, R2 ;  /* 0x0000001fff037819 */ /* 0x004fe20000011402 */
[----:B------:R-:W-:Y:S06]  /*d340*/  BRA `(.L_x_7649) ;  /* 0x0000000c00147947 */ /* 0x000fec0003800000 */
.L_x_7650:
[----:B------:R-:W2:Y:S02]  /*d350*/  LDG.E.S16 R2, desc[UR36][R4.64] ;  /* 0x0000002404027981 */ /* 0x000ea4000c1e1700 */
[----:B--2---:R-:W-:Y:S01]  /*d360*/  SHF.R.S32.HI R3, RZ, 0x1f, R2 ;  /* 0x0000001fff037819 */ /* 0x004fe20000011402 */
[----:B------:R-:W-:Y:S06]  /*d370*/  BRA `(.L_x_7649) ;  /* 0x0000000c00087947 */ /* 0x000fec0003800000 */
.L_x_7645:
        /* <DEDUP_REMOVED lines=9> */
.L_x_7653:
[----:B------:R-:W2:Y:S02]  /*d410*/  LDG.E.U16 R4, desc[UR36][R4.64] ;  /* 0x0000002404047981 */ /* 0x000ea4000c1e1500 */
[----:B--2---:R-:W-:-:S06]  /*d420*/  HADD2.F32 R2, -RZ, R4.H0_H0 ;  /* 0x20000004ff027230 */ /* 0x004fcc0000004100 */
[----:B------:R-:W0:Y:S02]  /*d430*/  F2I.S64.TRUNC R2, R2 ;  /* 0x0000000200027311 */ /* 0x000e24000020d900 */
[----:B0-----:R-:W-:Y:S05]  /*d440*/  BRA `(.L_x_7649) ;  /* 0x0000000800d47947 */ /* 0x001fea0003800000 */
.L_x_7652:
        /* <DEDUP_REMOVED lines=9> */
.L_x_7655:
[----:B------:R-:W2:Y:S02]  /*d4e0*/  LDG.E.U16 R4, desc[UR36][R4.64] ;  /* 0x0000002404047981 */ /* 0x000ea4000c1e1500 */
[----:B--2---:R-:W-:-:S06]  /*d4f0*/  HADD2.F32 R2, -RZ, R4.H0_H0 ;  /* 0x20000004ff027230 */ /* 0x004fcc0000004100 */
[----:B------:R-:W0:Y:S02]  /*d500*/  F2I.S64.TRUNC R2, R2 ;  /* 0x0000000200027311 */ /* 0x000e24000020d900 */
[----:B0-----:R-:W-:Y:S05]  /*d510*/  BRA `(.L_x_7649) ;  /* 0x0000000800a07947 */ /* 0x001fea0003800000 */
.L_x_7654:
[----:B------:R-:W2:Y:S02]  /*d520*/  LDG.E.64 R2, desc[UR36][R4.64] ;  /* 0x0000002404027981 */ /* 0x000ea4000c1e1b00 */
[----:B--2---:R-:W0:Y:S02]  /*d530*/  F2I.S64.F64.TRUNC R2, R2 ;  /* 0x0000000200027311 */ /* 0x004e24000030d900 */
[----:B0-----:R-:W-:Y:S05]  /*d540*/  BRA `(.L_x_7649) ;  /* 0x0000000800947947 */ /* 0x001fea0003800000 */
.L_x_7644:
        /* <DEDUP_REMOVED lines=13> */
.L_x_7658:
[----:B------:R-:W2:Y:S02]  /*d620*/  LDG.E.64 R2, desc[UR36][R4.64] ;  /* 0x0000002404027981 */ /* 0x000ea4000c1e1b00 */
[----:B--2---:R-:W0:Y:S02]  /*d630*/  F2I.S64.F64.TRUNC R2, R2 ;  /* 0x0000000200027311 */ /* 0x004e24000030d900 */
[----:B0-----:R-:W-:Y:S05]  /*d640*/  BRA `(.L_x_7649) ;  /* 0x0000000800547947 */ /* 0x001fea0003800000 */
.L_x_7657:
        /* <DEDUP_REMOVED lines=26> */
.L_x_7660:
        /* <DEDUP_REMOVED lines=13> */
.L_x_7659:
[----:B------:R-:W2:Y:S02]  /*d8c0*/  LDG.E.U16 R2, desc[UR36][R4.64] ;  /* 0x0000002404027981 */ /* 0x000ea4000c1e1500 */
[----:B--2---:R-:W-:-:S06]  /*d8d0*/  IMAD.U32 R2, R2, 0x10000, RZ ;  /* 0x0001000002027824 */ /* 0x004fcc00078e00ff */
[----:B------:R-:W0:Y:S02]  /*d8e0*/  F2I.S64.TRUNC R2, R2 ;  /* 0x0000000200027311 */ /* 0x000e24000020d900 */
[----:B0-----:R-:W-:Y:S05]  /*d8f0*/  BRA `(.L_x_7649) ;  /* 0x0000000400a87947 */ /* 0x001fea0003800000 */
.L_x_7656:
        /* <DEDUP_REMOVED lines=11> */
.L_x_7663:
        /* <DEDUP_REMOVED lines=21> */
.L_x_7667:
[----:B------:R-:W-:Y:S05]  /*db00*/  BSYNC.RECONVERGENT B1 ;  /* 0x0000000000017941 */ /* 0x000fea0003800200 */
.L_x_7666:
[----:B------:R-:W-:Y:S02]  /*db10*/  SHF.L.U32 R0, R0, 0x14, RZ ;  /* 0x0000001400007819 */ /* 0x000fe400000006ff */
[----:B------:R-:W-:-:S04]  /*db20*/  LEA R2, R2, 0x3b800000, 0x17 ;  /* 0x3b80000002027811 */ /* 0x000fc800078eb8ff */
[----:B------:R-:W-:-:S07]  /*db30*/  LOP3.LUT R2, R2, R0, R7, 0xfe, !PT ;  /* 0x0000000002027212 */ /* 0x000fce00078efe07 */
.L_x_7665:
[----:B------:R-:W-:Y:S05]  /*db40*/  BSYNC.RECONVERGENT B0 ;  /* 0x0000000000007941 */ /* 0x000fea0003800200 */
.L_x_7664:
[----:B------:R-:W2:Y:S02]  /*db50*/  F2I.S64.TRUNC R2, R2 ;  /* 0x0000000200027311 */ /* 0x000ea4000020d900 */
[----:B--2---:R-:W-:Y:S05]  /*db60*/  BRA `(.L_x_7649) ;  /* 0x00000004000c7947 */ /* 0x004fea0003800000 */
.L_x_7662:
        /* <DEDUP_REMOVED lines=21> */
.L_x_7671:
[----:B------:R-:W-:Y:S05]  /*dcc0*/  BSYNC.RECONVERGENT B1 ;  /* 0x0000000000017941 */ /* 0x000fea0003800200 */
.L_x_7670:
[----:B------:R-:W-:Y:S02]  /*dcd0*/  SHF.L.U32 R0, R0, 0x15, RZ ;  /* 0x0000001500007819 */ /* 0x000fe400000006ff */
[----:B------:R-:W-:-:S04]  /*dce0*/  LEA R2, R2, 0x37800000, 0x17 ;  /* 0x3780000002027811 */ /* 0x000fc800078eb8ff */
[----:B------:R-:W-:-:S07]  /*dcf0*/  LOP3.LUT R2, R2, R0, R7, 0xfe, !PT ;  /* 0x0000000002027212 */ /* 0x000fce00078efe07 */
.L_x_7669:
[----:B------:R-:W-:Y:S05]  /*dd00*/  BSYNC.RECONVERGENT B0 ;  /* 0x0000000000007941 */ /* 0x000fea0003800200 */
.L_x_7668:
[----:B------:R-:W2:Y:S02]  /*dd10*/  F2I.S64.TRUNC R2, R2 ;  /* 0x0000000200027311 */ /* 0x000ea4000020d900 */
[----:B--2---:R-:W-:Y:S05]  /*dd20*/  BRA `(.L_x_7649) ;  /* 0x00000000009c7947 */ /* 0x004fea0003800000 */
.L_x_7661:
        /* <DEDUP_REMOVED lines=14> */
.L_x_7675:
[----:B------:R-:W-:Y:S05]  /*de10*/  BSYNC.RECONVERGENT B0 ;  /* 0x0000000000007941 */ /* 0x000fea0003800200 */
.L_x_7674:
[----:B------:R-:W0:Y:S02]  /*de20*/  F2I.S64.TRUNC R2, R2 ;  /* 0x0000000200027311 */ /* 0x000e24000020d900 */
[----:B0-----:R-:W-:Y:S05]  /*de30*/  BRA `(.L_x_7649) ;  /* 0x0000000000587947 */ /* 0x001fea0003800000 */
.L_x_7648:
[----:B------:R-:W-:Y:S01]  /*de40*/  MOV R2, 0x0 ;  /* 0x0000000000027802 */ /* 0x000fe20000000f00 */
[----:B------:R-:W0:Y:S01]  /*de50*/  LDCU.64 UR4, c[0x4][0x4e8] ;  /* 0x01009d00ff0477ac */ /* 0x000e220008000a00 */
[----:B------:R-:W-:Y:S02]  /*de60*/  HFMA2 R8, -RZ, RZ, 0, 4.64916229248046875e-06 ;  /* 0x0000004eff087431 */ /* 0x000fe400000001ff */
[----:B------:R-:W-:Y:S01]  /*de70*/  IMAD.MOV.U32 R12, RZ, RZ, 0x1 ;  /* 0x00000001ff0c7424 */ /* 0x000fe200078e00ff */
[----:B------:R-:W2:Y:S01]  /*de80*/  LDCU.64 UR6, c[0x4][0x4f0] ;  /* 0x01009e00ff0677ac */ /* 0x000ea20008000a00 */
[----:B------:R-:W4:Y:S01]  /*de90*/  LDC.64 R2, c[0x4][R2] ;  /* 0x0100000002027b82 */ /* 0x000f220000000a00 */
[----:B------:R-:W-:Y:S01]  /*dea0*/  IMAD.MOV.U32 R13, RZ, RZ, RZ ;  /* 0x000000ffff0d7224 */ /* 0x000fe200078e00ff */
[----:B------:R-:W1:Y:S01]  /*deb0*/  LDCU.64 UR8, c[0x4][0x328] ;  /* 0x01006500ff0877ac */ /* 0x000e620008000a00 */
[----:B0-----:R-:W-:Y:S01]  /*dec0*/  IMAD.U32 R4, RZ, RZ, UR4 ;  /* 0x00000004ff047e24 */ /* 0x001fe2000f8e00ff */
[----:B------:R-:W-:Y:S01]  /*ded0*/  MOV R5, UR5 ;  /* 0x0000000500057c02 */ /* 0x000fe20008000f00 */
[----:B--2---:R-:W-:-:S02]  /*dee0*/  IMAD.U32 R6, RZ, RZ, UR6 ;  /* 0x00000006ff067e24 */ /* 0x004fc4000f8e00ff */
[----:B------:R-:W-:Y:S02]  /*def0*/  IMAD.U32 R7, RZ, RZ, UR7 ;  /* 0x00000007ff077e24 */ /* 0x000fe4000f8e00ff */
[----:B-1----:R-:W-:Y:S02]  /*df00*/  IMAD.U32 R10, RZ, RZ, UR8 ;  /* 0x00000008ff0a7e24 */ /* 0x002fe4000f8e00ff */
[----:B------:R-:W-:-:S07]  /*df10*/  IMAD.U32 R11, RZ, RZ, UR9 ;  /* 0x00000009ff0b7e24 */ /* 0x000fce000f8e00ff */
[----:B------:R-:W-:-:S07]  /*df20*/  LEPC R20, `(.L_x_7676) ;  /* 0x000000001014794e */ /* 0x000fce0000000000 */
[----:B---345:R-:W-:Y:S05]  /*df30*/  CALL.ABS.NOINC R2 ;  /* 0x0000000002007343 */ /* 0x038fea0003c00000 */
.L_x_7676:
[----:B------:R-:W-:Y:S01]  /*df40*/  CS2R R2, SRZ ;  /* 0x0000000000027805 */ /* 0x000fe2000001ff00 */
[----:B------:R-:W-:Y:S06]  /*df50*/  BRA `(.L_x_7649) ;  /* 0x0000000000107947 */ /* 0x000fec0003800000 */
.L_x_7673:
[----:B------:R4:W5:Y:S01]  /*df60*/  LDG.E.64 R2, desc[UR36][R4.64] ;  /* 0x0000002404027981 */ /* 0x000962000c1e1b00 */
[----:B------:R-:W-:Y:S05]  /*df70*/  BRA `(.L_x_7649) ;  /* 0x0000000000087947 */ /* 0x000fea0003800000 */
.L_x_7672:
[----:B------:R2:W5:Y:S01]  /*df80*/  LDG.E R2, desc[UR36][R4.64] ;  /* 0x0000002404027981 */ /* 0x000562000c1e1900 */
[----:B------:R-:W-:-:S07]  /*df90*/  IMAD.MOV.U32 R3, RZ, RZ, RZ ;  /* 0x000000ffff037224 */ /* 0x000fce00078e00ff */
.L_x_7649:
[----:B------:R-:W-:Y:S01]  /*dfa0*/  ISETP.NE.AND P1, PT, R22, RZ, PT ;  /* 0x000000ff1600720c */ /* 0x000fe20003f25270 */
[----:B------:R-:W1:-:S12]  /*dfb0*/  LDCU.64 UR4, c[0x0][0x648] ;  /* 0x0000c900ff0477ac */ /* 0x000e580008000a00 */
[----:B0-2-4-:R-:W0:Y:S02]  /*dfc0*/  @P1 LDC.64 R4, c[0x0][0x668] ;  /* 0x00019a00ff041b82 */ /* 0x015e240000000a00 */
[----:B0----5:R-:W-:-:S04]  /*dfd0*/  @P1 LEA R4, P0, R2, R4, 0x1 ;  /* 0x0000000402041211 */ /* 0x021fc800078008ff */
[----:B------:R-:W-:-:S05]  /*dfe0*/  @P1 LEA.HI.X R5, R2, R5, R3, 0x1, P0 ;  /* 0x0000000502051211 */ /* 0x000fca00000f0c03 */
[----:B-1-3--:R0:W5:Y:S01]  /*dff0*/  @P1 LDG.E.U16 R19, desc[UR36][R4.64] ;  /* 0x0000002404131981 */ /* 0x00a162000c1e1500 */
        /* <DEDUP_REMOVED lines=15> */
.L_x_7680:
[----:B-----5:R0:W-:Y:S01]  /*e0f0*/  STG.E.U8 desc[UR36][R2.64], R19 ;  /* 0x0000001302007986 */ /* 0x0201e2000c101124 */
[----:B------:R-:W-:Y:S05]  /*e100*/  BRA `(.L_x_7682) ;  /* 0x0000000c004c7947 */ /* 0x000fea0003800000 */
.L_x_7679:
        /* <DEDUP_REMOVED lines=10> */
.L_x_7684:
[----:B-----5:R-:W-:-:S05]  /*e1b0*/  PRMT R5, R19, 0x9910, RZ ;  /* 0x0000991013057816 */ /* 0x020fca00000000ff */
[----:B------:R0:W-:Y:S01]  /*e1c0*/  STG.E desc[UR36][R2.64], R5 ;  /* 0x0000000502007986 */ /* 0x0001e2000c101924 */
[----:B------:R-:W-:Y:S05]  /*e1d0*/  BRA `(.L_x_7682) ;  /* 0x0000000c00187947 */ /* 0x000fea0003800000 */
.L_x_7683:
[----:B-----5:R0:W-:Y:S01]  /*e1e0*/  STG.E.U16 desc[UR36][R2.64], R19 ;  /* 0x0000001302007986 */ /* 0x0201e2000c101524 */
[----:B------:R-:W-:Y:S05]  /*e1f0*/  BRA `(.L_x_7682) ;  /* 0x0000000c00107947 */ /* 0x000fea0003800000 */
.L_x_7678:
        /* <DEDUP_REMOVED lines=9> */
.L_x_7686:
[----:B-----5:R-:W0:Y:S02]  /*e290*/  I2F.S16 R0, R19 ;  /* 0x0000001300007306 */ /* 0x020e240000101400 */
[----:B0-----:R-:W-:-:S05]  /*e2a0*/  F2FP.F16.F32.PACK_AB R0, RZ, R0 ;  /* 0x00000000ff00723e */ /* 0x001fca00000000ff */
[----:B------:R0:W-:Y:S01]  /*e2b0*/  STG.E.U16 desc[UR36][R2.64], R0 ;  /* 0x0000000002007986 */ /* 0x0001e2000c101524 */
[----:B------:R-:W-:Y:S05]  /*e2c0*/  BRA `(.L_x_7682) ;  /* 0x0000000800dc7947 */ /* 0x000fea0003800000 */
.L_x_7685:
[----:B------:R-:W-:-:S09]  /*e2d0*/  UISETP.NE.AND UP0, UPT, UR6, 0x7, UPT ;  /* 0x000000070600788c */ /* 0x000fd2000bf05270 */
[----:B------:R-:W-:Y:S05]  /*e2e0*/  BRA.U !UP0, `(.L_x_7687) ;  /* 0x0000000108347547 */ /* 0x000fea000b800000 */
[----:B------:R-:W-:-:S09]  /*e2f0*/  UISETP.NE.AND UP0, UPT, UR6, 0x8, UPT ;  /* 0x000000080600788c */ /* 0x000fd2000bf05270 */
[----:B------:R-:W-:Y:S05]  /*e300*/  BRA.U !UP0, `(.L_x_7688) ;  /* 0x0000000108187547 */ /* 0x000fea000b800000 */
[----:B------:R-:W-:-:S09]  /*e310*/  UISETP.NE.AND UP0, UPT, UR6, 0x9, UPT ;  /* 0x000000090600788c */ /* 0x000fd2000bf05270 */
[----:B------:R-:W-:Y:S05]  /*e320*/  BRA.U UP0, `(.L_x_7681) ;  /* 0x0000000500e07547 */ /* 0x000fea000b800000 */
[----:B-----5:R-:W0:Y:S01]  /*e330*/  I2F.S16 R4, R19 ;  /* 0x0000001300047306 */ /* 0x020e220000101400 */
[----:B------:R-:W-:-:S05]  /*e340*/  MOV R5, RZ ;  /* 0x000000ff00057202 */ /* 0x000fca0000000f00 */
[----:B0-----:R0:W-:Y:S01]  /*e350*/  STG.E.64 desc[UR36][R2.64], R4 ;  /* 0x0000000402007986 */ /* 0x0011e2000c101b24 */
[----:B------:R-:W-:Y:S05]  /*e360*/  BRA `(.L_x_7682) ;  /* 0x0000000800b47947 */ /* 0x000fea0003800000 */
.L_x_7688:
[----:B-----5:R-:W0:Y:S02]  /*e370*/  I2F.S16 R19, R19 ;  /* 0x0000001300137306 */ /* 0x020e240000101400 */
[----:B0-----:R-:W-:-:S04]  /*e380*/  F2FP.F16.F32.PACK_AB R5, RZ, R19 ;  /* 0x00000013ff05723e */ /* 0x001fc800000000ff */
[----:B------:R-:W-:-:S05]  /*e390*/  PRMT R5, R5, 0x5410, RZ ;  /* 0x0000541005057816 */ /* 0x000fca00000000ff */
[----:B------:R0:W-:Y:S01]  /*e3a0*/  STG.E desc[UR36][R2.64], R5 ;  /* 0x0000000502007986 */ /* 0x0001e2000c101924 */
[----:B------:R-:W-:Y:S05]  /*e3b0*/  BRA `(.L_x_7682) ;  /* 0x0000000800a07947 */ /* 0x000fea0003800000 */
.L_x_7687:
[----:B-----5:R-:W0:Y:S02]  /*e3c0*/  I2F.F64.S16 R4, R19 ;  /* 0x0000001300047312 */ /* 0x020e240000101c00 */
[----:B0-----:R0:W-:Y:S01]  /*e3d0*/  STG.E.64 desc[UR36][R2.64], R4 ;  /* 0x0000000402007986 */ /* 0x0011e2000c101b24 */
[----:B------:R-:W-:Y:S05]  /*e3e0*/  BRA `(.L_x_7682) ;  /* 0x0000000800947947 */ /* 0x000fea0003800000 */
.L_x_7677:
        /* <DEDUP_REMOVED lines=12> */
.L_x_7692:
        /* <DEDUP_REMOVED lines=18> */
.L_x_7695:
[----:B------:R-:W-:-:S04]  /*e5d0*/  SHF.R.U32.HI R5, RZ, 0x18, R5 ;  /* 0x00000018ff057819 */ /* 0x000fc80000011605 */
[----:B------:R-:W-:-:S07]  /*e5e0*/  LOP3.LUT R0, R0, 0x80, R5, 0xf8, !PT ;  /* 0x0000008000007812 */ /* 0x000fce00078ef805 */
.L_x_7694:
[----:B------:R-:W-:Y:S05]  /*e5f0*/  BSYNC.RECONVERGENT B0 ;  /* 0x0000000000007941 */ /* 0x000fea0003800200 */
.L_x_7693:
[----:B------:R0:W-:Y:S01]  /*e600*/  STG.E.U8 desc[UR36][R2.64], R0 ;  /* 0x0000000002007986 */ /* 0x0001e2000c101124 */
[----:B------:R-:W-:Y:S05]  /*e610*/  BRA `(.L_x_7682) ;  /* 0x0000000800087947 */ /* 0x000fea0003800000 */
.L_x_7691:
        /* <DEDUP_REMOVED lines=18> */
.L_x_7698:
[----:B------:R-:W-:-:S04]  /*e740*/  SHF.R.U32.HI R5, RZ, 0x18, R5 ;  /* 0x00000018ff057819 */ /* 0x000fc80000011605 */
[----:B------:R-:W-:-:S07]  /*e750*/  LOP3.LUT R0, R0, 0x80, R5, 0xf8, !PT ;  /* 0x0000008000007812 */ /* 0x000fce00078ef805 */
.L_x_7697:
[----:B------:R-:W-:Y:S05]  /*e760*/  BSYNC.RECONVERGENT B0 ;  /* 0x0000000000007941 */ /* 0x000fea0003800200 */
.L_x_7696:
[----:B------:R0:W-:Y:S01]  /*e770*/  STG.E.U8 desc[UR36][R2.64], R0 ;  /* 0x0000000002007986 */ /* 0x0001e2000c101124 */
[----:B------:R-:W-:Y:S05]  /*e780*/  BRA `(.L_x_7682) ;  /* 0x0000000400ac7947 */ /* 0x000fea0003800000 */
.L_x_7690:
        /* <DEDUP_REMOVED lines=22> */
.L_x_7700:
[----:B-----5:R-:W-:-:S04]  /*e8f0*/  PRMT R4, R19, 0x9910, RZ ;  /* 0x0000991013047816 */ /* 0x020fc800000000ff */
[----:B------:R-:W-:-:S05]  /*e900*/  SHF.R.S32.HI R5, RZ, 0x1f, R4 ;  /* 0x0000001fff057819 */ /* 0x000fca0000011404 */
[----:B------:R0:W-:Y:S01]  /*e910*/  STG.E.64 desc[UR36][R2.64], R4 ;  /* 0x0000000402007986 */ /* 0x0001e2000c101b24 */
[----:B------:R-:W-:Y:S05]  /*e920*/  BRA `(.L_x_7682) ;  /* 0x0000000400447947 */ /* 0x000fea0003800000 */
.L_x_7699:
[----:B-----5:R-:W-:-:S05]  /*e930*/  PRMT R5, R19, 0x9910, RZ ;  /* 0x0000991013057816 */ /* 0x020fca00000000ff */
[----:B------:R0:W-:Y:S01]  /*e940*/  STG.E desc[UR36][R2.64], R5 ;  /* 0x0000000502007986 */ /* 0x0001e2000c101924 */
[----:B------:R-:W-:Y:S05]  /*e950*/  BRA `(.L_x_7682) ;  /* 0x0000000400387947 */ /* 0x000fea0003800000 */
.L_x_7689:
        /* <DEDUP_REMOVED lines=11> */
.L_x_7702:
[----:B------:R-:W-:Y:S01]  /*ea10*/  CS2R R6, SRZ ;  /* 0x0000000000067805 */ /* 0x000fe2000001ff00 */
[----:B-----5:R-:W0:Y:S04]  /*ea20*/  I2F.F64.S16 R4, R19 ;  /* 0x0000001300047312 */ /* 0x020e280000101c00 */
[----:B0-----:R4:W-:Y:S01]  /*ea30*/  STG.E.128 desc[UR36][R2.64], R4 ;  /* 0x0000000402007986 */ /* 0x0019e2000c101d24 */
[----:B------:R-:W-:Y:S05]  /*ea40*/  BRA `(.L_x_7682) ;  /* 0x0000000000fc7947 */ /* 0x000fea0003800000 */
.L_x_7701:
[----:B------:R-:W-:-:S09]  /*ea50*/  UISETP.NE.AND UP0, UPT, UR6, 0xf, UPT ;  /* 0x0000000f0600788c */ /* 0x000fd2000bf05270 */
[----:B------:R-:W-:Y:S05]  /*ea60*/  BRA.U !UP0, `(.L_x_7703) ;  /* 0x0000000108e87547 */ /* 0x000fea000b800000 */
[----:B------:R-:W-:-:S09]  /*ea70*/  UISETP.NE.AND UP0, UPT, UR6, 0x17, UPT ;  /* 0x000000170600788c */ /* 0x000fd2000bf05270 */
[----:B------:R-:W-:Y:S05]  /*ea80*/  BRA.U !UP0, `(.L_x_7704) ;  /* 0x0000000108907547 */ /* 0x000fea000b800000 */
[----:B------:R-:W-:-:S09]  /*ea90*/  UISETP.NE.AND UP0, UPT, UR6, 0x18, UPT ;  /* 0x000000180600788c */ /* 0x000fd2000bf05270 */
[----:B------:R-:W-:Y:S05]  /*eaa0*/  BRA.U !UP0, `(.L_x_7705) ;  /* 0x0000000108447547 */ /* 0x000fea000b800000 */
.L_x_7681:
        /* <DEDUP_REMOVED lines=16> */
.L_x_7706:
[----:B------:R-:W-:Y:S05]  /*ebb0*/  BRA `(.L_x_7682) ;  /* 0x0000000000a07947 */ /* 0x000fea0003800000 */
.L_x_7705:
        /* <DEDUP_REMOVED lines=13> */
.L_x_7708:
[----:B------:R-:W-:Y:S05]  /*ec90*/  BSYNC.RECONVERGENT B0 ;  /* 0x0000000000007941 */ /* 0x000fea0003800200 */
.L_x_7707:
[----:B------:R-:W-:-:S05]  /*eca0*/  LOP3.LUT R5, R0, 0x80, R5, 0xf8, !PT ;  /* 0x0000008000057812 */ /* 0x000fca00078ef805 */
[----:B------:R1:W-:Y:S01]  /*ecb0*/  STG.E.U8 desc[UR36][R2.64], R5 ;  /* 0x0000000502007986 */ /* 0x0003e2000c101124 */
[----:B------:R-:W-:Y:S05]  /*ecc0*/  BRA `(.L_x_7682) ;  /* 0x00000000005c7947 */ /* 0x000fea0003800000 */
.L_x_7704:
        /* <DEDUP_REMOVED lines=12> */
.L_x_7710:
[----:B------:R-:W-:Y:S01]  /*ed90*/  IMAD.MOV.U32 R0, RZ, RZ, 0x7f ;  /* 0x0000007fff007424 */ /* 0x000fe200078e00ff */
[----:B------:R-:W-:-:S04]  /*eda0*/  ISETP.GT.U32.AND P0, PT, R4, 0x7f800000, PT ;  /* 0x7f8000000400780c */ /* 0x000fc80003f04070 */
[----:B------:R-:W-:-:S09]  /*edb0*/  SEL R0, R0, 0x7c, P0 ;  /* 0x0000007c00007807 */ /* 0x000fd20000000000 */
.L_x_7711:
[----:B------:R-:W-:Y:S05]  /*edc0*/  BSYNC.RECONVERGENT B0 ;  /* 0x0000000000007941 */ /* 0x000fea0003800200 */
.L_x_7709:
[----:B------:R-:W-:-:S04]  /*edd0*/  SHF.R.U32.HI R5, RZ, 0x18, R5 ;  /* 0x00000018ff057819 */ /* 0x000fc80000011605 */
[----:B------:R-:W-:-:S05]  /*ede0*/  LOP3.LUT R5, R0, 0x80, R5, 0xf8, !PT ;  /* 0x0000008000057812 */ /* 0x000fca00078ef805 */
[----:B------:R0:W-:Y:S01]  /*edf0*/  STG.E.U8 desc[UR36][R2.64], R5 ;  /* 0x0000000502007986 */ /* 0x0001e2000c101124 */
[----:B------:R-:W-:Y:S05]  /*ee00*/  BRA `(.L_x_7682) ;  /* 0x00000000000c7947 */ /* 0x000fea0003800000 */
.L_x_7703:
[----:B-----5:R-:W0:Y:S02]  /*ee10*/  I2F.S16 R0, R19 ;  /* 0x0000001300007306 */ /* 0x020e240000101400 */
[----:B0-----:R-:W-:-:S05]  /*ee20*/  F2FP.BF16.F32.PACK_AB R0, RZ, R0 ;  /* 0x00000000ff00723e */ /* 0x001fca00000010ff */
[----:B------:R2:W-:Y:S02]  /*ee30*/  STG.E.U16 desc[UR36][R2.64], R0 ;  /* 0x0000000002007986 */ /* 0x0005e4000c101524 */
.L_x_7682:
[----:B------:R-:W-:-:S07]  /*ee40*/  IADD3 R17, PT, PT, R17, 0x80, RZ ;  /* 0x0000008011117810 */ /* 0x000fce0007ffe0ff */
.L_x_7585:
[----:B------:R-:W-:Y:S05]  /*ee50*/  BSYNC.RECONVERGENT B7 ;  /* 0x0000000000077941 */ /* 0x000fea0003800200 */
.L_x_7584:
[----:B------:R-:W5:Y:S02]  /*ee60*/  LDCU UR4, c[0x0][0x380] ;  /* 0x00007000ff0477ac */ /* 0x000f640008000800 */
[----:B-----5:R-:W-:-:S13]  /*ee70*/  ISETP.GE.AND P0, PT, R17, UR4, PT ;  /* 0x0000000411007c0c */ /* 0x020fda000bf06270 */
[----:B------:R-:W-:Y:S05]  /*ee80*/  @P0 EXIT ;  /* 0x000000000000094d */ /* 0x000fea0003800000 */
[----:B------:R-:W5:Y:S01]  /*ee90*/  LDCU UR4, c[0x0][0x388] ;  /* 0x00007100ff0477ac */ /* 0x000f620008000800 */
[----:B01----:R-:W-:Y:S01]  /*eea0*/  CS2R R18, SRZ ;  /* 0x0000000000127805 */ /* 0x003fe2000001ff00 */
[----:B--2---:R-:W-:Y:S02]  /*eeb0*/  IMAD.MOV.U32 R0, RZ, RZ, RZ ;  /* 0x000000ffff007224 */ /* 0x004fe400078e00ff */
[----:B------:R-:W-:Y:S01]  /*eec0*/  IMAD.MOV.U32 R16, RZ, RZ, RZ ;  /* 0x000000ffff107224 */ /* 0x000fe200078e00ff */
[----:B-----5:R-:W-:-:S09]  /*eed0*/  UISETP.NE.AND UP0, UPT, UR4, URZ, UPT ;  /* 0x000000ff0400728c */ /* 0x020fd2000bf05270 */
[----:B------:R-:W-:Y:S05]  /*eee0*/  BRA.U !UP0, `(.L_x_7712) ;  /* 0x0000001508d47547 */ /* 0x000fea000b800000 */
[----:B------:R-:W3:Y:S01]  /*eef0*/  LDCU.64 UR4, c[0x0][0x390] ;  /* 0x00007200ff0477ac */ /* 0x000ee20008000a00 */
[----:B------:R-:W-:Y:S01]  /*ef00*/  IMAD.MOV.U32 R16, RZ, RZ, RZ ;  /* 0x000000ffff107224 */ /* 0x000fe200078e00ff */
[----:B------:R-:W0:Y:S01]  /*ef10*/  LDCU UR6, c[0x0][0x38c] ;  /* 0x00007180ff0677ac */ /* 0x000e220008000800 */
[----:B------:R-:W1:Y:S01]  /*ef20*/  LDCU.64 UR8, c[0x0][0x4b8] ;  /* 0x00009700ff0877ac */ /* 0x000e620008000a00 */
[----:B------:R-:W2:Y:S01]  /*ef30*/  LDCU.64 UR10, c[0x0][0x4c0] ;  /* 0x00009800ff0a77ac */ /* 0x000ea20008000a00 */
[----:B------:R-:W-:Y:S01]  /*ef40*/  UISETP.NE.AND UP0, UPT, UR44, URZ, UPT ;  /* 0x000000ff2c00728c */ /* 0x000fe2000bf05270 */
[----:B---34-:R-:W-:-:S05]  /*ef50*/  IMAD.HI.U32 R2, R17, UR4, R16 ;  /* 0x0000000411027c27 */ /* 0x018fca000f8e0010 */
        /* <DEDUP_REMOVED lines=366> */
.L_x_7712:
[----:B------:R-:W0:Y:S01]  /*10640*/  LDCU.64 UR6, c[0x0][0x648] ;  /* 0x0000c900ff0677ac */ /* 0x000e220008000a00 */
[----:B------:R-:W3:Y:S01]  /*10650*/  LDCU.64 UR8, c[0x0][0x650] ;  /* 0x0000ca00ff0877ac */ /* 0x000ee20008000a00 */
[----:B------:R-:W-:-:S04]  /*10660*/  UPRMT UR4, UR39, 0x7771, URZ ;  /* 0x0000777127047896 */ /* 0x000fc800080000ff */
[----:B------:R-:W-:Y:S01]  /*10670*/  UISETP.GT.AND UP0, UPT, UR4, 0x9, UPT ;  /* 0x000000090400788c */ /* 0x000fe2000bf04270 */
[----:B0-----:R-:W-:Y:S02]  /*10680*/  IADD3 R16, P0, PT, R16, UR6, RZ ;  /* 0x0000000610107c10 */ /* 0x001fe4000ff1e0ff */
[----:B---34-:R-:W-:-:S03]  /*10690*/  IADD3 R2, P1, PT, R0, UR8, RZ ;  /* 0x0000000800027c10 */ /* 0x018fc6000ff3e0ff */
        /* <DEDUP_REMOVED lines=13> */
.L_x_7716:
[----:B------:R1:W5:Y:S01]  /*10770*/  LDG.E.U8 R23, desc[UR36][R2.64] ;  /* 0x0000002402177981 */ /* 0x000362000c1e1100 */
[----:B------:R-:W-:Y:S05]  /*10780*/  BRA `(.L_x_7718) ;  /* 0x0000000c004c7947 */ /* 0x000fea0003800000 */
.L_x_7715:
        /* <DEDUP_REMOVED lines=8> */
.L_x_7720:
[----:B------:R3:W5:Y:S01]  /*10810*/  LDG.E.U16 R23, desc[UR36][R2.64] ;  /* 0x0000002402177981 */ /* 0x000762000c1e1500 */
[----:B------:R-:W-:Y:S05]  /*10820*/  BRA `(.L_x_7718) ;  /* 0x0000000c00247947 */ /* 0x000fea0003800000 */
.L_x_7719:
[----:B------:R2:W5:Y:S01]  /*10830*/  LDG.E.U16 R23, desc[UR36][R2.64] ;  /* 0x0000002402177981 */ /* 0x000562000c1e1500 */
[----:B------:R-:W-:Y:S05]  /*10840*/  BRA `(.L_x_7718) ;  /* 0x0000000c001c7947 */ /* 0x000fea0003800000 */
.L_x_7714:
        /* <DEDUP_REMOVED lines=9> */
.L_x_7722:
[----:B------:R-:W2:Y:S02]  /*108e0*/  LDG.E.U16 R0, desc[UR36][R2.64] ;  /* 0x0000002402007981 */ /* 0x000ea4000c1e1500 */
[----:B--2---:R-:W-:-:S06]  /*108f0*/  HADD2.F32 R0, -RZ, R0.H0_H0 ;  /* 0x20000000ff007230 */ /* 0x004fcc0000004100 */
[----:B------:R-:W0:Y:S02]  /*10900*/  F2I.FTZ.TRUNC.NTZ R0, R0 ;  /* 0x0000000000007305 */ /* 0x000e24000021f100 */
[----:B0-----:R-:W-:Y:S01]  /*10910*/  PRMT R23, R0, 0x7610, R23 ;  /* 0x0000761000177816 */ /* 0x001fe20000000017 */
[----:B------:R-:W-:Y:S06]  /*10920*/  BRA `(.L_x_7718) ;  /* 0x0000000800e47947 */ /* 0x000fec0003800000 */
.L_x_7721:
        /* <DEDUP_REMOVED lines=9> */
.L_x_7724:
[----:B------:R-:W2:Y:S02]  /*109c0*/  LDG.E.U16 R2, desc[UR36][R2.64] ;  /* 0x0000002402027981 */ /* 0x000ea4000c1e1500 */
[----:B--2---:R-:W-:-:S06]  /*109d0*/  HADD2.F32 R0, -RZ, R2.H0_H0 ;  /* 0x20000002ff007230 */ /* 0x004fcc0000004100 */
[----:B------:R-:W0:Y:S02]  /*109e0*/  F2I.FTZ.TRUNC.NTZ R0, R0 ;  /* 0x0000000000007305 */ /* 0x000e24000021f100 */
[----:B0-----:R-:W-:Y:S01]  /*109f0*/  PRMT R23, R0, 0x7610, R23 ;  /* 0x0000761000177816 */ /* 0x001fe20000000017 */
[----:B------:R-:W-:Y:S06]  /*10a00*/  BRA `(.L_x_7718) ;  /* 0x0000000800ac7947 */ /* 0x000fec0003800000 */
.L_x_7723:
[----:B------:R-:W2:Y:S02]  /*10a10*/  LDG.E.64 R2, desc[UR36][R2.64] ;  /* 0x0000002402027981 */ /* 0x000ea4000c1e1b00 */
[----:B--2---:R0:W1:Y:S02]  /*10a20*/  F2I.F64.TRUNC R23, R2 ;  /* 0x0000000200177311 */ /* 0x004064000030d100 */
[----:B01----:R-:W-:Y:S05]  /*10a30*/  BRA `(.L_x_7718) ;  /* 0x0000000800a07947 */ /* 0x003fea0003800000 */
.L_x_7713:
        /* <DEDUP_REMOVED lines=12> */
.L_x_7727:
[----:B------:R-:W2:Y:S02]  /*10b00*/  LDG.E.64 R2, desc[UR36][R2.64] ;  /* 0x0000002402027981 */ /* 0x000ea4000c1e1b00 */
[----:B--2---:R0:W1:Y:S02]  /*10b10*/  F2I.F64.TRUNC R23, R2 ;  /* 0x0000000200177311 */ /* 0x004064000030d100 */
[----:B01----:R-:W-:Y:S05]  /*10b20*/  BRA `(.L_x_7718) ;  /* 0x0000000800647947 */ /* 0x003fea0003800000 */
.L_x_7726:
        /* <DEDUP_REMOVED lines=27> */
.L_x_7729:
        /* <DEDUP_REMOVED lines=14> */
.L_x_7728:
[----:B------:R-:W2:Y:S02]  /*10dc0*/  LDG.E.U16 R0, desc[UR36][R2.64] ;  /* 0x0000002402007981 */ /* 0x000ea4000c1e1500 */
[----:B--2---:R-:W-:-:S06]  /*10dd0*/  IMAD.U32 R0, R0, 0x10000, RZ ;  /* 0x0001000000007824 */ /* 0x004fcc00078e00ff */
[----:B------:R-:W0:Y:S02]  /*10de0*/  F2I.FTZ.TRUNC.NTZ R0, R0 ;  /* 0x0000000000007305 */ /* 0x000e24000021f100 */
[----:B0-----:R-:W-:Y:S01]  /*10df0*/  PRMT R23, R0, 0x7610, R23 ;  /* 0x0000761000177816 */ /* 0x001fe20000000017 */
[----:B------:R-:W-:Y:S06]  /*10e00*/  BRA `(.L_x_7718) ;  /* 0x0000000400ac7947 */ /* 0x000fec0003800000 */
.L_x_7725:
        /* <DEDUP_REMOVED lines=10> */
.L_x_7732:
        /* <DEDUP_REMOVED lines=21> */
.L_x_7736:
[----:B------:R-:W-:Y:S05]  /*11000*/  BSYNC.RECONVERGENT B1 ;  /* 0x0000000000017941 */ /* 0x000fea0003800200 */
.L_x_7735:
[----:B------:R-:W-:Y:S01]  /*11010*/  IMAD.SHL.U32 R0, R0, 0x100000, RZ ;  /* 0x0010000000007824 */ /* 0x000fe200078e00ff */
[----:B------:R-:W-:-:S04]  /*11020*/  LEA R2, R2, 0x3b800000, 0x17 ;  /* 0x3b80000002027811 */ /* 0x000fc800078eb8ff */
[----:B------:R-:W-:-:S07]  /*11030*/  LOP3.LUT R0, R2, R0, R7, 0xfe, !PT ;  /* 0x0000000002007212 */ /* 0x000fce00078efe07 */
.L_x_7734:
[----:B------:R-:W-:Y:S05]  /*11040*/  BSYNC.RECONVERGENT B0 ;  /* 0x0000000000007941 */ /* 0x000fea0003800200 */
.L_x_7733:
[----:B------:R-:W0:Y:S02]  /*11050*/  F2I.FTZ.TRUNC.NTZ R0, R0 ;  /* 0x0000000000007305 */ /* 0x000e24000021f100 */
[----:B0-----:R-:W-:Y:S01]  /*11060*/  PRMT R23, R0, 0x7610, R23 ;  /* 0x0000761000177816 */ /* 0x001fe20000000017 */
[----:B------:R-:W-:Y:S06]  /*11070*/  BRA `(.L_x_7718) ;  /* 0x0000000400107947 */ /* 0x000fec0003800000 */
.L_x_7731:
        /* <DEDUP_REMOVED lines=21> */
.L_x_7740:
[----:B------:R-:W-:Y:S05]  /*111d0*/  BSYNC.RECONVERGENT B1 ;  /* 0x0000000000017941 */ /* 0x000fea0003800200 */
.L_x_7739:
[----:B------:R-:W-:Y:S01]  /*111e0*/  IMAD.SHL.U32 R0, R0, 0x200000, RZ ;  /* 0x0020000000007824 */ /* 0x000fe200078e00ff */
[----:B------:R-:W-:-:S04]  /*111f0*/  LEA R2, R2, 0x37800000, 0x17 ;  /* 0x3780000002027811 */ /* 0x000fc800078eb8ff */
[----:B------:R-:W-:-:S07]  /*11200*/  LOP3.LUT R0, R2, R0, R7, 0xfe, !PT ;  /* 0x0000000002007212 */ /* 0x000fce00078efe07 */
.L_x_7738:
[----:B------:R-:W-:Y:S05]  /*11210*/  BSYNC.RECONVERGENT B0 ;  /* 0x0000000000007941 */ /* 0x000fea0003800200 */
.L_x_7737:
[----:B------:R-:W0:Y:S02]  /*11220*/  F2I.FTZ.TRUNC.NTZ R0, R0 ;  /* 0x0000000000007305 */ /* 0x000e24000021f100 */
[----:B0-----:R-:W-:Y:S01]  /*11230*/  PRMT R23, R0, 0x7610, R23 ;  /* 0x0000761000177816 */ /* 0x001fe20000000017 */
[----:B------:R-:W-:Y:S06]  /*11240*/  BRA `(.L_x_7718) ;  /* 0x00000000009c7947 */ /* 0x000fec0003800000 */
.L_x_7730:
        /* <DEDUP_REMOVED lines=14> */
.L_x_7744:
[----:B------:R-:W-:Y:S05]  /*11330*/  BSYNC.RECONVERGENT B0 ;  /* 0x0000000000007941 */ /* 0x000fea0003800200 */
.L_x_7743:
[----:B------:R-:W0:Y:S02]  /*11340*/  F2I.FTZ.TRUNC.NTZ R0, R0 ;  /* 0x0000000000007305 */ /* 0x000e24000021f100 */
[----:B0-----:R-:W-:Y:S01]  /*11350*/  PRMT R23, R0, 0x7610, R23 ;  /* 0x0000761000177816 */ /* 0x001fe20000000017 */
[----:B------:R-:W-:Y:S06]  /*11360*/  BRA `(.L_x_7718) ;  /* 0x0000000000547947 */ /* 0x000fec0003800000 */
.L_x_7717:
        /* <DEDUP_REMOVED lines=16> */
.L_x_7745:
[----:B------:R-:W-:Y:S01]  /*11470*/  PRMT R23, RZ, 0x7610, R23 ;  /* 0x00007610ff177816 */ /* 0x000fe20000000017 */
[----:B------:R-:W-:Y:S06]  /*11480*/  BRA `(.L_x_7718) ;  /* 0x00000000000c7947 */ /* 0x000fec0003800000 */
.L_x_7742:
[----:B------:R0:W5:Y:S01]  /*11490*/  LDG.E.U16 R23, desc[UR36][R2.64] ;  /* 0x0000002402177981 */ /* 0x000162000c1e1500 */
[----:B------:R-:W-:Y:S05]  /*114a0*/  BRA `(.L_x_7718) ;  /* 0x0000000000047947 */ /* 0x000fea0003800000 */
.L_x_7741:
[----:B------:R0:W5:Y:S02]  /*114b0*/  LDG.E.U16 R23, desc[UR36][R2.64] ;  /* 0x0000002402177981 */ /* 0x000164000c1e1500 */
.L_x_7718:
[----:B------:R-:W0:Y:S01]  /*114c0*/  LDCU.64 UR6, c[0x0][0x658] ;  /* 0x0000cb00ff0677ac */ /* 0x000e220008000a00 */
[----:B------:R-:W-:Y:S01]  /*114d0*/  BSSY.RECONVERGENT B6, `(.L_x_7746) ;  /* 0x00000bb000067945 */ /* 0x000fe20003800200 */
[----:B------:R-:W-:-:S04]  /*114e0*/  UPRMT UR4, UR39, 0x7772, URZ ;  /* 0x0000777227047896 */ /* 0x000fc800080000ff */
[----:B------:R-:W-:Y:S01]  /*114f0*/  UISETP.GT.AND UP0, UPT, UR4, 0x9, UPT ;  /* 0x000000090400788c */ /* 0x000fe2000bf04270 */
[----:B01234-:R-:W-:-:S05]  /*11500*/  IADD3 R2, P0, PT, R19, UR6, RZ ;  /* 0x0000000613027c10 */ /* 0x01ffca000ff1e0ff */
        /* <DEDUP_REMOVED lines=14> */
.L_x_7750:
[----:B------:R-:W2:Y:S02]  /*115f0*/  LDG.E.U8 R2, desc[UR36][R2.64] ;  /* 0x0000002402027981 */ /* 0x000ea4000c1e1100 */
[----:B--2---:R-:W-:-:S04]  /*11600*/  ISETP.NE.AND P0, PT, R2, RZ, PT ;  /* 0x000000ff0200720c */ /* 0x004fc80003f05270 */
[----:B------:R-:W-:Y:S01]  /*11610*/  P2R R19, PR, RZ, 0x1 ;  /* 0x00000001ff137803 */ /* 0x000fe20000000000 */
[----:B------:R-:W-:Y:S08]  /*11620*/  BRA `(.L_x_7752) ;  /* 0x0000000800947947 */ /* 0x000ff00003800000 */
.L_x_7749:
        /* <DEDUP_REMOVED lines=11> */
.L_x_7754:
[----:B------:R-:W2:Y:S02]  /*116e0*/  LDG.E R2, desc[UR36][R2.64] ;  /* 0x0000002402027981 */ /* 0x000ea4000c1e1900 */
[----:B--2---:R-:W-:-:S04]  /*116f0*/  ISETP.NE.AND P0, PT, R2, RZ, PT ;  /* 0x000000ff0200720c */ /* 0x004fc80003f05270 */
[----:B------:R-:W-:Y:S01]  /*11700*/  P2R R19, PR, RZ, 0x1 ;  /* 0x00000001ff137803 */ /* 0x000fe20000000000 */
[----:B------:R-:W-:Y:S08]  /*11710*/  BRA `(.L_x_7752) ;  /* 0x0000000800587947 */ /* 0x000ff00003800000 */
.L_x_7753:
[----:B------:R-:W2:Y:S02]  /*11720*/  LDG.E.U16 R2, desc[UR36][R2.64] ;  /* 0x0000002402027981 */ /* 0x000ea4000c1e1500 */
[----:B--2---:R-:W-:-:S04]  /*11730*/  ISETP.NE.AND P0, PT, R2, RZ, PT ;  /* 0x000000ff0200720c */ /* 0x004fc80003f05270 */
[----:B------:R-:W-:Y:S01]  /*11740*/  P2R R19, PR, RZ, 0x1 ;  /* 0x00000001ff137803 */ /* 0x000fe20000000000 */
[----:B------:R-:W-:Y:S08]  /*11750*/  BRA `(.L_x_7752) ;  /* 0x0000000800487947 */ /* 0x000ff00003800000 */
.L_x_7748:
        /* <DEDUP_REMOVED lines=10> */
.L_x_7756:
[----:B------:R-:W2:Y:S02]  /*11800*/  LDG.E.U16 R0, desc[UR36][R2.64] ;  /* 0x0000002402007981 */ /* 0x000ea4000c1e1500 */
[----:B--2---:R-:W-:-:S05]  /*11810*/  HADD2.F32 R0, -RZ, R0.H0_H0 ;  /* 0x20000000ff007230 */ /* 0x004fca0000004100 */
[----:B------:R-:W-:-:S04]  /*11820*/  FSETP.NEU.FTZ.AND P0, PT, R0, RZ, PT ;  /* 0x000000ff0000720b */ /* 0x000fc80003f1d000 */
[----:B------:R-:W-:Y:S01]  /*11830*/  P2R R19, PR, RZ, 0x1 ;  /* 0x00000001ff137803 */ /* 0x000fe20000000000 */
[----:B------:R-:W-:Y:S08]  /*11840*/  BRA `(.L_x_7752) ;  /* 0x00000008000c7947 */ /* 0x000ff00003800000 */
.L_x_7755:
        /* <DEDUP_REMOVED lines=12> */
.L_x_7758:
        /* <DEDUP_REMOVED lines=10> */
.L_x_7757:
[----:B------:R-:W2:Y:S02]  /*119b0*/  LDG.E.64 R2, desc[UR36][R2.64] ;  /* 0x0000002402027981 */ /* 0x000ea4000c1e1b00 */
[----:B--2---:R-:W0:Y:S02]  /*119c0*/  DSETP.NEU.AND P0, PT, R2, RZ, PT ;  /* 0x000000ff0200722a */ /* 0x004e240003f0d000 */
[----:B0-----:R-:W-:Y:S01]  /*119d0*/  P2R R19, PR, RZ, 0x1 ;  /* 0x00000001ff137803 */ /* 0x001fe20000000000 */
[----:B------:R-:W-:Y:S06]  /*119e0*/  BRA `(.L_x_7752) ;  /* 0x0000000400a47947 */ /* 0x000fec0003800000 */
.L_x_7747:
        /* <DEDUP_REMOVED lines=12> */
.L_x_7761:
        /* <DEDUP_REMOVED lines=9> */
.L_x_7760:
        /* <DEDUP_REMOVED lines=10> */
.L_x_7763:
        /* <DEDUP_REMOVED lines=12> */
.L_x_7762:
[----:B------:R-:W2:Y:S02]  /*11ca0*/  LDG.E.U16 R0, desc[UR36][R2.64] ;  /* 0x0000002402007981 */ /* 0x000ea4000c1e1500 */
[----:B--2---:R-:W-:-:S04]  /*11cb0*/  SHF.L.U32 R0, R0, 0x10, RZ ;  /* 0x0000001000007819 */ /* 0x004fc800000006ff */
[----:B------:R-:W-:-:S04]  /*11cc0*/  FSETP.NEU.FTZ.AND P0, PT, R0, RZ, PT ;  /* 0x000000ff0000720b */ /* 0x000fc80003f1d000 */
[----:B------:R-:W-:Y:S01]  /*11cd0*/  P2R R19, PR, RZ, 0x1 ;  /* 0x00000001ff137803 */ /* 0x000fe20000000000 */
[----:B------:R-:W-:Y:S08]  /*11ce0*/  BRA `(.L_x_7752) ;  /* 0x0000000000e47947 */ /* 0x000ff00003800000 */
.L_x_7759:
        /* <DEDUP_REMOVED lines=12> */
.L_x_7766:
[----:B------:R-:W2:Y:S02]  /*11db0*/  LDG.E.U8 R2, desc[UR36][R2.64] ;  /* 0x0000002402027981 */ /* 0x000ea4000c1e1100 */
[----:B--2---:R-:W-:-:S04]  /*11dc0*/  ISETP.NE.AND P0, PT, R2, RZ, PT ;  /* 0x000000ff0200720c */ /* 0x004fc80003f05270 */
[----:B------:R-:W-:Y:S01]  /*11dd0*/  P2R R19, PR, RZ, 0x1 ;  /* 0x00000001ff137803 */ /* 0x000fe20000000000 */
[----:B------:R-:W-:Y:S08]  /*11de0*/  BRA `(.L_x_7752) ;  /* 0x0000000000a47947 */ /* 0x000ff00003800000 */
.L_x_7765:
[----:B------:R-:W2:Y:S02]  /*11df0*/  LDG.E.U8 R2, desc[UR36][R2.64] ;  /* 0x0000002402027981 */ /* 0x000ea4000c1e1100 */
[----:B--2---:R-:W-:-:S04]  /*11e00*/  ISETP.NE.AND P0, PT, R2, RZ, PT ;  /* 0x000000ff0200720c */ /* 0x004fc80003f05270 */
[----:B------:R-:W-:Y:S01]  /*11e10*/  P2R R19, PR, RZ, 0x1 ;  /* 0x00000001ff137803 */ /* 0x000fe20000000000 */
[----:B------:R-:W-:Y:S08]  /*11e20*/  BRA `(.L_x_7752) ;  /* 0x0000000000947947 */ /* 0x000ff00003800000 */
.L_x_7764:
        /* <DEDUP_REMOVED lines=10> */
.L_x_7751:
        /* <DEDUP_REMOVED lines=16> */
.L_x_7769:
[----:B------:R-:W-:-:S04]  /*11fd0*/  PLOP3.LUT P0, PT, PT, PT, PT, 0x8, 0x80 ;  /* 0x000000000080781c */ /* 0x000fc80003f0e170 */
[----:B------:R-:W-:Y:S01]  /*11fe0*/  P2R R19, PR, RZ, 0x1 ;  /* 0x00000001ff137803 */ /* 0x000fe20000000000 */
[----:B------:R-:W-:Y:S08]  /*11ff0*/  BRA `(.L_x_7752) ;  /* 0x0000000000207947 */ /* 0x000ff00003800000 */
.L_x_7768:
[----:B------:R-:W2:Y:S02]  /*12000*/  LDG.E.64 R2, desc[UR36][R2.64] ;  /* 0x0000002402027981 */ /* 0x000ea4000c1e1b00 */
[----:B--2---:R-:W-:-:S04]  /*12010*/  ISETP.NE.U32.AND P0, PT, R2, RZ, PT ;  /* 0x000000ff0200720c */ /* 0x004fc80003f05070 */
[----:B------:R-:W-:-:S04]  /*12020*/  ISETP.NE.AND.EX P0, PT, R3, RZ, PT, P0 ;  /* 0x000000ff0300720c */ /* 0x000fc80003f05300 */
[----:B------:R-:W-:Y:S01]  /*12030*/  P2R R19, PR, RZ, 0x1 ;  /* 0x00000001ff137803 */ /* 0x000fe20000000000 */
[----:B------:R-:W-:Y:S08]  /*12040*/  BRA `(.L_x_7752) ;  /* 0x00000000000c7947 */ /* 0x000ff00003800000 */
.L_x_7767:
[----:B------:R-:W2:Y:S02]  /*12050*/  LDG.E R2, desc[UR36][R2.64] ;  /* 0x0000002402027981 */ /* 0x000ea4000c1e1900 */
[----:B--2---:R-:W-:-:S04]  /*12060*/  ISETP.NE.AND P0, PT, R2, RZ, PT ;  /* 0x000000ff0200720c */ /* 0x004fc80003f05270 */
[----:B------:R-:W-:-:S09]  /*12070*/  P2R R19, PR, RZ, 0x1 ;  /* 0x00000001ff137803 */ /* 0x000fd20000000000 */
.L_x_7752:
[----:B------:R-:W-:Y:S05]  /*12080*/  BSYNC.RECONVERGENT B6 ;  /* 0x0000000000067941 */ /* 0x000fea0003800200 */
.L_x_7746:
        /* <DEDUP_REMOVED lines=17> */
.L_x_7773:
[----:B------:R0:W5:Y:S01]  /*121a0*/  LDG.E.U8 R2, desc[UR36][R4.64] ;  /* 0x0000002404027981 */ /* 0x000162000c1e1100 */
[----:B------:R-:W-:Y:S01]  /*121b0*/  IMAD.MOV.U32 R3, RZ, RZ, RZ ;  /* 0x000000ffff037224 */ /* 0x000fe200078e00ff */
[----:B------:R-:W-:Y:S06]  /*121c0*/  BRA `(.L_x_7775) ;  /* 0x0000000c00407947 */ /* 0x000fec0003800000 */
.L_x_7772:
        /* <DEDUP_REMOVED lines=8> */
.L_x_7777:
[----:B------:R-:W2:Y:S02]  /*12250*/  LDG.E R2, desc[UR36][R4.64] ;  /* 0x0000002404027981 */ /* 0x000ea4000c1e1900 */
[----:B--2---:R-:W-:Y:S01]  /*12260*/  SHF.R.S32.HI R3, RZ, 0x1f, R2 ;  /* 0x0000001fff037819 */ /* 0x004fe20000011402 */
[----:B------:R-:W-:Y:S06]  /*12270*/  BRA `(.L_x_7775) ;  /* 0x0000000c00147947 */ /* 0x000fec0003800000 */
.L_x_7776:
[----:B------:R-:W2:Y:S02]  /*12280*/  LDG.E.S16 R2, desc[UR36][R4.64] ;  /* 0x0000002404027981 */ /* 0x000ea4000c1e1700 */
[----:B--2---:R-:W-:Y:S01]  /*12290*/  SHF.R.S32.HI R3, RZ, 0x1f, R2 ;  /* 0x0000001fff037819 */ /* 0x004fe20000011402 */
[----:B------:R-:W-:Y:S06]  /*122a0*/  BRA `(.L_x_7775) ;  /* 0x0000000c00087947 */ /* 0x000fec0003800000 */
.L_x_7771:
        /* <DEDUP_REMOVED lines=9> */
.L_x_7779:
[----:B------:R-:W2:Y:S02]  /*12340*/  LDG.E.U16 R4, desc[UR36][R4.64] ;  /* 0x0000002404047981 */ /* 0x000ea4000c1e1500 */
[----:B--2---:R-:W-:-:S06]  /*12350*/  HADD2.F32 R2, -RZ, R4.H0_H0 ;  /* 0x20000004ff027230 */ /* 0x004fcc0000004100 */
[----:B------:R-:W0:Y:S02]  /*12360*/  F2I.S64.TRUNC R2, R2 ;  /* 0x0000000200027311 */ /* 0x000e24000020d900 */
[----:B0-----:R-:W-:Y:S05]  /*12370*/  BRA `(.L_x_7775) ;  /* 0x0000000800d47947 */ /* 0x001fea0003800000 */
.L_x_7778:
        /* <DEDUP_REMOVED lines=9> */
.L_x_7781:
[----:B------:R-:W2:Y:S02]  /*12410*/  LDG.E.U16 R4, desc[UR36][R4.64] ;  /* 0x0000002404047981 */ /* 0x000ea4000c1e1500 */
[----:B--2---:R-:W-:-:S06]  /*12420*/  HADD2.F32 R2, -RZ, R4.H0_H0 ;  /* 0x20000004ff027230 */ /* 0x004fcc0000004100 */
[----:B------:R-:W0:Y:S02]  /*12430*/  F2I.S64.TRUNC R2, R2 ;  /* 0x0000000200027311 */ /* 0x000e24000020d900 */
[----:B0-----:R-:W-:Y:S05]  /*12440*/  BRA `(.L_x_7775) ;  /* 0x0000000800a07947 */ /* 0x001fea0003800000 */
.L_x_7780:
[----:B------:R-:W2:Y:S02]  /*12450*/  LDG.E.64 R2, desc[UR36][R4.64] ;  /* 0x0000002404027981 */ /* 0x000ea4000c1e1b00 */
[----:B--2---:R-:W0:Y:S02]  /*12460*/  F2I.S64.F64.TRUNC R2, R2 ;  /* 0x0000000200027311 */ /* 0x004e24000030d900 */
[----:B0-----:R-:W-:Y:S05]  /*12470*/  BRA `(.L_x_7775) ;  /* 0x0000000800947947 */ /* 0x001fea0003800000 */
.L_x_7770:
        /* <DEDUP_REMOVED lines=13> */
.L_x_7784:
[----:B------:R-:W2:Y:S02]  /*12550*/  LDG.E.64 R2, desc[UR36][R4.64] ;  /* 0x0000002404027981 */ /* 0x000ea4000c1e1b00 */
[----:B--2---:R-:W0:Y:S02]  /*12560*/  F2I.S64.F64.TRUNC R2, R2 ;  /* 0x0000000200027311 */ /* 0x004e24000030d900 */
[----:B0-----:R-:W-:Y:S05]  /*12570*/  BRA `(.L_x_7775) ;  /* 0x0000000800547947 */ /* 0x001fea0003800000 */
.L_x_7783:
        /* <DEDUP_REMOVED lines=26> */
.L_x_7786:
        /* <DEDUP_REMOVED lines=13> */
.L_x_7785:
[----:B------:R-:W2:Y:S02]  /*127f0*/  LDG.E.U16 R2, desc[UR36][R4.64] ;  /* 0x0000002404027981 */ /* 0x000ea4000c1e1500 */
[----:B--2---:R-:W-:-:S06]  /*12800*/  IMAD.U32 R2, R2, 0x10000, RZ ;  /* 0x0001000002027824 */ /* 0x004fcc00078e00ff */
[----:B------:R-:W0:Y:S02]  /*12810*/  F2I.S64.TRUNC R2, R2 ;  /* 0x0000000200027311 */ /* 0x000e24000020d900 */
[----:B0-----:R-:W-:Y:S05]  /*12820*/  BRA `(.L_x_7775) ;  /* 0x0000000400a87947 */ /* 0x001fea0003800000 */
.L_x_7782:
        /* <DEDUP_REMOVED lines=11> */
.L_x_7789:
        /* <DEDUP_REMOVED lines=21> */
.L_x_7793:
[----:B------:R-:W-:Y:S05]  /*12a30*/  BSYNC.RECONVERGENT B1 ;  /* 0x0000000000017941 */ /* 0x000fea0003800200 */
.L_x_7792:
[----:B------:R-:W-:Y:S01]  /*12a40*/  IMAD.SHL.U32 R0, R0, 0x100000, RZ ;  /* 0x0010000000007824 */ /* 0x000fe200078e00ff */
[----:B------:R-:W-:-:S04]  /*12a50*/  LEA R2, R2, 0x3b800000, 0x17 ;  /* 0x3b80000002027811 */ /* 0x000fc800078eb8ff */
[----:B------:R-:W-:-:S07]  /*12a60*/  LOP3.LUT R2, R2, R0, R7, 0xfe, !PT ;  /* 0x0000000002027212 */ /* 0x000fce00078efe07 */
.L_x_7791:
[----:B------:R-:W-:Y:S05]  /*12a70*/  BSYNC.RECONVERGENT B0 ;  /* 0x0000000000007941 */ /* 0x000fea0003800200 */
.L_x_7790:
[----:B------:R-:W2:Y:S02]  /*12a80*/  F2I.S64.TRUNC R2, R2 ;  /* 0x0000000200027311 */ /* 0x000ea4000020d900 */
[----:B--2---:R-:W-:Y:S05]  /*12a90*/  BRA `(.L_x_7775) ;  /* 0x00000004000c7947 */ /* 0x004fea0003800000 */
.L_x_7788:
        /* <DEDUP_REMOVED lines=21> */
.L_x_7797:
[----:B------:R-:W-:Y:S05]  /*12bf0*/  BSYNC.RECONVERGENT B1 ;  /* 0x0000000000017941 */ /* 0x000fea0003800200 */
.L_x_7796:
[----:B------:R-:W-:Y:S01]  /*12c00*/  IMAD.SHL.U32 R0, R0, 0x200000, RZ ;  /* 0x0020000000007824 */ /* 0x000fe200078e00ff */
[----:B------:R-:W-:-:S04]  /*12c10*/  LEA R2, R2, 0x37800000, 0x17 ;  /* 0x3780000002027811 */ /* 0x000fc800078eb8ff */
[----:B------:R-:W-:-:S07]  /*12c20*/  LOP3.LUT R2, R2, R0, R7, 0xfe, !PT ;  /* 0x0000000002027212 */ /* 0x000fce00078efe07 */
.L_x_7795:
[----:B------:R-:W-:Y:S05]  /*12c30*/  BSYNC.RECONVERGENT B0 ;  /* 0x0000000000007941 */ /* 0x000fea0003800200 */
.L_x_7794:
[----:B------:R-:W3:Y:S02]  /*12c40*/  F2I.S64.TRUNC R2, R2 ;  /* 0x0000000200027311 */ /* 0x000ee4000020d900 */
[----:B---3--:R-:W-:Y:S05]  /*12c50*/  BRA `(.L_x_7775) ;  /* 0x00000000009c7947 */ /* 0x008fea0003800000 */
.L_x_7787:
        /* <DEDUP_REMOVED lines=14> */
.L_x_7801:
[----:B------:R-:W-:Y:S05]  /*12d40*/  BSYNC.RECONVERGENT B0 ;  /* 0x0000000000007941 */ /* 0x000fea0003800200 */
.L_x_7800:
[----:B------:R-:W4:Y:S02]  /*12d50*/  F2I.S64.TRUNC R2, R2 ;  /* 0x0000000200027311 */ /* 0x000f24000020d900 */
[----:B----4-:R-:W-:Y:S05]  /*12d60*/  BRA `(.L_x_7775) ;  /* 0x0000000000587947 */ /* 0x010fea0003800000 */
.L_x_7774:
        /* <DEDUP_REMOVED lines=15> */
[----:B--2--5:R-:W-:Y:S05]  /*12e60*/  CALL.ABS.NOINC R2 ;  /* 0x0000000002007343 */ /* 0x024fea0003c00000 */
.L_x_7802:
[----:B------:R-:W-:Y:S01]  /*12e70*/  CS2R R2, SRZ ;  /* 0x0000000000027805 */ /* 0x000fe2000001ff00 */
[----:B------:R-:W-:Y:S06]  /*12e80*/  BRA `(.L_x_7775) ;  /* 0x0000000000107947 */ /* 0x000fec0003800000 */
.L_x_7799:
[----:B------:R4:W5:Y:S01]  /*12e90*/  LDG.E.64 R2, desc[UR36][R4.64] ;  /* 0x0000002404027981 */ /* 0x000962000c1e1b00 */
[----:B------:R-:W-:Y:S05]  /*12ea0*/  BRA `(.L_x_7775) ;  /* 0x0000000000087947 */ /* 0x000fea0003800000 */
.L_x_7798:
[----:B------:R3:W5:Y:S01]  /*12eb0*/  LDG.E R2, desc[UR36][R4.64] ;  /* 0x0000002404027981 */ /* 0x000762000c1e1900 */
[----:B------:R-:W-:-:S07]  /*12ec0*/  HFMA2 R3, -RZ, RZ, 0, 0 ;  /* 0x00000000ff037431 */ /* 0x000fce00000001ff */
.L_x_7775:
[----:B------:R-:W-:Y:S01]  /*12ed0*/  ISETP.NE.AND P0, PT, R19, RZ, PT ;  /* 0x000000ff1300720c */ /* 0x000fe20003f05270 */
[----:B------:R-:W-:-:S12]  /*12ee0*/  BSSY.RECONVERGENT B0, `(.L_x_7803) ;  /* 0x0000006000007945 */ /* 0x000fd80003800200 */
[----:B------:R-:W-:Y:S05]  /*12ef0*/  @!P0 BRA `(.L_x_7804) ;  /* 0x0000000000108947 */ /* 0x000fea0003800000 */
[----:B------:R-:W0:Y:S02]  /*12f00*/  LDCU.64 UR4, c[0x0][0x668] ;  /* 0x0000cd00ff0477ac */ /* 0x000e240008000a00 */
[----:B012345:R-:W-:-:S04]  /*12f10*/  LEA R4, P0, R2, UR4, 0x1 ;  /* 0x0000000402047c11 */ /* 0x03ffc8000f8008ff */
[----:B------:R-:W-:-:S05]  /*12f20*/  LEA.HI.X R5, R2, UR5, R3, 0x1, P0 ;  /* 0x0000000502057c11 */ /* 0x000fca00080f0c03 */
[----:B------:R0:W5:Y:S04]  /*12f30*/  LDG.E.U16 R23, desc[UR36][R4.64] ;  /* 0x0000002404177981 */ /* 0x000168000c1e1500 */
.L_x_7804:
[----:B------:R-:W-:Y:S05]  /*12f40*/  BSYNC.RECONVERGENT B0 ;  /* 0x0000000000007941 */ /* 0x000fea0003800200 */
.L_x_7803:
        /* <DEDUP_REMOVED lines=13> */
.L_x_7808:
[----:B-----5:R-:W-:Y:S01]  /*13020*/  STG.E.U8 desc[UR36][R16.64], R23 ;  /* 0x0000001710007986 */ /* 0x020fe2000c101124 */
[----:B------:R-:W-:Y:S05]  /*13030*/  EXIT ;  /* 0x000000000000794d */ /* 0x000fea0003800000 */
.L_x_7807:
        /* <DEDUP_REMOVED lines=8> */
[----:B------:R-:W-:Y:S01]  /*130c0*/  STG.E.64 desc[UR36][R16.64], R2 ;  /* 0x0000000210007986 */ /* 0x000fe2000c101b24 */
[----:B------:R-:W-:Y:S05]  /*130d0*/  EXIT ;  /* 0x000000000000794d */ /* 0x000fea0003800000 */
.L_x_7811:
[----:B-----5:R-:W-:-:S05]  /*130e0*/  PRMT R3, R23, 0x9910, RZ ;  /* 0x0000991017037816 */ /* 0x020fca00000000ff */
[----:B------:R-:W-:Y:S01]  /*130f0*/  STG.E desc[UR36][R16.64], R3 ;  /* 0x0000000310007986 */ /* 0x000fe2000c101924 */
[----:B------:R-:W-:Y:S05]  /*13100*/  EXIT ;  /* 0x000000000000794d */ /* 0x000fea0003800000 */
.L_x_7810:
[----:B-----5:R-:W-:Y:S01]  /*13110*/  STG.E.U16 desc[UR36][R16.64], R23 ;  /* 0x0000001710007986 */ /* 0x020fe2000c101524 */
[----:B------:R-:W-:Y:S05]  /*13120*/  EXIT ;  /* 0x000000000000794d */ /* 0x000fea0003800000 */
.L_x_7806:
[----:B------:R-:W-:-:S09]  /*13130*/  UISETP.GT.AND UP0, UPT, UR4, 0x6, UPT ;  /* 0x000000060400788c */ /* 0x000fd2000bf04270 */
[----:B------:R-:W-:Y:S05]  /*13140*/  BRA.U UP0, `(.L_x_7812) ;  /* 0x00000001002c7547 */ /* 0x000fea000b800000 */
[----:B------:R-:W-:-:S09]  /*13150*/  UISETP.NE.AND UP0, UPT, UR4, 0x5, UPT ;  /* 0x000000050400788c */ /* 0x000fd2000bf05270 */
[----:B------:R-:W-:Y:S05]  /*13160*/  BRA.U !UP0, `(.L_x_7813) ;  /* 0x0000000108147547 */ /* 0x000fea000b800000 */
[----:B------:R-:W-:-:S09]  /*13170*/  UISETP.NE.AND UP0, UPT, UR4, 0x6, UPT ;  /* 0x000000060400788c */ /* 0x000fd2000bf05270 */
[----:B------:R-:W-:Y:S05]  /*13180*/  BRA.U UP0, `(.L_x_7809) ;  /* 0x0000000900147547 */ /* 0x000fea000b800000 */
[----:B-----5:R-:W0:Y:S02]  /*13190*/  I2F.S16 R23, R23 ;  /* 0x0000001700177306 */ /* 0x020e240000101400 */
[----:B0-----:R-:W-:Y:S01]  /*131a0*/  STG.E desc[UR36][R16.64], R23 ;  /* 0x0000001710007986 */ /* 0x001fe2000c101924 */
[----:B------:R-:W-:Y:S05]  /*131b0*/  EXIT ;  /* 0x000000000000794d */ /* 0x000fea0003800000 */
.L_x_7813:
[----:B-----5:R-:W0:Y:S02]  /*131c0*/  I2F.S16 R0, R23 ;  /* 0x0000001700007306 */ /* 0x020e240000101400 */
[----:B0-----:R-:W-:-:S05]  /*131d0*/  F2FP.F16.F32.PACK_AB R0, RZ, R0 ;  /* 0x00000000ff00723e */ /* 0x001fca00000000ff */
[----:B------:R-:W-:Y:S01]  /*131e0*/  STG.E.U16 desc[UR36][R16.64], R0 ;  /* 0x0000000010007986 */ /* 0x000fe2000c101524 */
[----:B------:R-:W-:Y:S05]  /*131f0*/  EXIT ;  /* 0x000000000000794d */ /* 0x000fea0003800000 */
.L_x_7812:
        /* <DEDUP_REMOVED lines=8> */
[----:B0-----:R-:W-:Y:S01]  /*13280*/  STG.E.64 desc[UR36][R16.64], R2 ;  /* 0x0000000210007986 */ /* 0x001fe2000c101b24 */
[----:B------:R-:W-:Y:S05]  /*13290*/  EXIT ;  /* 0x000000000000794d */ /* 0x000fea0003800000 */
.L_x_7815:
[----:B-----5:R-:W0:Y:S02]  /*132a0*/  I2F.S16 R23, R23 ;  /* 0x0000001700177306 */ /* 0x020e240000101400 */
[----:B0-----:R-:W-:-:S04]  /*132b0*/  F2FP.F16.F32.PACK_AB R3, RZ, R23 ;  /* 0x00000017ff03723e */ /* 0x001fc800000000ff */
[----:B------:R-:W-:-:S05]  /*132c0*/  PRMT R3, R3, 0x5410, RZ ;  /* 0x0000541003037816 */ /* 0x000fca00000000ff */
[----:B------:R-:W-:Y:S01]  /*132d0*/  STG.E desc[UR36][R16.64], R3 ;  /* 0x0000000310007986 */ /* 0x000fe2000c101924 */
[----:B------:R-:W-:Y:S05]  /*132e0*/  EXIT ;  /* 0x000000000000794d */ /* 0x000fea0003800000 */
.L_x_7814:
[----:B-----5:R-:W0:Y:S02]  /*132f0*/  I2F.F64.S16 R2, R23 ;  /* 0x0000001700027312 */ /* 0x020e240000101c00 */
[----:B0-----:R-:W-:Y:S01]  /*13300*/  STG.E.64 desc[UR36][R16.64], R2 ;  /* 0x0000000210007986 */ /* 0x001fe2000c101b24 */
[----:B------:R-:W-:Y:S05]  /*13310*/  EXIT ;  /* 0x000000000000794d */ /* 0x000fea0003800000 */
.L_x_7805:
        /* <DEDUP_REMOVED lines=10> */
[----:B-----5:R-:W-:Y:S01]  /*133c0*/  STG.E.U16 desc[UR36][R16.64], R23 ;  /* 0x0000001710007986 */ /* 0x020fe2000c101524 */
[----:B------:R-:W-:Y:S05]  /*133d0*/  EXIT ;  /* 0x000000000000794d */ /* 0x000fea0003800000 */
.L_x_7819:
        /* <DEDUP_REMOVED lines=17> */
.L_x_7822:
[----:B------:R-:W-:-:S04]  /*134f0*/  SHF.R.U32.HI R3, RZ, 0x18, R3 ;  /* 0x00000018ff037819 */ /* 0x000fc80000011603 */
[----:B------:R-:W-:-:S04]  /*13500*/  LOP3.LUT R0, R0, 0x80, R3, 0xf8, !PT ;  /* 0x0000008000007812 */ /* 0x000fc800078ef803 */
[----:B------:R-:W-:-:S07]  /*13510*/  PRMT R8, R0, 0x7610, R8 ;  /* 0x0000761000087816 */ /* 0x000fce0000000008 */
.L_x_7821:
[----:B------:R-:W-:Y:S05]  /*13520*/  BSYNC.RECONVERGENT B0 ;  /* 0x0000000000007941 */ /* 0x000fea0003800200 */
.L_x_7820:
[----:B------:R-:W-:Y:S01]  /*13530*/  STG.E.U8 desc[UR36][R16.64], R8 ;  /* 0x0000000810007986 */ /* 0x000fe2000c101124 */
[----:B------:R-:W-:Y:S05]  /*13540*/  EXIT ;  /* 0x000000000000794d */ /* 0x000fea0003800000 */
.L_x_7818:
        /* <DEDUP_REMOVED lines=17> */
.L_x_7825:
[----:B------:R-:W-:-:S04]  /*13660*/  SHF.R.U32.HI R3, RZ, 0x18, R3 ;  /* 0x00000018ff037819 */ /* 0x000fc80000011603 */
[----:B------:R-:W-:-:S04]  /*13670*/  LOP3.LUT R0, R0, 0x80, R3, 0xf8, !PT ;  /* 0x0000008000007812 */ /* 0x000fc800078ef803 */
[----:B------:R-:W-:-:S07]  /*13680*/  PRMT R8, R0, 0x7610, R8 ;  /* 0x0000761000087816 */ /* 0x000fce0000000008 */
.L_x_7824:
[----:B------:R-:W-:Y:S05]  /*13690*/  BSYNC.RECONVERGENT B0 ;  /* 0x0000000000007941 */ /* 0x000fea0003800200 */
.L_x_7823:
[----:B------:R-:W-:Y:S01]  /*136a0*/  STG.E.U8 desc[UR36][R16.64], R8 ;  /* 0x0000000810007986 */ /* 0x000fe2000c101124 */
[----:B------:R-:W-:Y:S05]  /*136b0*/  EXIT ;  /* 0x000000000000794d */ /* 0x000fea0003800000 */
.L_x_7817:
[----:B------:R-:W-:-:S09]  /*136c0*/  UISETP.NE.AND UP0, UPT, UR4, 0x1c, UPT ;  /* 0x0000001c0400788c */ /* 0x000fd2000bf05270 */
[----:B------:R-:W-:Y:S05]  /*136d0*/  BRA.U !UP0, `(.L_x_7826) ;  /* 0x0000000108607547 */ /* 0x000fea000b800000 */
[----:B------:R-:W-:-:S09]  /*136e0*/  UISETP.NE.AND UP0, UPT, UR4, 0x1d, UPT ;  /* 0x0000001d0400788c */ /* 0x000fd2000bf05270 */
[----:B------:R-:W-:Y:S05]  /*136f0*/  BRA.U !UP0, `(.L_x_7827) ;  /* 0x0000000108487547 */ /* 0x000fea000b800000 */
[----:B------:R-:W-:-:S09]  /*13700*/  UISETP.NE.AND UP0, UPT, UR4, 0x2c, UPT ;  /* 0x0000002c0400788c */ /* 0x000fd2000bf05270 */
[----:B------:R-:W-:Y:S05]  /*13710*/  BRA.U UP0, `(.L_x_7809) ;  /* 0x0000000100b07547 */ /* 0x000fea000b800000 */
[----:B012345:R-:W0:Y:S02]  /*13720*/  I2F.S16 R4, R23 ;  /* 0x0000001700047306 */ /* 0x03fe240000101400 */
        /* <DEDUP_REMOVED lines=15> */
.L_x_7827:
[----:B-----5:R-:W-:-:S04]  /*13820*/  PRMT R2, R23, 0x9910, RZ ;  /* 0x0000991017027816 */ /* 0x020fc800000000ff */
[----:B------:R-:W-:-:S05]  /*13830*/  SHF.R.S32.HI R3, RZ, 0x1f, R2 ;  /* 0x0000001fff037819 */ /* 0x000fca0000011402 */
[----:B------:R-:W-:Y:S01]  /*13840*/  STG.E.64 desc[UR36][R16.64], R2 ;  /* 0x0000000210007986 */ /* 0x000fe2000c101b24 */
[----:B------:R-:W-:Y:S05]  /*13850*/  EXIT ;  /* 0x000000000000794d */ /* 0x000fea0003800000 */
.L_x_7826:
[----:B-----5:R-:W-:-:S05]  /*13860*/  PRMT R3, R23, 0x9910, RZ ;  /* 0x0000991017037816 */ /* 0x020fca00000000ff */
[----:B------:R-:W-:Y:S01]  /*13870*/  STG.E desc[UR36][R16.64], R3 ;  /* 0x0000000310007986 */ /* 0x000fe2000c101924 */
[----:B------:R-:W-:Y:S05]  /*13880*/  EXIT ;  /* 0x000000000000794d */ /* 0x000fea0003800000 */
.L_x_7816:
        /* <DEDUP_REMOVED lines=9> */
[----:B------:R-:W-:Y:S01]  /*13920*/  STG.E.U8 desc[UR36][R16.64], R3 ;  /* 0x0000000310007986 */ /* 0x000fe2000c101124 */
[----:B------:R-:W-:Y:S05]  /*13930*/  EXIT ;  /* 0x000000000000794d */ /* 0x000fea0003800000 */
.L_x_7829:
[----:B------:R-:W-:Y:S01]  /*13940*/  CS2R R6, SRZ ;  /* 0x0000000000067805 */ /* 0x000fe2000001ff00 */
[----:B012345:R-:W0:Y:S04]  /*13950*/  I2F.F64.S16 R4, R23 ;  /* 0x0000001700047312 */ /* 0x03fe280000101c00 */
[----:B0-----:R-:W-:Y:S01]  /*13960*/  STG.E.128 desc[UR36][R16.64], R4 ;  /* 0x0000000410007986 */ /* 0x001fe2000c101d24 */
[----:B------:R-:W-:Y:S05]  /*13970*/  EXIT ;  /* 0x000000000000794d */ /* 0x000fea0003800000 */
.L_x_7828:
[----:B------:R-:W-:-:S09]  /*13980*/  UISETP.NE.AND UP0, UPT, UR4, 0xf, UPT ;  /* 0x0000000f0400788c */ /* 0x000fd2000bf05270 */
[----:B------:R-:W-:Y:S05]  /*13990*/  BRA.U !UP0, `(.L_x_7830) ;  /* 0x0000000108e87547 */ /* 0x000fea000b800000 */
[----:B------:R-:W-:-:S09]  /*139a0*/  UISETP.NE.AND UP0, UPT, UR4, 0x17, UPT ;  /* 0x000000170400788c */ /* 0x000fd2000bf05270 */
[----:B------:R-:W-:Y:S05]  /*139b0*/  BRA.U !UP0, `(.L_x_7831) ;  /* 0x0000000108907547 */ /* 0x000fea000b800000 */
[----:B------:R-:W-:-:S09]  /*139c0*/  UISETP.NE.AND UP0, UPT, UR4, 0x18, UPT ;  /* 0x000000180400788c */ /* 0x000fd2000bf05270 */
[----:B------:R-:W-:Y:S05]  /*139d0*/  BRA.U !UP0, `(.L_x_7832) ;  /* 0x0000000108447547 */ /* 0x000fea000b800000 */
.L_x_7809:
[----:B------:R-:W-:Y:S01]  /*139e0*/  MOV R0, 0x0 ;  /* 0x0000000000007802 */ /* 0x000fe20000000f00 */
[----:B------:R-:W0:Y:S01]  /*139f0*/  LDCU.64 UR4, c[0x4][0x4e8] ;  /* 0x01009d00ff0477ac */ /* 0x000e220008000a00 */
[----:B------:R-:W-:Y:S02]  /*13a00*/  HFMA2 R13, -RZ, RZ, 0, 0 ;  /* 0x00000000ff0d7431 */ /* 0x000fe400000001ff */
[----:B------:R-:W-:Y:S01]  /*13a10*/  IMAD.MOV.U32 R8, RZ, RZ, 0x65 ;  /* 0x00000065ff087424 */ /* 0x000fe200078e00ff */
[----:B-----5:R0:W0:Y:S01]  /*13a20*/  LDC.64 R2, c[0x4][R0] ;  /* 0x0100000000027b82 */ /* 0x0200220000000a00 */
[----:B------:R-:W0:Y:S01]  /*13a30*/  LDCU.64 UR6, c[0x4][0x4f0] ;  /* 0x01009e00ff0677ac */ /* 0x000e220008000a00 */
[----:B------:R-:W-:Y:S01]  /*13a40*/  IMAD.MOV.U32 R12, RZ, RZ, 0x1 ;  /* 0x00000001ff0c7424 */ /* 0x000fe200078e00ff */
[----:B------:R-:W0:Y:S02]  /*13a50*/  LDCU.64 UR8, c[0x4][0x368] ;  /* 0x01006d00ff0877ac */ /* 0x000e240008000a00 */
[----:B01234-:R-:W-:Y:S01]  /*13a60*/  MOV R4, UR4 ;  /* 0x0000000400047c02 */ /* 0x01ffe20008000f00 */
[----:B------:R-:W-:-:S02]  /*13a70*/  IMAD.U32 R5, RZ, RZ, UR5 ;  /* 0x00000005ff057e24 */ /* 0x000fc4000f8e00ff */
[----:B------:R-:W-:Y:S02]  /*13a80*/  IMAD.U32 R6, RZ, RZ, UR6 ;  /* 0x00000006ff067e24 */ /* 0x000fe4000f8e00ff */
[----:B------:R-:W-:Y:S01]  /*13a90*/  IMAD.U32 R7, RZ, RZ, UR7 ;  /* 0x00000007ff077e24 */ /* 0x000fe2000f8e00ff */
[----:B------:R-:W-:Y:S01]  /*13aa0*/  MOV R10, UR8 ;  /* 0x00000008000a7c02 */ /* 0x000fe20008000f00 */
[----:B------:R-:W-:-:S07]  /*13ab0*/  IMAD.U32 R11, RZ, RZ, UR9 ;  /* 0x00000009ff0b7e24 */ /* 0x000fce000f8e00ff */
[----:B------:R-:W-:-:S07]  /*13ac0*/  LEPC R20, `(.L_x_7833) ;  /* 0x000000001014794e */ /* 0x000fce0000000000 */
[----:B------:R-:W-:Y:S05]  /*13ad0*/  CALL.ABS.NOINC R2 ;  /* 0x0000000002007343 */ /* 0x000fea0003c00000 */
.L_x_7833:
[----:B------:R-:W-:Y:S05]  /*13ae0*/  EXIT ;  /* 0x000000000000794d */ /* 0x000fea0003800000 */
.L_x_7832:
        /* <DEDUP_REMOVED lines=13> */
.L_x_7835:
[----:B------:R-:W-:Y:S05]  /*13bc0*/  BSYNC.RECONVERGENT B0 ;  /* 0x0000000000007941 */ /* 0x000fea0003800200 */
.L_x_7834:
[----:B------:R-:W-:-:S05]  /*13bd0*/  LOP3.LUT R3, R0, 0x80, R3, 0xf8, !PT ;  /* 0x0000008000037812 */ /* 0x000fca00078ef803 */
[----:B------:R-:W-:Y:S01]  /*13be0*/  STG.E.U8 desc[UR36][R16.64], R3 ;  /* 0x0000000310007986 */ /* 0x000fe2000c101124 */
[----:B------:R-:W-:Y:S05]  /*13bf0*/  EXIT ;  /* 0x000000000000794d */ /* 0x000fea0003800000 */
.L_x_7831:
        /* <DEDUP_REMOVED lines=12> */
.L_x_7837:
[----:B------:R-:W-:Y:S01]  /*13cc0*/  IMAD.MOV.U32 R0, RZ, RZ, 0x7f ;  /* 0x0000007fff007424 */ /* 0x000fe200078e00ff */
[----:B------:R-:W-:-:S04]  /*13cd0*/  ISETP.GT.U32.AND P0, PT, R2, 0x7f800000, PT ;  /* 0x7f8000000200780c */ /* 0x000fc80003f04070 */
[----:B------:R-:W-:-:S09]  /*13ce0*/  SEL R0, R0, 0x7c, P0 ;  /* 0x0000007c00007807 */ /* 0x000fd20000000000 */
.L_x_7838:
[----:B------:R-:W-:Y:S05]  /*13cf0*/  BSYNC.RECONVERGENT B0 ;  /* 0x0000000000007941 */ /* 0x000fea0003800200 */
.L_x_7836:
[----:B------:R-:W-:-:S04]  /*13d00*/  SHF.R.U32.HI R3, RZ, 0x18, R3 ;  /* 0x00000018ff037819 */ /* 0x000fc80000011603 */
[----:B------:R-:W-:-:S05]  /*13d10*/  LOP3.LUT R3, R0, 0x80, R3, 0xf8, !PT ;  /* 0x0000008000037812 */ /* 0x000fca00078ef803 */
[----:B------:R-:W-:Y:S01]  /*13d20*/  STG.E.U8 desc[UR36][R16.64], R3 ;  /* 0x0000000310007986 */ /* 0x000fe2000c101124 */
[----:B------:R-:W-:Y:S05]  /*13d30*/  EXIT ;  /* 0x000000000000794d */ /* 0x000fea0003800000 */
.L_x_7830:
[----:B-----5:R-:W0:Y:S02]  /*13d40*/  I2F.S16 R0, R23 ;  /* 0x0000001700007306 */ /* 0x020e240000101400 */
[----:B0-----:R-:W-:-:S05]  /*13d50*/  F2FP.BF16.F32.PACK_AB R0, RZ, R0 ;  /* 0x00000000ff00723e */ /* 0x001fca00000010ff */
[----:B------:R-:W-:Y:S01]  /*13d60*/  STG.E.U16 desc[UR36][R16.64], R0 ;  /* 0x0000000010007986 */ /* 0x000fe2000c101524 */
[----:B------:R-:W-:Y:S05]  /*13d70*/  EXIT ;  /* 0x000000000000794d */ /* 0x000fea0003800000 */
.L_x_7839:
        /* <DEDUP_REMOVED lines=16> */
.L_x_41799:


//--------------------- .text._ZN2at6native27unrolled_elementwise_kernelIZZZNS0_28launch_masked_scatter_kernelERKNS_10TensorBaseES4_S4_S4_ENKUlvE_clEvENKUlvE3_clEvEUlsblE_St5arrayIPcLm4EELi4E23TrivialOffsetCalculatorILi3EjESB_ILi1EjENS0_6memory12LoadWithCastILi3EEENSE_13StoreWithCastILi1EEEEEviT_T0_T2_T3_T4_T5_ --------------------------
	.section	.text._ZN2at6native27unrolled_elementwise_kernelIZZZNS0_28launch_masked_scatter_kernelERKNS_10TensorBaseES4_S4_S4_ENKUlvE_clEvENKUlvE3_clEvEUlsblE_St5arrayIPcLm4EELi4E23TrivialOffsetCalculatorILi3EjESB_ILi1EjENS0_6memory12LoadWithCastILi3EEENSE_13StoreWithCastILi1EEEEEviT_T0_T2_T3_T4_T5_,"ax",@progbits
	.align	128
        .global         _ZN2at6native27unrolled_elementwise_kernelIZZZNS0_28launch_masked_scatter_kernelERKNS_10TensorBaseES4_S4_S4_ENKUlvE_clEvENKUlvE3_clEvEUlsblE_St5arrayIPcLm4EELi4E23TrivialOffsetCalculatorILi3EjESB_ILi1EjENS0_6memory12LoadWithCastILi3EEENSE_13StoreWithCastILi1EEEEEviT_T0_T2_T3_T4_T5_
        .type           _ZN2at6native27unrolled_elementwise_kernelIZZZNS0_28launch_masked_scatter_kernelERKNS_10TensorBaseES4_S4_S4_ENKUlvE_clEvENKUlvE3_clEvEUlsblE_St5arrayIPcLm4EELi4E23TrivialOffsetCalculatorILi3EjESB_ILi1EjENS0_6memory12LoadWithCastILi3EEENSE_13StoreWithCastILi1EEEEEviT_T0_T2_T3_T4_T5_,@function
        .size           _ZN2at6native27unrolled_elementwise_kernelIZZZNS0_28launch_masked_scatter_kernelERKNS_10TensorBaseES4_S4_S4_ENKUlvE_clEvENKUlvE3_clEvEUlsblE_St5arrayIPcLm4EELi4E23TrivialOffsetCalculatorILi3EjESB_ILi1EjENS0_6memory12LoadWithCastILi3EEENSE_13StoreWithCastILi1EEEEEviT_T0_T2_T3_T4_T5_,(.L_x_41800 - _ZN2at6native27unrolled_elementwise_kernelIZZZNS0_28launch_masked_scatter_kernelERKNS_10TensorBaseES4_S4_S4_ENKUlvE_clEvENKUlvE3_clEvEUlsblE_St5arrayIPcLm4EELi4E23TrivialOffsetCalculatorILi3EjESB_ILi1EjENS0_6memory12LoadWithCastILi3EEENSE_13StoreWithCastILi1EEEEEviT_T0_T2_T3_T4_T5_)
        .other          _ZN2at6native27unrolled_elementwise_kernelIZZZNS0_28launch_masked_scatter_kernelERKNS_10TensorBaseES4_S4_S4_ENKUlvE_clEvENKUlvE3_clEvEUlsblE_St5arrayIPcLm4EELi4E23TrivialOffsetCalculatorILi3EjESB_ILi1EjENS0_6memory12LoadWithCastILi3EEENSE_13StoreWithCastILi1EEEEEviT_T0_T2_T3_T4_T5_,@"STO_CUDA_ENTRY STV_DEFAULT"
_ZN2at6native27unrolled_elementwise_kernelIZZZNS0_28launch_masked_scatter_kernelERKNS_10TensorBaseES4_S4_S4_ENKUlvE_clEvENKUlvE3_clEvEUlsblE_St5arrayIPcLm4EELi4E23TrivialOffsetCalculatorILi3EjESB_ILi1EjENS0_6memory12LoadWithCastILi3EEENSE_13StoreWithCastILi1EEEEEviT_T0_T2_T3_T4_T5_:
.text._ZN2at6native27unrolled_elementwise_kernelIZZZNS0_28launch_masked_scatter_kernelERKNS_10TensorBaseES4_S4_S4_ENKUlvE_clEvENKUlvE3_clEvEUlsblE_St5arrayIPcLm4EELi4E23TrivialOffsetCalculatorILi3EjESB_ILi1EjENS0_6memory12LoadWithCastILi3EEENSE_13StoreWithCastILi1EEEEEviT_T0_T2_T3_T4_T5_:
        /* <DEDUP_REMOVED lines=35> */
.L_x_7845:
[----:B------:R3:W5:Y:S01]  /*0230*/  LDG.E.U8 R22, desc[UR36][R4.64] ;  /* 0x0000002404167981 */ /* 0x000762000c1e1100 */
[----:B------:R-:W-:Y:S05]  /*0240*/  BRA `(.L_x_7847) ;  /* 0x0000000c00507947 */ /* 0x000fea0003800000 */
.L_x_7844:
        /* <DEDUP_REMOVED lines=8> */
.L_x_7849:
[----:B------:R1:W5:Y:S01]  /*02d0*/  LDG.E.U16 R22, desc[UR36][R4.64] ;  /* 0x0000002404167981 */ /* 0x000362000c1e1500 */
[----:B------:R-:W-:Y:S05]  /*02e0*/  BRA `(.L_x_7847) ;  /* 0x0000000c00287947 */ /* 0x000fea0003800000 */
.L_x_7848:
[----:B------:R2:W5:Y:S01]  /*02f0*/  LDG.E.U16 R22, desc[UR36][R4.64] ;  /* 0x0000002404167981 */ /* 0x000562000c1e1500 */
[----:B------:R-:W-:Y:S05]  /*0300*/  BRA `(.L_x_7847) ;  /* 0x0000000c00207947 */ /* 0x000fea0003800000 */
.L_x_7843:
        /* <DEDUP_REMOVED lines=9> */
.L_x_7851:
[----:B------:R-:W2:Y:S02]  /*03a0*/  LDG.E.U16 R0, desc[UR36][R4.64] ;  /* 0x0000002404007981 */ /* 0x000ea4000c1e1500 */
[----:B--2---:R-:W-:-:S06]  /*03b0*/  HADD2.F32 R0, -RZ, R0.H0_H0 ;  /* 0x20000000ff007230 */ /* 0x004fcc0000004100 */
[----:B------:R-:W0:Y:S02]  /*03c0*/  F2I.FTZ.TRUNC.NTZ R0, R0 ;  /* 0x0000000000007305 */ /* 0x000e24000021f100 */
[----:B0-----:R-:W-:Y:S01]  /*03d0*/  PRMT R22, R0, 0x7610, R22 ;  /* 0x0000761000167816 */ /* 0x001fe20000000016 */
[----:B------:R-:W-:Y:S06]  /*03e0*/  BRA `(.L_x_7847) ;  /* 0x0000000800e87947 */ /* 0x000fec0003800000 */
.L_x_7850:
        /* <DEDUP_REMOVED lines=9> */
.L_x_7853:
[----:B------:R-:W2:Y:S02]  /*0480*/  LDG.E.U16 R4, desc[UR36][R4.64] ;  /* 0x0000002404047981 */ /* 0x000ea4000c1e1500 */
[----:B--2---:R-:W-:-:S06]  /*0490*/  HADD2.F32 R0, -RZ, R4.H0_H0 ;  /* 0x20000004ff007230 */ /* 0x004fcc0000004100 */
[----:B------:R-:W0:Y:S02]  /*04a0*/  F2I.FTZ.TRUNC.NTZ R0, R0 ;  /* 0x0000000000007305 */ /* 0x000e24000021f100 */
[----:B0-----:R-:W-:Y:S01]  /*04b0*/  PRMT R22, R0, 0x7610, R22 ;  /* 0x0000761000167816 */ /* 0x001fe20000000016 */
[----:B------:R-:W-:Y:S06]  /*04c0*/  BRA `(.L_x_7847) ;  /* 0x0000000800b07947 */ /* 0x000fec0003800000 */
.L_x_7852:
[----:B------:R-:W2:Y:S02]  /*04d0*/  LDG.E.64 R4, desc[UR36][R4.64] ;  /* 0x0000002404047981 */ /* 0x000ea4000c1e1b00 */
[----:B--2---:R0:W1:Y:S02]  /*04e0*/  F2I.F64.TRUNC R22, R4 ;  /* 0x0000000400167311 */ /* 0x004064000030d100 */
[----:B01----:R-:W-:Y:S05]  /*04f0*/  BRA `(.L_x_7847) ;  /* 0x0000000800a47947 */ /* 0x003fea0003800000 */
.L_x_7842:
        /* <DEDUP_REMOVED lines=12> */
.L_x_7856:
[----:B------:R-:W2:Y:S02]  /*05c0*/  LDG.E.64 R4, desc[UR36][R4.64] ;  /* 0x0000002404047981 */ /* 0x000ea4000c1e1b00 */
[----:B--2---:R0:W1:Y:S02]  /*05d0*/  F2I.F64.TRUNC R22, R4 ;  /* 0x0000000400167311 */ /* 0x004064000030d100 */
[----:B01----:R-:W-:Y:S05]  /*05e0*/  BRA `(.L_x_7847) ;  /* 0x0000000800687947 */ /* 0x003fea0003800000 */
.L_x_7855:
        /* <DEDUP_REMOVED lines=27> */
.L_x_7858:
        /* <DEDUP_REMOVED lines=11> */
[----:B------:R-:W-:-:S06]  /*0850*/  LOP3.LUT R0, R0, 0x80000000, R3, 0xf8, !PT ;  /* 0x8000000000007812 */ /* 0x000fcc00078ef803 */
[----:B------:R-:W0:Y:S02]  /*0860*/  F2I.FTZ.TRUNC.NTZ R0, R0 ;  /* 0x0000000000007305 */ /* 0x000e24000021f100 */
[----:B0-----:R-:W-:Y:S01]  /*0870*/  PRMT R22, R0, 0x7610, R22 ;  /* 0x0000761000167816 */ /* 0x001fe20000000016 */
[----:B------:R-:W-:Y:S06]  /*0880*/  BRA `(.L_x_7847) ;  /* 0x0000000400c07947 */ /* 0x000fec0003800000 */
.L_x_7857:
[----:B------:R-:W2:Y:S02]  /*0890*/  LDG.E.U16 R0, desc[UR36][R4.64] ;  /* 0x0000002404007981 */ /* 0x000ea4000c1e1500 */
[----:B--2---:R-:W-:-:S06]  /*08a0*/  IMAD.U32 R0, R0, 0x10000, RZ ;  /* 0x0001000000007824 */ /* 0x004fcc00078e00ff */
[----:B------:R-:W0:Y:S02]  /*08b0*/  F2I.FTZ.TRUNC.NTZ R0, R0 ;  /* 0x0000000000007305 */ /* 0x000e24000021f100 */
[----:B0-----:R-:W-:Y:S01]  /*08c0*/  PRMT R22, R0, 0x7610, R22 ;  /* 0x0000761000167816 */ /* 0x001fe20000000016 */
[----:B------:R-:W-:Y:S06]  /*08d0*/  BRA `(.L_x_7847) ;  /* 0x0000000400ac7947 */ /* 0x000fec0003800000 */
.L_x_7854:
        /* <DEDUP_REMOVED lines=10> */
.L_x_7861:
        /* <DEDUP_REMOVED lines=21> */
.L_x_7865:
[----:B------:R-:W-:Y:S05]  /*0ad0*/  BSYNC.RECONVERGENT B1 ;  /* 0x0000000000017941 */ /* 0x000fea0003800200 */
.L_x_7864:
[----:B------:R-:W-:Y:S01]  /*0ae0*/  IMAD.SHL.U32 R0, R0, 0x100000, RZ ;  /* 0x0010000000007824 */ /* 0x000fe200078e00ff */
[----:B------:R-:W-:-:S04]  /*0af0*/  LEA R3, R3, 0x3b800000, 0x17 ;  /* 0x3b80000003037811 */ /* 0x000fc800078eb8ff */
[----:B------:R-:W-:-:S07]  /*0b00*/  LOP3.LUT R0, R3, R0, R7, 0xfe, !PT ;  /* 0x0000000003007212 */ /* 0x000fce00078efe07 */
.L_x_7863:
[----:B------:R-:W-:Y:S05]  /*0b10*/  BSYNC.RECONVERGENT B0 ;  /* 0x0000000000007941 */ /* 0x000fea0003800200 */
.L_x_7862:
[----:B------:R-:W0:Y:S02]  /*0b20*/  F2I.FTZ.TRUNC.NTZ R0, R0 ;  /* 0x0000000000007305 */ /* 0x000e24000021f100 */
[----:B0-----:R-:W-:Y:S01]  /*0b30*/  PRMT R22, R0, 0x7610, R22 ;  /* 0x0000761000167816 */ /* 0x001fe20000000016 */
[----:B------:R-:W-:Y:S06]  /*0b40*/  BRA `(.L_x_7847) ;  /* 0x0000000400107947 */ /* 0x000fec0003800000 */
.L_x_7860:
        /* <DEDUP_REMOVED lines=21> */
.L_x_7869:
[----:B------:R-:W-:Y:S05]  /*0ca0*/  BSYNC.RECONVERGENT B1 ;  /* 0x0000000000017941 */ /* 0x000fea0003800200 */
.L_x_7868:
[----:B------:R-:W-:Y:S01]  /*0cb0*/  IMAD.SHL.U32 R0, R0, 0x200000, RZ ;  /* 0x0020000000007824 */ /* 0x000fe200078e00ff */
[----:B------:R-:W-:-:S04]  /*0cc0*/  LEA R3, R3, 0x37800000, 0x17 ;  /* 0x3780000003037811 */ /* 0x000fc800078eb8ff */
[----:B------:R-:W-:-:S07]  /*0cd0*/  LOP3.LUT R0, R3, R0, R7, 0xfe, !PT ;  /* 0x0000000003007212 */ /* 0x000fce00078efe07 */
.L_x_7867:
[----:B------:R-:W-:Y:S05]  /*0ce0*/  BSYNC.RECONVERGENT B0 ;  /* 0x0000000000007941 */ /* 0x000fea0003800200 */
.L_x_7866:
[----:B------:R-:W0:Y:S02]  /*0cf0*/  F2I.FTZ.TRUNC.NTZ R0, R0 ;  /* 0x0000000000007305 */ /* 0x000e24000021f100 */
[----:B0-----:R-:W-:Y:S01]  /*0d00*/  PRMT R22, R0, 0x7610, R22 ;  /* 0x0000761000167816 */ /* 0x001fe20000000016 */
[----:B------:R-:W-:Y:S06]  /*0d10*/  BRA `(.L_x_7847) ;  /* 0x00000000009c7947 */ /* 0x000fec0003800000 */
.L_x_7859:
[----:B------:R-:W-:-:S09]  /*0d20*/  UISETP.NE.AND UP0, UPT, UR4, 0x1c, UPT ;  /* 0x0000001c0400788c */ /* 0x000fd2000bf05270 */
[----:B------:R-:W-:Y:S05]  /*0d30*/  BRA.U !UP0, `(.L_x_7870) ;  /* 0x0000000108907547 */ /* 0x000fea000b800000 */
[----:B------:R-:W-:-:S09]  /*0d40*/  UISETP.NE.AND UP0, UPT, UR4, 0x1d, UPT ;  /* 0x0000001d0400788c */ /* 0x000fd2000bf05270 */
[----:B------:R-:W-:Y:S05]  /*0d50*/  BRA.U !UP0, `(.L_x_7871) ;  /* 0x0000000108807547 */ /* 0x000fea000b800000 */
[----:B------:R-:W-:-:S09]  /*0d60*/  UISETP.NE.AND UP0, UPT, UR4, 0x2c, UPT ;  /* 0x0000002c0400788c */ /* 0x000fd2000bf05270 */
[----:B------:R-:W-:Y:S05]  /*0d70*/  BRA.U !UP0, `(.L_x_7872) ;  /* 0x0000000108487547 */ /* 0x000fea000b800000 */
.L_x_7846:
        /* <DEDUP_REMOVED lines=16> */
.L_x_7873:
[----:B------:R-:W-:Y:S01]  /*0e80*/  PRMT R22, RZ, 0x7610, R22 ;  /* 0x00007610ff167816 */ /* 0x000fe20000000016 */
[----:B------:R-:W-:Y:S06]  /*0e90*/  BRA `(.L_x_7847) ;  /* 0x00000000003c7947 */ /* 0x000fec0003800000 */
.L_x_7872:
        /* <DEDUP_REMOVED lines=8> */
.L_x_7875:
[----:B------:R-:W-:Y:S05]  /*0f20*/  BSYNC.RECONVERGENT B0 ;  /* 0x0000000000007941 */ /* 0x000fea0003800200 */
.L_x_7874:
[----:B------:R-:W0:Y:S02]  /*0f30*/  F2I.FTZ.TRUNC.NTZ R0, R0 ;  /* 0x0000000000007305 */ /* 0x000e24000021f100 */
[----:B0-----:R-:W-:Y:S01]  /*0f40*/  PRMT R22, R0, 0x7610, R22 ;  /* 0x0000761000167816 */ /* 0x001fe20000000016 */
[----:B------:R-:W-:Y:S06]  /*0f50*/  BRA `(.L_x_7847) ;  /* 0x00000000000c7947 */ /* 0x000fec0003800000 */
.L_x_7871:
[----:B------:R0:W5:Y:S01]  /*0f60*/  LDG.E.U16 R22, desc[UR36][R4.64] ;  /* 0x0000002404167981 */ /* 0x000162000c1e1500 */
[----:B------:R-:W-:Y:S05]  /*0f70*/  BRA `(.L_x_7847) ;  /* 0x0000000000047947 */ /* 0x000fea0003800000 */
.L_x_7870:
[----:B------:R0:W5:Y:S02]  /*0f80*/  LDG.E.U16 R22, desc[UR36][R4.64] ;  /* 0x0000002404167981 */ /* 0x000164000c1e1500 */
.L_x_7847:
[----:B01234-:R-:W0:Y:S01]  /*0f90*/  LDC.64 R4, c[0x0][0x3a8] ;  /* 0x0000ea00ff047b82 */ /* 0x01fe220000000a00 */
        /* <DEDUP_REMOVED lines=20> */
.L_x_7880:
[----:B------:R-:W2:Y:S02]  /*10e0*/  LDG.E.U8 R4, desc[UR36][R4.64] ;  /* 0x0000002404047981 */ /* 0x000ea4000c1e1100 */
[----:B--2---:R-:W-:-:S04]  /*10f0*/  ISETP.NE.AND P0, PT, R4, RZ, PT ;  /* 0x000000ff0400720c */ /* 0x004fc80003f05270 */
[----:B------:R-:W-:Y:S01]  /*1100*/  P2R R23, PR, RZ, 0x1 ;  /* 0x00000001ff177803 */ /* 0x000fe20000000000 */
[----:B------:R-:W-:Y:S08]  /*1110*/  BRA `(.L_x_7882) ;  /* 0x0000000800947947 */ /* 0x000ff00003800000 */
.L_x_7879:
        /* <DEDUP_REMOVED lines=11> */
.L_x_7884:
[----:B------:R-:W2:Y:S02]  /*11d0*/  LDG.E R4, desc[UR36][R4.64] ;  /* 0x0000002404047981 */ /* 0x000ea4000c1e1900 */
[----:B--2---:R-:W-:-:S04]  /*11e0*/  ISETP.NE.AND P0, PT, R4, RZ, PT ;  /* 0x000000ff0400720c */ /* 0x004fc80003f05270 */
[----:B------:R-:W-:Y:S01]  /*11f0*/  P2R R23, PR, RZ, 0x1 ;  /* 0x00000001ff177803 */ /* 0x000fe20000000000 */
[----:B------:R-:W-:Y:S08]  /*1200*/  BRA `(.L_x_7882) ;  /* 0x0000000800587947 */ /* 0x000ff00003800000 */
.L_x_7883:
[----:B------:R-:W2:Y:S02]  /*1210*/  LDG.E.U16 R4, desc[UR36][R4.64] ;  /* 0x0000002404047981 */ /* 0x000ea4000c1e1500 */
[----:B--2---:R-:W-:-:S04]  /*1220*/  ISETP.NE.AND P0, PT, R4, RZ, PT ;  /* 0x000000ff0400720c */ /* 0x004fc80003f05270 */
[----:B------:R-:W-:Y:S01]  /*1230*/  P2R R23, PR, RZ, 0x1 ;  /* 0x00000001ff177803 */ /* 0x000fe20000000000 */
[----:B------:R-:W-:Y:S08]  /*1240*/  BRA `(.L_x_7882) ;  /* 0x0000000800487947 */ /* 0x000ff00003800000 */
.L_x_7878:
        /* <DEDUP_REMOVED lines=10> */
.L_x_7886:
[----:B------:R-:W2:Y:S02]  /*12f0*/  LDG.E.U16 R0, desc[UR36][R4.64] ;  /* 0x0000002404007981 */ /* 0x000ea4000c1e1500 */
[----:B--2---:R-:W-:-:S05]  /*1300*/  HADD2.F32 R0, -RZ, R0.H0_H0 ;  /* 0x20000000ff007230 */ /* 0x004fca0000004100 */
[----:B------:R-:W-:-:S04]  /*1310*/  FSETP.NEU.FTZ.AND P0, PT, R0, RZ, PT ;  /* 0x000000ff0000720b */ /* 0x000fc80003f1d000 */
[----:B------:R-:W-:Y:S01]  /*1320*/  P2R R23, PR, RZ, 0x1 ;  /* 0x00000001ff177803 */ /* 0x000fe20000000000 */
[----:B------:R-:W-:Y:S08]  /*1330*/  BRA `(.L_x_7882) ;  /* 0x00000008000c7947 */ /* 0x000ff00003800000 */
.L_x_7885:
        /* <DEDUP_REMOVED lines=12> */
.L_x_7888:
        /* <DEDUP_REMOVED lines=10> */
.L_x_7887:
[----:B------:R-:W2:Y:S02]  /*14a0*/  LDG.E.64 R4, desc[UR36][R4.64] ;  /* 0x0000002404047981 */ /* 0x000ea4000c1e1b00 */
[----:B--2---:R-:W0:Y:S02]  /*14b0*/  DSETP.NEU.AND P0, PT, R4, RZ, PT ;  /* 0x000000ff0400722a */ /* 0x004e240003f0d000 */
[----:B0-----:R-:W-:Y:S01]  /*14c0*/  P2R R23, PR, RZ, 0x1 ;  /* 0x00000001ff177803 */ /* 0x001fe20000000000 */
[----:B------:R-:W-:Y:S06]  /*14d0*/  BRA `(.L_x_7882) ;  /* 0x0000000400a47947 */ /* 0x000fec0003800000 */
.L_x_7877:
        /* <DEDUP_REMOVED lines=12> */
.L_x_7891:
        /* <DEDUP_REMOVED lines=9> */
.L_x_7890:
        /* <DEDUP_REMOVED lines=10> */
.L_x_7893:
        /* <DEDUP_REMOVED lines=12> */
.L_x_7892:
[----:B------:R-:W2:Y:S02]  /*1790*/  LDG.E.U16 R0, desc[UR36][R4.64] ;  /* 0x0000002404007981 */ /* 0x000ea4000c1e1500 */
[----:B--2---:R-:W-:-:S05]  /*17a0*/  IMAD.U32 R0, R0, 0x10000, RZ ;  /* 0x0001000000007824 */ /* 0x004fca00078e00ff */
[----:B------:R-:W-:-:S04]  /*17b0*/  FSETP.NEU.FTZ.AND P0, PT, R0, RZ, PT ;  /* 0x000000ff0000720b */ /* 0x000fc80003f1d000 */
[----:B------:R-:W-:Y:S01]  /*17c0*/  P2R R23, PR, RZ, 0x1 ;  /* 0x00000001ff177803 */ /* 0x000fe20000000000 */
[----:B------:R-:W-:Y:S08]  /*17d0*/  BRA `(.L_x_7882) ;  /* 0x0000000000e47947 */ /* 0x000ff00003800000 */
.L_x_7889:
        /* <DEDUP_REMOVED lines=12> */
.L_x_7896:
[----:B------:R-:W2:Y:S02]  /*18a0*/  LDG.E.U8 R4, desc[UR36][R4.64] ;  /* 0x0000002404047981 */ /* 0x000ea4000c1e1100 */
[----:B--2---:R-:W-:-:S04]  /*18b0*/  ISETP.NE.AND P0, PT, R4, RZ, PT ;  /* 0x000000ff0400720c */ /* 0x004fc80003f05270 */
[----:B------:R-:W-:Y:S01]  /*18c0*/  P2R R23, PR, RZ, 0x1 ;  /* 0x00000001ff177803 */ /* 0x000fe20000000000 */
[----:B------:R-:W-:Y:S08]  /*18d0*/  BRA `(.L_x_7882) ;  /* 0x0000000000a47947 */ /* 0x000ff00003800000 */
.L_x_7895:
[----:B------:R-:W2:Y:S02]  /*18e0*/  LDG.E.U8 R4, desc[UR36][R4.64] ;  /* 0x0000002404047981 */ /* 0x000ea4000c1e1100 */
[----:B--2---:R-:W-:-:S04]  /*18f0*/  ISETP.NE.AND P0, PT, R4, RZ, PT ;  /* 0x000000ff0400720c */ /* 0x004fc80003f05270 */
[----:B------:R-:W-:Y:S01]  /*1900*/  P2R R23, PR, RZ, 0x1 ;  /* 0x00000001ff177803 */ /* 0x000fe20000000000 */
[----:B------:R-:W-:Y:S08]  /*1910*/  BRA `(.L_x_7882) ;  /* 0x0000000000947947 */ /* 0x000ff00003800000 */
.L_x_7894:
[----:B------:R-:W-:-:S09]  /*1920*/  UISETP.NE.AND UP0, UPT, UR4, 0x1c, UPT ;  /* 0x0000001c0400788c */ /* 0x000fd2000bf05270 */
[----:B------:R-:W-:Y:S05]  /*1930*/  BRA.U !UP0, `(.L_x_7897) ;  /* 0x0000000108807547 */ /* 0x000fea000b800000 */
[----:B------:R-:W-:-:S09]  /*1940*/  UISETP.NE.AND UP0, UPT, UR4, 0x1d, UPT ;  /* 0x0000001d0400788c */ /* 0x000fd2000bf05270 */
[----:B------:R-:W-:Y:S05]  /*1950*/  BRA.U !UP0, `(.L_x_7898) ;  /* 0x0000000108647547 */ /* 0x000fea000b800000 */
[----:B------:R-:W-:-:S09]  /*1960*/  UISETP.NE.AND UP0, UPT, UR4, 0x2c, UPT ;  /* 0x0000002c0400788c */ /* 0x000fd2000bf05270 */
[----:B------:R-:W-:Y:S05]  /*1970*/  BRA.U !UP0, `(.L_x_7899) ;  /* 0x00000001084c7547 */ /* 0x000fea000b800000 */
.L_x_7881:
        /* <DEDUP_REMOVED lines=16> */
.L_x_7900:
[----:B------:R-:W-:-:S04]  /*1a80*/  PLOP3.LUT P0, PT, PT, PT, PT, 0x8, 0x80 ;  /* 0x000000000080781c */ /* 0x000fc80003f0e170 */
[----:B------:R-:W-:Y:S01]  /*1a90*/  P2R R23, PR, RZ, 0x1 ;  /* 0x00000001ff177803 */ /* 0x000fe20000000000 */
[----:B------:R-:W-:Y:S08]  /*1aa0*/  BRA `(.L_x_7882) ;  /* 0x0000000000307947 */ /* 0x000ff00003800000 */
.L_x_7899:
[----:B------:R-:W2:Y:S02]  /*1ab0*/  LDG.E.U8 R4, desc[UR36][R4.64] ;  /* 0x0000002404047981 */ /* 0x000ea4000c1e1100 */
[----:B--2---:R-:W-:-:S04]  /*1ac0*/  ISETP.NE.AND P0, PT, R4, RZ, PT ;  /* 0x000000ff0400720c */ /* 0x004fc80003f05270 */
[----:B------:R-:W-:Y:S01]  /*1ad0*/  P2R R23, PR, RZ, 0x1 ;  /* 0x00000001ff177803 */ /* 0x000fe20000000000 */
[----:B------:R-:W-:Y:S08]  /*1ae0*/  BRA `(.L_x_7882) ;  /* 0x0000000000207947 */ /* 0x000ff00003800000 */
.L_x_7898:
[----:B------:R-:W2:Y:S02]  /*1af0*/  LDG.E.64 R4, desc[UR36][R4.64] ;  /* 0x0000002404047981 */ /* 0x000ea4000c1e1b00 */
[----:B--2---:R-:W-:-:S04]  /*1b00*/  ISETP.NE.U32.AND P0, PT, R4, RZ, PT ;  /* 0x000000ff0400720c */ /* 0x004fc80003f05070 */
[----:B------:R-:W-:-:S04]  /*1b10*/  ISETP.NE.AND.EX P0, PT, R5, RZ, PT, P0 ;  /* 0x000000ff0500720c */ /* 0x000fc80003f05300 */
[----:B------:R-:W-:Y:S01]  /*1b20*/  P2R R23, PR, RZ, 0x1 ;  /* 0x00000001ff177803 */ /* 0x000fe20000000000 */
[----:B------:R-:W-:Y:S08]  /*1b30*/  BRA `(.L_x_7882) ;  /* 0x00000000000c7947 */ /* 0x000ff00003800000 */
.L_x_7897:
[----:B------:R-:W2:Y:S02]  /*1b40*/  LDG.E R4, desc[UR36][R4.64] ;  /* 0x0000002404047981 */ /* 0x000ea4000c1e1900 */
[----:B--2---:R-:W-:-:S04]  /*1b50*/  ISETP.NE.AND P0, PT, R4, RZ, PT ;  /* 0x000000ff0400720c */ /* 0x004fc80003f05270 */
[----:B------:R-:W-:-:S09]  /*1b60*/  P2R R23, PR, RZ, 0x1 ;  /* 0x00000001ff177803 */ /* 0x000fd20000000000 */
.L_x_7882:
[----:B------:R-:W-:Y:S05]  /*1b70*/  BSYNC.RECONVERGENT B6 ;  /* 0x0000000000067941 */ /* 0x000fea0003800200 */
.L_x_7876:
        /* <DEDUP_REMOVED lines=19> */
.L_x_7904:
[----:B------:R3:W5:Y:S01]  /*1cb0*/  LDG.E.U8 R16, desc[UR36][R4.64] ;  /* 0x0000002404107981 */ /* 0x000762000c1e1100 */
[----:B------:R-:W-:Y:S01]  /*1cc0*/  IMAD.MOV.U32 R17, RZ, RZ, RZ ;  /* 0x000000ffff117224 */ /* 0x000fe200078e00ff */
[----:B------:R-:W-:Y:S06]  /*1cd0*/  BRA `(.L_x_7906) ;  /* 0x0000000c00447947 */ /* 0x000fec0003800000 */
.L_x_7903:
        /* <DEDUP_REMOVED lines=8> */
.L_x_7908:
[----:B------:R-:W2:Y:S02]  /*1d60*/  LDG.E R16, desc[UR36][R4.64] ;  /* 0x0000002404107981 */ /* 0x000ea4000c1e1900 */
[----:B--2---:R-:W-:Y:S01]  /*1d70*/  SHF.R.S32.HI R17, RZ, 0x1f, R16 ;  /* 0x0000001fff117819 */ /* 0x004fe20000011410 */
[----:B------:R-:W-:Y:S06]  /*1d80*/  BRA `(.L_x_7906) ;  /* 0x0000000c00187947 */ /* 0x000fec0003800000 */
.L_x_7907:
[----:B------:R-:W2:Y:S02]  /*1d90*/  LDG.E.S16 R16, desc[UR36][R4.64] ;  /* 0x0000002404107981 */ /* 0x000ea4000c1e1700 */
[----:B--2---:R-:W-:Y:S01]  /*1da0*/  SHF.R.S32.HI R17, RZ, 0x1f, R16 ;  /* 0x0000001fff117819 */ /* 0x004fe20000011410 */
[----:B------:R-:W-:Y:S06]  /*1db0*/  BRA `(.L_x_7906) ;  /* 0x0000000c000c7947 */ /* 0x000fec0003800000 */
.L_x_7902:
        /* <DEDUP_REMOVED lines=9> */
.L_x_7910:
[----:B------:R-:W2:Y:S02]  /*1e50*/  LDG.E.U16 R4, desc[UR36][R4.64] ;  /* 0x0000002404047981 */ /* 0x000ea4000c1e1500 */
[----:B--2---:R-:W-:-:S06]  /*1e60*/  HADD2.F32 R16, -RZ, R4.H0_H0 ;  /* 0x20000004ff107230 */ /* 0x004fcc0000004100 */
[----:B------:R-:W3:Y:S02]  /*1e70*/  F2I.S64.TRUNC R16, R16 ;  /* 0x0000001000107311 */ /* 0x000ee4000020d900 */
[----:B---3--:R-:W-:Y:S05]  /*1e80*/  BRA `(.L_x_7906) ;  /* 0x0000000800d87947 */ /* 0x008fea0003800000 */
.L_x_7909:
        /* <DEDUP_REMOVED lines=9> */
.L_x_7912:
[----:B------:R-:W2:Y:S02]  /*1f20*/  LDG.E.U16 R4, desc[UR36][R4.64] ;  /* 0x0000002404047981 */ /* 0x000ea4000c1e1500 */
[----:B--2---:R-:W-:-:S06]  /*1f30*/  HADD2.F32 R16, -RZ, R4.H0_H0 ;  /* 0x20000004ff107230 */ /* 0x004fcc0000004100 */
[----:B------:R-:W3:Y:S02]  /*1f40*/  F2I.S64.TRUNC R16, R16 ;  /* 0x0000001000107311 */ /* 0x000ee4000020d900 */
[----:B---3--:R-:W-:Y:S05]  /*1f50*/  BRA `(.L_x_7906) ;  /* 0x0000000800a47947 */ /* 0x008fea0003800000 */
.L_x_7911:
[----:B------:R-:W2:Y:S02]  /*1f60*/  LDG.E.64 R4, desc[UR36][R4.64] ;  /* 0x0000002404047981 */ /* 0x000ea4000c1e1b00 */
[----:B--2---:R3:W4:Y:S02]  /*1f70*/  F2I.S64.F64.TRUNC R16, R4 ;  /* 0x0000000400107311 */ /* 0x004724000030d900 */
[----:B---34-:R-:W-:Y:S05]  /*1f80*/  BRA `(.L_x_7906) ;  /* 0x0000000800987947 */ /* 0x018fea0003800000 */
.L_x_7901:
        /* <DEDUP_REMOVED lines=13> */
.L_x_7915:
[----:B------:R-:W2:Y:S02]  /*2060*/  LDG.E.64 R4, desc[UR36][R4.64] ;  /* 0x0000002404047981 */ /* 0x000ea4000c1e1b00 */
[----:B--2---:R3:W4:Y:S02]  /*2070*/  F2I.S64.F64.TRUNC R16, R4 ;  /* 0x0000000400107311 */ /* 0x004724000030d900 */
[----:B---34-:R-:W-:Y:S05]  /*2080*/  BRA `(.L_x_7906) ;  /* 0x0000000800587947 */ /* 0x018fea0003800000 */
.L_x_7914:
        /* <DEDUP_REMOVED lines=26> */
.L_x_7917:
        /* <DEDUP_REMOVED lines=14> */
.L_x_7916:
[----:B------:R-:W2:Y:S02]  /*2310*/  LDG.E.U16 R16, desc[UR36][R4.64] ;  /* 0x0000002404107981 */ /* 0x000ea4000c1e1500 */
[----:B--2---:R-:W-:-:S06]  /*2320*/  IMAD.U32 R16, R16, 0x10000, RZ ;  /* 0x0001000010107824 */ /* 0x004fcc00078e00ff */
[----:B------:R-:W3:Y:S02]  /*2330*/  F2I.S64.TRUNC R16, R16 ;  /* 0x0000001000107311 */ /* 0x000ee4000020d900 */
[----:B---3--:R-:W-:Y:S05]  /*2340*/  BRA `(.L_x_7906) ;  /* 0x0000000400a87947 */ /* 0x008fea0003800000 */
.L_x_7913:
        /* <DEDUP_REMOVED lines=11> */
.L_x_7920:
        /* <DEDUP_REMOVED lines=21> */
.L_x_7924:
[----:B------:R-:W-:Y:S05]  /*2550*/  BSYNC.RECONVERGENT B1 ;  /* 0x0000000000017941 */ /* 0x000fea0003800200 */
.L_x_7923:
[----:B------:R-:W-:Y:S01]  /*2560*/  IMAD.SHL.U32 R0, R0, 0x100000, RZ ;  /* 0x0010000000007824 */ /* 0x000fe200078e00ff */
[----:B------:R-:W-:-:S04]  /*2570*/  LEA R3, R3, 0x3b800000, 0x17 ;  /* 0x3b80000003037811 */ /* 0x000fc800078eb8ff */
[----:B------:R-:W-:-:S07]  /*2580*/  LOP3.LUT R16, R3, R0, R7, 0xfe, !PT ;  /* 0x0000000003107212 */ /* 0x000fce00078efe07 */
.L_x_7922:
[----:B------:R-:W-:Y:S05]  /*2590*/  BSYNC.RECONVERGENT B0 ;  /* 0x0000000000007941 */ /* 0x000fea0003800200 */
.L_x_7921:
[----:B------:R-:W0:Y:S02]  /*25a0*/  F2I.S64.TRUNC R16, R16 ;  /* 0x0000001000107311 */ /* 0x000e24000020d900 */
[----:B0-----:R-:W-:Y:S05]  /*25b0*/  BRA `(.L_x_7906) ;  /* 0x00000004000c7947 */ /* 0x001fea0003800000 */
.L_x_7919:
        /* <DEDUP_REMOVED lines=21> */
.L_x_7928:
[----:B------:R-:W-:Y:S05]  /*2710*/  BSYNC.RECONVERGENT B1 ;  /* 0x0000000000017941 */ /* 0x000fea0003800200 */
.L_x_7927:
[----:B------:R-:W-:Y:S01]  /*2720*/  IMAD.SHL.U32 R0, R0, 0x200000, RZ ;  /* 0x0020000000007824 */ /* 0x000fe200078e00ff */
[----:B------:R-:W-:-:S04]  /*2730*/  LEA R3, R3, 0x37800000, 0x17 ;  /* 0x3780000003037811 */ /* 0x000fc800078eb8ff */
[----:B------:R-:W-:-:S07]  /*2740*/  LOP3.LUT R16, R3, R0, R7, 0xfe, !PT ;  /* 0x0000000003107212 */ /* 0x000fce00078efe07 */
.L_x_7926:
[----:B------:R-:W-:Y:S05]  /*2750*/  BSYNC.RECONVERGENT B0 ;  /* 0x0000000000007941 */ /* 0x000fea0003800200 */
.L_x_7925:
[----:B------:R-:W0:Y:S02]  /*2760*/  F2I.S64.TRUNC R16, R16 ;  /* 0x0000001000107311 */ /* 0x000e24000020d900 */
[----:B0-----:R-:W-:Y:S05]  /*2770*/  BRA `(.L_x_7906) ;  /* 0x00000000009c7947 */ /* 0x001fea0003800000 */
.L_x_7918:
[----:B------:R-:W-:-:S09]  /*2780*/  UISETP.NE.AND UP0, UPT, UR4, 0x1c, UPT ;  /* 0x0000001c0400788c */ /* 0x000fd2000bf05270 */
[----:B------:R-:W-:Y:S05]  /*2790*/  BRA.U !UP0, `(.L_x_7929) ;  /* 0x00000001088c7547 */ /* 0x000fea000b800000 */
[----:B------:R-:W-:-:S09]  /*27a0*/  UISETP.NE.AND UP0, UPT, UR4, 0x1d, UPT ;  /* 0x0000001d0400788c */ /* 0x000fd2000bf05270 */
[----:B------:R-:W-:Y:S05]  /*27b0*/  BRA.U !UP0, `(.L_x_7930) ;  /* 0x00000001087c7547 */ /* 0x000fea000b800000 */
[----:B------:R-:W-:-:S09]  /*27c0*/  UISETP.NE.AND UP0, UPT, UR4, 0x2c, UPT ;  /* 0x0000002c0400788c */ /* 0x000fd2000bf05270 */
[----:B------:R-:W-:Y:S05]  /*27d0*/  BRA.U !UP0, `(.L_x_7931) ;  /* 0x0000000108487547 */ /* 0x000fea000b800000 */
.L_x_7905:
        /* <DEDUP_REMOVED lines=16> */
.L_x_7932:
[----:B------:R-:W-:Y:S01]  /*28e0*/  CS2R R16, SRZ ;  /* 0x0000000000107805 */ /* 0x000fe2000001ff00 */
[----:B------:R-:W-:Y:S06]  /*28f0*/  BRA `(.L_x_7906) ;  /* 0x00000000003c7947 */ /* 0x000fec0003800000 */
.L_x_7931:
        /* <DEDUP_REMOVED lines=8> */
.L_x_7934:
[----:B------:R-:W-:Y:S05]  /*2980*/  BSYNC.RECONVERGENT B0 ;  /* 0x0000000000007941 */ /* 0x000fea0003800200 */
.L_x_7933:
[----:B------:R-:W3:Y:S02]  /*2990*/  F2I.S64.TRUNC R16, R16 ;  /* 0x0000001000107311 */ /* 0x000ee4000020d900 */
[----:B---3--:R-:W-:Y:S05]  /*29a0*/  BRA `(.L_x_7906) ;  /* 0x0000000000107947 */ /* 0x008fea0003800000 */
.L_x_7930:
[----:B------:R2:W5:Y:S01]  /*29b0*/  LDG.E.64 R16, desc[UR36][R4.64] ;  /* 0x0000002404107981 */ /* 0x000562000c1e1b00 */
[----:B------:R-:W-:Y:S05]  /*29c0*/  BRA `(.L_x_7906) ;  /* 0x0000000000087947 */ /* 0x000fea0003800000 */
.L_x_7929:
[----:B------:R1:W5:Y:S01]  /*29d0*/  LDG.E R16, desc[UR36][R4.64] ;  /* 0x0000002404107981 */ /* 0x000362000c1e1900 */
[----:B------:R-:W-:-:S07]  /*29e0*/  IMAD.MOV.U32 R17, RZ, RZ, RZ ;  /* 0x000000ffff117224 */ /* 0x000fce00078e00ff */
.L_x_7906:
[----:B------:R-:W-:Y:S01]  /*29f0*/  ISETP.NE.AND P0, PT, R23, RZ, PT ;  /* 0x000000ff1700720c */ /* 0x000fe20003f05270 */
[----:B------:R-:W-:-:S03]  /*2a00*/  VIADD R25, R19, 0x80 ;  /* 0x0000008013197836 */ /* 0x000fc60000000000 */
[----:B------:R-:W-:-:S04]  /*2a10*/  PLOP3.LUT P0, PT, P0, PT, PT, 0x8, 0x80 ;  /* 0x000000000080781c */ /* 0x000fc8000070e170 */
[----:B------:R-:W-:-:S09]  /*2a20*/  P2R R24, PR, RZ, 0x1 ;  /* 0x00000001ff187803 */ /* 0x000fd20000000000 */
.L_x_7841:
[----:B------:R-:W-:Y:S05]  /*2a30*/  BSYNC.RECONVERGENT B7 ;  /* 0x0000000000077941 */ /* 0x000fea0003800200 */
.L_x_7840:
        /* <DEDUP_REMOVED lines=26> */
.L_x_7940:
[----:B------:R1:W5:Y:S01]  /*2be0*/  LDG.E.U8 R23, desc[UR36][R4.64] ;  /* 0x0000002404177981 */ /* 0x000362000c1e1100 */
[----:B------:R-:W-:Y:S05]  /*2bf0*/  BRA `(.L_x_7942) ;  /* 0x0000000c00507947 */ /* 0x000fea0003800000 */
.L_x_7939:
        /* <DEDUP_REMOVED lines=8> */
.L_x_7944:
[----:B------:R3:W5:Y:S01]  /*2c80*/  LDG.E.U16 R23, desc[UR36][R4.64] ;  /* 0x0000002404177981 */ /* 0x000762000c1e1500 */
[----:B------:R-:W-:Y:S05]  /*2c90*/  BRA `(.L_x_7942) ;  /* 0x0000000c00287947 */ /* 0x000fea0003800000 */
.L_x_7943:
[----:B------:R2:W5:Y:S01]  /*2ca0*/  LDG.E.U16 R23, desc[UR36][R4.64] ;  /* 0x0000002404177981 */ /* 0x000562000c1e1500 */
[----:B------:R-:W-:Y:S05]  /*2cb0*/  BRA `(.L_x_7942) ;  /* 0x0000000c00207947 */ /* 0x000fea0003800000 */
.L_x_7938:
        /* <DEDUP_REMOVED lines=9> */
.L_x_7946:
[----:B------:R-:W2:Y:S02]  /*2d50*/  LDG.E.U16 R0, desc[UR36][R4.64] ;  /* 0x0000002404007981 */ /* 0x000ea4000c1e1500 */
[----:B--2---:R-:W-:-:S06]  /*2d60*/  HADD2.F32 R0, -RZ, R0.H0_H0 ;  /* 0x20000000ff007230 */ /* 0x004fcc0000004100 */
[----:B------:R-:W0:Y:S02]  /*2d70*/  F2I.FTZ.TRUNC.NTZ R0, R0 ;  /* 0x0000000000007305 */ /* 0x000e24000021f100 */
[----:B0-----:R-:W-:Y:S01]  /*2d80*/  PRMT R23, R0, 0x7610, R23 ;  /* 0x0000761000177816 */ /* 0x001fe20000000017 */
[----:B------:R-:W-:Y:S06]  /*2d90*/  BRA `(.L_x_7942) ;  /* 0x0000000800e87947 */ /* 0x000fec0003800000 */
.L_x_7945:
        /* <DEDUP_REMOVED lines=9> */
.L_x_7948:
[----:B------:R-:W2:Y:S02]  /*2e30*/  LDG.E.U16 R4, desc[UR36][R4.64] ;  /* 0x0000002404047981 */ /* 0x000ea4000c1e1500 */
[----:B--2---:R-:W-:-:S06]  /*2e40*/  HADD2.F32 R0, -RZ, R4.H0_H0 ;  /* 0x20000004ff007230 */ /* 0x004fcc0000004100 */
[----:B------:R-:W0:Y:S02]  /*2e50*/  F2I.FTZ.TRUNC.NTZ R0, R0 ;  /* 0x0000000000007305 */ /* 0x000e24000021f100 */
[----:B0-----:R-:W-:Y:S01]  /*2e60*/  PRMT R23, R0, 0x7610, R23 ;  /* 0x0000761000177816 */ /* 0x001fe20000000017 */
[----:B------:R-:W-:Y:S06]  /*2e70*/  BRA `(.L_x_7942) ;  /* 0x0000000800b07947 */ /* 0x000fec0003800000 */
.L_x_7947:
[----:B------:R-:W2:Y:S02]  /*2e80*/  LDG.E.64 R4, desc[UR36][R4.64] ;  /* 0x0000002404047981 */ /* 0x000ea4000c1e1b00 */
[----:B--2---:R0:W1:Y:S02]  /*2e90*/  F2I.F64.TRUNC R23, R4 ;  /* 0x0000000400177311 */ /* 0x004064000030d100 */
[----:B01----:R-:W-:Y:S05]  /*2ea0*/  BRA `(.L_x_7942) ;  /* 0x0000000800a47947 */ /* 0x003fea0003800000 */
.L_x_7937:
        /* <DEDUP_REMOVED lines=12> */
.L_x_7951:
[----:B------:R-:W2:Y:S02]  /*2f70*/  LDG.E.64 R4, desc[UR36][R4.64] ;  /* 0x0000002404047981 */ /* 0x000ea4000c1e1b00 */
[----:B--2---:R0:W1:Y:S02]  /*2f80*/  F2I.F64.TRUNC R23, R4 ;  /* 0x0000000400177311 */ /* 0x004064000030d100 */
[----:B01----:R-:W-:Y:S05]  /*2f90*/  BRA `(.L_x_7942) ;  /* 0x0000000800687947 */ /* 0x003fea0003800000 */
.L_x_7950:
        /* <DEDUP_REMOVED lines=27> */
.L_x_7953:
        /* <DEDUP_REMOVED lines=11> */
[----:B------:R-:W-:-:S06]  /*3200*/  LOP3.LUT R0, R0, 0x80000000, R3, 0xf8, !PT ;  /* 0x8000000000007812 */ /* 0x000fcc00078ef803 */
[----:B------:R-:W0:Y:S02]  /*3210*/  F2I.FTZ.TRUNC.NTZ R0, R0 ;  /* 0x0000000000007305 */ /* 0x000e24000021f100 */
[----:B0-----:R-:W-:Y:S01]  /*3220*/  PRMT R23, R0, 0x7610, R23 ;  /* 0x0000761000177816 */ /* 0x001fe20000000017 */
[----:B------:R-:W-:Y:S06]  /*3230*/  BRA `(.L_x_7942) ;  /* 0x0000000400c07947 */ /* 0x000fec0003800000 */
.L_x_7952:
[----:B------:R-:W2:Y:S02]  /*3240*/  LDG.E.U16 R0, desc[UR36][R4.64] ;  /* 0x0000002404007981 */ /* 0x000ea4000c1e1500 */
[----:B--2---:R-:W-:-:S06]  /*3250*/  IMAD.U32 R0, R0, 0x10000, RZ ;  /* 0x0001000000007824 */ /* 0x004fcc00078e00ff */
[----:B------:R-:W0:Y:S02]  /*3260*/  F2I.FTZ.TRUNC.NTZ R0, R0 ;  /* 0x0000000000007305 */ /* 0x000e24000021f100 */
[----:B0-----:R-:W-:Y:S01]  /*3270*/  PRMT R23, R0, 0x7610, R23 ;  /* 0x0000761000177816 */ /* 0x001fe20000000017 */
[----:B------:R-:W-:Y:S06]  /*3280*/  BRA `(.L_x_7942) ;  /* 0x0000000400ac7947 */ /* 0x000fec0003800000 */
.L_x_7949:
        /* <DEDUP_REMOVED lines=10> */
.L_x_7956:
        /* <DEDUP_REMOVED lines=21> */
.L_x_7960:
[----:B------:R-:W-:Y:S05]  /*3480*/  BSYNC.RECONVERGENT B1 ;  /* 0x0000000000017941 */ /* 0x000fea0003800200 */
.L_x_7959:
[----:B------:R-:W-:Y:S01]  /*3490*/  IMAD.SHL.U32 R0, R0, 0x100000, RZ ;  /* 0x0010000000007824 */ /* 0x000fe200078e00ff */
[----:B------:R-:W-:-:S04]  /*34a0*/  LEA R3, R3, 0x3b800000, 0x17 ;  /* 0x3b80000003037811 */ /* 0x000fc800078eb8ff */
[----:B------:R-:W-:-:S07]  /*34b0*/  LOP3.LUT R0, R3, R0, R7, 0xfe, !PT ;  /* 0x0000000003007212 */ /* 0x000fce00078efe07 */
.L_x_7958:
[----:B------:R-:W-:Y:S05]  /*34c0*/  BSYNC.RECONVERGENT B0 ;  /* 0x0000000000007941 */ /* 0x000fea0003800200 */
.L_x_7957:
[----:B------:R-:W0:Y:S02]  /*34d0*/  F2I.FTZ.TRUNC.NTZ R0, R0 ;  /* 0x0000000000007305 */ /* 0x000e24000021f100 */
[----:B0-----:R-:W-:Y:S01]  /*34e0*/  PRMT R23, R0, 0x7610, R23 ;  /* 0x0000761000177816 */ /* 0x001fe20000000017 */
[----:B------:R-:W-:Y:S06]  /*34f0*/  BRA `(.L_x_7942) ;  /* 0x0000000400107947 */ /* 0x000fec0003800000 */
.L_x_7955:
        /* <DEDUP_REMOVED lines=21> */
.L_x_7964:
[----:B------:R-:W-:Y:S05]  /*3650*/  BSYNC.RECONVERGENT B1 ;  /* 0x0000000000017941 */ /* 0x000fea0003800200 */
.L_x_7963:
[----:B------:R-:W-:Y:S01]  /*3660*/  IMAD.SHL.U32 R0, R0, 0x200000, RZ ;  /* 0x0020000000007824 */ /* 0x000fe200078e00ff */
[----:B------:R-:W-:-:S04]  /*3670*/  LEA R3, R3, 0x37800000, 0x17 ;  /* 0x3780000003037811 */ /* 0x000fc800078eb8ff */
[----:B------:R-:W-:-:S07]  /*3680*/  LOP3.LUT R0, R3, R0, R7, 0xfe, !PT ;  /* 0x0000000003007212 */ /* 0x000fce00078efe07 */
.L_x_7962:
[----:B------:R-:W-:Y:S05]  /*3690*/  BSYNC.RECONVERGENT B0 ;  /* 0x0000000000007941 */ /* 0x000fea0003800200 */
.L_x_7961:
[----:B------:R-:W0:Y:S02]  /*36a0*/  F2I.FTZ.TRUNC.NTZ R0, R0 ;  /* 0x0000000000007305 */ /* 0x000e24000021f100 */
[----:B0-----:R-:W-:Y:S01]  /*36b0*/  PRMT R23, R0, 0x7610, R23 ;  /* 0x0000761000177816 */ /* 0x001fe20000000017 */
[----:B------:R-:W-:Y:S06]  /*36c0*/  BRA `(.L_x_7942) ;  /* 0x00000000009c7947 */ /* 0x000fec0003800000 */
.L_x_7954:
        /* <DEDUP_REMOVED lines=14> */
.L_x_7968:
[----:B------:R-:W-:Y:S05]  /*37b0*/  BSYNC.RECONVERGENT B0 ;  /* 0x0000000000007941 */ /* 0x000fea0003800200 */
.L_x_7967:
[----:B------:R-:W0:Y:S02]  /*37c0*/  F2I.FTZ.TRUNC.NTZ R0, R0 ;  /* 0x0000000000007305 */ /* 0x000e24000021f100 */
[----:B0-----:R-:W-:Y:S01]  /*37d0*/  PRMT R23, R0, 0x7610, R23 ;  /* 0x0000761000177816 */ /* 0x001fe20000000017 */
[----:B------:R-:W-:Y:S06]  /*37e0*/  BRA `(.L_x_7942) ;  /* 0x0000000000547947 */ /* 0x000fec0003800000 */
.L_x_7941:
        /* <DEDUP_REMOVED lines=16> */
.L_x_7969:
[----:B------:R-:W-:Y:S01]  /*38f0*/  PRMT R23, RZ, 0x7610, R23 ;  /* 0x00007610ff177816 */ /* 0x000fe20000000017 */
[----:B------:R-:W-:Y:S06]  /*3900*/  BRA `(.L_x_7942) ;  /* 0x00000000000c7947 */ /* 0x000fec0003800000 */
.L_x_7966:
[----:B------:R0:W5:Y:S01]  /*3910*/  LDG.E.U16 R23, desc[UR36][R4.64] ;  /* 0x0000002404177981 */ /* 0x000162000c1e1500 */
[----:B------:R-:W-:Y:S05]  /*3920*/  BRA `(.L_x_7942) ;  /* 0x0000000000047947 */ /* 0x000fea0003800000 */
.L_x_7965:
[----:B------:R0:W5:Y:S02]  /*3930*/  LDG.E.U16 R23, desc[UR36][R4.64] ;  /* 0x0000002404177981 */ /* 0x000164000c1e1500 */
.L_x_7942:
        /* <DEDUP_REMOVED lines=21> */
.L_x_7974:
[----:B------:R-:W2:Y:S02]  /*3a90*/  LDG.E.U8 R4, desc[UR36][R4.64] ;  /* 0x0000002404047981 */ /* 0x000ea4000c1e1100 */
[----:B--2---:R-:W-:-:S04]  /*3aa0*/  ISETP.NE.AND P0, PT, R4, RZ, PT ;  /* 0x000000ff0400720c */ /* 0x004fc80003f05270 */
[----:B------:R-:W-:Y:S01]  /*3ab0*/  P2R R27, PR, RZ, 0x1 ;  /* 0x00000001ff1b7803 */ /* 0x000fe20000000000 */
[----:B------:R-:W-:Y:S08]  /*3ac0*/  BRA `(.L_x_7976) ;  /* 0x0000000800947947 */ /* 0x000ff00003800000 */
.L_x_7973:
        /* <DEDUP_REMOVED lines=11> */
.L_x_7978:
[----:B------:R-:W2:Y:S02]  /*3b80*/  LDG.E R4, desc[UR36][R4.64] ;  /* 0x0000002404047981 */ /* 0x000ea4000c1e1900 */
[----:B--2---:R-:W-:-:S04]  /*3b90*/  ISETP.NE.AND P0, PT, R4, RZ, PT ;  /* 0x000000ff0400720c */ /* 0x004fc80003f05270 */
[----:B------:R-:W-:Y:S01]  /*3ba0*/  P2R R27, PR, RZ, 0x1 ;  /* 0x00000001ff1b7803 */ /* 0x000fe20000000000 */
[----:B------:R-:W-:Y:S08]  /*3bb0*/  BRA `(.L_x_7976) ;  /* 0x0000000800587947 */ /* 0x000ff00003800000 */
.L_x_7977:
[----:B------:R-:W2:Y:S02]  /*3bc0*/  LDG.E.U16 R4, desc[UR36][R4.64] ;  /* 0x0000002404047981 */ /* 0x000ea4000c1e1500 */
[----:B--2---:R-:W-:-:S04]  /*3bd0*/  ISETP.NE.AND P0, PT, R4, RZ, PT ;  /* 0x000000ff0400720c */ /* 0x004fc80003f05270 */
[----:B------:R-:W-:Y:S01]  /*3be0*/  P2R R27, PR, RZ, 0x1 ;  /* 0x00000001ff1b7803 */ /* 0x000fe20000000000 */
[----:B------:R-:W-:Y:S08]  /*3bf0*/  BRA `(.L_x_7976) ;  /* 0x0000000800487947 */ /* 0x000ff00003800000 */
.L_x_7972:
        /* <DEDUP_REMOVED lines=10> */
.L_x_7980:
[----:B------:R-:W2:Y:S02]  /*3ca0*/  LDG.E.U16 R0, desc[UR36][R4.64] ;  /* 0x0000002404007981 */ /* 0x000ea4000c1e1500 */
[----:B--2---:R-:W-:-:S05]  /*3cb0*/  HADD2.F32 R0, -RZ, R0.H0_H0 ;  /* 0x20000000ff007230 */ /* 0x004fca0000004100 */
[----:B------:R-:W-:-:S04]  /*3cc0*/  FSETP.NEU.FTZ.AND P0, PT, R0, RZ, PT ;  /* 0x000000ff0000720b */ /* 0x000fc80003f1d000 */
[----:B------:R-:W-:Y:S01]  /*3cd0*/  P2R R27, PR, RZ, 0x1 ;  /* 0x00000001ff1b7803 */ /* 0x000fe20000000000 */
[----:B------:R-:W-:Y:S08]  /*3ce0*/  BRA `(.L_x_7976) ;  /* 0x00000008000c7947 */ /* 0x000ff00003800000 */
.L_x_7979:
        /* <DEDUP_REMOVED lines=12> */
.L_x_7982:
        /* <DEDUP_REMOVED lines=10> */
.L_x_7981:
[----:B------:R-:W2:Y:S02]  /*3e50*/  LDG.E.64 R4, desc[UR36][R4.64] ;  /* 0x0000002404047981 */ /* 0x000ea4000c1e1b00 */
[----:B--2---:R-:W0:Y:S02]  /*3e60*/  DSETP.NEU.AND P0, PT, R4, RZ, PT ;  /* 0x000000ff0400722a */ /* 0x004e240003f0d000 */
[----:B0-----:R-:W-:Y:S01]  /*3e70*/  P2R R27, PR, RZ, 0x1 ;  /* 0x00000001ff1b7803 */ /* 0x001fe20000000000 */
[----:B------:R-:W-:Y:S06]  /*3e80*/  BRA `(.L_x_7976) ;  /* 0x0000000400a47947 */ /* 0x000fec0003800000 */
.L_x_7971:
        /* <DEDUP_REMOVED lines=12> */
.L_x_7985:
        /* <DEDUP_REMOVED lines=9> */
.L_x_7984:
        /* <DEDUP_REMOVED lines=10> */
.L_x_7987:
        /* <DEDUP_REMOVED lines=12> */
.L_x_7986:
[----:B------:R-:W2:Y:S02]  /*4140*/  LDG.E.U16 R0, desc[UR36][R4.64] ;  /* 0x0000002404007981 */ /* 0x000ea4000c1e1500 */
[----:B--2---:R-:W-:-:S05]  /*4150*/  IMAD.U32 R0, R0, 0x10000, RZ ;  /* 0x0001000000007824 */ /* 0x004fca00078e00ff */
[----:B------:R-:W-:-:S04]  /*4160*/  FSETP.NEU.FTZ.AND P0, PT, R0, RZ, PT ;  /* 0x000000ff0000720b */ /* 0x000fc80003f1d000 */
[----:B------:R-:W-:Y:S01]  /*4170*/  P2R R27, PR, RZ, 0x1 ;  /* 0x00000001ff1b7803 */ /* 0x000fe20000000000 */
[----:B------:R-:W-:Y:S08]  /*4180*/  BRA `(.L_x_7976) ;  /* 0x0000000000e47947 */ /* 0x000ff00003800000 */
.L_x_7983:
        /* <DEDUP_REMOVED lines=12> */
.L_x_7990:
[----:B------:R-:W2:Y:S02]  /*4250*/  LDG.E.U8 R4, desc[UR36][R4.64] ;  /* 0x0000002404047981 */ /* 0x000ea4000c1e1100 */
[----:B--2---:R-:W-:-:S04]  /*4260*/  ISETP.NE.AND P0, PT, R4, RZ, PT ;  /* 0x000000ff0400720c */ /* 0x004fc80003f05270 */
[----:B------:R-:W-:Y:S01]  /*4270*/  P2R R27, PR, RZ, 0x1 ;  /* 0x00000001ff1b7803 */ /* 0x000fe20000000000 */
[----:B------:R-:W-:Y:S08]  /*4280*/  BRA `(.L_x_7976) ;  /* 0x0000000000a47947 */ /* 0x000ff00003800000 */
.L_x_7989:
[----:B------:R-:W2:Y:S02]  /*4290*/  LDG.E.U8 R4, desc[UR36][R4.64] ;  /* 0x0000002404047981 */ /* 0x000ea4000c1e1100 */
[----:B--2---:R-:W-:-:S04]  /*42a0*/  ISETP.NE.AND P0, PT, R4, RZ, PT ;  /* 0x000000ff0400720c */ /* 0x004fc80003f05270 */
[----:B------:R-:W-:Y:S01]  /*42b0*/  P2R R27, PR, RZ, 0x1 ;  /* 0x00000001ff1b7803 */ /* 0x000fe20000000000 */
[----:B------:R-:W-:Y:S08]  /*42c0*/  BRA `(.L_x_7976) ;  /* 0x0000000000947947 */ /* 0x000ff00003800000 */
.L_x_7988:
        /* <DEDUP_REMOVED lines=10> */
.L_x_7975:
        /* <DEDUP_REMOVED lines=16> */
.L_x_7993:
[----:B------:R-:W-:-:S04]  /*4470*/  PLOP3.LUT P0, PT, PT, PT, PT, 0x8, 0x80 ;  /* 0x000000000080781c */ /* 0x000fc80003f0e170 */
[----:B------:R-:W-:Y:S01]  /*4480*/  P2R R27, PR, RZ, 0x1 ;  /* 0x00000001ff1b7803 */ /* 0x000fe20000000000 */
[----:B------:R-:W-:Y:S08]  /*4490*/  BRA `(.L_x_7976) ;  /* 0x0000000000207947 */ /* 0x000ff00003800000 */
.L_x_7992:
[----:B------:R-:W2:Y:S02]  /*44a0*/  LDG.E.64 R4, desc[UR36][R4.64] ;  /* 0x0000002404047981 */ /* 0x000ea4000c1e1b00 */
[----:B--2---:R-:W-:-:S04]  /*44b0*/  ISETP.NE.U32.AND P0, PT, R4, RZ, PT ;  /* 0x000000ff0400720c */ /* 0x004fc80003f05070 */
[----:B------:R-:W-:-:S04]  /*44c0*/  ISETP.NE.AND.EX P0, PT, R5, RZ, PT, P0 ;  /* 0x000000ff0500720c */ /* 0x000fc80003f05300 */
[----:B------:R-:W-:Y:S01]  /*44d0*/  P2R R27, PR, RZ, 0x1 ;  /* 0x00000001ff1b7803 */ /* 0x000fe20000000000 */
[----:B------:R-:W-:Y:S08]  /*44e0*/  BRA `(.L_x_7976) ;  /* 0x00000000000c7947 */ /* 0x000ff00003800000 */
.L_x_7991:
[----:B------:R-:W2:Y:S02]  /*44f0*/  LDG.E R4, desc[UR36][R4.64] ;  /* 0x0000002404047981 */ /* 0x000ea4000c1e1900 */
[----:B--2---:R-:W-:-:S04]  /*4500*/  ISETP.NE.AND P0, PT, R4, RZ, PT ;  /* 0x000000ff0400720c */ /* 0x004fc80003f05270 */
[----:B------:R-:W-:-:S09]  /*4510*/  P2R R27, PR, RZ, 0x1 ;  /* 0x00000001ff1b7803 */ /* 0x000fd20000000000 */
.L_x_7976:
[----:B------:R-:W-:Y:S05]  /*4520*/  BSYNC.RECONVERGENT B6 ;  /* 0x0000000000067941 */ /* 0x000fea0003800200 */
.L_x_7970:
        /* <DEDUP_REMOVED lines=19> */
.L_x_7997:
[----:B------:R3:W5:Y:S01]  /*4660*/  LDG.E.U8 R28, desc[UR36][R4.64] ;  /* 0x00000024041c7981 */ /* 0x000762000c1e1100 */
[----:B------:R-:W-:Y:S01]  /*4670*/  IMAD.MOV.U32 R29, RZ, RZ, RZ ;  /* 0x000000ffff1d7224 */ /* 0x000fe200078e00ff */
[----:B------:R-:W-:Y:S06]  /*4680*/  BRA `(.L_x_7999) ;  /* 0x0000000c00447947 */ /* 0x000fec0003800000 */
.L_x_7996:
        /* <DEDUP_REMOVED lines=8> */
.L_x_8001:
[----:B------:R-:W2:Y:S02]  /*4710*/  LDG.E R28, desc[UR36][R4.64] ;  /* 0x00000024041c7981 */ /* 0x000ea4000c1e1900 */
[----:B--2---:R-:W-:Y:S01]  /*4720*/  SHF.R.S32.HI R29, RZ, 0x1f, R28 ;  /* 0x0000001fff1d7819 */ /* 0x004fe2000001141c */
[----:B------:R-:W-:Y:S06]  /*4730*/  BRA `(.L_x_7999) ;  /* 0x0000000c00187947 */ /* 0x000fec0003800000 */
.L_x_8000:
[----:B------:R-:W2:Y:S02]  /*4740*/  LDG.E.S16 R28, desc[UR36][R4.64] ;  /* 0x00000024041c7981 */ /* 0x000ea4000c1e1700 */
[----:B--2---:R-:W-:Y:S01]  /*4750*/  SHF.R.S32.HI R29, RZ, 0x1f, R28 ;  /* 0x0000001fff1d7819 */ /* 0x004fe2000001141c */
[----:B------:R-:W-:Y:S06]  /*4760*/  BRA `(.L_x_7999) ;  /* 0x0000000c000c7947 */ /* 0x000fec0003800000 */
.L_x_7995:
        /* <DEDUP_REMOVED lines=9> */
.L_x_8003:
[----:B------:R-:W2:Y:S02]  /*4800*/  LDG.E.U16 R4, desc[UR36][R4.64] ;  /* 0x0000002404047981 */ /* 0x000ea4000c1e1500 */
[----:B--2---:R-:W-:-:S06]  /*4810*/  HADD2.F32 R28, -RZ, R4.H0_H0 ;  /* 0x20000004ff1c7230 */ /* 0x004fcc0000004100 */
[----:B------:R-:W3:Y:S02]  /*4820*/  F2I.S64.TRUNC R28, R28 ;  /* 0x0000001c001c7311 */ /* 0x000ee4000020d900 */
[----:B---3--:R-:W-:Y:S05]  /*4830*/  BRA `(.L_x_7999) ;  /* 0x0000000800d87947 */ /* 0x008fea0003800000 */
.L_x_8002:
        /* <DEDUP_REMOVED lines=9> */
.L_x_8005:
[----:B------:R-:W2:Y:S02]  /*48d0*/  LDG.E.U16 R4, desc[UR36][R4.64] ;  /* 0x0000002404047981 */ /* 0x000ea4000c1e1500 */
[----:B--2---:R-:W-:-:S06]  /*48e0*/  HADD2.F32 R28, -RZ, R4.H0_H0 ;  /* 0x20000004ff1c7230 */ /* 0x004fcc0000004100 */
[----:B------:R-:W3:Y:S02]  /*48f0*/  F2I.S64.TRUNC R28, R28 ;  /* 0x0000001c001c7311 */ /* 0x000ee4000020d900 */
[----:B---3--:R-:W-:Y:S05]  /*4900*/  BRA `(.L_x_7999) ;  /* 0x0000000800a47947 */ /* 0x008fea0003800000 */
.L_x_8004:
[----:B------:R-:W2:Y:S02]  /*4910*/  LDG.E.64 R4, desc[UR36][R4.64] ;  /* 0x0000002404047981 */ /* 0x000ea4000c1e1b00 */
[----:B--2---:R3:W4:Y:S02]  /*4920*/  F2I.S64.F64.TRUNC R28, R4 ;  /* 0x00000004001c7311 */ /* 0x004724000030d900 */
[----:B---34-:R-:W-:Y:S05]  /*4930*/  BRA `(.L_x_7999) ;  /* 0x0000000800987947 */ /* 0x018fea0003800000 */
.L_x_7994:
        /* <DEDUP_REMOVED lines=13> */
.L_x_8008:
[----:B------:R-:W2:Y:S02]  /*4a10*/  LDG.E.64 R4, desc[UR36][R4.64] ;  /* 0x0000002404047981 */ /* 0x000ea4000c1e1b00 */
[----:B--2---:R0:W1:Y:S02]  /*4a20*/  F2I.S64.F64.TRUNC R28, R4 ;  /* 0x00000004001c7311 */ /* 0x004064000030d900 */
[----:B01----:R-:W-:Y:S05]  /*4a30*/  BRA `(.L_x_7999) ;  /* 0x0000000800587947 */ /* 0x003fea0003800000 */
.L_x_8007:
        /* <DEDUP_REMOVED lines=26> */
.L_x_8010:
        /* <DEDUP_REMOVED lines=14> */
.L_x_8009:
[----:B------:R-:W2:Y:S02]  /*4cc0*/  LDG.E.U16 R28, desc[UR36][R4.64] ;  /* 0x00000024041c7981 */ /* 0x000ea4000c1e1500 */
[----:B--2---:R-:W-:-:S06]  /*4cd0*/  IMAD.U32 R28, R28, 0x10000, RZ ;  /* 0x000100001c1c7824 */ /* 0x004fcc00078e00ff */
[----:B------:R-:W0:Y:S02]  /*4ce0*/  F2I.S64.TRUNC R28, R28 ;  /* 0x0000001c001c7311 */ /* 0x000e24000020d900 */
[----:B0-----:R-:W-:Y:S05]  /*4cf0*/  BRA `(.L_x_7999) ;  /* 0x0000000400a87947 */ /* 0x001fea0003800000 */
.L_x_8006:
        /* <DEDUP_REMOVED lines=11> */
.L_x_8013:
        /* <DEDUP_REMOVED lines=21> */
.L_x_8017:
[----:B------:R-:W-:Y:S05]  /*4f00*/  BSYNC.RECONVERGENT B1 ;  /* 0x0000000000017941 */ /* 0x000fea0003800200 */
.L_x_8016:
[----:B------:R-:W-:Y:S01]  /*4f10*/  IMAD.SHL.U32 R0, R0, 0x100000, RZ ;  /* 0x0010000000007824 */ /* 0x000fe200078e00ff */
[----:B------:R-:W-:-:S04]  /*4f20*/  LEA R3, R3, 0x3b800000, 0x17 ;  /* 0x3b80000003037811 */ /* 0x000fc800078eb8ff */
[----:B------:R-:W-:-:S07]  /*4f30*/  LOP3.LUT R28, R3, R0, R7, 0xfe, !PT ;  /* 0x00000000031c7212 */ /* 0x000fce00078efe07 */
.L_x_8015:
[----:B------:R-:W-:Y:S05]  /*4f40*/  BSYNC.RECONVERGENT B0 ;  /* 0x0000000000007941 */ /* 0x000fea0003800200 */
.L_x_8014:
[----:B------:R-:W0:Y:S02]  /*4f50*/  F2I.S64.TRUNC R28, R28 ;  /* 0x0000001c001c7311 */ /* 0x000e24000020d900 */
[----:B0-----:R-:W-:Y:S05]  /*4f60*/  BRA `(.L_x_7999) ;  /* 0x00000004000c7947 */ /* 0x001fea0003800000 */
.L_x_8012:
        /* <DEDUP_REMOVED lines=21> */
.L_x_8021:
[----:B------:R-:W-:Y:S05]  /*50c0*/  BSYNC.RECONVERGENT B1 ;  /* 0x0000000000017941 */ /* 0x000fea0003800200 */
.L_x_8020:
[----:B------:R-:W-:Y:S01]  /*50d0*/  IMAD.SHL.U32 R0, R0, 0x200000, RZ ;  /* 0x0020000000007824 */ /* 0x000fe200078e00ff */
[----:B------:R-:W-:-:S04]  /*50e0*/  LEA R3, R3, 0x37800000, 0x17 ;  /* 0x3780000003037811 */ /* 0x000fc800078eb8ff */
[----:B------:R-:W-:-:S07]  /*50f0*/  LOP3.LUT R28, R3, R0, R7, 0xfe, !PT ;  /* 0x00000000031c7212 */ /* 0x000fce00078efe07 */
.L_x_8019:
[----:B------:R-:W-:Y:S05]  /*5100*/  BSYNC.RECONVERGENT B0 ;  /* 0x0000000000007941 */ /* 0x000fea0003800200 */
.L_x_8018:
[----:B------:R-:W1:Y:S02]  /*5110*/  F2I.S64.TRUNC R28, R28 ;  /* 0x0000001c001c7311 */ /* 0x000e64000020d900 */
[----:B-1----:R-:W-:Y:S05]  /*5120*/  BRA `(.L_x_7999) ;  /* 0x00000000009c7947 */ /* 0x002fea0003800000 */
.L_x_8011:
        /* <DEDUP_REMOVED lines=14> */
.L_x_8025:
[----:B------:R-:W-:Y:S05]  /*5210*/  BSYNC.RECONVERGENT B0 ;  /* 0x0000000000007941 */ /* 0x000fea0003800200 */
.L_x_8024:
[----:B------:R-:W2:Y:S02]  /*5220*/  F2I.S64.TRUNC R28, R28 ;  /* 0x0000001c001c7311 */ /* 0x000ea4000020d900 */
[----:B--2---:R-:W-:Y:S05]  /*5230*/  BRA `(.L_x_7999) ;  /* 0x0000000000587947 */ /* 0x004fea0003800000 */
.L_x_7998:
        /* <DEDUP_REMOVED lines=16> */
.L_x_8026:
[----:B------:R-:W-:Y:S01]  /*5340*/  CS2R R28, SRZ ;  /* 0x00000000001c7805 */ /* 0x000fe2000001ff00 */
[----:B------:R-:W-:Y:S06]  /*5350*/  BRA `(.L_x_7999) ;  /* 0x0000000000107947 */ /* 0x000fec0003800000 */
.L_x_8023:
[----:B------:R2:W5:Y:S01]  /*5360*/  LDG.E.64 R28, desc[UR36][R4.64] ;  /* 0x00000024041c7981 */ /* 0x000562000c1e1b00 */
[----:B------:R-:W-:Y:S05]  /*5370*/  BRA `(.L_x_7999) ;  /* 0x0000000000087947 */ /* 0x000fea0003800000 */
.L_x_8022:
[----:B------:R1:W5:Y:S01]  /*5380*/  LDG.E R28, desc[UR36][R4.64] ;  /* 0x00000024041c7981 */ /* 0x000362000c1e1900 */
[----:B------:R-:W-:-:S07]  /*5390*/  IMAD.MOV.U32 R29, RZ, RZ, RZ ;  /* 0x000000ffff1d7224 */ /* 0x000fce00078e00ff */
.L_x_7999:
[----:B------:R-:W-:Y:S01]  /*53a0*/  ISETP.NE.AND P0, PT, R27, RZ, PT ;  /* 0x000000ff1b00720c */ /* 0x000fe20003f05270 */
[----:B------:R-:W-:-:S03]  /*53b0*/  VIADD R25, R25, 0x80 ;  /* 0x0000008019197836 */ /* 0x000fc60000000000 */
[----:B------:R-:W-:-:S04]  /*53c0*/  PLOP3.LUT P0, PT, P0, PT, PT, 0x8, 0x80 ;  /* 0x000000000080781c */ /* 0x000fc8000070e170 */
[----:B------:R-:W-:-:S09]  /*53d0*/  P2R R27, PR, RZ, 0x1 ;  /* 0x00000001ff1b7803 */ /* 0x000fd20000000000 */
.L_x_7936:
[----:B------:R-:W-:Y:S05]  /*53e0*/  BSYNC.RECONVERGENT B7 ;  /* 0x0000000000077941 */ /* 0x000fea0003800200 */
.L_x_7935:
        /* <DEDUP_REMOVED lines=26> */
.L_x_8032:
[----:B------:R0:W5:Y:S01]  /*5590*/  LDG.E.U8 R26, desc[UR36][R4.64] ;  /* 0x00000024041a7981 */ /* 0x000162000c1e1100 */
[----:B------:R-:W-:Y:S05]  /*55a0*/  BRA `(.L_x_8034) ;  /* 0x0000000c00507947 */ /* 0x000fea0003800000 */
.L_x_8031:
        /* <DEDUP_REMOVED lines=8> */
.L_x_8036:
[----:B------:R4:W5:Y:S01]  /*5630*/  LDG.E.U16 R26, desc[UR36][R4.64] ;  /* 0x00000024041a7981 */ /* 0x000962000c1e1500 */
[----:B------:R-:W-:Y:S05]  /*5640*/  BRA `(.L_x_8034) ;  /* 0x0000000c00287947 */ /* 0x000fea0003800000 */
.L_x_8035:
[----:B------:R3:W5:Y:S01]  /*5650*/  LDG.E.U16 R26, desc[UR36][R4.64] ;  /* 0x00000024041a7981 */ /* 0x000762000c1e1500 */
[----:B------:R-:W-:Y:S05]  /*5660*/  BRA `(.L_x_8034) ;  /* 0x0000000c00207947 */ /* 0x000fea0003800000 */
.L_x_8030:
        /* <DEDUP_REMOVED lines=9> */
.L_x_8038:
[----:B------:R-:W2:Y:S02]  /*5700*/  LDG.E.U16 R0, desc[UR36][R4.64] ;  /* 0x0000002404007981 */ /* 0x000ea4000c1e1500 */
[----:B--2---:R-:W-:-:S06]  /*5710*/  HADD2.F32 R0, -RZ, R0.H0_H0 ;  /* 0x20000000ff007230 */ /* 0x004fcc0000004100 */
[----:B------:R-:W0:Y:S02]  /*5720*/  F2I.FTZ.TRUNC.NTZ R0, R0 ;  /* 0x0000000000007305 */ /* 0x000e24000021f100 */
[----:B0-----:R-:W-:Y:S01]  /*5730*/  PRMT R26, R0, 0x7610, R26 ;  /* 0x00007610001a7816 */ /* 0x001fe2000000001a */
[----:B------:R-:W-:Y:S06]  /*5740*/  BRA `(.L_x_8034) ;  /* 0x0000000800e87947 */ /* 0x000fec0003800000 */
.L_x_8037:
        /* <DEDUP_REMOVED lines=9> */
.L_x_8040:
[----:B------:R-:W2:Y:S02]  /*57e0*/  LDG.E.U16 R4, desc[UR36][R4.64] ;  /* 0x0000002404047981 */ /* 0x000ea4000c1e1500 */
[----:B--2---:R-:W-:-:S06]  /*57f0*/  HADD2.F32 R0, -RZ, R4.H0_H0 ;  /* 0x20000004ff007230 */ /* 0x004fcc0000004100 */
[----:B------:R-:W0:Y:S02]  /*5800*/  F2I.FTZ.TRUNC.NTZ R0, R0 ;  /* 0x0000000000007305 */ /* 0x000e24000021f100 */
[----:B0-----:R-:W-:Y:S01]  /*5810*/  PRMT R26, R0, 0x7610, R26 ;  /* 0x00007610001a7816 */ /* 0x001fe2000000001a */
[----:B------:R-:W-:Y:S06]  /*5820*/  BRA `(.L_x_8034) ;  /* 0x0000000800b07947 */ /* 0x000fec0003800000 */
.L_x_8039:
[----:B------:R-:W2:Y:S02]  /*5830*/  LDG.E.64 R4, desc[UR36][R4.64] ;  /* 0x0000002404047981 */ /* 0x000ea4000c1e1b00 */
[----:B--2---:R0:W1:Y:S02]  /*5840*/  F2I.F64.TRUNC R26, R4 ;  /* 0x00000004001a7311 */ /* 0x004064000030d100 */
[----:B01----:R-:W-:Y:S05]  /*5850*/  BRA `(.L_x_8034) ;  /* 0x0000000800a47947 */ /* 0x003fea0003800000 */
.L_x_8029:
        /* <DEDUP_REMOVED lines=12> */
.L_x_8043:
[----:B------:R-:W2:Y:S02]  /*5920*/  LDG.E.64 R4, desc[UR36][R4.64] ;  /* 0x0000002404047981 */ /* 0x000ea4000c1e1b00 */
[----:B--2---:R3:W4:Y:S02]  /*5930*/  F2I.F64.TRUNC R26, R4 ;  /* 0x00000004001a7311 */ /* 0x004724000030d100 */
[----:B---34-:R-:W-:Y:S05]  /*5940*/  BRA `(.L_x_8034) ;  /* 0x0000000800687947 */ /* 0x018fea0003800000 */
.L_x_8042:
        /* <DEDUP_REMOVED lines=27> */
.L_x_8045:
        /* <DEDUP_REMOVED lines=15> */
.L_x_8044:
[----:B------:R-:W2:Y:S02]  /*5bf0*/  LDG.E.U16 R0, desc[UR36][R4.64] ;  /* 0x0000002404007981 */ /* 0x000ea4000c1e1500 */
[----:B--2---:R-:W-:-:S06]  /*5c00*/  IMAD.U32 R0, R0, 0x10000, RZ ;  /* 0x0001000000007824 */ /* 0x004fcc00078e00ff */
[----:B------:R-:W0:Y:S02]  /*5c10*/  F2I.FTZ.TRUNC.NTZ R0, R0 ;  /* 0x0000000000007305 */ /* 0x000e24000021f100 */
[----:B0-----:R-:W-:Y:S01]  /*5c20*/  PRMT R26, R0, 0x7610, R26 ;  /* 0x00007610001a7816 */ /* 0x001fe2000000001a */
[----:B------:R-:W-:Y:S06]  /*5c30*/  BRA `(.L_x_8034) ;  /* 0x0000000400ac7947 */ /* 0x000fec0003800000 */
.L_x_8041:
        /* <DEDUP_REMOVED lines=10> */
.L_x_8048:
        /* <DEDUP_REMOVED lines=21> */
.L_x_8052:
[----:B------:R-:W-:Y:S05]  /*5e30*/  BSYNC.RECONVERGENT B1 ;  /* 0x0000000000017941 */ /* 0x000fea0003800200 */
.L_x_8051:
[----:B------:R-:W-:Y:S01]  /*5e40*/  IMAD.SHL.U32 R0, R0, 0x100000, RZ ;  /* 0x0010000000007824 */ /* 0x000fe200078e00ff */
[----:B------:R-:W-:-:S04]  /*5e50*/  LEA R3, R3, 0x3b800000, 0x17 ;  /* 0x3b80000003037811 */ /* 0x000fc800078eb8ff */
[----:B------:R-:W-:-:S07]  /*5e60*/  LOP3.LUT R0, R3, R0, R7, 0xfe, !PT ;  /* 0x0000000003007212 */ /* 0x000fce00078efe07 */
.L_x_8050:
[----:B------:R-:W-:Y:S05]  /*5e70*/  BSYNC.RECONVERGENT B0 ;  /* 0x0000000000007941 */ /* 0x000fea0003800200 */
.L_x_8049:
[----:B------:R-:W0:Y:S02]  /*5e80*/  F2I.FTZ.TRUNC.NTZ R0, R0 ;  /* 0x0000000000007305 */ /* 0x000e24000021f100 */
[----:B0-----:R-:W-:Y:S01]  /*5e90*/  PRMT R26, R0, 0x7610, R26 ;  /* 0x00007610001a7816 */ /* 0x001fe2000000001a */
[----:B------:R-:W-:Y:S06]  /*5ea0*/  BRA `(.L_x_8034) ;  /* 0x0000000400107947 */ /* 0x000fec0003800000 */
.L_x_8047:
        /* <DEDUP_REMOVED lines=21> */
.L_x_8056:
[----:B------:R-:W-:Y:S05]  /*6000*/  BSYNC.RECONVERGENT B1 ;  /* 0x0000000000017941 */ /* 0x000fea0003800200 */
.L_x_8055:
[----:B------:R-:W-:Y:S01]  /*6010*/  IMAD.SHL.U32 R0, R0, 0x200000, RZ ;  /* 0x0020000000007824 */ /* 0x000fe200078e00ff */
[----:B------:R-:W-:-:S04]  /*6020*/  LEA R3, R3, 0x37800000, 0x17 ;  /* 0x3780000003037811 */ /* 0x000fc800078eb8ff */
[----:B------:R-:W-:-:S07]  /*6030*/  LOP3.LUT R0, R3, R0, R7, 0xfe, !PT ;  /* 0x0000000003007212 */ /* 0x000fce00078efe07 */
.L_x_8054:
[----:B------:R-:W-:Y:S05]  /*6040*/  BSYNC.RECONVERGENT B0 ;  /* 0x0000000000007941 */ /* 0x000fea0003800200 */
.L_x_8053:
[----:B------:R-:W0:Y:S02]  /*6050*/  F2I.FTZ.TRUNC.NTZ R0, R0 ;  /* 0x0000000000007305 */ /* 0x000e24000021f100 */
[----:B0-----:R-:W-:Y:S01]  /*6060*/  PRMT R26, R0, 0x7610, R26 ;  /* 0x00007610001a7816 */ /* 0x001fe2000000001a */
[----:B------:R-:W-:Y:S06]  /*6070*/  BRA `(.L_x_8034) ;  /* 0x00000000009c7947 */ /* 0x000fec0003800000 */
.L_x_8046:
        /* <DEDUP_REMOVED lines=14> */
.L_x_8060:
[----:B------:R-:W-:Y:S05]  /*6160*/  BSYNC.RECONVERGENT B0 ;  /* 0x0000000000007941 */ /* 0x000fea0003800200 */
.L_x_8059:
[----:B------:R-:W0:Y:S02]  /*6170*/  F2I.FTZ.TRUNC.NTZ R0, R0 ;  /* 0x0000000000007305 */ /* 0x000e24000021f100 */
[----:B0-----:R-:W-:Y:S01]  /*6180*/  PRMT R26, R0, 0x7610, R26 ;  /* 0x00007610001a7816 */ /* 0x001fe2000000001a */
[----:B------:R-:W-:Y:S06]  /*6190*/  BRA `(.L_x_8034) ;  /* 0x0000000000547947 */ /* 0x000fec0003800000 */
.L_x_8033:
        /* <DEDUP_REMOVED lines=16> */
.L_x_8061:
[----:B------:R-:W-:Y:S01]  /*62a0*/  PRMT R26, RZ, 0x7610, R26 ;  /* 0x00007610ff1a7816 */ /* 0x000fe2000000001a */
[----:B------:R-:W-:Y:S06]  /*62b0*/  BRA `(.L_x_8034) ;  /* 0x00000000000c7947 */ /* 0x000fec0003800000 */
.L_x_8058:
[----:B------:R1:W5:Y:S01]  /*62c0*/  LDG.E.U16 R26, desc[UR36][R4.64] ;  /* 0x00000024041a7981 */ /* 0x000362000c1e1500 */
[----:B------:R-:W-:Y:S05]  /*62d0*/  BRA `(.L_x_8034) ;  /* 0x0000000000047947 */ /* 0x000fea0003800000 */
.L_x_8057:
[----:B------:R2:W5:Y:S02]  /*62e0*/  LDG.E.U16 R26, desc[UR36][R4.64] ;  /* 0x00000024041a7981 */ /* 0x000564000c1e1500 */
.L_x_8034:
        /* <DEDUP_REMOVED lines=21> */
.L_x_8066:
[----:B------:R-:W2:Y:S02]  /*6440*/  LDG.E.U8 R4, desc[UR36][R4.64] ;  /* 0x0000002404047981 */ /* 0x000ea4000c1e1100 */
[----:B--2---:R-:W-:-:S04]  /*6450*/  ISETP.NE.AND P0, PT, R4, RZ, PT ;  /* 0x000000ff0400720c */ /* 0x004fc80003f05270 */
[----:B------:R-:W-:Y:S01]  /*6460*/  P2R R31, PR, RZ, 0x1 ;  /* 0x00000001ff1f7803 */ /* 0x000fe20000000000 */
[----:B------:R-:W-:Y:S08]  /*6470*/  BRA `(.L_x_8068) ;  /* 0x0000000800947947 */ /* 0x000ff00003800000 */
.L_x_8065:
        /* <DEDUP_REMOVED lines=11> */
.L_x_8070:
[----:B------:R-:W2:Y:S02]  /*6530*/  LDG.E R4, desc[UR36][R4.64] ;  /* 0x0000002404047981 */ /* 0x000ea4000c1e1900 */
[----:B--2---:R-:W-:-:S04]  /*6540*/  ISETP.NE.AND P0, PT, R4, RZ, PT ;  /* 0x000000ff0400720c */ /* 0x004fc80003f05270 */
[----:B------:R-:W-:Y:S01]  /*6550*/  P2R R31, PR, RZ, 0x1 ;  /* 0x00000001ff1f7803 */ /* 0x000fe20000000000 */
[----:B------:R-:W-:Y:S08]  /*6560*/  BRA `(.L_x_8068) ;  /* 0x0000000800587947 */ /* 0x000ff00003800000 */
.L_x_8069:
[----:B------:R-:W2:Y:S02]  /*6570*/  LDG.E.U16 R4, desc[UR36][R4.64] ;  /* 0x0000002404047981 */ /* 0x000ea4000c1e1500 */
[----:B--2---:R-:W-:-:S04]  /*6580*/  ISETP.NE.AND P0, PT, R4, RZ, PT ;  /* 0x000000ff0400720c */ /* 0x004fc80003f05270 */
[----:B------:R-:W-:Y:S01]  /*6590*/  P2R R31, PR, RZ, 0x1 ;  /* 0x00000001ff1f7803 */ /* 0x000fe20000000000 */
[----:B------:R-:W-:Y:S08]  /*65a0*/  BRA `(.L_x_8068) ;  /* 0x0000000800487947 */ /* 0x000ff00003800000 */
.L_x_8064:
        /* <DEDUP_REMOVED lines=10> */
.L_x_8072:
[----:B------:R-:W2:Y:S02]  /*6650*/  LDG.E.U16 R0, desc[UR36][R4.64] ;  /* 0x0000002404007981 */ /* 0x000ea4000c1e1500 */
[----:B--2---:R-:W-:-:S05]  /*6660*/  HADD2.F32 R0, -RZ, R0.H0_H0 ;  /* 0x20000000ff007230 */ /* 0x004fca0000004100 */
[----:B------:R-:W-:-:S04]  /*6670*/  FSETP.NEU.FTZ.AND P0, PT, R0, RZ, PT ;  /* 0x000000ff0000720b */ /* 0x000fc80003f1d000 */
[----:B------:R-:W-:Y:S01]  /*6680*/  P2R R31, PR, RZ, 0x1 ;  /* 0x00000001ff1f7803 */ /* 0x000fe20000000000 */
[----:B------:R-:W-:Y:S08]  /*6690*/  BRA `(.L_x_8068) ;  /* 0x00000008000c7947 */ /* 0x000ff00003800000 */
.L_x_8071:
        /* <DEDUP_REMOVED lines=12> */
.L_x_8074:
        /* <DEDUP_REMOVED lines=10> */
.L_x_8073:
[----:B------:R-:W2:Y:S02]  /*6800*/  LDG.E.64 R4, desc[UR36][R4.64] ;  /* 0x0000002404047981 */ /* 0x000ea4000c1e1b00 */
[----:B--2---:R-:W0:Y:S02]  /*6810*/  DSETP.NEU.AND P0, PT, R4, RZ, PT ;  /* 0x000000ff0400722a */ /* 0x004e240003f0d000 */
[----:B0-----:R-:W-:Y:S01]  /*6820*/  P2R R31, PR, RZ, 0x1 ;  /* 0x00000001ff1f7803 */ /* 0x001fe20000000000 */
[----:B------:R-:W-:Y:S06]  /*6830*/  BRA `(.L_x_8068) ;  /* 0x0000000400a47947 */ /* 0x000fec0003800000 */
.L_x_8063:
        /* <DEDUP_REMOVED lines=12> */
.L_x_8077:
        /* <DEDUP_REMOVED lines=9> */
.L_x_8076:
        /* <DEDUP_REMOVED lines=10> */
.L_x_8079:
        /* <DEDUP_REMOVED lines=12> */
.L_x_8078:
[----:B------:R-:W2:Y:S02]  /*6af0*/  LDG.E.U16 R0, desc[UR36][R4.64] ;  /* 0x0000002404007981 */ /* 0x000ea4000c1e1500 */
[----:B--2---:R-:W-:-:S05]  /*6b00*/  IMAD.U32 R0, R0, 0x10000, RZ ;  /* 0x0001000000007824 */ /* 0x004fca00078e00ff */
[----:B------:R-:W-:-:S04]  /*6b10*/  FSETP.NEU.FTZ.AND P0, PT, R0, RZ, PT ;  /* 0x000000ff0000720b */ /* 0x000fc80003f1d000 */
[----:B------:R-:W-:Y:S01]  /*6b20*/  P2R R31, PR, RZ, 0x1 ;  /* 0x00000001ff1f7803 */ /* 0x000fe20000000000 */
[----:B------:R-:W-:Y:S08]  /*6b30*/  BRA `(.L_x_8068) ;  /* 0x0000000000e47947 */ /* 0x000ff00003800000 */
.L_x_8075:
        /* <DEDUP_REMOVED lines=12> */
.L_x_8082:
[----:B------:R-:W2:Y:S02]  /*6c00*/  LDG.E.U8 R4, desc[UR36][R4.64] ;  /* 0x0000002404047981 */ /* 0x000ea4000c1e1100 */
[----:B--2---:R-:W-:-:S04]  /*6c10*/  ISETP.NE.AND P0, PT, R4, RZ, PT ;  /* 0x000000ff0400720c */ /* 0x004fc80003f05270 */
[----:B------:R-:W-:Y:S01]  /*6c20*/  P2R R31, PR, RZ, 0x1 ;  /* 0x00000001ff1f7803 */ /* 0x000fe20000000000 */
[----:B------:R-:W-:Y:S08]  /*6c30*/  BRA `(.L_x_8068) ;  /* 0x0000000000a47947 */ /* 0x000ff00003800000 */
.L_x_8081:
[----:B------:R-:W2:Y:S02]  /*6c40*/  LDG.E.U8 R4, desc[UR36][R4.64] ;  /* 0x0000002404047981 */ /* 0x000ea4000c1e1100 */
[----:B--2---:R-:W-:-:S04]  /*6c50*/  ISETP.NE.AND P0, PT, R4, RZ, PT ;  /* 0x000000ff0400720c */ /* 0x004fc80003f05270 */
[----:B------:R-:W-:Y:S01]  /*6c60*/  P2R R31, PR, RZ, 0x1 ;  /* 0x00000001ff1f7803 */ /* 0x000fe20000000000 */
[----:B------:R-:W-:Y:S08]  /*6c70*/  BRA `(.L_x_8068) ;  /* 0x0000000000947947 */ /* 0x000ff00003800000 */
.L_x_8080:
        /* <DEDUP_REMOVED lines=10> */
.L_x_8067:
        /* <DEDUP_REMOVED lines=16> */
.L_x_8085:
[----:B------:R-:W-:-:S04]  /*6e20*/  PLOP3.LUT P0, PT, PT, PT, PT, 0x8, 0x80 ;  /* 0x000000000080781c */ /* 0x000fc80003f0e170 */
[----:B------:R-:W-:Y:S01]  /*6e30*/  P2R R31, PR, RZ, 0x1 ;  /* 0x00000001ff1f7803 */ /* 0x000fe20000000000 */
[----:B------:R-:W-:Y:S08]  /*6e40*/  BRA `(.L_x_8068) ;  /* 0x0000000000207947 */ /* 0x000ff00003800000 */
.L_x_8084:
[----:B------:R-:W2:Y:S02]  /*6e50*/  LDG.E.64 R4, desc[UR36][R4.64] ;  /* 0x0000002404047981 */ /* 0x000ea4000c1e1b00 */
[----:B--2---:R-:W-:-:S04]  /*6e60*/  ISETP.NE.U32.AND P0, PT, R4, RZ, PT ;  /* 0x000000ff0400720c */ /* 0x004fc80003f05070 */
[----:B------:R-:W-:-:S04]  /*6e70*/  ISETP.NE.AND.EX P0, PT, R5, RZ, PT, P0 ;  /* 0x000000ff0500720c */ /* 0x000fc80003f05300 */
[----:B------:R-:W-:Y:S01]  /*6e80*/  P2R R31, PR, RZ, 0x1 ;  /* 0x00000001ff1f7803 */ /* 0x000fe20000000000 */
[----:B------:R-:W-:Y:S08]  /*6e90*/  BRA `(.L_x_8068) ;  /* 0x00000000000c7947 */ /* 0x000ff00003800000 */
.L_x_8083:
[----:B------:R-:W2:Y:S02]  /*6ea0*/  LDG.E R4, desc[UR36][R4.64] ;  /* 0x0000002404047981 */ /* 0x000ea4000c1e1900 */
[----:B--2---:R-:W-:-:S04]  /*6eb0*/  ISETP.NE.AND P0, PT, R4, RZ, PT ;  /* 0x000000ff0400720c */ /* 0x004fc80003f05270 */
[----:B------:R-:W-:-:S09]  /*6ec0*/  P2R R31, PR, RZ, 0x1 ;  /* 0x00000001ff1f7803 */ /* 0x000fd20000000000 */
.L_x_8068:
[----:B------:R-:W-:Y:S05]  /*6ed0*/  BSYNC.RECONVERGENT B6 ;  /* 0x0000000000067941 */ /* 0x000fea0003800200 */
.L_x_8062:
        /* <DEDUP_REMOVED lines=19> */
.L_x_8089:
[----:B------:R3:W5:Y:S01]  /*7010*/  LDG.E.U8 R32, desc[UR36][R4.64] ;  /* 0x0000002404207981 */ /* 0x000762000c1e1100 */
[----:B------:R-:W-:Y:S01]  /*7020*/  IMAD.MOV.U32 R33, RZ, RZ, RZ ;  /* 0x000000ffff217224 */ /* 0x000fe200078e00ff */
[----:B------:R-:W-:Y:S06]  /*7030*/  BRA `(.L_x_8091) ;  /* 0x0000000c00447947 */ /* 0x000fec0003800000 */
.L_x_8088:
        /* <DEDUP_REMOVED lines=8> */
.L_x_8093:
[----:B------:R-:W2:Y:S02]  /*70c0*/  LDG.E R32, desc[UR36][R4.64] ;  /* 0x0000002404207981 */ /* 0x000ea4000c1e1900 */
[----:B--2---:R-:W-:Y:S01]  /*70d0*/  SHF.R.S32.HI R33, RZ, 0x1f, R32 ;  /* 0x0000001fff217819 */ /* 0x004fe20000011420 */
[----:B------:R-:W-:Y:S06]  /*70e0*/  BRA `(.L_x_8091) ;  /* 0x0000000c00187947 */ /* 0x000fec0003800000 */
.L_x_8092:
[----:B------:R-:W2:Y:S02]  /*70f0*/  LDG.E.S16 R32, desc[UR36][R4.64] ;  /* 0x0000002404207981 */ /* 0x000ea4000c1e1700 */
[----:B--2---:R-:W-:Y:S01]  /*7100*/  SHF.R.S32.HI R33, RZ, 0x1f, R32 ;  /* 0x0000001fff217819 */ /* 0x004fe20000011420 */
[----:B------:R-:W-:Y:S06]  /*7110*/  BRA `(.L_x_8091) ;  /* 0x0000000c000c7947 */ /* 0x000fec0003800000 */
.L_x_8087:
        /* <DEDUP_REMOVED lines=9> */
.L_x_8095:
[----:B------:R-:W2:Y:S02]  /*71b0*/  LDG.E.U16 R4, desc[UR36][R4.64] ;  /* 0x0000002404047981 */ /* 0x000ea4000c1e1500 */
[----:B--2---:R-:W-:-:S06]  /*71c0*/  HADD2.F32 R32, -RZ, R4.H0_H0 ;  /* 0x20000004ff207230 */ /* 0x004fcc0000004100 */
[----:B------:R-:W3:Y:S02]  /*71d0*/  F2I.S64.TRUNC R32, R32 ;  /* 0x0000002000207311 */ /* 0x000ee4000020d900 */
[----:B---3--:R-:W-:Y:S05]  /*71e0*/  BRA `(.L_x_8091) ;  /* 0x0000000800d87947 */ /* 0x008fea0003800000 */
.L_x_8094:
        /* <DEDUP_REMOVED lines=9> */
.L_x_8097:
[----:B------:R-:W2:Y:S02]  /*7280*/  LDG.E.U16 R4, desc[UR36][R4.64] ;  /* 0x0000002404047981 */ /* 0x000ea4000c1e1500 */
[----:B--2---:R-:W-:-:S06]  /*7290*/  HADD2.F32 R32, -RZ, R4.H0_H0 ;  /* 0x20000004ff207230 */ /* 0x004fcc0000004100 */
[----:B------:R-:W3:Y:S02]  /*72a0*/  F2I.S64.TRUNC R32, R32 ;  /* 0x0000002000207311 */ /* 0x000ee4000020d900 */
[----:B---3--:R-:W-:Y:S05]  /*72b0*/  BRA `(.L_x_8091) ;  /* 0x0000000800a47947 */ /* 0x008fea0003800000 */
.L_x_8096:
[----:B------:R-:W2:Y:S02]  /*72c0*/  LDG.E.64 R4, desc[UR36][R4.64] ;  /* 0x0000002404047981 */ /* 0x000ea4000c1e1b00 */
[----:B--2---:R3:W4:Y:S02]  /*72d0*/  F2I.S64.F64.TRUNC R32, R4 ;  /* 0x0000000400207311 */ /* 0x004724000030d900 */
[----:B---34-:R-:W-:Y:S05]  /*72e0*/  BRA `(.L_x_8091) ;  /* 0x0000000800987947 */ /* 0x018fea0003800000 */
.L_x_8086:
        /* <DEDUP_REMOVED lines=13> */
.L_x_8100:
[----:B------:R-:W2:Y:S02]  /*73c0*/  LDG.E.64 R4, desc[UR36][R4.64] ;  /* 0x0000002404047981 */ /* 0x000ea4000c1e1b00 */
[----:B--2---:R3:W4:Y:S02]  /*73d0*/  F2I.S64.F64.TRUNC R32, R4 ;  /* 0x0000000400207311 */ /* 0x004724000030d900 */
[----:B---34-:R-:W-:Y:S05]  /*73e0*/  BRA `(.L_x_8091) ;  /* 0x0000000800587947 */ /* 0x018fea0003800000 */
.L_x_8099:
        /* <DEDUP_REMOVED lines=26> */
.L_x_8102:
        /* <DEDUP_REMOVED lines=14> */
.L_x_8101:
[----:B------:R-:W2:Y:S02]  /*7670*/  LDG.E.U16 R32, desc[UR36][R4.64] ;  /* 0x0000002404207981 */ /* 0x000ea4000c1e1500 */
[----:B--2---:R-:W-:-:S06]  /*7680*/  IMAD.U32 R32, R32, 0x10000, RZ ;  /* 0x0001000020207824 */ /* 0x004fcc00078e00ff */
[----:B------:R-:W3:Y:S02]  /*7690*/  F2I.S64.TRUNC R32, R32 ;  /* 0x0000002000207311 */ /* 0x000ee4000020d900 */
[----:B---3--:R-:W-:Y:S05]  /*76a0*/  BRA `(.L_x_8091) ;  /* 0x0000000400a87947 */ /* 0x008fea0003800000 */
.L_x_8098:
        /* <DEDUP_REMOVED lines=11> */
.L_x_8105:
        /* <DEDUP_REMOVED lines=21> */
.L_x_8109:
[----:B------:R-:W-:Y:S05]  /*78b0*/  BSYNC.RECONVERGENT B1 ;  /* 0x0000000000017941 */ /* 0x000fea0003800200 */
.L_x_8108:
[----:B------:R-:W-:Y:S01]  /*78c0*/  IMAD.SHL.U32 R0, R0, 0x100000, RZ ;  /* 0x0010000000007824 */ /* 0x000fe200078e00ff */
[----:B------:R-:W-:-:S04]  /*78d0*/  LEA R3, R3, 0x3b800000, 0x17 ;  /* 0x3b80000003037811 */ /* 0x000fc800078eb8ff */
[----:B------:R-:W-:-:S07]  /*78e0*/  LOP3.LUT R32, R3, R0, R7, 0xfe, !PT ;  /* 0x0000000003207212 */ /* 0x000fce00078efe07 */
.L_x_8107:
[----:B------:R-:W-:Y:S05]  /*78f0*/  BSYNC.RECONVERGENT B0 ;  /* 0x0000000000007941 */ /* 0x000fea0003800200 */
.L_x_8106:
[----:B------:R-:W1:Y:S02]  /*7900*/  F2I.S64.TRUNC R32, R32 ;  /* 0x0000002000207311 */ /* 0x000e64000020d900 */
[----:B-1----:R-:W-:Y:S05]  /*7910*/  BRA `(.L_x_8091) ;  /* 0x00000004000c7947 */ /* 0x002fea0003800000 */
.L_x_8104:
        /* <DEDUP_REMOVED lines=21> */
.L_x_8113:
[----:B------:R-:W-:Y:S05]  /*7a70*/  BSYNC.RECONVERGENT B1 ;  /* 0x0000000000017941 */ /* 0x000fea0003800200 */
.L_x_8112:
[----:B------:R-:W-:Y:S01]  /*7a80*/  IMAD.SHL.U32 R0, R0, 0x200000, RZ ;  /* 0x0020000000007824 */ /* 0x000fe200078e00ff */
[----:B------:R-:W-:-:S04]  /*7a90*/  LEA R3, R3, 0x37800000, 0x17 ;  /* 0x3780000003037811 */ /* 0x000fc800078eb8ff */
[----:B------:R-:W-:-:S07]  /*7aa0*/  LOP3.LUT R32, R3, R0, R7, 0xfe, !PT ;  /* 0x0000000003207212 */ /* 0x000fce00078efe07 */
.L_x_8111:
[----:B------:R-:W-:Y:S05]  /*7ab0*/  BSYNC.RECONVERGENT B0 ;  /* 0x0000000000007941 */ /* 0x000fea0003800200 */
.L_x_8110:
[----:B------:R-:W1:Y:S02]  /*7ac0*/  F2I.S64.TRUNC R32, R32 ;  /* 0x0000002000207311 */ /* 0x000e64000020d900 */
[----:B-1----:R-:W-:Y:S05]  /*7ad0*/  BRA `(.L_x_8091) ;  /* 0x00000000009c7947 */ /* 0x002fea0003800000 */
.L_x_8103:
        /* <DEDUP_REMOVED lines=14> */
.L_x_8117:
[----:B------:R-:W-:Y:S05]  /*7bc0*/  BSYNC.RECONVERGENT B0 ;  /* 0x0000000000007941 */ /* 0x000fea0003800200 */
.L_x_8116:
[----:B------:R-:W2:Y:S02]  /*7bd0*/  F2I.S64.TRUNC R32, R32 ;  /* 0x0000002000207311 */ /* 0x000ea4000020d900 */
[----:B--2---:R-:W-:Y:S05]  /*7be0*/  BRA `(.L_x_8091) ;  /* 0x0000000000587947 */ /* 0x004fea0003800000 */
.L_x_8090:
        /* <DEDUP_REMOVED lines=16> */
.L_x_8118:
[----:B------:R-:W-:Y:S01]  /*7cf0*/  CS2R R32, SRZ ;  /* 0x0000000000207805 */ /* 0x000fe2000001ff00 */
[----:B------:R-:W-:Y:S06]  /*7d00*/  BRA `(.L_x_8091) ;  /* 0x0000000000107947 */ /* 0x000fec0003800000 */
.L_x_8115:
[----:B------:R2:W5:Y:S01]  /*7d10*/  LDG.E.64 R32, desc[UR36][R4.64] ;  /* 0x0000002404207981 */ /* 0x000562000c1e1b00 */
[----:B------:R-:W-:Y:S05]  /*7d20*/  BRA `(.L_x_8091) ;  /* 0x0000000000087947 */ /* 0x000fea0003800000 */
.L_x_8114:
[----:B------:R1:W5:Y:S01]  /*7d30*/  LDG.E R32, desc[UR36][R4.64] ;  /* 0x0000002404207981 */ /* 0x000362000c1e1900 */
[----:B------:R-:W-:-:S07]  /*7d40*/  IMAD.MOV.U32 R33, RZ, RZ, RZ ;  /* 0x000000ffff217224 */ /* 0x000fce00078e00ff */
.L_x_8091:
[----:B------:R-:W-:Y:S01]  /*7d50*/  ISETP.NE.AND P0, PT, R31, RZ, PT ;  /* 0x000000ff1f00720c */ /* 0x000fe20003f05270 */
[----:B------:R-:W-:-:S03]  /*7d60*/  VIADD R25, R25, 0x80 ;  /* 0x0000008019197836 */ /* 0x000fc60000000000 */
[----:B------:R-:W-:-:S04]  /*7d70*/  PLOP3.LUT P0, PT, P0, PT, PT, 0x8, 0x80 ;  /* 0x000000000080781c */ /* 0x000fc8000070e170 */
[----:B------:R-:W-:-:S09]  /*7d80*/  P2R R31, PR, RZ, 0x1 ;  /* 0x00000001ff1f7803 */ /* 0x000fd20000000000 */
.L_x_8028:
[----:B------:R-:W-:Y:S05]  /*7d90*/  BSYNC.RECONVERGENT B7 ;  /* 0x0000000000077941 */ /* 0x000fea0003800200 */
.L_x_8027:
        /* <DEDUP_REMOVED lines=25> */
.L_x_8124:
[----:B------:R0:W5:Y:S01]  /*7f30*/  LDG.E.U8 R30, desc[UR36][R4.64] ;  /* 0x00000024041e7981 */ /* 0x000162000c1e1100 */
[----:B------:R-:W-:Y:S05]  /*7f40*/  BRA `(.L_x_8126) ;  /* 0x0000000c00507947 */ /* 0x000fea0003800000 */
.L_x_8123:
        /* <DEDUP_REMOVED lines=8> */
.L_x_8128:
[----:B------:R0:W5:Y:S01]  /*7fd0*/  LDG.E.U16 R30, desc[UR36][R4.64] ;  /* 0x00000024041e7981 */ /* 0x000162000c1e1500 */
[----:B------:R-:W-:Y:S05]  /*7fe0*/  BRA `(.L_x_8126) ;  /* 0x0000000c00287947 */ /* 0x000fea0003800000 */
.L_x_8127:
[----:B------:R4:W5:Y:S01]  /*7ff0*/  LDG.E.U16 R30, desc[UR36][R4.64] ;  /* 0x00000024041e7981 */ /* 0x000962000c1e1500 */
[----:B------:R-:W-:Y:S05]  /*8000*/  BRA `(.L_x_8126) ;  /* 0x0000000c00207947 */ /* 0x000fea0003800000 */
.L_x_8122:
[----:B------:R-:W-:-:S09]  /*8010*/  UISETP.GT.AND UP0, UPT, UR4, 0x6, UPT ;  /* 0x000000060400788c */ /* 0x000fd2000bf04270 */
[----:B------:R-:W-:Y:S05]  /*8020*/  BRA.U UP0, `(.L_x_8129) ;  /* 0x0000000100307547 */ /* 0x000fea000b800000 */
[----:B------:R-:W-:-:S09]  /*8030*/  UISETP.NE.AND UP0, UPT, UR4, 0x5, UPT ;  /* 0x000000050400788c */ /* 0x000fd2000bf05270 */
[----:B------:R-:W-:Y:S05]  /*8040*/  BRA.U !UP0, `(.L_x_8130) ;  /* 0x0000000108147547 */ /* 0x000fea000b800000 */
[----:B------:R-:W-:-:S09]  /*8050*/  UISETP.NE.AND UP0, UPT, UR4, 0x6, UPT ;  /* 0x000000060400788c */ /* 0x000fd2000bf05270 */
[----:B------:R-:W-:Y:S05]  /*8060*/  BRA.U UP0, `(.L_x_8125) ;  /* 0x0000000900b47547 */ /* 0x000fea000b800000 */
[----:B------:R-:W2:Y:S02]  /*8070*/  LDG.E R4, desc[UR36][R4.64] ;  /* 0x0000002404047981 */ /* 0x000ea4000c1e1900 */
[----:B--2---:R2:W3:Y:S01]  /*8080*/  F2I.FTZ.TRUNC.NTZ R30, R4 ;  /* 0x00000004001e7305 */ /* 0x0044e2000021f100 */
[----:B------:R-:W-:Y:S05]  /*8090*/  BRA `(.L_x_8126) ;  /* 0x0000000800fc7947 */ /* 0x000fea0003800000 */
.L_x_8130:
[----:B------:R-:W2:Y:S02]  /*80a0*/  LDG.E.U16 R0, desc[UR36][R4.64] ;  /* 0x0000002404007981 */ /* 0x000ea4000c1e1500 */
[----:B--2---:R-:W-:-:S06]  /*80b0*/  HADD2.F32 R0, -RZ, R0.H0_H0 ;  /* 0x20000000ff007230 */ /* 0x004fcc0000004100 */
[----:B------:R-:W0:Y:S02]  /*80c0*/  F2I.FTZ.TRUNC.NTZ R0, R0 ;  /* 0x0000000000007305 */ /* 0x000e24000021f100 */
[----:B0-----:R-:W-:Y:S01]  /*80d0*/  PRMT R30, R0, 0x7610, R30 ;  /* 0x00007610001e7816 */ /* 0x001fe2000000001e */
[----:B------:R-:W-:Y:S06]  /*80e0*/  BRA `(.L_x_8126) ;  /* 0x0000000800e87947 */ /* 0x000fec0003800000 */
.L_x_8129:
        /* <DEDUP_REMOVED lines=9> */
.L_x_8132:
[----:B------:R-:W2:Y:S02]  /*8180*/  LDG.E.U16 R4, desc[UR36][R4.64] ;  /* 0x0000002404047981 */ /* 0x000ea4000c1e1500 */
[----:B--2---:R-:W-:-:S06]  /*8190*/  HADD2.F32 R0, -RZ, R4.H0_H0 ;  /* 0x20000004ff007230 */ /* 0x004fcc0000004100 */
[----:B------:R-:W0:Y:S02]  /*81a0*/  F2I.FTZ.TRUNC.NTZ R0, R0 ;  /* 0x0000000000007305 */ /* 0x000e24000021f100 */
[----:B0-----:R-:W-:Y:S01]  /*81b0*/  PRMT R30, R0, 0x7610, R30 ;  /* 0x00007610001e7816 */ /* 0x001fe2000000001e */
[----:B------:R-:W-:Y:S06]  /*81c0*/  BRA `(.L_x_8126) ;  /* 0x0000000800b07947 */ /* 0x000fec0003800000 */
.L_x_8131:
[----:B------:R-:W2:Y:S02]  /*81d0*/  LDG.E.64 R4, desc[UR36][R4.64] ;  /* 0x0000002404047981 */ /* 0x000ea4000c1e1b00 */
[----:B--2---:R0:W1:Y:S02]  /*81e0*/  F2I.F64.TRUNC R30, R4 ;  /* 0x00000004001e7311 */ /* 0x004064000030d100 */
[----:B01----:R-:W-:Y:S05]  /*81f0*/  BRA `(.L_x_8126) ;  /* 0x0000000800a47947 */ /* 0x003fea0003800000 */
.L_x_8121:
        /* <DEDUP_REMOVED lines=12> */
.L_x_8135:
[----:B------:R-:W2:Y:S02]  /*82c0*/  LDG.E.64 R4, desc[UR36][R4.64] ;  /* 0x0000002404047981 */ /* 0x000ea4000c1e1b00 */
[----:B--2---:R0:W1:Y:S02]  /*82d0*/  F2I.F64.TRUNC R30, R4 ;  /* 0x00000004001e7311 */ /* 0x004064000030d100 */
[----:B01----:R-:W-:Y:S05]  /*82e0*/  BRA `(.L_x_8126) ;  /* 0x0000000800687947 */ /* 0x003fea0003800000 */
.L_x_8134:
        /* <DEDUP_REMOVED lines=27> */
.L_x_8137:
        /* <DEDUP_REMOVED lines=15> */
.L_x_8136:
[----:B------:R-:W2:Y:S02]  /*8590*/  LDG.E.U16 R0, desc[UR36][R4.64] ;  /* 0x0000002404007981 */ /* 0x000ea4000c1e1500 */
[----:B--2---:R-:W-:-:S06]  /*85a0*/  IMAD.U32 R0, R0, 0x10000, RZ ;  /* 0x0001000000007824 */ /* 0x004fcc00078e00ff */
[----:B------:R-:W0:Y:S02]  /*85b0*/  F2I.FTZ.TRUNC.NTZ R0, R0 ;  /* 0x0000000000007305 */ /* 0x000e24000021f100 */
[----:B0-----:R-:W-:Y:S01]  /*85c0*/  PRMT R30, R0, 0x7610, R30 ;  /* 0x00007610001e7816 */ /* 0x001fe2000000001e */
[----:B------:R-:W-:Y:S06]  /*85d0*/  BRA `(.L_x_8126) ;  /* 0x0000000400ac7947 */ /* 0x000fec0003800000 */
.L_x_8133:
        /* <DEDUP_REMOVED lines=10> */
.L_x_8140:
        /* <DEDUP_REMOVED lines=21> */
.L_x_8144:
[----:B------:R-:W-:Y:S05]  /*87d0*/  BSYNC.RECONVERGENT B1 ;  /* 0x0000000000017941 */ /* 0x000fea0003800200 */
.L_x_8143:
[----:B------:R-:W-:Y:S01]  /*87e0*/  IMAD.SHL.U32 R0, R0, 0x100000, RZ ;  /* 0x0010000000007824 */ /* 0x000fe200078e00ff */
[----:B------:R-:W-:-:S04]  /*87f0*/  LEA R3, R3, 0x3b800000, 0x17 ;  /* 0x3b80000003037811 */ /* 0x000fc800078eb8ff */
[----:B------:R-:W-:-:S07]  /*8800*/  LOP3.LUT R0, R3, R0, R7, 0xfe, !PT ;  /* 0x0000000003007212 */ /* 0x000fce00078efe07 */
.L_x_8142:
[----:B------:R-:W-:Y:S05]  /*8810*/  BSYNC.RECONVERGENT B0 ;  /* 0x0000000000007941 */ /* 0x000fea0003800200 */
.L_x_8141:
[----:B------:R-:W0:Y:S02]  /*8820*/  F2I.FTZ.TRUNC.NTZ R0, R0 ;  /* 0x0000000000007305 */ /* 0x000e24000021f100 */
[----:B0-----:R-:W-:Y:S01]  /*8830*/  PRMT R30, R0, 0x7610, R30 ;  /* 0x00007610001e7816 */ /* 0x001fe2000000001e */
[----:B------:R-:W-:Y:S06]  /*8840*/  BRA `(.L_x_8126) ;  /* 0x0000000400107947 */ /* 0x000fec0003800000 */
.L_x_8139:
        /* <DEDUP_REMOVED lines=21> */
.L_x_8148:
[----:B------:R-:W-:Y:S05]  /*89a0*/  BSYNC.RECONVERGENT B1 ;  /* 0x0000000000017941 */ /* 0x000fea0003800200 */
.L_x_8147:
[----:B------:R-:W-:Y:S01]  /*89b0*/  IMAD.SHL.U32 R0, R0, 0x200000, RZ ;  /* 0x0020000000007824 */ /* 0x000fe200078e00ff */
[----:B------:R-:W-:-:S04]  /*89c0*/  LEA R3, R3, 0x37800000, 0x17 ;  /* 0x3780000003037811 */ /* 0x000fc800078eb8ff */
[----:B------:R-:W-:-:S07]  /*89d0*/  LOP3.LUT R0, R3, R0, R7, 0xfe, !PT ;  /* 0x0000000003007212 */ /* 0x000fce00078efe07 */
.L_x_8146:
[----:B------:R-:W-:Y:S05]  /*89e0*/  BSYNC.RECONVERGENT B0 ;  /* 0x0000000000007941 */ /* 0x000fea0003800200 */
.L_x_8145:
[----:B------:R-:W0:Y:S02]  /*89f0*/  F2I.FTZ.TRUNC.NTZ R0, R0 ;  /* 0x0000000000007305 */ /* 0x000e24000021f100 */
[----:B0-----:R-:W-:Y:S01]  /*8a00*/  PRMT R30, R0, 0x7610, R30 ;  /* 0x00007610001e7816 */ /* 0x001fe2000000001e */
[----:B------:R-:W-:Y:S06]  /*8a10*/  BRA `(.L_x_8126) ;  /* 0x00000000009c7947 */ /* 0x000fec0003800000 */
.L_x_8138:
        /* <DEDUP_REMOVED lines=14> */
.L_x_8152:
[----:B------:R-:W-:Y:S05]  /*8b00*/  BSYNC.RECONVERGENT B0 ;  /* 0x0000000000007941 */ /* 0x000fea0003800200 */
.L_x_8151:
[----:B------:R-:W0:Y:S02]  /*8b10*/  F2I.FTZ.TRUNC.NTZ R0, R0 ;  /* 0x0000000000007305 */ /* 0x000e24000021f100 */
[----:B0-----:R-:W-:Y:S01]  /*8b20*/  PRMT R30, R0, 0x7610, R30 ;  /* 0x00007610001e7816 */ /* 0x001fe2000000001e */
[----:B------:R-:W-:Y:S06]  /*8b30*/  BRA `(.L_x_8126) ;  /* 0x0000000000547947 */ /* 0x000fec0003800000 */
.L_x_8125:
        /* <DEDUP_REMOVED lines=16> */
.L_x_8153:
[----:B------:R-:W-:Y:S01]  /*8c40*/  PRMT R30, RZ, 0x7610, R30 ;  /* 0x00007610ff1e7816 */ /* 0x000fe2000000001e */
[----:B------:R-:W-:Y:S06]  /*8c50*/  BRA `(.L_x_8126) ;  /* 0x00000000000c7947 */ /* 0x000fec0003800000 */
.L_x_8150:
[----:B------:R0:W5:Y:S01]  /*8c60*/  LDG.E.U16 R30, desc[UR36][R4.64] ;  /* 0x00000024041e7981 */ /* 0x000162000c1e1500 */
[----:B------:R-:W-:Y:S05]  /*8c70*/  BRA `(.L_x_8126) ;  /* 0x0000000000047947 */ /* 0x000fea0003800000 */
.L_x_8149:
[----:B------:R0:W5:Y:S02]  /*8c80*/  LDG.E.U16 R30, desc[UR36][R4.64] ;  /* 0x00000024041e7981 */ /* 0x000164000c1e1500 */
.L_x_8126:
        /* <DEDUP_REMOVED lines=22> */
.L_x_8158:
[----:B------:R-:W2:Y:S02]  /*8df0*/  LDG.E.U8 R4, desc[UR36][R4.64] ;  /* 0x0000002404047981 */ /* 0x000ea4000c1e1100 */
[----:B--2---:R-:W-:-:S04]  /*8e00*/  ISETP.NE.AND P0, PT, R4, RZ, PT ;  /* 0x000000ff0400720c */ /* 0x004fc80003f05270 */
[----:B------:R-:W-:Y:S01]  /*8e10*/  P2R R34, PR, RZ, 0x1 ;  /* 0x00000001ff227803 */ /* 0x000fe20000000000 */
[----:B------:R-:W-:Y:S08]  /*8e20*/  BRA `(.L_x_8160) ;  /* 0x0000000800947947 */ /* 0x000ff00003800000 */
.L_x_8157:
        /* <DEDUP_REMOVED lines=11> */
.L_x_8162:
[----:B------:R-:W2:Y:S02]  /*8ee0*/  LDG.E R4, desc[UR36][R4.64] ;  /* 0x0000002404047981 */ /* 0x000ea4000c1e1900 */
[----:B--2---:R-:W-:-:S04]  /*8ef0*/  ISETP.NE.AND P0, PT, R4, RZ, PT ;  /* 0x000000ff0400720c */ /* 0x004fc80003f05270 */
[----:B------:R-:W-:Y:S01]  /*8f00*/  P2R R34, PR, RZ, 0x1 ;  /* 0x00000001ff227803 */ /* 0x000fe20000000000 */
[----:B------:R-:W-:Y:S08]  /*8f10*/  BRA `(.L_x_8160) ;  /* 0x0000000800587947 */ /* 0x000ff00003800000 */
.L_x_8161:
[----:B------:R-:W2:Y:S02]  /*8f20*/  LDG.E.U16 R4, desc[UR36][R4.64] ;  /* 0x0000002404047981 */ /* 0x000ea4000c1e1500 */
[----:B--2---:R-:W-:-:S04]  /*8f30*/  ISETP.NE.AND P0, PT, R4, RZ, PT ;  /* 0x000000ff0400720c */ /* 0x004fc80003f05270 */
[----:B------:R-:W-:Y:S01]  /*8f40*/  P2R R34, PR, RZ, 0x1 ;  /* 0x00000001ff227803 */ /* 0x000fe20000000000 */
[----:B------:R-:W-:Y:S08]  /*8f50*/  BRA `(.L_x_8160) ;  /* 0x0000000800487947 */ /* 0x000ff00003800000 */
.L_x_8156:
        /* <DEDUP_REMOVED lines=10> */
.L_x_8164:
[----:B------:R-:W2:Y:S02]  /*9000*/  LDG.E.U16 R0, desc[UR36][R4.64] ;  /* 0x0000002404007981 */ /* 0x000ea4000c1e1500 */
[----:B--2---:R-:W-:-:S05]  /*9010*/  HADD2.F32 R0, -RZ, R0.H0_H0 ;  /* 0x20000000ff007230 */ /* 0x004fca0000004100 */
[----:B------:R-:W-:-:S04]  /*9020*/  FSETP.NEU.FTZ.AND P0, PT, R0, RZ, PT ;  /* 0x000000ff0000720b */ /* 0x000fc80003f1d000 */
[----:B------:R-:W-:Y:S01]  /*9030*/  P2R R34, PR, RZ, 0x1 ;  /* 0x00000001ff227803 */ /* 0x000fe20000000000 */
[----:B------:R-:W-:Y:S08]  /*9040*/  BRA `(.L_x_8160) ;  /* 0x00000008000c7947 */ /* 0x000ff00003800000 */
.L_x_8163:
        /* <DEDUP_REMOVED lines=12> */
.L_x_8166:
        /* <DEDUP_REMOVED lines=10> */
.L_x_8165:
[----:B------:R-:W2:Y:S02]  /*91b0*/  LDG.E.64 R4, desc[UR36][R4.64] ;  /* 0x0000002404047981 */ /* 0x000ea4000c1e1b00 */
[----:B--2---:R-:W0:Y:S02]  /*91c0*/  DSETP.NEU.AND P0, PT, R4, RZ, PT ;  /* 0x000000ff0400722a */ /* 0x004e240003f0d000 */
[----:B0-----:R-:W-:Y:S01]  /*91d0*/  P2R R34, PR, RZ, 0x1 ;  /* 0x00000001ff227803 */ /* 0x001fe20000000000 */
[----:B------:R-:W-:Y:S06]  /*91e0*/  BRA `(.L_x_8160) ;  /* 0x0000000400a47947 */ /* 0x000fec0003800000 */
.L_x_8155:
        /* <DEDUP_REMOVED lines=12> */
.L_x_8169:
        /* <DEDUP_REMOVED lines=9> */
.L_x_8168:
        /* <DEDUP_REMOVED lines=10> */
.L_x_8171:
        /* <DEDUP_REMOVED lines=12> */
.L_x_8170:
[----:B------:R-:W2:Y:S02]  /*94a0*/  LDG.E.U16 R0, desc[UR36][R4.64] ;  /* 0x0000002404007981 */ /* 0x000ea4000c1e1500 */
[----:B--2---:R-:W-:-:S05]  /*94b0*/  IMAD.U32 R0, R0, 0x10000, RZ ;  /* 0x0001000000007824 */ /* 0x004fca00078e00ff */
[----:B------:R-:W-:-:S04]  /*94c0*/  FSETP.NEU.FTZ.AND P0, PT, R0, RZ, PT ;  /* 0x000000ff0000720b */ /* 0x000fc80003f1d000 */
[----:B------:R-:W-:Y:S01]  /*94d0*/  P2R R34, PR, RZ, 0x1 ;  /* 0x00000001ff227803 */ /* 0x000fe20000000000 */
[----:B------:R-:W-:Y:S08]  /*94e0*/  BRA `(.L_x_8160) ;  /* 0x0000000000e47947 */ /* 0x000ff00003800000 */
.L_x_8167:
        /* <DEDUP_REMOVED lines=12> */
.L_x_8174:
[----:B------:R-:W2:Y:S02]  /*95b0*/  LDG.E.U8 R4, desc[UR36][R4.64] ;  /* 0x0000002404047981 */ /* 0x000ea4000c1e1100 */
[----:B--2---:R-:W-:-:S04]  /*95c0*/  ISETP.NE.AND P0, PT, R4, RZ, PT ;  /* 0x000000ff0400720c */ /* 0x004fc80003f05270 */
[----:B------:R-:W-:Y:S01]  /*95d0*/  P2R R34, PR, RZ, 0x1 ;  /* 0x00000001ff227803 */ /* 0x000fe20000000000 */
[----:B------:R-:W-:Y:S08]  /*95e0*/  BRA `(.L_x_8160) ;  /* 0x0000000000a47947 */ /* 0x000ff00003800000 */
.L_x_8173:
[----:B------:R-:W2:Y:S02]  /*95f0*/  LDG.E.U8 R4, desc[UR36][R4.64] ;  /* 0x0000002404047981 */ /* 0x000ea4000c1e1100 */
[----:B--2---:R-:W-:-:S04]  /*9600*/  ISETP.NE.AND P0, PT, R4, RZ, PT ;  /* 0x000000ff0400720c */ /* 0x004fc80003f05270 */
[----:B------:R-:W-:Y:S01]  /*9610*/  P2R R34, PR, RZ, 0x1 ;  /* 0x00000001ff227803 */ /* 0x000fe20000000000 */
[----:B------:R-:W-:Y:S08]  /*9620*/  BRA `(.L_x_8160) ;  /* 0x0000000000947947 */ /* 0x000ff00003800000 */
.L_x_8172:
        /* <DEDUP_REMOVED lines=10> */
.L_x_8159:
        /* <DEDUP_REMOVED lines=16> */
.L_x_8177:
[----:B------:R-:W-:-:S04]  /*97d0*/  PLOP3.LUT P0, PT, PT, PT, PT, 0x8, 0x80 ;  /* 0x000000000080781c */ /* 0x000fc80003f0e170 */
[----:B------:R-:W-:Y:S01]  /*97e0*/  P2R R34, PR, RZ, 0x1 ;  /* 0x00000001ff227803 */ /* 0x000fe20000000000 */
[----:B------:R-:W-:Y:S08]  /*97f0*/  BRA `(.L_x_8160) ;  /* 0x0000000000207947 */ /* 0x000ff00003800000 */
.L_x_8176:
[----:B------:R-:W2:Y:S02]  /*9800*/  LDG.E.64 R4, desc[UR36][R4.64] ;  /* 0x0000002404047981 */ /* 0x000ea4000c1e1b00 */
[----:B--2---:R-:W-:-:S04]  /*9810*/  ISETP.NE.U32.AND P0, PT, R4, RZ, PT ;  /* 0x000000ff0400720c */ /* 0x004fc80003f05070 */
[----:B------:R-:W-:-:S04]  /*9820*/  ISETP.NE.AND.EX P0, PT, R5, RZ, PT, P0 ;  /* 0x000000ff0500720c */ /* 0x000fc80003f05300 */
[----:B------:R-:W-:Y:S01]  /*9830*/  P2R R34, PR, RZ, 0x1 ;  /* 0x00000001ff227803 */ /* 0x000fe20000000000 */
[----:B------:R-:W-:Y:S08]  /*9840*/  BRA `(.L_x_8160) ;  /* 0x00000000000c7947 */ /* 0x000ff00003800000 */
.L_x_8175:
[----:B------:R-:W2:Y:S02]  /*9850*/  LDG.E R4, desc[UR36][R4.64] ;  /* 0x0000002404047981 */ /* 0x000ea4000c1e1900 */
[----:B--2---:R-:W-:-:S04]  /*9860*/  ISETP.NE.AND P0, PT, R4, RZ, PT ;  /* 0x000000ff0400720c */ /* 0x004fc80003f05270 */
[----:B------:R-:W-:-:S09]  /*9870*/  P2R R34, PR, RZ, 0x1 ;  /* 0x00000001ff227803 */ /* 0x000fd20000000000 */
.L_x_8160:
[----:B------:R-:W-:Y:S05]  /*9880*/  BSYNC.RECONVERGENT B6 ;  /* 0x0000000000067941 */ /* 0x000fea0003800200 */
.L_x_8154:
        /* <DEDUP_REMOVED lines=20> */
.L_x_8181:
[----:B------:R0:W5:Y:S01]  /*99d0*/  LDG.E.U8 R4, desc[UR36][R6.64] ;  /* 0x0000002406047981 */ /* 0x000162000c1e1100 */
[----:B------:R-:W-:Y:S01]  /*99e0*/  IMAD.MOV.U32 R5, RZ, RZ, RZ ;  /* 0x000000ffff057224 */ /* 0x000fe200078e00ff */
[----:B------:R-:W-:Y:S06]  /*99f0*/  BRA `(.L_x_8183) ;  /* 0x0000000c00447947 */ /* 0x000fec0003800000 */
.L_x_8180:
        /* <DEDUP_REMOVED lines=8> */
.L_x_8185:
[----:B------:R-:W2:Y:S02]  /*9a80*/  LDG.E R4, desc[UR36][R6.64] ;  /* 0x0000002406047981 */ /* 0x000ea4000c1e1900 */
[----:B--2---:R-:W-:Y:S01]  /*9a90*/  SHF.R.S32.HI R5, RZ, 0x1f, R4 ;  /* 0x0000001fff057819 */ /* 0x004fe20000011404 */
[----:B------:R-:W-:Y:S06]  /*9aa0*/  BRA `(.L_x_8183) ;  /* 0x0000000c00187947 */ /* 0x000fec0003800000 */
.L_x_8184:
[----:B------:R-:W2:Y:S02]  /*9ab0*/  LDG.E.S16 R4, desc[UR36][R6.64] ;  /* 0x0000002406047981 */ /* 0x000ea4000c1e1700 */
[----:B--2---:R-:W-:Y:S01]  /*9ac0*/  SHF.R.S32.HI R5, RZ, 0x1f, R4 ;  /* 0x0000001fff057819 */ /* 0x004fe20000011404 */
[----:B------:R-:W-:Y:S06]  /*9ad0*/  BRA `(.L_x_8183) ;  /* 0x0000000c000c7947 */ /* 0x000fec0003800000 */
.L_x_8179:
        /* <DEDUP_REMOVED lines=9> */
.L_x_8187:
[----:B------:R-:W2:Y:S02]  /*9b70*/  LDG.E.U16 R6, desc[UR36][R6.64] ;  /* 0x0000002406067981 */ /* 0x000ea4000c1e1500 */
[----:B--2---:R-:W-:-:S06]  /*9b80*/  HADD2.F32 R4, -RZ, R6.H0_H0 ;  /* 0x20000006ff047230 */ /* 0x004fcc0000004100 */
[----:B------:R-:W4:Y:S02]  /*9b90*/  F2I.S64.TRUNC R4, R4 ;  /* 0x0000000400047311 */ /* 0x000f24000020d900 */
[----:B----4-:R-:W-:Y:S05]  /*9ba0*/  BRA `(.L_x_8183) ;  /* 0x0000000800d87947 */ /* 0x010fea0003800000 */
.L_x_8186:
        /* <DEDUP_REMOVED lines=9> */
.L_x_8189:
[----:B------:R-:W2:Y:S02]  /*9c40*/  LDG.E.U16 R6, desc[UR36][R6.64] ;  /* 0x0000002406067981 */ /* 0x000ea4000c1e1500 */
[----:B--2---:R-:W-:-:S06]  /*9c50*/  HADD2.F32 R4, -RZ, R6.H0_H0 ;  /* 0x20000006ff047230 */ /* 0x004fcc0000004100 */
[----:B------:R-:W4:Y:S02]  /*9c60*/  F2I.S64.TRUNC R4, R4 ;  /* 0x0000000400047311 */ /* 0x000f24000020d900 */
[----:B----4-:R-:W-:Y:S05]  /*9c70*/  BRA `(.L_x_8183) ;  /* 0x0000000800a47947 */ /* 0x010fea0003800000 */
.L_x_8188:
[----:B------:R-:W2:Y:S02]  /*9c80*/  LDG.E.64 R4, desc[UR36][R6.64] ;  /* 0x0000002406047981 */ /* 0x000ea4000c1e1b00 */
[----:B--2---:R-:W4:Y:S02]  /*9c90*/  F2I.S64.F64.TRUNC R4, R4 ;  /* 0x0000000400047311 */ /* 0x004f24000030d900 */
[----:B----4-:R-:W-:Y:S05]  /*9ca0*/  BRA `(.L_x_8183) ;  /* 0x0000000800987947 */ /* 0x010fea0003800000 */
.L_x_8178:
        /* <DEDUP_REMOVED lines=13> */
.L_x_8192:
[----:B------:R-:W2:Y:S02]  /*9d80*/  LDG.E.64 R4, desc[UR36][R6.64] ;  /* 0x0000002406047981 */ /* 0x000ea4000c1e1b00 */
[----:B--2---:R-:W4:Y:S02]  /*9d90*/  F2I.S64.F64.TRUNC R4, R4 ;  /* 0x0000000400047311 */ /* 0x004f24000030d900 */
[----:B----4-:R-:W-:Y:S05]  /*9da0*/  BRA `(.L_x_8183) ;  /* 0x0000000800587947 */ /* 0x010fea0003800000 */
.L_x_8191:
        /* <DEDUP_REMOVED lines=26> */
.L_x_8194:
        /* <DEDUP_REMOVED lines=12> */
[----:B------:R4:W0:Y:S02]  /*a010*/  F2I.S64.TRUNC R4, R0 ;  /* 0x0000000000047311 */ /* 0x000824000020d900 */
[----:B0---4-:R-:W-:Y:S05]  /*a020*/  BRA `(.L_x_8183) ;  /* 0x0000000400b87947 */ /* 0x011fea0003800000 */
.L_x_8193:
[----:B------:R-:W2:Y:S02]  /*a030*/  LDG.E.U16 R4, desc[UR36][R6.64] ;  /* 0x0000002406047981 */ /* 0x000ea4000c1e1500 */
[----:B--2---:R-:W-:-:S06]  /*a040*/  IMAD.U32 R4, R4, 0x10000, RZ ;  /* 0x0001000004047824 */ /* 0x004fcc00078e00ff */
[----:B------:R-:W4:Y:S02]  /*a050*/  F2I.S64.TRUNC R4, R4 ;  /* 0x0000000400047311 */ /* 0x000f24000020d900 */
[----:B----4-:R-:W-:Y:S05]  /*a060*/  BRA `(.L_x_8183) ;  /* 0x0000000400a87947 */ /* 0x010fea0003800000 */
.L_x_8190:
        /* <DEDUP_REMOVED lines=11> */
.L_x_8197:
        /* <DEDUP_REMOVED lines=21> */
.L_x_8201:
[----:B------:R-:W-:Y:S05]  /*a270*/  BSYNC.RECONVERGENT B1 ;  /* 0x0000000000017941 */ /* 0x000fea0003800200 */
.L_x_8200:
[----:B------:R-:W-:Y:S01]  /*a280*/  IMAD.SHL.U32 R0, R0, 0x100000, RZ ;  /* 0x0010000000007824 */ /* 0x000fe200078e00ff */
[----:B------:R-:W-:-:S04]  /*a290*/  LEA R3, R3, 0x3b800000, 0x17 ;  /* 0x3b80000003037811 */ /* 0x000fc800078eb8ff */
[----:B------:R-:W-:-:S07]  /*a2a0*/  LOP3.LUT R4, R3, R0, R7, 0xfe, !PT ;  /* 0x0000000003047212 */ /* 0x000fce00078efe07 */
.L_x_8199:
[----:B------:R-:W-:Y:S05]  /*a2b0*/  BSYNC.RECONVERGENT B0 ;  /* 0x0000000000007941 */ /* 0x000fea0003800200 */
.L_x_8198:
[----:B------:R-:W1:Y:S02]  /*a2c0*/  F2I.S64.TRUNC R4, R4 ;  /* 0x0000000400047311 */ /* 0x000e64000020d900 */
[----:B-1----:R-:W-:Y:S05]  /*a2d0*/  BRA `(.L_x_8183) ;  /* 0x00000004000c7947 */ /* 0x002fea0003800000 */
.L_x_8196:
        /* <DEDUP_REMOVED lines=21> */
.L_x_8205:
[----:B------:R-:W-:Y:S05]  /*a430*/  BSYNC.RECONVERGENT B1 ;  /* 0x0000000000017941 */ /* 0x000fea0003800200 */
.L_x_8204:
[----:B------:R-:W-:Y:S01]  /*a440*/  IMAD.SHL.U32 R0, R0, 0x200000, RZ ;  /* 0x0020000000007824 */ /* 0x000fe200078e00ff */
[----:B------:R-:W-:-:S04]  /*a450*/  LEA R3, R3, 0x37800000, 0x17 ;  /* 0x3780000003037811 */ /* 0x000fc800078eb8ff */
[----:B------:R-:W-:-:S07]  /*a460*/  LOP3.LUT R4, R3, R0, R7, 0xfe, !PT ;  /* 0x0000000003047212 */ /* 0x000fce00078efe07 */
.L_x_8203:
[----:B------:R-:W-:Y:S05]  /*a470*/  BSYNC.RECONVERGENT B0 ;  /* 0x0000000000007941 */ /* 0x000fea0003800200 */
.L_x_8202:
[----:B------:R-:W0:Y:S02]  /*a480*/  F2I.S64.TRUNC R4, R4 ;  /* 0x0000000400047311 */ /* 0x000e24000020d900 */
[----:B0-----:R-:W-:Y:S05]  /*a490*/  BRA `(.L_x_8183) ;  /* 0x00000000009c7947 */ /* 0x001fea0003800000 */
.L_x_8195:
        /* <DEDUP_REMOVED lines=14> */
.L_x_8209:
[----:B------:R-:W-:Y:S05]  /*a580*/  BSYNC.RECONVERGENT B0 ;  /* 0x0000000000007941 */ /* 0x000fea0003800200 */
.L_x_8208:
[----:B------:R-:W1:Y:S02]  /*a590*/  F2I.S64.TRUNC R4, R4 ;  /* 0x0000000400047311 */ /* 0x000e64000020d900 */
[----:B-1----:R-:W-:Y:S05]  /*a5a0*/  BRA `(.L_x_8183) ;  /* 0x0000000000587947 */ /* 0x002fea0003800000 */
.L_x_8182:
        /* <DEDUP_REMOVED lines=16> */
.L_x_8210:
[----:B------:R-:W-:Y:S01]  /*a6b0*/  CS2R R4, SRZ ;  /* 0x0000000000047805 */ /* 0x000fe2000001ff00 */
[----:B------:R-:W-:Y:S06]  /*a6c0*/  BRA `(.L_x_8183) ;  /* 0x0000000000107947 */ /* 0x000fec0003800000 */
.L_x_8207:
[----:B------:R1:W5:Y:S01]  /*a6d0*/  LDG.E.64 R4, desc[UR36][R6.64] ;  /* 0x0000002406047981 */ /* 0x000362000c1e1b00 */
[----:B------:R-:W-:Y:S05]  /*a6e0*/  BRA `(.L_x_8183) ;  /* 0x0000000000087947 */ /* 0x000fea0003800000 */
.L_x_8206:
[----:B------:R2:W5:Y:S01]  /*a6f0*/  LDG.E R4, desc[UR36][R6.64] ;  /* 0x0000002406047981 */ /* 0x000562000c1e1900 */
[----:B------:R-:W-:-:S07]  /*a700*/  IMAD.MOV.U32 R5, RZ, RZ, RZ ;  /* 0x000000ffff057224 */ /* 0x000fce00078e00ff */
.L_x_8183:
[----:B------:R-:W-:-:S04]  /*a710*/  ISETP.NE.AND P0, PT, R34, RZ, PT ;  /* 0x000000ff2200720c */ /* 0x000fc80003f05270 */
[----:B------:R-:W-:-:S13]  /*a720*/  PLOP3.LUT P0, PT, P0, PT, PT, 0x8, 0x80 ;  /* 0x000000000080781c */ /* 0x000fda000070e170 */
.L_x_8120:
[----:B------:R-:W-:Y:S05]  /*a730*/  BSYNC.RECONVERGENT B7 ;  /* 0x0000000000077941 */ /* 0x000fea0003800200 */
.L_x_8119:
[----:B------:R-:W-:Y:S01]  /*a740*/  VIADD R25, R19, 0x80 ;  /* 0x0000008013197836 */ /* 0x000fe20000000000 */
[----:B------:R-:W-:Y:S01]  /*a750*/  ISETP.NE.AND P1, PT, R27, RZ, PT ;  /* 0x000000ff1b00720c */ /* 0x000fe20003f25270 */
[----:B------:R-:W-:Y:S01]  /*a760*/  VIADD R3, R19, 0x100 ;  /* 0x0000010013037836 */ /* 0x000fe20000000000 */
[----:B------:R-:W-:Y:S01]  /*a770*/  ISETP.NE.AND P2, PT, R31, RZ, PT ;  /* 0x000000ff1f00720c */ /* 0x000fe20003f45270 */
[----:B012-4-:R-:W-:Y:S01]  /*a780*/  VIADD R7, R19, 0x180 ;  /* 0x0000018013077836 */ /* 0x017fe20000000000 */
[-C--:B------:R-:W-:Y:S02]  /*a790*/  ISETP.GE.OR P1, PT, R25, R18.reuse, P1 ;  /* 0x000000121900720c */ /* 0x080fe40000f26670 */
[-C--:B------:R-:W-:Y:S02]  /*a7a0*/  ISETP.GE.OR P2, PT, R3, R18.reuse, P2 ;  /* 0x000000120300720c */ /* 0x080fe40001746670 */
[----:B------:R-:W-:Y:S02]  /*a7b0*/  ISETP.NE.AND P5, PT, R24, RZ, PT ;  /* 0x000000ff1800720c */ /* 0x000fe40003fa5270 */
[----:B------:R-:W-:-:S07]  /*a7c0*/  ISETP.GE.OR P0, PT, R7, R18, P0 ;  /* 0x000000120700720c */ /* 0x000fce0000706670 */
[----:B------:R-:W0:Y:S08]  /*a7d0*/  @!P1 LDC.64 R10, c[0x0][0x388] ;  /* 0x0000e200ff0a9b82 */ /* 0x000e300000000a00 */
[----:B------:R-:W1:Y:S08]  /*a7e0*/  @!P2 LDC.64 R6, c[0x0][0x388] ;  /* 0x0000e200ff06ab82 */ /* 0x000e700000000a00 */
[----:B------:R-:W2:Y:S08]  /*a7f0*/  @!P0 LDC.64 R12, c[0x0][0x388] ;  /* 0x0000e200ff0c8b82 */ /* 0x000eb00000000a00 */
[----:B------:R-:W4:Y:S01]  /*a800*/  @!P5 LDC.64 R8, c[0x0][0x388] ;  /* 0x0000e200ff08db82 */ /* 0x000f220000000a00 */
        /* <DEDUP_REMOVED lines=8> */
[----:B----4-:R-:W-:-:S03]  /*a890*/  @!P5 LEA R8, P4, R16, R8, 0x1 ;  /* 0x000000081008d211 */ /* 0x010fc600078808ff */
[----:B---3--:R0:W5:Y:S01]  /*a8a0*/  @!P0 LDG.E.U16 R30, desc[UR36][R12.64] ;  /* 0x000000240c1e8981 */ /* 0x008162000c1e1500 */
        /* <DEDUP_REMOVED lines=29> */
.L_x_8217:
[----:B-----5:R0:W-:Y:S01]  /*aa80*/  STG.E.U8 desc[UR36][R8.64], R22 ;  /* 0x0000001608007986 */ /* 0x0201e2000c101124 */
[----:B------:R-:W-:Y:S01]  /*aa90*/  IMAD.MOV.U32 R19, RZ, RZ, R25 ;  /* 0x000000ffff137224 */ /* 0x000fe200078e0019 */
[----:B------:R-:W-:Y:S06]  /*aaa0*/  BRA `(.L_x_8219) ;  /* 0x0000000c00a07947 */ /* 0x000fec0003800000 */
.L_x_8216:
        /* <DEDUP_REMOVED lines=8> */
[----:B------:R-:W-:-:S05]  /*ab30*/  SHF.R.S32.HI R5, RZ, 0x1f, R4 ;  /* 0x0000001fff057819 */ /* 0x000fca0000011404 */
[----:B------:R0:W-:Y:S01]  /*ab40*/  STG.E.64 desc[UR36][R8.64], R4 ;  /* 0x0000000408007986 */ /* 0x0001e2000c101b24 */
[----:B------:R-:W-:Y:S05]  /*ab50*/  BRA `(.L_x_8219) ;  /* 0x0000000c00747947 */ /* 0x000fea0003800000 */
.L_x_8221:
[----:B-----5:R-:W-:Y:S01]  /*ab60*/  PRMT R3, R22, 0x9910, RZ ;  /* 0x0000991016037816 */ /* 0x020fe200000000ff */
[----:B------:R-:W-:-:S04]  /*ab70*/  IMAD.MOV.U32 R19, RZ, RZ, R25 ;  /* 0x000000ffff137224 */ /* 0x000fc800078e0019 */
[----:B------:R0:W-:Y:S01]  /*ab80*/  STG.E desc[UR36][R8.64], R3 ;  /* 0x0000000308007986 */ /* 0x0001e2000c101924 */
[----:B------:R-:W-:Y:S05]  /*ab90*/  BRA `(.L_x_8219) ;  /* 0x0000000c00647947 */ /* 0x000fea0003800000 */
.L_x_8220:
[----:B-----5:R0:W-:Y:S01]  /*aba0*/  STG.E.U16 desc[UR36][R8.64], R22 ;  /* 0x0000001608007986 */ /* 0x0201e2000c101524 */
[----:B------:R-:W-:Y:S01]  /*abb0*/  IMAD.MOV.U32 R19, RZ, RZ, R25 ;  /* 0x000000ffff137224 */ /* 0x000fe200078e0019 */
[----:B------:R-:W-:Y:S06]  /*abc0*/  BRA `(.L_x_8219) ;  /* 0x0000000c00587947 */ /* 0x000fec0003800000 */
.L_x_8215:
[----:B------:R-:W-:-:S13]  /*abd0*/  ISETP.GT.AND P0, PT, R0, 0x6, PT ;  /* 0x000000060000780c */ /* 0x000fda0003f04270 */
[----:B------:R-:W-:Y:S05]  /*abe0*/  @P0 BRA `(.L_x_8222) ;  /* 0x0000000000340947 */ /* 0x000fea0003800000 */
[----:B------:R-:W-:-:S13]  /*abf0*/  ISETP.NE.AND P0, PT, R0, 0x5, PT ;  /* 0x000000050000780c */ /* 0x000fda0003f05270 */
[----:B------:R-:W-:Y:S05]  /*ac00*/  @!P0 BRA `(.L_x_8223) ;  /* 0x0000000000188947 */ /* 0x000fea0003800000 */
[----:B------:R-:W-:-:S13]  /*ac10*/  ISETP.NE.AND P0, PT, R0, 0x6, PT ;  /* 0x000000060000780c */ /* 0x000fda0003f05270 */
[----:B------:R-:W-:Y:S05]  /*ac20*/  @P0 BRA `(.L_x_8218) ;  /* 0x0000000800940947 */ /* 0x000fea0003800000 */
[----:B-----5:R-:W0:Y:S01]  /*ac30*/  I2F.S16 R3, R22 ;  /* 0x0000001600037306 */ /* 0x020e220000101400 */
[----:B------:R-:W-:Y:S01]  /*ac40*/  IMAD.MOV.U32 R19, RZ, RZ, R25 ;  /* 0x000000ffff137224 */ /* 0x000fe200078e0019 */
[----:B0-----:R0:W-:Y:S01]  /*ac50*/  STG.E desc[UR36][R8.64], R3 ;  /* 0x0000000308007986 */ /* 0x0011e2000c101924 */
[----:B------:R-:W-:Y:S05]  /*ac60*/  BRA `(.L_x_8219) ;  /* 0x0000000c00307947 */ /* 0x000fea0003800000 */
.L_x_8223:
[----:B-----5:R-:W0:Y:S01]  /*ac70*/  I2F.S16 R0, R22 ;  /* 0x0000001600007306 */ /* 0x020e220000101400 */
[----:B------:R-:W-:Y:S01]  /*ac80*/  IMAD.MOV.U32 R19, RZ, RZ, R25 ;  /* 0x000000ffff137224 */ /* 0x000fe200078e0019 */
[----:B0-----:R-:W-:-:S05]  /*ac90*/  F2FP.F16.F32.PACK_AB R0, RZ, R0 ;  /* 0x00000000ff00723e */ /* 0x001fca00000000ff */
[----:B------:R0:W-:Y:S01]  /*aca0*/  STG.E.U16 desc[UR36][R8.64], R0 ;  /* 0x0000000008007986 */ /* 0x0001e2000c101524 */
[----:B------:R-:W-:Y:S05]  /*acb0*/  BRA `(.L_x_8219) ;  /* 0x0000000c001c7947 */ /* 0x000fea0003800000 */
.L_x_8222:
[----:B------:R-:W-:-:S13]  /*acc0*/  ISETP.NE.AND P0, PT, R0, 0x7, PT ;  /* 0x000000070000780c */ /* 0x000fda0003f05270 */
[----:B------:R-:W-:Y:S05]  /*acd0*/  @!P0 BRA `(.L_x_8224) ;  /* 0x00000000003c8947 */ /* 0x000fea0003800000 */
[----:B------:R-:W-:-:S13]  /*ace0*/  ISETP.NE.AND P0, PT, R0, 0x8, PT ;  /* 0x000000080000780c */ /* 0x000fda0003f05270 */
[----:B------:R-:W-:Y:S05]  /*acf0*/  @!P0 BRA `(.L_x_8225) ;  /* 0x00000000001c8947 */ /* 0x000fea0003800000 */
[----:B------:R-:W-:-:S13]  /*ad00*/  ISETP.NE.AND P0, PT, R0, 0x9, PT ;  /* 0x000000090000780c */ /* 0x000fda0003f05270 */
[----:B------:R-:W-:Y:S05]  /*ad10*/  @P0 BRA `(.L_x_8218) ;  /* 0x0000000800580947 */ /* 0x000fea0003800000 */
[----:B-----5:R-:W0:Y:S01]  /*ad20*/  I2F.S16 R4, R22 ;  /* 0x0000001600047306 */ /* 0x020e220000101400 */
[----:B------:R-:W-:Y:S02]  /*ad30*/  IMAD.MOV.U32 R5, RZ, RZ, RZ ;  /* 0x000000ffff057224 */ /* 0x000fe400078e00ff */
[----:B------:R-:W-:-:S03]  /*ad40*/  IMAD.MOV.U32 R19, RZ, RZ, R25 ;  /* 0x000000ffff137224 */ /* 0x000fc600078e0019 */
[----:B0-----:R0:W-:Y:S01]  /*ad50*/  STG.E.64 desc[UR36][R8.64], R4 ;  /* 0x0000000408007986 */ /* 0x0011e2000c101b24 */
[----:B------:R-:W-:Y:S05]  /*ad60*/  BRA `(.L_x_8219) ;  /* 0x0000000800f07947 */ /* 0x000fea0003800000 */
.L_x_8225:
[----:B-----5:R-:W0:Y:S01]  /*ad70*/  I2F.S16 R22, R22 ;  /* 0x0000001600167306 */ /* 0x020e220000101400 */
[----:B------:R-:W-:Y:S01]  /*ad80*/  IMAD.MOV.U32 R19, RZ, RZ, R25 ;  /* 0x000000ffff137224 */ /* 0x000fe200078e0019 */
[----:B0-----:R-:W-:-:S04]  /*ad90*/  F2FP.F16.F32.PACK_AB R3, RZ, R22 ;  /* 0x00000016ff03723e */ /* 0x001fc800000000ff */
[----:B------:R-:W-:-:S05]  /*ada0*/  PRMT R3, R3, 0x5410, RZ ;  /* 0x0000541003037816 */ /* 0x000fca00000000ff */
[----:B------:R0:W-:Y:S01]  /*adb0*/  STG.E desc[UR36][R8.64], R3 ;  /* 0x0000000308007986 */ /* 0x0001e2000c101924 */
[----:B------:R-:W-:Y:S05]  /*adc0*/  BRA `(.L_x_8219) ;  /* 0x0000000800d87947 */ /* 0x000fea0003800000 */
.L_x_8224:
[----:B-----5:R-:W0:Y:S01]  /*add0*/  I2F.F64.S16 R4, R22 ;  /* 0x0000001600047312 */ /* 0x020e220000101c00 */
[----:B------:R-:W-:Y:S01]  /*ade0*/  IMAD.MOV.U32 R19, RZ, RZ, R25 ;  /* 0x000000ffff137224 */ /* 0x000fe200078e0019 */
[----:B0-----:R0:W-:Y:S01]  /*adf0*/  STG.E.64 desc[UR36][R8.64], R4 ;  /* 0x0000000408007986 */ /* 0x0011e2000c101b24 */
[----:B------:R-:W-:Y:S05]  /*ae00*/  BRA `(.L_x_8219) ;  /* 0x0000000800c87947 */ /* 0x000fea0003800000 */
.L_x_8214:
        /* <DEDUP_REMOVED lines=8> */
[----:B-----5:R-:W-:Y:S01]  /*ae90*/  PRMT R0, R22, 0x9910, RZ ;  /* 0x0000991016007816 */ /* 0x020fe200000000ff */
[----:B------:R-:W-:-:S03]  /*aea0*/  IMAD.MOV.U32 R19, RZ, RZ, R25 ;  /* 0x000000ffff137224 */ /* 0x000fc600078e0019 */
[----:B------:R-:W-:-:S04]  /*aeb0*/  ISETP.NE.AND P0, PT, R0, RZ, PT ;  /* 0x000000ff0000720c */ /* 0x000fc80003f05270 */
[----:B------:R-:W-:-:S05]  /*aec0*/  SEL R3, RZ, 0x1, !P0 ;  /* 0x00000001ff037807 */ /* 0x000fca0004000000 */
[----:B------:R0:W-:Y:S01]  /*aed0*/  STG.E.U8 desc[UR36][R8.64], R3 ;  /* 0x0000000308007986 */ /* 0x0001e2000c101124 */
[----:B------:R-:W-:Y:S05]  /*aee0*/  BRA `(.L_x_8219) ;  /* 0x0000000800907947 */ /* 0x000fea0003800000 */
.L_x_8228:
[----:B------:R-:W-:Y:S01]  /*aef0*/  CS2R R6, SRZ ;  /* 0x0000000000067805 */ /* 0x000fe2000001ff00 */
[----:B-----5:R-:W0:Y:S01]  /*af00*/  I2F.F64.S16 R4, R22 ;  /* 0x0000001600047312 */ /* 0x020e220000101c00 */
[----:B------:R-:W-:-:S03]  /*af10*/  IMAD.MOV.U32 R19, RZ, RZ, R25 ;  /* 0x000000ffff137224 */ /* 0x000fc600078e0019 */
[----:B0-----:R0:W-:Y:S01]  /*af20*/  STG.E.128 desc[UR36][R8.64], R4 ;  /* 0x0000000408007986 */ /* 0x0011e2000c101d24 */
[----:B------:R-:W-:Y:S05]  /*af30*/  BRA `(.L_x_8219) ;  /* 0x00000008007c7947 */ /* 0x000fea0003800000 */
.L_x_8227:
[----:B------:R-:W-:-:S13]  /*af40*/  ISETP.NE.AND P0, PT, R0, 0xf, PT ;  /* 0x0000000f0000780c */ /* 0x000fda0003f05270 */
[----:B------:R-:W-:Y:S05]  /*af50*/  @!P0 BRA `(.L_x_8229) ;  /* 0x0000000000a88947 */ /* 0x000fea0003800000 */
[----:B------:R-:W-:-:S13]  /*af60*/  ISETP.NE.AND P0, PT, R0, 0x17, PT ;  /* 0x000000170000780c */ /* 0x000fda0003f05270 */
[----:B------:R-:W-:Y:S05]  /*af70*/  @!P0 BRA `(.L_x_8230) ;  /* 0x0000000000508947 */ /* 0x000fea0003800000 */
[----:B------:R-:W-:-:S13]  /*af80*/  ISETP.NE.AND P0, PT, R0, 0x18, PT ;  /* 0x000000180000780c */ /* 0x000fda0003f05270 */
[----:B------:R-:W-:Y:S05]  /*af90*/  @P0 BRA `(.L_x_8218) ;  /* 0x0000000400b80947 */ /* 0x000fea0003800000 */
[----:B-----5:R-:W0:Y:S01]  /*afa0*/  I2F.S16 R22, R22 ;  /* 0x0000001600167306 */ /* 0x020e220000101400 */
        /* <DEDUP_REMOVED lines=12> */
.L_x_8232:
[----:B------:R-:W-:Y:S05]  /*b070*/  BSYNC.RECONVERGENT B0 ;  /* 0x0000000000007941 */ /* 0x000fea0003800200 */
.L_x_8231:
[----:B------:R-:W-:Y:S01]  /*b080*/  LOP3.LUT R5, R0, 0x80, R5, 0xf8, !PT ;  /* 0x0000008000057812 */ /* 0x000fe200078ef805 */
[----:B------:R-:W-:-:S04]  /*b090*/  IMAD.MOV.U32 R19, RZ, RZ, R25 ;  /* 0x000000ffff137224 */ /* 0x000fc800078e0019 */
[----:B------:R0:W-:Y:S01]  /*b0a0*/  STG.E.U8 desc[UR36][R8.64], R5 ;  /* 0x0000000508007986 */ /* 0x0001e2000c101124 */
[----:B------:R-:W-:Y:S05]  /*b0b0*/  BRA `(.L_x_8219) ;  /* 0x00000008001c7947 */ /* 0x000fea0003800000 */
.L_x_8230:
        /* <DEDUP_REMOVED lines=15> */
.L_x_8234:
[----:B------:R-:W-:Y:S05]  /*b1b0*/  BSYNC.RECONVERGENT B0 ;  /* 0x0000000000007941 */ /* 0x000fea0003800200 */
.L_x_8233:
[----:B------:R-:W-:Y:S01]  /*b1c0*/  LOP3.LUT R5, R0, 0x80, R5, 0xf8, !PT ;  /* 0x0000008000057812 */ /* 0x000fe200078ef805 */
[----:B------:R-:W-:-:S04]  /*b1d0*/  IMAD.MOV.U32 R19, RZ, RZ, R25 ;  /* 0x000000ffff137224 */ /* 0x000fc800078e0019 */
[----:B------:R0:W-:Y:S01]  /*b1e0*/  STG.E.U8 desc[UR36][R8.64], R5 ;  /* 0x0000000508007986 */ /* 0x0001e2000c101124 */
[----:B------:R-:W-:Y:S05]  /*b1f0*/  BRA `(.L_x_8219) ;  /* 0x0000000400cc7947 */ /* 0x000fea0003800000 */
.L_x_8229:
[----:B-----5:R-:W0:Y:S01]  /*b200*/  I2F.S16 R0, R22 ;  /* 0x0000001600007306 */ /* 0x020e220000101400 */
[----:B------:R-:W-:Y:S01]  /*b210*/  IMAD.MOV.U32 R19, RZ, RZ, R25 ;  /* 0x000000ffff137224 */ /* 0x000fe200078e0019 */
[----:B0-----:R-:W-:-:S05]  /*b220*/  F2FP.BF16.F32.PACK_AB R0, RZ, R0 ;  /* 0x00000000ff00723e */ /* 0x001fca00000010ff */
[----:B------:R0:W-:Y:S01]  /*b230*/  STG.E.U16 desc[UR36][R8.64], R0 ;  /* 0x0000000008007986 */ /* 0x0001e2000c101524 */
[----:B------:R-:W-:Y:S05]  /*b240*/  BRA `(.L_x_8219) ;  /* 0x0000000400b87947 */ /* 0x000fea0003800000 */
.L_x_8226:
        /* <DEDUP_REMOVED lines=8> */
[----:B-----5:R4:W-:Y:S01]  /*b2d0*/  STG.E.U16 desc[UR36][R8.64], R22 ;  /* 0x0000001608007986 */ /* 0x0209e2000c101524 */
[----:B------:R-:W-:Y:S01]  /*b2e0*/  IMAD.MOV.U32 R19, RZ, RZ, R25 ;  /* 0x000000ffff137224 */ /* 0x000fe200078e0019 */
[----:B------:R-:W-:Y:S06]  /*b2f0*/  BRA `(.L_x_8219) ;  /* 0x00000004008c7947 */ /* 0x000fec0003800000 */
.L_x_8237:
        /* <DEDUP_REMOVED lines=13> */
.L_x_8240:
[----:B------:R-:W-:-:S04]  /*b3d0*/  SHF.R.U32.HI R0, RZ, 0x14, R3 ;  /* 0x00000014ff007819 */ /* 0x000fc80000011603 */
[----:B------:R-:W-:-:S04]  /*b3e0*/  LOP3.LUT R0, R0, 0x1, RZ, 0xc0, !PT ;  /* 0x0000000100007812 */ /* 0x000fc800078ec0ff */
[----:B------:R-:W-:-:S04]  /*b3f0*/  IADD3 R0, PT, PT, R3, 0x487ffff, R0 ;  /* 0x0487ffff03007810 */ /* 0x000fc80007ffe000 */
[----:B------:R-:W-:-:S04]  /*b400*/  SHF.R.U32.HI R0, RZ, 0x14, R0 ;  /* 0x00000014ff007819 */ /* 0x000fc80000011600 */
[----:B------:R-:W-:-:S07]  /*b410*/  LOP3.LUT R0, R0, 0xff, RZ, 0xc0, !PT ;  /* 0x000000ff00007812 */ /* 0x000fce00078ec0ff */
.L_x_8241:
[----:B------:R-:W-:-:S04]  /*b420*/  SHF.R.U32.HI R3, RZ, 0x18, R3 ;  /* 0x00000018ff037819 */ /* 0x000fc80000011603 */
[----:B------:R-:W-:-:S04]  /*b430*/  LOP3.LUT R0, R0, 0x80, R3, 0xf8, !PT ;  /* 0x0000008000007812 */ /* 0x000fc800078ef803 */
[----:B------:R-:W-:-:S07]  /*b440*/  PRMT R4, R0, 0x7610, R4 ;  /* 0x0000761000047816 */ /* 0x000fce0000000004 */
.L_x_8239:
[----:B------:R-:W-:Y:S05]  /*b450*/  BSYNC.RECONVERGENT B0 ;  /* 0x0000000000007941 */ /* 0x000fea0003800200 */
.L_x_8238:
[----:B------:R0:W-:Y:S01]  /*b460*/  STG.E.U8 desc[UR36][R8.64], R4 ;  /* 0x0000000408007986 */ /* 0x0001e2000c101124 */
[----:B------:R-:W-:Y:S01]  /*b470*/  IMAD.MOV.U32 R19, RZ, RZ, R25 ;  /* 0x000000ffff137224 */ /* 0x000fe200078e0019 */
[----:B------:R-:W-:Y:S06]  /*b480*/  BRA `(.L_x_8219) ;  /* 0x0000000400287947 */ /* 0x000fec0003800000 */
.L_x_8236:
        /* <DEDUP_REMOVED lines=13> */
.L_x_8244:
[----:B------:R-:W-:-:S04]  /*b560*/  SHF.R.U32.HI R0, RZ, 0x15, R3 ;  /* 0x00000015ff007819 */ /* 0x000fc80000011603 */
[----:B------:R-:W-:-:S04]  /*b570*/  LOP3.LUT R0, R0, 0x1, RZ, 0xc0, !PT ;  /* 0x0000000100007812 */ /* 0x000fc800078ec0ff */
[----:B------:R-:W-:-:S04]  /*b580*/  IADD3 R0, PT, PT, R3, 0x88fffff, R0 ;  /* 0x088fffff03007810 */ /* 0x000fc80007ffe000 */
[----:B------:R-:W-:-:S04]  /*b590*/  SHF.R.U32.HI R0, RZ, 0x15, R0 ;  /* 0x00000015ff007819 */ /* 0x000fc80000011600 */
[----:B------:R-:W-:-:S07]  /*b5a0*/  LOP3.LUT R0, R0, 0xff, RZ, 0xc0, !PT ;  /* 0x000000ff00007812 */ /* 0x000fce00078ec0ff */
.L_x_8245:
[----:B------:R-:W-:-:S04]  /*b5b0*/  SHF.R.U32.HI R3, RZ, 0x18, R3 ;  /* 0x00000018ff037819 */ /* 0x000fc80000011603 */
[----:B------:R-:W-:-:S04]  /*b5c0*/  LOP3.LUT R0, R0, 0x80, R3, 0xf8, !PT ;  /* 0x0000008000007812 */ /* 0x000fc800078ef803 */
[----:B------:R-:W-:-:S07]  /*b5d0*/  PRMT R4, R0, 0x7610, R4 ;  /* 0x0000761000047816 */ /* 0x000fce0000000004 */
.L_x_8243:
[----:B------:R-:W-:Y:S05]  /*b5e0*/  BSYNC.RECONVERGENT B0 ;  /* 0x0000000000007941 */ /* 0x000fea0003800200 */
.L_x_8242:
[----:B------:R3:W-:Y:S01]  /*b5f0*/  STG.E.U8 desc[UR36][R8.64], R4 ;  /* 0x0000000408007986 */ /* 0x0007e2000c101124 */
[----:B------:R-:W-:Y:S01]  /*b600*/  IMAD.MOV.U32 R19, RZ, RZ, R25 ;  /* 0x000000ffff137224 */ /* 0x000fe200078e0019 */
[----:B------:R-:W-:Y:S06]  /*b610*/  BRA `(.L_x_8219) ;  /* 0x0000000000c47947 */ /* 0x000fec0003800000 */
.L_x_8235:
[----:B------:R-:W-:-:S13]  /*b620*/  ISETP.NE.AND P0, PT, R0, 0x1c, PT ;  /* 0x0000001c0000780c */ /* 0x000fda0003f05270 */
[----:B------:R-:W-:Y:S05]  /*b630*/  @!P0 BRA `(.L_x_8246) ;  /* 0x0000000000b08947 */ /* 0x000fea0003800000 */
[----:B------:R-:W-:-:S13]  /*b640*/  ISETP.NE.AND P0, PT, R0, 0x1d, PT ;  /* 0x0000001d0000780c */ /* 0x000fda0003f05270 */
[----:B------:R-:W-:Y:S05]  /*b650*/  @!P0 BRA `(.L_x_8247) ;  /* 0x0000000000948947 */ /* 0x000fea0003800000 */
[----:B------:R-:W-:-:S13]  /*b660*/  ISETP.NE.AND P0, PT, R0, 0x2c, PT ;  /* 0x0000002c0000780c */ /* 0x000fda0003f05270 */
[----:B------:R-:W-:Y:S05]  /*b670*/  @!P0 BRA `(.L_x_8248) ;  /* 0x0000000000488947 */ /* 0x000fea0003800000 */
.L_x_8218:
        /* <DEDUP_REMOVED lines=16> */
.L_x_8249:
[----:B------:R-:W-:Y:S01]  /*b780*/  IMAD.MOV.U32 R19, RZ, RZ, R25 ;  /* 0x000000ffff137224 */ /* 0x000fe200078e0019 */
[----:B------:R-:W-:Y:S06]  /*b790*/  BRA `(.L_x_8219) ;  /* 0x0000000000647947 */ /* 0x000fec0003800000 */
.L_x_8248:
[----:B-----5:R-:W0:Y:S01]  /*b7a0*/  I2F.S16 R22, R22 ;  /* 0x0000001600167306 */ /* 0x020e220000101400 */
        /* <DEDUP_REMOVED lines=16> */
.L_x_8247:
[----:B-----5:R-:W-:Y:S01]  /*b8b0*/  PRMT R4, R22, 0x9910, RZ ;  /* 0x0000991016047816 */ /* 0x020fe200000000ff */
[----:B------:R-:W-:-:S03]  /*b8c0*/  IMAD.MOV.U32 R19, RZ, RZ, R25 ;  /* 0x000000ffff137224 */ /* 0x000fc600078e0019 */
[----:B------:R-:W-:-:S05]  /*b8d0*/  SHF.R.S32.HI R5, RZ, 0x1f, R4 ;  /* 0x0000001fff057819 */ /* 0x000fca0000011404 */
[----:B------:R1:W-:Y:S01]  /*b8e0*/  STG.E.64 desc[UR36][R8.64], R4 ;  /* 0x0000000408007986 */ /* 0x0003e2000c101b24 */
[----:B------:R-:W-:Y:S05]  /*b8f0*/  BRA `(.L_x_8219) ;  /* 0x00000000000c7947 */ /* 0x000fea0003800000 */
.L_x_8246:
[----:B-----5:R-:W-:Y:S01]  /*b900*/  PRMT R3, R22, 0x9910, RZ ;  /* 0x0000991016037816 */ /* 0x020fe200000000ff */
[----:B------:R-:W-:-:S04]  /*b910*/  IMAD.MOV.U32 R19, RZ, RZ, R25 ;  /* 0x000000ffff137224 */ /* 0x000fc800078e0019 */
[----:B------:R0:W-:Y:S03]  /*b920*/  STG.E desc[UR36][R8.64], R3 ;  /* 0x0000000308007986 */ /* 0x0001e6000c101924 */
.L_x_8219:
        /* <DEDUP_REMOVED lines=23> */
.L_x_8254:
[----:B------:R0:W-:Y:S01]  /*baa0*/  STG.E.U8 desc[UR36][R8.64], R23 ;  /* 0x0000001708007986 */ /* 0x0001e2000c101124 */
[----:B------:R-:W-:Y:S05]  /*bab0*/  BRA `(.L_x_8256) ;  /* 0x0000000c004c7947 */ /* 0x000fea0003800000 */
.L_x_8253:
[----:B------:R-:W-:-:S13]  /*bac0*/  ISETP.NE.AND P0, PT, R0, 0x2, PT ;  /* 0x000000020000780c */ /* 0x000fda0003f05270 */
[----:B------:R-:W-:Y:S05]  /*bad0*/  @!P0 BRA `(.L_x_8257) ;  /* 0x00000000002c8947 */ /* 0x000fea0003800000 */
[----:B------:R-:W-:-:S13]  /*bae0*/  ISETP.NE.AND P0, PT, R0, 0x3, PT ;  /* 0x000000030000780c */ /* 0x000fda0003f05270 */
[----:B------:R-:W-:Y:S05]  /*baf0*/  @!P0 BRA `(.L_x_8258) ;  /* 0x0000000000188947 */ /* 0x000fea0003800000 */
[----:B------:R-:W-:-:S13]  /*bb00*/  ISETP.NE.AND P0, PT, R0, 0x4, PT ;  /* 0x000000040000780c */ /* 0x000fda0003f05270 */
[----:B------:R-:W-:Y:S05]  /*bb10*/  @P0 BRA `(.L_x_8255) ;  /* 0x0000000800500947 */ /* 0x000fea0003800000 */
[----:B------:R-:W-:-:S04]  /*bb20*/  PRMT R4, R23, 0x9910, RZ ;  /* 0x0000991017047816 */ /* 0x000fc800000000ff */
[----:B------:R-:W-:-:S05]  /*bb30*/  SHF.R.S32.HI R5, RZ, 0x1f, R4 ;  /* 0x0000001fff057819 */ /* 0x000fca0000011404 */
[----:B------:R0:W-:Y:S01]  /*bb40*/  STG.E.64 desc[UR36][R8.64], R4 ;  /* 0x0000000408007986 */ /* 0x0001e2000c101b24 */
[----:B------:R-:W-:Y:S05]  /*bb50*/  BRA `(.L_x_8256) ;  /* 0x0000000c00247947 */ /* 0x000fea0003800000 */
.L_x_8258:
[----:B------:R-:W-:-:S05]  /*bb60*/  PRMT R3, R23, 0x9910, RZ ;  /* 0x0000991017037816 */ /* 0x000fca00000000ff */
[----:B------:R0:W-:Y:S01]  /*bb70*/  STG.E desc[UR36][R8.64], R3 ;  /* 0x0000000308007986 */ /* 0x0001e2000c101924 */
[----:B------:R-:W-:Y:S05]  /*bb80*/  BRA `(.L_x_8256) ;  /* 0x0000000c00187947 */ /* 0x000fea0003800000 */
.L_x_8257:
[----:B------:R0:W-:Y:S01]  /*bb90*/  STG.E.U16 desc[UR36][R8.64], R23 ;  /* 0x0000001708007986 */ /* 0x0001e2000c101524 */
[----:B------:R-:W-:Y:S05]  /*bba0*/  BRA `(.L_x_8256) ;  /* 0x0000000c00107947 */ /* 0x000fea0003800000 */
.L_x_8252:
[----:B------:R-:W-:-:S13]  /*bbb0*/  ISETP.GT.AND P0, PT, R0, 0x6, PT ;  /* 0x000000060000780c */ /* 0x000fda0003f04270 */
[----:B------:R-:W-:Y:S05]  /*bbc0*/  @P0 BRA `(.L_x_8259) ;  /* 0x00000000002c0947 */ /* 0x000fea0003800000 */
[----:B------:R-:W-:-:S13]  /*bbd0*/  ISETP.NE.AND P0, PT, R0, 0x5, PT ;  /* 0x000000050000780c */ /* 0x000fda0003f05270 */
[----:B------:R-:W-:Y:S05]  /*bbe0*/  @!P0 BRA `(.L_x_8260) ;  /* 0x0000000000148947 */ /* 0x000fea0003800000 */
[----:B------:R-:W-:-:S13]  /*bbf0*/  ISETP.NE.AND P0, PT, R0, 0x6, PT ;  /* 0x000000060000780c */ /* 0x000fda0003f05270 */
[----:B------:R-:W-:Y:S05]  /*bc00*/  @P0 BRA `(.L_x_8255) ;  /* 0x0000000800140947 */ /* 0x000fea0003800000 */
[----:B------:R-:W0:Y:S02]  /*bc10*/  I2F.S16 R23, R23 ;  /* 0x0000001700177306 */ /* 0x000e240000101400 */
[----:B0-----:R0:W-:Y:S01]  /*bc20*/  STG.E desc[UR36][R8.64], R23 ;  /* 0x0000001708007986 */ /* 0x0011e2000c101924 */
[----:B------:R-:W-:Y:S05]  /*bc30*/  BRA `(.L_x_8256) ;  /* 0x0000000800ec7947 */ /* 0x000fea0003800000 */
.L_x_8260:
[----:B------:R-:W0:Y:S02]  /*bc40*/  I2F.S16 R0, R23 ;  /* 0x0000001700007306 */ /* 0x000e240000101400 */
[----:B0-----:R-:W-:-:S05]  /*bc50*/  F2FP.F16.F32.PACK_AB R0, RZ, R0 ;  /* 0x00000000ff00723e */ /* 0x001fca00000000ff */
[----:B------:R0:W-:Y:S01]  /*bc60*/  STG.E.U16 desc[UR36][R8.64], R0 ;  /* 0x0000000008007986 */ /* 0x0001e2000c101524 */
[----:B------:R-:W-:Y:S05]  /*bc70*/  BRA `(.L_x_8256) ;  /* 0x0000000800dc7947 */ /* 0x000fea0003800000 */
.L_x_8259:
[----:B------:R-:W-:-:S13]  /*bc80*/  ISETP.NE.AND P0, PT, R0, 0x7, PT ;  /* 0x000000070000780c */ /* 0x000fda0003f05270 */
[----:B------:R-:W-:Y:S05]  /*bc90*/  @!P0 BRA `(.L_x_8261) ;  /* 0x0000000000348947 */ /* 0x000fea0003800000 */
[----:B------:R-:W-:-:S13]  /*bca0*/  ISETP.NE.AND P0, PT, R0, 0x8, PT ;  /* 0x000000080000780c */ /* 0x000fda0003f05270 */
[----:B------:R-:W-:Y:S05]  /*bcb0*/  @!P0 BRA `(.L_x_8262) ;  /* 0x0000000000188947 */ /* 0x000fea0003800000 */
[----:B------:R-:W-:-:S13]  /*bcc0*/  ISETP.NE.AND P0, PT, R0, 0x9, PT ;  /* 0x000000090000780c */ /* 0x000fda0003f05270 */
[----:B------:R-:W-:Y:S05]  /*bcd0*/  @P0 BRA `(.L_x_8255) ;  /* 0x0000000400e00947 */ /* 0x000fea0003800000 */
[----:B------:R-:W0:Y:S01]  /*bce0*/  I2F.S16 R4, R23 ;  /* 0x0000001700047306 */ /* 0x000e220000101400 */
[----:B------:R-:W-:-:S05]  /*bcf0*/  IMAD.MOV.U32 R5, RZ, RZ, RZ ;  /* 0x000000ffff057224 */ /* 0x000fca00078e00ff */
[----:B0-----:R0:W-:Y:S01]  /*bd00*/  STG.E.64 desc[UR36][R8.64], R4 ;  /* 0x0000000408007986 */ /* 0x0011e2000c101b24 */
[----:B------:R-:W-:Y:S05]  /*bd10*/  BRA `(.L_x_8256) ;  /* 0x0000000800b47947 */ /* 0x000fea0003800000 */
.L_x_8262:
[----:B------:R-:W0:Y:S02]  /*bd20*/  I2F.S16 R23, R23 ;  /* 0x0000001700177306 */ /* 0x000e240000101400 */
[----:B0-----:R-:W-:-:S04]  /*bd30*/  F2FP.F16.F32.PACK_AB R3, RZ, R23 ;  /* 0x00000017ff03723e */ /* 0x001fc800000000ff */
[----:B------:R-:W-:-:S05]  /*bd40*/  PRMT R3, R3, 0x5410, RZ ;  /* 0x0000541003037816 */ /* 0x000fca00000000ff */
[----:B------:R0:W-:Y:S01]  /*bd50*/  STG.E desc[UR36][R8.64], R3 ;  /* 0x0000000308007986 */ /* 0x0001e2000c101924 */
[----:B------:R-:W-:Y:S05]  /*bd60*/  BRA `(.L_x_8256) ;  /* 0x0000000800a07947 */ /* 0x000fea0003800000 */
.L_x_8261:
[----:B------:R-:W0:Y:S02]  /*bd70*/  I2F.F64.S16 R4, R23 ;  /* 0x0000001700047312 */ /* 0x000e240000101c00 */
[----:B0-----:R0:W-:Y:S01]  /*bd80*/  STG.E.64 desc[UR36][R8.64], R4 ;  /* 0x0000000408007986 */ /* 0x0011e2000c101b24 */
[----:B------:R-:W-:Y:S05]  /*bd90*/  BRA `(.L_x_8256) ;  /* 0x0000000800947947 */ /* 0x000fea0003800000 */
.L_x_8251:
        /* <DEDUP_REMOVED lines=10> */
[----:B------:R0:W-:Y:S01]  /*be40*/  STG.E.U16 desc[UR36][R8.64], R23 ;  /* 0x0000001708007986 */ /* 0x0001e2000c101524 */
[----:B------:R-:W-:Y:S05]  /*be50*/  BRA `(.L_x_8256) ;  /* 0x0000000800647947 */ /* 0x000fea0003800000 */
.L_x_8266:
[----:B------:R-:W0:Y:S01]  /*be60*/  I2F.S16 R23, R23 ;  /* 0x0000001700177306 */ /* 0x000e220000101400 */
        /* <DEDUP_REMOVED lines=16> */
.L_x_8269:
[----:B------:R-:W-:-:S04]  /*bf70*/  SHF.R.U32.HI R3, RZ, 0x18, R23 ;  /* 0x00000018ff037819 */ /* 0x000fc80000011617 */
[----:B------:R-:W-:-:S04]  /*bf80*/  LOP3.LUT R0, R0, 0x80, R3, 0xf8, !PT ;  /* 0x0000008000007812 */ /* 0x000fc800078ef803 */
[----:B------:R-:W-:-:S07]  /*bf90*/  PRMT R4, R0, 0x7610, R4 ;  /* 0x0000761000047816 */ /* 0x000fce0000000004 */
.L_x_8268:
[----:B------:R-:W-:Y:S05]  /*bfa0*/  BSYNC.RECONVERGENT B0 ;  /* 0x0000000000007941 */ /* 0x000fea0003800200 */
.L_x_8267:
[----:B------:R0:W-:Y:S01]  /*bfb0*/  STG.E.U8 desc[UR36][R8.64], R4 ;  /* 0x0000000408007986 */ /* 0x0001e2000c101124 */
[----:B------:R-:W-:Y:S05]  /*bfc0*/  BRA `(.L_x_8256) ;  /* 0x0000000800087947 */ /* 0x000fea0003800000 */
.L_x_8265:
        /* <DEDUP_REMOVED lines=17> */
.L_x_8272:
[----:B------:R-:W-:-:S04]  /*c0e0*/  SHF.R.U32.HI R3, RZ, 0x18, R23 ;  /* 0x00000018ff037819 */ /* 0x000fc80000011617 */
[----:B------:R-:W-:-:S04]  /*c0f0*/  LOP3.LUT R0, R0, 0x80, R3, 0xf8, !PT ;  /* 0x0000008000007812 */ /* 0x000fc800078ef803 */
[----:B------:R-:W-:-:S07]  /*c100*/  PRMT R4, R0, 0x7610, R4 ;  /* 0x0000761000047816 */ /* 0x000fce0000000004 */
.L_x_8271:
[----:B------:R-:W-:Y:S05]  /*c110*/  BSYNC.RECONVERGENT B0 ;  /* 0x0000000000007941 */ /* 0x000fea0003800200 */
.L_x_8270:
[----:B------:R0:W-:Y:S01]  /*c120*/  STG.E.U8 desc[UR36][R8.64], R4 ;  /* 0x0000000408007986 */ /* 0x0001e2000c101124 */
[----:B------:R-:W-:Y:S05]  /*c130*/  BRA `(.L_x_8256) ;  /* 0x0000000400ac7947 */ /* 0x000fea0003800000 */
.L_x_8264:
[----:B------:R-:W-:-:S13]  /*c140*/  ISETP.NE.AND P0, PT, R0, 0x1c, PT ;  /* 0x0000001c0000780c */ /* 0x000fda0003f05270 */
[----:B------:R-:W-:Y:S05]  /*c150*/  @!P0 BRA `(.L_x_8273) ;  /* 0x0000000000608947 */ /* 0x000fea0003800000 */
[----:B------:R-:W-:-:S13]  /*c160*/  ISETP.NE.AND P0, PT, R0, 0x1d, PT ;  /* 0x0000001d0000780c */ /* 0x000fda0003f05270 */
[----:B------:R-:W-:Y:S05]  /*c170*/  @!P0 BRA `(.L_x_8274) ;  /* 0x0000000000488947 */ /* 0x000fea0003800000 */
[----:B------:R-:W-:-:S13]  /*c180*/  ISETP.NE.AND P0, PT, R0, 0x2c, PT ;  /* 0x0000002c0000780c */ /* 0x000fda0003f05270 */
[----:B------:R-:W-:Y:S05]  /*c190*/  @P0 BRA `(.L_x_8255) ;  /* 0x0000000000b00947 */ /* 0x000fea0003800000 */
[----:B------:R-:W0:Y:S02]  /*c1a0*/  I2F.S16 R6, R23 ;  /* 0x0000001700067306 */ /* 0x000e240000101400 */
        /* <DEDUP_REMOVED lines=15> */
.L_x_8274:
[----:B------:R-:W-:-:S04]  /*c2a0*/  PRMT R4, R23, 0x9910, RZ ;  /* 0x0000991017047816 */ /* 0x000fc800000000ff */
[----:B------:R-:W-:-:S05]  /*c2b0*/  SHF.R.S32.HI R5, RZ, 0x1f, R4 ;  /* 0x0000001fff057819 */ /* 0x000fca0000011404 */
[----:B------:R0:W-:Y:S01]  /*c2c0*/  STG.E.64 desc[UR36][R8.64], R4 ;  /* 0x0000000408007986 */ /* 0x0001e2000c101b24 */
[----:B------:R-:W-:Y:S05]  /*c2d0*/  BRA `(.L_x_8256) ;  /* 0x0000000400447947 */ /* 0x000fea0003800000 */
.L_x_8273:
[----:B------:R-:W-:-:S05]  /*c2e0*/  PRMT R3, R23, 0x9910, RZ ;  /* 0x0000991017037816 */ /* 0x000fca00000000ff */
[----:B------:R0:W-:Y:S01]  /*c2f0*/  STG.E desc[UR36][R8.64], R3 ;  /* 0x0000000308007986 */ /* 0x0001e2000c101924 */
[----:B------:R-:W-:Y:S05]  /*c300*/  BRA `(.L_x_8256) ;  /* 0x0000000400387947 */ /* 0x000fea0003800000 */
.L_x_8263:
[----:B------:R-:W-:-:S13]  /*c310*/  ISETP.GT.AND P0, PT, R0, 0xe, PT ;  /* 0x0000000e0000780c */ /* 0x000fda0003f04270 */
[----:B------:R-:W-:Y:S05]  /*c320*/  @P0 BRA `(.L_x_8275) ;  /* 0x0000000000340947 */ /* 0x000fea0003800000 */
[----:B------:R-:W-:-:S13]  /*c330*/  ISETP.NE.AND P0, PT, R0, 0xa, PT ;  /* 0x0000000a0000780c */ /* 0x000fda0003f05270 */
[----:B------:R-:W-:Y:S05]  /*c340*/  @!P0 BRA `(.L_x_8276) ;  /* 0x00000000001c8947 */ /* 0x000fea0003800000 */
[----:B------:R-:W-:-:S13]  /*c350*/  ISETP.NE.AND P0, PT, R0, 0xb, PT ;  /* 0x0000000b0000780c */ /* 0x000fda0003f05270 */
[----:B------:R-:W-:Y:S05]  /*c360*/  @P0 BRA `(.L_x_8255) ;  /* 0x00000000003c0947 */ /* 0x000fea0003800000 */
[----:B------:R-:W-:-:S04]  /*c370*/  PRMT R0, R23, 0x9910, RZ ;  /* 0x0000991017007816 */ /* 0x000fc800000000ff */
[----:B------:R-:W-:-:S04]  /*c380*/  ISETP.NE.AND P0, PT, R0, RZ, PT ;  /* 0x000000ff0000720c */ /* 0x000fc80003f05270 */
[----:B------:R-:W-:-:S05]  /*c390*/  SEL R3, RZ, 0x1, !P0 ;  /* 0x00000001ff037807 */ /* 0x000fca0004000000 */
[----:B------:R4:W-:Y:S01]  /*c3a0*/  STG.E.U8 desc[UR36][R8.64], R3 ;  /* 0x0000000308007986 */ /* 0x0009e2000c101124 */
[----:B------:R-:W-:Y:S05]  /*c3b0*/  BRA `(.L_x_8256) ;  /* 0x00000004000c7947 */ /* 0x000fea0003800000 */
.L_x_8276:
[----:B------:R-:W-:Y:S01]  /*c3c0*/  CS2R R6, SRZ ;  /* 0x0000000000067805 */ /* 0x000fe2000001ff00 */
[----:B------:R-:W0:Y:S04]  /*c3d0*/  I2F.F64.S16 R4, R23 ;  /* 0x0000001700047312 */ /* 0x000e280000101c00 */
[----:B0-----:R3:W-:Y:S01]  /*c3e0*/  STG.E.128 desc[UR36][R8.64], R4 ;  /* 0x0000000408007986 */ /* 0x0017e2000c101d24 */
[----:B------:R-:W-:Y:S05]  /*c3f0*/  BRA `(.L_x_8256) ;  /* 0x0000000000fc7947 */ /* 0x000fea0003800000 */
.L_x_8275:
[----:B------:R-:W-:-:S13]  /*c400*/  ISETP.NE.AND P0, PT, R0, 0xf, PT ;  /* 0x0000000f0000780c */ /* 0x000fda0003f05270 */
[----:B------:R-:W-:Y:S05]  /*c410*/  @!P0 BRA `(.L_x_8277) ;  /* 0x0000000000e88947 */ /* 0x000fea0003800000 */
[----:B------:R-:W-:-:S13]  /*c420*/  ISETP.NE.AND P0, PT, R0, 0x17, PT ;  /* 0x000000170000780c */ /* 0x000fda0003f05270 */
[----:B------:R-:W-:Y:S05]  /*c430*/  @!P0 BRA `(.L_x_8278) ;  /* 0x0000000000908947 */ /* 0x000fea0003800000 */
[----:B------:R-:W-:-:S13]  /*c440*/  ISETP.NE.AND P0, PT, R0, 0x18, PT ;  /* 0x000000180000780c */ /* 0x000fda0003f05270 */
[----:B------:R-:W-:Y:S05]  /*c450*/  @!P0 BRA `(.L_x_8279) ;  /* 0x0000000000448947 */ /* 0x000fea0003800000 */
.L_x_8255:
        /* <DEDUP_REMOVED lines=16> */
.L_x_8280:
[----:B------:R-:W-:Y:S05]  /*c560*/  BRA `(.L_x_8256) ;  /* 0x0000000000a07947 */ /* 0x000fea0003800000 */
.L_x_8279:
[----:B------:R-:W0:Y:S01]  /*c570*/  I2F.S16 R23, R23 ;  /* 0x0000001700177306 */ /* 0x000e220000101400 */
        /* <DEDUP_REMOVED lines=12> */
.L_x_8282:
[----:B------:R-:W-:Y:S05]  /*c640*/  BSYNC.RECONVERGENT B0 ;  /* 0x0000000000007941 */ /* 0x000fea0003800200 */
.L_x_8281:
[----:B------:R-:W-:-:S05]  /*c650*/  LOP3.LUT R3, R0, 0x80, R3, 0xf8, !PT ;  /* 0x0000008000037812 */ /* 0x000fca00078ef803 */
[----:B------:R1:W-:Y:S01]  /*c660*/  STG.E.U8 desc[UR36][R8.64], R3 ;  /* 0x0000000308007986 */ /* 0x0003e2000c101124 */
[----:B------:R-:W-:Y:S05]  /*c670*/  BRA `(.L_x_8256) ;  /* 0x00000000005c7947 */ /* 0x000fea0003800000 */
.L_x_8278:
[----:B------:R-:W0:Y:S01]  /*c680*/  I2F.S16 R23, R23 ;  /* 0x0000001700177306 */ /* 0x000e220000101400 */
        /* <DEDUP_REMOVED lines=11> */
.L_x_8284:
[----:B------:R-:W-:Y:S01]  /*c740*/  IMAD.MOV.U32 R0, RZ, RZ, 0x7f ;  /* 0x0000007fff007424 */ /* 0x000fe200078e00ff */
[----:B------:R-:W-:-:S04]  /*c750*/  ISETP.GT.U32.AND P0, PT, R3, 0x7f800000, PT ;  /* 0x7f8000000300780c */ /* 0x000fc80003f04070 */
[----:B------:R-:W-:-:S09]  /*c760*/  SEL R0, R0, 0x7c, P0 ;  /* 0x0000007c00007807 */ /* 0x000fd20000000000 */
.L_x_8285:
[----:B------:R-:W-:Y:S05]  /*c770*/  BSYNC.RECONVERGENT B0 ;  /* 0x0000000000007941 */ /* 0x000fea0003800200 */
.L_x_8283:
[----:B------:R-:W-:-:S04]  /*c780*/  SHF.R.U32.HI R3, RZ, 0x18, R23 ;  /* 0x00000018ff037819 */ /* 0x000fc80000011617 */
[----:B------:R-:W-:-:S05]  /*c790*/  LOP3.LUT R3, R0, 0x80, R3, 0xf8, !PT ;  /* 0x0000008000037812 */ /* 0x000fca00078ef803 */
[----:B------:R0:W-:Y:S01]  /*c7a0*/  STG.E.U8 desc[UR36][R8.64], R3 ;  /* 0x0000000308007986 */ /* 0x0001e2000c101124 */
[----:B------:R-:W-:Y:S05]  /*c7b0*/  BRA `(.L_x_8256) ;  /* 0x00000000000c7947 */ /* 0x000fea0003800000 */
.L_x_8277:
[----:B------:R-:W0:Y:S02]  /*c7c0*/  I2F.S16 R0, R23 ;  /* 0x0000001700007306 */ /* 0x000e240000101400 */
[----:B0-----:R-:W-:-:S05]  /*c7d0*/  F2FP.BF16.F32.PACK_AB R0, RZ, R0 ;  /* 0x00000000ff00723e */ /* 0x001fca00000010ff */
[----:B------:R2:W-:Y:S02]  /*c7e0*/  STG.E.U16 desc[UR36][R8.64], R0 ;  /* 0x0000000008007986 */ /* 0x0005e4000c101524 */
.L_x_8256:
[----:B------:R-:W-:-:S07]  /*c7f0*/  VIADD R19, R19, 0x80 ;  /* 0x0000008013137836 */ /* 0x000fce0000000000 */
.L_x_8213:
[----:B------:R-:W-:-:S13]  /*c800*/  ISETP.GE.AND P0, PT, R19, R18, PT ;  /* 0x000000121300720c */ /* 0x000fda0003f06270 */
[----:B------:R-:W-:Y:S05]  /*c810*/  @P0 BREAK.RELIABLE B6 ;  /* 0x0000000000060942 */ /* 0x000fea0003800100 */
[----:B------:R-:W-:Y:S05]  /*c820*/  @P0 BRA `(.L_x_8250) ;  /* 0x0000000c00ac0947 */ /* 0x000fea0003800000 */
[----:B------:R-:W-:Y:S05]  /*c830*/  BSYNC.RELIABLE B6 ;  /* 0x0000000000067941 */ /* 0x000fea0003800100 */
.L_x_8212:
[----:B------:R-:W4:Y:S01]  /*c840*/  LDCU UR4, c[0x0][0x3d0] ;  /* 0x00007a00ff0477ac */ /* 0x000f220008000800 */
[----:B0--3--:R-:W0:Y:S01]  /*c850*/  LDC.64 R4, c[0x0][0x398] ;  /* 0x0000e600ff047b82 */ /* 0x009e220000000a00 */
[----:B--2---:R-:W-:Y:S01]  /*c860*/  IMAD R0, R2, 0x200, R19 ;  /* 0x0000020002007824 */ /* 0x004fe200078e0213 */
[----:B-1----:R-:W-:-:S03]  /*c870*/  PRMT R6, R16, 0x9910, RZ ;  /* 0x0000991010067816 */ /* 0x002fc600000000ff */
[----:B----4-:R-:W-:Y:S02]  /*c880*/  IMAD R3, R0, UR4, RZ ;  /* 0x0000000400037c24 */ /* 0x010fe4000f8e02ff */
        /* <DEDUP_REMOVED lines=15> */
.L_x_8289:
[----:B-----5:R1:W-:Y:S01]  /*c980*/  STG.E.U8 desc[UR36][R4.64], R26 ;  /* 0x0000001a04007986 */ /* 0x0203e2000c101124 */
[----:B------:R-:W-:Y:S05]  /*c990*/  BRA `(.L_x_8291) ;  /* 0x0000000c004c7947 */ /* 0x000fea0003800000 */
.L_x_8288:
[----:B------:R-:W-:-:S13]  /*c9a0*/  ISETP.NE.AND P0, PT, R0, 0x2, PT ;  /* 0x000000020000780c */ /* 0x000fda0003f05270 */
[----:B------:R-:W-:Y:S05]  /*c9b0*/  @!P0 BRA `(.L_x_8292) ;  /* 0x00000000002c8947 */ /* 0x000fea0003800000 */
[----:B------:R-:W-:-:S13]  /*c9c0*/  ISETP.NE.AND P0, PT, R0, 0x3, PT ;  /* 0x000000030000780c */ /* 0x000fda0003f05270 */
[----:B------:R-:W-:Y:S05]  /*c9d0*/  @!P0 BRA `(.L_x_8293) ;  /* 0x0000000000188947 */ /* 0x000fea0003800000 */
[----:B------:R-:W-:-:S13]  /*c9e0*/  ISETP.NE.AND P0, PT, R0, 0x4, PT ;  /* 0x000000040000780c */ /* 0x000fda0003f05270 */
[----:B------:R-:W-:Y:S05]  /*c9f0*/  @P0 BRA `(.L_x_8290) ;  /* 0x0000000800500947 */ /* 0x000fea0003800000 */
[----:B-----5:R-:W-:-:S04]  /*ca00*/  PRMT R6, R26, 0x9910, RZ ;  /* 0x000099101a067816 */ /* 0x020fc800000000ff */
[----:B------:R-:W-:-:S05]  /*ca10*/  SHF.R.S32.HI R7, RZ, 0x1f, R6 ;  /* 0x0000001fff077819 */ /* 0x000fca0000011406 */
[----:B------:R4:W-:Y:S01]  /*ca20*/  STG.E.64 desc[UR36][R4.64], R6 ;  /* 0x0000000604007986 */ /* 0x0009e2000c101b24 */
[----:B------:R-:W-:Y:S05]  /*ca30*/  BRA `(.L_x_8291) ;  /* 0x0000000c00247947 */ /* 0x000fea0003800000 */
.L_x_8293:
[----:B-----5:R-:W-:-:S05]  /*ca40*/  PRMT R3, R26, 0x9910, RZ ;  /* 0x000099101a037816 */ /* 0x020fca00000000ff */
[----:B------:R3:W-:Y:S01]  /*ca50*/  STG.E desc[UR36][R4.64], R3 ;  /* 0x0000000304007986 */ /* 0x0007e2000c101924 */
[----:B------:R-:W-:Y:S05]  /*ca60*/  BRA `(.L_x_8291) ;  /* 0x0000000c00187947 */ /* 0x000fea0003800000 */
.L_x_8292:
[----:B-----5:R2:W-:Y:S01]  /*ca70*/  STG.E.U16 desc[UR36][R4.64], R26 ;  /* 0x0000001a04007986 */ /* 0x0205e2000c101524 */
[----:B------:R-:W-:Y:S05]  /*ca80*/  BRA `(.L_x_8291) ;  /* 0x0000000c00107947 */ /* 0x000fea0003800000 */
.L_x_8287:
[----:B------:R-:W-:-:S13]  /*ca90*/  ISETP.GT.AND P0, PT, R0, 0x6, PT ;  /* 0x000000060000780c */ /* 0x000fda0003f04270 */
[----:B------:R-:W-:Y:S05]  /*caa0*/  @P0 BRA `(.L_x_8294) ;  /* 0x00000000002c0947 */ /* 0x000fea0003800000 */
[----:B------:R-:W-:-:S13]  /*cab0*/  ISETP.NE.AND P0, PT, R0, 0x5, PT ;  /* 0x000000050000780c */ /* 0x000fda0003f05270 */
[----:B------:R-:W-:Y:S05]  /*cac0*/  @!P0 BRA `(.L_x_8295) ;  /* 0x0000000000148947 */ /* 0x000fea0003800000 */
[----:B------:R-:W-:-:S13]  /*cad0*/  ISETP.NE.AND P0, PT, R0, 0x6, PT ;  /* 0x000000060000780c */ /* 0x000fda0003f05270 */
[----:B------:R-:W-:Y:S05]  /*cae0*/  @P0 BRA `(.L_x_8290) ;  /* 0x0000000800140947 */ /* 0x000fea0003800000 */
[----:B-----5:R-:W0:Y:S02]  /*caf0*/  I2F.S16 R3, R26 ;  /* 0x0000001a00037306 */ /* 0x020e240000101400 */
[----:B0-----:R0:W-:Y:S01]  /*cb00*/  STG.E desc[UR36][R4.64], R3 ;  /* 0x0000000304007986 */ /* 0x0011e2000c101924 */
[----:B------:R-:W-:Y:S05]  /*cb10*/  BRA `(.L_x_8291) ;  /* 0x0000000800ec7947 */ /* 0x000fea0003800000 */
.L_x_8295:
[----:B-----5:R-:W0:Y:S02]  /*cb20*/  I2F.S16 R0, R26 ;  /* 0x0000001a00007306 */ /* 0x020e240000101400 */
[----:B0-----:R-:W-:-:S05]  /*cb30*/  F2FP.F16.F32.PACK_AB R0, RZ, R0 ;  /* 0x00000000ff00723e */ /* 0x001fca00000000ff */
[----:B------:R0:W-:Y:S01]  /*cb40*/  STG.E.U16 desc[UR36][R4.64], R0 ;  /* 0x0000000004007986 */ /* 0x0001e2000c101524 */
[----:B------:R-:W-:Y:S05]  /*cb50*/  BRA `(.L_x_8291) ;  /* 0x0000000800dc7947 */ /* 0x000fea0003800000 */
.L_x_8294:
[----:B------:R-:W-:-:S13]  /*cb60*/  ISETP.NE.AND P0, PT, R0, 0x7, PT ;  /* 0x000000070000780c */ /* 0x000fda0003f05270 */
[----:B------:R-:W-:Y:S05]  /*cb70*/  @!P0 BRA `(.L_x_8296) ;  /* 0x0000000000348947 */ /* 0x000fea0003800000 */
[----:B------:R-:W-:-:S13]  /*cb80*/  ISETP.NE.AND P0, PT, R0, 0x8, PT ;  /* 0x000000080000780c */ /* 0x000fda0003f05270 */
[----:B------:R-:W-:Y:S05]  /*cb90*/  @!P0 BRA `(.L_x_8297) ;  /* 0x0000000000188947 */ /* 0x000fea0003800000 */
[----:B------:R-:W-:-:S13]  /*cba0*/  ISETP.NE.AND P0, PT, R0, 0x9, PT ;  /* 0x000000090000780c */ /* 0x000fda0003f05270 */
[----:B------:R-:W-:Y:S05]  /*cbb0*/  @P0 BRA `(.L_x_8290) ;  /* 0x0000000400e00947 */ /* 0x000fea0003800000 */
[----:B-----5:R-:W0:Y:S01]  /*cbc0*/  I2F.S16 R26, R26 ;  /* 0x0000001a001a7306 */ /* 0x020e220000101400 */
[----:B------:R-:W-:-:S05]  /*cbd0*/  IMAD.MOV.U32 R27, RZ, RZ, RZ ;  /* 0x000000ffff1b7224 */ /* 0x000fca00078e00ff */
[----:B0-----:R0:W-:Y:S01]  /*cbe0*/  STG.E.64 desc[UR36][R4.64], R26 ;  /* 0x0000001a04007986 */ /* 0x0011e2000c101b24 */
[----:B------:R-:W-:Y:S05]  /*cbf0*/  BRA `(.L_x_8291) ;  /* 0x0000000800b47947 */ /* 0x000fea0003800000 */
.L_x_8297:
[----:B-----5:R-:W0:Y:S02]  /*cc00*/  I2F.S16 R26, R26 ;  /* 0x0000001a001a7306 */ /* 0x020e240000101400 */
[----:B0-----:R-:W-:-:S04]  /*cc10*/  F2FP.F16.F32.PACK_AB R3, RZ, R26 ;  /* 0x0000001aff03723e */ /* 0x001fc800000000ff */
[----:B------:R-:W-:-:S05]  /*cc20*/  PRMT R3, R3, 0x5410, RZ ;  /* 0x0000541003037816 */ /* 0x000fca00000000ff */
[----:B------:R0:W-:Y:S01]  /*cc30*/  STG.E desc[UR36][R4.64], R3 ;  /* 0x0000000304007986 */ /* 0x0001e2000c101924 */
[----:B------:R-:W-:Y:S05]  /*cc40*/  BRA `(.L_x_8291) ;  /* 0x0000000800a07947 */ /* 0x000fea0003800000 */
.L_x_8296:
[----:B-----5:R-:W0:Y:S02]  /*cc50*/  I2F.F64.S16 R26, R26 ;  /* 0x0000001a001a7312 */ /* 0x020e240000101c00 */
[----:B0-----:R0:W-:Y:S01]  /*cc60*/  STG.E.64 desc[UR36][R4.64], R26 ;  /* 0x0000001a04007986 */ /* 0x0011e2000c101b24 */
[----:B------:R-:W-:Y:S05]  /*cc70*/  BRA `(.L_x_8291) ;  /* 0x0000000800947947 */ /* 0x000fea0003800000 */
.L_x_8286:
        /* <DEDUP_REMOVED lines=11> */
[----:B------:R-:W-:Y:S05]  /*cd30*/  BRA `(.L_x_8291) ;  /* 0x0000000800647947 */ /* 0x000fea0003800000 */
.L_x_8301:
        /* <DEDUP_REMOVED lines=18> */
.L_x_8304:
[----:B------:R-:W-:-:S04]  /*ce60*/  SHF.R.U32.HI R3, RZ, 0x18, R7 ;  /* 0x00000018ff037819 */ /* 0x000fc80000011607 */
[----:B------:R-:W-:-:S07]  /*ce70*/  LOP3.LUT R0, R0, 0x80, R3, 0xf8, !PT ;  /* 0x0000008000007812 */ /* 0x000fce00078ef803 */
.L_x_8303:
[----:B------:R-:W-:Y:S05]  /*ce80*/  BSYNC.RECONVERGENT B0 ;  /* 0x0000000000007941 */ /* 0x000fea0003800200 */
.L_x_8302:
[----:B------:R0:W-:Y:S01]  /*ce90*/  STG.E.U8 desc[UR36][R4.64], R0 ;  /* 0x0000000004007986 */ /* 0x0001e2000c101124 */
[----:B------:R-:W-:Y:S05]  /*cea0*/  BRA `(.L_x_8291) ;  /* 0x0000000800087947 */ /* 0x000fea0003800000 */
.L_x_8300:
        /* <DEDUP_REMOVED lines=18> */
.L_x_8307:
[----:B------:R-:W-:-:S04]  /*cfd0*/  SHF.R.U32.HI R3, RZ, 0x18, R7 ;  /* 0x00000018ff037819 */ /* 0x000fc80000011607 */
[----:B------:R-:W-:-:S07]  /*cfe0*/  LOP3.LUT R0, R0, 0x80, R3, 0xf8, !PT ;  /* 0x0000008000007812 */ /* 0x000fce00078ef803 */
.L_x_8306:
[----:B------:R-:W-:Y:S05]  /*cff0*/  BSYNC.RECONVERGENT B0 ;  /* 0x0000000000007941 */ /* 0x000fea0003800200 */
.L_x_8305:
[----:B------:R0:W-:Y:S01]  /*d000*/  STG.E.U8 desc[UR36][R4.64], R0 ;  /* 0x0000000004007986 */ /* 0x0001e2000c101124 */
[----:B------:R-:W-:Y:S05]  /*d010*/  BRA `(.L_x_8291) ;  /* 0x0000000400ac7947 */ /* 0x000fea0003800000 */
.L_x_8299:
[----:B------:R-:W-:-:S13]  /*d020*/  ISETP.NE.AND P0, PT, R0, 0x1c, PT ;  /* 0x0000001c0000780c */ /* 0x000fda0003f05270 */
[----:B------:R-:W-:Y:S05]  /*d030*/  @!P0 BRA `(.L_x_8308) ;  /* 0x0000000000608947 */ /* 0x000fea0003800000 */
[----:B------:R-:W-:-:S13]  /*d040*/  ISETP.NE.AND P0, PT, R0, 0x1d, PT ;  /* 0x0000001d0000780c */ /* 0x000fda0003f05270 */
[----:B------:R-:W-:Y:S05]  /*d050*/  @!P0 BRA `(.L_x_8309) ;  /* 0x0000000000488947 */ /* 0x000fea0003800000 */
[----:B------:R-:W-:-:S13]  /*d060*/  ISETP.NE.AND P0, PT, R0, 0x2c, PT ;  /* 0x0000002c0000780c */ /* 0x000fda0003f05270 */
[----:B------:R-:W-:Y:S05]  /*d070*/  @P0 BRA `(.L_x_8290) ;  /* 0x0000000000b00947 */ /* 0x000fea0003800000 */
        /* <DEDUP_REMOVED lines=16> */
.L_x_8309:
[----:B-----5:R-:W-:-:S04]  /*d180*/  PRMT R6, R26, 0x9910, RZ ;  /* 0x000099101a067816 */ /* 0x020fc800000000ff */
[----:B------:R-:W-:-:S05]  /*d190*/  SHF.R.S32.HI R7, RZ, 0x1f, R6 ;  /* 0x0000001fff077819 */ /* 0x000fca0000011406 */
[----:B------:R0:W-:Y:S01]  /*d1a0*/  STG.E.64 desc[UR36][R4.64], R6 ;  /* 0x0000000604007986 */ /* 0x0001e2000c101b24 */
[----:B------:R-:W-:Y:S05]  /*d1b0*/  BRA `(.L_x_8291) ;  /* 0x0000000400447947 */ /* 0x000fea0003800000 */
.L_x_8308:
[----:B-----5:R-:W-:-:S05]  /*d1c0*/  PRMT R3, R26, 0x9910, RZ ;  /* 0x000099101a037816 */ /* 0x020fca00000000ff */
[----:B------:R0:W-:Y:S01]  /*d1d0*/  STG.E desc[UR36][R4.64], R3 ;  /* 0x0000000304007986 */ /* 0x0001e2000c101924 */
[----:B------:R-:W-:Y:S05]  /*d1e0*/  BRA `(.L_x_8291) ;  /* 0x0000000400387947 */ /* 0x000fea0003800000 */
.L_x_8298:
[----:B------:R-:W-:-:S13]  /*d1f0*/  ISETP.GT.AND P0, PT, R0, 0xe, PT ;  /* 0x0000000e0000780c */ /* 0x000fda0003f04270 */
[----:B------:R-:W-:Y:S05]  /*d200*/  @P0 BRA `(.L_x_8310) ;  /* 0x0000000000340947 */ /* 0x000fea0003800000 */
[----:B------:R-:W-:-:S13]  /*d210*/  ISETP.NE.AND P0, PT, R0, 0xa, PT ;  /* 0x0000000a0000780c */ /* 0x000fda0003f05270 */
[----:B------:R-:W-:Y:S05]  /*d220*/  @!P0 BRA `(.L_x_8311) ;  /* 0x00000000001c8947 */ /* 0x000fea0003800000 */
[----:B------:R-:W-:-:S13]  /*d230*/  ISETP.NE.AND P0, PT, R0, 0xb, PT ;  /* 0x0000000b0000780c */ /* 0x000fda0003f05270 */
[----:B------:R-:W-:Y:S05]  /*d240*/  @P0 BRA `(.L_x_8290) ;  /* 0x00000000003c0947 */ /* 0x000fea0003800000 */
[----:B-----5:R-:W-:-:S04]  /*d250*/  PRMT R0, R26, 0x9910, RZ ;  /* 0x000099101a007816 */ /* 0x020fc800000000ff */
[----:B------:R-:W-:-:S04]  /*d260*/  ISETP.NE.AND P0, PT, R0, RZ, PT ;  /* 0x000000ff0000720c */ /* 0x000fc80003f05270 */
[----:B------:R-:W-:-:S05]  /*d270*/  SEL R3, RZ, 0x1, !P0 ;  /* 0x00000001ff037807 */ /* 0x000fca0004000000 */
[----:B------:R0:W-:Y:S01]  /*d280*/  STG.E.U8 desc[UR36][R4.64], R3 ;  /* 0x0000000304007986 */ /* 0x0001e2000c101124 */
[----:B------:R-:W-:Y:S05]  /*d290*/  BRA `(.L_x_8291) ;  /* 0x00000004000c7947 */ /* 0x000fea0003800000 */
.L_x_8311:
[----:B------:R-:W-:Y:S01]  /*d2a0*/  CS2R R10, SRZ ;  /* 0x00000000000a7805 */ /* 0x000fe2000001ff00 */
[----:B-----5:R-:W0:Y:S04]  /*d2b0*/  I2F.F64.S16 R8, R26 ;  /* 0x0000001a00087312 */ /* 0x020e280000101c00 */
[----:B0-----:R0:W-:Y:S01]  /*d2c0*/  STG.E.128 desc[UR36][R4.64], R8 ;  /* 0x0000000804007986 */ /* 0x0011e2000c101d24 */
[----:B------:R-:W-:Y:S05]  /*d2d0*/  BRA `(.L_x_8291) ;  /* 0x0000000000fc7947 */ /* 0x000fea0003800000 */
.L_x_8310:
[----:B------:R-:W-:-:S13]  /*d2e0*/  ISETP.NE.AND P0, PT, R0, 0xf, PT ;  /* 0x0000000f0000780c */ /* 0x000fda0003f05270 */
[----:B------:R-:W-:Y:S05]  /*d2f0*/  @!P0 BRA `(.L_x_8312) ;  /* 0x0000000000e88947 */ /* 0x000fea0003800000 */
[----:B------:R-:W-:-:S13]  /*d300*/  ISETP.NE.AND P0, PT, R0, 0x17, PT ;  /* 0x000000170000780c */ /* 0x000fda0003f05270 */
[----:B------:R-:W-:Y:S05]  /*d310*/  @!P0 BRA `(.L_x_8313) ;  /* 0x0000000000908947 */ /* 0x000fea0003800000 */
[----:B------:R-:W-:-:S13]  /*d320*/  ISETP.NE.AND P0, PT, R0, 0x18, PT ;  /* 0x000000180000780c */ /* 0x000fda0003f05270 */
[----:B------:R-:W-:Y:S05]  /*d330*/  @!P0 BRA `(.L_x_8314) ;  /* 0x0000000000448947 */ /* 0x000fea0003800000 */
.L_x_8290:
        /* <DEDUP_REMOVED lines=16> */
.L_x_8315:
[----:B------:R-:W-:Y:S05]  /*d440*/  BRA `(.L_x_8291) ;  /* 0x0000000000a07947 */ /* 0x000fea0003800000 */
.L_x_8314:
        /* <DEDUP_REMOVED lines=13> */
.L_x_8317:
[----:B------:R-:W-:Y:S05]  /*d520*/  BSYNC.RECONVERGENT B0 ;  /* 0x0000000000007941 */ /* 0x000fea0003800200 */
.L_x_8316:
[----:B------:R-:W-:-:S05]  /*d530*/  LOP3.LUT R3, R0, 0x80, R3, 0xf8, !PT ;  /* 0x0000008000037812 */ /* 0x000fca00078ef803 */
[----:B------:R0:W-:Y:S01]  /*d540*/  STG.E.U8 desc[UR36][R4.64], R3 ;  /* 0x0000000304007986 */ /* 0x0001e2000c101124 */
[----:B------:R-:W-:Y:S05]  /*d550*/  BRA `(.L_x_8291) ;  /* 0x00000000005c7947 */ /* 0x000fea0003800000 */
.L_x_8313:
        /* <DEDUP_REMOVED lines=12> */
.L_x_8319:
[----:B------:R-:W-:Y:S01]  /*d620*/  IMAD.MOV.U32 R0, RZ, RZ, 0x7f ;  /* 0x0000007fff007424 */ /* 0x000fe200078e00ff */
[----:B------:R-:W-:-:S04]  /*d630*/  ISETP.GT.U32.AND P0, PT, R3, 0x7f800000, PT ;  /* 0x7f8000000300780c */ /* 0x000fc80003f04070 */
[----:B------:R-:W-:-:S09]  /*d640*/  SEL R0, R0, 0x7c, P0 ;  /* 0x0000007c00007807 */ /* 0x000fd20000000000 */
.L_x_8320:
[----:B------:R-:W-:Y:S05]  /*d650*/  BSYNC.RECONVERGENT B0 ;  /* 0x0000000000007941 */ /* 0x000fea0003800200 */
.L_x_8318:
[----:B------:R-:W-:-:S04]  /*d660*/  SHF.R.U32.HI R3, RZ, 0x18, R7 ;  /* 0x00000018ff037819 */ /* 0x000fc80000011607 */
[----:B------:R-:W-:-:S05]  /*d670*/  LOP3.LUT R3, R0, 0x80, R3, 0xf8, !PT ;  /* 0x0000008000037812 */ /* 0x000fca00078ef803 */
[----:B------:R0:W-:Y:S01]  /*d680*/  STG.E.U8 desc[UR36][R4.64], R3 ;  /* 0x0000000304007986 */ /* 0x0001e2000c101124 */
[----:B------:R-:W-:Y:S05]  /*d690*/  BRA `(.L_x_8291) ;  /* 0x00000000000c7947 */ /* 0x000fea0003800000 */
.L_x_8312:
[----:B-----5:R-:W0:Y:S02]  /*d6a0*/  I2F.S16 R0, R26 ;  /* 0x0000001a00007306 */ /* 0x020e240000101400 */
[----:B0-----:R-:W-:-:S05]  /*d6b0*/  F2FP.BF16.F32.PACK_AB R0, RZ, R0 ;  /* 0x00000000ff00723e */ /* 0x001fca00000010ff */
[----:B------:R0:W-:Y:S02]  /*d6c0*/  STG.E.U16 desc[UR36][R4.64], R0 ;  /* 0x0000000004007986 */ /* 0x0001e4000c101524 */
.L_x_8291:
[----:B------:R-:W-:-:S07]  /*d6d0*/  VIADD R19, R19, 0x80 ;  /* 0x0000008013137836 */ /* 0x000fce0000000000 */
.L_x_8250:
[----:B------:R-:W-:Y:S05]  /*d6e0*/  BSYNC.RECONVERGENT B7 ;  /* 0x0000000000077941 */ /* 0x000fea0003800200 */
.L_x_8211:
        /* <DEDUP_REMOVED lines=19> */
[----:B-----5:R-:W-:Y:S01]  /*d820*/  STG.E.U8 desc[UR36][R2.64], R30 ;  /* 0x0000001e02007986 */ /* 0x020fe2000c101124 */
[----:B------:R-:W-:Y:S05]  /*d830*/  EXIT ;  /* 0x000000000000794d */ /* 0x000fea0003800000 */
.L_x_8324:
[----:B-----5:R-:W-:Y:S01]  /*d840*/  STG.E.U8 desc[UR36][R2.64], R30 ;  /* 0x0000001e02007986 */ /* 0x020fe2000c101124 */
[----:B------:R-:W-:Y:S05]  /*d850*/  EXIT ;  /* 0x000000000000794d */ /* 0x000fea0003800000 */
.L_x_8323:
        /* <DEDUP_REMOVED lines=8> */
[----:B------:R-:W-:Y:S01]  /*d8e0*/  STG.E.64 desc[UR36][R2.64], R4 ;  /* 0x0000000402007986 */ /* 0x000fe2000c101b24 */
[----:B------:R-:W-:Y:S05]  /*d8f0*/  EXIT ;  /* 0x000000000000794d */ /* 0x000fea0003800000 */
.L_x_8327:
[----:B-----5:R-:W-:-:S05]  /*d900*/  PRMT R5, R30, 0x9910, RZ ;  /* 0x000099101e057816 */ /* 0x020fca00000000ff */
[----:B------:R-:W-:Y:S01]  /*d910*/  STG.E desc[UR36][R2.64], R5 ;  /* 0x0000000502007986 */ /* 0x000fe2000c101924 */
[----:B------:R-:W-:Y:S05]  /*d920*/  EXIT ;  /* 0x000000000000794d */ /* 0x000fea0003800000 */
.L_x_8326:
[----:B-----5:R-:W-:Y:S01]  /*d930*/  STG.E.U16 desc[UR36][R2.64], R30 ;  /* 0x0000001e02007986 */ /* 0x020fe2000c101524 */
[----:B------:R-:W-:Y:S05]  /*d940*/  EXIT ;  /* 0x000000000000794d */ /* 0x000fea0003800000 */
.L_x_8322:
[----:B------:R-:W-:-:S13]  /*d950*/  ISETP.GT.AND P0, PT, R0, 0x6, PT ;  /* 0x000000060000780c */ /* 0x000fda0003f04270 */
[----:B------:R-:W-:Y:S05]  /*d960*/  @P0 BRA `(.L_x_8328) ;  /* 0x00000000002c0947 */ /* 0x000fea0003800000 */
[----:B------:R-:W-:-:S13]  /*d970*/  ISETP.NE.AND P0, PT, R0, 0x5, PT ;  /* 0x000000050000780c */ /* 0x000fda0003f05270 */
[----:B------:R-:W-:Y:S05]  /*d980*/  @!P0 BRA `(.L_x_8329) ;  /* 0x0000000000148947 */ /* 0x000fea0003800000 */
[----:B------:R-:W-:-:S13]  /*d990*/  ISETP.NE.AND P0, PT, R0, 0x6, PT ;  /* 0x000000060000780c */ /* 0x000fda0003f05270 */
[----:B------:R-:W-:Y:S05]  /*d9a0*/  @P0 BRA `(.L_x_8325) ;  /* 0x0000000800140947 */ /* 0x000fea0003800000 */
[----:B-----5:R-:W0:Y:S02]  /*d9b0*/  I2F.S16 R5, R30 ;  /* 0x0000001e00057306 */ /* 0x020e240000101400 */
[----:B0-----:R-:W-:Y:S01]  /*d9c0*/  STG.E desc[UR36][R2.64], R5 ;  /* 0x0000000502007986 */ /* 0x001fe2000c101924 */
[----:B------:R-:W-:Y:S05]  /*d9d0*/  EXIT ;  /* 0x000000000000794d */ /* 0x000fea0003800000 */
.L_x_8329:
[----:B-----5:R-:W0:Y:S02]  /*d9e0*/  I2F.S16 R0, R30 ;  /* 0x0000001e00007306 */ /* 0x020e240000101400 */
[----:B0-----:R-:W-:-:S05]  /*d9f0*/  F2FP.F16.F32.PACK_AB R0, RZ, R0 ;  /* 0x00000000ff00723e */ /* 0x001fca00000000ff */
[----:B------:R-:W-:Y:S01]  /*da00*/  STG.E.U16 desc[UR36][R2.64], R0 ;  /* 0x0000000002007986 */ /* 0x000fe2000c101524 */
[----:B------:R-:W-:Y:S05]  /*da10*/  EXIT ;  /* 0x000000000000794d */ /* 0x000fea0003800000 */
.L_x_8328:
        /* <DEDUP_REMOVED lines=8> */
[----:B0-----:R-:W-:Y:S01]  /*daa0*/  STG.E.64 desc[UR36][R2.64], R30 ;  /* 0x0000001e02007986 */ /* 0x001fe2000c101b24 */
[----:B------:R-:W-:Y:S05]  /*dab0*/  EXIT ;  /* 0x000000000000794d */ /* 0x000fea0003800000 */
.L_x_8331:
[----:B-----5:R-:W0:Y:S02]  /*dac0*/  I2F.S16 R30, R30 ;  /* 0x0000001e001e7306 */ /* 0x020e240000101400 */
[----:B0-----:R-:W-:-:S04]  /*dad0*/  F2FP.F16.F32.PACK_AB R5, RZ, R30 ;  /* 0x0000001eff05723e */ /* 0x001fc800000000ff */
[----:B------:R-:W-:-:S05]  /*dae0*/  PRMT R5, R5, 0x5410, RZ ;  /* 0x0000541005057816 */ /* 0x000fca00000000ff */
[----:B------:R-:W-:Y:S01]  /*daf0*/  STG.E desc[UR36][R2.64], R5 ;  /* 0x0000000502007986 */ /* 0x000fe2000c101924 */
[----:B------:R-:W-:Y:S05]  /*db00*/  EXIT ;  /* 0x000000000000794d */ /* 0x000fea0003800000 */
.L_x_8330:
[----:B-----5:R-:W0:Y:S02]  /*db10*/  I2F.F64.S16 R30, R30 ;  /* 0x0000001e001e7312 */ /* 0x020e240000101c00 */
[----:B0-----:R-:W-:Y:S01]  /*db20*/  STG.E.64 desc[UR36][R2.64], R30 ;  /* 0x0000001e02007986 */ /* 0x001fe2000c101b24 */
[----:B------:R-:W-:Y:S05]  /*db30*/  EXIT ;  /* 0x000000000000794d */ /* 0x000fea0003800000 */
.L_x_8321:
        /* <DEDUP_REMOVED lines=10> */
[----:B-----5:R-:W-:Y:S01]  /*dbe0*/  STG.E.U16 desc[UR36][R2.64], R30 ;  /* 0x0000001e02007986 */ /* 0x020fe2000c101524 */
[----:B------:R-:W-:Y:S05]  /*dbf0*/  EXIT ;  /* 0x000000000000794d */ /* 0x000fea0003800000 */
.L_x_8335:
        /* <DEDUP_REMOVED lines=18> */
.L_x_8338:
[----:B------:R-:W-:-:S04]  /*dd20*/  SHF.R.U32.HI R5, RZ, 0x18, R5 ;  /* 0x00000018ff057819 */ /* 0x000fc80000011605 */
[----:B------:R-:W-:-:S07]  /*dd30*/  LOP3.LUT R0, R0, 0x80, R5, 0xf8, !PT ;  /* 0x0000008000007812 */ /* 0x000fce00078ef805 */
.L_x_8337:
[----:B------:R-:W-:Y:S05]  /*dd40*/  BSYNC.RECONVERGENT B0 ;  /* 0x0000000000007941 */ /* 0x000fea0003800200 */
.L_x_8336:
[----:B------:R-:W-:Y:S01]  /*dd50*/  STG.E.U8 desc[UR36][R2.64], R0 ;  /* 0x0000000002007986 */ /* 0x000fe2000c101124 */
[----:B------:R-:W-:Y:S05]  /*dd60*/  EXIT ;  /* 0x000000000000794d */ /* 0x000fea0003800000 */
.L_x_8334:
        /* <DEDUP_REMOVED lines=18> */
.L_x_8341:
[----:B------:R-:W-:-:S04]  /*de90*/  SHF.R.U32.HI R5, RZ, 0x18, R5 ;  /* 0x00000018ff057819 */ /* 0x000fc80000011605 */
[----:B------:R-:W-:-:S07]  /*dea0*/  LOP3.LUT R0, R0, 0x80, R5, 0xf8, !PT ;  /* 0x0000008000007812 */ /* 0x000fce00078ef805 */
.L_x_8340:
[----:B------:R-:W-:Y:S05]  /*deb0*/  BSYNC.RECONVERGENT B0 ;  /* 0x0000000000007941 */ /* 0x000fea0003800200 */
.L_x_8339:
[----:B------:R-:W-:Y:S01]  /*dec0*/  STG.E.U8 desc[UR36][R2.64], R0 ;  /* 0x0000000002007986 */ /* 0x000fe2000c101124 */
[----:B------:R-:W-:Y:S05]  /*ded0*/  EXIT ;  /* 0x000000000000794d */ /* 0x000fea0003800000 */
.L_x_8333:
        /* <DEDUP_REMOVED lines=22> */
.L_x_8343:
[----:B-----5:R-:W-:-:S04]  /*e040*/  PRMT R4, R30, 0x9910, RZ ;  /* 0x000099101e047816 */ /* 0x020fc800000000ff */
[----:B------:R-:W-:-:S05]  /*e050*/  SHF.R.S32.HI R5, RZ, 0x1f, R4 ;  /* 0x0000001fff057819 */ /* 0x000fca0000011404 */
[----:B------:R-:W-:Y:S01]  /*e060*/  STG.E.64 desc[UR36][R2.64], R4 ;  /* 0x0000000402007986 */ /* 0x000fe2000c101b24 */
[----:B------:R-:W-:Y:S05]  /*e070*/  EXIT ;  /* 0x000000000000794d */ /* 0x000fea0003800000 */
.L_x_8342:
[----:B-----5:R-:W-:-:S05]  /*e080*/  PRMT R5, R30, 0x9910, RZ ;  /* 0x000099101e057816 */ /* 0x020fca00000000ff */
[----:B------:R-:W-:Y:S01]  /*e090*/  STG.E desc[UR36][R2.64], R5 ;  /* 0x0000000502007986 */ /* 0x000fe2000c101924 */
[----:B------:R-:W-:Y:S05]  /*e0a0*/  EXIT ;  /* 0x000000000000794d */ /* 0x000fea0003800000 */
.L_x_8332:
        /* <DEDUP_REMOVED lines=9> */
[----:B------:R-:W-:Y:S01]  /*e140*/  STG.E.U8 desc[UR36][R2.64], R5 ;  /* 0x0000000502007986 */ /* 0x000fe2000c101124 */
[----:B------:R-:W-:Y:S05]  /*e150*/  EXIT ;  /* 0x000000000000794d */ /* 0x000fea0003800000 */
.L_x_8345:
[----:B------:R-:W-:Y:S01]  /*e160*/  CS2R R6, SRZ ;  /* 0x0000000000067805 */ /* 0x000fe2000001ff00 */
[----:B-----5:R-:W0:Y:S04]  /*e170*/  I2F.F64.S16 R4, R30 ;  /* 0x0000001e00047312 */ /* 0x020e280000101c00 */
[----:B0-----:R-:W-:Y:S01]  /*e180*/  STG.E.128 desc[UR36][R2.64], R4 ;  /* 0x0000000402007986 */ /* 0x001fe2000c101d24 */
[----:B------:R-:W-:Y:S05]  /*e190*/  EXIT ;  /* 0x000000000000794d */ /* 0x000fea0003800000 */
.L_x_8344:
[----:B------:R-:W-:-:S13]  /*e1a0*/  ISETP.NE.AND P0, PT, R0, 0xf, PT ;  /* 0x0000000f0000780c */ /* 0x000fda0003f05270 */
[----:B------:R-:W-:Y:S05]  /*e1b0*/  @!P0 BRA `(.L_x_8346) ;  /* 0x0000000000e88947 */ /* 0x000fea0003800000 */
[----:B------:R-:W-:-:S13]  /*e1c0*/  ISETP.NE.AND P0, PT, R0, 0x17, PT ;  /* 0x000000170000780c */ /* 0x000fda0003f05270 */
[----:B------:R-:W-:Y:S05]  /*e1d0*/  @!P0 BRA `(.L_x_8347) ;  /* 0x0000000000908947 */ /* 0x000fea0003800000 */
[----:B------:R-:W-:-:S13]  /*e1e0*/  ISETP.NE.AND P0, PT, R0, 0x18, PT ;  /* 0x000000180000780c */ /* 0x000fda0003f05270 */
[----:B------:R-:W-:Y:S05]  /*e1f0*/  @!P0 BRA `(.L_x_8348) ;  /* 0x0000000000448947 */ /* 0x000fea0003800000 */
.L_x_8325:
        /* <DEDUP_REMOVED lines=16> */
.L_x_8349:
[----:B------:R-:W-:Y:S05]  /*e300*/  EXIT ;  /* 0x000000000000794d */ /* 0x000fea0003800000 */
.L_x_8348:
        /* <DEDUP_REMOVED lines=13> */
.L_x_8351:
[----:B------:R-:W-:Y:S05]  /*e3e0*/  BSYNC.RECONVERGENT B0 ;  /* 0x0000000000007941 */ /* 0x000fea0003800200 */
.L_x_8350:
[----:B------:R-:W-:-:S05]  /*e3f0*/  LOP3.LUT R5, R0, 0x80, R5, 0xf8, !PT ;  /* 0x0000008000057812 */ /* 0x000fca00078ef805 */
[----:B------:R-:W-:Y:S01]  /*e400*/  STG.E.U8 desc[UR36][R2.64], R5 ;  /* 0x0000000502007986 */ /* 0x000fe2000c101124 */
[----:B------:R-:W-:Y:S05]  /*e410*/  EXIT ;  /* 0x000000000000794d */ /* 0x000fea0003800000 */
.L_x_8347:
        /* <DEDUP_REMOVED lines=12> */
.L_x_8353:
[----:B------:R-:W-:Y:S01]  /*e4e0*/  IMAD.MOV.U32 R0, RZ, RZ, 0x7f ;  /* 0x0000007fff007424 */ /* 0x000fe200078e00ff */
[----:B------:R-:W-:-:S04]  /*e4f0*/  ISETP.GT.U32.AND P0, PT, R4, 0x7f800000, PT ;  /* 0x7f8000000400780c */ /* 0x000fc80003f04070 */
[----:B------:R-:W-:-:S09]  /*e500*/  SEL R0, R0, 0x7c, P0 ;  /* 0x0000007c00007807 */ /* 0x000fd20000000000 */
.L_x_8354:
[----:B------:R-:W-:Y:S05]  /*e510*/  BSYNC.RECONVERGENT B0 ;  /* 0x0000000000007941 */ /* 0x000fea0003800200 */
.L_x_8352:
[----:B------:R-:W-:-:S04]  /*e520*/  SHF.R.U32.HI R5, RZ, 0x18, R5 ;  /* 0x00000018ff057819 */ /* 0x000fc80000011605 */
[----:B------:R-:W-:-:S05]  /*e530*/  LOP3.LUT R5, R0, 0x80, R5, 0xf8, !PT ;  /* 0x0000008000057812 */ /* 0x000fca00078ef805 */
[----:B------:R-:W-:Y:S01]  /*e540*/  STG.E.U8 desc[UR36][R2.64], R5 ;  /* 0x0000000502007986 */ /* 0x000fe2000c101124 */
[----:B------:R-:W-:Y:S05]  /*e550*/  EXIT ;  /* 0x000000000000794d */ /* 0x000fea0003800000 */
.L_x_8346:
[----:B-----5:R-:W0:Y:S02]  /*e560*/  I2F.S16 R0, R30 ;  /* 0x0000001e00007306 */ /* 0x020e240000101400 */
[----:B0-----:R-:W-:-:S05]  /*e570*/  F2FP.BF16.F32.PACK_AB R0, RZ, R0 ;  /* 0x00000000ff00723e */ /* 0x001fca00000010ff */
[----:B------:R-:W-:Y:S01]  /*e580*/  STG.E.U16 desc[UR36][R2.64], R0 ;  /* 0x0000000002007986 */ /* 0x000fe2000c101524 */
[----:B------:R-:W-:Y:S05]  /*e590*/  EXIT ;  /* 0x000000000000794d */ /* 0x000fea0003800000 */
.L_x_8355:
        /* <DEDUP_REMOVED lines=14> */
.L_x_41800:


//--------------------- .text._ZN2at6native18elementwise_kernelILi128ELi4EZNS0_22gpu_kernel_impl_nocastIZZZNS0_28launch_masked_scatter_kernelERKNS_10TensorBaseES5_S5_S5_ENKUlvE_clEvENKUlvE3_clEvEUlsblE_EEvRNS_18TensorIteratorBaseERKT_EUliE_EEviT1_ --------------------------
	.section	.text._ZN2at6native18elementwise_kernelILi128ELi4EZNS0_22gpu_kernel_impl_nocastIZZZNS0_28launch_masked_scatter_kernelERKNS_10TensorBaseES5_S5_S5_ENKUlvE_clEvENKUlvE3_clEvEUlsblE_EEvRNS_18TensorIteratorBaseERKT_EUliE_EEviT1_,"ax",@progbits
	.align	128
        .global         _ZN2at6native18elementwise_kernelILi128ELi4EZNS0_22gpu_kernel_impl_nocastIZZZNS0_28launch_masked_scatter_kernelERKNS_10TensorBaseES5_S5_S5_ENKUlvE_clEvENKUlvE3_clEvEUlsblE_EEvRNS_18TensorIteratorBaseERKT_EUliE_EEviT1_
        .type           _ZN2at6native18elementwise_kernelILi128ELi4EZNS0_22gpu_kernel_impl_nocastIZZZNS0_28launch_masked_scatter_kernelERKNS_10TensorBaseES5_S5_S5_ENKUlvE_clEvENKUlvE3_clEvEUlsblE_EEvRNS_18TensorIteratorBaseERKT_EUliE_EEviT1_,@function
        .size           _ZN2at6native18elementwise_kernelILi128ELi4EZNS0_22gpu_kernel_impl_nocastIZZZNS0_28launch_masked_scatter_kernelERKNS_10TensorBaseES5_S5_S5_ENKUlvE_clEvENKUlvE3_clEvEUlsblE_EEvRNS_18TensorIteratorBaseERKT_EUliE_EEviT1_,(.L_x_41801 - _ZN2at6native18elementwise_kernelILi128ELi4EZNS0_22gpu_kernel_impl_nocastIZZZNS0_28launch_masked_scatter_kernelERKNS_10TensorBaseES5_S5_S5_ENKUlvE_clEvENKUlvE3_clEvEUlsblE_EEvRNS_18TensorIteratorBaseERKT_EUliE_EEviT1_)
        .other          _ZN2at6native18elementwise_kernelILi128ELi4EZNS0_22gpu_kernel_impl_nocastIZZZNS0_28launch_masked_scatter_kernelERKNS_10TensorBaseES5_S5_S5_ENKUlvE_clEvENKUlvE3_clEvEUlsblE_EEvRNS_18TensorIteratorBaseERKT_EUliE_EEviT1_,@"STO_CUDA_ENTRY STV_DEFAULT"
_ZN2at6native18elementwise_kernelILi128ELi4EZNS0_22gpu_kernel_impl_nocastIZZZNS0_28launch_masked_scatter_kernelERKNS_10TensorBaseES5_S5_S5_ENKUlvE_clEvENKUlvE3_clEvEUlsblE_EEvRNS_18TensorIteratorBaseERKT_EUliE_EEviT1_:
.text._ZN2at6native18elementwise_kernelILi128ELi4EZNS0_22gpu_kernel_impl_nocastIZZZNS0_28launch_masked_scatter_kernelERKNS_10TensorBaseES5_S5_S5_ENKUlvE_clEvENKUlvE3_clEvEUlsblE_EEvRNS_18TensorIteratorBaseERKT_EUliE_EEviT1_:
        /* <DEDUP_REMOVED lines=17> */
[----:B0-----:R0:W3:Y:S01]  /*0110*/  LDG.E.U16 R15, desc[UR6][R4.64] ;  /* 0x00000006040f7981 */ /* 0x0010e2000c1e1500 */
[----:B--2---:R-:W-:-:S13]  /*0120*/  ISETP.NE.AND P0, PT, R6, RZ, PT ;  /* 0x000000ff0600720c */ /* 0x004fda0003f05270 */
[----:B------:R-:W1:Y:S08]  /*0130*/  @P0 LDC.64 R8, c[0x0][0x660] ;  /* 0x00019800ff080b82 */ /* 0x000e700000000a00 */
[----:B------:R-:W2:Y:S01]  /*0140*/  @P0 LDC.64 R12, c[0x0][0x668] ;  /* 0x00019a00ff0c0b82 */ /* 0x000ea20000000a00 */
[----:B-1----:R-:W2:Y:S07]  /*0150*/  @P0 LDG.E.64 R8, desc[UR6][R8.64] ;  /* 0x0000000608080981 */ /* 0x002eae000c1e1b00 */
[----:B------:R-:W1:Y:S01]  /*0160*/  LDC.64 R10, c[0x0][0x648] ;  /* 0x00019200ff0a7b82 */ /* 0x000e620000000a00 */
[----:B--2---:R-:W-:-:S04]  /*0170*/  @P0 LEA R12, P1, R8, R12, 0x1 ;  /* 0x0000000c080c0211 */ /* 0x004fc800078208ff */
[----:B------:R-:W-:-:S05]  /*0180*/  @P0 LEA.HI.X R13, R8, R13, R9, 0x1, P1 ;  /* 0x0000000d080d0211 */ /* 0x000fca00008f0c09 */
[----:B---3--:R-:W1:Y:S01]  /*0190*/  @P0 LDG.E.U16 R15, desc[UR6][R12.64] ;  /* 0x000000060c0f0981 */ /* 0x008e62000c1e1500 */
[----:B------:R-:W-:-:S04]  /*01a0*/  IADD3 R3, PT, PT, R3, 0x80, RZ ;  /* 0x0000008003037810 */ /* 0x000fc80007ffe0ff */
[----:B------:R-:W-:-:S13]  /*01b0*/  ISETP.GE.AND P0, PT, R3, UR4, PT ;  /* 0x0000000403007c0c */ /* 0x000fda000bf06270 */
[----:B------:R-:W-:Y:S05]  /*01c0*/  @P0 BREAK.RELIABLE B1 ;  /* 0x0000000000010942 */ /* 0x000fea0003800100 */
[----:B-1----:R0:W-:Y:S01]  /*01d0*/  STG.E.U16 desc[UR6][R10.64], R15 ;  /* 0x0000000f0a007986 */ /* 0x0021e2000c101506 */
[----:B------:R-:W-:Y:S05]  /*01e0*/  @P0 BRA `(.L_x_8360) ;  /* 0x0000000000800947 */ /* 0x000fea0003800000 */
[----:B0-----:R-:W0:Y:S02]  /*01f0*/  LDC.64 R10, c[0x0][0x658] ;  /* 0x00019600ff0a7b82 */ /* 0x001e240000000a00 */
        /* <DEDUP_REMOVED lines=11> */
[----:B------:R-:W-:-:S03]  /*02b0*/  IADD3 R3, PT, PT, R3, 0x80, RZ ;  /* 0x0000008003037810 */ /* 0x000fc60007ffe0ff */
[----:B-1----:R0:W-:Y:S04]  /*02c0*/  STG.E.U16 desc[UR6][R12.64], R15 ;  /* 0x0000000f0c007986 */ /* 0x0021e8000c101506 */
.L_x_8359:
[----:B------:R-:W-:-:S13]  /*02d0*/  ISETP.GE.AND P0, PT, R3, UR4, PT ;  /* 0x0000000403007c0c */ /* 0x000fda000bf06270 */
[----:B------:R-:W-:Y:S05]  /*02e0*/  @P0 BREAK.RELIABLE B1 ;  /* 0x0000000000010942 */ /* 0x000fea0003800100 */
[----:B------:R-:W-:Y:S05]  /*02f0*/  @P0 BRA `(.L_x_8360) ;  /* 0x00000000003c0947 */ /* 0x000fea0003800000 */
[----:B------:R-:W-:Y:S05]  /*0300*/  BSYNC.RELIABLE B1 ;  /* 0x0000000000017941 */ /* 0x000fea0003800100 */
.L_x_8358:
[----:B------:R-:W1:Y:S02]  /*0310*/  LDC.64 R10, c[0x0][0x658] ;  /* 0x00019600ff0a7b82 */ /* 0x000e640000000a00 */
[----:B-1----:R-:W2:Y:S06]  /*0320*/  LDG.E.U8 R10, desc[UR6][R10.64] ;  /* 0x000000060a0a7981 */ /* 0x002eac000c1e1100 */
[----:B0-----:R-:W0:Y:S02]  /*0330*/  LDC.64 R8, c[0x0][0x650] ;  /* 0x00019400ff087b82 */ /* 0x001e240000000a00 */
[----:B0-----:R1:W3:Y:S01]  /*0340*/  LDG.E.U16 R15, desc[UR6][R8.64] ;  /* 0x00000006080f7981 */ /* 0x0012e2000c1e1500 */
[----:B--2---:R-:W-:-:S13]  /*0350*/  ISETP.NE.AND P0, PT, R10, RZ, PT ;  /* 0x000000ff0a00720c */ /* 0x004fda0003f05270 */
[----:B------:R-:W0:Y:S08]  /*0360*/  @P0 LDC.64 R4, c[0x0][0x660] ;  /* 0x00019800ff040b82 */ /* 0x000e300000000a00 */
[----:B------:R-:W2:Y:S01]  /*0370*/  @P0 LDC.64 R6, c[0x0][0x668] ;  /* 0x00019a00ff060b82 */ /* 0x000ea20000000a00 */
[----:B0-----:R-:W2:Y:S07]  /*0380*/  @P0 LDG.E.64 R4, desc[UR6][R4.64] ;  /* 0x0000000604040981 */ /* 0x001eae000c1e1b00 */
[----:B------:R-:W0:Y:S01]  /*0390*/  LDC.64 R12, c[0x0][0x648] ;  /* 0x00019200ff0c7b82 */ /* 0x000e220000000a00 */
[----:B--2---:R-:W-:-:S04]  /*03a0*/  @P0 LEA R6, P1, R4, R6, 0x1 ;  /* 0x0000000604060211 */ /* 0x004fc800078208ff */
[----:B------:R-:W-:-:S05]  /*03b0*/  @P0 LEA.HI.X R7, R4, R7, R5, 0x1, P1 ;  /* 0x0000000704070211 */ /* 0x000fca00008f0c05 */
[----:B---3--:R-:W0:Y:S01]  /*03c0*/  @P0 LDG.E.U16 R15, desc[UR6][R6.64] ;  /* 0x00000006060f0981 */ /* 0x008e22000c1e1500 */
[----:B------:R-:W-:-:S03]  /*03d0*/  IADD3 R3, PT, PT, R3, 0x80, RZ ;  /* 0x0000008003037810 */ /* 0x000fc60007ffe0ff */
[----:B0-----:R1:W-:Y:S04]  /*03e0*/  STG.E.U16 desc[UR6][R12.64], R15 ;  /* 0x0000000f0c007986 */ /* 0x0013e8000c101506 */
.L_x_8360:
[----:B------:R-:W-:Y:S05]  /*03f0*/  BSYNC.RECONVERGENT B0 ;  /* 0x0000000000007941 */ /* 0x000fea0003800200 */
.L_x_8357:
[----:B------:R-:W-:Y:S05]  /*0400*/  WARPSYNC.ALL ;  /* 0x0000000000007948 */ /* 0x000fea0003800000 */
[----:B------:R-:W-:-:S13]  /*0410*/  ISETP.GE.AND P0, PT, R3, UR4, PT ;  /* 0x0000000403007c0c */ /* 0x000fda000bf06270 */
[----:B------:R-:W-:Y:S05]  /*0420*/  @P0 EXIT ;  /* 0x000000000000094d */ /* 0x000fea0003800000 */
[----:B01----:R-:W0:Y:S02]  /*0430*/  LDC.64 R8, c[0x0][0x658] ;  /* 0x00019600ff087b82 */ /* 0x003e240000000a00 */
[----:B0-----:R-:W2:Y:S06]  /*0440*/  LDG.E.U8 R8, desc[UR6][R8.64] ;  /* 0x0000000608087981 */ /* 0x001eac000c1e1100 */
[----:B------:R-:W0:Y:S02]  /*0450*/  LDC.64 R6, c[0x0][0x650] ;  /* 0x00019400ff067b82 */ /* 0x000e240000000a00 */
[----:B0-----:R-:W3:Y:S01]  /*0460*/  LDG.E.U16 R13, desc[UR6][R6.64] ;  /* 0x00000006060d7981 */ /* 0x001ee2000c1e1500 */
[----:B--2---:R-:W-:-:S13]  /*0470*/  ISETP.NE.AND P0, PT, R8, RZ, PT ;  /* 0x000000ff0800720c */ /* 0x004fda0003f05270 */
[----:B------:R-:W0:Y:S08]  /*0480*/  @P0 LDC.64 R2, c[0x0][0x660] ;  /* 0x00019800ff020b82 */ /* 0x000e300000000a00 */
[----:B------:R-:W1:Y:S01]  /*0490*/  @P0 LDC.64 R4, c[0x0][0x668] ;  /* 0x00019a00ff040b82 */ /* 0x000e620000000a00 */
[----:B0-----:R-:W1:Y:S07]  /*04a0*/  @P0 LDG.E.64 R2, desc[UR6][R2.64] ;  /* 0x0000000602020981 */ /* 0x001e6e000c1e1b00 */
[----:B------:R-:W0:Y:S01]  /*04b0*/  LDC.64 R10, c[0x0][0x648] ;  /* 0x00019200ff0a7b82 */ /* 0x000e220000000a00 */
[----:B-1----:R-:W-:-:S04]  /*04c0*/  @P0 LEA R4, P1, R2, R4, 0x1 ;  /* 0x0000000402040211 */ /* 0x002fc800078208ff */
[----:B------:R-:W-:-:S05]  /*04d0*/  @P0 LEA.HI.X R5, R2, R5, R3, 0x1, P1 ;  /* 0x0000000502050211 */ /* 0x000fca00008f0c03 */
[----:B---3--:R-:W0:Y:S04]  /*04e0*/  @P0 LDG.E.U16 R13, desc[UR6][R4.64] ;  /* 0x00000006040d0981 */ /* 0x008e28000c1e1500 */
[----:B0-----:R-:W-:Y:S01]  /*04f0*/  STG.E.U16 desc[UR6][R10.64], R13 ;  /* 0x0000000d0a007986 */ /* 0x001fe2000c101506 */
[----:B------:R-:W-:Y:S05]  /*0500*/  EXIT ;  /* 0x000000000000794d */ /* 0x000fea0003800000 */
.L_x_8356:
        /* <DEDUP_REMOVED lines=381> */
.L_x_8364:
        /* <DEDUP_REMOVED lines=13> */
[----:B------:R1:W3:Y:S01]  /*1db0*/  LDG.E.U16 R15, desc[UR6][R8.64] ;  /* 0x00000006080f7981 */ /* 0x0002e2000c1e1500 */
[----:B--2---:R-:W-:-:S04]  /*1dc0*/  @P0 LEA R12, P1, R6, R12, 0x1 ;  /* 0x0000000c060c0211 */ /* 0x004fc800078208ff */
[----:B------:R-:W-:-:S05]  /*1dd0*/  @P0 LEA.HI.X R13, R6, R13, R7, 0x1, P1 ;  /* 0x0000000d060d0211 */ /* 0x000fca00008f0c07 */
[----:B---3--:R-:W2:Y:S01]  /*1de0*/  @P0 LDG.E.U16 R15, desc[UR6][R12.64] ;  /* 0x000000060c0f0981 */ /* 0x008ea2000c1e1500 */
[----:B0-----:R-:W-:Y:S02]  /*1df0*/  IADD3 R4, P0, PT, R5, UR8, RZ ;  /* 0x0000000805047c10 */ /* 0x001fe4000ff1e0ff */
[----:B------:R-:W-:Y:S02]  /*1e00*/  IADD3 R3, PT, PT, R3, 0x80, RZ ;  /* 0x0000008003037810 */ /* 0x000fe40007ffe0ff */
[----:B------:R-:W-:Y:S02]  /*1e10*/  IADD3.X R5, PT, PT, RZ, UR9, RZ, P0, !PT ;  /* 0x00000009ff057c10 */ /* 0x000fe400087fe4ff */
[----:B------:R-:W-:-:S13]  /*1e20*/  ISETP.GE.AND P0, PT, R3, UR4, PT ;  /* 0x0000000403007c0c */ /* 0x000fda000bf06270 */
[----:B------:R-:W-:Y:S05]  /*1e30*/  @P0 BREAK.RELIABLE B1 ;  /* 0x0000000000010942 */ /* 0x000fea0003800100 */
[----:B--2---:R1:W-:Y:S01]  /*1e40*/  STG.E.U16 desc[UR6][R4.64], R15 ;  /* 0x0000000f04007986 */ /* 0x0043e2000c101506 */
[----:B------:R-:W-:Y:S05]  /*1e50*/  @P0 BRA `(.L_x_8365) ;  /* 0x0000003000600947 */ /* 0x000fea0003800000 */
        /* <DEDUP_REMOVED lines=373> */
.L_x_8366:
        /* <DEDUP_REMOVED lines=19> */
[----:B------:R-:W-:-:S05]  /*36e0*/  IADD3.X R5, PT, PT, RZ, UR9, RZ, P0, !PT ;  /* 0x00000009ff057c10 */ /* 0x000fca00087fe4ff */
[----:B--2---:R1:W-:Y:S04]  /*36f0*/  STG.E.U16 desc[UR6][R4.64], R15 ;  /* 0x0000000f04007986 */ /* 0x0043e8000c101506 */
.L_x_8363:
[----:B------:R-:W-:-:S13]  /*3700*/  ISETP.GE.AND P0, PT, R3, UR4, PT ;  /* 0x0000000403007c0c */ /* 0x000fda000bf06270 */
[----:B------:R-:W-:Y:S05]  /*3710*/  @P0 BREAK.RELIABLE B1 ;  /* 0x0000000000010942 */ /* 0x000fea0003800100 */
[----:B------:R-:W-:Y:S05]  /*3720*/  @P0 BRA `(.L_x_8365) ;  /* 0x00000018002c0947 */ /* 0x000fea0003800000 */
[----:B------:R-:W-:Y:S05]  /*3730*/  BSYNC.RELIABLE B1 ;  /* 0x0000000000017941 */ /* 0x000fea0003800100 */
.L_x_8362:
        /* <DEDUP_REMOVED lines=373> */
.L_x_8367:
        /* <DEDUP_REMOVED lines=13> */
[----:B------:R3:W4:Y:S01]  /*4f60*/  LDG.E.U16 R15, desc[UR6][R8.64] ;  /* 0x00000006080f7981 */ /* 0x000722000c1e1500 */
[----:B--2---:R-:W-:-:S04]  /*4f70*/  @P0 LEA R12, P1, R6, R12, 0x1 ;  /* 0x0000000c060c0211 */ /* 0x004fc800078208ff */
[----:B------:R-:W-:-:S05]  /*4f80*/  @P0 LEA.HI.X R13, R6, R13, R7, 0x1, P1 ;  /* 0x0000000d060d0211 */ /* 0x000fca00008f0c07 */
[----:B----4-:R-:W2:Y:S01]  /*4f90*/  @P0 LDG.E.U16 R15, desc[UR6][R12.64] ;  /* 0x000000060c0f0981 */ /* 0x010ea2000c1e1500 */
[----:B0-----:R-:W-:Y:S02]  /*4fa0*/  IADD3 R4, P0, PT, R5, UR8, RZ ;  /* 0x0000000805047c10 */ /* 0x001fe4000ff1e0ff */
[----:B------:R-:W-:Y:S02]  /*4fb0*/  IADD3 R3, PT, PT, R3, 0x80, RZ ;  /* 0x0000008003037810 */ /* 0x000fe40007ffe0ff */
[----:B------:R-:W-:-:S05]  /*4fc0*/  IADD3.X R5, PT, PT, RZ, UR9, RZ, P0, !PT ;  /* 0x00000009ff057c10 */ /* 0x000fca00087fe4ff */
[----:B--2---:R3:W-:Y:S04]  /*4fd0*/  STG.E.U16 desc[UR6][R4.64], R15 ;  /* 0x0000000f04007986 */ /* 0x0047e8000c101506 */
.L_x_8365:
[----:B------:R-:W-:Y:S05]  /*4fe0*/  BSYNC.RECONVERGENT B0 ;  /* 0x0000000000007941 */ /* 0x000fea0003800200 */
.L_x_8361:
[----:B------:R-:W-:Y:S05]  /*4ff0*/  WARPSYNC.ALL ;  /* 0x0000000000007948 */ /* 0x000fea0003800000 */
[----:B------:R-:W-:-:S13]  /*5000*/  ISETP.GE.AND P0, PT, R3, UR4, PT ;  /* 0x0000000403007c0c */ /* 0x000fda000bf06270 */
[----:B------:R-:W-:Y:S05]  /*5010*/  @P0 EXIT ;  /* 0x000000000000094d */ /* 0x000fea0003800000 */
[----:B------:R-:W0:Y:S01]  /*5020*/  LDCU.64 UR4, c[0x0][0x390] ;  /* 0x00007200ff0477ac */ /* 0x000e220008000a00 */
[----:B-1-3--:R-:W-:Y:S01]  /*5030*/  HFMA2 R4, -RZ, RZ, 0, 0 ;  /* 0x00000000ff047431 */ /* 0x00afe200000001ff */
        /* <DEDUP_REMOVED lines=371> */
.L_x_8368:
        /* <DEDUP_REMOVED lines=10> */
[----:B------:R-:W3:Y:S01]  /*6810*/  LDG.E.U16 R13, desc[UR6][R6.64] ;  /* 0x00000006060d7981 */ /* 0x000ee2000c1e1500 */
[----:B--2---:R-:W-:-:S13]  /*6820*/  ISETP.NE.AND P0, PT, R8, RZ, PT ;  /* 0x000000ff0800720c */ /* 0x004fda0003f05270 */
[----:B------:R-:W2:Y:S01]  /*6830*/  @P0 LDG.E.64 R4, desc[UR6][R4.64] ;  /* 0x0000000604040981 */ /* 0x000ea2000c1e1b00 */
[----:B------:R-:W2:Y:S02]  /*6840*/  @P0 LDC.64 R10, c[0x0][0x668] ;  /* 0x00019a00ff0a0b82 */ /* 0x000ea40000000a00 */
[----:B--2---:R-:W-:-:S04]  /*6850*/  @P0 LEA R10, P1, R4, R10, 0x1 ;  /* 0x0000000a040a0211 */ /* 0x004fc800078208ff */
[----:B------:R-:W-:-:S05]  /*6860*/  @P0 LEA.HI.X R11, R4, R11, R5, 0x1, P1 ;  /* 0x0000000b040b0211 */ /* 0x000fca00008f0c05 */
[----:B---3--:R-:W2:Y:S01]  /*6870*/  @P0 LDG.E.U16 R13, desc[UR6][R10.64] ;  /* 0x000000060a0d0981 */ /* 0x008ea2000c1e1500 */
[----:B0-----:R-:W-:-:S04]  /*6880*/  IADD3 R2, P0, PT, R3, UR4, RZ ;  /* 0x0000000403027c10 */ /* 0x001fc8000ff1e0ff */
[----:B------:R-:W-:-:S05]  /*6890*/  IADD3.X R3, PT, PT, RZ, UR5, RZ, P0, !PT ;  /* 0x00000005ff037c10 */ /* 0x000fca00087fe4ff */
[----:B--2---:R-:W-:Y:S01]  /*68a0*/  STG.E.U16 desc[UR6][R2.64], R13 ;  /* 0x0000000d02007986 */ /* 0x004fe2000c101506 */
[----:B------:R-:W-:Y:S05]  /*68b0*/  EXIT ;  /* 0x000000000000794d */ /* 0x000fea0003800000 */
.L_x_8369:
        /* <DEDUP_REMOVED lines=12> */
.L_x_41801:


//--------------------- .text._ZN2at6native27unrolled_elementwise_kernelIZZZNS0_28launch_masked_scatter_kernelERKNS_10TensorBaseES4_S4_S4_ENKUlvE_clEvENKUlvE3_clEvEUlsblE_St5arrayIPcLm4EELi4E23TrivialOffsetCalculatorILi3EjESB_ILi1EjENS0_6memory15LoadWithoutCastENSE_16StoreWithoutCastEEEviT_T0_T2_T3_T4_T5_ --------------------------
	.section	.text._ZN2at6native27unrolled_elementwise_kernelIZZZNS0_28launch_masked_scatter_kernelERKNS_10TensorBaseES4_S4_S4_ENKUlvE_clEvENKUlvE3_clEvEUlsblE_St5arrayIPcLm4EELi4E23TrivialOffsetCalculatorILi3EjESB_ILi1EjENS0_6memory15LoadWithoutCastENSE_16StoreWithoutCastEEEviT_T0_T2_T3_T4_T5_,"ax",@progbits
	.align	128
        .global         _ZN2at6native27unrolled_elementwise_kernelIZZZNS0_28launch_masked_scatter_kernelERKNS_10TensorBaseES4_S4_S4_ENKUlvE_clEvENKUlvE3_clEvEUlsblE_St5arrayIPcLm4EELi4E23TrivialOffsetCalculatorILi3EjESB_ILi1EjENS0_6memory15LoadWithoutCastENSE_16StoreWithoutCastEEEviT_T0_T2_T3_T4_T5_
        .type           _ZN2at6native27unrolled_elementwise_kernelIZZZNS0_28launch_masked_scatter_kernelERKNS_10TensorBaseES4_S4_S4_ENKUlvE_clEvENKUlvE3_clEvEUlsblE_St5arrayIPcLm4EELi4E23TrivialOffsetCalculatorILi3EjESB_ILi1EjENS0_6memory15LoadWithoutCastENSE_16StoreWithoutCastEEEviT_T0_T2_T3_T4_T5_,@function
        .size           _ZN2at6native27unrolled_elementwise_kernelIZZZNS0_28launch_masked_scatter_kernelERKNS_10TensorBaseES4_S4_S4_ENKUlvE_clEvENKUlvE3_clEvEUlsblE_St5arrayIPcLm4EELi4E23TrivialOffsetCalculatorILi3EjESB_ILi1EjENS0_6memory15LoadWithoutCastENSE_16StoreWithoutCastEEEviT_T0_T2_T3_T4_T5_,(.L_x_41802 - _ZN2at6native27unrolled_elementwise_kernelIZZZNS0_28launch_masked_scatter_kernelERKNS_10TensorBaseES4_S4_S4_ENKUlvE_clEvENKUlvE3_clEvEUlsblE_St5arrayIPcLm4EELi4E23TrivialOffsetCalculatorILi3EjESB_ILi1EjENS0_6memory15LoadWithoutCastENSE_16StoreWithoutCastEEEviT_T0_T2_T3_T4_T5_)
        .other          _ZN2at6native27unrolled_elementwise_kernelIZZZNS0_28launch_masked_scatter_kernelERKNS_10TensorBaseES4_S4_S4_ENKUlvE_clEvENKUlvE3_clEvEUlsblE_St5arrayIPcLm4EELi4E23TrivialOffsetCalculatorILi3EjESB_ILi1EjENS0_6memory15LoadWithoutCastENSE_16StoreWithoutCastEEEviT_T0_T2_T3_T4_T5_,@"STO_CUDA_ENTRY STV_DEFAULT"
_ZN2at6native27unrolled_elementwise_kernelIZZZNS0_28launch_masked_scatter_kernelERKNS_10TensorBaseES4_S4_S4_ENKUlvE_clEvENKUlvE3_clEvEUlsblE_St5arrayIPcLm4EELi4E23TrivialOffsetCalculatorILi3EjESB_ILi1EjENS0_6memory15LoadWithoutCastENSE_16StoreWithoutCastEEEviT_T0_T2_T3_T4_T5_:
.text._ZN2at6native27unrolled_elementwise_kernelIZZZNS0_28launch_masked_scatter_kernelERKNS_10TensorBaseES4_S4_S4_ENKUlvE_clEvENKUlvE3_clEvEUlsblE_St5arrayIPcLm4EELi4E23TrivialOffsetCalculatorILi3EjESB_ILi1EjENS0_6memory15LoadWithoutCastENSE_16StoreWithoutCastEEEviT_T0_T2_T3_T4_T5_:
        /* <DEDUP_REMOVED lines=108> */
.L_x_8372:
[----:B------:R-:W-:Y:S05]  /*06c0*/  BSYNC.RELIABLE B1 ;  /* 0x0000000000017941 */ /* 0x000fea0003800100 */
.L_x_8371:
[----:B------:R-:W-:-:S13]  /*06d0*/  ISETP.GE.AND P0, PT, R25, R23, PT ;  /* 0x000000171900720c */ /* 0x000fda0003f06270 */
[----:B0----5:R-:W0:Y:S01]  /*06e0*/  @!P0 LDC.64 R4, c[0x0][0x398] ;  /* 0x0000e600ff048b82 */ /* 0x021e220000000a00 */
[----:B------:R-:W-:Y:S02]  /*06f0*/  @!P0 IMAD R7, R22, 0x200, R25 ;  /* 0x0000020016078824 */ /* 0x000fe400078e0219 */
[----:B------:R-:W-:Y:S02]  /*0700*/  @!P0 VIADD R25, R25, 0x80 ;  /* 0x0000008019198836 */ /* 0x000fe40000000000 */
[----:B0-----:R-:W-:-:S05]  /*0710*/  @!P0 IMAD.WIDE.U32 R4, R7, 0x2, R4 ;  /* 0x0000000207048825 */ /* 0x001fca00078e0004 */
[----:B------:R1:W-:Y:S02]  /*0720*/  @!P0 STG.E.U16 desc[UR4][R4.64], R3 ;  /* 0x0000000304008986 */ /* 0x0003e4000c101504 */
.L_x_8373:
[----:B------:R-:W-:Y:S05]  /*0730*/  BSYNC.RECONVERGENT B0 ;  /* 0x0000000000007941 */ /* 0x000fea0003800200 */
.L_x_8370:
        /* <DEDUP_REMOVED lines=8> */
.L_x_8374:
        /* <DEDUP_REMOVED lines=12> */
.L_x_41802:


//--------------------- .text._ZN2at6native29vectorized_elementwise_kernelILi2EZZZNS0_28launch_masked_scatter_kernelERKNS_10TensorBaseES4_S4_S4_ENKUlvE_clEvENKUlvE3_clEvEUlsblE_St5arrayIPcLm4EEEEviT0_T1_ --------------------------
	.section	.text._ZN2at6native29vectorized_elementwise_kernelILi2EZZZNS0_28launch_masked_scatter_kernelERKNS_10TensorBaseES4_S4_S4_ENKUlvE_clEvENKUlvE3_clEvEUlsblE_St5arrayIPcLm4EEEEviT0_T1_,"ax",@progbits
	.align	128
        .global         _ZN2at6native29vectorized_elementwise_kernelILi2EZZZNS0_28launch_masked_scatter_kernelERKNS_10TensorBaseES4_S4_S4_ENKUlvE_clEvENKUlvE3_clEvEUlsblE_St5arrayIPcLm4EEEEviT0_T1_
        .type           _ZN2at6native29vectorized_elementwise_kernelILi2EZZZNS0_28launch_masked_scatter_kernelERKNS_10TensorBaseES4_S4_S4_ENKUlvE_clEvENKUlvE3_clEvEUlsblE_St5arrayIPcLm4EEEEviT0_T1_,@function
        .size           _ZN2at6native29vectorized_elementwise_kernelILi2EZZZNS0_28launch_masked_scatter_kernelERKNS_10TensorBaseES4_S4_S4_ENKUlvE_clEvENKUlvE3_clEvEUlsblE_St5arrayIPcLm4EEEEviT0_T1_,(.L_x_41803 - _ZN2at6native29vectorized_elementwise_kernelILi2EZZZNS0_28launch_masked_scatter_kernelERKNS_10TensorBaseES4_S4_S4_ENKUlvE_clEvENKUlvE3_clEvEUlsblE_St5arrayIPcLm4EEEEviT0_T1_)
        .other          _ZN2at6native29vectorized_elementwise_kernelILi2EZZZNS0_28launch_masked_scatter_kernelERKNS_10TensorBaseES4_S4_S4_ENKUlvE_clEvENKUlvE3_clEvEUlsblE_St5arrayIPcLm4EEEEviT0_T1_,@"STO_CUDA_ENTRY STV_DEFAULT"
_ZN2at6native29vectorized_elementwise_kernelILi2EZZZNS0_28launch_masked_scatter_kernelERKNS_10TensorBaseES4_S4_S4_ENKUlvE_clEvENKUlvE3_clEvEUlsblE_St5arrayIPcLm4EEEEviT0_T1_:
.text._ZN2at6native29vectorized_elementwise_kernelILi2EZZZNS0_28launch_masked_scatter_kernelERKNS_10TensorBaseES4_S4_S4_ENKUlvE_clEvENKUlvE3_clEvEUlsblE_St5arrayIPcLm4EEEEviT0_T1_:
        /* <DEDUP_REMOVED lines=22> */
[----:B------:R-:W-:Y:S02]  /*0160*/  @!P2 IMAD.X R25, RZ, RZ, R25, P4 ;  /* 0x000000ffff19a224 */ /* 0x000fe400020e0619 */
[----:B------:R-:W0:Y:S03]  /*0170*/  @!P1 LDC.64 R8, c[0x0][0x3b0] ;  /* 0x0000ec00ff089b82 */ /* 0x000e260000000a00 */
[----:B------:R4:W2:Y:S01]  /*0180*/  @!P2 LDG.E.U8 R17, desc[UR4][R24.64] ;  /* 0x000000041811a981 */ /* 0x0008a2000c1e1100 */
[----:B------:R-:W-:Y:S02]  /*0190*/  @!P3 IMAD.IADD R7, R2, 0x1, R22 ;  /* 0x000000010207b824 */ /* 0x000fe400078e0216 */
[----:B------:R-:W-:Y:S02]  /*01a0*/  @!P3 VIADD R22, R22, 0x80 ;  /* 0x000000801616b836 */ /* 0x000fe40000000000 */
[----:B------:R-:W1:Y:S03]  /*01b0*/  @!P3 LDC.64 R20, c[0x0][0x3a8] ;  /* 0x0000ea00ff14bb82 */ /* 0x000e660000000a00 */
[----:B------:R-:W-:-:S02]  /*01c0*/  ISETP.GE.U32.AND P0, PT, R22, R3, PT ;  /* 0x000000031600720c */ /* 0x000fc40003f06070 */
[----:B---3--:R-:W-:-:S03]  /*01d0*/  @!P1 IADD3 R30, P5, PT, R27, R30, RZ ;  /* 0x0000001e1b1e9210 */ /* 0x008fc60007fbe0ff */
[----:B------:R-:W3:Y:S02]  /*01e0*/  @!P3 LDC.64 R32, c[0x0][0x3b0] ;  /* 0x0000ec00ff20bb82 */ /* 0x000ee40000000a00 */
[----:B------:R-:W-:-:S06]  /*01f0*/  @!P1 IMAD.X R31, RZ, RZ, R31, P5 ;  /* 0x000000ffff1f9224 */ /* 0x000fcc00028e061f */
[----:B------:R-:W4:Y:S01]  /*0200*/  @!P0 LDC.64 R10, c[0x0][0x3a8] ;  /* 0x0000ea00ff0a8b82 */ /* 0x000f220000000a00 */
[----:B------:R-:W3:Y:S01]  /*0210*/  @!P1 LDG.E.U8 R23, desc[UR4][R30.64] ;  /* 0x000000041e179981 */ /* 0x000ee2000c1e1100 */
[----:B------:R-:W-:Y:S01]  /*0220*/  @!P0 IMAD.IADD R29, R2, 0x1, R22 ;  /* 0x00000001021d8824 */ /* 0x000fe200078e0216 */
[----:B-1----:R-:W-:-:S05]  /*0230*/  @!P3 IADD3 R20, P4, PT, R7, R20, RZ ;  /* 0x000000140714b210 */ /* 0x002fca0007f9e0ff */
[----:B------:R-:W-:-:S05]  /*0240*/  @!P3 IMAD.X R21, RZ, RZ, R21, P4 ;  /* 0x000000ffff15b224 */ /* 0x000fca00020e0615 */
[----:B------:R1:W3:Y:S01]  /*0250*/  @!P3 LDG.E.U8 R16, desc[UR4][R20.64] ;  /* 0x000000041410b981 */ /* 0x0002e2000c1e1100 */
[----:B----4-:R-:W-:-:S05]  /*0260*/  @!P0 IADD3 R18, P4, PT, R29, R10, RZ ;  /* 0x0000000a1d128210 */ /* 0x010fca0007f9e0ff */
[----:B------:R-:W-:-:S05]  /*0270*/  @!P0 IMAD.X R19, RZ, RZ, R11, P4 ;  /* 0x000000ffff138224 */ /* 0x000fca00020e060b */
[----:B------:R4:W3:Y:S01]  /*0280*/  @!P0 LDG.E.U8 R0, desc[UR4][R18.64] ;  /* 0x0000000412008981 */ /* 0x0008e2000c1e1100 */
[----:B------:R-:W-:Y:S01]  /*0290*/  CS2R R24, SRZ ;  /* 0x0000000000187805 */ /* 0x000fe2000001ff00 */
[----:B------:R-:W-:Y:S01]  /*02a0*/  @!P2 IMAD.WIDE.U32 R34, R15, 0x8, R34 ;  /* 0x000000080f22a825 */ /* 0x000fe200078e0022 */
[----:B-1----:R-:W-:-:S03]  /*02b0*/  CS2R R20, SRZ ;  /* 0x0000000000147805 */ /* 0x002fc6000001ff00 */
[----:B--2---:R-:W-:Y:S01]  /*02c0*/  @!P2 IMAD.WIDE.U32 R10, R15, 0x2, R12 ;  /* 0x000000020f0aa825 */ /* 0x004fe200078e000c */
[----:B------:R-:W2:Y:S01]  /*02d0*/  @!P2 LDG.E.64 R24, desc[UR4][R34.64] ;  /* 0x000000042218a981 */ /* 0x000ea2000c1e1b00 */
[----:B------:R-:W1:Y:S02]  /*02e0*/  @!P3 LDC.64 R12, c[0x0][0x3a0] ;  /* 0x0000e800ff0cbb82 */ /* 0x000e640000000a00 */
[----:B0-----:R-:W-:Y:S01]  /*02f0*/  @!P1 IMAD.WIDE.U32 R30, R27, 0x8, R8 ;  /* 0x000000081b1e9825 */ /* 0x001fe200078e0008 */
[----:B------:R0:W2:Y:S04]  /*0300*/  @!P2 LDG.E.U16 R4, desc[UR4][R10.64] ;  /* 0x000000040a04a981 */ /* 0x0000a8000c1e1500 */
[----:B------:R0:W2:Y:S01]  /*0310*/  @!P1 LDG.E.64 R20, desc[UR4][R30.64] ;  /* 0x000000041e149981 */ /* 0x0000a2000c1e1b00 */
[----:B------:R-:W0:Y:S08]  /*0320*/  @!P1 LDC.64 R14, c[0x0][0x3a0] ;  /* 0x0000e800ff0e9b82 */ /* 0x000e300000000a00 */
[----:B------:R-:W0:Y:S01]  /*0330*/  @!P0 LDC.64 R8, c[0x0][0x3b0] ;  /* 0x0000ec00ff088b82 */ /* 0x000e220000000a00 */
[----:B----4-:R-:W-:Y:S01]  /*0340*/  CS2R R18, SRZ ;  /* 0x0000000000127805 */ /* 0x010fe2000001ff00 */
[----:B---3--:R-:W-:Y:S01]  /*0350*/  @!P3 IMAD.WIDE.U32 R32, R7, 0x8, R32 ;  /* 0x000000080720b825 */ /* 0x008fe200078e0020 */
[----:B------:R-:W-:-:S04]  /*0360*/  PRMT R6, RZ, 0x7610, R6 ;  /* 0x00007610ff067816 */ /* 0x000fc80000000006 */
[----:B------:R-:W3:Y:S01]  /*0370*/  @!P3 LDG.E.64 R18, desc[UR4][R32.64] ;  /* 0x000000042012b981 */ /* 0x000ee2000c1e1b00 */
[----:B-1----:R-:W-:Y:S01]  /*0380*/  @!P3 IMAD.WIDE.U32 R12, R7, 0x2, R12 ;  /* 0x00000002070cb825 */ /* 0x002fe200078e000c */
[----:B------:R-:W-:Y:S01]  /*0390*/  PRMT R7, RZ, 0x7610, R7 ;  /* 0x00007610ff077816 */ /* 0x000fe20000000007 */
[----:B0-----:R-:W0:Y:S05]  /*03a0*/  @!P0 LDC.64 R10, c[0x0][0x3a0] ;  /* 0x0000e800ff0a8b82 */ /* 0x001e2a0000000a00 */
[----:B------:R1:W4:Y:S01]  /*03b0*/  @!P3 LDG.E.U16 R7, desc[UR4][R12.64] ;  /* 0x000000040c07b981 */ /* 0x000322000c1e1500 */
[----:B------:R-:W-:Y:S01]  /*03c0*/  @!P1 IMAD.WIDE.U32 R14, R27, 0x2, R14 ;  /* 0x000000021b0e9825 */ /* 0x000fe200078e000e */
[----:B------:R-:W-:-:S04]  /*03d0*/  CS2R R26, SRZ ;  /* 0x00000000001a7805 */ /* 0x000fc8000001ff00 */
[----:B------:R1:W4:Y:S01]  /*03e0*/  @!P1 LDG.E.U16 R6, desc[UR4][R14.64] ;  /* 0x000000040e069981 */ /* 0x000322000c1e1500 */
[----:B------:R-:W-:-:S05]  /*03f0*/  @!P0 IMAD.WIDE.U32 R30, R29, 0x8, R8 ;  /* 0x000000081d1e8825 */ /* 0x000fca00078e0008 */
[----:B------:R2:W4:Y:S01]  /*0400*/  @!P0 LDG.E.64 R26, desc[UR4][R30.64] ;  /* 0x000000041e1a8981 */ /* 0x000522000c1e1b00 */
[----:B------:R-:W-:Y:S01]  /*0410*/  PRMT R8, RZ, 0x7610, R8 ;  /* 0x00007610ff087816 */ /* 0x000fe20000000008 */
[----:B0-----:R-:W-:-:S05]  /*0420*/  @!P0 IMAD.WIDE.U32 R28, R29, 0x2, R10 ;  /* 0x000000021d1c8825 */ /* 0x001fca00078e000a */
[----:B------:R3:W4:Y:S01]  /*0430*/  @!P0 LDG.E.U16 R8, desc[UR4][R28.64] ;  /* 0x000000041c088981 */ /* 0x000722000c1e1500 */
[C---:B------:R-:W-:Y:S02]  /*0440*/  VIADD R10, R5.reuse, 0x80 ;  /* 0x00000080050a7836 */ /* 0x040fe40000000000 */
[----:B-1----:R-:W-:Y:S02]  /*0450*/  VIADD R12, R5, 0x100 ;  /* 0x00000100050c7836 */ /* 0x002fe40000000000 */
[----:B------:R-:W-:Y:S01]  /*0460*/  @!P0 VIADD R22, R22, 0x80 ;  /* 0x0000008016168836 */ /* 0x000fe20000000000 */
[----:B------:R-:W-:-:S13]  /*0470*/  ISETP.EQ.OR P2, PT, R17, RZ, P2 ;  /* 0x000000ff1100720c */ /* 0x000fda0001742670 */
[----:B------:R-:W2:Y:S01]  /*0480*/  @!P2 LDC.64 R14, c[0x0][0x388] ;  /* 0x0000e200ff0eab82 */ /* 0x000ea20000000a00 */
[----:B------:R-:W-:-:S04]  /*0490*/  ISETP.EQ.OR P1, PT, R23, RZ, P1 ;  /* 0x000000ff1700720c */ /* 0x000fc80000f22670 */
[----:B------:R-:W-:Y:S02]  /*04a0*/  ISETP.GE.U32.OR P1, PT, R10, R3, P1 ;  /* 0x000000030a00720c */ /* 0x000fe40000f26470 */
[----:B------:R-:W-:-:S11]  /*04b0*/  ISETP.EQ.OR P3, PT, R16, RZ, P3 ;  /* 0x000000ff1000720c */ /* 0x000fd60001f62670 */
[----:B------:R-:W0:Y:S01]  /*04c0*/  @!P1 LDC.64 R16, c[0x0][0x388] ;  /* 0x0000e200ff109b82 */ /* 0x000e220000000a00 */
[-C--:B------:R-:W-:Y:S02]  /*04d0*/  ISETP.GE.U32.OR P3, PT, R12, R3.reuse, P3 ;  /* 0x000000030c00720c */ /* 0x080fe40001f66470 */
[----:B------:R-:W-:Y:S01]  /*04e0*/  ISETP.EQ.OR P4, PT, R0, RZ, P0 ;  /* 0x000000ff0000720c */ /* 0x000fe20000782670 */
[----:B------:R-:W-:Y:S01]  /*04f0*/  VIADD R0, R5, 0x180 ;  /* 0x0000018005007836 */ /* 0x000fe20000000000 */
[----:B------:R-:W-:-:S09]  /*0500*/  ISETP.GE.U32.AND P0, PT, R22, R3, PT ;  /* 0x000000031600720c */ /* 0x000fd20003f06070 */
[----:B------:R-:W3:Y:S01]  /*0510*/  @!P3 LDC.64 R12, c[0x0][0x388] ;  /* 0x0000e200ff0cbb82 */ /* 0x000ee20000000a00 */
[----:B------:R-:W-:Y:S02]  /*0520*/  ISETP.GE.U32.OR P4, PT, R0, R3, P4 ;  /* 0x000000030000720c */ /* 0x000fe40002786470 */
[----:B--2---:R-:W-:-:S04]  /*0530*/  @!P2 LEA R30, P5, R24, R14, 0x1 ;  /* 0x0000000e181ea211 */ /* 0x004fc800078a08ff */
[----:B------:R-:W-:Y:S01]  /*0540*/  @!P2 LEA.HI.X R31, R24, R15, R25, 0x1, P5 ;  /* 0x0000000f181fa211 */ /* 0x000fe200028f0c19 */
[----:B------:R-:W-:Y:S01]  /*0550*/  @!P0 IMAD.IADD R11, R2, 0x1, R22 ;  /* 0x00000001020b8824 */ /* 0x000fe200078e0216 */
[----:B0-----:R-:W-:Y:S01]  /*0560*/  @!P1 LEA R34, P5, R20, R16, 0x1 ;  /* 0x0000001014229211 */ /* 0x001fe200078a08ff */
[----:B------:R-:W-:Y:S02]  /*0570*/  @!P0 VIADD R22, R22, 0x80 ;  /* 0x0000008016168836 */ /* 0x000fe40000000000 */
[----:B------:R0:W5:Y:S02]  /*0580*/  @!P2 LDG.E.U16 R4, desc[UR4][R30.64] ;  /* 0x000000041e04a981 */ /* 0x000164000c1e1500 */
[----:B------:R-:W1:Y:S01]  /*0590*/  @!P4 LDC.64 R14, c[0x0][0x388] ;  /* 0x0000e200ff0ecb82 */ /* 0x000e620000000a00 */
[----:B------:R-:W-:Y:S02]  /*05a0*/  @!P1 LEA.HI.X R35, R20, R17, R21, 0x1, P5 ;  /* 0x0000001114239211 */ /* 0x000fe400028f0c15 */
[----:B------:R-:W-:-:S05]  /*05b0*/  ISETP.GE.U32.AND P2, PT, R22, R3, PT ;  /* 0x000000031600720c */ /* 0x000fca0003f46070 */
[----:B------:R-:W2:Y:S08]  /*05c0*/  @!P0 LDC.64 R24, c[0x0][0x3a0] ;  /* 0x0000e800ff188b82 */ /* 0x000eb00000000a00 */
[----:B------:R-:W0:Y:S01]  /*05d0*/  @!P0 LDC.64 R16, c[0x0][0x3a8] ;  /* 0x0000ea00ff108b82 */ /* 0x000e220000000a00 */
[----:B---3--:R-:W-:Y:S01]  /*05e0*/  @!P3 LEA R28, P5, R18, R12, 0x1 ;  /* 0x0000000c121cb211 */ /* 0x008fe200078a08ff */
[----:B------:R-:W-:-:S02]  /*05f0*/  @!P2 IMAD.IADD R21, R2, 0x1, R22 ;  /* 0x000000010215a824 */ /* 0x000fc400078e0216 */
[----:B------:R-:W-:Y:S01]  /*0600*/  @!P2 VIADD R22, R22, 0x80 ;  /* 0x000000801616a836 */ /* 0x000fe20000000000 */
[----:B------:R-:W-:-:S03]  /*0610*/  @!P3 LEA.HI.X R29, R18, R13, R19, 0x1, P5 ;  /* 0x0000000d121db211 */ /* 0x000fc600028f0c13 */
[----:B------:R-:W3:Y:S01]  /*0620*/  @!P2 LDC.64 R12, c[0x0][0x3a8] ;  /* 0x0000ea00ff0cab82 */ /* 0x000ee20000000a00 */
[----:B----4-:R4:W5:Y:S01]  /*0630*/  @!P1 LDG.E.U16 R6, desc[UR4][R34.64] ;  /* 0x0000000422069981 */ /* 0x010962000c1e1500 */
[----:B------:R-:W-:-:S03]  /*0640*/  ISETP.GE.U32.AND P1, PT, R22, R3, PT ;  /* 0x000000031600720c */ /* 0x000fc60003f26070 */
[----:B------:R4:W5:Y:S01]  /*0650*/  @!P3 LDG.E.U16 R7, desc[UR4][R28.64] ;  /* 0x000000041c07b981 */ /* 0x000962000c1e1500 */
[----:B--2---:R-:W-:Y:S02]  /*0660*/  @!P0 IMAD.WIDE.U32 R36, R11, 0x2, R24 ;  /* 0x000000020b248825 */ /* 0x004fe400078e0018 */
[----:B------:R-:W4:Y:S01]  /*0670*/  @!P0 LDC.64 R18, c[0x0][0x3b0] ;  /* 0x0000ec00ff128b82 */ /* 0x000f220000000a00 */
[----:B-1----:R-:W-:-:S04]  /*0680*/  @!P4 LEA R32, P3, R26, R14, 0x1 ;  /* 0x0000000e1a20c211 */ /* 0x002fc800078608ff */
[----:B------:R-:W-:Y:S02]  /*0690*/  @!P4 LEA.HI.X R33, R26, R15, R27, 0x1, P3 ;  /* 0x0000000f1a21c211 */ /* 0x000fe400018f0c1b */
[----:B0-----:R-:W-:Y:S01]  /*06a0*/  @!P0 IADD3 R24, P3, PT, R11, R16, RZ ;  /* 0x000000100b188210 */ /* 0x001fe20007f7e0ff */
[----:B------:R-:W0:Y:S01]  /*06b0*/  @!P2 LDC.64 R30, c[0x0][0x3a0] ;  /* 0x0000e800ff1eab82 */ /* 0x000e220000000a00 */
[----:B------:R-:W-:Y:S01]  /*06c0*/  @!P1 IMAD.IADD R23, R2, 0x1, R22 ;  /* 0x0000000102179824 */ /* 0x000fe200078e0216 */
[----:B------:R-:W-:Y:S01]  /*06d0*/  PRMT R0, RZ, 0x7610, R0 ;  /* 0x00007610ff007816 */ /* 0x000fe20000000000 */
[----:B------:R-:W5:Y:S01]  /*06e0*/  @!P4 LDG.E.U16 R8, desc[UR4][R32.64] ;  /* 0x000000042008c981 */ /* 0x000f62000c1e1500 */
[----:B------:R-:W-:-:S04]  /*06f0*/  @!P0 IMAD.X R25, RZ, RZ, R17, P3 ;  /* 0x000000ffff198224 */ /* 0x000fc800018e0611 */
[----:B------:R-:W1:Y:S02]  /*0700*/  @!P1 LDC.64 R16, c[0x0][0x3b0] ;  /* 0x0000ec00ff109b82 */ /* 0x000e640000000a00 */
[----:B------:R-:W2:Y:S01]  /*0710*/  @!P0 LDG.E.U8 R25, desc[UR4][R24.64] ;  /* 0x0000000418198981 */ /* 0x000ea2000c1e1100 */
[----:B---3--:R-:W-:-:S05]  /*0720*/  @!P2 IADD3 R26, P3, PT, R21, R12, RZ ;  /* 0x0000000c151aa210 */ /* 0x008fca0007f7e0ff */
[----:B------:R-:W3:Y:S01]  /*0730*/  @!P2 LDC.64 R14, c[0x0][0x3b0] ;  /* 0x0000ec00ff0eab82 */ /* 0x000ee20000000a00 */
[----:B------:R-:W-:Y:S02]  /*0740*/  @!P1 VIADD R22, R22, 0x80 ;  /* 0x0000008016169836 */ /* 0x000fe40000000000 */
[----:B------:R-:W-:-:S03]  /*0750*/  @!P2 IMAD.X R27, RZ, RZ, R13, P3 ;  /* 0x000000ffff1ba224 */ /* 0x000fc600018e060d */
[----:B------:R-:W-:Y:S01]  /*0760*/  ISETP.GE.U32.AND P3, PT, R22, R3, PT ;  /* 0x000000031600720c */ /* 0x000fe20003f66070 */
[----:B----4-:R-:W-:Y:S01]  /*0770*/  @!P0 IMAD.WIDE.U32 R34, R11, 0x8, R18 ;  /* 0x000000080b228825 */ /* 0x010fe200078e0012 */
[----:B------:R-:W-:Y:S01]  /*0780*/  PRMT R11, RZ, 0x7610, R11 ;  /* 0x00007610ff0b7816 */ /* 0x000fe2000000000b */
[----:B------:R-:W4:Y:S01]  /*0790*/  @!P1 LDC.64 R28, c[0x0][0x3a0] ;  /* 0x0000e800ff1c9b82 */ /* 0x000f220000000a00 */
[----:B------:R-:W2:Y:S01]  /*07a0*/  @!P2 LDG.E.U8 R26, desc[UR4][R26.64] ;  /* 0x000000041a1aa981 */ /* 0x000ea2000c1e1100 */
[----:B0-----:R-:W-:-:S05]  /*07b0*/  @!P2 IMAD.WIDE.U32 R30, R21, 0x2, R30 ;  /* 0x00000002151ea825 */ /* 0x001fca00078e001e */
[----:B------:R1:W2:Y:S01]  /*07c0*/  @!P2 LDG.E.U16 R11, desc[UR4][R30.64] ;  /* 0x000000041e0ba981 */ /* 0x0002a2000c1e1500 */
[----:B---3--:R-:W-:Y:S02]  /*07d0*/  @!P2 IMAD.WIDE.U32 R12, R21, 0x8, R14 ;  /* 0x00000008150ca825 */ /* 0x008fe400078e000e */
[----:B------:R-:W0:Y:S02]  /*07e0*/  @!P1 LDC.64 R14, c[0x0][0x3a8] ;  /* 0x0000ea00ff0e9b82 */ /* 0x000e240000000a00 */
[----:B-1----:R-:W-:-:S06]  /*07f0*/  @!P1 IMAD.WIDE.U32 R30, R23, 0x8, R16 ;  /* 0x00000008171e9825 */ /* 0x002fcc00078e0010 */
[----:B------:R-:W1:Y:S01]  /*0800*/  @!P3 LDC.64 R16, c[0x0][0x3a8] ;  /* 0x0000ea00ff10bb82 */ /* 0x000e620000000a00 */
[----:B------:R-:W-:Y:S01]  /*0810*/  CS2R R18, SRZ ;  /* 0x0000000000127805 */ /* 0x000fe2000001ff00 */
[----:B----4-:R-:W-:-:S04]  /*0820*/  @!P1 IMAD.WIDE.U32 R28, R23, 0x2, R28 ;  /* 0x00000002171c9825 */ /* 0x010fc800078e001c */
[----:B------:R-:W-:Y:S01]  /*0830*/  @!P3 IMAD.IADD R27, R2, 0x1, R22 ;  /* 0x00000001021bb824 */ /* 0x000fe200078e0216 */
[----:B------:R-:W3:Y:S04]  /*0840*/  @!P0 LDG.E.64 R18, desc[UR4][R34.64] ;  /* 0x0000000422128981 */ /* 0x000ee8000c1e1b00 */
[----:B------:R4:W3:Y:S01]  /*0850*/  @!P1 LDG.E.U16 R0, desc[UR4][R28.64] ;  /* 0x000000041c009981 */ /* 0x0008e2000c1e1500 */
[----:B0-----:R-:W-:Y:S01]  /*0860*/  @!P1 IADD3 R14, P5, PT, R23, R14, RZ ;  /* 0x0000000e170e9210 */ /* 0x001fe20007fbe0ff */
[----:B----4-:R-:W0:Y:S01]  /*0870*/  @!P3 LDC.64 R28, c[0x0][0x3a0] ;  /* 0x0000e800ff1cbb82 */ /* 0x010e220000000a00 */
[----:B-1----:R-:W-:-:S03]  /*0880*/  @!P3 IADD3 R16, P4, PT, R27, R16, RZ ;  /* 0x000000101b10b210 */ /* 0x002fc60007f9e0ff */
[----:B------:R-:W-:Y:S02]  /*0890*/  @!P1 IMAD.X R15, RZ, RZ, R15, P5 ;  /* 0x000000ffff0f9224 */ /* 0x000fe400028e060f */
[----:B------:R-:W-:-:S03]  /*08a0*/  @!P3 IMAD.X R17, RZ, RZ, R17, P4 ;  /* 0x000000ffff11b224 */ /* 0x000fc600020e0611 */
[----:B------:R-:W4:Y:S04]  /*08b0*/  @!P1 LDG.E.U8 R23, desc[UR4][R14.64] ;  /* 0x000000040e179981 */ /* 0x000f28000c1e1100 */
[----:B------:R0:W4:Y:S01]  /*08c0*/  @!P3 LDG.E.U8 R24, desc[UR4][R16.64] ;  /* 0x000000041018b981 */ /* 0x000122000c1e1100 */
[----:B------:R-:W-:-:S06]  /*08d0*/  CS2R R20, SRZ ;  /* 0x0000000000147805 */ /* 0x000fcc000001ff00 */
[----:B------:R1:W4:Y:S01]  /*08e0*/  @!P2 LDG.E.64 R20, desc[UR4][R12.64] ;  /* 0x000000040c14a981 */ /* 0x000322000c1e1b00 */
[----:B0-----:R-:W-:Y:S02]  /*08f0*/  @!P3 IMAD.WIDE.U32 R16, R27, 0x2, R28 ;  /* 0x000000021b10b825 */ /* 0x001fe400078e001c */
[----:B------:R-:W0:Y:S01]  /*0900*/  @!P3 LDC.64 R28, c[0x0][0x3b0] ;  /* 0x0000ec00ff1cbb82 */ /* 0x000e220000000a00 */
[----:B------:R-:W-:Y:S02]  /*0910*/  CS2R R14, SRZ ;  /* 0x00000000000e7805 */ /* 0x000fe4000001ff00 */
[----:B-1----:R-:W-:Y:S02]  /*0920*/  CS2R R12, SRZ ;  /* 0x00000000000c7805 */ /* 0x002fe4000001ff00 */
[----:B------:R-:W-:-:S04]  /*0930*/  PRMT R22, RZ, 0x7610, R22 ;  /* 0x00007610ff167816 */ /* 0x000fc80000000016 */
[----:B------:R1:W4:Y:S04]  /*0940*/  @!P1 LDG.E.64 R12, desc[UR4][R30.64] ;  /* 0x000000041e0c9981 */ /* 0x000328000c1e1b00 */
[----:B------:R2:W4:Y:S01]  /*0950*/  @!P3 LDG.E.U16 R22, desc[UR4][R16.64] ;  /* 0x000000041016b981 */ /* 0x000522000c1e1500 */
[----:B0-----:R-:W-:-:S05]  /*0960*/  @!P3 IMAD.WIDE.U32 R28, R27, 0x8, R28 ;  /* 0x000000081b1cb825 */ /* 0x001fca00078e001c */
[----:B------:R-:W4:Y:S01]  /*0970*/  @!P3 LDG.E.64 R14, desc[UR4][R28.64] ;  /* 0x000000041c0eb981 */ /* 0x000f22000c1e1b00 */
[----:B------:R-:W-:Y:S01]  /*0980*/  PRMT R9, RZ, 0x7610, R9 ;  /* 0x00007610ff097816 */ /* 0x000fe20000000009 */
[----:B-1----:R-:W-:-:S05]  /*0990*/  VIADD R30, R5, 0x200 ;  /* 0x00000200051e7836 */ /* 0x002fca0000000000 */
[----:B------:R0:W4:Y:S01]  /*09a0*/  @!P0 LDG.E.U16 R9, desc[UR4][R36.64] ;  /* 0x0000000424098981 */ /* 0x000122000c1e1500 */
[----:B--2---:R-:W-:-:S04]  /*09b0*/  ISETP.EQ.OR P0, PT, R25, RZ, P0 ;  /* 0x000000ff1900720c */ /* 0x004fc80000702670 */
[----:B------:R-:W-:-:S13]  /*09c0*/  ISETP.GE.U32.OR P0, PT, R30, R3, P0 ;  /* 0x000000031e00720c */ /* 0x000fda0000706470 */
[----:B------:R-:W3:Y:S01]  /*09d0*/  @!P0 LDC.64 R16, c[0x0][0x388] ;  /* 0x0000e200ff108b82 */ /* 0x000ee20000000a00 */
[----:B------:R-:W-:Y:S01]  /*09e0*/  ISETP.EQ.OR P2, PT, R26, RZ, P2 ;  /* 0x000000ff1a00720c */ /* 0x000fe20001742670 */
[----:B------:R-:W-:-:S05]  /*09f0*/  VIADD R26, R5, 0x280 ;  /* 0x00000280051a7836 */ /* 0x000fca0000000000 */
[----:B------:R-:W-:Y:S01]  /*0a00*/  ISETP.GE.U32.OR P2, PT, R26, R3, P2 ;  /* 0x000000031a00720c */ /* 0x000fe20001746470 */
[----:B------:R-:W-:Y:S01]  /*0a10*/  VIADD R26, R5, 0x300 ;  /* 0x00000300051a7836 */ /* 0x000fe20000000000 */
[----:B---3--:R-:W-:-:S04]  /*0a20*/  @!P0 LEA R16, P4, R18, R16, 0x1 ;  /* 0x0000001012108211 */ /* 0x008fc800078808ff */
[----:B------:R-:W-:-:S07]  /*0a30*/  @!P0 LEA.HI.X R17, R18, R17, R19, 0x1, P4 ;  /* 0x0000001112118211 */ /* 0x000fce00020f0c13 */
[----:B------:R-:W1:Y:S01]  /*0a40*/  @!P2 LDC.64 R18, c[0x0][0x388] ;  /* 0x0000e200ff12ab82 */ /* 0x000e620000000a00 */
[----:B----4-:R-:W-:Y:S02]  /*0a50*/  ISETP.EQ.OR P1, PT, R23, RZ, P1 ;  /* 0x000000ff1700720c */ /* 0x010fe40000f22670 */
[----:B------:R-:W-:Y:S01]  /*0a60*/  ISETP.EQ.OR P3, PT, R24, RZ, P3 ;  /* 0x000000ff1800720c */ /* 0x000fe20001f62670 */
[----:B------:R-:W-:Y:S01]  /*0a70*/  VIADD R24, R5, 0x380 ;  /* 0x0000038005187836 */ /* 0x000fe20000000000 */
[----:B------:R-:W-:-:S04]  /*0a80*/  ISETP.GE.U32.OR P1, PT, R26, R3, P1 ;  /* 0x000000031a00720c */ /* 0x000fc80000f26470 */
[----:B------:R-:W-:Y:S02]  /*0a90*/  ISETP.GE.U32.OR P3, PT, R24, R3, P3 ;  /* 0x000000031800720c */ /* 0x000fe40001f66470 */
[----:B-1----:R-:W-:-:S04]  /*0aa0*/  @!P2 LEA R24, P4, R20, R18, 0x1 ;  /* 0x000000121418a211 */ /* 0x002fc800078808ff */
[----:B------:R-:W-:-:S03]  /*0ab0*/  @!P2 LEA.HI.X R25, R20, R19, R21, 0x1, P4 ;  /* 0x000000131419a211 */ /* 0x000fc600020f0c15 */
[----:B------:R-:W1:Y:S02]  /*0ac0*/  @!P1 LDC.64 R18, c[0x0][0x388] ;  /* 0x0000e200ff129b82 */ /* 0x000e640000000a00 */
[----:B------:R0:W5:Y:S06]  /*0ad0*/  @!P2 LDG.E.U16 R11, desc[UR4][R24.64] ;  /* 0x00000004180ba981 */ /* 0x00016c000c1e1500 */
[----:B------:R-:W2:Y:S01]  /*0ae0*/  @!P3 LDC.64 R20, c[0x0][0x388] ;  /* 0x0000e200ff14bb82 */ /* 0x000ea20000000a00 */
[----:B-1----:R-:W-:-:S04]  /*0af0*/  @!P1 LEA R18, P4, R12, R18, 0x1 ;  /* 0x000000120c129211 */ /* 0x002fc800078808ff */
[----:B------:R-:W-:Y:S02]  /*0b00*/  @!P1 LEA.HI.X R19, R12, R19, R13, 0x1, P4 ;  /* 0x000000130c139211 */ /* 0x000fe400020f0c0d */
[----:B--2---:R-:W-:-:S03]  /*0b10*/  @!P3 LEA R20, P5, R14, R20, 0x1 ;  /* 0x000000140e14b211 */ /* 0x004fc600078a08ff */
[----:B------:R0:W5:Y:S01]  /*0b20*/  @!P1 LDG.E.U16 R0, desc[UR4][R18.64] ;  /* 0x0000000412009981 */ /* 0x000162000c1e1500 */
[----:B------:R-:W-:-:S03]  /*0b30*/  @!P3 LEA.HI.X R21, R14, R21, R15, 0x1, P5 ;  /* 0x000000150e15b211 */ /* 0x000fc600028f0c0f */
[----:B------:R0:W5:Y:S04]  /*0b40*/  @!P0 LDG.E.U16 R9, desc[UR4][R16.64] ;  /* 0x0000000410098981 */ /* 0x000168000c1e1500 */
[----:B------:R0:W5:Y:S01]  /*0b50*/  @!P3 LDG.E.U16 R22, desc[UR4][R20.64] ;  /* 0x000000041416b981 */ /* 0x000162000c1e1500 */
[----:B------:R-:W-:Y:S01]  /*0b60*/  ISETP.GE.U32.AND P0, PT, R5, R3, PT ;  /* 0x000000030500720c */ /* 0x000fe20003f06070 */
[----:B------:R-:W-:Y:S04]  /*0b70*/  BSSY.RECONVERGENT B0, `(.L_x_8376) ;  /* 0x0000033000007945 */ /* 0x000fe80003800200 */
[----:B------:R-:W-:Y:S08]  /*0b80*/  BSSY.RELIABLE B1, `(.L_x_8377) ;  /* 0x000002b000017945 */ /* 0x000ff00003800100 */
[----:B0-----:R-:W-:Y:S05]  /*0b90*/  @P0 BRA `(.L_x_8378) ;  /* 0x0000000000300947 */ /* 0x001fea0003800000 */
[----:B------:R-:W0:Y:S01]  /*0ba0*/  LDC.64 R12, c[0x0][0x398] ;  /* 0x0000e600ff0c7b82 */ /* 0x000e220000000a00 */
[----:B------:R-:W-:-:S04]  /*0bb0*/  IMAD.IADD R5, R2, 0x1, R5 ;  /* 0x0000000102057824 */ /* 0x000fc800078e0205 */
[----:B0-----:R-:W-:-:S04]  /*0bc0*/  IMAD.WIDE.U32 R12, R5, 0x2, R12 ;  /* 0x00000002050c7825 */ /* 0x001fc800078e000c */
[----:B------:R-:W-:Y:S01]  /*0bd0*/  IMAD.MOV.U32 R5, RZ, RZ, R10 ;  /* 0x000000ffff057224 */ /* 0x000fe200078e000a */
[----:B-----5:R0:W-:Y:S04]  /*0be0*/  STG.E.U16 desc[UR4][R12.64], R4 ;  /* 0x000000040c007986 */ /* 0x0201e8000c101504 */
[----:B------:R-:W-:-:S13]  /*0bf0*/  ISETP.GE.U32.AND P0, PT, R5, R3, PT ;  /* 0x000000030500720c */ /* 0x000fda0003f06070 */
[----:B0-----:R-:W-:Y:S05]  /*0c00*/  @P0 BRA `(.L_x_8379) ;  /* 0x0000000000300947 */ /* 0x001fea0003800000 */
[----:B------:R-:W0:Y:S01]  /*0c10*/  LDC.64 R12, c[0x0][0x398] ;  /* 0x0000e600ff0c7b82 */ /* 0x000e220000000a00 */
[----:B------:R-:W-:Y:S02]  /*0c20*/  IMAD.IADD R15, R2, 0x1, R5 ;  /* 0x00000001020f7824 */ /* 0x000fe400078e0205 */
[----:B------:R-:W-:Y:S02]  /*0c30*/  VIADD R5, R5, 0x80 ;  /* 0x0000008005057836 */ /* 0x000fe40000000000 */
[----:B0-----:R-:W-:-:S05]  /*0c40*/  IMAD.WIDE.U32 R12, R15, 0x2, R12 ;  /* 0x000000020f0c7825 */ /* 0x001fca00078e000c */
[----:B------:R0:W-:Y:S02]  /*0c50*/  STG.E.U16 desc[UR4][R12.64], R6 ;  /* 0x000000060c007986 */ /* 0x0001e4000c101504 */
.L_x_8378:
[----:B------:R-:W-:-:S13]  /*0c60*/  ISETP.GE.U32.AND P0, PT, R5, R3, PT ;  /* 0x000000030500720c */ /* 0x000fda0003f06070 */
[----:B------:R-:W-:Y:S05]  /*0c70*/  @P0 BRA `(.L_x_8380) ;  /* 0x0000000000300947 */ /* 0x000fea0003800000 */
[----:B0-----:R-:W0:Y:S01]  /*0c80*/  LDC.64 R12, c[0x0][0x398] ;  /* 0x0000e600ff0c7b82 */ /* 0x001e220000000a00 */
[----:B------:R-:W-:Y:S02]  /*0c90*/  IMAD.IADD R15, R2, 0x1, R5 ;  /* 0x00000001020f7824 */ /* 0x000fe400078e0205 */
[----:B------:R-:W-:Y:S02]  /*0ca0*/  VIADD R5, R5, 0x80 ;  /* 0x0000008005057836 */ /* 0x000fe40000000000 */
[----:B0-----:R-:W-:-:S05]  /*0cb0*/  IMAD.WIDE.U32 R12, R15, 0x2, R12 ;  /* 0x000000020f0c7825 */ /* 0x001fca00078e000c */
[----:B-----5:R0:W-:Y:S02]  /*0cc0*/  STG.E.U16 desc[UR4][R12.64], R7 ;  /* 0x000000070c007986 */ /* 0x0201e4000c101504 */
.L_x_8379:
[----:B------:R-:W-:-:S13]  /*0cd0*/  ISETP.GE.U32.AND P0, PT, R5, R3, PT ;  /* 0x000000030500720c */ /* 0x000fda0003f06070 */
[----:B------:R-:W-:Y:S05]  /*0ce0*/  @P0 BRA `(.L_x_8381) ;  /* 0x0000000000300947 */ /* 0x000fea0003800000 */
[----:B0-----:R-:W0:Y:S01]  /*0cf0*/  LDC.64 R6, c[0x0][0x398] ;  /* 0x0000e600ff067b82 */ /* 0x001e220000000a00 */
[----:B------:R-:W-:Y:S02]  /*0d00*/  IMAD.IADD R13, R2, 0x1, R5 ;  /* 0x00000001020d7824 */ /* 0x000fe400078e0205 */
[----:B------:R-:W-:Y:S02]  /*0d10*/  VIADD R5, R5, 0x80 ;  /* 0x0000008005057836 */ /* 0x000fe40000000000 */
[----:B0-----:R-:W-:-:S05]  /*0d20*/  IMAD.WIDE.U32 R6, R13, 0x2, R6 ;  /* 0x000000020d067825 */ /* 0x001fca00078e0006 */
[----:B------:R1:W-:Y:S02]  /*0d30*/  STG.E.U16 desc[UR4][R6.64], R8 ;  /* 0x0000000806007986 */ /* 0x0003e4000c101504 */
.L_x_8380:
[----:B------:R-:W-:-:S13]  /*0d40*/  ISETP.GE.U32.AND P0, PT, R5, R3, PT ;  /* 0x000000030500720c */ /* 0x000fda0003f06070 */
[----:B------:R-:W-:Y:S05]  /*0d50*/  @P0 BRA `(.L_x_8382) ;  /* 0x0000000000340947 */ /* 0x000fea0003800000 */
[----:B01---5:R-:W0:Y:S01]  /*0d60*/  LDC.64 R6, c[0x0][0x398] ;  /* 0x0000e600ff067b82 */ /* 0x023e220000000a00 */
[----:B------:R-:W-:Y:S02]  /*0d70*/  IMAD.IADD R13, R2, 0x1, R5 ;  /* 0x00000001020d7824 */ /* 0x000fe400078e0205 */
[----:B------:R-:W-:Y:S02]  /*0d80*/  VIADD R5, R5, 0x80 ;  /* 0x0000008005057836 */ /* 0x000fe40000000000 */
[----:B0-----:R-:W-:-:S05]  /*0d90*/  IMAD.WIDE.U32 R6, R13, 0x2, R6 ;  /* 0x000000020d067825 */ /* 0x001fca00078e0006 */
[----:B------:R1:W-:Y:S02]  /*0da0*/  STG.E.U16 desc[UR4][R6.64], R9 ;  /* 0x0000000906007986 */ /* 0x0003e4000c101504 */
.L_x_8381:
[----:B------:R-:W-:-:S13]  /*0db0*/  ISETP.GE.U32.AND P0, PT, R5, R3, PT ;  /* 0x000000030500720c */ /* 0x000fda0003f06070 */
[----:B------:R-:W-:Y:S05]  /*0dc0*/  @P0 BREAK.RELIABLE B1 ;  /* 0x0000000000010942 */ /* 0x000fea0003800100 */
[----:B------:R-:W-:Y:S05]  /*0dd0*/  @P0 BRA `(.L_x_8383) ;  /* 0x0000000000300947 */ /* 0x000fea0003800000 */
[----:B01----:R-:W0:Y:S01]  /*0de0*/  LDC.64 R6, c[0x0][0x398] ;  /* 0x0000e600ff067b82 */ /* 0x003e220000000a00 */
[----:B------:R-:W-:Y:S02]  /*0df0*/  IMAD.IADD R9, R2, 0x1, R5 ;  /* 0x0000000102097824 */ /* 0x000fe400078e0205 */
[----:B------:R-:W-:Y:S02]  /*0e00*/  VIADD R5, R5, 0x80 ;  /* 0x0000008005057836 */ /* 0x000fe40000000000 */
[----:B0-----:R-:W-:-:S05]  /*0e10*/  IMAD.WIDE.U32 R6, R9, 0x2, R6 ;  /* 0x0000000209067825 */ /* 0x001fca00078e0006 */
[----:B------:R2:W-:Y:S02]  /*0e20*/  STG.E.U16 desc[UR4][R6.64], R11 ;  /* 0x0000000b06007986 */ /* 0x0005e4000c101504 */
.L_x_8382:
[----:B------:R-:W-:Y:S05]  /*0e30*/  BSYNC.RELIABLE B1 ;  /* 0x0000000000017941 */ /* 0x000fea0003800100 */
.L_x_8377:
[----:B------:R-:W-:-:S13]  /*0e40*/  ISETP.GE.U32.AND P0, PT, R5, R3, PT ;  /* 0x000000030500720c */ /* 0x000fda0003f06070 */
[----:B012--5:R-:W0:Y:S01]  /*0e50*/  @!P0 LDC.64 R6, c[0x0][0x398] ;  /* 0x0000e600ff068b82 */ /* 0x027e220000000a00 */
[----:B------:R-:W-:Y:S02]  /*0e60*/  @!P0 IMAD.IADD R9, R2, 0x1, R5 ;  /* 0x0000000102098824 */ /* 0x000fe400078e0205 */
[----:B------:R-:W-:Y:S02]  /*0e70*/  @!P0 VIADD R5, R5, 0x80 ;  /* 0x0000008005058836 */ /* 0x000fe40000000000 */
[----:B0-----:R-:W-:-:S05]  /*0e80*/  @!P0 IMAD.WIDE.U32 R6, R9, 0x2, R6 ;  /* 0x0000000209068825 */ /* 0x001fca00078e0006 */
[----:B------:R2:W-:Y:S02]  /*0e90*/  @!P0 STG.E.U16 desc[UR4][R6.64], R0 ;  /* 0x0000000006008986 */ /* 0x0005e4000c101504 */
.L_x_8383:
[----:B------:R-:W-:Y:S05]  /*0ea0*/  BSYNC.RECONVERGENT B0 ;  /* 0x0000000000007941 */ /* 0x000fea0003800200 */
.L_x_8376:
[----:B------:R-:W-:Y:S05]  /*0eb0*/  WARPSYNC.ALL ;  /* 0x0000000000007948 */ /* 0x000fea0003800000 */
[----:B------:R-:W-:-:S13]  /*0ec0*/  ISETP.GE.U32.AND P0, PT, R5, R3, PT ;  /* 0x000000030500720c */ /* 0x000fda0003f06070 */
[----:B------:R-:W-:Y:S05]  /*0ed0*/  @P0 EXIT ;  /* 0x000000000000094d */ /* 0x000fea0003800000 */
[----:B012---:R-:W0:Y:S01]  /*0ee0*/  LDC.64 R6, c[0x0][0x398] ;  /* 0x0000e600ff067b82 */ /* 0x007e220000000a00 */
[----:B------:R-:W-:-:S04]  /*0ef0*/  IMAD.IADD R3, R2, 0x1, R5 ;  /* 0x0000000102037824 */ /* 0x000fc800078e0205 */
[----:B0-----:R-:W-:-:S05]  /*0f00*/  IMAD.WIDE.U32 R2, R3, 0x2, R6 ;  /* 0x0000000203027825 */ /* 0x001fca00078e0006 */
[----:B------:R-:W-:Y:S01]  /*0f10*/  STG.E.U16 desc[UR4][R2.64], R22 ;  /* 0x0000001602007986 */ /* 0x000fe2000c101504 */
[----:B------:R-:W-:Y:S05]  /*0f20*/  EXIT ;  /* 0x000000000000794d */ /* 0x000fea0003800000 */
.L_x_8375:
        /* <DEDUP_REMOVED lines=17> */
[----:B------:R-:W5:Y:S04]  /*1040*/  LDG.E R24, desc[UR4][R32.64] ;  /* 0x0000000420187981 */ /* 0x000f68000c1e1900 */
[----:B------:R-:W3:Y:S04]  /*1050*/  LDG.E.128 R12, desc[UR4][R30.64+0x1000] ;  /* 0x001000041e0c7981 */ /* 0x000ee8000c1e1d00 */
[----:B------:R-:W3:Y:S01]  /*1060*/  LDG.E R20, desc[UR4][R32.64+0x400] ;  /* 0x0004000420147981 */ /* 0x000ee2000c1e1900 */
[----:B----4-:R-:W-:-:S04]  /*1070*/  PRMT R3, R22, 0x7770, RZ ;  /* 0x0000777016037816 */ /* 0x010fc800000000ff */
[----:B------:R-:W-:Y:S02]  /*1080*/  ISETP.NE.AND P0, PT, R3, RZ, PT ;  /* 0x000000ff0300720c */ /* 0x000fe40003f05270 */
[----:B------:R-:W4:Y:S11]  /*1090*/  LDG.E R3, desc[UR4][R32.64+0x200] ;  /* 0x0002000420037981 */ /* 0x000f36000c1e1900 */
[----:B------:R-:W2:Y:S02]  /*10a0*/  @P0 LDC.64 R16, c[0x0][0x388] ;  /* 0x0000e200ff100b82 */ /* 0x000ea40000000a00 */
[----:B--2---:R-:W-:-:S04]  /*10b0*/  @P0 LEA R28, P1, R8, R16, 0x1 ;  /* 0x00000010081c0211 */ /* 0x004fc800078208ff */
[----:B------:R-:W-:Y:S02]  /*10c0*/  @P0 LEA.HI.X R29, R8, R17, R9, 0x1, P1 ;  /* 0x00000011081d0211 */ /* 0x000fe400008f0c09 */
[----:B------:R-:W2:Y:S04]  /*10d0*/  LDG.E.128 R16, desc[UR4][R30.64+0x1800] ;  /* 0x001800041e107981 */ /* 0x000ea8000c1e1d00 */
[----:B------:R-:W2:Y:S01]  /*10e0*/  LDG.E R8, desc[UR4][R32.64+0x600] ;  /* 0x0006000420087981 */ /* 0x000ea2000c1e1900 */
[----:B------:R-:W-:-:S04]  /*10f0*/  PRMT R22, R22, 0x7771, RZ ;  /* 0x0000777116167816 */ /* 0x000fc800000000ff */
[----:B------:R-:W-:Y:S02]  /*1100*/  ISETP.NE.AND P2, PT, R22, RZ, PT ;  /* 0x000000ff1600720c */ /* 0x000fe40003f45270 */
[----:B-----5:R-:W-:Y:S02]  /*1110*/  PRMT R9, R24, 0x7610, R9 ;  /* 0x0000761018097816 */ /* 0x020fe40000000009 */
[----:B------:R-:W-:-:S04]  /*1120*/  PRMT R22, R26, 0x7770, RZ ;  /* 0x000077701a167816 */ /* 0x000fc800000000ff */
[----:B------:R0:W5:Y:S01]  /*1130*/  @P0 LDG.E.U16 R9, desc[UR4][R28.64] ;  /* 0x000000041c090981 */ /* 0x000162000c1e1500 */
[----:B------:R-:W-:-:S04]  /*1140*/  ISETP.NE.AND P0, PT, R22, RZ, PT ;  /* 0x000000ff1600720c */ /* 0x000fc80003f05270 */
[----:B------:R-:W1:Y:S01]  /*1150*/  @P2 LDC.64 R22, c[0x0][0x388] ;  /* 0x0000e200ff162b82 */ /* 0x000e620000000a00 */
[----:B------:R-:W-:-:S04]  /*1160*/  PRMT R26, R26, 0x7771, RZ ;  /* 0x000077711a1a7816 */ /* 0x000fc800000000ff */
[----:B------:R-:W-:Y:S02]  /*1170*/  ISETP.NE.AND P1, PT, R26, RZ, PT ;  /* 0x000000ff1a00720c */ /* 0x000fe40003f25270 */
[----:B-1----:R-:W-:-:S04]  /*1180*/  @P2 LEA R26, P3, R10, R22, 0x1 ;  /* 0x000000160a1a2211 */ /* 0x002fc800078608ff */
[----:B------:R-:W-:Y:S02]  /*1190*/  @P2 LEA.HI.X R27, R10, R23, R11, 0x1, P3 ;  /* 0x000000170a1b2211 */ /* 0x000fe400018f0c0b */
[----:B------:R-:W1:Y:S01]  /*11a0*/  @P0 LDC.64 R22, c[0x0][0x388] ;  /* 0x0000e200ff160b82 */ /* 0x000e620000000a00 */
[----:B0-----:R-:W-:-:S07]  /*11b0*/  PRMT R28, R25, 0x7770, RZ ;  /* 0x00007770191c7816 */ /* 0x001fce00000000ff */
[----:B------:R-:W0:Y:S01]  /*11c0*/  @P1 LDC.64 R10, c[0x0][0x388] ;  /* 0x0000e200ff0a1b82 */ /* 0x000e220000000a00 */
[----:B------:R-:W-:Y:S02]  /*11d0*/  PRMT R25, R25, 0x7771, RZ ;  /* 0x0000777119197816 */ /* 0x000fe400000000ff */
[----:B------:R-:W-:Y:S02]  /*11e0*/  ISETP.NE.AND P4, PT, R28, RZ, PT ;  /* 0x000000ff1c00720c */ /* 0x000fe40003f85270 */
[----:B------:R-:W-:Y:S02]  /*11f0*/  PRMT R24, R24, 0x7632, R24 ;  /* 0x0000763218187816 */ /* 0x000fe40000000018 */
[----:B------:R-:W-:Y:S02]  /*1200*/  ISETP.NE.AND P3, PT, R25, RZ, PT ;  /* 0x000000ff1900720c */ /* 0x000fe40003f65270 */
[C---:B---3--:R-:W-:Y:S02]  /*1210*/  PRMT R25, R21.reuse, 0x7770, RZ ;  /* 0x0000777015197816 */ /* 0x048fe400000000ff */
[----:B------:R-:W-:Y:S01]  /*1220*/  PRMT R21, R21, 0x7771, RZ ;  /* 0x0000777115157816 */ /* 0x000fe200000000ff */
[----:B------:R0:W5:Y:S01]  /*1230*/  @P2 LDG.E.U16 R24, desc[UR4][R26.64] ;  /* 0x000000041a182981 */ /* 0x000162000c1e1500 */
[----:B-1----:R-:W-:-:S02]  /*1240*/  @P0 LEA R28, P5, R4, R22, 0x1 ;  /* 0x00000016041c0211 */ /* 0x002fc400078a08ff */
[----:B------:R-:W-:Y:S02]  /*1250*/  ISETP.NE.AND P2, PT, R25, RZ, PT ;  /* 0x000000ff1900720c */ /* 0x000fe40003f45270 */
[----:B------:R-:W-:Y:S02]  /*1260*/  @P0 LEA.HI.X R29, R4, R23, R5, 0x1, P5 ;  /* 0x00000017041d0211 */ /* 0x000fe400028f0c05 */
[----:B------:R-:W-:Y:S01]  /*1270*/  ISETP.NE.AND P5, PT, R21, RZ, PT ;  /* 0x000000ff1500720c */ /* 0x000fe20003fa5270 */
[----:B------:R-:W1:Y:S01]  /*1280*/  @P4 LDC.64 R4, c[0x0][0x388] ;  /* 0x0000e200ff044b82 */ /* 0x000e620000000a00 */
[----:B0-----:R-:W-:-:S04]  /*1290*/  @P1 LEA R26, P6, R6, R10, 0x1 ;  /* 0x0000000a061a1211 */ /* 0x001fc800078c08ff */
[----:B------:R-:W-:-:S03]  /*12a0*/  @P1 LEA.HI.X R27, R6, R11, R7, 0x1, P6 ;  /* 0x0000000b061b1211 */ /* 0x000fc600030f0c07 */
[----:B------:R-:W0:Y:S08]  /*12b0*/  @P3 LDC.64 R6, c[0x0][0x388] ;  /* 0x0000e200ff063b82 */ /* 0x000e300000000a00 */
[----:B------:R-:W2:Y:S08]  /*12c0*/  @P2 LDC.64 R10, c[0x0][0x388] ;  /* 0x0000e200ff0a2b82 */ /* 0x000eb00000000a00 */
[----:B------:R-:W3:Y:S01]  /*12d0*/  @P5 LDC.64 R22, c[0x0][0x388] ;  /* 0x0000e200ff165b82 */ /* 0x000ee20000000a00 */
[----:B----4-:R-:W-:-:S02]  /*12e0*/  PRMT R21, R3, 0x7610, R21 ;  /* 0x0000761003157816 */ /* 0x010fc40000000015 */
[----:B------:R-:W-:-:S04]  /*12f0*/  PRMT R30, R3, 0x7632, R30 ;  /* 0x00007632031e7816 */ /* 0x000fc8000000001e */
[----:B------:R-:W4:Y:S01]  /*1300*/  @P0 LDG.E.U16 R21, desc[UR4][R28.64] ;  /* 0x000000041c150981 */ /* 0x000f22000c1e1500 */
[----:B-1----:R-:W-:Y:S02]  /*1310*/  @P4 LEA R4, P0, R12, R4, 0x1 ;  /* 0x000000040c044211 */ /* 0x002fe400078008ff */
[----:B------:R-:W-:Y:S01]  /*1320*/  PRMT R3, R20, 0x7610, R3 ;  /* 0x0000761014037816 */ /* 0x000fe20000000003 */
[----:B------:R-:W4:Y:S01]  /*1330*/  @P1 LDG.E.U16 R30, desc[UR4][R26.64] ;  /* 0x000000041a1e1981 */ /* 0x000f22000c1e1500 */
[----:B------:R-:W-:Y:S02]  /*1340*/  @P4 LEA.HI.X R5, R12, R5, R13, 0x1, P0 ;  /* 0x000000050c054211 */ /* 0x000fe400000f0c0d */
[----:B0-----:R-:W-:-:S03]  /*1350*/  @P3 LEA R6, P0, R14, R6, 0x1 ;  /* 0x000000060e063211 */ /* 0x001fc600078008ff */
[----:B------:R0:W4:Y:S01]  /*1360*/  @P4 LDG.E.U16 R3, desc[UR4][R4.64] ;  /* 0x0000000404034981 */ /* 0x000122000c1e1500 */
[----:B------:R-:W-:Y:S02]  /*1370*/  PRMT R20, R20, 0x7632, R20 ;  /* 0x0000763214147816 */ /* 0x000fe40000000014 */
[----:B------:R-:W-:-:S05]  /*1380*/  @P3 LEA.HI.X R7, R14, R7, R15, 0x1, P0 ;  /* 0x000000070e073211 */ /* 0x000fca00000f0c0f */
[----:B------:R-:W4:Y:S01]  /*1390*/  @P3 LDG.E.U16 R20, desc[UR4][R6.64] ;  /* 0x0000000406143981 */ /* 0x000f22000c1e1500 */
[----:B0-----:R-:W0:Y:S01]  /*13a0*/  LDC.64 R4, c[0x0][0x398] ;  /* 0x0000e600ff047b82 */ /* 0x001e220000000a00 */
[----:B--2---:R-:W-:Y:S02]  /*13b0*/  @P2 LEA R10, P1, R16, R10, 0x1 ;  /* 0x0000000a100a2211 */ /* 0x004fe400078208ff */
[----:B---3--:R-:W-:Y:S02]  /*13c0*/  @P5 LEA R22, P4, R18, R22, 0x1 ;  /* 0x0000001612165211 */ /* 0x008fe400078808ff */
[----:B------:R-:W-:Y:S02]  /*13d0*/  PRMT R13, R8, 0x7632, R13 ;  /* 0x00007632080d7816 */ /* 0x000fe4000000000d */
[----:B------:R-:W-:Y:S02]  /*13e0*/  @P2 LEA.HI.X R11, R16, R11, R17, 0x1, P1 ;  /* 0x0000000b100b2211 */ /* 0x000fe400008f0c11 */
[----:B------:R-:W-:-:S03]  /*13f0*/  @P5 LEA.HI.X R23, R18, R23, R19, 0x1, P4 ;  /* 0x0000001712175211 */ /* 0x000fc600020f0c13 */
[----:B------:R-:W2:Y:S04]  /*1400*/  @P2 LDG.E.U16 R8, desc[UR4][R10.64] ;  /* 0x000000040a082981 */ /* 0x000ea8000c1e1500 */
[----:B------:R-:W2:Y:S01]  /*1410*/  @P5 LDG.E.U16 R13, desc[UR4][R22.64] ;  /* 0x00000004160d5981 */ /* 0x000ea2000c1e1500 */
[----:B0-----:R-:W-:-:S04]  /*1420*/  IMAD.WIDE.U32 R4, R2, 0x2, R4 ;  /* 0x0000000202047825 */ /* 0x001fc800078e0004 */
[----:B------:R-:W-:Y:S01]  /*1430*/  IMAD.WIDE.U32 R4, R0, 0x4, R4 ;  /* 0x0000000400047825 */ /* 0x000fe200078e0004 */
[----:B-----5:R-:W-:-:S05]  /*1440*/  PRMT R9, R9, 0x5410, R24 ;  /* 0x0000541009097816 */ /* 0x020fca0000000018 */
[----:B------:R-:W-:Y:S01]  /*1450*/  STG.E desc[UR4][R4.64], R9 ;  /* 0x0000000904007986 */ /* 0x000fe2000c101904 */
[----:B----4-:R-:W-:-:S05]  /*1460*/  PRMT R21, R21, 0x5410, R30 ;  /* 0x0000541015157816 */ /* 0x010fca000000001e */
[----:B------:R-:W-:Y:S01]  /*1470*/  STG.E desc[UR4][R4.64+0x200], R21 ;  /* 0x0002001504007986 */ /* 0x000fe2000c101904 */
[----:B------:R-:W-:-:S05]  /*1480*/  PRMT R3, R3, 0x5410, R20 ;  /* 0x0000541003037816 */ /* 0x000fca0000000014 */
[----:B------:R-:W-:Y:S01]  /*1490*/  STG.E desc[UR4][R4.64+0x400], R3 ;  /* 0x0004000304007986 */ /* 0x000fe2000c101904 */
[----:B--2---:R-:W-:-:S05]  /*14a0*/  PRMT R13, R8, 0x5410, R13 ;  /* 0x00005410080d7816 */ /* 0x004fca000000000d */
[----:B------:R-:W-:Y:S01]  /*14b0*/  STG.E desc[UR4][R4.64+0x600], R13 ;  /* 0x0006000d04007986 */ /* 0x000fe2000c101904 */
[----:B------:R-:W-:Y:S05]  /*14c0*/  EXIT ;  /* 0x000000000000794d */ /* 0x000fea0003800000 */
.L_x_8384:
        /* <DEDUP_REMOVED lines=11> */
.L_x_41803:


//--------------------- .text._ZN2at6native29vectorized_elementwise_kernelILi4EZZZNS0_28launch_masked_scatter_kernelERKNS_10TensorBaseES4_S4_S4_ENKUlvE_clEvENKUlvE3_clEvEUlsblE_St5arrayIPcLm4EEEEviT0_T1_ --------------------------
	.section	.text._ZN2at6native29vectorized_elementwise_kernelILi4EZZZNS0_28launch_masked_scatter_kernelERKNS_10TensorBaseES4_S4_S4_ENKUlvE_clEvENKUlvE3_clEvEUlsblE_St5arrayIPcLm4EEEEviT0_T1_,"ax",@progbits
	.align	128
        .global         _ZN2at6native29vectorized_elementwise_kernelILi4EZZZNS0_28launch_masked_scatter_kernelERKNS_10TensorBaseES4_S4_S4_ENKUlvE_clEvENKUlvE3_clEvEUlsblE_St5arrayIPcLm4EEEEviT0_T1_
        .type           _ZN2at6native29vectorized_elementwise_kernelILi4EZZZNS0_28launch_masked_scatter_kernelERKNS_10TensorBaseES4_S4_S4_ENKUlvE_clEvENKUlvE3_clEvEUlsblE_St5arrayIPcLm4EEEEviT0_T1_,@function
        .size           _ZN2at6native29vectorized_elementwise_kernelILi4EZZZNS0_28launch_masked_scatter_kernelERKNS_10TensorBaseES4_S4_S4_ENKUlvE_clEvENKUlvE3_clEvEUlsblE_St5arrayIPcLm4EEEEviT0_T1_,(.L_x_41804 - _ZN2at6native29vectorized_elementwise_kernelILi4EZZZNS0_28launch_masked_scatter_kernelERKNS_10TensorBaseES4_S4_S4_ENKUlvE_clEvENKUlvE3_clEvEUlsblE_St5arrayIPcLm4EEEEviT0_T1_)
        .other          _ZN2at6native29vectorized_elementwise_kernelILi4EZZZNS0_28launch_masked_scatter_kernelERKNS_10TensorBaseES4_S4_S4_ENKUlvE_clEvENKUlvE3_clEvEUlsblE_St5arrayIPcLm4EEEEviT0_T1_,@"STO_CUDA_ENTRY STV_DEFAULT"
_ZN2at6native29vectorized_elementwise_kernelILi4EZZZNS0_28launch_masked_scatter_kernelERKNS_10TensorBaseES4_S4_S4_ENKUlvE_clEvENKUlvE3_clEvEUlsblE_St5arrayIPcLm4EEEEviT0_T1_:
.text._ZN2at6native29vectorized_elementwise_kernelILi4EZZZNS0_28launch_masked_scatter_kernelERKNS_10TensorBaseES4_S4_S4_ENKUlvE_clEvENKUlvE3_clEvEUlsblE_St5arrayIPcLm4EEEEviT0_T1_:
        /* <DEDUP_REMOVED lines=198> */
.L_x_8388:
[----:B------:R-:W-:-:S13]  /*0c60*/  ISETP.GE.U32.AND P0, PT, R4, R3, PT ;  /* 0x000000030400720c */ /* 0x000fda0003f06070 */
[----:B------:R-:W-:Y:S05]  /*0c70*/  @P0 BRA `(.L_x_8390) ;  /* 0x0000000000300947 */ /* 0x000fea0003800000 */
[----:B0-----:R-:W0:Y:S01]  /*0c80*/  LDC.64 R10, c[0x0][0x398] ;  /* 0x0000e600ff0a7b82 */ /* 0x001e220000000a00 */
[----:B-----5:R-:W-:Y:S02]  /*0c90*/  IMAD.IADD R5, R2, 0x1, R4 ;  /* 0x0000000102057824 */ /* 0x020fe400078e0204 */
[----:B------:R-:W-:Y:S02]  /*0ca0*/  VIADD R4, R4, 0x80 ;  /* 0x0000008004047836 */ /* 0x000fe40000000000 */
[----:B0-----:R-:W-:-:S05]  /*0cb0*/  IMAD.WIDE.U32 R10, R5, 0x2, R10 ;  /* 0x00000002050a7825 */ /* 0x001fca00078e000a */
[----:B------:R1:W-:Y:S02]  /*0cc0*/  STG.E.U16 desc[UR4][R10.64], R7 ;  /* 0x000000070a007986 */ /* 0x0003e4000c101504 */
.L_x_8389:
[----:B------:R-:W-:-:S13]  /*0cd0*/  ISETP.GE.U32.AND P0, PT, R4, R3, PT ;  /* 0x000000030400720c */ /* 0x000fda0003f06070 */
[----:B------:R-:W-:Y:S05]  /*0ce0*/  @P0 BRA `(.L_x_8391) ;  /* 0x0000000000300947 */ /* 0x000fea0003800000 */
[----:B-1----:R-:W1:Y:S01]  /*0cf0*/  LDC.64 R6, c[0x0][0x398] ;  /* 0x0000e600ff067b82 */ /* 0x002e620000000a00 */
[----:B0-----:R-:W-:Y:S02]  /*0d00*/  IMAD.IADD R5, R2, 0x1, R4 ;  /* 0x0000000102057824 */ /* 0x001fe400078e0204 */
[----:B------:R-:W-:Y:S02]  /*0d10*/  VIADD R4, R4, 0x80 ;  /* 0x0000008004047836 */ /* 0x000fe40000000000 */
[----:B-1----:R-:W-:-:S05]  /*0d20*/  IMAD.WIDE.U32 R6, R5, 0x2, R6 ;  /* 0x0000000205067825 */ /* 0x002fca00078e0006 */
[----:B------:R1:W-:Y:S02]  /*0d30*/  STG.E.U16 desc[UR4][R6.64], R8 ;  /* 0x0000000806007986 */ /* 0x0003e4000c101504 */
.L_x_8390:
[----:B------:R-:W-:-:S13]  /*0d40*/  ISETP.GE.U32.AND P0, PT, R4, R3, PT ;  /* 0x000000030400720c */ /* 0x000fda0003f06070 */
[----:B------:R-:W-:Y:S05]  /*0d50*/  @P0 BRA `(.L_x_8392) ;  /* 0x0000000000340947 */ /* 0x000fea0003800000 */
[----:B01---5:R-:W0:Y:S01]  /*0d60*/  LDC.64 R6, c[0x0][0x398] ;  /* 0x0000e600ff067b82 */ /* 0x023e220000000a00 */
[----:B------:R-:W-:Y:S02]  /*0d70*/  IMAD.IADD R5, R2, 0x1, R4 ;  /* 0x0000000102057824 */ /* 0x000fe400078e0204 */
[----:B------:R-:W-:Y:S02]  /*0d80*/  VIADD R4, R4, 0x80 ;  /* 0x0000008004047836 */ /* 0x000fe40000000000 */
[----:B0-----:R-:W-:-:S05]  /*0d90*/  IMAD.WIDE.U32 R6, R5, 0x2, R6 ;  /* 0x0000000205067825 */ /* 0x001fca00078e0006 */
[----:B------:R2:W-:Y:S02]  /*0da0*/  STG.E.U16 desc[UR4][R6.64], R20 ;  /* 0x0000001406007986 */ /* 0x0005e4000c101504 */
.L_x_8391:
        /* <DEDUP_REMOVED lines=8> */
.L_x_8392:
[----:B------:R-:W-:Y:S05]  /*0e30*/  BSYNC.RELIABLE B1 ;  /* 0x0000000000017941 */ /* 0x000fea0003800100 */
.L_x_8387:
[----:B------:R-:W-:-:S13]  /*0e40*/  ISETP.GE.U32.AND P0, PT, R4, R3, PT ;  /* 0x000000030400720c */ /* 0x000fda0003f06070 */
[----:B012--5:R-:W0:Y:S01]  /*0e50*/  @!P0 LDC.64 R6, c[0x0][0x398] ;  /* 0x0000e600ff068b82 */ /* 0x027e220000000a00 */
[----:B------:R-:W-:Y:S02]  /*0e60*/  @!P0 IMAD.IADD R5, R2, 0x1, R4 ;  /* 0x0000000102058824 */ /* 0x000fe400078e0204 */
[----:B------:R-:W-:Y:S02]  /*0e70*/  @!P0 VIADD R4, R4, 0x80 ;  /* 0x0000008004048836 */ /* 0x000fe40000000000 */
[----:B0-----:R-:W-:-:S05]  /*0e80*/  @!P0 IMAD.WIDE.U32 R6, R5, 0x2, R6 ;  /* 0x0000000205068825 */ /* 0x001fca00078e0006 */
[----:B------:R3:W-:Y:S02]  /*0e90*/  @!P0 STG.E.U16 desc[UR4][R6.64], R0 ;  /* 0x0000000006008986 */ /* 0x0007e4000c101504 */
.L_x_8393:
[----:B------:R-:W-:Y:S05]  /*0ea0*/  BSYNC.RECONVERGENT B0 ;  /* 0x0000000000007941 */ /* 0x000fea0003800200 */
.L_x_8386:
        /* <DEDUP_REMOVED lines=8> */
.L_x_8385:
        /* <DEDUP_REMOVED lines=8> */
[----:B--2---:R-:W-:-:S03]  /*0fb0*/  IMAD.WIDE.U32 R6, R2, 0x8, R6 ;  /* 0x0000000802067825 */ /* 0x004fc600078e0006 */
[----:B------:R-:W2:Y:S01]  /*0fc0*/  LDG.E R26, desc[UR4][R4.64+0x200] ;  /* 0x00020004041a7981 */ /* 0x000ea2000c1e1900 */
[----:B---3--:R-:W-:-:S04]  /*0fd0*/  IMAD.WIDE.U32 R28, R2, 0x2, R28 ;  /* 0x00000002021c7825 */ /* 0x008fc800078e001c */
[----:B------:R-:W-:-:S04]  /*0fe0*/  IMAD.WIDE.U32 R6, R0, 0x20, R6 ;  /* 0x0000002000067825 */ /* 0x000fc800078e0006 */
[----:B------:R-:W-:Y:S01]  /*0ff0*/  IMAD.WIDE.U32 R28, R0, 0x8, R28 ;  /* 0x00000008001c7825 */ /* 0x000fe200078e001c */
[----:B------:R-:W3:Y:S04]  /*1000*/  LDG.E.128 R16, desc[UR4][R6.64] ;  /* 0x0000000406107981 */ /* 0x000ee8000c1e1d00 */
[----:B------:R-:W5:Y:S04]  /*1010*/  LDG.E.64 R20, desc[UR4][R28.64] ;  /* 0x000000041c147981 */ /* 0x000f68000c1e1b00 */
[----:B------:R-:W2:Y:S04]  /*1020*/  LDG.E.128 R8, desc[UR4][R6.64+0x10] ;  /* 0x0000100406087981 */ /* 0x000ea8000c1e1d00 */
[----:B------:R0:W2:Y:S04]  /*1030*/  LDG.E.64 R22, desc[UR4][R28.64+0x400] ;  /* 0x000400041c167981 */ /* 0x0000a8000c1e1b00 */
[----:B------:R-:W2:Y:S01]  /*1040*/  LDG.E.ENL2.256 R4, R12, desc[UR4][R6.64+0x1000] ;  /* 0xfe008004060c797e */ /* 0x000ea20008121904 */
[----:B----4-:R-:W-:-:S04]  /*1050*/  PRMT R3, R27, 0x7770, RZ ;  /* 0x000077701b037816 */ /* 0x010fc800000000ff */
[----:B------:R-:W-:-:S13]  /*1060*/  ISETP.NE.AND P0, PT, R3, RZ, PT ;  /* 0x000000ff0300720c */ /* 0x000fda0003f05270 */
[----:B------:R-:W3:Y:S01]  /*1070*/  @P0 LDC.64 R24, c[0x0][0x388] ;  /* 0x0000e200ff180b82 */ /* 0x000ee20000000a00 */
[----:B------:R-:W-:-:S04]  /*1080*/  PRMT R3, R27, 0x7771, RZ ;  /* 0x000077711b037816 */ /* 0x000fc800000000ff */
[----:B------:R-:W-:Y:S02]  /*1090*/  ISETP.NE.AND P2, PT, R3, RZ, PT ;  /* 0x000000ff0300720c */ /* 0x000fe40003f45270 */
[----:B-----5:R-:W-:Y:S02]  /*10a0*/  PRMT R3, R20, 0x7610, R3 ;  /* 0x0000761014037816 */ /* 0x020fe40000000003 */
[----:B0-----:R-:W-:Y:S02]  /*10b0*/  PRMT R28, R27, 0x7772, RZ ;  /* 0x000077721b1c7816 */ /* 0x001fe400000000ff */
[----:B---3--:R-:W-:-:S04]  /*10c0*/  @P0 LEA R24, P1, R16, R24, 0x1 ;  /* 0x0000001810180211 */ /* 0x008fc800078208ff */
[----:B------:R-:W-:-:S03]  /*10d0*/  @P0 LEA.HI.X R25, R16, R25, R17, 0x1, P1 ;  /* 0x0000001910190211 */ /* 0x000fc600008f0c11 */
[----:B------:R-:W0:Y:S01]  /*10e0*/  @P2 LDC.64 R16, c[0x0][0x388] ;  /* 0x0000e200ff102b82 */ /* 0x000e220000000a00 */
[----:B------:R-:W-:Y:S01]  /*10f0*/  PRMT R27, R27, 0x7773, RZ ;  /* 0x000077731b1b7816 */ /* 0x000fe200000000ff */
[----:B------:R1:W3:Y:S01]  /*1100*/  @P0 LDG.E.U16 R3, desc[UR4][R24.64] ;  /* 0x0000000418030981 */ /* 0x0002e2000c1e1500 */
[----:B------:R-:W-:Y:S02]  /*1110*/  ISETP.NE.AND P0, PT, R28, RZ, PT ;  /* 0x000000ff1c00720c */ /* 0x000fe40003f05270 */
[----:B------:R-:W-:-:S11]  /*1120*/  ISETP.NE.AND P1, PT, R27, RZ, PT ;  /* 0x000000ff1b00720c */ /* 0x000fd60003f25270 */
[----:B-1----:R-:W1:Y:S01]  /*1130*/  @P0 LDC.64 R24, c[0x0][0x388] ;  /* 0x0000e200ff180b82 */ /* 0x002e620000000a00 */
[----:B0-----:R-:W-:-:S04]  /*1140*/  @P2 LEA R28, P3, R18, R16, 0x1 ;  /* 0x00000010121c2211 */ /* 0x001fc800078608ff */
[----:B------:R-:W-:-:S03]  /*1150*/  @P2 LEA.HI.X R29, R18, R17, R19, 0x1, P3 ;  /* 0x00000011121d2211 */ /* 0x000fc600018f0c13 */
[----:B------:R-:W0:Y:S01]  /*1160*/  @P1 LDC.64 R18, c[0x0][0x388] ;  /* 0x0000e200ff121b82 */ /* 0x000e220000000a00 */
[----:B--2---:R-:W-:Y:S02]  /*1170*/  PRMT R17, R26, 0x7772, RZ ;  /* 0x000077721a117816 */ /* 0x004fe400000000ff */
[----:B------:R-:W-:Y:S02]  /*1180*/  PRMT R16, R20, 0x7632, R16 ;  /* 0x0000763214107816 */ /* 0x000fe40000000010 */
[----:B------:R-:W-:Y:S02]  /*1190*/  ISETP.NE.AND P5, PT, R17, RZ, PT ;  /* 0x000000ff1100720c */ /* 0x000fe40003fa5270 */
[C---:B------:R-:W-:Y:S02]  /*11a0*/  PRMT R17, R26.reuse, 0x7773, RZ ;  /* 0x000077731a117816 */ /* 0x040fe400000000ff */
[C---:B------:R-:W-:Y:S01]  /*11b0*/  PRMT R20, R26.reuse, 0x7771, RZ ;  /* 0x000077711a147816 */ /* 0x040fe200000000ff */
[----:B------:R-:W3:Y:S01]  /*11c0*/  @P2 LDG.E.U16 R16, desc[UR4][R28.64] ;  /* 0x000000041c102981 */ /* 0x000ee2000c1e1500 */
[----:B------:R-:W-:-:S02]  /*11d0*/  PRMT R26, R26, 0x7770, RZ ;  /* 0x000077701a1a7816 */ /* 0x000fc400000000ff */
[----:B------:R-:W-:Y:S02]  /*11e0*/  ISETP.NE.AND P4, PT, R17, RZ, PT ;  /* 0x000000ff1100720c */ /* 0x000fe40003f85270 */
[----:B------:R-:W-:Y:S02]  /*11f0*/  ISETP.NE.AND P3, PT, R20, RZ, PT ;  /* 0x000000ff1400720c */ /* 0x000fe40003f65270 */
[----:B------:R-:W-:Y:S02]  /*1200*/  ISETP.NE.AND P2, PT, R26, RZ, PT ;  /* 0x000000ff1a00720c */ /* 0x000fe40003f45270 */
[C---:B-1----:R-:W-:Y:S02]  /*1210*/  @P0 LEA R24, P6, R8.reuse, R24, 0x1 ;  /* 0x0000001808180211 */ /* 0x042fe400078c08ff */
[----:B------:R-:W-:Y:S02]  /*1220*/  PRMT R17, R21, 0x7610, R17 ;  /* 0x0000761015117816 */ /* 0x000fe40000000011 */
[----:B------:R-:W-:-:S02]  /*1230*/  @P0 LEA.HI.X R25, R8, R25, R9, 0x1, P6 ;  /* 0x0000001908190211 */ /* 0x000fc400030f0c09 */
[----:B------:R-:W1:Y:S01]  /*1240*/  @P5 LDC.64 R8, c[0x0][0x388] ;  /* 0x0000e200ff085b82 */ /* 0x000e620000000a00 */
[C---:B0-----:R-:W-:Y:S02]  /*1250*/  @P1 LEA R26, P6, R10.reuse, R18, 0x1 ;  /* 0x000000120a1a1211 */ /* 0x041fe400078c08ff */
[----:B------:R0:W2:Y:S02]  /*1260*/  @P0 LDG.E.U16 R17, desc[UR4][R24.64] ;  /* 0x0000000418110981 */ /* 0x0000a4000c1e1500 */
[----:B------:R-:W-:-:S03]  /*1270*/  @P1 LEA.HI.X R27, R10, R19, R11, 0x1, P6 ;  /* 0x000000130a1b1211 */ /* 0x000fc600030f0c0b */
[----:B------:R-:W4:Y:S08]  /*1280*/  @P4 LDC.64 R10, c[0x0][0x388] ;  /* 0x0000e200ff0a4b82 */ /* 0x000f300000000a00 */
[----:B------:R-:W5:Y:S08]  /*1290*/  @P3 LDC.64 R18, c[0x0][0x388] ;  /* 0x0000e200ff123b82 */ /* 0x000f700000000a00 */
[----:B0-----:R-:W0:Y:S01]  /*12a0*/  @P2 LDC.64 R24, c[0x0][0x388] ;  /* 0x0000e200ff182b82 */ /* 0x001e220000000a00 */
[----:B------:R-:W-:-:S02]  /*12b0*/  PRMT R21, R21, 0x7632, R21 ;  /* 0x0000763215157816 */ /* 0x000fc40000000015 */
[----:B-1----:R-:W-:-:S04]  /*12c0*/  @P5 LEA R8, P0, R4, R8, 0x1 ;  /* 0x0000000804085211 */ /* 0x002fc800078008ff */
[----:B------:R-:W2:Y:S01]  /*12d0*/  @P1 LDG.E.U16 R21, desc[UR4][R26.64] ;  /* 0x000000041a151981 */ /* 0x000ea2000c1e1500 */
[----:B------:R-:W-:Y:S02]  /*12e0*/  @P5 LEA.HI.X R9, R4, R9, R5, 0x1, P0 ;  /* 0x0000000904095211 */ /* 0x000fe400000f0c05 */
[----:B----4-:R-:W-:Y:S02]  /*12f0*/  @P4 LEA R10, P6, R6, R10, 0x1 ;  /* 0x0000000a060a4211 */ /* 0x010fe400078c08ff */
[C---:B------:R-:W-:Y:S02]  /*1300*/  PRMT R4, R23.reuse, 0x7610, R4 ;  /* 0x0000761017047816 */ /* 0x040fe40000000004 */
[----:B-----5:R-:W-:Y:S02]  /*1310*/  @P3 LEA R18, P1, R14, R18, 0x1 ;  /* 0x000000120e123211 */ /* 0x020fe400078208ff */
[----:B------:R-:W-:Y:S02]  /*1320*/  PRMT R23, R23, 0x7632, R23 ;  /* 0x0000763217177816 */ /* 0x000fe40000000017 */
[----:B------:R-:W4:Y:S01]  /*1330*/  @P5 LDG.E.U16 R4, desc[UR4][R8.64] ;  /* 0x0000000408045981 */ /* 0x000f22000c1e1500 */
[----:B------:R-:W-:-:S02]  /*1340*/  PRMT R5, R22, 0x7632, R5 ;  /* 0x0000763216057816 */ /* 0x000fc40000000005 */
[----:B0-----:R-:W-:Y:S02]  /*1350*/  @P2 LEA R24, P0, R12, R24, 0x1 ;  /* 0x000000180c182211 */ /* 0x001fe400078008ff */
[----:B------:R-:W-:Y:S02]  /*1360*/  @P4 LEA.HI.X R11, R6, R11, R7, 0x1, P6 ;  /* 0x0000000b060b4211 */ /* 0x000fe400030f0c07 */
[----:B------:R-:W-:Y:S01]  /*1370*/  @P3 LEA.HI.X R19, R14, R19, R15, 0x1, P1 ;  /* 0x000000130e133211 */ /* 0x000fe200008f0c0f */
[----:B------:R-:W0:Y:S01]  /*1380*/  LDC.64 R6, c[0x0][0x398] ;  /* 0x0000e600ff067b82 */ /* 0x000e220000000a00 */
[----:B------:R-:W-:Y:S01]  /*1390*/  @P2 LEA.HI.X R25, R12, R25, R13, 0x1, P0 ;  /* 0x000000190c192211 */ /* 0x000fe200000f0c0d */
[----:B------:R-:W4:Y:S04]  /*13a0*/  @P4 LDG.E.U16 R23, desc[UR4][R10.64] ;  /* 0x000000040a174981 */ /* 0x000f28000c1e1500 */
[----:B------:R-:W5:Y:S04]  /*13b0*/  @P3 LDG.E.U16 R5, desc[UR4][R18.64] ;  /* 0x0000000412053981 */ /* 0x000f68000c1e1500 */
[----:B------:R-:W5:Y:S01]  /*13c0*/  @P2 LDG.E.U16 R22, desc[UR4][R24.64] ;  /* 0x0000000418162981 */ /* 0x000f62000c1e1500 */
[----:B0-----:R-:W-:-:S04]  /*13d0*/  IMAD.WIDE.U32 R6, R2, 0x2, R6 ;  /* 0x0000000202067825 */ /* 0x001fc800078e0006 */
[----:B------:R-:W-:Y:S01]  /*13e0*/  IMAD.WIDE.U32 R6, R0, 0x8, R6 ;  /* 0x0000000800067825 */ /* 0x000fe200078e0006 */
[----:B---3--:R-:W-:Y:S02]  /*13f0*/  PRMT R16, R3, 0x5410, R16 ;  /* 0x0000541003107816 */ /* 0x008fe40000000010 */
[----:B--2---:R-:W-:-:S05]  /*1400*/  PRMT R17, R17, 0x5410, R21 ;  /* 0x0000541011117816 */ /* 0x004fca0000000015 */
[----:B------:R-:W-:Y:S01]  /*1410*/  STG.E.64 desc[UR4][R6.64], R16 ;  /* 0x0000001006007986 */ /* 0x000fe2000c101b04 */
[----:B----4-:R-:W-:Y:S02]  /*1420*/  PRMT R23, R4, 0x5410, R23 ;  /* 0x0000541004177816 */ /* 0x010fe40000000017 */
[----:B-----5:R-:W-:-:S05]  /*1430*/  PRMT R22, R22, 0x5410, R5 ;  /* 0x0000541016167816 */ /* 0x020fca0000000005 */
[----:B------:R-:W-:Y:S01]  /*1440*/  STG.E.64 desc[UR4][R6.64+0x400], R22 ;  /* 0x0004001606007986 */ /* 0x000fe2000c101b04 */
[----:B------:R-:W-:Y:S05]  /*1450*/  EXIT ;  /* 0x000000000000794d */ /* 0x000fea0003800000 */
.L_x_8394:
        /* <DEDUP_REMOVED lines=10> */
.L_x_41804:


//--------------------- .text._ZN2at6native29vectorized_elementwise_kernelILi8EZZZNS0_28launch_masked_scatter_kernelERKNS_10TensorBaseES4_S4_S4_ENKUlvE_clEvENKUlvE3_clEvEUlsblE_St5arrayIPcLm4EEEEviT0_T1_ --------------------------
	.section	.text._ZN2at6native29vectorized_elementwise_kernelILi8EZZZNS0_28launch_masked_scatter_kernelERKNS_10TensorBaseES4_S4_S4_ENKUlvE_clEvENKUlvE3_clEvEUlsblE_St5arrayIPcLm4EEEEviT0_T1_,"ax",@progbits
	.align	128
        .global         _ZN2at6native29vectorized_elementwise_kernelILi8EZZZNS0_28launch_masked_scatter_kernelERKNS_10TensorBaseES4_S4_S4_ENKUlvE_clEvENKUlvE3_clEvEUlsblE_St5arrayIPcLm4EEEEviT0_T1_
        .type           _ZN2at6native29vectorized_elementwise_kernelILi8EZZZNS0_28launch_masked_scatter_kernelERKNS_10TensorBaseES4_S4_S4_ENKUlvE_clEvENKUlvE3_clEvEUlsblE_St5arrayIPcLm4EEEEviT0_T1_,@function
        .size           _ZN2at6native29vectorized_elementwise_kernelILi8EZZZNS0_28launch_masked_scatter_kernelERKNS_10TensorBaseES4_S4_S4_ENKUlvE_clEvENKUlvE3_clEvEUlsblE_St5arrayIPcLm4EEEEviT0_T1_,(.L_x_41805 - _ZN2at6native29vectorized_elementwise_kernelILi8EZZZNS0_28launch_masked_scatter_kernelERKNS_10TensorBaseES4_S4_S4_ENKUlvE_clEvENKUlvE3_clEvEUlsblE_St5arrayIPcLm4EEEEviT0_T1_)
        .other          _ZN2at6native29vectorized_elementwise_kernelILi8EZZZNS0_28launch_masked_scatter_kernelERKNS_10TensorBaseES4_S4_S4_ENKUlvE_clEvENKUlvE3_clEvEUlsblE_St5arrayIPcLm4EEEEviT0_T1_,@"STO_CUDA_ENTRY STV_DEFAULT"
_ZN2at6native29vectorized_elementwise_kernelILi8EZZZNS0_28launch_masked_scatter_kernelERKNS_10TensorBaseES4_S4_S4_ENKUlvE_clEvENKUlvE3_clEvEUlsblE_St5arrayIPcLm4EEEEviT0_T1_:
.text._ZN2at6native29vectorized_elementwise_kernelILi8EZZZNS0_28launch_masked_scatter_kernelERKNS_10TensorBaseES4_S4_S4_ENKUlvE_clEvENKUlvE3_clEvEUlsblE_St5arrayIPcLm4EEEEviT0_T1_:
[----:B------:R-:W-:Y:S01]  /*0000*/  LDC R1, c[0x0][0x37c] ;  /* 0x0000df00ff017b82 */ /* 0x000fe20000000800 */
[----:B------:R-:W-:Y:S05]  /*0010*/  EXIT ;  /* 0x000000000000794d */ /* 0x000fea0003800000 */
.L_x_8395:
        /* <DEDUP_REMOVED lines=14> */
.L_x_41805:


//--------------------- .text._ZN2at6native18elementwise_kernelILi128ELi4EZNS0_15gpu_kernel_implIZZZNS0_28launch_masked_scatter_kernelERKNS_10TensorBaseES5_S5_S5_ENKUlvE_clEvENKUlvE2_clEvEUllblE_EEvRNS_18TensorIteratorBaseERKT_EUliE_EEviT1_ --------------------------
	.section	.text._ZN2at6native18elementwise_kernelILi128ELi4EZNS0_15gpu_kernel_implIZZZNS0_28launch_masked_scatter_kernelERKNS_10TensorBaseES5_S5_S5_ENKUlvE_clEvENKUlvE2_clEvEUllblE_EEvRNS_18TensorIteratorBaseERKT_EUliE_EEviT1_,"ax",@progbits
	.align	128
        .global         _ZN2at6native18elementwise_kernelILi128ELi4EZNS0_15gpu_kernel_implIZZZNS0_28launch_masked_scatter_kernelERKNS_10TensorBaseES5_S5_S5_ENKUlvE_clEvENKUlvE2_clEvEUllblE_EEvRNS_18TensorIteratorBaseERKT_EUliE_EEviT1_
        .type           _ZN2at6native18elementwise_kernelILi128ELi4EZNS0_15gpu_kernel_implIZZZNS0_28launch_masked_scatter_kernelERKNS_10TensorBaseES5_S5_S5_ENKUlvE_clEvENKUlvE2_clEvEUllblE_EEvRNS_18TensorIteratorBaseERKT_EUliE_EEviT1_,@function
        .size           _ZN2at6native18elementwise_kernelILi128ELi4EZNS0_15gpu_kernel_implIZZZNS0_28launch_masked_scatter_kernelERKNS_10TensorBaseES5_S5_S5_ENKUlvE_clEvENKUlvE2_clEvEUllblE_EEvRNS_18TensorIteratorBaseERKT_EUliE_EEviT1_,(.L_x_41806 - _ZN2at6native18elementwise_kernelILi128ELi4EZNS0_15gpu_kernel_implIZZZNS0_28launch_masked_scatter_kernelERKNS_10TensorBaseES5_S5_S5_ENKUlvE_clEvENKUlvE2_clEvEUllblE_EEvRNS_18TensorIteratorBaseERKT_EUliE_EEviT1_)
        .other          _ZN2at6native18elementwise_kernelILi128ELi4EZNS0_15gpu_kernel_implIZZZNS0_28launch_masked_scatter_kernelERKNS_10TensorBaseES5_S5_S5_ENKUlvE_clEvENKUlvE2_clEvEUllblE_EEvRNS_18TensorIteratorBaseERKT_EUliE_EEviT1_,@"STO_CUDA_ENTRY STV_DEFAULT"
_ZN2at6native18elementwise_kernelILi128ELi4EZNS0_15gpu_kernel_implIZZZNS0_28launch_masked_scatter_kernelERKNS_10TensorBaseES5_S5_S5_ENKUlvE_clEvENKUlvE2_clEvEUllblE_EEvRNS_18TensorIteratorBaseERKT_EUliE_EEviT1_:
.text._ZN2at6native18elementwise_kernelILi128ELi4EZNS0_15gpu_kernel_implIZZZNS0_28launch_masked_scatter_kernelERKNS_10TensorBaseES5_S5_S5_ENKUlvE_clEvENKUlvE2_clEvEUllblE_EEvRNS_18TensorIteratorBaseERKT_EUliE_EEviT1_:
        /* <DEDUP_REMOVED lines=398> */
.L_x_8398:
        /* <DEDUP_REMOVED lines=17> */
.L_x_8402:
[----:B------:R4:W5:Y:S01]  /*19f0*/  LDG.E.U8 R16, desc[UR36][R2.64] ;  /* 0x0000002402107981 */ /* 0x000962000c1e1100 */
[----:B------:R-:W-:Y:S01]  /*1a00*/  IMAD.MOV.U32 R17, RZ, RZ, RZ ;  /* 0x000000ffff117224 */ /* 0x000fe200078e00ff */
[----:B------:R-:W-:Y:S06]  /*1a10*/  BRA `(.L_x_8404) ;  /* 0x0000000c00407947 */ /* 0x000fec0003800000 */
.L_x_8401:
        /* <DEDUP_REMOVED lines=8> */
.L_x_8406:
[----:B------:R-:W2:Y:S02]  /*1aa0*/  LDG.E R16, desc[UR36][R2.64] ;  /* 0x0000002402107981 */ /* 0x000ea4000c1e1900 */
[----:B--2---:R-:W-:Y:S01]  /*1ab0*/  SHF.R.S32.HI R17, RZ, 0x1f, R16 ;  /* 0x0000001fff117819 */ /* 0x004fe20000011410 */
[----:B------:R-:W-:Y:S06]  /*1ac0*/  BRA `(.L_x_8404) ;  /* 0x0000000c00147947 */ /* 0x000fec0003800000 */
.L_x_8405:
[----:B------:R-:W2:Y:S02]  /*1ad0*/  LDG.E.S16 R16, desc[UR36][R2.64] ;  /* 0x0000002402107981 */ /* 0x000ea4000c1e1700 */
[----:B--2---:R-:W-:Y:S01]  /*1ae0*/  SHF.R.S32.HI R17, RZ, 0x1f, R16 ;  /* 0x0000001fff117819 */ /* 0x004fe20000011410 */
[----:B------:R-:W-:Y:S06]  /*1af0*/  BRA `(.L_x_8404) ;  /* 0x0000000c00087947 */ /* 0x000fec0003800000 */
.L_x_8400:
        /* <DEDUP_REMOVED lines=9> */
.L_x_8408:
[----:B------:R-:W2:Y:S02]  /*1b90*/  LDG.E.U16 R2, desc[UR36][R2.64] ;  /* 0x0000002402027981 */ /* 0x000ea4000c1e1500 */
[----:B--2---:R-:W-:-:S06]  /*1ba0*/  HADD2.F32 R16, -RZ, R2.H0_H0 ;  /* 0x20000002ff107230 */ /* 0x004fcc0000004100 */
[----:B------:R-:W3:Y:S02]  /*1bb0*/  F2I.S64.TRUNC R16, R16 ;  /* 0x0000001000107311 */ /* 0x000ee4000020d900 */
[----:B---3--:R-:W-:Y:S05]  /*1bc0*/  BRA `(.L_x_8404) ;  /* 0x0000000800d47947 */ /* 0x008fea0003800000 */
.L_x_8407:
        /* <DEDUP_REMOVED lines=9> */
.L_x_8410:
[----:B------:R-:W2:Y:S02]  /*1c60*/  LDG.E.U16 R2, desc[UR36][R2.64] ;  /* 0x0000002402027981 */ /* 0x000ea4000c1e1500 */
[----:B--2---:R-:W-:-:S06]  /*1c70*/  HADD2.F32 R16, -RZ, R2.H0_H0 ;  /* 0x20000002ff107230 */ /* 0x004fcc0000004100 */
[----:B------:R-:W3:Y:S02]  /*1c80*/  F2I.S64.TRUNC R16, R16 ;  /* 0x0000001000107311 */ /* 0x000ee4000020d900 */
[----:B---3--:R-:W-:Y:S05]  /*1c90*/  BRA `(.L_x_8404) ;  /* 0x0000000800a07947 */ /* 0x008fea0003800000 */
.L_x_8409:
[----:B------:R-:W2:Y:S02]  /*1ca0*/  LDG.E.64 R2, desc[UR36][R2.64] ;  /* 0x0000002402027981 */ /* 0x000ea4000c1e1b00 */
[----:B--2---:R3:W4:Y:S02]  /*1cb0*/  F2I.S64.F64.TRUNC R16, R2 ;  /* 0x0000000200107311 */ /* 0x004724000030d900 */
[----:B---34-:R-:W-:Y:S05]  /*1cc0*/  BRA `(.L_x_8404) ;  /* 0x0000000800947947 */ /* 0x018fea0003800000 */
.L_x_8399:
        /* <DEDUP_REMOVED lines=11> */
[----:B------:R-:W-:Y:S01]  /*1d80*/  SEL R16, RZ, 0x1, !P0 ;  /* 0x00000001ff107807 */ /* 0x000fe20004000000 */
[----:B------:R-:W-:Y:S08]  /*1d90*/  BRA `(.L_x_8404) ;  /* 0x0000000800607947 */ /* 0x000ff00003800000 */
.L_x_8413:
[----:B------:R-:W2:Y:S02]  /*1da0*/  LDG.E.64 R2, desc[UR36][R2.64] ;  /* 0x0000002402027981 */ /* 0x000ea4000c1e1b00 */
[----:B--2---:R3:W4:Y:S02]  /*1db0*/  F2I.S64.F64.TRUNC R16, R2 ;  /* 0x0000000200107311 */ /* 0x004724000030d900 */
[----:B---34-:R-:W-:Y:S05]  /*1dc0*/  BRA `(.L_x_8404) ;  /* 0x0000000800547947 */ /* 0x018fea0003800000 */
.L_x_8412:
        /* <DEDUP_REMOVED lines=26> */
.L_x_8415:
        /* <DEDUP_REMOVED lines=12> */
[----:B---34-:R-:W-:Y:S05]  /*2030*/  BRA `(.L_x_8404) ;  /* 0x0000000400b87947 */ /* 0x018fea0003800000 */
.L_x_8414:
[----:B------:R-:W2:Y:S02]  /*2040*/  LDG.E.U16 R16, desc[UR36][R2.64] ;  /* 0x0000002402107981 */ /* 0x000ea4000c1e1500 */
[----:B--2---:R-:W-:-:S06]  /*2050*/  SHF.L.U32 R16, R16, 0x10, RZ ;  /* 0x0000001010107819 */ /* 0x004fcc00000006ff */
[----:B------:R-:W3:Y:S02]  /*2060*/  F2I.S64.TRUNC R16, R16 ;  /* 0x0000001000107311 */ /* 0x000ee4000020d900 */
[----:B---3--:R-:W-:Y:S05]  /*2070*/  BRA `(.L_x_8404) ;  /* 0x0000000400a87947 */ /* 0x008fea0003800000 */
.L_x_8411:
        /* <DEDUP_REMOVED lines=11> */
.L_x_8418:
        /* <DEDUP_REMOVED lines=21> */
.L_x_8422:
[----:B------:R-:W-:Y:S05]  /*2280*/  BSYNC.RECONVERGENT B1 ;  /* 0x0000000000017941 */ /* 0x000fea0003800200 */
.L_x_8421:
[----:B------:R-:W-:Y:S01]  /*2290*/  IMAD.SHL.U32 R0, R0, 0x100000, RZ ;  /* 0x0010000000007824 */ /* 0x000fe200078e00ff */
[----:B------:R-:W-:-:S04]  /*22a0*/  LEA R2, R2, 0x3b800000, 0x17 ;  /* 0x3b80000002027811 */ /* 0x000fc800078eb8ff */
[----:B------:R-:W-:-:S07]  /*22b0*/  LOP3.LUT R16, R2, R0, R7, 0xfe, !PT ;  /* 0x0000000002107212 */ /* 0x000fce00078efe07 */
.L_x_8420:
[----:B------:R-:W-:Y:S05]  /*22c0*/  BSYNC.RECONVERGENT B0 ;  /* 0x0000000000007941 */ /* 0x000fea0003800200 */
.L_x_8419:
[----:B------:R-:W1:Y:S02]  /*22d0*/  F2I.S64.TRUNC R16, R16 ;  /* 0x0000001000107311 */ /* 0x000e64000020d900 */
[----:B-1----:R-:W-:Y:S05]  /*22e0*/  BRA `(.L_x_8404) ;  /* 0x00000004000c7947 */ /* 0x002fea0003800000 */
.L_x_8417:
        /* <DEDUP_REMOVED lines=21> */
.L_x_8426:
[----:B------:R-:W-:Y:S05]  /*2440*/  BSYNC.RECONVERGENT B1 ;  /* 0x0000000000017941 */ /* 0x000fea0003800200 */
.L_x_8425:
[----:B------:R-:W-:Y:S01]  /*2450*/  IMAD.SHL.U32 R0, R0, 0x200000, RZ ;  /* 0x0020000000007824 */ /* 0x000fe200078e00ff */
[----:B------:R-:W-:-:S04]  /*2460*/  LEA R2, R2, 0x37800000, 0x17 ;  /* 0x3780000002027811 */ /* 0x000fc800078eb8ff */
[----:B------:R-:W-:-:S07]  /*2470*/  LOP3.LUT R16, R2, R0, R7, 0xfe, !PT ;  /* 0x0000000002107212 */ /* 0x000fce00078efe07 */
.L_x_8424:
[----:B------:R-:W-:Y:S05]  /*2480*/  BSYNC.RECONVERGENT B0 ;  /* 0x0000000000007941 */ /* 0x000fea0003800200 */
.L_x_8423:
[----:B------:R-:W1:Y:S02]  /*2490*/  F2I.S64.TRUNC R16, R16 ;  /* 0x0000001000107311 */ /* 0x000e64000020d900 */
[----:B-1----:R-:W-:Y:S05]  /*24a0*/  BRA `(.L_x_8404) ;  /* 0x00000000009c7947 */ /* 0x002fea0003800000 */
.L_x_8416:
[----:B------:R-:W-:-:S09]  /*24b0*/  UISETP.NE.AND UP0, UPT, UR4, 0x1c, UPT ;  /* 0x0000001c0400788c */ /* 0x000fd2000bf05270 */
[----:B------:R-:W-:Y:S05]  /*24c0*/  BRA.U !UP0, `(.L_x_8427) ;  /* 0x00000001088c7547 */ /* 0x000fea000b800000 */
[----:B------:R-:W-:-:S09]  /*24d0*/  UISETP.NE.AND UP0, UPT, UR4, 0x1d, UPT ;  /* 0x0000001d0400788c */ /* 0x000fd2000bf05270 */
[----:B------:R-:W-:Y:S05]  /*24e0*/  BRA.U !UP0, `(.L_x_8428) ;  /* 0x00000001087c7547 */ /* 0x000fea000b800000 */
[----:B------:R-:W-:-:S09]  /*24f0*/  UISETP.NE.AND UP0, UPT, UR4, 0x2c, UPT ;  /* 0x0000002c0400788c */ /* 0x000fd2000bf05270 */
[----:B------:R-:W-:Y:S05]  /*2500*/  BRA.U !UP0, `(.L_x_8429) ;  /* 0x0000000108487547 */ /* 0x000fea000b800000 */
.L_x_8403:
        /* <DEDUP_REMOVED lines=16> */
.L_x_8430:
[----:B------:R-:W-:Y:S01]  /*2610*/  CS2R R16, SRZ ;  /* 0x0000000000107805 */ /* 0x000fe2000001ff00 */
[----:B------:R-:W-:Y:S06]  /*2620*/  BRA `(.L_x_8404) ;  /* 0x00000000003c7947 */ /* 0x000fec0003800000 */
.L_x_8429:
        /* <DEDUP_REMOVED lines=8> */
.L_x_8432:
[----:B------:R-:W-:Y:S05]  /*26b0*/  BSYNC.RECONVERGENT B0 ;  /* 0x0000000000007941 */ /* 0x000fea0003800200 */
.L_x_8431:
[----:B------:R-:W2:Y:S02]  /*26c0*/  F2I.S64.TRUNC R16, R16 ;  /* 0x0000001000107311 */ /* 0x000ea4000020d900 */
[----:B--2---:R-:W-:Y:S05]  /*26d0*/  BRA `(.L_x_8404) ;  /* 0x0000000000107947 */ /* 0x004fea0003800000 */
.L_x_8428:
[----:B------:R2:W5:Y:S01]  /*26e0*/  LDG.E.64 R16, desc[UR36][R2.64] ;  /* 0x0000002402107981 */ /* 0x000562000c1e1b00 */
[----:B------:R-:W-:Y:S05]  /*26f0*/  BRA `(.L_x_8404) ;  /* 0x0000000000087947 */ /* 0x000fea0003800000 */
.L_x_8427:
[----:B------:R1:W5:Y:S01]  /*2700*/  LDG.E R16, desc[UR36][R2.64] ;  /* 0x0000002402107981 */ /* 0x000362000c1e1900 */
[----:B------:R-:W-:-:S07]  /*2710*/  IMAD.MOV.U32 R17, RZ, RZ, RZ ;  /* 0x000000ffff117224 */ /* 0x000fce00078e00ff */
.L_x_8404:
[----:B------:R-:W0:Y:S01]  /*2720*/  LDCU.64 UR6, c[0x0][0x658] ;  /* 0x0000cb00ff0677ac */ /* 0x000e220008000a00 */
[----:B------:R-:W-:Y:S01]  /*2730*/  BSSY.RECONVERGENT B6, `(.L_x_8433) ;  /* 0x00000bb000067945 */ /* 0x000fe20003800200 */
[----:B------:R-:W-:-:S04]  /*2740*/  UPRMT UR4, UR39, 0x7772, URZ ;  /* 0x0000777227047896 */ /* 0x000fc800080000ff */
[----:B------:R-:W-:Y:S01]  /*2750*/  UISETP.GT.AND UP0, UPT, UR4, 0x9, UPT ;  /* 0x000000090400788c */ /* 0x000fe2000bf04270 */
[----:B01234-:R-:W-:-:S04]  /*2760*/  IADD3 R2, P0, PT, R23, UR6, RZ ;  /* 0x0000000617027c10 */ /* 0x01ffc8000ff1e0ff */
        /* <DEDUP_REMOVED lines=14> */
.L_x_8437:
[----:B------:R-:W2:Y:S02]  /*2850*/  LDG.E.U8 R2, desc[UR36][R2.64] ;  /* 0x0000002402027981 */ /* 0x000ea4000c1e1100 */
[----:B--2---:R-:W-:-:S04]  /*2860*/  ISETP.NE.AND P0, PT, R2, RZ, PT ;  /* 0x000000ff0200720c */ /* 0x004fc80003f05270 */
[----:B------:R-:W-:Y:S01]  /*2870*/  P2R R23, PR, RZ, 0x1 ;  /* 0x00000001ff177803 */ /* 0x000fe20000000000 */
[----:B------:R-:W-:Y:S08]  /*2880*/  BRA `(.L_x_8439) ;  /* 0x0000000800947947 */ /* 0x000ff00003800000 */
.L_x_8436:
        /* <DEDUP_REMOVED lines=11> */
.L_x_8441:
[----:B------:R-:W2:Y:S02]  /*2940*/  LDG.E R2, desc[UR36][R2.64] ;  /* 0x0000002402027981 */ /* 0x000ea4000c1e1900 */
[----:B--2---:R-:W-:-:S04]  /*2950*/  ISETP.NE.AND P0, PT, R2, RZ, PT ;  /* 0x000000ff0200720c */ /* 0x004fc80003f05270 */
[----:B------:R-:W-:Y:S01]  /*2960*/  P2R R23, PR, RZ, 0x1 ;  /* 0x00000001ff177803 */ /* 0x000fe20000000000 */
[----:B------:R-:W-:Y:S08]  /*2970*/  BRA `(.L_x_8439) ;  /* 0x0000000800587947 */ /* 0x000ff00003800000 */
.L_x_8440:
[----:B------:R-:W2:Y:S02]  /*2980*/  LDG.E.U16 R2, desc[UR36][R2.64] ;  /* 0x0000002402027981 */ /* 0x000ea4000c1e1500 */
[----:B--2---:R-:W-:-:S04]  /*2990*/  ISETP.NE.AND P0, PT, R2, RZ, PT ;  /* 0x000000ff0200720c */ /* 0x004fc80003f05270 */
[----:B------:R-:W-:Y:S01]  /*29a0*/  P2R R23, PR, RZ, 0x1 ;  /* 0x00000001ff177803 */ /* 0x000fe20000000000 */
[----:B------:R-:W-:Y:S08]  /*29b0*/  BRA `(.L_x_8439) ;  /* 0x0000000800487947 */ /* 0x000ff00003800000 */
.L_x_8435:
        /* <DEDUP_REMOVED lines=10> */
.L_x_8443:
[----:B------:R-:W2:Y:S02]  /*2a60*/  LDG.E.U16 R0, desc[UR36][R2.64] ;  /* 0x0000002402007981 */ /* 0x000ea4000c1e1500 */
[----:B--2---:R-:W-:-:S05]  /*2a70*/  HADD2.F32 R0, -RZ, R0.H0_H0 ;  /* 0x20000000ff007230 */ /* 0x004fca0000004100 */
[----:B------:R-:W-:-:S04]  /*2a80*/  FSETP.NEU.FTZ.AND P0, PT, R0, RZ, PT ;  /* 0x000000ff0000720b */ /* 0x000fc80003f1d000 */
[----:B------:R-:W-:Y:S01]  /*2a90*/  P2R R23, PR, RZ, 0x1 ;  /* 0x00000001ff177803 */ /* 0x000fe20000000000 */
[----:B------:R-:W-:Y:S08]  /*2aa0*/  BRA `(.L_x_8439) ;  /* 0x00000008000c7947 */ /* 0x000ff00003800000 */
.L_x_8442:
        /* <DEDUP_REMOVED lines=12> */
.L_x_8445:
        /* <DEDUP_REMOVED lines=10> */
.L_x_8444:
[----:B------:R-:W2:Y:S02]  /*2c10*/  LDG.E.64 R2, desc[UR36][R2.64] ;  /* 0x0000002402027981 */ /* 0x000ea4000c1e1b00 */
[----:B--2---:R-:W0:Y:S02]  /*2c20*/  DSETP.NEU.AND P0, PT, R2, RZ, PT ;  /* 0x000000ff0200722a */ /* 0x004e240003f0d000 */
[----:B0-----:R-:W-:Y:S01]  /*2c30*/  P2R R23, PR, RZ, 0x1 ;  /* 0x00000001ff177803 */ /* 0x001fe20000000000 */
[----:B------:R-:W-:Y:S06]  /*2c40*/  BRA `(.L_x_8439) ;  /* 0x0000000400a47947 */ /* 0x000fec0003800000 */
.L_x_8434:
        /* <DEDUP_REMOVED lines=12> */
.L_x_8448:
        /* <DEDUP_REMOVED lines=9> */
.L_x_8447:
        /* <DEDUP_REMOVED lines=10> */
.L_x_8450:
        /* <DEDUP_REMOVED lines=12> */
.L_x_8449:
[----:B------:R-:W2:Y:S02]  /*2f00*/  LDG.E.U16 R0, desc[UR36][R2.64] ;  /* 0x0000002402007981 */ /* 0x000ea4000c1e1500 */
[----:B--2---:R-:W-:-:S05]  /*2f10*/  IMAD.U32 R0, R0, 0x10000, RZ ;  /* 0x0001000000007824 */ /* 0x004fca00078e00ff */
[----:B------:R-:W-:-:S04]  /*2f20*/  FSETP.NEU.FTZ.AND P0, PT, R0, RZ, PT ;  /* 0x000000ff0000720b */ /* 0x000fc80003f1d000 */
[----:B------:R-:W-:Y:S01]  /*2f30*/  P2R R23, PR, RZ, 0x1 ;  /* 0x00000001ff177803 */ /* 0x000fe20000000000 */
[----:B------:R-:W-:Y:S08]  /*2f40*/  BRA `(.L_x_8439) ;  /* 0x0000000000e47947 */ /* 0x000ff00003800000 */
.L_x_8446:
        /* <DEDUP_REMOVED lines=12> */
.L_x_8453:
[----:B------:R-:W2:Y:S02]  /*3010*/  LDG.E.U8 R2, desc[UR36][R2.64] ;  /* 0x0000002402027981 */ /* 0x000ea4000c1e1100 */
[----:B--2---:R-:W-:-:S04]  /*3020*/  ISETP.NE.AND P0, PT, R2, RZ, PT ;  /* 0x000000ff0200720c */ /* 0x004fc80003f05270 */
[----:B------:R-:W-:Y:S01]  /*3030*/  P2R R23, PR, RZ, 0x1 ;  /* 0x00000001ff177803 */ /* 0x000fe20000000000 */
[----:B------:R-:W-:Y:S08]  /*3040*/  BRA `(.L_x_8439) ;  /* 0x0000000000a47947 */ /* 0x000ff00003800000 */
.L_x_8452:
[----:B------:R-:W2:Y:S02]  /*3050*/  LDG.E.U8 R2, desc[UR36][R2.64] ;  /* 0x0000002402027981 */ /* 0x000ea4000c1e1100 */
[----:B--2---:R-:W-:-:S04]  /*3060*/  ISETP.NE.AND P0, PT, R2, RZ, PT ;  /* 0x000000ff0200720c */ /* 0x004fc80003f05270 */
[----:B------:R-:W-:Y:S01]  /*3070*/  P2R R23, PR, RZ, 0x1 ;  /* 0x00000001ff177803 */ /* 0x000fe20000000000 */
[----:B------:R-:W-:Y:S08]  /*3080*/  BRA `(.L_x_8439) ;  /* 0x0000000000947947 */ /* 0x000ff00003800000 */
.L_x_8451:
[----:B------:R-:W-:-:S09]  /*3090*/  UISETP.NE.AND UP0, UPT, UR4, 0x1c, UPT ;  /* 0x0000001c0400788c */ /* 0x000fd2000bf05270 */
[----:B------:R-:W-:Y:S05]  /*30a0*/  BRA.U !UP0, `(.L_x_8454) ;  /* 0x0000000108807547 */ /* 0x000fea000b800000 */
[----:B------:R-:W-:-:S09]  /*30b0*/  UISETP.NE.AND UP0, UPT, UR4, 0x1d, UPT ;  /* 0x0000001d0400788c */ /* 0x000fd2000bf05270 */
[----:B------:R-:W-:Y:S05]  /*30c0*/  BRA.U !UP0, `(.L_x_8455) ;  /* 0x0000000108647547 */ /* 0x000fea000b800000 */
[----:B------:R-:W-:-:S09]  /*30d0*/  UISETP.NE.AND UP0, UPT, UR4, 0x2c, UPT ;  /* 0x0000002c0400788c */ /* 0x000fd2000bf05270 */
[----:B------:R-:W-:Y:S05]  /*30e0*/  BRA.U !UP0, `(.L_x_8456) ;  /* 0x00000001084c7547 */ /* 0x000fea000b800000 */
.L_x_8438:
        /* <DEDUP_REMOVED lines=16> */
.L_x_8457:
[----:B------:R-:W-:-:S04]  /*31f0*/  PLOP3.LUT P0, PT, PT, PT, PT, 0x8, 0x80 ;  /* 0x000000000080781c */ /* 0x000fc80003f0e170 */
[----:B------:R-:W-:Y:S01]  /*3200*/  P2R R23, PR, RZ, 0x1 ;  /* 0x00000001ff177803 */ /* 0x000fe20000000000 */
[----:B------:R-:W-:Y:S08]  /*3210*/  BRA `(.L_x_8439) ;  /* 0x0000000000307947 */ /* 0x000ff00003800000 */
.L_x_8456:
[----:B------:R-:W2:Y:S02]  /*3220*/  LDG.E.U8 R2, desc[UR36][R2.64] ;  /* 0x0000002402027981 */ /* 0x000ea4000c1e1100 */
[----:B--2---:R-:W-:-:S04]  /*3230*/  ISETP.NE.AND P0, PT, R2, RZ, PT ;  /* 0x000000ff0200720c */ /* 0x004fc80003f05270 */
[----:B------:R-:W-:Y:S01]  /*3240*/  P2R R23, PR, RZ, 0x1 ;  /* 0x00000001ff177803 */ /* 0x000fe20000000000 */
[----:B------:R-:W-:Y:S08]  /*3250*/  BRA `(.L_x_8439) ;  /* 0x0000000000207947 */ /* 0x000ff00003800000 */
.L_x_8455:
[----:B------:R-:W2:Y:S02]  /*3260*/  LDG.E.64 R2, desc[UR36][R2.64] ;  /* 0x0000002402027981 */ /* 0x000ea4000c1e1b00 */
[----:B--2---:R-:W-:-:S04]  /*3270*/  ISETP.NE.U32.AND P0, PT, R2, RZ, PT ;  /* 0x000000ff0200720c */ /* 0x004fc80003f05070 */
[----:B------:R-:W-:-:S04]  /*3280*/  ISETP.NE.AND.EX P0, PT, R3, RZ, PT, P0 ;  /* 0x000000ff0300720c */ /* 0x000fc80003f05300 */
[----:B------:R-:W-:Y:S01]  /*3290*/  P2R R23, PR, RZ, 0x1 ;  /* 0x00000001ff177803 */ /* 0x000fe20000000000 */
[----:B------:R-:W-:Y:S08]  /*32a0*/  BRA `(.L_x_8439) ;  /* 0x00000000000c7947 */ /* 0x000ff00003800000 */
.L_x_8454:
[----:B------:R-:W2:Y:S02]  /*32b0*/  LDG.E R2, desc[UR36][R2.64] ;  /* 0x0000002402027981 */ /* 0x000ea4000c1e1900 */
[----:B--2---:R-:W-:-:S04]  /*32c0*/  ISETP.NE.AND P0, PT, R2, RZ, PT ;  /* 0x000000ff0200720c */ /* 0x004fc80003f05270 */
[----:B------:R-:W-:-:S09]  /*32d0*/  P2R R23, PR, RZ, 0x1 ;  /* 0x00000001ff177803 */ /* 0x000fd20000000000 */
.L_x_8439:
[----:B------:R-:W-:Y:S05]  /*32e0*/  BSYNC.RECONVERGENT B6 ;  /* 0x0000000000067941 */ /* 0x000fea0003800200 */
.L_x_8433:
        /* <DEDUP_REMOVED lines=17> */
.L_x_8461:
[----:B------:R3:W5:Y:S01]  /*3400*/  LDG.E.U8 R2, desc[UR36][R4.64] ;  /* 0x0000002404027981 */ /* 0x000762000c1e1100 */
[----:B------:R-:W-:Y:S01]  /*3410*/  IMAD.MOV.U32 R3, RZ, RZ, RZ ;  /* 0x000000ffff037224 */ /* 0x000fe200078e00ff */
[----:B------:R-:W-:Y:S06]  /*3420*/  BRA `(.L_x_8463) ;  /* 0x0000000c00407947 */ /* 0x000fec0003800000 */
.L_x_8460:
        /* <DEDUP_REMOVED lines=8> */
.L_x_8465:
[----:B------:R-:W2:Y:S02]  /*34b0*/  LDG.E R2, desc[UR36][R4.64] ;  /* 0x0000002404027981 */ /* 0x000ea4000c1e1900 */
[----:B--2---:R-:W-:Y:S01]  /*34c0*/  SHF.R.S32.HI R3, RZ, 0x1f, R2 ;  /* 0x0000001fff037819 */ /* 0x004fe20000011402 */
[----:B------:R-:W-:Y:S06]  /*34d0*/  BRA `(.L_x_8463) ;  /* 0x0000000c00147947 */ /* 0x000fec0003800000 */
.L_x_8464:
[----:B------:R-:W2:Y:S02]  /*34e0*/  LDG.E.S16 R2, desc[UR36][R4.64] ;  /* 0x0000002404027981 */ /* 0x000ea4000c1e1700 */
[----:B--2---:R-:W-:Y:S01]  /*34f0*/  SHF.R.S32.HI R3, RZ, 0x1f, R2 ;  /* 0x0000001fff037819 */ /* 0x004fe20000011402 */
[----:B------:R-:W-:Y:S06]  /*3500*/  BRA `(.L_x_8463) ;  /* 0x0000000c00087947 */ /* 0x000fec0003800000 */
.L_x_8459:
        /* <DEDUP_REMOVED lines=9> */
.L_x_8467:
[----:B------:R-:W2:Y:S02]  /*35a0*/  LDG.E.U16 R4, desc[UR36][R4.64] ;  /* 0x0000002404047981 */ /* 0x000ea4000c1e1500 */
[----:B--2---:R-:W-:-:S06]  /*35b0*/  HADD2.F32 R2, -RZ, R4.H0_H0 ;  /* 0x20000004ff027230 */ /* 0x004fcc0000004100 */
[----:B------:R-:W0:Y:S02]  /*35c0*/  F2I.S64.TRUNC R2, R2 ;  /* 0x0000000200027311 */ /* 0x000e24000020d900 */
[----:B0-----:R-:W-:Y:S05]  /*35d0*/  BRA `(.L_x_8463) ;  /* 0x0000000800d47947 */ /* 0x001fea0003800000 */
.L_x_8466:
        /* <DEDUP_REMOVED lines=9> */
.L_x_8469:
[----:B------:R-:W2:Y:S02]  /*3670*/  LDG.E.U16 R4, desc[UR36][R4.64] ;  /* 0x0000002404047981 */ /* 0x000ea4000c1e1500 */
[----:B--2---:R-:W-:-:S06]  /*3680*/  HADD2.F32 R2, -RZ, R4.H0_H0 ;  /* 0x20000004ff027230 */ /* 0x004fcc0000004100 */
[----:B------:R-:W0:Y:S02]  /*3690*/  F2I.S64.TRUNC R2, R2 ;  /* 0x0000000200027311 */ /* 0x000e24000020d900 */
[----:B0-----:R-:W-:Y:S05]  /*36a0*/  BRA `(.L_x_8463) ;  /* 0x0000000800a07947 */ /* 0x001fea0003800000 */
.L_x_8468:
[----:B------:R-:W2:Y:S02]  /*36b0*/  LDG.E.64 R2, desc[UR36][R4.64] ;  /* 0x0000002404027981 */ /* 0x000ea4000c1e1b00 */
[----:B--2---:R-:W0:Y:S02]  /*36c0*/  F2I.S64.F64.TRUNC R2, R2 ;  /* 0x0000000200027311 */ /* 0x004e24000030d900 */
[----:B0-----:R-:W-:Y:S05]  /*36d0*/  BRA `(.L_x_8463) ;  /* 0x0000000800947947 */ /* 0x001fea0003800000 */
.L_x_8458:
        /* <DEDUP_REMOVED lines=13> */
.L_x_8472:
[----:B------:R-:W2:Y:S02]  /*37b0*/  LDG.E.64 R2, desc[UR36][R4.64] ;  /* 0x0000002404027981 */ /* 0x000ea4000c1e1b00 */
[----:B--2---:R-:W0:Y:S02]  /*37c0*/  F2I.S64.F64.TRUNC R2, R2 ;  /* 0x0000000200027311 */ /* 0x004e24000030d900 */
[----:B0-----:R-:W-:Y:S05]  /*37d0*/  BRA `(.L_x_8463) ;  /* 0x0000000800547947 */ /* 0x001fea0003800000 */
.L_x_8471:
        /* <DEDUP_REMOVED lines=26> */
.L_x_8474:
        /* <DEDUP_REMOVED lines=13> */
.L_x_8473:
[----:B------:R-:W2:Y:S02]  /*3a50*/  LDG.E.U16 R2, desc[UR36][R4.64] ;  /* 0x0000002404027981 */ /* 0x000ea4000c1e1500 */
[----:B--2---:R-:W-:-:S06]  /*3a60*/  SHF.L.U32 R2, R2, 0x10, RZ ;  /* 0x0000001002027819 */ /* 0x004fcc00000006ff */
[----:B------:R-:W0:Y:S02]  /*3a70*/  F2I.S64.TRUNC R2, R2 ;  /* 0x0000000200027311 */ /* 0x000e24000020d900 */
[----:B0-----:R-:W-:Y:S05]  /*3a80*/  BRA `(.L_x_8463) ;  /* 0x0000000400a87947 */ /* 0x001fea0003800000 */
.L_x_8470:
        /* <DEDUP_REMOVED lines=11> */
.L_x_8477:
        /* <DEDUP_REMOVED lines=21> */
.L_x_8481:
[----:B------:R-:W-:Y:S05]  /*3c90*/  BSYNC.RECONVERGENT B1 ;  /* 0x0000000000017941 */ /* 0x000fea0003800200 */
.L_x_8480:
[----:B------:R-:W-:Y:S01]  /*3ca0*/  IMAD.SHL.U32 R0, R0, 0x100000, RZ ;  /* 0x0010000000007824 */ /* 0x000fe200078e00ff */
[----:B------:R-:W-:-:S04]  /*3cb0*/  LEA R2, R2, 0x3b800000, 0x17 ;  /* 0x3b80000002027811 */ /* 0x000fc800078eb8ff */
[----:B------:R-:W-:-:S07]  /*3cc0*/  LOP3.LUT R2, R2, R0, R7, 0xfe, !PT ;  /* 0x0000000002027212 */ /* 0x000fce00078efe07 */
.L_x_8479:
[----:B------:R-:W-:Y:S05]  /*3cd0*/  BSYNC.RECONVERGENT B0 ;  /* 0x0000000000007941 */ /* 0x000fea0003800200 */
.L_x_8478:
[----:B------:R-:W2:Y:S02]  /*3ce0*/  F2I.S64.TRUNC R2, R2 ;  /* 0x0000000200027311 */ /* 0x000ea4000020d900 */
[----:B--2---:R-:W-:Y:S05]  /*3cf0*/  BRA `(.L_x_8463) ;  /* 0x00000004000c7947 */ /* 0x004fea0003800000 */
.L_x_8476:
        /* <DEDUP_REMOVED lines=21> */
.L_x_8485:
[----:B------:R-:W-:Y:S05]  /*3e50*/  BSYNC.RECONVERGENT B1 ;  /* 0x0000000000017941 */ /* 0x000fea0003800200 */
.L_x_8484:
[----:B------:R-:W-:Y:S01]  /*3e60*/  IMAD.SHL.U32 R0, R0, 0x200000, RZ ;  /* 0x0020000000007824 */ /* 0x000fe200078e00ff */
[----:B------:R-:W-:-:S04]  /*3e70*/  LEA R2, R2, 0x37800000, 0x17 ;  /* 0x3780000002027811 */ /* 0x000fc800078eb8ff */
[----:B------:R-:W-:-:S07]  /*3e80*/  LOP3.LUT R2, R2, R0, R7, 0xfe, !PT ;  /* 0x0000000002027212 */ /* 0x000fce00078efe07 */
.L_x_8483:
[----:B------:R-:W-:Y:S05]  /*3e90*/  BSYNC.RECONVERGENT B0 ;  /* 0x0000000000007941 */ /* 0x000fea0003800200 */
.L_x_8482:
[----:B------:R-:W2:Y:S02]  /*3ea0*/  F2I.S64.TRUNC R2, R2 ;  /* 0x0000000200027311 */ /* 0x000ea4000020d900 */
[----:B--2---:R-:W-:Y:S05]  /*3eb0*/  BRA `(.L_x_8463) ;  /* 0x00000000009c7947 */ /* 0x004fea0003800000 */
.L_x_8475:
[----:B------:R-:W-:-:S09]  /*3ec0*/  UISETP.NE.AND UP0, UPT, UR4, 0x1c, UPT ;  /* 0x0000001c0400788c */ /* 0x000fd2000bf05270 */
[----:B------:R-:W-:Y:S05]  /*3ed0*/  BRA.U !UP0, `(.L_x_8486) ;  /* 0x00000001088c7547 */ /* 0x000fea000b800000 */
[----:B------:R-:W-:-:S09]  /*3ee0*/  UISETP.NE.AND UP0, UPT, UR4, 0x1d, UPT ;  /* 0x0000001d0400788c */ /* 0x000fd2000bf05270 */
[----:B------:R-:W-:Y:S05]  /*3ef0*/  BRA.U !UP0, `(.L_x_8487) ;  /* 0x00000001087c7547 */ /* 0x000fea000b800000 */
[----:B------:R-:W-:-:S09]  /*3f00*/  UISETP.NE.AND UP0, UPT, UR4, 0x2c, UPT ;  /* 0x0000002c0400788c */ /* 0x000fd2000bf05270 */
[----:B------:R-:W-:Y:S05]  /*3f10*/  BRA.U !UP0, `(.L_x_8488) ;  /* 0x0000000108487547 */ /* 0x000fea000b800000 */
.L_x_8462:
        /* <DEDUP_REMOVED lines=16> */
.L_x_8489:
[----:B------:R-:W-:Y:S01]  /*4020*/  CS2R R2, SRZ ;  /* 0x0000000000027805 */ /* 0x000fe2000001ff00 */
[----:B------:R-:W-:Y:S06]  /*4030*/  BRA `(.L_x_8463) ;  /* 0x00000000003c7947 */ /* 0x000fec0003800000 */
.L_x_8488:
        /* <DEDUP_REMOVED lines=8> */
.L_x_8491:
[----:B------:R-:W-:Y:S05]  /*40c0*/  BSYNC.RECONVERGENT B0 ;  /* 0x0000000000007941 */ /* 0x000fea0003800200 */
.L_x_8490:
[----:B------:R-:W0:Y:S02]  /*40d0*/  F2I.S64.TRUNC R2, R2 ;  /* 0x0000000200027311 */ /* 0x000e24000020d900 */
[----:B0-----:R-:W-:Y:S05]  /*40e0*/  BRA `(.L_x_8463) ;  /* 0x0000000000107947 */ /* 0x001fea0003800000 */
.L_x_8487:
[----:B------:R0:W5:Y:S01]  /*40f0*/  LDG.E.64 R2, desc[UR36][R4.64] ;  /* 0x0000002404027981 */ /* 0x000162000c1e1b00 */
[----:B------:R-:W-:Y:S05]  /*4100*/  BRA `(.L_x_8463) ;  /* 0x0000000000087947 */ /* 0x000fea0003800000 */
.L_x_8486:
[----:B------:R1:W5:Y:S01]  /*4110*/  LDG.E R2, desc[UR36][R4.64] ;  /* 0x0000002404027981 */ /* 0x000362000c1e1900 */
[----:B------:R-:W-:-:S07]  /*4120*/  IMAD.MOV.U32 R3, RZ, RZ, RZ ;  /* 0x000000ffff037224 */ /* 0x000fce00078e00ff */
.L_x_8463:
[----:B------:R-:W-:Y:S01]  /*4130*/  ISETP.NE.AND P1, PT, R23, RZ, PT ;  /* 0x000000ff1700720c */ /* 0x000fe20003f25270 */
[----:B------:R-:W0:-:S12]  /*4140*/  LDCU.64 UR6, c[0x0][0x648] ;  /* 0x0000c900ff0677ac */ /* 0x000e180008000a00 */
[----:B01234-:R-:W0:Y:S02]  /*4150*/  @P1 LDC.64 R4, c[0x0][0x668] ;  /* 0x00019a00ff041b82 */ /* 0x01fe240000000a00 */
[----:B0----5:R-:W-:-:S04]  /*4160*/  @P1 LEA R4, P0, R2, R4, 0x3 ;  /* 0x0000000402041211 */ /* 0x021fc800078018ff */
[----:B------:R-:W-:-:S05]  /*4170*/  @P1 LEA.HI.X R5, R2, R5, R3, 0x3, P0 ;  /* 0x0000000502051211 */ /* 0x000fca00000f1c03 */
[----:B------:R0:W5:Y:S01]  /*4180*/  @P1 LDG.E.64 R16, desc[UR36][R4.64] ;  /* 0x0000002404101981 */ /* 0x000162000c1e1b00 */
        /* <DEDUP_REMOVED lines=15> */
.L_x_8495:
[----:B-----5:R0:W-:Y:S01]  /*4280*/  STG.E.U8 desc[UR36][R2.64], R16 ;  /* 0x0000001002007986 */ /* 0x0201e2000c101124 */
[----:B------:R-:W-:Y:S05]  /*4290*/  BRA `(.L_x_8497) ;  /* 0x0000000c00387947 */ /* 0x000fea0003800000 */
.L_x_8494:
        /* <DEDUP_REMOVED lines=8> */
.L_x_8499:
[----:B-----5:R0:W-:Y:S01]  /*4320*/  STG.E desc[UR36][R2.64], R16 ;  /* 0x0000001002007986 */ /* 0x0201e2000c101924 */
[----:B------:R-:W-:Y:S05]  /*4330*/  BRA `(.L_x_8497) ;  /* 0x0000000c00107947 */ /* 0x000fea0003800000 */
.L_x_8498:
[----:B-----5:R0:W-:Y:S01]  /*4340*/  STG.E.U16 desc[UR36][R2.64], R16 ;  /* 0x0000001002007986 */ /* 0x0201e2000c101524 */
[----:B------:R-:W-:Y:S05]  /*4350*/  BRA `(.L_x_8497) ;  /* 0x0000000c00087947 */ /* 0x000fea0003800000 */
.L_x_8493:
[----:B------:R-:W-:-:S09]  /*4360*/  UISETP.GT.AND UP0, UPT, UR4, 0x6, UPT ;  /* 0x000000060400788c */ /* 0x000fd2000bf04270 */
[----:B------:R-:W-:Y:S05]  /*4370*/  BRA.U UP0, `(.L_x_8500) ;  /* 0x00000001002c7547 */ /* 0x000fea000b800000 */
[----:B------:R-:W-:-:S09]  /*4380*/  UISETP.NE.AND UP0, UPT, UR4, 0x5, UPT ;  /* 0x000000050400788c */ /* 0x000fd2000bf05270 */
[----:B------:R-:W-:Y:S05]  /*4390*/  BRA.U !UP0, `(.L_x_8501) ;  /* 0x0000000108147547 */ /* 0x000fea000b800000 */
[----:B------:R-:W-:-:S09]  /*43a0*/  UISETP.NE.AND UP0, UPT, UR4, 0x6, UPT ;  /* 0x000000060400788c */ /* 0x000fd2000bf05270 */
[----:B------:R-:W-:Y:S05]  /*43b0*/  BRA.U UP0, `(.L_x_8496) ;  /* 0x0000000900607547 */ /* 0x000fea000b800000 */
[----:B-----5:R-:W0:Y:S02]  /*43c0*/  I2F.S64 R17, R16 ;  /* 0x0000001000117312 */ /* 0x020e240000301400 */
[----:B0-----:R0:W-:Y:S01]  /*43d0*/  STG.E desc[UR36][R2.64], R17 ;  /* 0x0000001102007986 */ /* 0x0011e2000c101924 */
[----:B------:R-:W-:Y:S05]  /*43e0*/  BRA `(.L_x_8497) ;  /* 0x0000000800e47947 */ /* 0x000fea0003800000 */
.L_x_8501:
[----:B-----5:R-:W0:Y:S02]  /*43f0*/  I2F.S64 R0, R16 ;  /* 0x0000001000007312 */ /* 0x020e240000301400 */
[----:B0-----:R-:W-:-:S05]  /*4400*/  F2FP.F16.F32.PACK_AB R0, RZ, R0 ;  /* 0x00000000ff00723e */ /* 0x001fca00000000ff */
[----:B------:R0:W-:Y:S01]  /*4410*/  STG.E.U16 desc[UR36][R2.64], R0 ;  /* 0x0000000002007986 */ /* 0x0001e2000c101524 */
[----:B------:R-:W-:Y:S05]  /*4420*/  BRA `(.L_x_8497) ;  /* 0x0000000800d47947 */ /* 0x000fea0003800000 */
.L_x_8500:
[----:B------:R-:W-:-:S09]  /*4430*/  UISETP.NE.AND UP0, UPT, UR4, 0x7, UPT ;  /* 0x000000070400788c */ /* 0x000fd2000bf05270 */
[----:B------:R-:W-:Y:S05]  /*4440*/  BRA.U !UP0, `(.L_x_8502) ;  /* 0x0000000108347547 */ /* 0x000fea000b800000 */
[----:B------:R-:W-:-:S09]  /*4450*/  UISETP.NE.AND UP0, UPT, UR4, 0x8, UPT ;  /* 0x000000080400788c */ /* 0x000fd2000bf05270 */
[----:B------:R-:W-:Y:S05]  /*4460*/  BRA.U !UP0, `(.L_x_8503) ;  /* 0x0000000108187547 */ /* 0x000fea000b800000 */
[----:B------:R-:W-:-:S09]  /*4470*/  UISETP.NE.AND UP0, UPT, UR4, 0x9, UPT ;  /* 0x000000090400788c */ /* 0x000fd2000bf05270 */
[----:B------:R-:W-:Y:S05]  /*4480*/  BRA.U UP0, `(.L_x_8496) ;  /* 0x00000009002c7547 */ /* 0x000fea000b800000 */
[----:B------:R-:W-:Y:S01]  /*4490*/  IMAD.MOV.U32 R5, RZ, RZ, RZ ;  /* 0x000000ffff057224 */ /* 0x000fe200078e00ff */
[----:B-----5:R-:W0:Y:S04]  /*44a0*/  I2F.S64 R4, R16 ;  /* 0x0000001000047312 */ /* 0x020e280000301400 */
[----:B0-----:R0:W-:Y:S01]  /*44b0*/  STG.E.64 desc[UR36][R2.64], R4 ;  /* 0x0000000402007986 */ /* 0x0011e2000c101b24 */
[----:B------:R-:W-:Y:S05]  /*44c0*/  BRA `(.L_x_8497) ;  /* 0x0000000800ac7947 */ /* 0x000fea0003800000 */
.L_x_8503:
[----:B-----5:R-:W0:Y:S02]  /*44d0*/  I2F.S64 R16, R16 ;  /* 0x0000001000107312 */ /* 0x020e240000301400 */
[----:B0-----:R-:W-:-:S04]  /*44e0*/  F2FP.F16.F32.PACK_AB R5, RZ, R16 ;  /* 0x00000010ff05723e */ /* 0x001fc800000000ff */
[----:B------:R-:W-:-:S05]  /*44f0*/  PRMT R5, R5, 0x5410, RZ ;  /* 0x0000541005057816 */ /* 0x000fca00000000ff */
[----:B------:R0:W-:Y:S01]  /*4500*/  STG.E desc[UR36][R2.64], R5 ;  /* 0x0000000502007986 */ /* 0x0001e2000c101924 */
[----:B------:R-:W-:Y:S05]  /*4510*/  BRA `(.L_x_8497) ;  /* 0x0000000800987947 */ /* 0x000fea0003800000 */
.L_x_8502:
[----:B-----5:R-:W0:Y:S02]  /*4520*/  I2F.F64.S64 R16, R16 ;  /* 0x0000001000107312 */ /* 0x020e240000301c00 */
[----:B0-----:R0:W-:Y:S01]  /*4530*/  STG.E.64 desc[UR36][R2.64], R16 ;  /* 0x0000001002007986 */ /* 0x0011e2000c101b24 */
[----:B------:R-:W-:Y:S05]  /*4540*/  BRA `(.L_x_8497) ;  /* 0x00000008008c7947 */ /* 0x000fea0003800000 */
.L_x_8492:
        /* <DEDUP_REMOVED lines=8> */
[----:B-----5:R-:W-:-:S04]  /*45d0*/  ISETP.NE.U32.AND P0, PT, R16, RZ, PT ;  /* 0x000000ff1000720c */ /* 0x020fc80003f05070 */
[----:B------:R-:W-:-:S04]  /*45e0*/  ISETP.NE.AND.EX P0, PT, R17, RZ, PT, P0 ;  /* 0x000000ff1100720c */ /* 0x000fc80003f05300 */
[----:B------:R-:W-:-:S05]  /*45f0*/  SEL R5, RZ, 0x1, !P0 ;  /* 0x00000001ff057807 */ /* 0x000fca0004000000 */
[----:B------:R0:W-:Y:S01]  /*4600*/  STG.E.U8 desc[UR36][R2.64], R5 ;  /* 0x0000000502007986 */ /* 0x0001e2000c101124 */
[----:B------:R-:W-:Y:S05]  /*4610*/  BRA `(.L_x_8497) ;  /* 0x0000000800587947 */ /* 0x000fea0003800000 */
.L_x_8506:
[----:B------:R-:W-:Y:S01]  /*4620*/  CS2R R6, SRZ ;  /* 0x0000000000067805 */ /* 0x000fe2000001ff00 */
[----:B-----5:R-:W0:Y:S04]  /*4630*/  I2F.F64.S64 R4, R16 ;  /* 0x0000001000047312 */ /* 0x020e280000301c00 */
[----:B0-----:R0:W-:Y:S01]  /*4640*/  STG.E.128 desc[UR36][R2.64], R4 ;  /* 0x0000000402007986 */ /* 0x0011e2000c101d24 */
[----:B------:R-:W-:Y:S05]  /*4650*/  BRA `(.L_x_8497) ;  /* 0x0000000800487947 */ /* 0x000fea0003800000 */
.L_x_8505:
[----:B------:R-:W-:-:S09]  /*4660*/  UISETP.NE.AND UP0, UPT, UR4, 0xf, UPT ;  /* 0x0000000f0400788c */ /* 0x000fd2000bf05270 */
[----:B------:R-:W-:Y:S05]  /*4670*/  BRA.U !UP0, `(.L_x_8507) ;  /* 0x0000000108a07547 */ /* 0x000fea000b800000 */
[----:B------:R-:W-:-:S09]  /*4680*/  UISETP.NE.AND UP0, UPT, UR4, 0x17, UPT ;  /* 0x000000170400788c */ /* 0x000fd2000bf05270 */
[----:B------:R-:W-:Y:S05]  /*4690*/  BRA.U !UP0, `(.L_x_8508) ;  /* 0x00000001084c7547 */ /* 0x000fea000b800000 */
[----:B------:R-:W-:-:S09]  /*46a0*/  UISETP.NE.AND UP0, UPT, UR4, 0x18, UPT ;  /* 0x000000180400788c */ /* 0x000fd2000bf05270 */
[----:B------:R-:W-:Y:S05]  /*46b0*/  BRA.U UP0, `(.L_x_8496) ;  /* 0x0000000500a07547 */ /* 0x000fea000b800000 */
[----:B-----5:R-:W0:Y:S01]  /*46c0*/  I2F.S64 R17, R16 ;  /* 0x0000001000117312 */ /* 0x020e220000301400 */
[----:B------:R-:W-:Y:S01]  /*46d0*/  BSSY.RECONVERGENT B0, `(.L_x_8509) ;  /* 0x000000c000007945 */ /* 0x000fe20003800200 */
[----:B0-----:R-:W-:Y:S01]  /*46e0*/  LOP3.LUT R6, R17, 0x7fffffff, RZ, 0xc0, !PT ;  /* 0x7fffffff11067812 */ /* 0x001fe200078ec0ff */
[----:B------:R-:W-:Y:S01]  /*46f0*/  IMAD.MOV.U32 R0, RZ, RZ, 0x7f ;  /* 0x0000007fff007424 */ /* 0x000fe200078e00ff */
        /* <DEDUP_REMOVED lines=9> */
.L_x_8510:
[----:B------:R-:W-:Y:S05]  /*4790*/  BSYNC.RECONVERGENT B0 ;  /* 0x0000000000007941 */ /* 0x000fea0003800200 */
.L_x_8509:
[----:B------:R-:W-:-:S05]  /*47a0*/  LOP3.LUT R5, R0, 0x80, R5, 0xf8, !PT ;  /* 0x0000008000057812 */ /* 0x000fca00078ef805 */
[----:B------:R0:W-:Y:S01]  /*47b0*/  STG.E.U8 desc[UR36][R2.64], R5 ;  /* 0x0000000502007986 */ /* 0x0001e2000c101124 */
[----:B------:R-:W-:Y:S05]  /*47c0*/  BRA `(.L_x_8497) ;  /* 0x0000000400ec7947 */ /* 0x000fea0003800000 */
.L_x_8508:
[----:B-----5:R-:W0:Y:S01]  /*47d0*/  I2F.S64 R17, R16 ;  /* 0x0000001000117312 */ /* 0x020e220000301400 */
        /* <DEDUP_REMOVED lines=14> */
.L_x_8512:
[----:B------:R-:W-:Y:S05]  /*48c0*/  BSYNC.RECONVERGENT B0 ;  /* 0x0000000000007941 */ /* 0x000fea0003800200 */
.L_x_8511:
[----:B------:R-:W-:-:S05]  /*48d0*/  LOP3.LUT R5, R0, 0x80, R5, 0xf8, !PT ;  /* 0x0000008000057812 */ /* 0x000fca00078ef805 */
[----:B------:R0:W-:Y:S01]  /*48e0*/  STG.E.U8 desc[UR36][R2.64], R5 ;  /* 0x0000000502007986 */ /* 0x0001e2000c101124 */
[----:B------:R-:W-:Y:S05]  /*48f0*/  BRA `(.L_x_8497) ;  /* 0x0000000400a07947 */ /* 0x000fea0003800000 */
.L_x_8507:
[----:B-----5:R-:W0:Y:S02]  /*4900*/  I2F.S64 R0, R16 ;  /* 0x0000001000007312 */ /* 0x020e240000301400 */
[----:B0-----:R-:W-:-:S05]  /*4910*/  F2FP.BF16.F32.PACK_AB R0, RZ, R0 ;  /* 0x00000000ff00723e */ /* 0x001fca00000010ff */
[----:B------:R0:W-:Y:S01]  /*4920*/  STG.E.U16 desc[UR36][R2.64], R0 ;  /* 0x0000000002007986 */ /* 0x0001e2000c101524 */
[----:B------:R-:W-:Y:S05]  /*4930*/  BRA `(.L_x_8497) ;  /* 0x0000000400907947 */ /* 0x000fea0003800000 */
.L_x_8504:
        /* <DEDUP_REMOVED lines=10> */
.L_x_8515:
[----:B-----5:R-:W0:Y:S01]  /*49e0*/  I2F.S64 R5, R16 ;  /* 0x0000001000057312 */ /* 0x020e220000301400 */
[----:B------:R-:W-:Y:S01]  /*49f0*/  BSSY.RECONVERGENT B0, `(.L_x_8516) ;  /* 0x0000014000007945 */ /* 0x000fe20003800200 */
[----:B0-----:R-:W-:Y:S01]  /*4a00*/  LOP3.LUT R4, R5, 0x7fffffff, RZ, 0xc0, !PT ;  /* 0x7fffffff05047812 */ /* 0x001fe200078ec0ff */
[----:B------:R-:W-:-:S03]  /*4a10*/  IMAD.MOV.U32 R0, RZ, RZ, 0x80 ;  /* 0x00000080ff007424 */ /* 0x000fc600078e00ff */
        /* <DEDUP_REMOVED lines=9> */
.L_x_8518:
[----:B------:R-:W-:-:S04]  /*4ab0*/  SHF.R.U32.HI R0, RZ, 0x14, R5 ;  /* 0x00000014ff007819 */ /* 0x000fc80000011605 */
[----:B------:R-:W-:-:S04]  /*4ac0*/  LOP3.LUT R0, R0, 0x1, RZ, 0xc0, !PT ;  /* 0x0000000100007812 */ /* 0x000fc800078ec0ff */
[----:B------:R-:W-:-:S04]  /*4ad0*/  IADD3 R0, PT, PT, R5, 0x487ffff, R0 ;  /* 0x0487ffff05007810 */ /* 0x000fc80007ffe000 */
[----:B------:R-:W-:-:S04]  /*4ae0*/  SHF.R.U32.HI R0, RZ, 0x14, R0 ;  /* 0x00000014ff007819 */ /* 0x000fc80000011600 */
[----:B------:R-:W-:-:S07]  /*4af0*/  LOP3.LUT R4, R0, 0xff, RZ, 0xc0, !PT ;  /* 0x000000ff00047812 */ /* 0x000fce00078ec0ff */
.L_x_8519:
[----:B------:R-:W-:-:S04]  /*4b00*/  SHF.R.U32.HI R5, RZ, 0x18, R5 ;  /* 0x00000018ff057819 */ /* 0x000fc80000011605 */
[----:B------:R-:W-:-:S04]  /*4b10*/  LOP3.LUT R4, R4, 0x80, R5, 0xf8, !PT ;  /* 0x0000008004047812 */ /* 0x000fc800078ef805 */
[----:B------:R-:W-:-:S07]  /*4b20*/  PRMT R0, R4, 0x7610, R0 ;  /* 0x0000761004007816 */ /* 0x000fce0000000000 */
.L_x_8517:
[----:B------:R-:W-:Y:S05]  /*4b30*/  BSYNC.RECONVERGENT B0 ;  /* 0x0000000000007941 */ /* 0x000fea0003800200 */
.L_x_8516:
[----:B------:R0:W-:Y:S01]  /*4b40*/  STG.E.U8 desc[UR36][R2.64], R0 ;  /* 0x0000000002007986 */ /* 0x0001e2000c101124 */
[----:B------:R-:W-:Y:S05]  /*4b50*/  BRA `(.L_x_8497) ;  /* 0x0000000400087947 */ /* 0x000fea0003800000 */
.L_x_8514:
[----:B-----5:R-:W0:Y:S01]  /*4b60*/  I2F.S64 R5, R16 ;  /* 0x0000001000057312 */ /* 0x020e220000301400 */
[----:B------:R-:W-:Y:S01]  /*4b70*/  BSSY.RECONVERGENT B0, `(.L_x_8520) ;  /* 0x0000014000007945 */ /* 0x000fe20003800200 */
[----:B0-----:R-:W-:Y:S02]  /*4b80*/  LOP3.LUT R4, R5, 0x7fffffff, RZ, 0xc0, !PT ;  /* 0x7fffffff05047812 */ /* 0x001fe400078ec0ff */
[----:B------:R-:W-:Y:S02]  /*4b90*/  MOV R0, 0x80 ;  /* 0x0000008000007802 */ /* 0x000fe40000000f00 */
        /* <DEDUP_REMOVED lines=9> */
.L_x_8522:
[----:B------:R-:W-:-:S04]  /*4c30*/  SHF.R.U32.HI R0, RZ, 0x15, R5 ;  /* 0x00000015ff007819 */ /* 0x000fc80000011605 */
[----:B------:R-:W-:-:S04]  /*4c40*/  LOP3.LUT R0, R0, 0x1, RZ, 0xc0, !PT ;  /* 0x0000000100007812 */ /* 0x000fc800078ec0ff */
[----:B------:R-:W-:-:S04]  /*4c50*/  IADD3 R0, PT, PT, R5, 0x88fffff, R0 ;  /* 0x088fffff05007810 */ /* 0x000fc80007ffe000 */
[----:B------:R-:W-:-:S04]  /*4c60*/  SHF.R.U32.HI R0, RZ, 0x15, R0 ;  /* 0x00000015ff007819 */ /* 0x000fc80000011600 */
[----:B------:R-:W-:-:S07]  /*4c70*/  LOP3.LUT R4, R0, 0xff, RZ, 0xc0, !PT ;  /* 0x000000ff00047812 */ /* 0x000fce00078ec0ff */
.L_x_8523:
[----:B------:R-:W-:-:S04]  /*4c80*/  SHF.R.U32.HI R5, RZ, 0x18, R5 ;  /* 0x00000018ff057819 */ /* 0x000fc80000011605 */
[----:B------:R-:W-:-:S04]  /*4c90*/  LOP3.LUT R4, R4, 0x80, R5, 0xf8, !PT ;  /* 0x0000008004047812 */ /* 0x000fc800078ef805 */
[----:B------:R-:W-:-:S07]  /*4ca0*/  PRMT R0, R4, 0x7610, R0 ;  /* 0x0000761004007816 */ /* 0x000fce0000000000 */
.L_x_8521:
[----:B------:R-:W-:Y:S05]  /*4cb0*/  BSYNC.RECONVERGENT B0 ;  /* 0x0000000000007941 */ /* 0x000fea0003800200 */
.L_x_8520:
[----:B------:R2:W-:Y:S01]  /*4cc0*/  STG.E.U8 desc[UR36][R2.64], R0 ;  /* 0x0000000002007986 */ /* 0x0005e2000c101124 */
[----:B------:R-:W-:Y:S05]  /*4cd0*/  BRA `(.L_x_8497) ;  /* 0x0000000000a87947 */ /* 0x000fea0003800000 */
.L_x_8513:
[----:B------:R-:W-:-:S09]  /*4ce0*/  UISETP.NE.AND UP0, UPT, UR4, 0x1c, UPT ;  /* 0x0000001c0400788c */ /* 0x000fd2000bf05270 */
[----:B------:R-:W-:Y:S05]  /*4cf0*/  BRA.U !UP0, `(.L_x_8524) ;  /* 0x00000001089c7547 */ /* 0x000fea000b800000 */
[----:B------:R-:W-:-:S09]  /*4d00*/  UISETP.NE.AND UP0, UPT, UR4, 0x1d, UPT ;  /* 0x0000001d0400788c */ /* 0x000fd2000bf05270 */
[----:B------:R-:W-:Y:S05]  /*4d10*/  BRA.U !UP0, `(.L_x_8525) ;  /* 0x00000001088c7547 */ /* 0x000fea000b800000 */
[----:B------:R-:W-:-:S09]  /*4d20*/  UISETP.NE.AND UP0, UPT, UR4, 0x2c, UPT ;  /* 0x0000002c0400788c */ /* 0x000fd2000bf05270 */
[----:B------:R-:W-:Y:S05]  /*4d30*/  BRA.U !UP0, `(.L_x_8526) ;  /* 0x0000000108447547 */ /* 0x000fea000b800000 */
.L_x_8496:
        /* <DEDUP_REMOVED lines=16> */
.L_x_8527:
[----:B------:R-:W-:Y:S05]  /*4e40*/  BRA `(.L_x_8497) ;  /* 0x00000000004c7947 */ /* 0x000fea0003800000 */
.L_x_8526:
[----:B-----5:R-:W0:Y:S02]  /*4e50*/  I2F.S64 R16, R16 ;  /* 0x0000001000107312 */ /* 0x020e240000301400 */
        /* <DEDUP_REMOVED lines=15> */
.L_x_8525:
[----:B-----5:R0:W-:Y:S01]  /*4f50*/  STG.E.64 desc[UR36][R2.64], R16 ;  /* 0x0000001002007986 */ /* 0x0201e2000c101b24 */
[----:B------:R-:W-:Y:S05]  /*4f60*/  BRA `(.L_x_8497) ;  /* 0x0000000000047947 */ /* 0x000fea0003800000 */
.L_x_8524:
[----:B-----5:R3:W-:Y:S02]  /*4f70*/  STG.E desc[UR36][R2.64], R16 ;  /* 0x0000001002007986 */ /* 0x0207e4000c101924 */
.L_x_8497:
[----:B------:R-:W-:-:S07]  /*4f80*/  VIADD R19, R19, 0x80 ;  /* 0x0000008013137836 */ /* 0x000fce0000000000 */
.L_x_8397:
[----:B------:R-:W-:Y:S05]  /*4f90*/  BSYNC.RECONVERGENT B7 ;  /* 0x0000000000077941 */ /* 0x000fea0003800200 */
.L_x_8396:
[----:B------:R-:W5:Y:S01]  /*4fa0*/  LDCU UR4, c[0x0][0x380] ;  /* 0x00007000ff0477ac */ /* 0x000f620008000800 */
[----:B------:R-:W-:Y:S01]  /*4fb0*/  BSSY.RECONVERGENT B7, `(.L_x_8528) ;  /* 0x00004e8000077945 */ /* 0x000fe20003800200 */
[----:B-----5:R-:W-:-:S13]  /*4fc0*/  ISETP.GE.AND P0, PT, R19, UR4, PT ;  /* 0x0000000413007c0c */ /* 0x020fda000bf06270 */
[----:B------:R-:W-:Y:S05]  /*4fd0*/  @P0 BRA `(.L_x_8529) ;  /* 0x0000004c00940947 */ /* 0x000fea0003800000 */
[----:B------:R-:W5:Y:S01]  /*4fe0*/  LDCU UR4, c[0x0][0x388] ;  /* 0x00007100ff0477ac */ /* 0x000f620008000800 */
[----:B------:R-:W-:Y:S01]  /*4ff0*/  HFMA2 R18, -RZ, RZ, 0, 0 ;  /* 0x00000000ff127431 */ /* 0x000fe200000001ff */
[----:B------:R-:W-:Y:S01]  /*5000*/  CS2R R22, SRZ ;  /* 0x0000000000167805 */ /* 0x000fe2000001ff00 */
        /* <DEDUP_REMOVED lines=376> */
.L_x_8530:
        /* <DEDUP_REMOVED lines=17> */
.L_x_8534:
[----:B------:R3:W5:Y:S01]  /*68a0*/  LDG.E.U8 R16, desc[UR36][R2.64] ;  /* 0x0000002402107981 */ /* 0x000762000c1e1100 */
[----:B------:R-:W-:Y:S01]  /*68b0*/  MOV R17, RZ ;  /* 0x000000ff00117202 */ /* 0x000fe20000000f00 */
[----:B------:R-:W-:Y:S06]  /*68c0*/  BRA `(.L_x_8536) ;  /* 0x0000000c00407947 */ /* 0x000fec0003800000 */
.L_x_8533:
        /* <DEDUP_REMOVED lines=8> */
.L_x_8538:
[----:B------:R-:W2:Y:S02]  /*6950*/  LDG.E R16, desc[UR36][R2.64] ;  /* 0x0000002402107981 */ /* 0x000ea4000c1e1900 */
[----:B--2---:R-:W-:Y:S01]  /*6960*/  SHF.R.S32.HI R17, RZ, 0x1f, R16 ;  /* 0x0000001fff117819 */ /* 0x004fe20000011410 */
[----:B------:R-:W-:Y:S06]  /*6970*/  BRA `(.L_x_8536) ;  /* 0x0000000c00147947 */ /* 0x000fec0003800000 */
.L_x_8537:
[----:B------:R-:W2:Y:S02]  /*6980*/  LDG.E.S16 R16, desc[UR36][R2.64] ;  /* 0x0000002402107981 */ /* 0x000ea4000c1e1700 */
[----:B--2---:R-:W-:Y:S01]  /*6990*/  SHF.R.S32.HI R17, RZ, 0x1f, R16 ;  /* 0x0000001fff117819 */ /* 0x004fe20000011410 */
[----:B------:R-:W-:Y:S06]  /*69a0*/  BRA `(.L_x_8536) ;  /* 0x0000000c00087947 */ /* 0x000fec0003800000 */
.L_x_8532:
        /* <DEDUP_REMOVED lines=9> */
.L_x_8540:
[----:B------:R-:W2:Y:S02]  /*6a40*/  LDG.E.U16 R2, desc[UR36][R2.64] ;  /* 0x0000002402027981 */ /* 0x000ea4000c1e1500 */
[----:B--2---:R-:W-:-:S06]  /*6a50*/  HADD2.F32 R16, -RZ, R2.H0_H0 ;  /* 0x20000002ff107230 */ /* 0x004fcc0000004100 */
[----:B------:R-:W3:Y:S02]  /*6a60*/  F2I.S64.TRUNC R16, R16 ;  /* 0x0000001000107311 */ /* 0x000ee4000020d900 */
[----:B---3--:R-:W-:Y:S05]  /*6a70*/  BRA `(.L_x_8536) ;  /* 0x0000000800d47947 */ /* 0x008fea0003800000 */
.L_x_8539:
        /* <DEDUP_REMOVED lines=9> */
.L_x_8542:
[----:B------:R-:W2:Y:S02]  /*6b10*/  LDG.E.U16 R2, desc[UR36][R2.64] ;  /* 0x0000002402027981 */ /* 0x000ea4000c1e1500 */
[----:B--2---:R-:W-:-:S06]  /*6b20*/  HADD2.F32 R16, -RZ, R2.H0_H0 ;  /* 0x20000002ff107230 */ /* 0x004fcc0000004100 */
[----:B------:R-:W3:Y:S02]  /*6b30*/  F2I.S64.TRUNC R16, R16 ;  /* 0x0000001000107311 */ /* 0x000ee4000020d900 */
[----:B---3--:R-:W-:Y:S05]  /*6b40*/  BRA `(.L_x_8536) ;  /* 0x0000000800a07947 */ /* 0x008fea0003800000 */
.L_x_8541:
[----:B------:R-:W2:Y:S02]  /*6b50*/  LDG.E.64 R2, desc[UR36][R2.64] ;  /* 0x0000002402027981 */ /* 0x000ea4000c1e1b00 */
[----:B--2---:R3:W4:Y:S02]  /*6b60*/  F2I.S64.F64.TRUNC R16, R2 ;  /* 0x0000000200107311 */ /* 0x004724000030d900 */
[----:B---34-:R-:W-:Y:S05]  /*6b70*/  BRA `(.L_x_8536) ;  /* 0x0000000800947947 */ /* 0x018fea0003800000 */
.L_x_8531:
        /* <DEDUP_REMOVED lines=13> */
.L_x_8545:
[----:B------:R-:W2:Y:S02]  /*6c50*/  LDG.E.64 R2, desc[UR36][R2.64] ;  /* 0x0000002402027981 */ /* 0x000ea4000c1e1b00 */
[----:B--2---:R0:W1:Y:S02]  /*6c60*/  F2I.S64.F64.TRUNC R16, R2 ;  /* 0x0000000200107311 */ /* 0x004064000030d900 */
[----:B01----:R-:W-:Y:S05]  /*6c70*/  BRA `(.L_x_8536) ;  /* 0x0000000800547947 */ /* 0x003fea0003800000 */
.L_x_8544:
        /* <DEDUP_REMOVED lines=24> */
[----:B------:R0:W1:Y:S02]  /*6e00*/  F2I.S64.TRUNC R16, R5 ;  /* 0x0000000500107311 */ /* 0x000064000020d900 */
[----:B01----:R-:W-:Y:S05]  /*6e10*/  BRA `(.L_x_8536) ;  /* 0x0000000400ec7947 */ /* 0x003fea0003800000 */
.L_x_8547:
        /* <DEDUP_REMOVED lines=11> */
[----:B------:R0:W1:Y:S02]  /*6ed0*/  F2I.S64.TRUNC R16, R0 ;  /* 0x0000000000107311 */ /* 0x000064000020d900 */
[----:B01----:R-:W-:Y:S05]  /*6ee0*/  BRA `(.L_x_8536) ;  /* 0x0000000400b87947 */ /* 0x003fea0003800000 */
.L_x_8546:
[----:B------:R-:W2:Y:S02]  /*6ef0*/  LDG.E.U16 R16, desc[UR36][R2.64] ;  /* 0x0000002402107981 */ /* 0x000ea4000c1e1500 */
[----:B--2---:R-:W-:-:S06]  /*6f00*/  IMAD.U32 R16, R16, 0x10000, RZ ;  /* 0x0001000010107824 */ /* 0x004fcc00078e00ff */
[----:B------:R-:W0:Y:S02]  /*6f10*/  F2I.S64.TRUNC R16, R16 ;  /* 0x0000001000107311 */ /* 0x000e24000020d900 */
[----:B0-----:R-:W-:Y:S05]  /*6f20*/  BRA `(.L_x_8536) ;  /* 0x0000000400a87947 */ /* 0x001fea0003800000 */
.L_x_8543:
        /* <DEDUP_REMOVED lines=11> */
.L_x_8550:
        /* <DEDUP_REMOVED lines=21> */
.L_x_8554:
[----:B------:R-:W-:Y:S05]  /*7130*/  BSYNC.RECONVERGENT B1 ;  /* 0x0000000000017941 */ /* 0x000fea0003800200 */
.L_x_8553:
[----:B------:R-:W-:Y:S01]  /*7140*/  IMAD.SHL.U32 R0, R0, 0x100000, RZ ;  /* 0x0010000000007824 */ /* 0x000fe200078e00ff */
[----:B------:R-:W-:-:S04]  /*7150*/  LEA R2, R2, 0x3b800000, 0x17 ;  /* 0x3b80000002027811 */ /* 0x000fc800078eb8ff */
[----:B------:R-:W-:-:S07]  /*7160*/  LOP3.LUT R16, R2, R0, R7, 0xfe, !PT ;  /* 0x0000000002107212 */ /* 0x000fce00078efe07 */
.L_x_8552:
[----:B------:R-:W-:Y:S05]  /*7170*/  BSYNC.RECONVERGENT B0 ;  /* 0x0000000000007941 */ /* 0x000fea0003800200 */
.L_x_8551:
[----:B------:R-:W0:Y:S02]  /*7180*/  F2I.S64.TRUNC R16, R16 ;  /* 0x0000001000107311 */ /* 0x000e24000020d900 */
[----:B0-----:R-:W-:Y:S05]  /*7190*/  BRA `(.L_x_8536) ;  /* 0x00000004000c7947 */ /* 0x001fea0003800000 */
.L_x_8549:
        /* <DEDUP_REMOVED lines=21> */
.L_x_8558:
[----:B------:R-:W-:Y:S05]  /*72f0*/  BSYNC.RECONVERGENT B1 ;  /* 0x0000000000017941 */ /* 0x000fea0003800200 */
.L_x_8557:
[----:B------:R-:W-:Y:S01]  /*7300*/  IMAD.SHL.U32 R0, R0, 0x200000, RZ ;  /* 0x0020000000007824 */ /* 0x000fe200078e00ff */
[----:B------:R-:W-:-:S04]  /*7310*/  LEA R2, R2, 0x37800000, 0x17 ;  /* 0x3780000002027811 */ /* 0x000fc800078eb8ff */
[----:B------:R-:W-:-:S07]  /*7320*/  LOP3.LUT R16, R2, R0, R7, 0xfe, !PT ;  /* 0x0000000002107212 */ /* 0x000fce00078efe07 */
.L_x_8556:
[----:B------:R-:W-:Y:S05]  /*7330*/  BSYNC.RECONVERGENT B0 ;  /* 0x0000000000007941 */ /* 0x000fea0003800200 */
.L_x_8555:
[----:B------:R-:W1:Y:S02]  /*7340*/  F2I.S64.TRUNC R16, R16 ;  /* 0x0000001000107311 */ /* 0x000e64000020d900 */
[----:B-1----:R-:W-:Y:S05]  /*7350*/  BRA `(.L_x_8536) ;  /* 0x00000000009c7947 */ /* 0x002fea0003800000 */
.L_x_8548:
        /* <DEDUP_REMOVED lines=14> */
.L_x_8562:
[----:B------:R-:W-:Y:S05]  /*7440*/  BSYNC.RECONVERGENT B0 ;  /* 0x0000000000007941 */ /* 0x000fea0003800200 */
.L_x_8561:
[----:B------:R-:W2:Y:S02]  /*7450*/  F2I.S64.TRUNC R16, R16 ;  /* 0x0000001000107311 */ /* 0x000ea4000020d900 */
[----:B--2---:R-:W-:Y:S05]  /*7460*/  BRA `(.L_x_8536) ;  /* 0x0000000000587947 */ /* 0x004fea0003800000 */
.L_x_8535:
        /* <DEDUP_REMOVED lines=16> */
.L_x_8563:
[----:B------:R-:W-:Y:S01]  /*7570*/  CS2R R16, SRZ ;  /* 0x0000000000107805 */ /* 0x000fe2000001ff00 */
[----:B------:R-:W-:Y:S06]  /*7580*/  BRA `(.L_x_8536) ;  /* 0x0000000000107947 */ /* 0x000fec0003800000 */
.L_x_8560:
[----:B------:R2:W5:Y:S01]  /*7590*/  LDG.E.64 R16, desc[UR36][R2.64] ;  /* 0x0000002402107981 */ /* 0x000562000c1e1b00 */
[----:B------:R-:W-:Y:S05]  /*75a0*/  BRA `(.L_x_8536) ;  /* 0x0000000000087947 */ /* 0x000fea0003800000 */
.L_x_8559:
[----:B------:R1:W5:Y:S01]  /*75b0*/  LDG.E R16, desc[UR36][R2.64] ;  /* 0x0000002402107981 */ /* 0x000362000c1e1900 */
[----:B------:R-:W-:-:S07]  /*75c0*/  IMAD.MOV.U32 R17, RZ, RZ, RZ ;  /* 0x000000ffff117224 */ /* 0x000fce00078e00ff */
.L_x_8536:
        /* <DEDUP_REMOVED lines=19> */
.L_x_8568:
[----:B------:R-:W2:Y:S02]  /*7700*/  LDG.E.U8 R2, desc[UR36][R2.64] ;  /* 0x0000002402027981 */ /* 0x000ea4000c1e1100 */
[----:B--2---:R-:W-:-:S04]  /*7710*/  ISETP.NE.AND P0, PT, R2, RZ, PT ;  /* 0x000000ff0200720c */ /* 0x004fc80003f05270 */
[----:B------:R-:W-:Y:S01]  /*7720*/  P2R R23, PR, RZ, 0x1 ;  /* 0x00000001ff177803 */ /* 0x000fe20000000000 */
[----:B------:R-:W-:Y:S08]  /*7730*/  BRA `(.L_x_8570) ;  /* 0x0000000800947947 */ /* 0x000ff00003800000 */
.L_x_8567:
        /* <DEDUP_REMOVED lines=11> */
.L_x_8572:
[----:B------:R-:W2:Y:S02]  /*77f0*/  LDG.E R2, desc[UR36][R2.64] ;  /* 0x0000002402027981 */ /* 0x000ea4000c1e1900 */
[----:B--2---:R-:W-:-:S04]  /*7800*/  ISETP.NE.AND P0, PT, R2, RZ, PT ;  /* 0x000000ff0200720c */ /* 0x004fc80003f05270 */
[----:B------:R-:W-:Y:S01]  /*7810*/  P2R R23, PR, RZ, 0x1 ;  /* 0x00000001ff177803 */ /* 0x000fe20000000000 */
[----:B------:R-:W-:Y:S08]  /*7820*/  BRA `(.L_x_8570) ;  /* 0x0000000800587947 */ /* 0x000ff00003800000 */
.L_x_8571:
[----:B------:R-:W2:Y:S02]  /*7830*/  LDG.E.U16 R2, desc[UR36][R2.64] ;  /* 0x0000002402027981 */ /* 0x000ea4000c1e1500 */
[----:B--2---:R-:W-:-:S04]  /*7840*/  ISETP.NE.AND P0, PT, R2, RZ, PT ;  /* 0x000000ff0200720c */ /* 0x004fc80003f05270 */
[----:B------:R-:W-:Y:S01]  /*7850*/  P2R R23, PR, RZ, 0x1 ;  /* 0x00000001ff177803 */ /* 0x000fe20000000000 */
[----:B------:R-:W-:Y:S08]  /*7860*/  BRA `(.L_x_8570) ;  /* 0x0000000800487947 */ /* 0x000ff00003800000 */
.L_x_8566:
        /* <DEDUP_REMOVED lines=10> */
.L_x_8574:
[----:B------:R-:W2:Y:S02]  /*7910*/  LDG.E.U16 R0, desc[UR36][R2.64] ;  /* 0x0000002402007981 */ /* 0x000ea4000c1e1500 */
[----:B--2---:R-:W-:-:S05]  /*7920*/  HADD2.F32 R0, -RZ, R0.H0_H0 ;  /* 0x20000000ff007230 */ /* 0x004fca0000004100 */
[----:B------:R-:W-:-:S04]  /*7930*/  FSETP.NEU.FTZ.AND P0, PT, R0, RZ, PT ;  /* 0x000000ff0000720b */ /* 0x000fc80003f1d000 */
[----:B------:R-:W-:Y:S01]  /*7940*/  P2R R23, PR, RZ, 0x1 ;  /* 0x00000001ff177803 */ /* 0x000fe20000000000 */
[----:B------:R-:W-:Y:S08]  /*7950*/  BRA `(.L_x_8570) ;  /* 0x00000008000c7947 */ /* 0x000ff00003800000 */
.L_x_8573:
        /* <DEDUP_REMOVED lines=12> */
.L_x_8576:
        /* <DEDUP_REMOVED lines=10> */
.L_x_8575:
[----:B------:R-:W2:Y:S02]  /*7ac0*/  LDG.E.64 R2, desc[UR36][R2.64] ;  /* 0x0000002402027981 */ /* 0x000ea4000c1e1b00 */
[----:B--2---:R-:W0:Y:S02]  /*7ad0*/  DSETP.NEU.AND P0, PT, R2, RZ, PT ;  /* 0x000000ff0200722a */ /* 0x004e240003f0d000 */
[----:B0-----:R-:W-:Y:S01]  /*7ae0*/  P2R R23, PR, RZ, 0x1 ;  /* 0x00000001ff177803 */ /* 0x001fe20000000000 */
[----:B------:R-:W-:Y:S06]  /*7af0*/  BRA `(.L_x_8570) ;  /* 0x0000000400a47947 */ /* 0x000fec0003800000 */
.L_x_8565:
        /* <DEDUP_REMOVED lines=12> */
.L_x_8579:
        /* <DEDUP_REMOVED lines=9> */
.L_x_8578:
        /* <DEDUP_REMOVED lines=10> */
.L_x_8581:
        /* <DEDUP_REMOVED lines=12> */
.L_x_8580:
[----:B------:R-:W2:Y:S02]  /*7db0*/  LDG.E.U16 R0, desc[UR36][R2.64] ;  /* 0x0000002402007981 */ /* 0x000ea4000c1e1500 */
[----:B--2---:R-:W-:-:S05]  /*7dc0*/  IMAD.U32 R0, R0, 0x10000, RZ ;  /* 0x0001000000007824 */ /* 0x004fca00078e00ff */
[----:B------:R-:W-:-:S04]  /*7dd0*/  FSETP.NEU.FTZ.AND P0, PT, R0, RZ, PT ;  /* 0x000000ff0000720b */ /* 0x000fc80003f1d000 */
[----:B------:R-:W-:Y:S01]  /*7de0*/  P2R R23, PR, RZ, 0x1 ;  /* 0x00000001ff177803 */ /* 0x000fe20000000000 */
[----:B------:R-:W-:Y:S08]  /*7df0*/  BRA `(.L_x_8570) ;  /* 0x0000000000e47947 */ /* 0x000ff00003800000 */
.L_x_8577:
        /* <DEDUP_REMOVED lines=12> */
.L_x_8584:
[----:B------:R-:W2:Y:S02]  /*7ec0*/  LDG.E.U8 R2, desc[UR36][R2.64] ;  /* 0x0000002402027981 */ /* 0x000ea4000c1e1100 */
[----:B--2---:R-:W-:-:S04]  /*7ed0*/  ISETP.NE.AND P0, PT, R2, RZ, PT ;  /* 0x000000ff0200720c */ /* 0x004fc80003f05270 */
[----:B------:R-:W-:Y:S01]  /*7ee0*/  P2R R23, PR, RZ, 0x1 ;  /* 0x00000001ff177803 */ /* 0x000fe20000000000 */
[----:B------:R-:W-:Y:S08]  /*7ef0*/  BRA `(.L_x_8570) ;  /* 0x0000000000a47947 */ /* 0x000ff00003800000 */
.L_x_8583:
[----:B------:R-:W2:Y:S02]  /*7f00*/  LDG.E.U8 R2, desc[UR36][R2.64] ;  /* 0x0000002402027981 */ /* 0x000ea4000c1e1100 */
[----:B--2---:R-:W-:-:S04]  /*7f10*/  ISETP.NE.AND P0, PT, R2, RZ, PT ;  /* 0x000000ff0200720c */ /* 0x004fc80003f05270 */
[----:B------:R-:W-:Y:S01]  /*7f20*/  P2R R23, PR, RZ, 0x1 ;  /* 0x00000001ff177803 */ /* 0x000fe20000000000 */
[----:B------:R-:W-:Y:S08]  /*7f30*/  BRA `(.L_x_8570) ;  /* 0x0000000000947947 */ /* 0x000ff00003800000 */
.L_x_8582:
        /* <DEDUP_REMOVED lines=10> */
.L_x_8569:
        /* <DEDUP_REMOVED lines=15> */
[----:B--2--5:R-:W-:Y:S05]  /*80d0*/  CALL.ABS.NOINC R2 ;  /* 0x0000000002007343 */ /* 0x024fea0003c00000 */
.L_x_8587:
[----:B------:R-:W-:-:S04]  /*80e0*/  PLOP3.LUT P0, PT, PT, PT, PT, 0x8, 0x80 ;  /* 0x000000000080781c */ /* 0x000fc80003f0e170 */
[----:B------:R-:W-:Y:S01]  /*80f0*/  P2R R23, PR, RZ, 0x1 ;  /* 0x00000001ff177803 */ /* 0x000fe20000000000 */
[----:B------:R-:W-:Y:S08]  /*8100*/  BRA `(.L_x_8570) ;  /* 0x0000000000207947 */ /* 0x000ff00003800000 */
.L_x_8586:
[----:B------:R-:W2:Y:S02]  /*8110*/  LDG.E.64 R2, desc[UR36][R2.64] ;  /* 0x0000002402027981 */ /* 0x000ea4000c1e1b00 */
[----:B--2---:R-:W-:-:S04]  /*8120*/  ISETP.NE.U32.AND P0, PT, R2, RZ, PT ;  /* 0x000000ff0200720c */ /* 0x004fc80003f05070 */
[----:B------:R-:W-:-:S04]  /*8130*/  ISETP.NE.AND.EX P0, PT, R3, RZ, PT, P0 ;  /* 0x000000ff0300720c */ /* 0x000fc80003f05300 */
[----:B------:R-:W-:Y:S01]  /*8140*/  P2R R23, PR, RZ, 0x1 ;  /* 0x00000001ff177803 */ /* 0x000fe20000000000 */
[----:B------:R-:W-:Y:S08]  /*8150*/  BRA `(.L_x_8570) ;  /* 0x00000000000c7947 */ /* 0x000ff00003800000 */
.L_x_8585:
[----:B------:R-:W2:Y:S02]  /*8160*/  LDG.E R2, desc[UR36][R2.64] ;  /* 0x0000002402027981 */ /* 0x000ea4000c1e1900 */
[----:B--2---:R-:W-:-:S04]  /*8170*/  ISETP.NE.AND P0, PT, R2, RZ, PT ;  /* 0x000000ff0200720c */ /* 0x004fc80003f05270 */
[----:B------:R-:W-:-:S09]  /*8180*/  P2R R23, PR, RZ, 0x1 ;  /* 0x00000001ff177803 */ /* 0x000fd20000000000 */
.L_x_8570:
[----:B------:R-:W-:Y:S05]  /*8190*/  BSYNC.RECONVERGENT B6 ;  /* 0x0000000000067941 */ /* 0x000fea0003800200 */
.L_x_8564:
        /* <DEDUP_REMOVED lines=17> */
.L_x_8591:
[----:B------:R3:W5:Y:S01]  /*82b0*/  LDG.E.U8 R2, desc[UR36][R4.64] ;  /* 0x0000002404027981 */ /* 0x000762000c1e1100 */
[----:B------:R-:W-:Y:S01]  /*82c0*/  IMAD.MOV.U32 R3, RZ, RZ, RZ ;  /* 0x000000ffff037224 */ /* 0x000fe200078e00ff */
[----:B------:R-:W-:Y:S06]  /*82d0*/  BRA `(.L_x_8593) ;  /* 0x0000000c00407947 */ /* 0x000fec0003800000 */
.L_x_8590:
        /* <DEDUP_REMOVED lines=8> */
.L_x_8595:
[----:B------:R-:W2:Y:S02]  /*8360*/  LDG.E R2, desc[UR36][R4.64] ;  /* 0x0000002404027981 */ /* 0x000ea4000c1e1900 */
[----:B--2---:R-:W-:Y:S01]  /*8370*/  SHF.R.S32.HI R3, RZ, 0x1f, R2 ;  /* 0x0000001fff037819 */ /* 0x004fe20000011402 */
[----:B------:R-:W-:Y:S06]  /*8380*/  BRA `(.L_x_8593) ;  /* 0x0000000c00147947 */ /* 0x000fec0003800000 */
.L_x_8594:
[----:B------:R-:W2:Y:S02]  /*8390*/  LDG.E.S16 R2, desc[UR36][R4.64] ;  /* 0x0000002404027981 */ /* 0x000ea4000c1e1700 */
[----:B--2---:R-:W-:Y:S01]  /*83a0*/  SHF.R.S32.HI R3, RZ, 0x1f, R2 ;  /* 0x0000001fff037819 */ /* 0x004fe20000011402 */
[----:B------:R-:W-:Y:S06]  /*83b0*/  BRA `(.L_x_8593) ;  /* 0x0000000c00087947 */ /* 0x000fec0003800000 */
.L_x_8589:
        /* <DEDUP_REMOVED lines=9> */
.L_x_8597:
[----:B------:R-:W2:Y:S02]  /*8450*/  LDG.E.U16 R4, desc[UR36][R4.64] ;  /* 0x0000002404047981 */ /* 0x000ea4000c1e1500 */
[----:B--2---:R-:W-:-:S06]  /*8460*/  HADD2.F32 R2, -RZ, R4.H0_H0 ;  /* 0x20000004ff027230 */ /* 0x004fcc0000004100 */
[----:B------:R-:W0:Y:S02]  /*8470*/  F2I.S64.TRUNC R2, R2 ;  /* 0x0000000200027311 */ /* 0x000e24000020d900 */
[----:B0-----:R-:W-:Y:S05]  /*8480*/  BRA `(.L_x_8593) ;  /* 0x0000000800d47947 */ /* 0x001fea0003800000 */
.L_x_8596:
        /* <DEDUP_REMOVED lines=9> */
.L_x_8599:
[----:B------:R-:W2:Y:S02]  /*8520*/  LDG.E.U16 R4, desc[UR36][R4.64] ;  /* 0x0000002404047981 */ /* 0x000ea4000c1e1500 */
[----:B--2---:R-:W-:-:S06]  /*8530*/  HADD2.F32 R2, -RZ, R4.H0_H0 ;  /* 0x20000004ff027230 */ /* 0x004fcc0000004100 */
[----:B------:R-:W0:Y:S02]  /*8540*/  F2I.S64.TRUNC R2, R2 ;  /* 0x0000000200027311 */ /* 0x000e24000020d900 */
[----:B0-----:R-:W-:Y:S05]  /*8550*/  BRA `(.L_x_8593) ;  /* 0x0000000800a07947 */ /* 0x001fea0003800000 */
.L_x_8598:
[----:B------:R-:W2:Y:S02]  /*8560*/  LDG.E.64 R2, desc[UR36][R4.64] ;  /* 0x0000002404027981 */ /* 0x000ea4000c1e1b00 */
[----:B--2---:R-:W0:Y:S02]  /*8570*/  F2I.S64.F64.TRUNC R2, R2 ;  /* 0x0000000200027311 */ /* 0x004e24000030d900 */
[----:B0-----:R-:W-:Y:S05]  /*8580*/  BRA `(.L_x_8593) ;  /* 0x0000000800947947 */ /* 0x001fea0003800000 */
.L_x_8588:
        /* <DEDUP_REMOVED lines=13> */
.L_x_8602:
[----:B------:R-:W2:Y:S02]  /*8660*/  LDG.E.64 R2, desc[UR36][R4.64] ;  /* 0x0000002404027981 */ /* 0x000ea4000c1e1b00 */
[----:B--2---:R-:W0:Y:S02]  /*8670*/  F2I.S64.F64.TRUNC R2, R2 ;  /* 0x0000000200027311 */ /* 0x004e24000030d900 */
[----:B0-----:R-:W-:Y:S05]  /*8680*/  BRA `(.L_x_8593) ;  /* 0x0000000800547947 */ /* 0x001fea0003800000 */
.L_x_8601:
        /* <DEDUP_REMOVED lines=26> */
.L_x_8604:
        /* <DEDUP_REMOVED lines=13> */
.L_x_8603:
[----:B------:R-:W2:Y:S02]  /*8900*/  LDG.E.U16 R2, desc[UR36][R4.64] ;  /* 0x0000002404027981 */ /* 0x000ea4000c1e1500 */
[----:B--2---:R-:W-:-:S06]  /*8910*/  IMAD.U32 R2, R2, 0x10000, RZ ;  /* 0x0001000002027824 */ /* 0x004fcc00078e00ff */
[----:B------:R-:W0:Y:S02]  /*8920*/  F2I.S64.TRUNC R2, R2 ;  /* 0x0000000200027311 */ /* 0x000e24000020d900 */
[----:B0-----:R-:W-:Y:S05]  /*8930*/  BRA `(.L_x_8593) ;  /* 0x0000000400a87947 */ /* 0x001fea0003800000 */
.L_x_8600:
        /* <DEDUP_REMOVED lines=11> */
.L_x_8607:
        /* <DEDUP_REMOVED lines=21> */
.L_x_8611:
[----:B------:R-:W-:Y:S05]  /*8b40*/  BSYNC.RECONVERGENT B1 ;  /* 0x0000000000017941 */ /* 0x000fea0003800200 */
.L_x_8610:
[----:B------:R-:W-:Y:S01]  /*8b50*/  IMAD.SHL.U32 R0, R0, 0x100000, RZ ;  /* 0x0010000000007824 */ /* 0x000fe200078e00ff */
[----:B------:R-:W-:-:S04]  /*8b60*/  LEA R2, R2, 0x3b800000, 0x17 ;  /* 0x3b80000002027811 */ /* 0x000fc800078eb8ff */
[----:B------:R-:W-:-:S07]  /*8b70*/  LOP3.LUT R2, R2, R0, R7, 0xfe, !PT ;  /* 0x0000000002027212 */ /* 0x000fce00078efe07 */
.L_x_8609:
[----:B------:R-:W-:Y:S05]  /*8b80*/  BSYNC.RECONVERGENT B0 ;  /* 0x0000000000007941 */ /* 0x000fea0003800200 */
.L_x_8608:
[----:B------:R-:W2:Y:S02]  /*8b90*/  F2I.S64.TRUNC R2, R2 ;  /* 0x0000000200027311 */ /* 0x000ea4000020d900 */
[----:B--2---:R-:W-:Y:S05]  /*8ba0*/  BRA `(.L_x_8593) ;  /* 0x00000004000c7947 */ /* 0x004fea0003800000 */
.L_x_8606:
        /* <DEDUP_REMOVED lines=21> */
.L_x_8615:
[----:B------:R-:W-:Y:S05]  /*8d00*/  BSYNC.RECONVERGENT B1 ;  /* 0x0000000000017941 */ /* 0x000fea0003800200 */
.L_x_8614:
[----:B------:R-:W-:Y:S02]  /*8d10*/  SHF.L.U32 R0, R0, 0x15, RZ ;  /* 0x0000001500007819 */ /* 0x000fe400000006ff */
[----:B------:R-:W-:-:S04]  /*8d20*/  LEA R2, R2, 0x37800000, 0x17 ;  /* 0x3780000002027811 */ /* 0x000fc800078eb8ff */
[----:B------:R-:W-:-:S07]  /*8d30*/  LOP3.LUT R2, R2, R0, R7, 0xfe, !PT ;  /* 0x0000000002027212 */ /* 0x000fce00078efe07 */
.L_x_8613:
[----:B------:R-:W-:Y:S05]  /*8d40*/  BSYNC.RECONVERGENT B0 ;  /* 0x0000000000007941 */ /* 0x000fea0003800200 */
.L_x_8612:
[----:B------:R-:W3:Y:S02]  /*8d50*/  F2I.S64.TRUNC R2, R2 ;  /* 0x0000000200027311 */ /* 0x000ee4000020d900 */
[----:B---3--:R-:W-:Y:S05]  /*8d60*/  BRA `(.L_x_8593) ;  /* 0x00000000009c7947 */ /* 0x008fea0003800000 */
.L_x_8605:
        /* <DEDUP_REMOVED lines=14> */
.L_x_8619:
[----:B------:R-:W-:Y:S05]  /*8e50*/  BSYNC.RECONVERGENT B0 ;  /* 0x0000000000007941 */ /* 0x000fea0003800200 */
.L_x_8618:
[----:B------:R-:W2:Y:S02]  /*8e60*/  F2I.S64.TRUNC R2, R2 ;  /* 0x0000000200027311 */ /* 0x000ea4000020d900 */
[----:B--2---:R-:W-:Y:S05]  /*8e70*/  BRA `(.L_x_8593) ;  /* 0x0000000000587947 */ /* 0x004fea0003800000 */
.L_x_8592:
        /* <DEDUP_REMOVED lines=16> */
.L_x_8620:
[----:B------:R-:W-:Y:S01]  /*8f80*/  CS2R R2, SRZ ;  /* 0x0000000000027805 */ /* 0x000fe2000001ff00 */
[----:B------:R-:W-:Y:S06]  /*8f90*/  BRA `(.L_x_8593) ;  /* 0x0000000000107947 */ /* 0x000fec0003800000 */
.L_x_8617:
[----:B------:R1:W5:Y:S01]  /*8fa0*/  LDG.E.64 R2, desc[UR36][R4.64] ;  /* 0x0000002404027981 */ /* 0x000362000c1e1b00 */
[----:B------:R-:W-:Y:S05]  /*8fb0*/  BRA `(.L_x_8593) ;  /* 0x0000000000087947 */ /* 0x000fea0003800000 */
.L_x_8616:
[----:B------:R0:W5:Y:S01]  /*8fc0*/  LDG.E R2, desc[UR36][R4.64] ;  /* 0x0000002404027981 */ /* 0x000162000c1e1900 */
[----:B------:R-:W-:-:S07]  /*8fd0*/  IMAD.MOV.U32 R3, RZ, RZ, RZ ;  /* 0x000000ffff037224 */ /* 0x000fce00078e00ff */
.L_x_8593:
        /* <DEDUP_REMOVED lines=21> */
.L_x_8624:
[----:B-----5:R0:W-:Y:S01]  /*9130*/  STG.E.U8 desc[UR36][R2.64], R16 ;  /* 0x0000001002007986 */ /* 0x0201e2000c101124 */
[----:B------:R-:W-:Y:S05]  /*9140*/  BRA `(.L_x_8626) ;  /* 0x0000000c00347947 */ /* 0x000fea0003800000 */
.L_x_8623:
        /* <DEDUP_REMOVED lines=8> */
.L_x_8628:
[----:B-----5:R0:W-:Y:S01]  /*91d0*/  STG.E desc[UR36][R2.64], R16 ;  /* 0x0000001002007986 */ /* 0x0201e2000c101924 */
[----:B------:R-:W-:Y:S05]  /*91e0*/  BRA `(.L_x_8626) ;  /* 0x0000000c000c7947 */ /* 0x000fea0003800000 */
.L_x_8627:
[----:B-----5:R0:W-:Y:S01]  /*91f0*/  STG.E.U16 desc[UR36][R2.64], R16 ;  /* 0x0000001002007986 */ /* 0x0201e2000c101524 */
[----:B------:R-:W-:Y:S05]  /*9200*/  BRA `(.L_x_8626) ;  /* 0x0000000c00047947 */ /* 0x000fea0003800000 */
.L_x_8622:
        /* <DEDUP_REMOVED lines=9> */
.L_x_8630:
[----:B-----5:R-:W0:Y:S02]  /*92a0*/  I2F.S64 R0, R16 ;  /* 0x0000001000007312 */ /* 0x020e240000301400 */
[----:B0-----:R-:W-:-:S05]  /*92b0*/  F2FP.F16.F32.PACK_AB R0, RZ, R0 ;  /* 0x00000000ff00723e */ /* 0x001fca00000000ff */
[----:B------:R0:W-:Y:S01]  /*92c0*/  STG.E.U16 desc[UR36][R2.64], R0 ;  /* 0x0000000002007986 */ /* 0x0001e2000c101524 */
[----:B------:R-:W-:Y:S05]  /*92d0*/  BRA `(.L_x_8626) ;  /* 0x0000000800d07947 */ /* 0x000fea0003800000 */
.L_x_8629:
        /* <DEDUP_REMOVED lines=10> */
.L_x_8632:
[----:B-----5:R-:W0:Y:S02]  /*9380*/  I2F.S64 R16, R16 ;  /* 0x0000001000107312 */ /* 0x020e240000301400 */
[----:B0-----:R-:W-:-:S04]  /*9390*/  F2FP.F16.F32.PACK_AB R5, RZ, R16 ;  /* 0x00000010ff05723e */ /* 0x001fc800000000ff */
[----:B------:R-:W-:-:S05]  /*93a0*/  PRMT R5, R5, 0x5410, RZ ;  /* 0x0000541005057816 */ /* 0x000fca00000000ff */
[----:B------:R2:W-:Y:S01]  /*93b0*/  STG.E desc[UR36][R2.64], R5 ;  /* 0x0000000502007986 */ /* 0x0005e2000c101924 */
[----:B------:R-:W-:Y:S05]  /*93c0*/  BRA `(.L_x_8626) ;  /* 0x0000000800947947 */ /* 0x000fea0003800000 */
.L_x_8631:
[----:B-----5:R-:W0:Y:S02]  /*93d0*/  I2F.F64.S64 R16, R16 ;  /* 0x0000001000107312 */ /* 0x020e240000301c00 */
[----:B0-----:R4:W-:Y:S01]  /*93e0*/  STG.E.64 desc[UR36][R2.64], R16 ;  /* 0x0000001002007986 */ /* 0x0019e2000c101b24 */
[----:B------:R-:W-:Y:S05]  /*93f0*/  BRA `(.L_x_8626) ;  /* 0x0000000800887947 */ /* 0x000fea0003800000 */
.L_x_8621:
        /* <DEDUP_REMOVED lines=12> */
.L_x_8636:
[----:B-----5:R-:W0:Y:S01]  /*94c0*/  I2F.S64 R5, R16 ;  /* 0x0000001000057312 */ /* 0x020e220000301400 */
[----:B------:R-:W-:Y:S01]  /*94d0*/  BSSY.RECONVERGENT B0, `(.L_x_8637) ;  /* 0x0000013000007945 */ /* 0x000fe20003800200 */
[----:B0-----:R-:W-:Y:S02]  /*94e0*/  LOP3.LUT R4, R5, 0x7fffffff, RZ, 0xc0, !PT ;  /* 0x7fffffff05047812 */ /* 0x001fe400078ec0ff */
        /* <DEDUP_REMOVED lines=15> */
.L_x_8639:
[----:B------:R-:W-:-:S04]  /*95e0*/  SHF.R.U32.HI R5, RZ, 0x18, R5 ;  /* 0x00000018ff057819 */ /* 0x000fc80000011605 */
[----:B------:R-:W-:-:S07]  /*95f0*/  LOP3.LUT R0, R0, 0x80, R5, 0xf8, !PT ;  /* 0x0000008000007812 */ /* 0x000fce00078ef805 */
.L_x_8638:
[----:B------:R-:W-:Y:S05]  /*9600*/  BSYNC.RECONVERGENT B0 ;  /* 0x0000000000007941 */ /* 0x000fea0003800200 */
.L_x_8637:
[----:B------:R0:W-:Y:S01]  /*9610*/  STG.E.U8 desc[UR36][R2.64], R0 ;  /* 0x0000000002007986 */ /* 0x0001e2000c101124 */
[----:B------:R-:W-:Y:S05]  /*9620*/  BRA `(.L_x_8626) ;  /* 0x0000000400fc7947 */ /* 0x000fea0003800000 */
.L_x_8635:
[----:B-----5:R-:W0:Y:S01]  /*9630*/  I2F.S64 R5, R16 ;  /* 0x0000001000057312 */ /* 0x020e220000301400 */
[----:B------:R-:W-:Y:S01]  /*9640*/  BSSY.RECONVERGENT B0, `(.L_x_8640) ;  /* 0x0000013000007945 */ /* 0x000fe20003800200 */
[----:B0-----:R-:W-:Y:S01]  /*9650*/  LOP3.LUT R4, R5, 0x7fffffff, RZ, 0xc0, !PT ;  /* 0x7fffffff05047812 */ /* 0x001fe200078ec0ff */
[----:B------:R-:W-:-:S03]  /*9660*/  IMAD.MOV.U32 R0, RZ, RZ, 0x80 ;  /* 0x00000080ff007424 */ /* 0x000fc600078e00ff */
        /* <DEDUP_REMOVED lines=14> */
.L_x_8642:
[----:B------:R-:W-:-:S04]  /*9750*/  SHF.R.U32.HI R5, RZ, 0x18, R5 ;  /* 0x00000018ff057819 */ /* 0x000fc80000011605 */
[----:B------:R-:W-:-:S07]  /*9760*/  LOP3.LUT R0, R0, 0x80, R5, 0xf8, !PT ;  /* 0x0000008000007812 */ /* 0x000fce00078ef805 */
.L_x_8641:
[----:B------:R-:W-:Y:S05]  /*9770*/  BSYNC.RECONVERGENT B0 ;  /* 0x0000000000007941 */ /* 0x000fea0003800200 */
.L_x_8640:
[----:B------:R0:W-:Y:S01]  /*9780*/  STG.E.U8 desc[UR36][R2.64], R0 ;  /* 0x0000000002007986 */ /* 0x0001e2000c101124 */
[----:B------:R-:W-:Y:S05]  /*9790*/  BRA `(.L_x_8626) ;  /* 0x0000000400a07947 */ /* 0x000fea0003800000 */
.L_x_8634:
[----:B------:R-:W-:-:S09]  /*97a0*/  UISETP.NE.AND UP0, UPT, UR6, 0x1c, UPT ;  /* 0x0000001c0600788c */ /* 0x000fd2000bf05270 */
[----:B------:R-:W-:Y:S05]  /*97b0*/  BRA.U !UP0, `(.L_x_8643) ;  /* 0x0000000108587547 */ /* 0x000fea000b800000 */
[----:B------:R-:W-:-:S09]  /*97c0*/  UISETP.NE.AND UP0, UPT, UR6, 0x1d, UPT ;  /* 0x0000001d0600788c */ /* 0x000fd2000bf05270 */
[----:B------:R-:W-:Y:S05]  /*97d0*/  BRA.U !UP0, `(.L_x_8644) ;  /* 0x0000000108487547 */ /* 0x000fea000b800000 */
[----:B------:R-:W-:-:S09]  /*97e0*/  UISETP.NE.AND UP0, UPT, UR6, 0x2c, UPT ;  /* 0x0000002c0600788c */ /* 0x000fd2000bf05270 */
[----:B------:R-:W-:Y:S05]  /*97f0*/  BRA.U UP0, `(.L_x_8625) ;  /* 0x0000000100a47547 */ /* 0x000fea000b800000 */
[----:B-----5:R-:W0:Y:S02]  /*9800*/  I2F.S64 R16, R16 ;  /* 0x0000001000107312 */ /* 0x020e240000301400 */
        /* <DEDUP_REMOVED lines=15> */
.L_x_8644:
[----:B-----5:R0:W-:Y:S01]  /*9900*/  STG.E.64 desc[UR36][R2.64], R16 ;  /* 0x0000001002007986 */ /* 0x0201e2000c101b24 */
[----:B------:R-:W-:Y:S05]  /*9910*/  BRA `(.L_x_8626) ;  /* 0x0000000400407947 */ /* 0x000fea0003800000 */
.L_x_8643:
[----:B-----5:R0:W-:Y:S01]  /*9920*/  STG.E desc[UR36][R2.64], R16 ;  /* 0x0000001002007986 */ /* 0x0201e2000c101924 */
[----:B------:R-:W-:Y:S05]  /*9930*/  BRA `(.L_x_8626) ;  /* 0x0000000400387947 */ /* 0x000fea0003800000 */
.L_x_8633:
        /* <DEDUP_REMOVED lines=11> */
.L_x_8646:
[----:B------:R-:W-:Y:S01]  /*99f0*/  CS2R R6, SRZ ;  /* 0x0000000000067805 */ /* 0x000fe2000001ff00 */
[----:B-----5:R-:W0:Y:S04]  /*9a00*/  I2F.F64.S64 R4, R16 ;  /* 0x0000001000047312 */ /* 0x020e280000301c00 */
[----:B0-----:R0:W-:Y:S01]  /*9a10*/  STG.E.128 desc[UR36][R2.64], R4 ;  /* 0x0000000402007986 */ /* 0x0011e2000c101d24 */
[----:B------:R-:W-:Y:S05]  /*9a20*/  BRA `(.L_x_8626) ;  /* 0x0000000000fc7947 */ /* 0x000fea0003800000 */
.L_x_8645:
[----:B------:R-:W-:-:S09]  /*9a30*/  UISETP.NE.AND UP0, UPT, UR6, 0xf, UPT ;  /* 0x0000000f0600788c */ /* 0x000fd2000bf05270 */
[----:B------:R-:W-:Y:S05]  /*9a40*/  BRA.U !UP0, `(.L_x_8647) ;  /* 0x0000000108e87547 */ /* 0x000fea000b800000 */
[----:B------:R-:W-:-:S09]  /*9a50*/  UISETP.NE.AND UP0, UPT, UR6, 0x17, UPT ;  /* 0x000000170600788c */ /* 0x000fd2000bf05270 */
[----:B------:R-:W-:Y:S05]  /*9a60*/  BRA.U !UP0, `(.L_x_8648) ;  /* 0x0000000108907547 */ /* 0x000fea000b800000 */
[----:B------:R-:W-:-:S09]  /*9a70*/  UISETP.NE.AND UP0, UPT, UR6, 0x18, UPT ;  /* 0x000000180600788c */ /* 0x000fd2000bf05270 */
[----:B------:R-:W-:Y:S05]  /*9a80*/  BRA.U !UP0, `(.L_x_8649) ;  /* 0x0000000108447547 */ /* 0x000fea000b800000 */
.L_x_8625:
        /* <DEDUP_REMOVED lines=16> */
.L_x_8650:
[----:B------:R-:W-:Y:S05]  /*9b90*/  BRA `(.L_x_8626) ;  /* 0x0000000000a07947 */ /* 0x000fea0003800000 */
.L_x_8649:
[----:B-----5:R-:W0:Y:S01]  /*9ba0*/  I2F.S64 R17, R16 ;  /* 0x0000001000117312 */ /* 0x020e220000301400 */
[----:B------:R-:W-:Y:S01]  /*9bb0*/  BSSY.RECONVERGENT B0, `(.L_x_8651) ;  /* 0x000000c000007945 */ /* 0x000fe20003800200 */
[----:B0-----:R-:W-:Y:S01]  /*9bc0*/  LOP3.LUT R4, R17, 0x7fffffff, RZ, 0xc0, !PT ;  /* 0x7fffffff11047812 */ /* 0x001fe200078ec0ff */
[----:B------:R-:W-:Y:S01]  /*9bd0*/  IMAD.MOV.U32 R0, RZ, RZ, 0x7f ;  /* 0x0000007fff007424 */ /* 0x000fe200078e00ff */
        /* <DEDUP_REMOVED lines=9> */
.L_x_8652:
[----:B------:R-:W-:Y:S05]  /*9c70*/  BSYNC.RECONVERGENT B0 ;  /* 0x0000000000007941 */ /* 0x000fea0003800200 */
.L_x_8651:
[----:B------:R-:W-:-:S05]  /*9c80*/  LOP3.LUT R5, R0, 0x80, R5, 0xf8, !PT ;  /* 0x0000008000057812 */ /* 0x000fca00078ef805 */
[----:B------:R0:W-:Y:S01]  /*9c90*/  STG.E.U8 desc[UR36][R2.64], R5 ;  /* 0x0000000502007986 */ /* 0x0001e2000c101124 */
[----:B------:R-:W-:Y:S05]  /*9ca0*/  BRA `(.L_x_8626) ;  /* 0x00000000005c7947 */ /* 0x000fea0003800000 */
.L_x_8648:
[----:B-----5:R-:W0:Y:S01]  /*9cb0*/  I2F.S64 R5, R16 ;  /* 0x0000001000057312 */ /* 0x020e220000301400 */
        /* <DEDUP_REMOVED lines=11> */
.L_x_8654:
[----:B------:R-:W-:Y:S01]  /*9d70*/  IMAD.MOV.U32 R0, RZ, RZ, 0x7f ;  /* 0x0000007fff007424 */ /* 0x000fe200078e00ff */
[----:B------:R-:W-:-:S04]  /*9d80*/  ISETP.GT.U32.AND P0, PT, R4, 0x7f800000, PT ;  /* 0x7f8000000400780c */ /* 0x000fc80003f04070 */
[----:B------:R-:W-:-:S09]  /*9d90*/  SEL R0, R0, 0x7c, P0 ;  /* 0x0000007c00007807 */ /* 0x000fd20000000000 */
.L_x_8655:
[----:B------:R-:W-:Y:S05]  /*9da0*/  BSYNC.RECONVERGENT B0 ;  /* 0x0000000000007941 */ /* 0x000fea0003800200 */
.L_x_8653:
[----:B------:R-:W-:-:S04]  /*9db0*/  SHF.R.U32.HI R5, RZ, 0x18, R5 ;  /* 0x00000018ff057819 */ /* 0x000fc80000011605 */
[----:B------:R-:W-:-:S05]  /*9dc0*/  LOP3.LUT R5, R0, 0x80, R5, 0xf8, !PT ;  /* 0x0000008000057812 */ /* 0x000fca00078ef805 */
[----:B------:R0:W-:Y:S01]  /*9dd0*/  STG.E.U8 desc[UR36][R2.64], R5 ;  /* 0x0000000502007986 */ /* 0x0001e2000c101124 */
[----:B------:R-:W-:Y:S05]  /*9de0*/  BRA `(.L_x_8626) ;  /* 0x00000000000c7947 */ /* 0x000fea0003800000 */
.L_x_8647:
[----:B-----5:R-:W0:Y:S02]  /*9df0*/  I2F.S64 R0, R16 ;  /* 0x0000001000007312 */ /* 0x020e240000301400 */
[----:B0-----:R-:W-:-:S05]  /*9e00*/  F2FP.BF16.F32.PACK_AB R0, RZ, R0 ;  /* 0x00000000ff00723e */ /* 0x001fca00000010ff */
[----:B------:R0:W-:Y:S02]  /*9e10*/  STG.E.U16 desc[UR36][R2.64], R0 ;  /* 0x0000000002007986 */ /* 0x0001e4000c101524 */
.L_x_8626:
[----:B------:R-:W-:-:S07]  /*9e20*/  VIADD R19, R19, 0x80 ;  /* 0x0000008013137836 */ /* 0x000fce0000000000 */
.L_x_8529:
[----:B------:R-:W-:Y:S05]  /*9e30*/  BSYNC.RECONVERGENT B7 ;  /* 0x0000000000077941 */ /* 0x000fea0003800200 */
.L_x_8528:
[----:B------:R-:W5:Y:S01]  /*9e40*/  LDCU UR4, c[0x0][0x380] ;  /* 0x00007000ff0477ac */ /* 0x000f620008000800 */
[----:B------:R-:W-:Y:S01]  /*9e50*/  BSSY.RECONVERGENT B7, `(.L_x_8656) ;  /* 0x00004e8000077945 */ /* 0x000fe20003800200 */
[----:B-----5:R-:W-:-:S13]  /*9e60*/  ISETP.GE.AND P0, PT, R19, UR4, PT ;  /* 0x0000000413007c0c */ /* 0x020fda000bf06270 */
[----:B------:R-:W-:Y:S05]  /*9e70*/  @P0 BRA `(.L_x_8657) ;  /* 0x0000004c00940947 */ /* 0x000fea0003800000 */
[----:B------:R-:W5:Y:S01]  /*9e80*/  LDCU UR4, c[0x0][0x388] ;  /* 0x00007100ff0477ac */ /* 0x000f620008000800 */
[----:B------:R-:W-:Y:S02]  /*9e90*/  CS2R R22, SRZ ;  /* 0x0000000000167805 */ /* 0x000fe4000001ff00 */
[----:B0-2---:R-:W-:Y:S01]  /*9ea0*/  MOV R0, RZ ;  /* 0x000000ff00007202 */ /* 0x005fe20000000f00 */
        /* <DEDUP_REMOVED lines=376> */
.L_x_8658:
        /* <DEDUP_REMOVED lines=17> */
.L_x_8662:
[----:B------:R0:W5:Y:S01]  /*b740*/  LDG.E.U8 R16, desc[UR36][R2.64] ;  /* 0x0000002402107981 */ /* 0x000162000c1e1100 */
[----:B------:R-:W-:Y:S01]  /*b750*/  IMAD.MOV.U32 R17, RZ, RZ, RZ ;  /* 0x000000ffff117224 */ /* 0x000fe200078e00ff */
[----:B------:R-:W-:Y:S06]  /*b760*/  BRA `(.L_x_8664) ;  /* 0x0000000c00407947 */ /* 0x000fec0003800000 */
.L_x_8661:
        /* <DEDUP_REMOVED lines=8> */
.L_x_8666:
[----:B------:R-:W2:Y:S02]  /*b7f0*/  LDG.E R16, desc[UR36][R2.64] ;  /* 0x0000002402107981 */ /* 0x000ea4000c1e1900 */
[----:B--2---:R-:W-:Y:S01]  /*b800*/  SHF.R.S32.HI R17, RZ, 0x1f, R16 ;  /* 0x0000001fff117819 */ /* 0x004fe20000011410 */
[----:B------:R-:W-:Y:S06]  /*b810*/  BRA `(.L_x_8664) ;  /* 0x0000000c00147947 */ /* 0x000fec0003800000 */
.L_x_8665:
[----:B------:R-:W2:Y:S02]  /*b820*/  LDG.E.S16 R16, desc[UR36][R2.64] ;  /* 0x0000002402107981 */ /* 0x000ea4000c1e1700 */
[----:B--2---:R-:W-:Y:S01]  /*b830*/  SHF.R.S32.HI R17, RZ, 0x1f, R16 ;  /* 0x0000001fff117819 */ /* 0x004fe20000011410 */
[----:B------:R-:W-:Y:S06]  /*b840*/  BRA `(.L_x_8664) ;  /* 0x0000000c00087947 */ /* 0x000fec0003800000 */
.L_x_8660:
        /* <DEDUP_REMOVED lines=9> */
.L_x_8668:
[----:B------:R-:W2:Y:S02]  /*b8e0*/  LDG.E.U16 R2, desc[UR36][R2.64] ;  /* 0x0000002402027981 */ /* 0x000ea4000c1e1500 */
[----:B--2---:R-:W-:-:S06]  /*b8f0*/  HADD2.F32 R16, -RZ, R2.H0_H0 ;  /* 0x20000002ff107230 */ /* 0x004fcc0000004100 */
[----:B------:R-:W0:Y:S02]  /*b900*/  F2I.S64.TRUNC R16, R16 ;  /* 0x0000001000107311 */ /* 0x000e24000020d900 */
[----:B0-----:R-:W-:Y:S05]  /*b910*/  BRA `(.L_x_8664) ;  /* 0x0000000800d47947 */ /* 0x001fea0003800000 */
.L_x_8667:
        /* <DEDUP_REMOVED lines=9> */
.L_x_8670:
[----:B------:R-:W2:Y:S02]  /*b9b0*/  LDG.E.U16 R2, desc[UR36][R2.64] ;  /* 0x0000002402027981 */ /* 0x000ea4000c1e1500 */
[----:B--2---:R-:W-:-:S06]  /*b9c0*/  HADD2.F32 R16, -RZ, R2.H0_H0 ;  /* 0x20000002ff107230 */ /* 0x004fcc0000004100 */
[----:B------:R-:W0:Y:S02]  /*b9d0*/  F2I.S64.TRUNC R16, R16 ;  /* 0x0000001000107311 */ /* 0x000e24000020d900 */
[----:B0-----:R-:W-:Y:S05]  /*b9e0*/  BRA `(.L_x_8664) ;  /* 0x0000000800a07947 */ /* 0x001fea0003800000 */
.L_x_8669:
[----:B------:R-:W2:Y:S02]  /*b9f0*/  LDG.E.64 R2, desc[UR36][R2.64] ;  /* 0x0000002402027981 */ /* 0x000ea4000c1e1b00 */
[----:B--2---:R0:W1:Y:S02]  /*ba00*/  F2I.S64.F64.TRUNC R16, R2 ;  /* 0x0000000200107311 */ /* 0x004064000030d900 */
[----:B01----:R-:W-:Y:S05]  /*ba10*/  BRA `(.L_x_8664) ;  /* 0x0000000800947947 */ /* 0x003fea0003800000 */
.L_x_8659:
        /* <DEDUP_REMOVED lines=13> */
.L_x_8673:
[----:B------:R-:W2:Y:S02]  /*baf0*/  LDG.E.64 R2, desc[UR36][R2.64] ;  /* 0x0000002402027981 */ /* 0x000ea4000c1e1b00 */
[----:B--2---:R0:W1:Y:S02]  /*bb00*/  F2I.S64.F64.TRUNC R16, R2 ;  /* 0x0000000200107311 */ /* 0x004064000030d900 */
[----:B01----:R-:W-:Y:S05]  /*bb10*/  BRA `(.L_x_8664) ;  /* 0x0000000800547947 */ /* 0x003fea0003800000 */
.L_x_8672:
        /* <DEDUP_REMOVED lines=26> */
.L_x_8675:
        /* <DEDUP_REMOVED lines=13> */
.L_x_8674:
[----:B------:R-:W2:Y:S02]  /*bd90*/  LDG.E.U16 R16, desc[UR36][R2.64] ;  /* 0x0000002402107981 */ /* 0x000ea4000c1e1500 */
[----:B--2---:R-:W-:-:S06]  /*bda0*/  SHF.L.U32 R16, R16, 0x10, RZ ;  /* 0x0000001010107819 */ /* 0x004fcc00000006ff */
[----:B------:R-:W0:Y:S02]  /*bdb0*/  F2I.S64.TRUNC R16, R16 ;  /* 0x0000001000107311 */ /* 0x000e24000020d900 */
[----:B0-----:R-:W-:Y:S05]  /*bdc0*/  BRA `(.L_x_8664) ;  /* 0x0000000400a87947 */ /* 0x001fea0003800000 */
.L_x_8671:
        /* <DEDUP_REMOVED lines=11> */
.L_x_8678:
        /* <DEDUP_REMOVED lines=21> */
.L_x_8682:
[----:B------:R-:W-:Y:S05]  /*bfd0*/  BSYNC.RECONVERGENT B1 ;  /* 0x0000000000017941 */ /* 0x000fea0003800200 */
.L_x_8681:
[----:B------:R-:W-:Y:S01]  /*bfe0*/  IMAD.SHL.U32 R0, R0, 0x100000, RZ ;  /* 0x0010000000007824 */ /* 0x000fe200078e00ff */
[----:B------:R-:W-:-:S04]  /*bff0*/  LEA R2, R2, 0x3b800000, 0x17 ;  /* 0x3b80000002027811 */ /* 0x000fc800078eb8ff */
[----:B------:R-:W-:-:S07]  /*c000*/  LOP3.LUT R16, R2, R0, R7, 0xfe, !PT ;  /* 0x0000000002107212 */ /* 0x000fce00078efe07 */
.L_x_8680:
[----:B------:R-:W-:Y:S05]  /*c010*/  BSYNC.RECONVERGENT B0 ;  /* 0x0000000000007941 */ /* 0x000fea0003800200 */
.L_x_8679:
[----:B------:R-:W4:Y:S02]  /*c020*/  F2I.S64.TRUNC R16, R16 ;  /* 0x0000001000107311 */ /* 0x000f24000020d900 */
[----:B----4-:R-:W-:Y:S05]  /*c030*/  BRA `(.L_x_8664) ;  /* 0x00000004000c7947 */ /* 0x010fea0003800000 */
.L_x_8677:
        /* <DEDUP_REMOVED lines=21> */
.L_x_8686:
[----:B------:R-:W-:Y:S05]  /*c190*/  BSYNC.RECONVERGENT B1 ;  /* 0x0000000000017941 */ /* 0x000fea0003800200 */
.L_x_8685:
[----:B------:R-:W-:Y:S01]  /*c1a0*/  IMAD.SHL.U32 R0, R0, 0x200000, RZ ;  /* 0x0020000000007824 */ /* 0x000fe200078e00ff */
[----:B------:R-:W-:-:S04]  /*c1b0*/  LEA R2, R2, 0x37800000, 0x17 ;  /* 0x3780000002027811 */ /* 0x000fc800078eb8ff */
[----:B------:R-:W-:-:S07]  /*c1c0*/  LOP3.LUT R16, R2, R0, R7, 0xfe, !PT ;  /* 0x0000000002107212 */ /* 0x000fce00078efe07 */
.L_x_8684:
[----:B------:R-:W-:Y:S05]  /*c1d0*/  BSYNC.RECONVERGENT B0 ;  /* 0x0000000000007941 */ /* 0x000fea0003800200 */
.L_x_8683:
[----:B------:R-:W4:Y:S02]  /*c1e0*/  F2I.S64.TRUNC R16, R16 ;  /* 0x0000001000107311 */ /* 0x000f24000020d900 */
[----:B----4-:R-:W-:Y:S05]  /*c1f0*/  BRA `(.L_x_8664) ;  /* 0x00000000009c7947 */ /* 0x010fea0003800000 */
.L_x_8676:
        /* <DEDUP_REMOVED lines=14> */
.L_x_8690:
[----:B------:R-:W-:Y:S05]  /*c2e0*/  BSYNC.RECONVERGENT B0 ;  /* 0x0000000000007941 */ /* 0x000fea0003800200 */
.L_x_8689:
[----:B------:R-:W4:Y:S02]  /*c2f0*/  F2I.S64.TRUNC R16, R16 ;  /* 0x0000001000107311 */ /* 0x000f24000020d900 */
[----:B----4-:R-:W-:Y:S05]  /*c300*/  BRA `(.L_x_8664) ;  /* 0x0000000000587947 */ /* 0x010fea0003800000 */
.L_x_8663:
        /* <DEDUP_REMOVED lines=16> */
.L_x_8691:
[----:B------:R-:W-:Y:S01]  /*c410*/  CS2R R16, SRZ ;  /* 0x0000000000107805 */ /* 0x000fe2000001ff00 */
[----:B------:R-:W-:Y:S06]  /*c420*/  BRA `(.L_x_8664) ;  /* 0x0000000000107947 */ /* 0x000fec0003800000 */
.L_x_8688:
[----:B------:R3:W5:Y:S01]  /*c430*/  LDG.E.64 R16, desc[UR36][R2.64] ;  /* 0x0000002402107981 */ /* 0x000762000c1e1b00 */
[----:B------:R-:W-:Y:S05]  /*c440*/  BRA `(.L_x_8664) ;  /* 0x0000000000087947 */ /* 0x000fea0003800000 */
.L_x_8687:
[----:B------:R2:W5:Y:S01]  /*c450*/  LDG.E R16, desc[UR36][R2.64] ;  /* 0x0000002402107981 */ /* 0x000562000c1e1900 */
[----:B------:R-:W-:-:S07]  /*c460*/  HFMA2 R17, -RZ, RZ, 0, 0 ;  /* 0x00000000ff117431 */ /* 0x000fce00000001ff */
.L_x_8664:
        /* <DEDUP_REMOVED lines=19> */
.L_x_8696:
[----:B------:R-:W2:Y:S02]  /*c5a0*/  LDG.E.U8 R2, desc[UR36][R2.64] ;  /* 0x0000002402027981 */ /* 0x000ea4000c1e1100 */
[----:B--2---:R-:W-:-:S04]  /*c5b0*/  ISETP.NE.AND P0, PT, R2, RZ, PT ;  /* 0x000000ff0200720c */ /* 0x004fc80003f05270 */
[----:B------:R-:W-:Y:S01]  /*c5c0*/  P2R R23, PR, RZ, 0x1 ;  /* 0x00000001ff177803 */ /* 0x000fe20000000000 */
[----:B------:R-:W-:Y:S08]  /*c5d0*/  BRA `(.L_x_8698) ;  /* 0x0000000800947947 */ /* 0x000ff00003800000 */
.L_x_8695:
        /* <DEDUP_REMOVED lines=11> */
.L_x_8700:
[----:B------:R-:W2:Y:S02]  /*c690*/  LDG.E R2, desc[UR36][R2.64] ;  /* 0x0000002402027981 */ /* 0x000ea4000c1e1900 */
[----:B--2---:R-:W-:-:S04]  /*c6a0*/  ISETP.NE.AND P0, PT, R2, RZ, PT ;  /* 0x000000ff0200720c */ /* 0x004fc80003f05270 */
[----:B------:R-:W-:Y:S01]  /*c6b0*/  P2R R23, PR, RZ, 0x1 ;  /* 0x00000001ff177803 */ /* 0x000fe20000000000 */
[----:B------:R-:W-:Y:S08]  /*c6c0*/  BRA `(.L_x_8698) ;  /* 0x0000000800587947 */ /* 0x000ff00003800000 */
.L_x_8699:
[----:B------:R-:W2:Y:S02]  /*c6d0*/  LDG.E.U16 R2, desc[UR36][R2.64] ;  /* 0x0000002402027981 */ /* 0x000ea4000c1e1500 */
[----:B--2---:R-:W-:-:S04]  /*c6e0*/  ISETP.NE.AND P0, PT, R2, RZ, PT ;  /* 0x000000ff0200720c */ /* 0x004fc80003f05270 */
[----:B------:R-:W-:Y:S01]  /*c6f0*/  P2R R23, PR, RZ, 0x1 ;  /* 0x00000001ff177803 */ /* 0x000fe20000000000 */
[----:B------:R-:W-:Y:S08]  /*c700*/  BRA `(.L_x_8698) ;  /* 0x0000000800487947 */ /* 0x000ff00003800000 */
.L_x_8694:
        /* <DEDUP_REMOVED lines=10> */
.L_x_8702:
[----:B------:R-:W2:Y:S02]  /*c7b0*/  LDG.E.U16 R0, desc[UR36][R2.64] ;  /* 0x0000002402007981 */ /* 0x000ea4000c1e1500 */
[----:B--2---:R-:W-:-:S05]  /*c7c0*/  HADD2.F32 R0, -RZ, R0.H0_H0 ;  /* 0x20000000ff007230 */ /* 0x004fca0000004100 */
[----:B------:R-:W-:-:S04]  /*c7d0*/  FSETP.NEU.FTZ.AND P0, PT, R0, RZ, PT ;  /* 0x000000ff0000720b */ /* 0x000fc80003f1d000 */
[----:B------:R-:W-:Y:S01]  /*c7e0*/  P2R R23, PR, RZ, 0x1 ;  /* 0x00000001ff177803 */ /* 0x000fe20000000000 */
[----:B------:R-:W-:Y:S08]  /*c7f0*/  BRA `(.L_x_8698) ;  /* 0x00000008000c7947 */ /* 0x000ff00003800000 */
.L_x_8701:
        /* <DEDUP_REMOVED lines=12> */
.L_x_8704:
        /* <DEDUP_REMOVED lines=10> */
.L_x_8703:
[----:B------:R-:W2:Y:S02]  /*c960*/  LDG.E.64 R2, desc[UR36][R2.64] ;  /* 0x0000002402027981 */ /* 0x000ea4000c1e1b00 */
[----:B--2---:R-:W0:Y:S02]  /*c970*/  DSETP.NEU.AND P0, PT, R2, RZ, PT ;  /* 0x000000ff0200722a */ /* 0x004e240003f0d000 */
[----:B0-----:R-:W-:Y:S01]  /*c980*/  P2R R23, PR, RZ, 0x1 ;  /* 0x00000001ff177803 */ /* 0x001fe20000000000 */
[----:B------:R-:W-:Y:S06]  /*c990*/  BRA `(.L_x_8698) ;  /* 0x0000000400a47947 */ /* 0x000fec0003800000 */
.L_x_8693:
        /* <DEDUP_REMOVED lines=12> */
.L_x_8707:
        /* <DEDUP_REMOVED lines=9> */
.L_x_8706:
        /* <DEDUP_REMOVED lines=10> */
.L_x_8709:
        /* <DEDUP_REMOVED lines=12> */
.L_x_8708:
[----:B------:R-:W2:Y:S02]  /*cc50*/  LDG.E.U16 R0, desc[UR36][R2.64] ;  /* 0x0000002402007981 */ /* 0x000ea4000c1e1500 */
[----:B--2---:R-:W-:-:S04]  /*cc60*/  SHF.L.U32 R0, R0, 0x10, RZ ;  /* 0x0000001000007819 */ /* 0x004fc800000006ff */
[----:B------:R-:W-:-:S04]  /*cc70*/  FSETP.NEU.FTZ.AND P0, PT, R0, RZ, PT ;  /* 0x000000ff0000720b */ /* 0x000fc80003f1d000 */
[----:B------:R-:W-:Y:S01]  /*cc80*/  P2R R23, PR, RZ, 0x1 ;  /* 0x00000001ff177803 */ /* 0x000fe20000000000 */
[----:B------:R-:W-:Y:S08]  /*cc90*/  BRA `(.L_x_8698) ;  /* 0x0000000000e47947 */ /* 0x000ff00003800000 */
.L_x_8705:
        /* <DEDUP_REMOVED lines=12> */
.L_x_8712:
[----:B------:R-:W2:Y:S02]  /*cd60*/  LDG.E.U8 R2, desc[UR36][R2.64] ;  /* 0x0000002402027981 */ /* 0x000ea4000c1e1100 */
[----:B--2---:R-:W-:-:S04]  /*cd70*/  ISETP.NE.AND P0, PT, R2, RZ, PT ;  /* 0x000000ff0200720c */ /* 0x004fc80003f05270 */
[----:B------:R-:W-:Y:S01]  /*cd80*/  P2R R23, PR, RZ, 0x1 ;  /* 0x00000001ff177803 */ /* 0x000fe20000000000 */
[----:B------:R-:W-:Y:S08]  /*cd90*/  BRA `(.L_x_8698) ;  /* 0x0000000000a47947 */ /* 0x000ff00003800000 */
.L_x_8711:
[----:B------:R-:W2:Y:S02]  /*cda0*/  LDG.E.U8 R2, desc[UR36][R2.64] ;  /* 0x0000002402027981 */ /* 0x000ea4000c1e1100 */
[----:B--2---:R-:W-:-:S04]  /*cdb0*/  ISETP.NE.AND P0, PT, R2, RZ, PT ;  /* 0x000000ff0200720c */ /* 0x004fc80003f05270 */
[----:B------:R-:W-:Y:S01]  /*cdc0*/  P2R R23, PR, RZ, 0x1 ;  /* 0x00000001ff177803 */ /* 0x000fe20000000000 */
[----:B------:R-:W-:Y:S08]  /*cdd0*/  BRA `(.L_x_8698) ;  /* 0x0000000000947947 */ /* 0x000ff00003800000 */
.L_x_8710:
        /* <DEDUP_REMOVED lines=10> */
.L_x_8697:
        /* <DEDUP_REMOVED lines=16> */
.L_x_8715:
[----:B------:R-:W-:-:S04]  /*cf80*/  PLOP3.LUT P0, PT, PT, PT, PT, 0x8, 0x80 ;  /* 0x000000000080781c */ /* 0x000fc80003f0e170 */
[----:B------:R-:W-:Y:S01]  /*cf90*/  P2R R23, PR, RZ, 0x1 ;  /* 0x00000001ff177803 */ /* 0x000fe20000000000 */
[----:B------:R-:W-:Y:S08]  /*cfa0*/  BRA `(.L_x_8698) ;  /* 0x0000000000207947 */ /* 0x000ff00003800000 */
.L_x_8714:
[----:B------:R-:W2:Y:S02]  /*cfb0*/  LDG.E.64 R2, desc[UR36][R2.64] ;  /* 0x0000002402027981 */ /* 0x000ea4000c1e1b00 */
[----:B--2---:R-:W-:-:S04]  /*cfc0*/  ISETP.NE.U32.AND P0, PT, R2, RZ, PT ;  /* 0x000000ff0200720c */ /* 0x004fc80003f05070 */
[----:B------:R-:W-:-:S04]  /*cfd0*/  ISETP.NE.AND.EX P0, PT, R3, RZ, PT, P0 ;  /* 0x000000ff0300720c */ /* 0x000fc80003f05300 */
[----:B------:R-:W-:Y:S01]  /*cfe0*/  P2R R23, PR, RZ, 0x1 ;  /* 0x00000001ff177803 */ /* 0x000fe20000000000 */
[----:B------:R-:W-:Y:S08]  /*cff0*/  BRA `(.L_x_8698) ;  /* 0x00000000000c7947 */ /* 0x000ff00003800000 */
.L_x_8713:
[----:B------:R-:W2:Y:S02]  /*d000*/  LDG.E R2, desc[UR36][R2.64] ;  /* 0x0000002402027981 */ /* 0x000ea4000c1e1900 */
[----:B--2---:R-:W-:-:S04]  /*d010*/  ISETP.NE.AND P0, PT, R2, RZ, PT ;  /* 0x000000ff0200720c */ /* 0x004fc80003f05270 */
[----:B------:R-:W-:-:S09]  /*d020*/  P2R R23, PR, RZ, 0x1 ;  /* 0x00000001ff177803 */ /* 0x000fd20000000000 */
.L_x_8698:
[----:B------:R-:W-:Y:S05]  /*d030*/  BSYNC.RECONVERGENT B6 ;  /* 0x0000000000067941 */ /* 0x000fea0003800200 */
.L_x_8692:
        /* <DEDUP_REMOVED lines=17> */
.L_x_8719:
[----:B------:R4:W5:Y:S01]  /*d150*/  LDG.E.U8 R2, desc[UR36][R4.64] ;  /* 0x0000002404027981 */ /* 0x000962000c1e1100 */
[----:B------:R-:W-:Y:S01]  /*d160*/  IMAD.MOV.U32 R3, RZ, RZ, RZ ;  /* 0x000000ffff037224 */ /* 0x000fe200078e00ff */
[----:B------:R-:W-:Y:S06]  /*d170*/  BRA `(.L_x_8721) ;  /* 0x0000000c00407947 */ /* 0x000fec0003800000 */
.L_x_8718:
        /* <DEDUP_REMOVED lines=8> */
.L_x_8723:
[----:B------:R-:W2:Y:S02]  /*d200*/  LDG.E R2, desc[UR36][R4.64] ;  /* 0x0000002404027981 */ /* 0x000ea4000c1e1900 */
[----:B--2---:R-:W-:Y:S01]  /*d210*/  SHF.R.S32.HI R3, RZ, 0x1f, R2 ;  /* 0x0000001fff037819 */ /* 0x004fe20000011402 */
[----:B------:R-:W-:Y:S06]  /*d220*/  BRA `(.L_x_8721) ;  /* 0x0000000c00147947 */ /* 0x000fec0003800000 */
.L_x_8722:
[----:B------:R-:W2:Y:S02]  /*d230*/  LDG.E.S16 R2, desc[UR36][R4.64] ;  /* 0x0000002404027981 */ /* 0x000ea4000c1e1700 */
[----:B--2---:R-:W-:Y:S01]  /*d240*/  SHF.R.S32.HI R3, RZ, 0x1f, R2 ;  /* 0x0000001fff037819 */ /* 0x004fe20000011402 */
[----:B------:R-:W-:Y:S06]  /*d250*/  BRA `(.L_x_8721) ;  /* 0x0000000c00087947 */ /* 0x000fec0003800000 */
.L_x_8717:
        /* <DEDUP_REMOVED lines=9> */
.L_x_8725:
[----:B------:R-:W2:Y:S02]  /*d2f0*/  LDG.E.U16 R4, desc[UR36][R4.64] ;  /* 0x0000002404047981 */ /* 0x000ea4000c1e1500 */
[----:B--2---:R-:W-:-:S06]  /*d300*/  HADD2.F32 R2, -RZ, R4.H0_H0 ;  /* 0x20000004ff027230 */ /* 0x004fcc0000004100 */
[----:B------:R-:W3:Y:S02]  /*d310*/  F2I.S64.TRUNC R2, R2 ;  /* 0x0000000200027311 */ /* 0x000ee4000020d900 */
[----:B---3--:R-:W-:Y:S05]  /*d320*/  BRA `(.L_x_8721) ;  /* 0x0000000800d47947 */ /* 0x008fea0003800000 */
.L_x_8724:
        /* <DEDUP_REMOVED lines=9> */
.L_x_8727:
[----:B------:R-:W2:Y:S02]  /*d3c0*/  LDG.E.U16 R4, desc[UR36][R4.64] ;  /* 0x0000002404047981 */ /* 0x000ea4000c1e1500 */
[----:B--2---:R-:W-:-:S06]  /*d3d0*/  HADD2.F32 R2, -RZ, R4.H0_H0 ;  /* 0x20000004ff027230 */ /* 0x004fcc0000004100 */
[----:B------:R-:W3:Y:S02]  /*d3e0*/  F2I.S64.TRUNC R2, R2 ;  /* 0x0000000200027311 */ /* 0x000ee4000020d900 */
[----:B---3--:R-:W-:Y:S05]  /*d3f0*/  BRA `(.L_x_8721) ;  /* 0x0000000800a07947 */ /* 0x008fea0003800000 */
.L_x_8726:
[----:B------:R-:W2:Y:S02]  /*d400*/  LDG.E.64 R2, desc[UR36][R4.64] ;  /* 0x0000002404027981 */ /* 0x000ea4000c1e1b00 */
[----:B--2---:R-:W3:Y:S02]  /*d410*/  F2I.S64.F64.TRUNC R2, R2 ;  /* 0x0000000200027311 */ /* 0x004ee4000030d900 */
[----:B---3--:R-:W-:Y:S05]  /*d420*/  BRA `(.L_x_8721) ;  /* 0x0000000800947947 */ /* 0x008fea0003800000 */
.L_x_8716:
        /* <DEDUP_REMOVED lines=13> */
.L_x_8730:
[----:B------:R-:W2:Y:S02]  /*d500*/  LDG.E.64 R2, desc[UR36][R4.64] ;  /* 0x0000002404027981 */ /* 0x000ea4000c1e1b00 */
[----:B--2---:R-:W0:Y:S02]  /*d510*/  F2I.S64.F64.TRUNC R2, R2 ;  /* 0x0000000200027311 */ /* 0x004e24000030d900 */
[----:B0-----:R-:W-:Y:S05]  /*d520*/  BRA `(.L_x_8721) ;  /* 0x0000000800547947 */ /* 0x001fea0003800000 */
.L_x_8729:
        /* <DEDUP_REMOVED lines=26> */
.L_x_8732:
        /* <DEDUP_REMOVED lines=13> */
.L_x_8731:
[----:B------:R-:W2:Y:S02]  /*d7a0*/  LDG.E.U16 R2, desc[UR36][R4.64] ;  /* 0x0000002404027981 */ /* 0x000ea4000c1e1500 */
[----:B--2---:R-:W-:-:S06]  /*d7b0*/  IMAD.U32 R2, R2, 0x10000, RZ ;  /* 0x0001000002027824 */ /* 0x004fcc00078e00ff */
[----:B------:R-:W0:Y:S02]  /*d7c0*/  F2I.S64.TRUNC R2, R2 ;  /* 0x0000000200027311 */ /* 0x000e24000020d900 */
[----:B0-----:R-:W-:Y:S05]  /*d7d0*/  BRA `(.L_x_8721) ;  /* 0x0000000400a87947 */ /* 0x001fea0003800000 */
.L_x_8728:
        /* <DEDUP_REMOVED lines=11> */
.L_x_8735:
        /* <DEDUP_REMOVED lines=21> */
.L_x_8739:
[----:B------:R-:W-:Y:S05]  /*d9e0*/  BSYNC.RECONVERGENT B1 ;  /* 0x0000000000017941 */ /* 0x000fea0003800200 */
.L_x_8738:
[----:B------:R-:W-:Y:S02]  /*d9f0*/  SHF.L.U32 R0, R0, 0x14, RZ ;  /* 0x0000001400007819 */ /* 0x000fe400000006ff */
[----:B------:R-:W-:-:S04]  /*da00*/  LEA R2, R2, 0x3b800000, 0x17 ;  /* 0x3b80000002027811 */ /* 0x000fc800078eb8ff */
[----:B------:R-:W-:-:S07]  /*da10*/  LOP3.LUT R2, R2, R0, R7, 0xfe, !PT ;  /* 0x0000000002027212 */ /* 0x000fce00078efe07 */
.L_x_8737:
[----:B------:R-:W-:Y:S05]  /*da20*/  BSYNC.RECONVERGENT B0 ;  /* 0x0000000000007941 */ /* 0x000fea0003800200 */
.L_x_8736:
[----:B------:R-:W1:Y:S02]  /*da30*/  F2I.S64.TRUNC R2, R2 ;  /* 0x0000000200027311 */ /* 0x000e64000020d900 */
[----:B-1----:R-:W-:Y:S05]  /*da40*/  BRA `(.L_x_8721) ;  /* 0x00000004000c7947 */ /* 0x002fea0003800000 */
.L_x_8734:
        /* <DEDUP_REMOVED lines=21> */
.L_x_8743:
[----:B------:R-:W-:Y:S05]  /*dba0*/  BSYNC.RECONVERGENT B1 ;  /* 0x0000000000017941 */ /* 0x000fea0003800200 */
.L_x_8742:
[----:B------:R-:W-:Y:S01]  /*dbb0*/  IMAD.SHL.U32 R0, R0, 0x200000, RZ ;  /* 0x0020000000007824 */ /* 0x000fe200078e00ff */
[----:B------:R-:W-:-:S04]  /*dbc0*/  LEA R2, R2, 0x37800000, 0x17 ;  /* 0x3780000002027811 */ /* 0x000fc800078eb8ff */
[----:B------:R-:W-:-:S07]  /*dbd0*/  LOP3.LUT R2, R2, R0, R7, 0xfe, !PT ;  /* 0x0000000002027212 */ /* 0x000fce00078efe07 */
.L_x_8741:
[----:B------:R-:W-:Y:S05]  /*dbe0*/  BSYNC.RECONVERGENT B0 ;  /* 0x0000000000007941 */ /* 0x000fea0003800200 */
.L_x_8740:
[----:B------:R-:W1:Y:S02]  /*dbf0*/  F2I.S64.TRUNC R2, R2 ;  /* 0x0000000200027311 */ /* 0x000e64000020d900 */
[----:B-1----:R-:W-:Y:S05]  /*dc00*/  BRA `(.L_x_8721) ;  /* 0x00000000009c7947 */ /* 0x002fea0003800000 */
.L_x_8733:
        /* <DEDUP_REMOVED lines=14> */
.L_x_8747:
[----:B------:R-:W-:Y:S05]  /*dcf0*/  BSYNC.RECONVERGENT B0 ;  /* 0x0000000000007941 */ /* 0x000fea0003800200 */
.L_x_8746:
[----:B------:R-:W3:Y:S02]  /*dd00*/  F2I.S64.TRUNC R2, R2 ;  /* 0x0000000200027311 */ /* 0x000ee4000020d900 */
[----:B---3--:R-:W-:Y:S05]  /*dd10*/  BRA `(.L_x_8721) ;  /* 0x0000000000587947 */ /* 0x008fea0003800000 */
.L_x_8720:
        /* <DEDUP_REMOVED lines=16> */
.L_x_8748:
[----:B------:R-:W-:Y:S01]  /*de20*/  CS2R R2, SRZ ;  /* 0x0000000000027805 */ /* 0x000fe2000001ff00 */
[----:B------:R-:W-:Y:S06]  /*de30*/  BRA `(.L_x_8721) ;  /* 0x0000000000107947 */ /* 0x000fec0003800000 */
.L_x_8745:
[----:B------:R2:W5:Y:S01]  /*de40*/  LDG.E.64 R2, desc[UR36][R4.64] ;  /* 0x0000002404027981 */ /* 0x000562000c1e1b00 */
[----:B------:R-:W-:Y:S05]  /*de50*/  BRA `(.L_x_8721) ;  /* 0x0000000000087947 */ /* 0x000fea0003800000 */
.L_x_8744:
[----:B------:R1:W5:Y:S01]  /*de60*/  LDG.E R2, desc[UR36][R4.64] ;  /* 0x0000002404027981 */ /* 0x000362000c1e1900 */
[----:B------:R-:W-:-:S07]  /*de70*/  IMAD.MOV.U32 R3, RZ, RZ, RZ ;  /* 0x000000ffff037224 */ /* 0x000fce00078e00ff */
.L_x_8721:
        /* <DEDUP_REMOVED lines=21> */
.L_x_8752:
[----:B-----5:R0:W-:Y:S01]  /*dfd0*/  STG.E.U8 desc[UR36][R2.64], R16 ;  /* 0x0000001002007986 */ /* 0x0201e2000c101124 */
[----:B------:R-:W-:Y:S05]  /*dfe0*/  BRA `(.L_x_8754) ;  /* 0x0000000c00347947 */ /* 0x000fea0003800000 */
.L_x_8751:
        /* <DEDUP_REMOVED lines=8> */
.L_x_8756:
[----:B-----5:R0:W-:Y:S01]  /*e070*/  STG.E desc[UR36][R2.64], R16 ;  /* 0x0000001002007986 */ /* 0x0201e2000c101924 */
[----:B------:R-:W-:Y:S05]  /*e080*/  BRA `(.L_x_8754) ;  /* 0x0000000c000c7947 */ /* 0x000fea0003800000 */
.L_x_8755:
[----:B-----5:R0:W-:Y:S01]  /*e090*/  STG.E.U16 desc[UR36][R2.64], R16 ;  /* 0x0000001002007986 */ /* 0x0201e2000c101524 */
[----:B------:R-:W-:Y:S05]  /*e0a0*/  BRA `(.L_x_8754) ;  /* 0x0000000c00047947 */ /* 0x000fea0003800000 */
.L_x_8750:
        /* <DEDUP_REMOVED lines=9> */
.L_x_8758:
[----:B-----5:R-:W0:Y:S02]  /*e140*/  I2F.S64 R0, R16 ;  /* 0x0000001000007312 */ /* 0x020e240000301400 */
[----:B0-----:R-:W-:-:S05]  /*e150*/  F2FP.F16.F32.PACK_AB R0, RZ, R0 ;  /* 0x00000000ff00723e */ /* 0x001fca00000000ff */
[----:B------:R0:W-:Y:S01]  /*e160*/  STG.E.U16 desc[UR36][R2.64], R0 ;  /* 0x0000000002007986 */ /* 0x0001e2000c101524 */
[----:B------:R-:W-:Y:S05]  /*e170*/  BRA `(.L_x_8754) ;  /* 0x0000000800d07947 */ /* 0x000fea0003800000 */
.L_x_8757:
[----:B------:R-:W-:-:S09]  /*e180*/  UISETP.NE.AND UP0, UPT, UR6, 0x7, UPT ;  /* 0x000000070600788c */ /* 0x000fd2000bf05270 */
[----:B------:R-:W-:Y:S05]  /*e190*/  BRA.U !UP0, `(.L_x_8759) ;  /* 0x0000000108347547 */ /* 0x000fea000b800000 */
[----:B------:R-:W-:-:S09]  /*e1a0*/  UISETP.NE.AND UP0, UPT, UR6, 0x8, UPT ;  /* 0x000000080600788c */ /* 0x000fd2000bf05270 */
[----:B------:R-:W-:Y:S05]  /*e1b0*/  BRA.U !UP0, `(.L_x_8760) ;  /* 0x0000000108187547 */ /* 0x000fea000b800000 */
[----:B------:R-:W-:-:S09]  /*e1c0*/  UISETP.NE.AND UP0, UPT, UR6, 0x9, UPT ;  /* 0x000000090600788c */ /* 0x000fd2000bf05270 */
[----:B------:R-:W-:Y:S05]  /*e1d0*/  BRA.U UP0, `(.L_x_8753) ;  /* 0x0000000500d47547 */ /* 0x000fea000b800000 */
[----:B------:R-:W-:Y:S01]  /*e1e0*/  MOV R5, RZ ;  /* 0x000000ff00057202 */ /* 0x000fe20000000f00 */
[----:B-----5:R-:W0:Y:S04]  /*e1f0*/  I2F.S64 R4, R16 ;  /* 0x0000001000047312 */ /* 0x020e280000301400 */
[----:B0-----:R0:W-:Y:S01]  /*e200*/  STG.E.64 desc[UR36][R2.64], R4 ;  /* 0x0000000402007986 */ /* 0x0011e2000c101b24 */
[----:B------:R-:W-:Y:S05]  /*e210*/  BRA `(.L_x_8754) ;  /* 0x0000000800a87947 */ /* 0x000fea0003800000 */
.L_x_8760:
[----:B-----5:R-:W0:Y:S02]  /*e220*/  I2F.S64 R16, R16 ;  /* 0x0000001000107312 */ /* 0x020e240000301400 */
[----:B0-----:R-:W-:-:S04]  /*e230*/  F2FP.F16.F32.PACK_AB R5, RZ, R16 ;  /* 0x00000010ff05723e */ /* 0x001fc800000000ff */
[----:B------:R-:W-:-:S05]  /*e240*/  PRMT R5, R5, 0x5410, RZ ;  /* 0x0000541005057816 */ /* 0x000fca00000000ff */
[----:B------:R0:W-:Y:S01]  /*e250*/  STG.E desc[UR36][R2.64], R5 ;  /* 0x0000000502007986 */ /* 0x0001e2000c101924 */
[----:B------:R-:W-:Y:S05]  /*e260*/  BRA `(.L_x_8754) ;  /* 0x0000000800947947 */ /* 0x000fea0003800000 */
.L_x_8759:
[----:B-----5:R-:W0:Y:S02]  /*e270*/  I2F.F64.S64 R16, R16 ;  /* 0x0000001000107312 */ /* 0x020e240000301c00 */
[----:B0-----:R0:W-:Y:S01]  /*e280*/  STG.E.64 desc[UR36][R2.64], R16 ;  /* 0x0000001002007986 */ /* 0x0011e2000c101b24 */
[----:B------:R-:W-:Y:S05]  /*e290*/  BRA `(.L_x_8754) ;  /* 0x0000000800887947 */ /* 0x000fea0003800000 */
.L_x_8749:
        /* <DEDUP_REMOVED lines=12> */
.L_x_8764:
        /* <DEDUP_REMOVED lines=18> */
.L_x_8767:
[----:B------:R-:W-:-:S04]  /*e480*/  SHF.R.U32.HI R5, RZ, 0x18, R5 ;  /* 0x00000018ff057819 */ /* 0x000fc80000011605 */
[----:B------:R-:W-:-:S07]  /*e490*/  LOP3.LUT R0, R0, 0x80, R5, 0xf8, !PT ;  /* 0x0000008000007812 */ /* 0x000fce00078ef805 */
.L_x_8766:
[----:B------:R-:W-:Y:S05]  /*e4a0*/  BSYNC.RECONVERGENT B0 ;  /* 0x0000000000007941 */ /* 0x000fea0003800200 */
.L_x_8765:
[----:B------:R0:W-:Y:S01]  /*e4b0*/  STG.E.U8 desc[UR36][R2.64], R0 ;  /* 0x0000000002007986 */ /* 0x0001e2000c101124 */
[----:B------:R-:W-:Y:S05]  /*e4c0*/  BRA `(.L_x_8754) ;  /* 0x0000000400fc7947 */ /* 0x000fea0003800000 */
.L_x_8763:
        /* <DEDUP_REMOVED lines=18> */
.L_x_8770:
[----:B------:R-:W-:-:S04]  /*e5f0*/  SHF.R.U32.HI R5, RZ, 0x18, R5 ;  /* 0x00000018ff057819 */ /* 0x000fc80000011605 */
[----:B------:R-:W-:-:S07]  /*e600*/  LOP3.LUT R0, R0, 0x80, R5, 0xf8, !PT ;  /* 0x0000008000007812 */ /* 0x000fce00078ef805 */
.L_x_8769:
[----:B------:R-:W-:Y:S05]  /*e610*/  BSYNC.RECONVERGENT B0 ;  /* 0x0000000000007941 */ /* 0x000fea0003800200 */
.L_x_8768:
[----:B------:R0:W-:Y:S01]  /*e620*/  STG.E.U8 desc[UR36][R2.64], R0 ;  /* 0x0000000002007986 */ /* 0x0001e2000c101124 */
[----:B------:R-:W-:Y:S05]  /*e630*/  BRA `(.L_x_8754) ;  /* 0x0000000400a07947 */ /* 0x000fea0003800000 */
.L_x_8762:
        /* <DEDUP_REMOVED lines=22> */
.L_x_8772:
[----:B-----5:R0:W-:Y:S01]  /*e7a0*/  STG.E.64 desc[UR36][R2.64], R16 ;  /* 0x0000001002007986 */ /* 0x0201e2000c101b24 */
[----:B------:R-:W-:Y:S05]  /*e7b0*/  BRA `(.L_x_8754) ;  /* 0x0000000400407947 */ /* 0x000fea0003800000 */
.L_x_8771:
[----:B-----5:R0:W-:Y:S01]  /*e7c0*/  STG.E desc[UR36][R2.64], R16 ;  /* 0x0000001002007986 */ /* 0x0201e2000c101924 */
[----:B------:R-:W-:Y:S05]  /*e7d0*/  BRA `(.L_x_8754) ;  /* 0x0000000400387947 */ /* 0x000fea0003800000 */
.L_x_8761:
        /* <DEDUP_REMOVED lines=11> */
.L_x_8774:
[----:B------:R-:W-:Y:S01]  /*e890*/  CS2R R6, SRZ ;  /* 0x0000000000067805 */ /* 0x000fe2000001ff00 */
[----:B-----5:R-:W0:Y:S04]  /*e8a0*/  I2F.F64.S64 R4, R16 ;  /* 0x0000001000047312 */ /* 0x020e280000301c00 */
[----:B0-----:R4:W-:Y:S01]  /*e8b0*/  STG.E.128 desc[UR36][R2.64], R4 ;  /* 0x0000000402007986 */ /* 0x0019e2000c101d24 */
[----:B------:R-:W-:Y:S05]  /*e8c0*/  BRA `(.L_x_8754) ;  /* 0x0000000000fc7947 */ /* 0x000fea0003800000 */
.L_x_8773:
[----:B------:R-:W-:-:S09]  /*e8d0*/  UISETP.NE.AND UP0, UPT, UR6, 0xf, UPT ;  /* 0x0000000f0600788c */ /* 0x000fd2000bf05270 */
[----:B------:R-:W-:Y:S05]  /*e8e0*/  BRA.U !UP0, `(.L_x_8775) ;  /* 0x0000000108e87547 */ /* 0x000fea000b800000 */
[----:B------:R-:W-:-:S09]  /*e8f0*/  UISETP.NE.AND UP0, UPT, UR6, 0x17, UPT ;  /* 0x000000170600788c */ /* 0x000fd2000bf05270 */
[----:B------:R-:W-:Y:S05]  /*e900*/  BRA.U !UP0, `(.L_x_8776) ;  /* 0x0000000108907547 */ /* 0x000fea000b800000 */
[----:B------:R-:W-:-:S09]  /*e910*/  UISETP.NE.AND UP0, UPT, UR6, 0x18, UPT ;  /* 0x000000180600788c */ /* 0x000fd2000bf05270 */
[----:B------:R-:W-:Y:S05]  /*e920*/  BRA.U !UP0, `(.L_x_8777) ;  /* 0x0000000108447547 */ /* 0x000fea000b800000 */
.L_x_8753:
        /* <DEDUP_REMOVED lines=16> */
.L_x_8778:
[----:B------:R-:W-:Y:S05]  /*ea30*/  BRA `(.L_x_8754) ;  /* 0x0000000000a07947 */ /* 0x000fea0003800000 */
.L_x_8777:
        /* <DEDUP_REMOVED lines=13> */
.L_x_8780:
[----:B------:R-:W-:Y:S05]  /*eb10*/  BSYNC.RECONVERGENT B0 ;  /* 0x0000000000007941 */ /* 0x000fea0003800200 */
.L_x_8779:
[----:B------:R-:W-:-:S05]  /*eb20*/  LOP3.LUT R5, R0, 0x80, R5, 0xf8, !PT ;  /* 0x0000008000057812 */ /* 0x000fca00078ef805 */
[----:B------:R1:W-:Y:S01]  /*eb30*/  STG.E.U8 desc[UR36][R2.64], R5 ;  /* 0x0000000502007986 */ /* 0x0003e2000c101124 */
[----:B------:R-:W-:Y:S05]  /*eb40*/  BRA `(.L_x_8754) ;  /* 0x00000000005c7947 */ /* 0x000fea0003800000 */
.L_x_8776:
        /* <DEDUP_REMOVED lines=12> */
.L_x_8782:
[----:B------:R-:W-:Y:S01]  /*ec10*/  IMAD.MOV.U32 R0, RZ, RZ, 0x7f ;  /* 0x0000007fff007424 */ /* 0x000fe200078e00ff */
[----:B------:R-:W-:-:S04]  /*ec20*/  ISETP.GT.U32.AND P0, PT, R4, 0x7f800000, PT ;  /* 0x7f8000000400780c */ /* 0x000fc80003f04070 */
[----:B------:R-:W-:-:S09]  /*ec30*/  SEL R0, R0, 0x7c, P0 ;  /* 0x0000007c00007807 */ /* 0x000fd20000000000 */
.L_x_8783:
[----:B------:R-:W-:Y:S05]  /*ec40*/  BSYNC.RECONVERGENT B0 ;  /* 0x0000000000007941 */ /* 0x000fea0003800200 */
.L_x_8781:
[----:B------:R-:W-:-:S04]  /*ec50*/  SHF.R.U32.HI R5, RZ, 0x18, R5 ;  /* 0x00000018ff057819 */ /* 0x000fc80000011605 */
[----:B------:R-:W-:-:S05]  /*ec60*/  LOP3.LUT R5, R0, 0x80, R5, 0xf8, !PT ;  /* 0x0000008000057812 */ /* 0x000fca00078ef805 */
[----:B------:R0:W-:Y:S01]  /*ec70*/  STG.E.U8 desc[UR36][R2.64], R5 ;  /* 0x0000000502007986 */ /* 0x0001e2000c101124 */
[----:B------:R-:W-:Y:S05]  /*ec80*/  BRA `(.L_x_8754) ;  /* 0x00000000000c7947 */ /* 0x000fea0003800000 */
.L_x_8775:
[----:B-----5:R-:W0:Y:S02]  /*ec90*/  I2F.S64 R0, R16 ;  /* 0x0000001000007312 */ /* 0x020e240000301400 */
[----:B0-----:R-:W-:-:S05]  /*eca0*/  F2FP.BF16.F32.PACK_AB R0, RZ, R0 ;  /* 0x00000000ff00723e */ /* 0x001fca00000010ff */
[----:B------:R2:W-:Y:S02]  /*ecb0*/  STG.E.U16 desc[UR36][R2.64], R0 ;  /* 0x0000000002007986 */ /* 0x0005e4000c101524 */
.L_x_8754:
[----:B------:R-:W-:-:S07]  /*ecc0*/  IADD3 R19, PT, PT, R19, 0x80, RZ ;  /* 0x0000008013137810 */ /* 0x000fce0007ffe0ff */
.L_x_8657:
[----:B------:R-:W-:Y:S05]  /*ecd0*/  BSYNC.RECONVERGENT B7 ;  /* 0x0000000000077941 */ /* 0x000fea0003800200 */
.L_x_8656:
[----:B------:R-:W5:Y:S02]  /*ece0*/  LDCU UR4, c[0x0][0x380] ;  /* 0x00007000ff0477ac */ /* 0x000f640008000800 */
[----:B-----5:R-:W-:-:S13]  /*ecf0*/  ISETP.GE.AND P0, PT, R19, UR4, PT ;  /* 0x0000000413007c0c */ /* 0x020fda000bf06270 */
[----:B------:R-:W-:Y:S05]  /*ed00*/  @P0 EXIT ;  /* 0x000000000000094d */ /* 0x000fea0003800000 */
[----:B------:R-:W5:Y:S01]  /*ed10*/  LDCU UR4, c[0x0][0x388] ;  /* 0x00007100ff0477ac */ /* 0x000f620008000800 */
[----:B------:R-:W-:Y:S01]  /*ed20*/  CS2R R22, SRZ ;  /* 0x0000000000167805 */ /* 0x000fe2000001ff00 */
[----:B0-2---:R-:W-:Y:S02]  /*ed30*/  IMAD.MOV.U32 R0, RZ, RZ, RZ ;  /* 0x000000ffff007224 */ /* 0x005fe400078e00ff */
[----:B-1-34-:R-:W-:Y:S01]  /*ed40*/  IMAD.MOV.U32 R16, RZ, RZ, RZ ;  /* 0x000000ffff107224 */ /* 0x01afe200078e00ff */
[----:B-----5:R-:W-:-:S09]  /*ed50*/  UISETP.NE.AND UP0, UPT, UR4, URZ, UPT ;  /* 0x000000ff0400728c */ /* 0x020fd2000bf05270 */
        /* <DEDUP_REMOVED lines=374> */
.L_x_8784:
[----:B------:R-:W0:Y:S01]  /*104c0*/  LDCU.64 UR6, c[0x0][0x648] ;  /* 0x0000c900ff0677ac */ /* 0x000e220008000a00 */
[----:B------:R-:W1:Y:S01]  /*104d0*/  LDCU.64 UR8, c[0x0][0x650] ;  /* 0x0000ca00ff0877ac */ /* 0x000e620008000a00 */
[----:B------:R-:W-:-:S04]  /*104e0*/  UPRMT UR4, UR39, 0x7771, URZ ;  /* 0x0000777127047896 */ /* 0x000fc800080000ff */
[----:B------:R-:W-:Y:S01]  /*104f0*/  UISETP.GT.AND UP0, UPT, UR4, 0x9, UPT ;  /* 0x000000090400788c */ /* 0x000fe2000bf04270 */
[----:B0-----:R-:W-:Y:S02]  /*10500*/  IADD3 R16, P0, PT, R16, UR6, RZ ;  /* 0x0000000610107c10 */ /* 0x001fe4000ff1e0ff */
[----:B-1----:R-:W-:-:S03]  /*10510*/  IADD3 R2, P1, PT, R0, UR8, RZ ;  /* 0x0000000800027c10 */ /* 0x002fc6000ff3e0ff */
        /* <DEDUP_REMOVED lines=14> */
.L_x_8788:
[----:B------:R0:W5:Y:S01]  /*10600*/  LDG.E.U8 R18, desc[UR36][R2.64] ;  /* 0x0000002402127981 */ /* 0x000162000c1e1100 */
[----:B------:R-:W-:Y:S01]  /*10610*/  IMAD.MOV.U32 R19, RZ, RZ, RZ ;  /* 0x000000ffff137224 */ /* 0x000fe200078e00ff */
[----:B------:R-:W-:Y:S06]  /*10620*/  BRA `(.L_x_8790) ;  /* 0x0000000c00407947 */ /* 0x000fec0003800000 */
.L_x_8787:
        /* <DEDUP_REMOVED lines=8> */
.L_x_8792:
[----:B------:R-:W2:Y:S02]  /*106b0*/  LDG.E R18, desc[UR36][R2.64] ;  /* 0x0000002402127981 */ /* 0x000ea4000c1e1900 */
[----:B--2---:R-:W-:Y:S01]  /*106c0*/  SHF.R.S32.HI R19, RZ, 0x1f, R18 ;  /* 0x0000001fff137819 */ /* 0x004fe20000011412 */
[----:B------:R-:W-:Y:S06]  /*106d0*/  BRA `(.L_x_8790) ;  /* 0x0000000c00147947 */ /* 0x000fec0003800000 */
.L_x_8791:
[----:B------:R-:W2:Y:S02]  /*106e0*/  LDG.E.S16 R18, desc[UR36][R2.64] ;  /* 0x0000002402127981 */ /* 0x000ea4000c1e1700 */
[----:B--2---:R-:W-:Y:S01]  /*106f0*/  SHF.R.S32.HI R19, RZ, 0x1f, R18 ;  /* 0x0000001fff137819 */ /* 0x004fe20000011412 */
[----:B------:R-:W-:Y:S06]  /*10700*/  BRA `(.L_x_8790) ;  /* 0x0000000c00087947 */ /* 0x000fec0003800000 */
.L_x_8786:
        /* <DEDUP_REMOVED lines=9> */
.L_x_8794:
[----:B------:R-:W2:Y:S02]  /*107a0*/  LDG.E.U16 R2, desc[UR36][R2.64] ;  /* 0x0000002402027981 */ /* 0x000ea4000c1e1500 */
[----:B--2---:R-:W-:-:S06]  /*107b0*/  HADD2.F32 R18, -RZ, R2.H0_H0 ;  /* 0x20000002ff127230 */ /* 0x004fcc0000004100 */
[----:B------:R-:W2:Y:S02]  /*107c0*/  F2I.S64.TRUNC R18, R18 ;  /* 0x0000001200127311 */ /* 0x000ea4000020d900 */
[----:B--2---:R-:W-:Y:S05]  /*107d0*/  BRA `(.L_x_8790) ;  /* 0x0000000800d47947 */ /* 0x004fea0003800000 */
.L_x_8793:
        /* <DEDUP_REMOVED lines=9> */
.L_x_8796:
[----:B------:R-:W2:Y:S02]  /*10870*/  LDG.E.U16 R2, desc[UR36][R2.64] ;  /* 0x0000002402027981 */ /* 0x000ea4000c1e1500 */
[----:B--2---:R-:W-:-:S06]  /*10880*/  HADD2.F32 R18, -RZ, R2.H0_H0 ;  /* 0x20000002ff127230 */ /* 0x004fcc0000004100 */
[----:B------:R-:W2:Y:S02]  /*10890*/  F2I.S64.TRUNC R18, R18 ;  /* 0x0000001200127311 */ /* 0x000ea4000020d900 */
[----:B--2---:R-:W-:Y:S05]  /*108a0*/  BRA `(.L_x_8790) ;  /* 0x0000000800a07947 */ /* 0x004fea0003800000 */
.L_x_8795:
[----:B------:R-:W2:Y:S02]  /*108b0*/  LDG.E.64 R2, desc[UR36][R2.64] ;  /* 0x0000002402027981 */ /* 0x000ea4000c1e1b00 */
[----:B--2---:R2:W3:Y:S02]  /*108c0*/  F2I.S64.F64.TRUNC R18, R2 ;  /* 0x0000000200127311 */ /* 0x0044e4000030d900 */
[----:B--23--:R-:W-:Y:S05]  /*108d0*/  BRA `(.L_x_8790) ;  /* 0x0000000800947947 */ /* 0x00cfea0003800000 */
.L_x_8785:
        /* <DEDUP_REMOVED lines=13> */
.L_x_8799:
[----:B------:R-:W2:Y:S02]  /*109b0*/  LDG.E.64 R2, desc[UR36][R2.64] ;  /* 0x0000002402027981 */ /* 0x000ea4000c1e1b00 */
[----:B--2---:R0:W1:Y:S02]  /*109c0*/  F2I.S64.F64.TRUNC R18, R2 ;  /* 0x0000000200127311 */ /* 0x004064000030d900 */
[----:B01----:R-:W-:Y:S05]  /*109d0*/  BRA `(.L_x_8790) ;  /* 0x0000000800547947 */ /* 0x003fea0003800000 */
.L_x_8798:
        /* <DEDUP_REMOVED lines=26> */
.L_x_8801:
        /* <DEDUP_REMOVED lines=13> */
.L_x_8800:
[----:B------:R-:W2:Y:S02]  /*10c50*/  LDG.E.U16 R18, desc[UR36][R2.64] ;  /* 0x0000002402127981 */ /* 0x000ea4000c1e1500 */
[----:B--2---:R-:W-:-:S06]  /*10c60*/  IMAD.U32 R18, R18, 0x10000, RZ ;  /* 0x0001000012127824 */ /* 0x004fcc00078e00ff */
[----:B------:R-:W0:Y:S02]  /*10c70*/  F2I.S64.TRUNC R18, R18 ;  /* 0x0000001200127311 */ /* 0x000e24000020d900 */
[----:B0-----:R-:W-:Y:S05]  /*10c80*/  BRA `(.L_x_8790) ;  /* 0x0000000400a87947 */ /* 0x001fea0003800000 */
.L_x_8797:
        /* <DEDUP_REMOVED lines=11> */
.L_x_8804:
        /* <DEDUP_REMOVED lines=21> */
.L_x_8808:
[----:B------:R-:W-:Y:S05]  /*10e90*/  BSYNC.RECONVERGENT B1 ;  /* 0x0000000000017941 */ /* 0x000fea0003800200 */
.L_x_8807:
[----:B------:R-:W-:Y:S02]  /*10ea0*/  SHF.L.U32 R0, R0, 0x14, RZ ;  /* 0x0000001400007819 */ /* 0x000fe400000006ff */
[----:B------:R-:W-:-:S04]  /*10eb0*/  LEA R2, R2, 0x3b800000, 0x17 ;  /* 0x3b80000002027811 */ /* 0x000fc800078eb8ff */
[----:B------:R-:W-:-:S07]  /*10ec0*/  LOP3.LUT R18, R2, R0, R7, 0xfe, !PT ;  /* 0x0000000002127212 */ /* 0x000fce00078efe07 */
.L_x_8806:
[----:B------:R-:W-:Y:S05]  /*10ed0*/  BSYNC.RECONVERGENT B0 ;  /* 0x0000000000007941 */ /* 0x000fea0003800200 */
.L_x_8805:
[----:B------:R-:W3:Y:S02]  /*10ee0*/  F2I.S64.TRUNC R18, R18 ;  /* 0x0000001200127311 */ /* 0x000ee4000020d900 */
[----:B---3--:R-:W-:Y:S05]  /*10ef0*/  BRA `(.L_x_8790) ;  /* 0x00000004000c7947 */ /* 0x008fea0003800000 */
.L_x_8803:
        /* <DEDUP_REMOVED lines=21> */
.L_x_8812:
[----:B------:R-:W-:Y:S05]  /*11050*/  BSYNC.RECONVERGENT B1 ;  /* 0x0000000000017941 */ /* 0x000fea0003800200 */
.L_x_8811:
[----:B------:R-:W-:Y:S01]  /*11060*/  IMAD.SHL.U32 R0, R0, 0x200000, RZ ;  /* 0x0020000000007824 */ /* 0x000fe200078e00ff */
[----:B------:R-:W-:-:S04]  /*11070*/  LEA R2, R2, 0x37800000, 0x17 ;  /* 0x3780000002027811 */ /* 0x000fc800078eb8ff */
[----:B------:R-:W-:-:S07]  /*11080*/  LOP3.LUT R18, R2, R0, R7, 0xfe, !PT ;  /* 0x0000000002127212 */ /* 0x000fce00078efe07 */
.L_x_8810:
[----:B------:R-:W-:Y:S05]  /*11090*/  BSYNC.RECONVERGENT B0 ;  /* 0x0000000000007941 */ /* 0x000fea0003800200 */
.L_x_8809:
[----:B------:R-:W3:Y:S02]  /*110a0*/  F2I.S64.TRUNC R18, R18 ;  /* 0x0000001200127311 */ /* 0x000ee4000020d900 */
[----:B---3--:R-:W-:Y:S05]  /*110b0*/  BRA `(.L_x_8790) ;  /* 0x00000000009c7947 */ /* 0x008fea0003800000 */
.L_x_8802:
        /* <DEDUP_REMOVED lines=14> */
.L_x_8816:
[----:B------:R-:W-:Y:S05]  /*111a0*/  BSYNC.RECONVERGENT B0 ;  /* 0x0000000000007941 */ /* 0x000fea0003800200 */
.L_x_8815:
[----:B------:R-:W3:Y:S02]  /*111b0*/  F2I.S64.TRUNC R18, R18 ;  /* 0x0000001200127311 */ /* 0x000ee4000020d900 */
[----:B---3--:R-:W-:Y:S05]  /*111c0*/  BRA `(.L_x_8790) ;  /* 0x0000000000587947 */ /* 0x008fea0003800000 */
.L_x_8789:
        /* <DEDUP_REMOVED lines=16> */
.L_x_8817:
[----:B------:R-:W-:Y:S01]  /*112d0*/  CS2R R18, SRZ ;  /* 0x0000000000127805 */ /* 0x000fe2000001ff00 */
[----:B------:R-:W-:Y:S06]  /*112e0*/  BRA `(.L_x_8790) ;  /* 0x0000000000107947 */ /* 0x000fec0003800000 */
.L_x_8814:
[----:B------:R3:W5:Y:S01]  /*112f0*/  LDG.E.64 R18, desc[UR36][R2.64] ;  /* 0x0000002402127981 */ /* 0x000762000c1e1b00 */
[----:B------:R-:W-:Y:S05]  /*11300*/  BRA `(.L_x_8790) ;  /* 0x0000000000087947 */ /* 0x000fea0003800000 */
.L_x_8813:
[----:B------:R4:W5:Y:S01]  /*11310*/  LDG.E R18, desc[UR36][R2.64] ;  /* 0x0000002402127981 */ /* 0x000962000c1e1900 */
[----:B------:R-:W-:-:S07]  /*11320*/  IMAD.MOV.U32 R19, RZ, RZ, RZ ;  /* 0x000000ffff137224 */ /* 0x000fce00078e00ff */
.L_x_8790:
        /* <DEDUP_REMOVED lines=19> */
.L_x_8822:
[----:B------:R-:W2:Y:S02]  /*11460*/  LDG.E.U8 R2, desc[UR36][R2.64] ;  /* 0x0000002402027981 */ /* 0x000ea4000c1e1100 */
[----:B--2---:R-:W-:-:S04]  /*11470*/  ISETP.NE.AND P0, PT, R2, RZ, PT ;  /* 0x000000ff0200720c */ /* 0x004fc80003f05270 */
[----:B------:R-:W-:Y:S01]  /*11480*/  P2R R23, PR, RZ, 0x1 ;  /* 0x00000001ff177803 */ /* 0x000fe20000000000 */
[----:B------:R-:W-:Y:S08]  /*11490*/  BRA `(.L_x_8824) ;  /* 0x0000000800947947 */ /* 0x000ff00003800000 */
.L_x_8821:
        /* <DEDUP_REMOVED lines=11> */
.L_x_8826:
[----:B------:R-:W2:Y:S02]  /*11550*/  LDG.E R2, desc[UR36][R2.64] ;  /* 0x0000002402027981 */ /* 0x000ea4000c1e1900 */
[----:B--2---:R-:W-:-:S04]  /*11560*/  ISETP.NE.AND P0, PT, R2, RZ, PT ;  /* 0x000000ff0200720c */ /* 0x004fc80003f05270 */
[----:B------:R-:W-:Y:S01]  /*11570*/  P2R R23, PR, RZ, 0x1 ;  /* 0x00000001ff177803 */ /* 0x000fe20000000000 */
[----:B------:R-:W-:Y:S08]  /*11580*/  BRA `(.L_x_8824) ;  /* 0x0000000800587947 */ /* 0x000ff00003800000 */
.L_x_8825:
[----:B------:R-:W2:Y:S02]  /*11590*/  LDG.E.U16 R2, desc[UR36][R2.64] ;  /* 0x0000002402027981 */ /* 0x000ea4000c1e1500 */
[----:B--2---:R-:W-:-:S04]  /*115a0*/  ISETP.NE.AND P0, PT, R2, RZ, PT ;  /* 0x000000ff0200720c */ /* 0x004fc80003f05270 */
[----:B------:R-:W-:Y:S01]  /*115b0*/  P2R R23, PR, RZ, 0x1 ;  /* 0x00000001ff177803 */ /* 0x000fe20000000000 */
[----:B------:R-:W-:Y:S08]  /*115c0*/  BRA `(.L_x_8824) ;  /* 0x0000000800487947 */ /* 0x000ff00003800000 */
.L_x_8820:
        /* <DEDUP_REMOVED lines=10> */
.L_x_8828:
[----:B------:R-:W2:Y:S02]  /*11670*/  LDG.E.U16 R0, desc[UR36][R2.64] ;  /* 0x0000002402007981 */ /* 0x000ea4000c1e1500 */
[----:B--2---:R-:W-:-:S05]  /*11680*/  HADD2.F32 R0, -RZ, R0.H0_H0 ;  /* 0x20000000ff007230 */ /* 0x004fca0000004100 */
[----:B------:R-:W-:-:S04]  /*11690*/  FSETP.NEU.FTZ.AND P0, PT, R0, RZ, PT ;  /* 0x000000ff0000720b */ /* 0x000fc80003f1d000 */
[----:B------:R-:W-:Y:S01]  /*116a0*/  P2R R23, PR, RZ, 0x1 ;  /* 0x00000001ff177803 */ /* 0x000fe20000000000 */
[----:B------:R-:W-:Y:S08]  /*116b0*/  BRA `(.L_x_8824) ;  /* 0x00000008000c7947 */ /* 0x000ff00003800000 */
.L_x_8827:
        /* <DEDUP_REMOVED lines=12> */
.L_x_8830:
        /* <DEDUP_REMOVED lines=10> */
.L_x_8829:
[----:B------:R-:W2:Y:S02]  /*11820*/  LDG.E.64 R2, desc[UR36][R2.64] ;  /* 0x0000002402027981 */ /* 0x000ea4000c1e1b00 */
[----:B--2---:R-:W0:Y:S02]  /*11830*/  DSETP.NEU.AND P0, PT, R2, RZ, PT ;  /* 0x000000ff0200722a */ /* 0x004e240003f0d000 */
[----:B0-----:R-:W-:Y:S01]  /*11840*/  P2R R23, PR, RZ, 0x1 ;  /* 0x00000001ff177803 */ /* 0x001fe20000000000 */
[----:B------:R-:W-:Y:S06]  /*11850*/  BRA `(.L_x_8824) ;  /* 0x0000000400a47947 */ /* 0x000fec0003800000 */
.L_x_8819:
        /* <DEDUP_REMOVED lines=12> */
.L_x_8833:
        /* <DEDUP_REMOVED lines=9> */
.L_x_8832:
        /* <DEDUP_REMOVED lines=10> */
.L_x_8835:
        /* <DEDUP_REMOVED lines=12> */
.L_x_8834:
[----:B------:R-:W2:Y:S02]  /*11b10*/  LDG.E.U16 R0, desc[UR36][R2.64] ;  /* 0x0000002402007981 */ /* 0x000ea4000c1e1500 */
[----:B--2---:R-:W-:-:S05]  /*11b20*/  IMAD.U32 R0, R0, 0x10000, RZ ;  /* 0x0001000000007824 */ /* 0x004fca00078e00ff */
[----:B------:R-:W-:-:S04]  /*11b30*/  FSETP.NEU.FTZ.AND P0, PT, R0, RZ, PT ;  /* 0x000000ff0000720b */ /* 0x000fc80003f1d000 */
[----:B------:R-:W-:Y:S01]  /*11b40*/  P2R R23, PR, RZ, 0x1 ;  /* 0x00000001ff177803 */ /* 0x000fe20000000000 */
[----:B------:R-:W-:Y:S08]  /*11b50*/  BRA `(.L_x_8824) ;  /* 0x0000000000e47947 */ /* 0x000ff00003800000 */
.L_x_8831:
        /* <DEDUP_REMOVED lines=12> */
.L_x_8838:
[----:B------:R-:W2:Y:S02]  /*11c20*/  LDG.E.U8 R2, desc[UR36][R2.64] ;  /* 0x0000002402027981 */ /* 0x000ea4000c1e1100 */
[----:B--2---:R-:W-:-:S04]  /*11c30*/  ISETP.NE.AND P0, PT, R2, RZ, PT ;  /* 0x000000ff0200720c */ /* 0x004fc80003f05270 */
[----:B------:R-:W-:Y:S01]  /*11c40*/  P2R R23, PR, RZ, 0x1 ;  /* 0x00000001ff177803 */ /* 0x000fe20000000000 */
[----:B------:R-:W-:Y:S08]  /*11c50*/  BRA `(.L_x_8824) ;  /* 0x0000000000a47947 */ /* 0x000ff00003800000 */
.L_x_8837:
[----:B------:R-:W2:Y:S02]  /*11c60*/  LDG.E.U8 R2, desc[UR36][R2.64] ;  /* 0x0000002402027981 */ /* 0x000ea4000c1e1100 */
[----:B--2---:R-:W-:-:S04]  /*11c70*/  ISETP.NE.AND P0, PT, R2, RZ, PT ;  /* 0x000000ff0200720c */ /* 0x004fc80003f05270 */
[----:B------:R-:W-:Y:S01]  /*11c80*/  P2R R23, PR, RZ, 0x1 ;  /* 0x00000001ff177803 */ /* 0x000fe20000000000 */
[----:B------:R-:W-:Y:S08]  /*11c90*/  BRA `(.L_x_8824) ;  /* 0x0000000000947947 */ /* 0x000ff00003800000 */
.L_x_8836:
        /* <DEDUP_REMOVED lines=10> */
.L_x_8823:
        /* <DEDUP_REMOVED lines=16> */
.L_x_8841:
[----:B------:R-:W-:-:S04]  /*11e40*/  PLOP3.LUT P0, PT, PT, PT, PT, 0x8, 0x80 ;  /* 0x000000000080781c */ /* 0x000fc80003f0e170 */
[----:B------:R-:W-:Y:S01]  /*11e50*/  P2R R23, PR, RZ, 0x1 ;  /* 0x00000001ff177803 */ /* 0x000fe20000000000 */
[----:B------:R-:W-:Y:S08]  /*11e60*/  BRA `(.L_x_8824) ;  /* 0x0000000000207947 */ /* 0x000ff00003800000 */
.L_x_8840:
[----:B------:R-:W2:Y:S02]  /*11e70*/  LDG.E.64 R2, desc[UR36][R2.64] ;  /* 0x0000002402027981 */ /* 0x000ea4000c1e1b00 */
[----:B--2---:R-:W-:-:S04]  /*11e80*/  ISETP.NE.U32.AND P0, PT, R2, RZ, PT ;  /* 0x000000ff0200720c */ /* 0x004fc80003f05070 */
[----:B------:R-:W-:-:S04]  /*11e90*/  ISETP.NE.AND.EX P0, PT, R3, RZ, PT, P0 ;  /* 0x000000ff0300720c */ /* 0x000fc80003f05300 */
[----:B------:R-:W-:Y:S01]  /*11ea0*/  P2R R23, PR, RZ, 0x1 ;  /* 0x00000001ff177803 */ /* 0x000fe20000000000 */
[----:B------:R-:W-:Y:S08]  /*11eb0*/  BRA `(.L_x_8824) ;  /* 0x00000000000c7947 */ /* 0x000ff00003800000 */
.L_x_8839:
[----:B------:R-:W2:Y:S02]  /*11ec0*/  LDG.E R2, desc[UR36][R2.64] ;  /* 0x0000002402027981 */ /* 0x000ea4000c1e1900 */
[----:B--2---:R-:W-:-:S04]  /*11ed0*/  ISETP.NE.AND P0, PT, R2, RZ, PT ;  /* 0x000000ff0200720c */ /* 0x004fc80003f05270 */
[----:B------:R-:W-:-:S09]  /*11ee0*/  P2R R23, PR, RZ, 0x1 ;  /* 0x00000001ff177803 */ /* 0x000fd20000000000 */
.L_x_8824:
[----:B------:R-:W-:Y:S05]  /*11ef0*/  BSYNC.RECONVERGENT B6 ;  /* 0x0000000000067941 */ /* 0x000fea0003800200 */
.L_x_8818:
        /* <DEDUP_REMOVED lines=17> */
.L_x_8845:
[----:B------:R0:W5:Y:S01]  /*12010*/  LDG.E.U8 R2, desc[UR36][R4.64] ;  /* 0x0000002404027981 */ /* 0x000162000c1e1100 */
[----:B------:R-:W-:Y:S01]  /*12020*/  IMAD.MOV.U32 R3, RZ, RZ, RZ ;  /* 0x000000ffff037224 */ /* 0x000fe200078e00ff */
[----:B------:R-:W-:Y:S06]  /*12030*/  BRA `(.L_x_8847) ;  /* 0x0000000c00407947 */ /* 0x000fec0003800000 */
.L_x_8844:
        /* <DEDUP_REMOVED lines=8> */
.L_x_8849:
[----:B------:R-:W2:Y:S02]  /*120c0*/  LDG.E R2, desc[UR36][R4.64] ;  /* 0x0000002404027981 */ /* 0x000ea4000c1e1900 */
[----:B--2---:R-:W-:Y:S01]  /*120d0*/  SHF.R.S32.HI R3, RZ, 0x1f, R2 ;  /* 0x0000001fff037819 */ /* 0x004fe20000011402 */
[----:B------:R-:W-:Y:S06]  /*120e0*/  BRA `(.L_x_8847) ;  /* 0x0000000c00147947 */ /* 0x000fec0003800000 */
.L_x_8848:
[----:B------:R-:W2:Y:S02]  /*120f0*/  LDG.E.S16 R2, desc[UR36][R4.64] ;  /* 0x0000002404027981 */ /* 0x000ea4000c1e1700 */
[----:B--2---:R-:W-:Y:S01]  /*12100*/  SHF.R.S32.HI R3, RZ, 0x1f, R2 ;  /* 0x0000001fff037819 */ /* 0x004fe20000011402 */
[----:B------:R-:W-:Y:S06]  /*12110*/  BRA `(.L_x_8847) ;  /* 0x0000000c00087947 */ /* 0x000fec0003800000 */
.L_x_8843:
        /* <DEDUP_REMOVED lines=9> */
.L_x_8851:
[----:B------:R-:W2:Y:S02]  /*121b0*/  LDG.E.U16 R4, desc[UR36][R4.64] ;  /* 0x0000002404047981 */ /* 0x000ea4000c1e1500 */
[----:B--2---:R-:W-:-:S06]  /*121c0*/  HADD2.F32 R2, -RZ, R4.H0_H0 ;  /* 0x20000004ff027230 */ /* 0x004fcc0000004100 */
[----:B------:R-:W0:Y:S02]  /*121d0*/  F2I.S64.TRUNC R2, R2 ;  /* 0x0000000200027311 */ /* 0x000e24000020d900 */
[----:B0-----:R-:W-:Y:S05]  /*121e0*/  BRA `(.L_x_8847) ;  /* 0x0000000800d47947 */ /* 0x001fea0003800000 */
.L_x_8850:
        /* <DEDUP_REMOVED lines=9> */
.L_x_8853:
[----:B------:R-:W2:Y:S02]  /*12280*/  LDG.E.U16 R4, desc[UR36][R4.64] ;  /* 0x0000002404047981 */ /* 0x000ea4000c1e1500 */
[----:B--2---:R-:W-:-:S06]  /*12290*/  HADD2.F32 R2, -RZ, R4.H0_H0 ;  /* 0x20000004ff027230 */ /* 0x004fcc0000004100 */
[----:B------:R-:W0:Y:S02]  /*122a0*/  F2I.S64.TRUNC R2, R2 ;  /* 0x0000000200027311 */ /* 0x000e24000020d900 */
[----:B0-----:R-:W-:Y:S05]  /*122b0*/  BRA `(.L_x_8847) ;  /* 0x0000000800a07947 */ /* 0x001fea0003800000 */
.L_x_8852:
[----:B------:R-:W2:Y:S02]  /*122c0*/  LDG.E.64 R2, desc[UR36][R4.64] ;  /* 0x0000002404027981 */ /* 0x000ea4000c1e1b00 */
[----:B--2---:R-:W0:Y:S02]  /*122d0*/  F2I.S64.F64.TRUNC R2, R2 ;  /* 0x0000000200027311 */ /* 0x004e24000030d900 */
[----:B0-----:R-:W-:Y:S05]  /*122e0*/  BRA `(.L_x_8847) ;  /* 0x0000000800947947 */ /* 0x001fea0003800000 */
.L_x_8842:
        /* <DEDUP_REMOVED lines=13> */
.L_x_8856:
[----:B------:R-:W2:Y:S02]  /*123c0*/  LDG.E.64 R2, desc[UR36][R4.64] ;  /* 0x0000002404027981 */ /* 0x000ea4000c1e1b00 */
[----:B--2---:R-:W0:Y:S02]  /*123d0*/  F2I.S64.F64.TRUNC R2, R2 ;  /* 0x0000000200027311 */ /* 0x004e24000030d900 */
[----:B0-----:R-:W-:Y:S05]  /*123e0*/  BRA `(.L_x_8847) ;  /* 0x0000000800547947 */ /* 0x001fea0003800000 */
.L_x_8855:
        /* <DEDUP_REMOVED lines=26> */
.L_x_8858:
        /* <DEDUP_REMOVED lines=13> */
.L_x_8857:
[----:B------:R-:W2:Y:S02]  /*12660*/  LDG.E.U16 R2, desc[UR36][R4.64] ;  /* 0x0000002404027981 */ /* 0x000ea4000c1e1500 */
[----:B--2---:R-:W-:-:S06]  /*12670*/  SHF.L.U32 R2, R2, 0x10, RZ ;  /* 0x0000001002027819 */ /* 0x004fcc00000006ff */
[----:B------:R-:W0:Y:S02]  /*12680*/  F2I.S64.TRUNC R2, R2 ;  /* 0x0000000200027311 */ /* 0x000e24000020d900 */
[----:B0-----:R-:W-:Y:S05]  /*12690*/  BRA `(.L_x_8847) ;  /* 0x0000000400a87947 */ /* 0x001fea0003800000 */
.L_x_8854:
        /* <DEDUP_REMOVED lines=11> */
.L_x_8861:
        /* <DEDUP_REMOVED lines=21> */
.L_x_8865:
[----:B------:R-:W-:Y:S05]  /*128a0*/  BSYNC.RECONVERGENT B1 ;  /* 0x0000000000017941 */ /* 0x000fea0003800200 */
.L_x_8864:
[----:B------:R-:W-:Y:S01]  /*128b0*/  IMAD.SHL.U32 R0, R0, 0x100000, RZ ;  /* 0x0010000000007824 */ /* 0x000fe200078e00ff */
[----:B------:R-:W-:-:S04]  /*128c0*/  LEA R2, R2, 0x3b800000, 0x17 ;  /* 0x3b80000002027811 */ /* 0x000fc800078eb8ff */
[----:B------:R-:W-:-:S07]  /*128d0*/  LOP3.LUT R2, R2, R0, R7, 0xfe, !PT ;  /* 0x0000000002027212 */ /* 0x000fce00078efe07 */
.L_x_8863:
[----:B------:R-:W-:Y:S05]  /*128e0*/  BSYNC.RECONVERGENT B0 ;  /* 0x0000000000007941 */ /* 0x000fea0003800200 */
.L_x_8862:
[----:B------:R-:W2:Y:S02]  /*128f0*/  F2I.S64.TRUNC R2, R2 ;  /* 0x0000000200027311 */ /* 0x000ea4000020d900 */
[----:B--2---:R-:W-:Y:S05]  /*12900*/  BRA `(.L_x_8847) ;  /* 0x00000004000c7947 */ /* 0x004fea0003800000 */
.L_x_8860:
        /* <DEDUP_REMOVED lines=21> */
.L_x_8869:
[----:B------:R-:W-:Y:S05]  /*12a60*/  BSYNC.RECONVERGENT B1 ;  /* 0x0000000000017941 */ /* 0x000fea0003800200 */
.L_x_8868:
[----:B------:R-:W-:Y:S01]  /*12a70*/  IMAD.SHL.U32 R0, R0, 0x200000, RZ ;  /* 0x0020000000007824 */ /* 0x000fe200078e00ff */
[----:B------:R-:W-:-:S04]  /*12a80*/  LEA R2, R2, 0x37800000, 0x17 ;  /* 0x3780000002027811 */ /* 0x000fc800078eb8ff */
[----:B------:R-:W-:-:S07]  /*12a90*/  LOP3.LUT R2, R2, R0, R7, 0xfe, !PT ;  /* 0x0000000002027212 */ /* 0x000fce00078efe07 */
.L_x_8867:
[----:B------:R-:W-:Y:S05]  /*12aa0*/  BSYNC.RECONVERGENT B0 ;  /* 0x0000000000007941 */ /* 0x000fea0003800200 */
.L_x_8866:
[----:B------:R-:W3:Y:S02]  /*12ab0*/  F2I.S64.TRUNC R2, R2 ;  /* 0x0000000200027311 */ /* 0x000ee4000020d900 */
[----:B---3--:R-:W-:Y:S05]  /*12ac0*/  BRA `(.L_x_8847) ;  /* 0x00000000009c7947 */ /* 0x008fea0003800000 */
.L_x_8859:
        /* <DEDUP_REMOVED lines=14> */
.L_x_8873:
[----:B------:R-:W-:Y:S05]  /*12bb0*/  BSYNC.RECONVERGENT B0 ;  /* 0x0000000000007941 */ /* 0x000fea0003800200 */
.L_x_8872:
[----:B------:R-:W4:Y:S02]  /*12bc0*/  F2I.S64.TRUNC R2, R2 ;  /* 0x0000000200027311 */ /* 0x000f24000020d900 */
[----:B----4-:R-:W-:Y:S05]  /*12bd0*/  BRA `(.L_x_8847) ;  /* 0x0000000000587947 */ /* 0x010fea0003800000 */
.L_x_8846:
        /* <DEDUP_REMOVED lines=16> */
.L_x_8874:
[----:B------:R-:W-:Y:S01]  /*12ce0*/  CS2R R2, SRZ ;  /* 0x0000000000027805 */ /* 0x000fe2000001ff00 */
[----:B------:R-:W-:Y:S06]  /*12cf0*/  BRA `(.L_x_8847) ;  /* 0x0000000000107947 */ /* 0x000fec0003800000 */
.L_x_8871:
[----:B------:R4:W5:Y:S01]  /*12d00*/  LDG.E.64 R2, desc[UR36][R4.64] ;  /* 0x0000002404027981 */ /* 0x000962000c1e1b00 */
[----:B------:R-:W-:Y:S05]  /*12d10*/  BRA `(.L_x_8847) ;  /* 0x0000000000087947 */ /* 0x000fea0003800000 */
.L_x_8870:
[----:B------:R3:W5:Y:S01]  /*12d20*/  LDG.E R2, desc[UR36][R4.64] ;  /* 0x0000002404027981 */ /* 0x000762000c1e1900 */
[----:B------:R-:W-:-:S07]  /*12d30*/  HFMA2 R3, -RZ, RZ, 0, 0 ;  /* 0x00000000ff037431 */ /* 0x000fce00000001ff */
.L_x_8847:
[----:B------:R-:W-:Y:S01]  /*12d40*/  ISETP.NE.AND P0, PT, R23, RZ, PT ;  /* 0x000000ff1700720c */ /* 0x000fe20003f05270 */
[----:B------:R-:W-:-:S12]  /*12d50*/  BSSY.RECONVERGENT B0, `(.L_x_8875) ;  /* 0x0000006000007945 */ /* 0x000fd80003800200 */
[----:B------:R-:W-:Y:S05]  /*12d60*/  @!P0 BRA `(.L_x_8876) ;  /* 0x0000000000108947 */ /* 0x000fea0003800000 */
[----:B------:R-:W0:Y:S02]  /*12d70*/  LDCU.64 UR4, c[0x0][0x668] ;  /* 0x0000cd00ff0477ac */ /* 0x000e240008000a00 */
[----:B0----5:R-:W-:-:S04]  /*12d80*/  LEA R18, P0, R2, UR4, 0x3 ;  /* 0x0000000402127c11 */ /* 0x021fc8000f8018ff */
[----:B------:R-:W-:-:S06]  /*12d90*/  LEA.HI.X R19, R2, UR5, R3, 0x3, P0 ;  /* 0x0000000502137c11 */ /* 0x000fcc00080f1c03 */
[----:B------:R-:W5:Y:S03]  /*12da0*/  LDG.E.64 R18, desc[UR36][R18.64] ;  /* 0x0000002412127981 */ /* 0x000f66000c1e1b00 */
.L_x_8876:
[----:B------:R-:W-:Y:S05]  /*12db0*/  BSYNC.RECONVERGENT B0 ;  /* 0x0000000000007941 */ /* 0x000fea0003800200 */
.L_x_8875:
        /* <DEDUP_REMOVED lines=13> */
.L_x_8880:
[----:B-----5:R-:W-:Y:S01]  /*12e90*/  STG.E.U8 desc[UR36][R16.64], R18 ;  /* 0x0000001210007986 */ /* 0x020fe2000c101124 */
[----:B------:R-:W-:Y:S05]  /*12ea0*/  EXIT ;  /* 0x000000000000794d */ /* 0x000fea0003800000 */
.L_x_8879:
[----:B------:R-:W-:-:S09]  /*12eb0*/  UISETP.NE.AND UP0, UPT, UR4, 0x2, UPT ;  /* 0x000000020400788c */ /* 0x000fd2000bf05270 */
[----:B------:R-:W-:Y:S05]  /*12ec0*/  BRA.U !UP0, `(.L_x_8882) ;  /* 0x0000000108207547 */ /* 0x000fea000b800000 */
[----:B------:R-:W-:-:S09]  /*12ed0*/  UISETP.NE.AND UP0, UPT, UR4, 0x3, UPT ;  /* 0x000000030400788c */ /* 0x000fd2000bf05270 */
[----:B------:R-:W-:Y:S05]  /*12ee0*/  BRA.U !UP0, `(.L_x_8883) ;  /* 0x0000000108107547 */ /* 0x000fea000b800000 */
[----:B------:R-:W-:-:S09]  /*12ef0*/  UISETP.NE.AND UP0, UPT, UR4, 0x4, UPT ;  /* 0x000000040400788c */ /* 0x000fd2000bf05270 */
[----:B------:R-:W-:Y:S05]  /*12f00*/  BRA.U UP0, `(.L_x_8881) ;  /* 0x0000000900387547 */ /* 0x000fea000b800000 */
[----:B-----5:R-:W-:Y:S01]  /*12f10*/  STG.E.64 desc[UR36][R16.64], R18 ;  /* 0x0000001210007986 */ /* 0x020fe2000c101b24 */
[----:B------:R-:W-:Y:S05]  /*12f20*/  EXIT ;  /* 0x000000000000794d */ /* 0x000fea0003800000 */
.L_x_8883:
[----:B-----5:R-:W-:Y:S01]  /*12f30*/  STG.E desc[UR36][R16.64], R18 ;  /* 0x0000001210007986 */ /* 0x020fe2000c101924 */
[----:B------:R-:W-:Y:S05]  /*12f40*/  EXIT ;  /* 0x000000000000794d */ /* 0x000fea0003800000 */
.L_x_8882:
[----:B-----5:R-:W-:Y:S01]  /*12f50*/  STG.E.U16 desc[UR36][R16.64], R18 ;  /* 0x0000001210007986 */ /* 0x020fe2000c101524 */
[----:B------:R-:W-:Y:S05]  /*12f60*/  EXIT ;  /* 0x000000000000794d */ /* 0x000fea0003800000 */
.L_x_8878:
[----:B------:R-:W-:-:S09]  /*12f70*/  UISETP.GT.AND UP0, UPT, UR4, 0x6, UPT ;  /* 0x000000060400788c */ /* 0x000fd2000bf04270 */
[----:B------:R-:W-:Y:S05]  /*12f80*/  BRA.U UP0, `(.L_x_8884) ;  /* 0x00000001002c7547 */ /* 0x000fea000b800000 */
[----:B------:R-:W-:-:S09]  /*12f90*/  UISETP.NE.AND UP0, UPT, UR4, 0x5, UPT ;  /* 0x000000050400788c */ /* 0x000fd2000bf05270 */
[----:B------:R-:W-:Y:S05]  /*12fa0*/  BRA.U !UP0, `(.L_x_8885) ;  /* 0x0000000108147547 */ /* 0x000fea000b800000 */
[----:B------:R-:W-:-:S09]  /*12fb0*/  UISETP.NE.AND UP0, UPT, UR4, 0x6, UPT ;  /* 0x000000060400788c */ /* 0x000fd2000bf05270 */
[----:B------:R-:W-:Y:S05]  /*12fc0*/  BRA.U UP0, `(.L_x_8881) ;  /* 0x0000000900087547 */ /* 0x000fea000b800000 */
[----:B-----5:R-:W0:Y:S02]  /*12fd0*/  I2F.S64 R19, R18 ;  /* 0x0000001200137312 */ /* 0x020e240000301400 */
[----:B0-----:R-:W-:Y:S01]  /*12fe0*/  STG.E desc[UR36][R16.64], R19 ;  /* 0x0000001310007986 */ /* 0x001fe2000c101924 */
[----:B------:R-:W-:Y:S05]  /*12ff0*/  EXIT ;  /* 0x000000000000794d */ /* 0x000fea0003800000 */
.L_x_8885:
[----:B-----5:R-:W0:Y:S02]  /*13000*/  I2F.S64 R0, R18 ;  /* 0x0000001200007312 */ /* 0x020e240000301400 */
[----:B0-----:R-:W-:-:S05]  /*13010*/  F2FP.F16.F32.PACK_AB R0, RZ, R0 ;  /* 0x00000000ff00723e */ /* 0x001fca00000000ff */
[----:B------:R-:W-:Y:S01]  /*13020*/  STG.E.U16 desc[UR36][R16.64], R0 ;  /* 0x0000000010007986 */ /* 0x000fe2000c101524 */
[----:B------:R-:W-:Y:S05]  /*13030*/  EXIT ;  /* 0x000000000000794d */ /* 0x000fea0003800000 */
.L_x_8884:
[----:B------:R-:W-:-:S09]  /*13040*/  UISETP.NE.AND UP0, UPT, UR4, 0x7, UPT ;  /* 0x000000070400788c */ /* 0x000fd2000bf05270 */
[----:B------:R-:W-:Y:S05]  /*13050*/  BRA.U !UP0, `(.L_x_8886) ;  /* 0x0000000108347547 */ /* 0x000fea000b800000 */
[----:B------:R-:W-:-:S09]  /*13060*/  UISETP.NE.AND UP0, UPT, UR4, 0x8, UPT ;  /* 0x000000080400788c */ /* 0x000fd2000bf05270 */
[----:B------:R-:W-:Y:S05]  /*13070*/  BRA.U !UP0, `(.L_x_8887) ;  /* 0x0000000108187547 */ /* 0x000fea000b800000 */
[----:B------:R-:W-:-:S09]  /*13080*/  UISETP.NE.AND UP0, UPT, UR4, 0x9, UPT ;  /* 0x000000090400788c */ /* 0x000fd2000bf05270 */
[----:B------:R-:W-:Y:S05]  /*13090*/  BRA.U UP0, `(.L_x_8881) ;  /* 0x0000000500d47547 */ /* 0x000fea000b800000 */
[----:B-----5:R-:W-:Y:S01]  /*130a0*/  IMAD.MOV.U32 R3, RZ, RZ, RZ ;  /* 0x000000ffff037224 */ /* 0x020fe200078e00ff */
[----:B------:R-:W0:Y:S04]  /*130b0*/  I2F.S64 R2, R18 ;  /* 0x0000001200027312 */ /* 0x000e280000301400 */
[----:B0-----:R-:W-:Y:S01]  /*130c0*/  STG.E.64 desc[UR36][R16.64], R2 ;  /* 0x0000000210007986 */ /* 0x001fe2000c101b24 */
[----:B------:R-:W-:Y:S05]  /*130d0*/  EXIT ;  /* 0x000000000000794d */ /* 0x000fea0003800000 */
.L_x_8887:
[----:B-----5:R-:W0:Y:S02]  /*130e0*/  I2F.S64 R18, R18 ;  /* 0x0000001200127312 */ /* 0x020e240000301400 */
[----:B0-----:R-:W-:-:S04]  /*130f0*/  F2FP.F16.F32.PACK_AB R3, RZ, R18 ;  /* 0x00000012ff03723e */ /* 0x001fc800000000ff */
[----:B------:R-:W-:-:S05]  /*13100*/  PRMT R3, R3, 0x5410, RZ ;  /* 0x0000541003037816 */ /* 0x000fca00000000ff */
[----:B------:R-:W-:Y:S01]  /*13110*/  STG.E desc[UR36][R16.64], R3 ;  /* 0x0000000310007986 */ /* 0x000fe2000c101924 */
[----:B------:R-:W-:Y:S05]  /*13120*/  EXIT ;  /* 0x000000000000794d */ /* 0x000fea0003800000 */
.L_x_8886:
[----:B-----5:R-:W0:Y:S02]  /*13130*/  I2F.F64.S64 R18, R18 ;  /* 0x0000001200127312 */ /* 0x020e240000301c00 */
[----:B0-----:R-:W-:Y:S01]  /*13140*/  STG.E.64 desc[UR36][R16.64], R18 ;  /* 0x0000001210007986 */ /* 0x001fe2000c101b24 */
[----:B------:R-:W-:Y:S05]  /*13150*/  EXIT ;  /* 0x000000000000794d */ /* 0x000fea0003800000 */
.L_x_8877:
        /* <DEDUP_REMOVED lines=12> */
.L_x_8891:
        /* <DEDUP_REMOVED lines=17> */
.L_x_8894:
[----:B------:R-:W-:-:S04]  /*13330*/  SHF.R.U32.HI R3, RZ, 0x18, R3 ;  /* 0x00000018ff037819 */ /* 0x000fc80000011603 */
[----:B------:R-:W-:-:S04]  /*13340*/  LOP3.LUT R0, R0, 0x80, R3, 0xf8, !PT ;  /* 0x0000008000007812 */ /* 0x000fc800078ef803 */
[----:B------:R-:W-:-:S07]  /*13350*/  PRMT R8, R0, 0x7610, R8 ;  /* 0x0000761000087816 */ /* 0x000fce0000000008 */
.L_x_8893:
[----:B------:R-:W-:Y:S05]  /*13360*/  BSYNC.RECONVERGENT B0 ;  /* 0x0000000000007941 */ /* 0x000fea0003800200 */
.L_x_8892:
[----:B------:R-:W-:Y:S01]  /*13370*/  STG.E.U8 desc[UR36][R16.64], R8 ;  /* 0x0000000810007986 */ /* 0x000fe2000c101124 */
[----:B------:R-:W-:Y:S05]  /*13380*/  EXIT ;  /* 0x000000000000794d */ /* 0x000fea0003800000 */
.L_x_8890:
        /* <DEDUP_REMOVED lines=17> */
.L_x_8897:
[----:B------:R-:W-:-:S04]  /*134a0*/  SHF.R.U32.HI R3, RZ, 0x18, R3 ;  /* 0x00000018ff037819 */ /* 0x000fc80000011603 */
[----:B------:R-:W-:-:S04]  /*134b0*/  LOP3.LUT R0, R0, 0x80, R3, 0xf8, !PT ;  /* 0x0000008000007812 */ /* 0x000fc800078ef803 */
[----:B------:R-:W-:-:S07]  /*134c0*/  PRMT R8, R0, 0x7610, R8 ;  /* 0x0000761000087816 */ /* 0x000fce0000000008 */
.L_x_8896:
[----:B------:R-:W-:Y:S05]  /*134d0*/  BSYNC.RECONVERGENT B0 ;  /* 0x0000000000007941 */ /* 0x000fea0003800200 */
.L_x_8895:
[----:B------:R-:W-:Y:S01]  /*134e0*/  STG.E.U8 desc[UR36][R16.64], R8 ;  /* 0x0000000810007986 */ /* 0x000fe2000c101124 */
[----:B------:R-:W-:Y:S05]  /*134f0*/  EXIT ;  /* 0x000000000000794d */ /* 0x000fea0003800000 */
.L_x_8889:
        /* <DEDUP_REMOVED lines=22> */
.L_x_8899:
[----:B-----5:R-:W-:Y:S01]  /*13660*/  STG.E.64 desc[UR36][R16.64], R18 ;  /* 0x0000001210007986 */ /* 0x020fe2000c101b24 */
[----:B------:R-:W-:Y:S05]  /*13670*/  EXIT ;  /* 0x000000000000794d */ /* 0x000fea0003800000 */
.L_x_8898:
[----:B-----5:R-:W-:Y:S01]  /*13680*/  STG.E desc[UR36][R16.64], R18 ;  /* 0x0000001210007986 */ /* 0x020fe2000c101924 */
[----:B------:R-:W-:Y:S05]  /*13690*/  EXIT ;  /* 0x000000000000794d */ /* 0x000fea0003800000 */
.L_x_8888:
        /* <DEDUP_REMOVED lines=9> */
[----:B------:R-:W-:Y:S01]  /*13730*/  STG.E.U8 desc[UR36][R16.64], R3 ;  /* 0x0000000310007986 */ /* 0x000fe2000c101124 */
[----:B------:R-:W-:Y:S05]  /*13740*/  EXIT ;  /* 0x000000000000794d */ /* 0x000fea0003800000 */
.L_x_8901:
[----:B------:R-:W-:Y:S01]  /*13750*/  CS2R R6, SRZ ;  /* 0x0000000000067805 */ /* 0x000fe2000001ff00 */
[----:B012345:R-:W0:Y:S04]  /*13760*/  I2F.F64.S64 R4, R18 ;  /* 0x0000001200047312 */ /* 0x03fe280000301c00 */
[----:B0-----:R-:W-:Y:S01]  /*13770*/  STG.E.128 desc[UR36][R16.64], R4 ;  /* 0x0000000410007986 */ /* 0x001fe2000c101d24 */
[----:B------:R-:W-:Y:S05]  /*13780*/  EXIT ;  /* 0x000000000000794d */ /* 0x000fea0003800000 */
.L_x_8900:
[----:B------:R-:W-:-:S09]  /*13790*/  UISETP.NE.AND UP0, UPT, UR4, 0xf, UPT ;  /* 0x0000000f0400788c */ /* 0x000fd2000bf05270 */
[----:B------:R-:W-:Y:S05]  /*137a0*/  BRA.U !UP0, `(.L_x_8902) ;  /* 0x0000000108e87547 */ /* 0x000fea000b800000 */
[----:B------:R-:W-:-:S09]  /*137b0*/  UISETP.NE.AND UP0, UPT, UR4, 0x17, UPT ;  /* 0x000000170400788c */ /* 0x000fd2000bf05270 */
[----:B------:R-:W-:Y:S05]  /*137c0*/  BRA.U !UP0, `(.L_x_8903) ;  /* 0x0000000108907547 */ /* 0x000fea000b800000 */
[----:B------:R-:W-:-:S09]  /*137d0*/  UISETP.NE.AND UP0, UPT, UR4, 0x18, UPT ;  /* 0x000000180400788c */ /* 0x000fd2000bf05270 */
[----:B------:R-:W-:Y:S05]  /*137e0*/  BRA.U !UP0, `(.L_x_8904) ;  /* 0x0000000108447547 */ /* 0x000fea000b800000 */
.L_x_8881:
        /* <DEDUP_REMOVED lines=16> */
.L_x_8905:
[----:B------:R-:W-:Y:S05]  /*138f0*/  EXIT ;  /* 0x000000000000794d */ /* 0x000fea0003800000 */
.L_x_8904:
        /* <DEDUP_REMOVED lines=13> */
.L_x_8907:
[----:B------:R-:W-:Y:S05]  /*139d0*/  BSYNC.RECONVERGENT B0 ;  /* 0x0000000000007941 */ /* 0x000fea0003800200 */
.L_x_8906:
[----:B------:R-:W-:-:S05]  /*139e0*/  LOP3.LUT R3, R0, 0x80, R3, 0xf8, !PT ;  /* 0x0000008000037812 */ /* 0x000fca00078ef803 */
[----:B------:R-:W-:Y:S01]  /*139f0*/  STG.E.U8 desc[UR36][R16.64], R3 ;  /* 0x0000000310007986 */ /* 0x000fe2000c101124 */
[----:B------:R-:W-:Y:S05]  /*13a00*/  EXIT ;  /* 0x000000000000794d */ /* 0x000fea0003800000 */
.L_x_8903:
        /* <DEDUP_REMOVED lines=12> */
.L_x_8909:
[----:B------:R-:W-:Y:S01]  /*13ad0*/  IMAD.MOV.U32 R0, RZ, RZ, 0x7f ;  /* 0x0000007fff007424 */ /* 0x000fe200078e00ff */
[----:B------:R-:W-:-:S04]  /*13ae0*/  ISETP.GT.U32.AND P0, PT, R2, 0x7f800000, PT ;  /* 0x7f8000000200780c */ /* 0x000fc80003f04070 */
[----:B------:R-:W-:-:S09]  /*13af0*/  SEL R0, R0, 0x7c, P0 ;  /* 0x0000007c00007807 */ /* 0x000fd20000000000 */
.L_x_8910:
[----:B------:R-:W-:Y:S05]  /*13b00*/  BSYNC.RECONVERGENT B0 ;  /* 0x0000000000007941 */ /* 0x000fea0003800200 */
.L_x_8908:
[----:B------:R-:W-:-:S04]  /*13b10*/  SHF.R.U32.HI R3, RZ, 0x18, R3 ;  /* 0x00000018ff037819 */ /* 0x000fc80000011603 */
[----:B------:R-:W-:-:S05]  /*13b20*/  LOP3.LUT R3, R0, 0x80, R3, 0xf8, !PT ;  /* 0x0000008000037812 */ /* 0x000fca00078ef803 */
[----:B------:R-:W-:Y:S01]  /*13b30*/  STG.E.U8 desc[UR36][R16.64], R3 ;  /* 0x0000000310007986 */ /* 0x000fe2000c101124 */
[----:B------:R-:W-:Y:S05]  /*13b40*/  EXIT ;  /* 0x000000000000794d */ /* 0x000fea0003800000 */
.L_x_8902:
[----:B-----5:R-:W0:Y:S02]  /*13b50*/  I2F.S64 R0, R18 ;  /* 0x0000001200007312 */ /* 0x020e240000301400 */
[----:B0-----:R-:W-:-:S05]  /*13b60*/  F2FP.BF16.F32.PACK_AB R0, RZ, R0 ;  /* 0x00000000ff00723e */ /* 0x001fca00000010ff */
[----:B------:R-:W-:Y:S01]  /*13b70*/  STG.E.U16 desc[UR36][R16.64], R0 ;  /* 0x0000000010007986 */ /* 0x000fe2000c101524 */
[----:B------:R-:W-:Y:S05]  /*13b80*/  EXIT ;  /* 0x000000000000794d */ /* 0x000fea0003800000 */
.L_x_8911:
        /* <DEDUP_REMOVED lines=15> */
.L_x_41806:


//--------------------- .text._ZN2at6native27unrolled_elementwise_kernelIZZZNS0_28launch_masked_scatter_kernelERKNS_10TensorBaseES4_S4_S4_ENKUlvE_clEvENKUlvE2_clEvEUllblE_St5arrayIPcLm4EELi4E23TrivialOffsetCalculatorILi3EjESB_ILi1EjENS0_6memory12LoadWithCastILi3EEENSE_13StoreWithCastILi1EEEEEviT_T0_T2_T3_T4_T5_ --------------------------
	.section	.text._ZN2at6native27unrolled_elementwise_kernelIZZZNS0_28launch_masked_scatter_kernelERKNS_10TensorBaseES4_S4_S4_ENKUlvE_clEvENKUlvE2_clEvEUllblE_St5arrayIPcLm4EELi4E23TrivialOffsetCalculatorILi3EjESB_ILi1EjENS0_6memory12LoadWithCastILi3EEENSE_13StoreWithCastILi1EEEEEviT_T0_T2_T3_T4_T5_,"ax",@progbits
	.align	128
        .global         _ZN2at6native27unrolled_elementwise_kernelIZZZNS0_28launch_masked_scatter_kernelERKNS_10TensorBaseES4_S4_S4_ENKUlvE_clEvENKUlvE2_clEvEUllblE_St5arrayIPcLm4EELi4E23TrivialOffsetCalculatorILi3EjESB_ILi1EjENS0_6memory12LoadWithCastILi3EEENSE_13StoreWithCastILi1EEEEEviT_T0_T2_T3_T4_T5_
        .type           _ZN2at6native27unrolled_elementwise_kernelIZZZNS0_28launch_masked_scatter_kernelERKNS_10TensorBaseES4_S4_S4_ENKUlvE_clEvENKUlvE2_clEvEUllblE_St5arrayIPcLm4EELi4E23TrivialOffsetCalculatorILi3EjESB_ILi1EjENS0_6memory12LoadWithCastILi3EEENSE_13StoreWithCastILi1EEEEEviT_T0_T2_T3_T4_T5_,@function
        .size           _ZN2at6native27unrolled_elementwise_kernelIZZZNS0_28launch_masked_scatter_kernelERKNS_10TensorBaseES4_S4_S4_ENKUlvE_clEvENKUlvE2_clEvEUllblE_St5arrayIPcLm4EELi4E23TrivialOffsetCalculatorILi3EjESB_ILi1EjENS0_6memory12LoadWithCastILi3EEENSE_13StoreWithCastILi1EEEEEviT_T0_T2_T3_T4_T5_,(.L_x_41807 - _ZN2at6native27unrolled_elementwise_kernelIZZZNS0_28launch_masked_scatter_kernelERKNS_10TensorBaseES4_S4_S4_ENKUlvE_clEvENKUlvE2_clEvEUllblE_St5arrayIPcLm4EELi4E23TrivialOffsetCalculatorILi3EjESB_ILi1EjENS0_6memory12LoadWithCastILi3EEENSE_13StoreWithCastILi1EEEEEviT_T0_T2_T3_T4_T5_)
        .other          _ZN2at6native27unrolled_elementwise_kernelIZZZNS0_28launch_masked_scatter_kernelERKNS_10TensorBaseES4_S4_S4_ENKUlvE_clEvENKUlvE2_clEvEUllblE_St5arrayIPcLm4EELi4E23TrivialOffsetCalculatorILi3EjESB_ILi1EjENS0_6memory12LoadWithCastILi3EEENSE_13StoreWithCastILi1EEEEEviT_T0_T2_T3_T4_T5_,@"STO_CUDA_ENTRY STV_DEFAULT"
_ZN2at6native27unrolled_elementwise_kernelIZZZNS0_28launch_masked_scatter_kernelERKNS_10TensorBaseES4_S4_S4_ENKUlvE_clEvENKUlvE2_clEvEUllblE_St5arrayIPcLm4EELi4E23TrivialOffsetCalculatorILi3EjESB_ILi1EjENS0_6memory12LoadWithCastILi3EEENSE_13StoreWithCastILi1EEEEEviT_T0_T2_T3_T4_T5_:
.text._ZN2at6native27unrolled_elementwise_kernelIZZZNS0_28launch_masked_scatter_kernelERKNS_10TensorBaseES4_S4_S4_ENKUlvE_clEvENKUlvE2_clEvEUllblE_St5arrayIPcLm4EELi4E23TrivialOffsetCalculatorILi3EjESB_ILi1EjENS0_6memory12LoadWithCastILi3EEENSE_13StoreWithCastILi1EEEEEviT_T0_T2_T3_T4_T5_:
        /* <DEDUP_REMOVED lines=36> */
.L_x_8917:
[----:B------:R1:W5:Y:S01]  /*0240*/  LDG.E.U8 R18, desc[UR36][R4.64] ;  /* 0x0000002404127981 */ /* 0x000362000c1e1100 */
[----:B------:R-:W-:Y:S01]  /*0250*/  IMAD.MOV.U32 R19, RZ, RZ, RZ ;  /* 0x000000ffff137224 */ /* 0x000fe200078e00ff */
[----:B------:R-:W-:Y:S06]  /*0260*/  BRA `(.L_x_8919) ;  /* 0x0000000c00447947 */ /* 0x000fec0003800000 */
.L_x_8916:
        /* <DEDUP_REMOVED lines=8> */
.L_x_8921:
[----:B------:R-:W2:Y:S02]  /*02f0*/  LDG.E R18, desc[UR36][R4.64] ;  /* 0x0000002404127981 */ /* 0x000ea4000c1e1900 */
[----:B--2---:R-:W-:Y:S01]  /*0300*/  SHF.R.S32.HI R19, RZ, 0x1f, R18 ;  /* 0x0000001fff137819 */ /* 0x004fe20000011412 */
[----:B------:R-:W-:Y:S06]  /*0310*/  BRA `(.L_x_8919) ;  /* 0x0000000c00187947 */ /* 0x000fec0003800000 */
.L_x_8920:
[----:B------:R-:W2:Y:S02]  /*0320*/  LDG.E.S16 R18, desc[UR36][R4.64] ;  /* 0x0000002404127981 */ /* 0x000ea4000c1e1700 */
[----:B--2---:R-:W-:Y:S01]  /*0330*/  SHF.R.S32.HI R19, RZ, 0x1f, R18 ;  /* 0x0000001fff137819 */ /* 0x004fe20000011412 */
[----:B------:R-:W-:Y:S06]  /*0340*/  BRA `(.L_x_8919) ;  /* 0x0000000c000c7947 */ /* 0x000fec0003800000 */
.L_x_8915:
        /* <DEDUP_REMOVED lines=9> */
.L_x_8923:
[----:B------:R-:W2:Y:S02]  /*03e0*/  LDG.E.U16 R4, desc[UR36][R4.64] ;  /* 0x0000002404047981 */ /* 0x000ea4000c1e1500 */
[----:B--2---:R-:W-:-:S06]  /*03f0*/  HADD2.F32 R18, -RZ, R4.H0_H0 ;  /* 0x20000004ff127230 */ /* 0x004fcc0000004100 */
[----:B------:R-:W2:Y:S02]  /*0400*/  F2I.S64.TRUNC R18, R18 ;  /* 0x0000001200127311 */ /* 0x000ea4000020d900 */
[----:B--2---:R-:W-:Y:S05]  /*0410*/  BRA `(.L_x_8919) ;  /* 0x0000000800d87947 */ /* 0x004fea0003800000 */
.L_x_8922:
        /* <DEDUP_REMOVED lines=9> */
.L_x_8925:
[----:B------:R-:W2:Y:S02]  /*04b0*/  LDG.E.U16 R4, desc[UR36][R4.64] ;  /* 0x0000002404047981 */ /* 0x000ea4000c1e1500 */
[----:B--2---:R-:W-:-:S06]  /*04c0*/  HADD2.F32 R18, -RZ, R4.H0_H0 ;  /* 0x20000004ff127230 */ /* 0x004fcc0000004100 */
[----:B------:R-:W2:Y:S02]  /*04d0*/  F2I.S64.TRUNC R18, R18 ;  /* 0x0000001200127311 */ /* 0x000ea4000020d900 */
[----:B--2---:R-:W-:Y:S05]  /*04e0*/  BRA `(.L_x_8919) ;  /* 0x0000000800a47947 */ /* 0x004fea0003800000 */
.L_x_8924:
[----:B------:R-:W2:Y:S02]  /*04f0*/  LDG.E.64 R4, desc[UR36][R4.64] ;  /* 0x0000002404047981 */ /* 0x000ea4000c1e1b00 */
[----:B--2---:R2:W3:Y:S02]  /*0500*/  F2I.S64.F64.TRUNC R18, R4 ;  /* 0x0000000400127311 */ /* 0x0044e4000030d900 */
[----:B--23--:R-:W-:Y:S05]  /*0510*/  BRA `(.L_x_8919) ;  /* 0x0000000800987947 */ /* 0x00cfea0003800000 */
.L_x_8914:
        /* <DEDUP_REMOVED lines=13> */
.L_x_8928:
[----:B------:R-:W2:Y:S02]  /*05f0*/  LDG.E.64 R4, desc[UR36][R4.64] ;  /* 0x0000002404047981 */ /* 0x000ea4000c1e1b00 */
[----:B--2---:R2:W3:Y:S02]  /*0600*/  F2I.S64.F64.TRUNC R18, R4 ;  /* 0x0000000400127311 */ /* 0x0044e4000030d900 */
[----:B--23--:R-:W-:Y:S05]  /*0610*/  BRA `(.L_x_8919) ;  /* 0x0000000800587947 */ /* 0x00cfea0003800000 */
.L_x_8927:
        /* <DEDUP_REMOVED lines=26> */
.L_x_8930:
        /* <DEDUP_REMOVED lines=12> */
[----:B------:R2:W3:Y:S02]  /*0880*/  F2I.S64.TRUNC R18, R0 ;  /* 0x0000000000127311 */ /* 0x0004e4000020d900 */
[----:B--23--:R-:W-:Y:S05]  /*0890*/  BRA `(.L_x_8919) ;  /* 0x0000000400b87947 */ /* 0x00cfea0003800000 */
.L_x_8929:
[----:B------:R-:W2:Y:S02]  /*08a0*/  LDG.E.U16 R18, desc[UR36][R4.64] ;  /* 0x0000002404127981 */ /* 0x000ea4000c1e1500 */
[----:B--2---:R-:W-:-:S06]  /*08b0*/  IMAD.U32 R18, R18, 0x10000, RZ ;  /* 0x0001000012127824 */ /* 0x004fcc00078e00ff */
[----:B------:R-:W2:Y:S02]  /*08c0*/  F2I.S64.TRUNC R18, R18 ;  /* 0x0000001200127311 */ /* 0x000ea4000020d900 */
[----:B--2---:R-:W-:Y:S05]  /*08d0*/  BRA `(.L_x_8919) ;  /* 0x0000000400a87947 */ /* 0x004fea0003800000 */
.L_x_8926:
        /* <DEDUP_REMOVED lines=11> */
.L_x_8933:
        /* <DEDUP_REMOVED lines=21> */
.L_x_8937:
[----:B------:R-:W-:Y:S05]  /*0ae0*/  BSYNC.RECONVERGENT B1 ;  /* 0x0000000000017941 */ /* 0x000fea0003800200 */
.L_x_8936:
[----:B------:R-:W-:Y:S01]  /*0af0*/  IMAD.SHL.U32 R0, R0, 0x100000, RZ ;  /* 0x0010000000007824 */ /* 0x000fe200078e00ff */
[----:B------:R-:W-:-:S04]  /*0b00*/  LEA R3, R3, 0x3b800000, 0x17 ;  /* 0x3b80000003037811 */ /* 0x000fc800078eb8ff */
[----:B------:R-:W-:-:S07]  /*0b10*/  LOP3.LUT R18, R3, R0, R7, 0xfe, !PT ;  /* 0x0000000003127212 */ /* 0x000fce00078efe07 */
.L_x_8935:
[----:B------:R-:W-:Y:S05]  /*0b20*/  BSYNC.RECONVERGENT B0 ;  /* 0x0000000000007941 */ /* 0x000fea0003800200 */
.L_x_8934:
[----:B------:R-:W4:Y:S02]  /*0b30*/  F2I.S64.TRUNC R18, R18 ;  /* 0x0000001200127311 */ /* 0x000f24000020d900 */
[----:B----4-:R-:W-:Y:S05]  /*0b40*/  BRA `(.L_x_8919) ;  /* 0x00000004000c7947 */ /* 0x010fea0003800000 */
.L_x_8932:
        /* <DEDUP_REMOVED lines=21> */
.L_x_8941:
[----:B------:R-:W-:Y:S05]  /*0ca0*/  BSYNC.RECONVERGENT B1 ;  /* 0x0000000000017941 */ /* 0x000fea0003800200 */
.L_x_8940:
[----:B------:R-:W-:Y:S01]  /*0cb0*/  IMAD.SHL.U32 R0, R0, 0x200000, RZ ;  /* 0x0020000000007824 */ /* 0x000fe200078e00ff */
[----:B------:R-:W-:-:S04]  /*0cc0*/  LEA R3, R3, 0x37800000, 0x17 ;  /* 0x3780000003037811 */ /* 0x000fc800078eb8ff */
[----:B------:R-:W-:-:S07]  /*0cd0*/  LOP3.LUT R18, R3, R0, R7, 0xfe, !PT ;  /* 0x0000000003127212 */ /* 0x000fce00078efe07 */
.L_x_8939:
[----:B------:R-:W-:Y:S05]  /*0ce0*/  BSYNC.RECONVERGENT B0 ;  /* 0x0000000000007941 */ /* 0x000fea0003800200 */
.L_x_8938:
[----:B------:R-:W4:Y:S02]  /*0cf0*/  F2I.S64.TRUNC R18, R18 ;  /* 0x0000001200127311 */ /* 0x000f24000020d900 */
[----:B----4-:R-:W-:Y:S05]  /*0d00*/  BRA `(.L_x_8919) ;  /* 0x00000000009c7947 */ /* 0x010fea0003800000 */
.L_x_8931:
[----:B------:R-:W-:-:S09]  /*0d10*/  UISETP.NE.AND UP0, UPT, UR4, 0x1c, UPT ;  /* 0x0000001c0400788c */ /* 0x000fd2000bf05270 */
[----:B------:R-:W-:Y:S05]  /*0d20*/  BRA.U !UP0, `(.L_x_8942) ;  /* 0x00000001088c7547 */ /* 0x000fea000b800000 */
[----:B------:R-:W-:-:S09]  /*0d30*/  UISETP.NE.AND UP0, UPT, UR4, 0x1d, UPT ;  /* 0x0000001d0400788c */ /* 0x000fd2000bf05270 */
[----:B------:R-:W-:Y:S05]  /*0d40*/  BRA.U !UP0, `(.L_x_8943) ;  /* 0x00000001087c7547 */ /* 0x000fea000b800000 */
[----:B------:R-:W-:-:S09]  /*0d50*/  UISETP.NE.AND UP0, UPT, UR4, 0x2c, UPT ;  /* 0x0000002c0400788c */ /* 0x000fd2000bf05270 */
[----:B------:R-:W-:Y:S05]  /*0d60*/  BRA.U !UP0, `(.L_x_8944) ;  /* 0x0000000108487547 */ /* 0x000fea000b800000 */
.L_x_8918:
        /* <DEDUP_REMOVED lines=16> */
.L_x_8945:
[----:B------:R-:W-:Y:S01]  /*0e70*/  CS2R R18, SRZ ;  /* 0x0000000000127805 */ /* 0x000fe2000001ff00 */
[----:B------:R-:W-:Y:S06]  /*0e80*/  BRA `(.L_x_8919) ;  /* 0x00000000003c7947 */ /* 0x000fec0003800000 */
.L_x_8944:
        /* <DEDUP_REMOVED lines=8> */
.L_x_8947:
[----:B------:R-:W-:Y:S05]  /*0f10*/  BSYNC.RECONVERGENT B0 ;  /* 0x0000000000007941 */ /* 0x000fea0003800200 */
.L_x_8946:
[----:B------:R-:W2:Y:S02]  /*0f20*/  F2I.S64.TRUNC R18, R18 ;  /* 0x0000001200127311 */ /* 0x000ea4000020d900 */
[----:B--2---:R-:W-:Y:S05]  /*0f30*/  BRA `(.L_x_8919) ;  /* 0x0000000000107947 */ /* 0x004fea0003800000 */
.L_x_8943:
[----:B------:R2:W5:Y:S01]  /*0f40*/  LDG.E.64 R18, desc[UR36][R4.64] ;  /* 0x0000002404127981 */ /* 0x000562000c1e1b00 */
[----:B------:R-:W-:Y:S05]  /*0f50*/  BRA `(.L_x_8919) ;  /* 0x0000000000087947 */ /* 0x000fea0003800000 */
.L_x_8942:
[----:B------:R3:W5:Y:S01]  /*0f60*/  LDG.E R18, desc[UR36][R4.64] ;  /* 0x0000002404127981 */ /* 0x000762000c1e1900 */
[----:B------:R-:W-:-:S07]  /*0f70*/  IMAD.MOV.U32 R19, RZ, RZ, RZ ;  /* 0x000000ffff137224 */ /* 0x000fce00078e00ff */
.L_x_8919:
        /* <DEDUP_REMOVED lines=21> */
.L_x_8952:
[----:B------:R-:W2:Y:S02]  /*10d0*/  LDG.E.U8 R4, desc[UR36][R4.64] ;  /* 0x0000002404047981 */ /* 0x000ea4000c1e1100 */
[----:B--2---:R-:W-:-:S04]  /*10e0*/  ISETP.NE.AND P0, PT, R4, RZ, PT ;  /* 0x000000ff0400720c */ /* 0x004fc80003f05270 */
[----:B------:R-:W-:Y:S01]  /*10f0*/  P2R R17, PR, RZ, 0x1 ;  /* 0x00000001ff117803 */ /* 0x000fe20000000000 */
[----:B------:R-:W-:Y:S08]  /*1100*/  BRA `(.L_x_8954) ;  /* 0x0000000800947947 */ /* 0x000ff00003800000 */
.L_x_8951:
        /* <DEDUP_REMOVED lines=11> */
.L_x_8956:
[----:B------:R-:W2:Y:S02]  /*11c0*/  LDG.E R4, desc[UR36][R4.64] ;  /* 0x0000002404047981 */ /* 0x000ea4000c1e1900 */
[----:B--2---:R-:W-:-:S04]  /*11d0*/  ISETP.NE.AND P0, PT, R4, RZ, PT ;  /* 0x000000ff0400720c */ /* 0x004fc80003f05270 */
[----:B------:R-:W-:Y:S01]  /*11e0*/  P2R R17, PR, RZ, 0x1 ;  /* 0x00000001ff117803 */ /* 0x000fe20000000000 */
[----:B------:R-:W-:Y:S08]  /*11f0*/  BRA `(.L_x_8954) ;  /* 0x0000000800587947 */ /* 0x000ff00003800000 */
.L_x_8955:
[----:B------:R-:W2:Y:S02]  /*1200*/  LDG.E.U16 R4, desc[UR36][R4.64] ;  /* 0x0000002404047981 */ /* 0x000ea4000c1e1500 */
[----:B--2---:R-:W-:-:S04]  /*1210*/  ISETP.NE.AND P0, PT, R4, RZ, PT ;  /* 0x000000ff0400720c */ /* 0x004fc80003f05270 */
[----:B------:R-:W-:Y:S01]  /*1220*/  P2R R17, PR, RZ, 0x1 ;  /* 0x00000001ff117803 */ /* 0x000fe20000000000 */
[----:B------:R-:W-:Y:S08]  /*1230*/  BRA `(.L_x_8954) ;  /* 0x0000000800487947 */ /* 0x000ff00003800000 */
.L_x_8950:
        /* <DEDUP_REMOVED lines=10> */
.L_x_8958:
[----:B------:R-:W2:Y:S02]  /*12e0*/  LDG.E.U16 R0, desc[UR36][R4.64] ;  /* 0x0000002404007981 */ /* 0x000ea4000c1e1500 */
[----:B--2---:R-:W-:-:S05]  /*12f0*/  HADD2.F32 R0, -RZ, R0.H0_H0 ;  /* 0x20000000ff007230 */ /* 0x004fca0000004100 */
[----:B------:R-:W-:-:S04]  /*1300*/  FSETP.NEU.FTZ.AND P0, PT, R0, RZ, PT ;  /* 0x000000ff0000720b */ /* 0x000fc80003f1d000 */
[----:B------:R-:W-:Y:S01]  /*1310*/  P2R R17, PR, RZ, 0x1 ;  /* 0x00000001ff117803 */ /* 0x000fe20000000000 */
[----:B------:R-:W-:Y:S08]  /*1320*/  BRA `(.L_x_8954) ;  /* 0x00000008000c7947 */ /* 0x000ff00003800000 */
.L_x_8957:
        /* <DEDUP_REMOVED lines=12> */
.L_x_8960:
        /* <DEDUP_REMOVED lines=10> */
.L_x_8959:
[----:B------:R-:W2:Y:S02]  /*1490*/  LDG.E.64 R4, desc[UR36][R4.64] ;  /* 0x0000002404047981 */ /* 0x000ea4000c1e1b00 */
[----:B--2---:R-:W0:Y:S02]  /*14a0*/  DSETP.NEU.AND P0, PT, R4, RZ, PT ;  /* 0x000000ff0400722a */ /* 0x004e240003f0d000 */
[----:B0-----:R-:W-:Y:S01]  /*14b0*/  P2R R17, PR, RZ, 0x1 ;  /* 0x00000001ff117803 */ /* 0x001fe20000000000 */
[----:B------:R-:W-:Y:S06]  /*14c0*/  BRA `(.L_x_8954) ;  /* 0x0000000400a47947 */ /* 0x000fec0003800000 */
.L_x_8949:
        /* <DEDUP_REMOVED lines=12> */
.L_x_8963:
        /* <DEDUP_REMOVED lines=9> */
.L_x_8962:
        /* <DEDUP_REMOVED lines=10> */
.L_x_8965:
        /* <DEDUP_REMOVED lines=12> */
.L_x_8964:
[----:B------:R-:W2:Y:S02]  /*1780*/  LDG.E.U16 R0, desc[UR36][R4.64] ;  /* 0x0000002404007981 */ /* 0x000ea4000c1e1500 */
[----:B--2---:R-:W-:-:S05]  /*1790*/  IMAD.U32 R0, R0, 0x10000, RZ ;  /* 0x0001000000007824 */ /* 0x004fca00078e00ff */
[----:B------:R-:W-:-:S04]  /*17a0*/  FSETP.NEU.FTZ.AND P0, PT, R0, RZ, PT ;  /* 0x000000ff0000720b */ /* 0x000fc80003f1d000 */
[----:B------:R-:W-:Y:S01]  /*17b0*/  P2R R17, PR, RZ, 0x1 ;  /* 0x00000001ff117803 */ /* 0x000fe20000000000 */
[----:B------:R-:W-:Y:S08]  /*17c0*/  BRA `(.L_x_8954) ;  /* 0x0000000000e47947 */ /* 0x000ff00003800000 */
.L_x_8961:
        /* <DEDUP_REMOVED lines=12> */
.L_x_8968:
[----:B------:R-:W2:Y:S02]  /*1890*/  LDG.E.U8 R4, desc[UR36][R4.64] ;  /* 0x0000002404047981 */ /* 0x000ea4000c1e1100 */
[----:B--2---:R-:W-:-:S04]  /*18a0*/  ISETP.NE.AND P0, PT, R4, RZ, PT ;  /* 0x000000ff0400720c */ /* 0x004fc80003f05270 */
[----:B------:R-:W-:Y:S01]  /*18b0*/  P2R R17, PR, RZ, 0x1 ;  /* 0x00000001ff117803 */ /* 0x000fe20000000000 */
[----:B------:R-:W-:Y:S08]  /*18c0*/  BRA `(.L_x_8954) ;  /* 0x0000000000a47947 */ /* 0x000ff00003800000 */
.L_x_8967:
[----:B------:R-:W2:Y:S02]  /*18d0*/  LDG.E.U8 R4, desc[UR36][R4.64] ;  /* 0x0000002404047981 */ /* 0x000ea4000c1e1100 */
[----:B--2---:R-:W-:-:S04]  /*18e0*/  ISETP.NE.AND P0, PT, R4, RZ, PT ;  /* 0x000000ff0400720c */ /* 0x004fc80003f05270 */
[----:B------:R-:W-:Y:S01]  /*18f0*/  P2R R17, PR, RZ, 0x1 ;  /* 0x00000001ff117803 */ /* 0x000fe20000000000 */
[----:B------:R-:W-:Y:S08]  /*1900*/  BRA `(.L_x_8954) ;  /* 0x0000000000947947 */ /* 0x000ff00003800000 */
.L_x_8966:
[----:B------:R-:W-:-:S09]  /*1910*/  UISETP.NE.AND UP0, UPT, UR4, 0x1c, UPT ;  /* 0x0000001c0400788c */ /* 0x000fd2000bf05270 */
[----:B------:R-:W-:Y:S05]  /*1920*/  BRA.U !UP0, `(.L_x_8969) ;  /* 0x0000000108807547 */ /* 0x000fea000b800000 */
[----:B------:R-:W-:-:S09]  /*1930*/  UISETP.NE.AND UP0, UPT, UR4, 0x1d, UPT ;  /* 0x0000001d0400788c */ /* 0x000fd2000bf05270 */
[----:B------:R-:W-:Y:S05]  /*1940*/  BRA.U !UP0, `(.L_x_8970) ;  /* 0x0000000108647547 */ /* 0x000fea000b800000 */
[----:B------:R-:W-:-:S09]  /*1950*/  UISETP.NE.AND UP0, UPT, UR4, 0x2c, UPT ;  /* 0x0000002c0400788c */ /* 0x000fd2000bf05270 */
[----:B------:R-:W-:Y:S05]  /*1960*/  BRA.U !UP0, `(.L_x_8971) ;  /* 0x00000001084c7547 */ /* 0x000fea000b800000 */
.L_x_8953:
        /* <DEDUP_REMOVED lines=16> */
.L_x_8972:
[----:B------:R-:W-:-:S04]  /*1a70*/  PLOP3.LUT P0, PT, PT, PT, PT, 0x8, 0x80 ;  /* 0x000000000080781c */ /* 0x000fc80003f0e170 */
[----:B------:R-:W-:Y:S01]  /*1a80*/  P2R R17, PR, RZ, 0x1 ;  /* 0x00000001ff117803 */ /* 0x000fe20000000000 */
[----:B------:R-:W-:Y:S08]  /*1a90*/  BRA `(.L_x_8954) ;  /* 0x0000000000307947 */ /* 0x000ff00003800000 */
.L_x_8971:
[----:B------:R-:W2:Y:S02]  /*1aa0*/  LDG.E.U8 R4, desc[UR36][R4.64] ;  /* 0x0000002404047981 */ /* 0x000ea4000c1e1100 */
[----:B--2---:R-:W-:-:S04]  /*1ab0*/  ISETP.NE.AND P0, PT, R4, RZ, PT ;  /* 0x000000ff0400720c */ /* 0x004fc80003f05270 */
[----:B------:R-:W-:Y:S01]  /*1ac0*/  P2R R17, PR, RZ, 0x1 ;  /* 0x00000001ff117803 */ /* 0x000fe20000000000 */
[----:B------:R-:W-:Y:S08]  /*1ad0*/  BRA `(.L_x_8954) ;  /* 0x0000000000207947 */ /* 0x000ff00003800000 */
.L_x_8970:
[----:B------:R-:W2:Y:S02]  /*1ae0*/  LDG.E.64 R4, desc[UR36][R4.64] ;  /* 0x0000002404047981 */ /* 0x000ea4000c1e1b00 */
[----:B--2---:R-:W-:-:S04]  /*1af0*/  ISETP.NE.U32.AND P0, PT, R4, RZ, PT ;  /* 0x000000ff0400720c */ /* 0x004fc80003f05070 */
[----:B------:R-:W-:-:S04]  /*1b00*/  ISETP.NE.AND.EX P0, PT, R5, RZ, PT, P0 ;  /* 0x000000ff0500720c */ /* 0x000fc80003f05300 */
[----:B------:R-:W-:Y:S01]  /*1b10*/  P2R R17, PR, RZ, 0x1 ;  /* 0x00000001ff117803 */ /* 0x000fe20000000000 */
[----:B------:R-:W-:Y:S08]  /*1b20*/  BRA `(.L_x_8954) ;  /* 0x00000000000c7947 */ /* 0x000ff00003800000 */
.L_x_8969:
[----:B------:R-:W2:Y:S02]  /*1b30*/  LDG.E R4, desc[UR36][R4.64] ;  /* 0x0000002404047981 */ /* 0x000ea4000c1e1900 */
[----:B--2---:R-:W-:-:S04]  /*1b40*/  ISETP.NE.AND P0, PT, R4, RZ, PT ;  /* 0x000000ff0400720c */ /* 0x004fc80003f05270 */
[----:B------:R-:W-:-:S09]  /*1b50*/  P2R R17, PR, RZ, 0x1 ;  /* 0x00000001ff117803 */ /* 0x000fd20000000000 */
.L_x_8954:
[----:B------:R-:W-:Y:S05]  /*1b60*/  BSYNC.RECONVERGENT B6 ;  /* 0x0000000000067941 */ /* 0x000fea0003800200 */
.L_x_8948:
        /* <DEDUP_REMOVED lines=19> */
.L_x_8976:
[----:B------:R3:W5:Y:S01]  /*1ca0*/  LDG.E.U8 R22, desc[UR36][R4.64] ;  /* 0x0000002404167981 */ /* 0x000762000c1e1100 */
[----:B------:R-:W-:Y:S01]  /*1cb0*/  IMAD.MOV.U32 R23, RZ, RZ, RZ ;  /* 0x000000ffff177224 */ /* 0x000fe200078e00ff */
[----:B------:R-:W-:Y:S06]  /*1cc0*/  BRA `(.L_x_8978) ;  /* 0x0000000c00447947 */ /* 0x000fec0003800000 */
.L_x_8975:
        /* <DEDUP_REMOVED lines=8> */
.L_x_8980:
[----:B------:R-:W2:Y:S02]  /*1d50*/  LDG.E R22, desc[UR36][R4.64] ;  /* 0x0000002404167981 */ /* 0x000ea4000c1e1900 */
[----:B--2---:R-:W-:Y:S01]  /*1d60*/  SHF.R.S32.HI R23, RZ, 0x1f, R22 ;  /* 0x0000001fff177819 */ /* 0x004fe20000011416 */
[----:B------:R-:W-:Y:S06]  /*1d70*/  BRA `(.L_x_8978) ;  /* 0x0000000c00187947 */ /* 0x000fec0003800000 */
.L_x_8979:
[----:B------:R-:W2:Y:S02]  /*1d80*/  LDG.E.S16 R22, desc[UR36][R4.64] ;  /* 0x0000002404167981 */ /* 0x000ea4000c1e1700 */
[----:B--2---:R-:W-:Y:S01]  /*1d90*/  SHF.R.S32.HI R23, RZ, 0x1f, R22 ;  /* 0x0000001fff177819 */ /* 0x004fe20000011416 */
[----:B------:R-:W-:Y:S06]  /*1da0*/  BRA `(.L_x_8978) ;  /* 0x0000000c000c7947 */ /* 0x000fec0003800000 */
.L_x_8974:
        /* <DEDUP_REMOVED lines=9> */
.L_x_8982:
[----:B------:R-:W2:Y:S02]  /*1e40*/  LDG.E.U16 R4, desc[UR36][R4.64] ;  /* 0x0000002404047981 */ /* 0x000ea4000c1e1500 */
[----:B--2---:R-:W-:-:S06]  /*1e50*/  HADD2.F32 R22, -RZ, R4.H0_H0 ;  /* 0x20000004ff167230 */ /* 0x004fcc0000004100 */
[----:B------:R-:W3:Y:S02]  /*1e60*/  F2I.S64.TRUNC R22, R22 ;  /* 0x0000001600167311 */ /* 0x000ee4000020d900 */
[----:B---3--:R-:W-:Y:S05]  /*1e70*/  BRA `(.L_x_8978) ;  /* 0x0000000800d87947 */ /* 0x008fea0003800000 */
.L_x_8981:
        /* <DEDUP_REMOVED lines=9> */
.L_x_8984:
[----:B------:R-:W2:Y:S02]  /*1f10*/  LDG.E.U16 R4, desc[UR36][R4.64] ;  /* 0x0000002404047981 */ /* 0x000ea4000c1e1500 */
[----:B--2---:R-:W-:-:S06]  /*1f20*/  HADD2.F32 R22, -RZ, R4.H0_H0 ;  /* 0x20000004ff167230 */ /* 0x004fcc0000004100 */
[----:B------:R-:W3:Y:S02]  /*1f30*/  F2I.S64.TRUNC R22, R22 ;  /* 0x0000001600167311 */ /* 0x000ee4000020d900 */
[----:B---3--:R-:W-:Y:S05]  /*1f40*/  BRA `(.L_x_8978) ;  /* 0x0000000800a47947 */ /* 0x008fea0003800000 */
.L_x_8983:
[----:B------:R-:W2:Y:S02]  /*1f50*/  LDG.E.64 R4, desc[UR36][R4.64] ;  /* 0x0000002404047981 */ /* 0x000ea4000c1e1b00 */
[----:B--2---:R3:W4:Y:S02]  /*1f60*/  F2I.S64.F64.TRUNC R22, R4 ;  /* 0x0000000400167311 */ /* 0x004724000030d900 */
[----:B---34-:R-:W-:Y:S05]  /*1f70*/  BRA `(.L_x_8978) ;  /* 0x0000000800987947 */ /* 0x018fea0003800000 */
.L_x_8973:
        /* <DEDUP_REMOVED lines=13> */
.L_x_8987:
[----:B------:R-:W2:Y:S02]  /*2050*/  LDG.E.64 R4, desc[UR36][R4.64] ;  /* 0x0000002404047981 */ /* 0x000ea4000c1e1b00 */
[----:B--2---:R3:W4:Y:S02]  /*2060*/  F2I.S64.F64.TRUNC R22, R4 ;  /* 0x0000000400167311 */ /* 0x004724000030d900 */
[----:B---34-:R-:W-:Y:S05]  /*2070*/  BRA `(.L_x_8978) ;  /* 0x0000000800587947 */ /* 0x018fea0003800000 */
.L_x_8986:
        /* <DEDUP_REMOVED lines=26> */
.L_x_8989:
        /* <DEDUP_REMOVED lines=14> */
.L_x_8988:
[----:B------:R-:W2:Y:S02]  /*2300*/  LDG.E.U16 R22, desc[UR36][R4.64] ;  /* 0x0000002404167981 */ /* 0x000ea4000c1e1500 */
[----:B--2---:R-:W-:-:S06]  /*2310*/  IMAD.U32 R22, R22, 0x10000, RZ ;  /* 0x0001000016167824 */ /* 0x004fcc00078e00ff */
[----:B------:R-:W3:Y:S02]  /*2320*/  F2I.S64.TRUNC R22, R22 ;  /* 0x0000001600167311 */ /* 0x000ee4000020d900 */
[----:B---3--:R-:W-:Y:S05]  /*2330*/  BRA `(.L_x_8978) ;  /* 0x0000000400a87947 */ /* 0x008fea0003800000 */
.L_x_8985:
        /* <DEDUP_REMOVED lines=11> */
.L_x_8992:
        /* <DEDUP_REMOVED lines=21> */
.L_x_8996:
[----:B------:R-:W-:Y:S05]  /*2540*/  BSYNC.RECONVERGENT B1 ;  /* 0x0000000000017941 */ /* 0x000fea0003800200 */
.L_x_8995:
[----:B------:R-:W-:Y:S01]  /*2550*/  IMAD.SHL.U32 R0, R0, 0x100000, RZ ;  /* 0x0010000000007824 */ /* 0x000fe200078e00ff */
[----:B------:R-:W-:-:S04]  /*2560*/  LEA R3, R3, 0x3b800000, 0x17 ;  /* 0x3b80000003037811 */ /* 0x000fc800078eb8ff */
[----:B------:R-:W-:-:S07]  /*2570*/  LOP3.LUT R22, R3, R0, R7, 0xfe, !PT ;  /* 0x0000000003167212 */ /* 0x000fce00078efe07 */
.L_x_8994:
[----:B------:R-:W-:Y:S05]  /*2580*/  BSYNC.RECONVERGENT B0 ;  /* 0x0000000000007941 */ /* 0x000fea0003800200 */
.L_x_8993:
[----:B------:R-:W0:Y:S02]  /*2590*/  F2I.S64.TRUNC R22, R22 ;  /* 0x0000001600167311 */ /* 0x000e24000020d900 */
[----:B0-----:R-:W-:Y:S05]  /*25a0*/  BRA `(.L_x_8978) ;  /* 0x00000004000c7947 */ /* 0x001fea0003800000 */
.L_x_8991:
        /* <DEDUP_REMOVED lines=21> */
.L_x_9000:
[----:B------:R-:W-:Y:S05]  /*2700*/  BSYNC.RECONVERGENT B1 ;  /* 0x0000000000017941 */ /* 0x000fea0003800200 */
.L_x_8999:
[----:B------:R-:W-:Y:S01]  /*2710*/  IMAD.SHL.U32 R0, R0, 0x200000, RZ ;  /* 0x0020000000007824 */ /* 0x000fe200078e00ff */
[----:B------:R-:W-:-:S04]  /*2720*/  LEA R3, R3, 0x37800000, 0x17 ;  /* 0x3780000003037811 */ /* 0x000fc800078eb8ff */
[----:B------:R-:W-:-:S07]  /*2730*/  LOP3.LUT R22, R3, R0, R7, 0xfe, !PT ;  /* 0x0000000003167212 */ /* 0x000fce00078efe07 */
.L_x_8998:
[----:B------:R-:W-:Y:S05]  /*2740*/  BSYNC.RECONVERGENT B0 ;  /* 0x0000000000007941 */ /* 0x000fea0003800200 */
.L_x_8997:
[----:B------:R-:W0:Y:S02]  /*2750*/  F2I.S64.TRUNC R22, R22 ;  /* 0x0000001600167311 */ /* 0x000e24000020d900 */
[----:B0-----:R-:W-:Y:S05]  /*2760*/  BRA `(.L_x_8978) ;  /* 0x00000000009c7947 */ /* 0x001fea0003800000 */
.L_x_8990:
[----:B------:R-:W-:-:S09]  /*2770*/  UISETP.NE.AND UP0, UPT, UR4, 0x1c, UPT ;  /* 0x0000001c0400788c */ /* 0x000fd2000bf05270 */
[----:B------:R-:W-:Y:S05]  /*2780*/  BRA.U !UP0, `(.L_x_9001) ;  /* 0x00000001088c7547 */ /* 0x000fea000b800000 */
[----:B------:R-:W-:-:S09]  /*2790*/  UISETP.NE.AND UP0, UPT, UR4, 0x1d, UPT ;  /* 0x0000001d0400788c */ /* 0x000fd2000bf05270 */
[----:B------:R-:W-:Y:S05]  /*27a0*/  BRA.U !UP0, `(.L_x_9002) ;  /* 0x00000001087c7547 */ /* 0x000fea000b800000 */
[----:B------:R-:W-:-:S09]  /*27b0*/  UISETP.NE.AND UP0, UPT, UR4, 0x2c, UPT ;  /* 0x0000002c0400788c */ /* 0x000fd2000bf05270 */
[----:B------:R-:W-:Y:S05]  /*27c0*/  BRA.U !UP0, `(.L_x_9003) ;  /* 0x0000000108487547 */ /* 0x000fea000b800000 */
.L_x_8977:
        /* <DEDUP_REMOVED lines=16> */
.L_x_9004:
[----:B------:R-:W-:Y:S01]  /*28d0*/  CS2R R22, SRZ ;  /* 0x0000000000167805 */ /* 0x000fe2000001ff00 */
[----:B------:R-:W-:Y:S06]  /*28e0*/  BRA `(.L_x_8978) ;  /* 0x00000000003c7947 */ /* 0x000fec0003800000 */
.L_x_9003:
        /* <DEDUP_REMOVED lines=8> */
.L_x_9006:
[----:B------:R-:W-:Y:S05]  /*2970*/  BSYNC.RECONVERGENT B0 ;  /* 0x0000000000007941 */ /* 0x000fea0003800200 */
.L_x_9005:
[----:B------:R-:W3:Y:S02]  /*2980*/  F2I.S64.TRUNC R22, R22 ;  /* 0x0000001600167311 */ /* 0x000ee4000020d900 */
[----:B---3--:R-:W-:Y:S05]  /*2990*/  BRA `(.L_x_8978) ;  /* 0x0000000000107947 */ /* 0x008fea0003800000 */
.L_x_9002:
[----:B------:R2:W5:Y:S01]  /*29a0*/  LDG.E.64 R22, desc[UR36][R4.64] ;  /* 0x0000002404167981 */ /* 0x000562000c1e1b00 */
[----:B------:R-:W-:Y:S05]  /*29b0*/  BRA `(.L_x_8978) ;  /* 0x0000000000087947 */ /* 0x000fea0003800000 */
.L_x_9001:
[----:B------:R1:W5:Y:S01]  /*29c0*/  LDG.E R22, desc[UR36][R4.64] ;  /* 0x0000002404167981 */ /* 0x000362000c1e1900 */
[----:B------:R-:W-:-:S07]  /*29d0*/  IMAD.MOV.U32 R23, RZ, RZ, RZ ;  /* 0x000000ffff177224 */ /* 0x000fce00078e00ff */
.L_x_8978:
[----:B------:R-:W-:Y:S01]  /*29e0*/  ISETP.NE.AND P0, PT, R17, RZ, PT ;  /* 0x000000ff1100720c */ /* 0x000fe20003f05270 */
[----:B------:R-:W-:-:S03]  /*29f0*/  VIADD R25, R2, 0x80 ;  /* 0x0000008002197836 */ /* 0x000fc60000000000 */
[----:B------:R-:W-:-:S04]  /*2a00*/  PLOP3.LUT P0, PT, P0, PT, PT, 0x8, 0x80 ;  /* 0x000000000080781c */ /* 0x000fc8000070e170 */
[----:B------:R-:W-:-:S09]  /*2a10*/  P2R R26, PR, RZ, 0x1 ;  /* 0x00000001ff1a7803 */ /* 0x000fd20000000000 */
.L_x_8913:
[----:B------:R-:W-:Y:S05]  /*2a20*/  BSYNC.RECONVERGENT B7 ;  /* 0x0000000000077941 */ /* 0x000fea0003800200 */
.L_x_8912:
[----:B------:R-:W-:Y:S01]  /*2a30*/  ISETP.GE.AND P0, PT, R25, R24, PT ;  /* 0x000000181900720c */ /* 0x000fe20003f06270 */
[----:B------:R-:W-:Y:S01]  /*2a40*/  BSSY.RECONVERGENT B7, `(.L_x_9007) ;  /* 0x0000298000077945 */ /* 0x000fe20003800200 */
[----:B------:R-:W-:Y:S02]  /*2a50*/  PLOP3.LUT P1, PT, PT, PT, PT, 0x80, 0x8 ;  /* 0x000000000008781c */ /* 0x000fe40003f2f070 */
[----:B------:R-:W-:Y:S02]  /*2a60*/  CS2R R16, SRZ ;  /* 0x0000000000107805 */ /* 0x000fe4000001ff00 */
[----:B------:R-:W-:Y:S02]  /*2a70*/  CS2R R32, SRZ ;  /* 0x0000000000207805 */ /* 0x000fe4000001ff00 */
        /* <DEDUP_REMOVED lines=22> */
.L_x_9012:
[----:B------:R0:W5:Y:S01]  /*2be0*/  LDG.E.U8 R16, desc[UR36][R4.64] ;  /* 0x0000002404107981 */ /* 0x000162000c1e1100 */
[----:B------:R-:W-:Y:S01]  /*2bf0*/  IMAD.MOV.U32 R17, RZ, RZ, RZ ;  /* 0x000000ffff117224 */ /* 0x000fe200078e00ff */
[----:B------:R-:W-:Y:S06]  /*2c00*/  BRA `(.L_x_9014) ;  /* 0x0000000c00447947 */ /* 0x000fec0003800000 */
.L_x_9011:
        /* <DEDUP_REMOVED lines=8> */
.L_x_9016:
[----:B------:R-:W2:Y:S02]  /*2c90*/  LDG.E R16, desc[UR36][R4.64] ;  /* 0x0000002404107981 */ /* 0x000ea4000c1e1900 */
[----:B--2---:R-:W-:Y:S01]  /*2ca0*/  SHF.R.S32.HI R17, RZ, 0x1f, R16 ;  /* 0x0000001fff117819 */ /* 0x004fe20000011410 */
[----:B------:R-:W-:Y:S06]  /*2cb0*/  BRA `(.L_x_9014) ;  /* 0x0000000c00187947 */ /* 0x000fec0003800000 */
.L_x_9015:
[----:B------:R-:W2:Y:S02]  /*2cc0*/  LDG.E.S16 R16, desc[UR36][R4.64] ;  /* 0x0000002404107981 */ /* 0x000ea4000c1e1700 */
[----:B--2---:R-:W-:Y:S01]  /*2cd0*/  SHF.R.S32.HI R17, RZ, 0x1f, R16 ;  /* 0x0000001fff117819 */ /* 0x004fe20000011410 */
[----:B------:R-:W-:Y:S06]  /*2ce0*/  BRA `(.L_x_9014) ;  /* 0x0000000c000c7947 */ /* 0x000fec0003800000 */
.L_x_9010:
        /* <DEDUP_REMOVED lines=9> */
.L_x_9018:
[----:B------:R-:W2:Y:S02]  /*2d80*/  LDG.E.U16 R4, desc[UR36][R4.64] ;  /* 0x0000002404047981 */ /* 0x000ea4000c1e1500 */
[----:B--2---:R-:W-:-:S06]  /*2d90*/  HADD2.F32 R16, -RZ, R4.H0_H0 ;  /* 0x20000004ff107230 */ /* 0x004fcc0000004100 */
[----:B------:R-:W2:Y:S02]  /*2da0*/  F2I.S64.TRUNC R16, R16 ;  /* 0x0000001000107311 */ /* 0x000ea4000020d900 */
[----:B--2---:R-:W-:Y:S05]  /*2db0*/  BRA `(.L_x_9014) ;  /* 0x0000000800d87947 */ /* 0x004fea0003800000 */
.L_x_9017:
        /* <DEDUP_REMOVED lines=9> */
.L_x_9020:
[----:B------:R-:W2:Y:S02]  /*2e50*/  LDG.E.U16 R4, desc[UR36][R4.64] ;  /* 0x0000002404047981 */ /* 0x000ea4000c1e1500 */
[----:B--2---:R-:W-:-:S06]  /*2e60*/  HADD2.F32 R16, -RZ, R4.H0_H0 ;  /* 0x20000004ff107230 */ /* 0x004fcc0000004100 */
[----:B------:R-:W2:Y:S02]  /*2e70*/  F2I.S64.TRUNC R16, R16 ;  /* 0x0000001000107311 */ /* 0x000ea4000020d900 */
[----:B--2---:R-:W-:Y:S05]  /*2e80*/  BRA `(.L_x_9014) ;  /* 0x0000000800a47947 */ /* 0x004fea0003800000 */
.L_x_9019:
[----:B------:R-:W2:Y:S02]  /*2e90*/  LDG.E.64 R4, desc[UR36][R4.64] ;  /* 0x0000002404047981 */ /* 0x000ea4000c1e1b00 */
[----:B--2---:R2:W3:Y:S02]  /*2ea0*/  F2I.S64.F64.TRUNC R16, R4 ;  /* 0x0000000400107311 */ /* 0x0044e4000030d900 */
[----:B--23--:R-:W-:Y:S05]  /*2eb0*/  BRA `(.L_x_9014) ;  /* 0x0000000800987947 */ /* 0x00cfea0003800000 */
.L_x_9009:
        /* <DEDUP_REMOVED lines=13> */
.L_x_9023:
[----:B------:R-:W2:Y:S02]  /*2f90*/  LDG.E.64 R4, desc[UR36][R4.64] ;  /* 0x0000002404047981 */ /* 0x000ea4000c1e1b00 */
[----:B--2---:R0:W1:Y:S02]  /*2fa0*/  F2I.S64.F64.TRUNC R16, R4 ;  /* 0x0000000400107311 */ /* 0x004064000030d900 */
[----:B01----:R-:W-:Y:S05]  /*2fb0*/  BRA `(.L_x_9014) ;  /* 0x0000000800587947 */ /* 0x003fea0003800000 */
.L_x_9022:
        /* <DEDUP_REMOVED lines=26> */
.L_x_9025:
        /* <DEDUP_REMOVED lines=14> */
.L_x_9024:
[----:B------:R-:W2:Y:S02]  /*3240*/  LDG.E.U16 R16, desc[UR36][R4.64] ;  /* 0x0000002404107981 */ /* 0x000ea4000c1e1500 */
[----:B--2---:R-:W-:-:S06]  /*3250*/  IMAD.U32 R16, R16, 0x10000, RZ ;  /* 0x0001000010107824 */ /* 0x004fcc00078e00ff */
[----:B------:R-:W0:Y:S02]  /*3260*/  F2I.S64.TRUNC R16, R16 ;  /* 0x0000001000107311 */ /* 0x000e24000020d900 */
[----:B0-----:R-:W-:Y:S05]  /*3270*/  BRA `(.L_x_9014) ;  /* 0x0000000400a87947 */ /* 0x001fea0003800000 */
.L_x_9021:
        /* <DEDUP_REMOVED lines=11> */
.L_x_9028:
        /* <DEDUP_REMOVED lines=21> */
.L_x_9032:
[----:B------:R-:W-:Y:S05]  /*3480*/  BSYNC.RECONVERGENT B1 ;  /* 0x0000000000017941 */ /* 0x000fea0003800200 */
.L_x_9031:
[----:B------:R-:W-:Y:S01]  /*3490*/  IMAD.SHL.U32 R0, R0, 0x100000, RZ ;  /* 0x0010000000007824 */ /* 0x000fe200078e00ff */
[----:B------:R-:W-:-:S04]  /*34a0*/  LEA R3, R3, 0x3b800000, 0x17 ;  /* 0x3b80000003037811 */ /* 0x000fc800078eb8ff */
[----:B------:R-:W-:-:S07]  /*34b0*/  LOP3.LUT R16, R3, R0, R7, 0xfe, !PT ;  /* 0x0000000003107212 */ /* 0x000fce00078efe07 */
.L_x_9030:
[----:B------:R-:W-:Y:S05]  /*34c0*/  BSYNC.RECONVERGENT B0 ;  /* 0x0000000000007941 */ /* 0x000fea0003800200 */
.L_x_9029:
[----:B------:R-:W4:Y:S02]  /*34d0*/  F2I.S64.TRUNC R16, R16 ;  /* 0x0000001000107311 */ /* 0x000f24000020d900 */
[----:B----4-:R-:W-:Y:S05]  /*34e0*/  BRA `(.L_x_9014) ;  /* 0x00000004000c7947 */ /* 0x010fea0003800000 */
.L_x_9027:
        /* <DEDUP_REMOVED lines=21> */
.L_x_9036:
[----:B------:R-:W-:Y:S05]  /*3640*/  BSYNC.RECONVERGENT B1 ;  /* 0x0000000000017941 */ /* 0x000fea0003800200 */
.L_x_9035:
[----:B------:R-:W-:Y:S01]  /*3650*/  IMAD.SHL.U32 R0, R0, 0x200000, RZ ;  /* 0x0020000000007824 */ /* 0x000fe200078e00ff */
[----:B------:R-:W-:-:S04]  /*3660*/  LEA R3, R3, 0x37800000, 0x17 ;  /* 0x3780000003037811 */ /* 0x000fc800078eb8ff */
[----:B------:R-:W-:-:S07]  /*3670*/  LOP3.LUT R16, R3, R0, R7, 0xfe, !PT ;  /* 0x0000000003107212 */ /* 0x000fce00078efe07 */
.L_x_9034:
[----:B------:R-:W-:Y:S05]  /*3680*/  BSYNC.RECONVERGENT B0 ;  /* 0x0000000000007941 */ /* 0x000fea0003800200 */
.L_x_9033:
[----:B------:R-:W4:Y:S02]  /*3690*/  F2I.S64.TRUNC R16, R16 ;  /* 0x0000001000107311 */ /* 0x000f24000020d900 */
[----:B----4-:R-:W-:Y:S05]  /*36a0*/  BRA `(.L_x_9014) ;  /* 0x00000000009c7947 */ /* 0x010fea0003800000 */
.L_x_9026:
        /* <DEDUP_REMOVED lines=14> */
.L_x_9040:
[----:B------:R-:W-:Y:S05]  /*3790*/  BSYNC.RECONVERGENT B0 ;  /* 0x0000000000007941 */ /* 0x000fea0003800200 */
.L_x_9039:
[----:B------:R-:W2:Y:S02]  /*37a0*/  F2I.S64.TRUNC R16, R16 ;  /* 0x0000001000107311 */ /* 0x000ea4000020d900 */
[----:B--2---:R-:W-:Y:S05]  /*37b0*/  BRA `(.L_x_9014) ;  /* 0x0000000000587947 */ /* 0x004fea0003800000 */
.L_x_9013:
        /* <DEDUP_REMOVED lines=16> */
.L_x_9041:
[----:B------:R-:W-:Y:S01]  /*38c0*/  CS2R R16, SRZ ;  /* 0x0000000000107805 */ /* 0x000fe2000001ff00 */
[----:B------:R-:W-:Y:S06]  /*38d0*/  BRA `(.L_x_9014) ;  /* 0x0000000000107947 */ /* 0x000fec0003800000 */
.L_x_9038:
[----:B------:R2:W5:Y:S01]  /*38e0*/  LDG.E.64 R16, desc[UR36][R4.64] ;  /* 0x0000002404107981 */ /* 0x000562000c1e1b00 */
[----:B------:R-:W-:Y:S05]  /*38f0*/  BRA `(.L_x_9014) ;  /* 0x0000000000087947 */ /* 0x000fea0003800000 */
.L_x_9037:
[----:B------:R3:W5:Y:S01]  /*3900*/  LDG.E R16, desc[UR36][R4.64] ;  /* 0x0000002404107981 */ /* 0x000762000c1e1900 */
[----:B------:R-:W-:-:S07]  /*3910*/  IMAD.MOV.U32 R17, RZ, RZ, RZ ;  /* 0x000000ffff117224 */ /* 0x000fce00078e00ff */
.L_x_9014:
        /* <DEDUP_REMOVED lines=21> */
.L_x_9046:
[----:B------:R-:W2:Y:S02]  /*3a70*/  LDG.E.U8 R4, desc[UR36][R4.64] ;  /* 0x0000002404047981 */ /* 0x000ea4000c1e1100 */
[----:B--2---:R-:W-:-:S04]  /*3a80*/  ISETP.NE.AND P0, PT, R4, RZ, PT ;  /* 0x000000ff0400720c */ /* 0x004fc80003f05270 */
[----:B------:R-:W-:Y:S01]  /*3a90*/  P2R R29, PR, RZ, 0x1 ;  /* 0x00000001ff1d7803 */ /* 0x000fe20000000000 */
[----:B------:R-:W-:Y:S08]  /*3aa0*/  BRA `(.L_x_9048) ;  /* 0x0000000800947947 */ /* 0x000ff00003800000 */
.L_x_9045:
        /* <DEDUP_REMOVED lines=11> */
.L_x_9050:
[----:B------:R-:W2:Y:S02]  /*3b60*/  LDG.E R4, desc[UR36][R4.64] ;  /* 0x0000002404047981 */ /* 0x000ea4000c1e1900 */
[----:B--2---:R-:W-:-:S04]  /*3b70*/  ISETP.NE.AND P0, PT, R4, RZ, PT ;  /* 0x000000ff0400720c */ /* 0x004fc80003f05270 */
[----:B------:R-:W-:Y:S01]  /*3b80*/  P2R R29, PR, RZ, 0x1 ;  /* 0x00000001ff1d7803 */ /* 0x000fe20000000000 */
[----:B------:R-:W-:Y:S08]  /*3b90*/  BRA `(.L_x_9048) ;  /* 0x0000000800587947 */ /* 0x000ff00003800000 */
.L_x_9049:
[----:B------:R-:W2:Y:S02]  /*3ba0*/  LDG.E.U16 R4, desc[UR36][R4.64] ;  /* 0x0000002404047981 */ /* 0x000ea4000c1e1500 */
[----:B--2---:R-:W-:-:S04]  /*3bb0*/  ISETP.NE.AND P0, PT, R4, RZ, PT ;  /* 0x000000ff0400720c */ /* 0x004fc80003f05270 */
[----:B------:R-:W-:Y:S01]  /*3bc0*/  P2R R29, PR, RZ, 0x1 ;  /* 0x00000001ff1d7803 */ /* 0x000fe20000000000 */
[----:B------:R-:W-:Y:S08]  /*3bd0*/  BRA `(.L_x_9048) ;  /* 0x0000000800487947 */ /* 0x000ff00003800000 */
.L_x_9044:
        /* <DEDUP_REMOVED lines=10> */
.L_x_9052:
[----:B------:R-:W2:Y:S02]  /*3c80*/  LDG.E.U16 R0, desc[UR36][R4.64] ;  /* 0x0000002404007981 */ /* 0x000ea4000c1e1500 */
[----:B--2---:R-:W-:-:S05]  /*3c90*/  HADD2.F32 R0, -RZ, R0.H0_H0 ;  /* 0x20000000ff007230 */ /* 0x004fca0000004100 */
[----:B------:R-:W-:-:S04]  /*3ca0*/  FSETP.NEU.FTZ.AND P0, PT, R0, RZ, PT ;  /* 0x000000ff0000720b */ /* 0x000fc80003f1d000 */
[----:B------:R-:W-:Y:S01]  /*3cb0*/  P2R R29, PR, RZ, 0x1 ;  /* 0x00000001ff1d7803 */ /* 0x000fe20000000000 */
[----:B------:R-:W-:Y:S08]  /*3cc0*/  BRA `(.L_x_9048) ;  /* 0x00000008000c7947 */ /* 0x000ff00003800000 */
.L_x_9051:
        /* <DEDUP_REMOVED lines=12> */
.L_x_9054:
        /* <DEDUP_REMOVED lines=10> */
.L_x_9053:
[----:B------:R-:W2:Y:S02]  /*3e30*/  LDG.E.64 R4, desc[UR36][R4.64] ;  /* 0x0000002404047981 */ /* 0x000ea4000c1e1b00 */
[----:B--2---:R-:W0:Y:S02]  /*3e40*/  DSETP.NEU.AND P0, PT, R4, RZ, PT ;  /* 0x000000ff0400722a */ /* 0x004e240003f0d000 */
[----:B0-----:R-:W-:Y:S01]  /*3e50*/  P2R R29, PR, RZ, 0x1 ;  /* 0x00000001ff1d7803 */ /* 0x001fe20000000000 */
[----:B------:R-:W-:Y:S06]  /*3e60*/  BRA `(.L_x_9048) ;  /* 0x0000000400a47947 */ /* 0x000fec0003800000 */
.L_x_9043:
        /* <DEDUP_REMOVED lines=12> */
.L_x_9057:
        /* <DEDUP_REMOVED lines=9> */
.L_x_9056:
        /* <DEDUP_REMOVED lines=10> */
.L_x_9059:
        /* <DEDUP_REMOVED lines=12> */
.L_x_9058:
[----:B------:R-:W2:Y:S02]  /*4120*/  LDG.E.U16 R0, desc[UR36][R4.64] ;  /* 0x0000002404007981 */ /* 0x000ea4000c1e1500 */
[----:B--2---:R-:W-:-:S05]  /*4130*/  IMAD.U32 R0, R0, 0x10000, RZ ;  /* 0x0001000000007824 */ /* 0x004fca00078e00ff */
[----:B------:R-:W-:-:S04]  /*4140*/  FSETP.NEU.FTZ.AND P0, PT, R0, RZ, PT ;  /* 0x000000ff0000720b */ /* 0x000fc80003f1d000 */
[----:B------:R-:W-:Y:S01]  /*4150*/  P2R R29, PR, RZ, 0x1 ;  /* 0x00000001ff1d7803 */ /* 0x000fe20000000000 */
[----:B------:R-:W-:Y:S08]  /*4160*/  BRA `(.L_x_9048) ;  /* 0x0000000000e47947 */ /* 0x000ff00003800000 */
.L_x_9055:
        /* <DEDUP_REMOVED lines=12> */
.L_x_9062:
[----:B------:R-:W2:Y:S02]  /*4230*/  LDG.E.U8 R4, desc[UR36][R4.64] ;  /* 0x0000002404047981 */ /* 0x000ea4000c1e1100 */
[----:B--2---:R-:W-:-:S04]  /*4240*/  ISETP.NE.AND P0, PT, R4, RZ, PT ;  /* 0x000000ff0400720c */ /* 0x004fc80003f05270 */
[----:B------:R-:W-:Y:S01]  /*4250*/  P2R R29, PR, RZ, 0x1 ;  /* 0x00000001ff1d7803 */ /* 0x000fe20000000000 */
[----:B------:R-:W-:Y:S08]  /*4260*/  BRA `(.L_x_9048) ;  /* 0x0000000000a47947 */ /* 0x000ff00003800000 */
.L_x_9061:
[----:B------:R-:W2:Y:S02]  /*4270*/  LDG.E.U8 R4, desc[UR36][R4.64] ;  /* 0x0000002404047981 */ /* 0x000ea4000c1e1100 */
[----:B--2---:R-:W-:-:S04]  /*4280*/  ISETP.NE.AND P0, PT, R4, RZ, PT ;  /* 0x000000ff0400720c */ /* 0x004fc80003f05270 */
[----:B------:R-:W-:Y:S01]  /*4290*/  P2R R29, PR, RZ, 0x1 ;  /* 0x00000001ff1d7803 */ /* 0x000fe20000000000 */
[----:B------:R-:W-:Y:S08]  /*42a0*/  BRA `(.L_x_9048) ;  /* 0x0000000000947947 */ /* 0x000ff00003800000 */
.L_x_9060:
        /* <DEDUP_REMOVED lines=10> */
.L_x_9047:
        /* <DEDUP_REMOVED lines=16> */
.L_x_9065:
[----:B------:R-:W-:-:S04]  /*4450*/  PLOP3.LUT P0, PT, PT, PT, PT, 0x8, 0x80 ;  /* 0x000000000080781c */ /* 0x000fc80003f0e170 */
[----:B------:R-:W-:Y:S01]  /*4460*/  P2R R29, PR, RZ, 0x1 ;  /* 0x00000001ff1d7803 */ /* 0x000fe20000000000 */
[----:B------:R-:W-:Y:S08]  /*4470*/  BRA `(.L_x_9048) ;  /* 0x0000000000207947 */ /* 0x000ff00003800000 */
.L_x_9064:
[----:B------:R-:W2:Y:S02]  /*4480*/  LDG.E.64 R4, desc[UR36][R4.64] ;  /* 0x0000002404047981 */ /* 0x000ea4000c1e1b00 */
[----:B--2---:R-:W-:-:S04]  /*4490*/  ISETP.NE.U32.AND P0, PT, R4, RZ, PT ;  /* 0x000000ff0400720c */ /* 0x004fc80003f05070 */
[----:B------:R-:W-:-:S04]  /*44a0*/  ISETP.NE.AND.EX P0, PT, R5, RZ, PT, P0 ;  /* 0x000000ff0500720c */ /* 0x000fc80003f05300 */
[----:B------:R-:W-:Y:S01]  /*44b0*/  P2R R29, PR, RZ, 0x1 ;  /* 0x00000001ff1d7803 */ /* 0x000fe20000000000 */
[----:B------:R-:W-:Y:S08]  /*44c0*/  BRA `(.L_x_9048) ;  /* 0x00000000000c7947 */ /* 0x000ff00003800000 */
.L_x_9063:
[----:B------:R-:W2:Y:S02]  /*44d0*/  LDG.E R4, desc[UR36][R4.64] ;  /* 0x0000002404047981 */ /* 0x000ea4000c1e1900 */
[----:B--2---:R-:W-:-:S04]  /*44e0*/  ISETP.NE.AND P0, PT, R4, RZ, PT ;  /* 0x000000ff0400720c */ /* 0x004fc80003f05270 */
[----:B------:R-:W-:-:S09]  /*44f0*/  P2R R29, PR, RZ, 0x1 ;  /* 0x00000001ff1d7803 */ /* 0x000fd20000000000 */
.L_x_9048:
[----:B------:R-:W-:Y:S05]  /*4500*/  BSYNC.RECONVERGENT B6 ;  /* 0x0000000000067941 */ /* 0x000fea0003800200 */
.L_x_9042:
        /* <DEDUP_REMOVED lines=19> */
.L_x_9069:
[----:B------:R3:W5:Y:S01]  /*4640*/  LDG.E.U8 R32, desc[UR36][R4.64] ;  /* 0x0000002404207981 */ /* 0x000762000c1e1100 */
[----:B------:R-:W-:Y:S01]  /*4650*/  IMAD.MOV.U32 R33, RZ, RZ, RZ ;  /* 0x000000ffff217224 */ /* 0x000fe200078e00ff */
[----:B------:R-:W-:Y:S06]  /*4660*/  BRA `(.L_x_9071) ;  /* 0x0000000c00447947 */ /* 0x000fec0003800000 */
.L_x_9068:
        /* <DEDUP_REMOVED lines=8> */
.L_x_9073:
[----:B------:R-:W2:Y:S02]  /*46f0*/  LDG.E R32, desc[UR36][R4.64] ;  /* 0x0000002404207981 */ /* 0x000ea4000c1e1900 */
[----:B--2---:R-:W-:Y:S01]  /*4700*/  SHF.R.S32.HI R33, RZ, 0x1f, R32 ;  /* 0x0000001fff217819 */ /* 0x004fe20000011420 */
[----:B------:R-:W-:Y:S06]  /*4710*/  BRA `(.L_x_9071) ;  /* 0x0000000c00187947 */ /* 0x000fec0003800000 */
.L_x_9072:
[----:B------:R-:W2:Y:S02]  /*4720*/  LDG.E.S16 R32, desc[UR36][R4.64] ;  /* 0x0000002404207981 */ /* 0x000ea4000c1e1700 */
[----:B--2---:R-:W-:Y:S01]  /*4730*/  SHF.R.S32.HI R33, RZ, 0x1f, R32 ;  /* 0x0000001fff217819 */ /* 0x004fe20000011420 */
[----:B------:R-:W-:Y:S06]  /*4740*/  BRA `(.L_x_9071) ;  /* 0x0000000c000c7947 */ /* 0x000fec0003800000 */
.L_x_9067:
        /* <DEDUP_REMOVED lines=9> */
.L_x_9075:
[----:B------:R-:W2:Y:S02]  /*47e0*/  LDG.E.U16 R4, desc[UR36][R4.64] ;  /* 0x0000002404047981 */ /* 0x000ea4000c1e1500 */
[----:B--2---:R-:W-:-:S06]  /*47f0*/  HADD2.F32 R32, -RZ, R4.H0_H0 ;  /* 0x20000004ff207230 */ /* 0x004fcc0000004100 */
[----:B------:R-:W3:Y:S02]  /*4800*/  F2I.S64.TRUNC R32, R32 ;  /* 0x0000002000207311 */ /* 0x000ee4000020d900 */
[----:B---3--:R-:W-:Y:S05]  /*4810*/  BRA `(.L_x_9071) ;  /* 0x0000000800d87947 */ /* 0x008fea0003800000 */
.L_x_9074:
        /* <DEDUP_REMOVED lines=9> */
.L_x_9077:
[----:B------:R-:W2:Y:S02]  /*48b0*/  LDG.E.U16 R4, desc[UR36][R4.64] ;  /* 0x0000002404047981 */ /* 0x000ea4000c1e1500 */
[----:B--2---:R-:W-:-:S06]  /*48c0*/  HADD2.F32 R32, -RZ, R4.H0_H0 ;  /* 0x20000004ff207230 */ /* 0x004fcc0000004100 */
[----:B------:R-:W3:Y:S02]  /*48d0*/  F2I.S64.TRUNC R32, R32 ;  /* 0x0000002000207311 */ /* 0x000ee4000020d900 */
[----:B---3--:R-:W-:Y:S05]  /*48e0*/  BRA `(.L_x_9071) ;  /* 0x0000000800a47947 */ /* 0x008fea0003800000 */
.L_x_9076:
[----:B------:R-:W2:Y:S02]  /*48f0*/  LDG.E.64 R4, desc[UR36][R4.64] ;  /* 0x0000002404047981 */ /* 0x000ea4000c1e1b00 */
[----:B--2---:R3:W4:Y:S02]  /*4900*/  F2I.S64.F64.TRUNC R32, R4 ;  /* 0x0000000400207311 */ /* 0x004724000030d900 */
[----:B---34-:R-:W-:Y:S05]  /*4910*/  BRA `(.L_x_9071) ;  /* 0x0000000800987947 */ /* 0x018fea0003800000 */
.L_x_9066:
        /* <DEDUP_REMOVED lines=13> */
.L_x_9080:
[----:B------:R-:W2:Y:S02]  /*49f0*/  LDG.E.64 R4, desc[UR36][R4.64] ;  /* 0x0000002404047981 */ /* 0x000ea4000c1e1b00 */
[----:B--2---:R0:W1:Y:S02]  /*4a00*/  F2I.S64.F64.TRUNC R32, R4 ;  /* 0x0000000400207311 */ /* 0x004064000030d900 */
[----:B01----:R-:W-:Y:S05]  /*4a10*/  BRA `(.L_x_9071) ;  /* 0x0000000800587947 */ /* 0x003fea0003800000 */
.L_x_9079:
        /* <DEDUP_REMOVED lines=26> */
.L_x_9082:
        /* <DEDUP_REMOVED lines=14> */
.L_x_9081:
[----:B------:R-:W2:Y:S02]  /*4ca0*/  LDG.E.U16 R32, desc[UR36][R4.64] ;  /* 0x0000002404207981 */ /* 0x000ea4000c1e1500 */
[----:B--2---:R-:W-:-:S06]  /*4cb0*/  IMAD.U32 R32, R32, 0x10000, RZ ;  /* 0x0001000020207824 */ /* 0x004fcc00078e00ff */
[----:B------:R-:W0:Y:S02]  /*4cc0*/  F2I.S64.TRUNC R32, R32 ;  /* 0x0000002000207311 */ /* 0x000e24000020d900 */
[----:B0-----:R-:W-:Y:S05]  /*4cd0*/  BRA `(.L_x_9071) ;  /* 0x0000000400a87947 */ /* 0x001fea0003800000 */
.L_x_9078:
        /* <DEDUP_REMOVED lines=11> */
.L_x_9085:
        /* <DEDUP_REMOVED lines=21> */
.L_x_9089:
[----:B------:R-:W-:Y:S05]  /*4ee0*/  BSYNC.RECONVERGENT B1 ;  /* 0x0000000000017941 */ /* 0x000fea0003800200 */
.L_x_9088:
[----:B------:R-:W-:Y:S01]  /*4ef0*/  IMAD.SHL.U32 R0, R0, 0x100000, RZ ;  /* 0x0010000000007824 */ /* 0x000fe200078e00ff */
[----:B------:R-:W-:-:S04]  /*4f00*/  LEA R3, R3, 0x3b800000, 0x17 ;  /* 0x3b80000003037811 */ /* 0x000fc800078eb8ff */
[----:B------:R-:W-:-:S07]  /*4f10*/  LOP3.LUT R32, R3, R0, R7, 0xfe, !PT ;  /* 0x0000000003207212 */ /* 0x000fce00078efe07 */
.L_x_9087:
[----:B------:R-:W-:Y:S05]  /*4f20*/  BSYNC.RECONVERGENT B0 ;  /* 0x0000000000007941 */ /* 0x000fea0003800200 */
.L_x_9086:
[----:B------:R-:W0:Y:S02]  /*4f30*/  F2I.S64.TRUNC R32, R32 ;  /* 0x0000002000207311 */ /* 0x000e24000020d900 */
[----:B0-----:R-:W-:Y:S05]  /*4f40*/  BRA `(.L_x_9071) ;  /* 0x00000004000c7947 */ /* 0x001fea0003800000 */
.L_x_9084:
        /* <DEDUP_REMOVED lines=21> */
.L_x_9093:
[----:B------:R-:W-:Y:S05]  /*50a0*/  BSYNC.RECONVERGENT B1 ;  /* 0x0000000000017941 */ /* 0x000fea0003800200 */
.L_x_9092:
[----:B------:R-:W-:Y:S01]  /*50b0*/  IMAD.SHL.U32 R0, R0, 0x200000, RZ ;  /* 0x0020000000007824 */ /* 0x000fe200078e00ff */
[----:B------:R-:W-:-:S04]  /*50c0*/  LEA R3, R3, 0x37800000, 0x17 ;  /* 0x3780000003037811 */ /* 0x000fc800078eb8ff */
[----:B------:R-:W-:-:S07]  /*50d0*/  LOP3.LUT R32, R3, R0, R7, 0xfe, !PT ;  /* 0x0000000003207212 */ /* 0x000fce00078efe07 */
.L_x_9091:
[----:B------:R-:W-:Y:S05]  /*50e0*/  BSYNC.RECONVERGENT B0 ;  /* 0x0000000000007941 */ /* 0x000fea0003800200 */
.L_x_9090:
[----:B------:R-:W1:Y:S02]  /*50f0*/  F2I.S64.TRUNC R32, R32 ;  /* 0x0000002000207311 */ /* 0x000e64000020d900 */
[----:B-1----:R-:W-:Y:S05]  /*5100*/  BRA `(.L_x_9071) ;  /* 0x00000000009c7947 */ /* 0x002fea0003800000 */
.L_x_9083:
        /* <DEDUP_REMOVED lines=14> */
.L_x_9097:
[----:B------:R-:W-:Y:S05]  /*51f0*/  BSYNC.RECONVERGENT B0 ;  /* 0x0000000000007941 */ /* 0x000fea0003800200 */
.L_x_9096:
[----:B------:R-:W2:Y:S02]  /*5200*/  F2I.S64.TRUNC R32, R32 ;  /* 0x0000002000207311 */ /* 0x000ea4000020d900 */
[----:B--2---:R-:W-:Y:S05]  /*5210*/  BRA `(.L_x_9071) ;  /* 0x0000000000587947 */ /* 0x004fea0003800000 */
.L_x_9070:
        /* <DEDUP_REMOVED lines=16> */
.L_x_9098:
[----:B------:R-:W-:Y:S01]  /*5320*/  CS2R R32, SRZ ;  /* 0x0000000000207805 */ /* 0x000fe2000001ff00 */
[----:B------:R-:W-:Y:S06]  /*5330*/  BRA `(.L_x_9071) ;  /* 0x0000000000107947 */ /* 0x000fec0003800000 */
.L_x_9095:
[----:B------:R2:W5:Y:S01]  /*5340*/  LDG.E.64 R32, desc[UR36][R4.64] ;  /* 0x0000002404207981 */ /* 0x000562000c1e1b00 */
[----:B------:R-:W-:Y:S05]  /*5350*/  BRA `(.L_x_9071) ;  /* 0x0000000000087947 */ /* 0x000fea0003800000 */
.L_x_9094:
[----:B------:R1:W5:Y:S01]  /*5360*/  LDG.E R32, desc[UR36][R4.64] ;  /* 0x0000002404207981 */ /* 0x000362000c1e1900 */
[----:B------:R-:W-:-:S07]  /*5370*/  IMAD.MOV.U32 R33, RZ, RZ, RZ ;  /* 0x000000ffff217224 */ /* 0x000fce00078e00ff */
.L_x_9071:
[----:B------:R-:W-:Y:S01]  /*5380*/  ISETP.NE.AND P0, PT, R29, RZ, PT ;  /* 0x000000ff1d00720c */ /* 0x000fe20003f05270 */
[----:B------:R-:W-:-:S03]  /*5390*/  VIADD R25, R25, 0x80 ;  /* 0x0000008019197836 */ /* 0x000fc60000000000 */
[----:B------:R-:W-:-:S04]  /*53a0*/  PLOP3.LUT P0, PT, P0, PT, PT, 0x8, 0x80 ;  /* 0x000000000080781c */ /* 0x000fc8000070e170 */
[----:B------:R-:W-:-:S09]  /*53b0*/  P2R R28, PR, RZ, 0x1 ;  /* 0x00000001ff1c7803 */ /* 0x000fd20000000000 */
.L_x_9008:
[----:B------:R-:W-:Y:S05]  /*53c0*/  BSYNC.RECONVERGENT B7 ;  /* 0x0000000000077941 */ /* 0x000fea0003800200 */
.L_x_9007:
        /* <DEDUP_REMOVED lines=27> */
.L_x_9104:
[----:B------:R4:W5:Y:S01]  /*5580*/  LDG.E.U8 R30, desc[UR36][R4.64] ;  /* 0x00000024041e7981 */ /* 0x000962000c1e1100 */
[----:B------:R-:W-:Y:S01]  /*5590*/  IMAD.MOV.U32 R31, RZ, RZ, RZ ;  /* 0x000000ffff1f7224 */ /* 0x000fe200078e00ff */
[----:B------:R-:W-:Y:S06]  /*55a0*/  BRA `(.L_x_9106) ;  /* 0x0000000c00447947 */ /* 0x000fec0003800000 */
.L_x_9103:
        /* <DEDUP_REMOVED lines=8> */
.L_x_9108:
[----:B------:R-:W2:Y:S02]  /*5630*/  LDG.E R30, desc[UR36][R4.64] ;  /* 0x00000024041e7981 */ /* 0x000ea4000c1e1900 */
[----:B--2---:R-:W-:Y:S01]  /*5640*/  SHF.R.S32.HI R31, RZ, 0x1f, R30 ;  /* 0x0000001fff1f7819 */ /* 0x004fe2000001141e */
[----:B------:R-:W-:Y:S06]  /*5650*/  BRA `(.L_x_9106) ;  /* 0x0000000c00187947 */ /* 0x000fec0003800000 */
.L_x_9107:
[----:B------:R-:W2:Y:S02]  /*5660*/  LDG.E.S16 R30, desc[UR36][R4.64] ;  /* 0x00000024041e7981 */ /* 0x000ea4000c1e1700 */
[----:B--2---:R-:W-:Y:S01]  /*5670*/  SHF.R.S32.HI R31, RZ, 0x1f, R30 ;  /* 0x0000001fff1f7819 */ /* 0x004fe2000001141e */
[----:B------:R-:W-:Y:S06]  /*5680*/  BRA `(.L_x_9106) ;  /* 0x0000000c000c7947 */ /* 0x000fec0003800000 */
.L_x_9102:
        /* <DEDUP_REMOVED lines=9> */
.L_x_9110:
[----:B------:R-:W2:Y:S02]  /*5720*/  LDG.E.U16 R4, desc[UR36][R4.64] ;  /* 0x0000002404047981 */ /* 0x000ea4000c1e1500 */
[----:B--2---:R-:W-:-:S06]  /*5730*/  HADD2.F32 R30, -RZ, R4.H0_H0 ;  /* 0x20000004ff1e7230 */ /* 0x004fcc0000004100 */
[----:B------:R-:W0:Y:S02]  /*5740*/  F2I.S64.TRUNC R30, R30 ;  /* 0x0000001e001e7311 */ /* 0x000e24000020d900 */
[----:B0-----:R-:W-:Y:S05]  /*5750*/  BRA `(.L_x_9106) ;  /* 0x0000000800d87947 */ /* 0x001fea0003800000 */
.L_x_9109:
        /* <DEDUP_REMOVED lines=9> */
.L_x_9112:
[----:B------:R-:W2:Y:S02]  /*57f0*/  LDG.E.U16 R4, desc[UR36][R4.64] ;  /* 0x0000002404047981 */ /* 0x000ea4000c1e1500 */
[----:B--2---:R-:W-:-:S06]  /*5800*/  HADD2.F32 R30, -RZ, R4.H0_H0 ;  /* 0x20000004ff1e7230 */ /* 0x004fcc0000004100 */
[----:B------:R-:W0:Y:S02]  /*5810*/  F2I.S64.TRUNC R30, R30 ;  /* 0x0000001e001e7311 */ /* 0x000e24000020d900 */
[----:B0-----:R-:W-:Y:S05]  /*5820*/  BRA `(.L_x_9106) ;  /* 0x0000000800a47947 */ /* 0x001fea0003800000 */
.L_x_9111:
[----:B------:R-:W2:Y:S02]  /*5830*/  LDG.E.64 R4, desc[UR36][R4.64] ;  /* 0x0000002404047981 */ /* 0x000ea4000c1e1b00 */
[----:B--2---:R0:W1:Y:S02]  /*5840*/  F2I.S64.F64.TRUNC R30, R4 ;  /* 0x00000004001e7311 */ /* 0x004064000030d900 */
[----:B01----:R-:W-:Y:S05]  /*5850*/  BRA `(.L_x_9106) ;  /* 0x0000000800987947 */ /* 0x003fea0003800000 */
.L_x_9101:
        /* <DEDUP_REMOVED lines=13> */
.L_x_9115:
[----:B------:R-:W2:Y:S02]  /*5930*/  LDG.E.64 R4, desc[UR36][R4.64] ;  /* 0x0000002404047981 */ /* 0x000ea4000c1e1b00 */
[----:B--2---:R3:W4:Y:S02]  /*5940*/  F2I.S64.F64.TRUNC R30, R4 ;  /* 0x00000004001e7311 */ /* 0x004724000030d900 */
[----:B---34-:R-:W-:Y:S05]  /*5950*/  BRA `(.L_x_9106) ;  /* 0x0000000800587947 */ /* 0x018fea0003800000 */
.L_x_9114:
        /* <DEDUP_REMOVED lines=26> */
.L_x_9117:
        /* <DEDUP_REMOVED lines=14> */
.L_x_9116:
[----:B------:R-:W2:Y:S02]  /*5be0*/  LDG.E.U16 R30, desc[UR36][R4.64] ;  /* 0x00000024041e7981 */ /* 0x000ea4000c1e1500 */
[----:B--2---:R-:W-:-:S06]  /*5bf0*/  IMAD.U32 R30, R30, 0x10000, RZ ;  /* 0x000100001e1e7824 */ /* 0x004fcc00078e00ff */
[----:B------:R-:W3:Y:S02]  /*5c00*/  F2I.S64.TRUNC R30, R30 ;  /* 0x0000001e001e7311 */ /* 0x000ee4000020d900 */
[----:B---3--:R-:W-:Y:S05]  /*5c10*/  BRA `(.L_x_9106) ;  /* 0x0000000400a87947 */ /* 0x008fea0003800000 */
.L_x_9113:
        /* <DEDUP_REMOVED lines=11> */
.L_x_9120:
        /* <DEDUP_REMOVED lines=21> */
.L_x_9124:
[----:B------:R-:W-:Y:S05]  /*5e20*/  BSYNC.RECONVERGENT B1 ;  /* 0x0000000000017941 */ /* 0x000fea0003800200 */
.L_x_9123:
[----:B------:R-:W-:Y:S01]  /*5e30*/  IMAD.SHL.U32 R0, R0, 0x100000, RZ ;  /* 0x0010000000007824 */ /* 0x000fe200078e00ff */
[----:B------:R-:W-:-:S04]  /*5e40*/  LEA R3, R3, 0x3b800000, 0x17 ;  /* 0x3b80000003037811 */ /* 0x000fc800078eb8ff */
[----:B------:R-:W-:-:S07]  /*5e50*/  LOP3.LUT R30, R3, R0, R7, 0xfe, !PT ;  /* 0x00000000031e7212 */ /* 0x000fce00078efe07 */
.L_x_9122:
[----:B------:R-:W-:Y:S05]  /*5e60*/  BSYNC.RECONVERGENT B0 ;  /* 0x0000000000007941 */ /* 0x000fea0003800200 */
.L_x_9121:
[----:B------:R-:W1:Y:S02]  /*5e70*/  F2I.S64.TRUNC R30, R30 ;  /* 0x0000001e001e7311 */ /* 0x000e64000020d900 */
[----:B-1----:R-:W-:Y:S05]  /*5e80*/  BRA `(.L_x_9106) ;  /* 0x00000004000c7947 */ /* 0x002fea0003800000 */
.L_x_9119:
        /* <DEDUP_REMOVED lines=21> */
.L_x_9128:
[----:B------:R-:W-:Y:S05]  /*5fe0*/  BSYNC.RECONVERGENT B1 ;  /* 0x0000000000017941 */ /* 0x000fea0003800200 */
.L_x_9127:
[----:B------:R-:W-:Y:S01]  /*5ff0*/  IMAD.SHL.U32 R0, R0, 0x200000, RZ ;  /* 0x0020000000007824 */ /* 0x000fe200078e00ff */
[----:B------:R-:W-:-:S04]  /*6000*/  LEA R3, R3, 0x37800000, 0x17 ;  /* 0x3780000003037811 */ /* 0x000fc800078eb8ff */
[----:B------:R-:W-:-:S07]  /*6010*/  LOP3.LUT R30, R3, R0, R7, 0xfe, !PT ;  /* 0x00000000031e7212 */ /* 0x000fce00078efe07 */
.L_x_9126:
[----:B------:R-:W-:Y:S05]  /*6020*/  BSYNC.RECONVERGENT B0 ;  /* 0x0000000000007941 */ /* 0x000fea0003800200 */
.L_x_9125:
[----:B------:R-:W1:Y:S02]  /*6030*/  F2I.S64.TRUNC R30, R30 ;  /* 0x0000001e001e7311 */ /* 0x000e64000020d900 */
[----:B-1----:R-:W-:Y:S05]  /*6040*/  BRA `(.L_x_9106) ;  /* 0x00000000009c7947 */ /* 0x002fea0003800000 */
.L_x_9118:
        /* <DEDUP_REMOVED lines=14> */
.L_x_9132:
[----:B------:R-:W-:Y:S05]  /*6130*/  BSYNC.RECONVERGENT B0 ;  /* 0x0000000000007941 */ /* 0x000fea0003800200 */
.L_x_9131:
[----:B------:R-:W2:Y:S02]  /*6140*/  F2I.S64.TRUNC R30, R30 ;  /* 0x0000001e001e7311 */ /* 0x000ea4000020d900 */
[----:B--2---:R-:W-:Y:S05]  /*6150*/  BRA `(.L_x_9106) ;  /* 0x0000000000587947 */ /* 0x004fea0003800000 */
.L_x_9105:
        /* <DEDUP_REMOVED lines=16> */
.L_x_9133:
[----:B------:R-:W-:Y:S01]  /*6260*/  CS2R R30, SRZ ;  /* 0x00000000001e7805 */ /* 0x000fe2000001ff00 */
[----:B------:R-:W-:Y:S06]  /*6270*/  BRA `(.L_x_9106) ;  /* 0x0000000000107947 */ /* 0x000fec0003800000 */
.L_x_9130:
[----:B------:R1:W5:Y:S01]  /*6280*/  LDG.E.64 R30, desc[UR36][R4.64] ;  /* 0x00000024041e7981 */ /* 0x000362000c1e1b00 */
[----:B------:R-:W-:Y:S05]  /*6290*/  BRA `(.L_x_9106) ;  /* 0x0000000000087947 */ /* 0x000fea0003800000 */
.L_x_9129:
[----:B------:R2:W5:Y:S01]  /*62a0*/  LDG.E R30, desc[UR36][R4.64] ;  /* 0x00000024041e7981 */ /* 0x000562000c1e1900 */
[----:B------:R-:W-:-:S07]  /*62b0*/  IMAD.MOV.U32 R31, RZ, RZ, RZ ;  /* 0x000000ffff1f7224 */ /* 0x000fce00078e00ff */
.L_x_9106:
        /* <DEDUP_REMOVED lines=21> */
.L_x_9138:
[----:B------:R-:W2:Y:S02]  /*6410*/  LDG.E.U8 R4, desc[UR36][R4.64] ;  /* 0x0000002404047981 */ /* 0x000ea4000c1e1100 */
[----:B--2---:R-:W-:-:S04]  /*6420*/  ISETP.NE.AND P0, PT, R4, RZ, PT ;  /* 0x000000ff0400720c */ /* 0x004fc80003f05270 */
[----:B------:R-:W-:Y:S01]  /*6430*/  P2R R34, PR, RZ, 0x1 ;  /* 0x00000001ff227803 */ /* 0x000fe20000000000 */
[----:B------:R-:W-:Y:S08]  /*6440*/  BRA `(.L_x_9140) ;  /* 0x0000000800947947 */ /* 0x000ff00003800000 */
.L_x_9137:
        /* <DEDUP_REMOVED lines=11> */
.L_x_9142:
[----:B------:R-:W2:Y:S02]  /*6500*/  LDG.E R4, desc[UR36][R4.64] ;  /* 0x0000002404047981 */ /* 0x000ea4000c1e1900 */
[----:B--2---:R-:W-:-:S04]  /*6510*/  ISETP.NE.AND P0, PT, R4, RZ, PT ;  /* 0x000000ff0400720c */ /* 0x004fc80003f05270 */
[----:B------:R-:W-:Y:S01]  /*6520*/  P2R R34, PR, RZ, 0x1 ;  /* 0x00000001ff227803 */ /* 0x000fe20000000000 */
[----:B------:R-:W-:Y:S08]  /*6530*/  BRA `(.L_x_9140) ;  /* 0x0000000800587947 */ /* 0x000ff00003800000 */
.L_x_9141:
[----:B------:R-:W2:Y:S02]  /*6540*/  LDG.E.U16 R4, desc[UR36][R4.64] ;  /* 0x0000002404047981 */ /* 0x000ea4000c1e1500 */
[----:B--2---:R-:W-:-:S04]  /*6550*/  ISETP.NE.AND P0, PT, R4, RZ, PT ;  /* 0x000000ff0400720c */ /* 0x004fc80003f05270 */
[----:B------:R-:W-:Y:S01]  /*6560*/  P2R R34, PR, RZ, 0x1 ;  /* 0x00000001ff227803 */ /* 0x000fe20000000000 */
[----:B------:R-:W-:Y:S08]  /*6570*/  BRA `(.L_x_9140) ;  /* 0x0000000800487947 */ /* 0x000ff00003800000 */
.L_x_9136:
        /* <DEDUP_REMOVED lines=10> */
.L_x_9144:
[----:B------:R-:W2:Y:S02]  /*6620*/  LDG.E.U16 R0, desc[UR36][R4.64] ;  /* 0x0000002404007981 */ /* 0x000ea4000c1e1500 */
[----:B--2---:R-:W-:-:S05]  /*6630*/  HADD2.F32 R0, -RZ, R0.H0_H0 ;  /* 0x20000000ff007230 */ /* 0x004fca0000004100 */
[----:B------:R-:W-:-:S04]  /*6640*/  FSETP.NEU.FTZ.AND P0, PT, R0, RZ, PT ;  /* 0x000000ff0000720b */ /* 0x000fc80003f1d000 */
[----:B------:R-:W-:Y:S01]  /*6650*/  P2R R34, PR, RZ, 0x1 ;  /* 0x00000001ff227803 */ /* 0x000fe20000000000 */
[----:B------:R-:W-:Y:S08]  /*6660*/  BRA `(.L_x_9140) ;  /* 0x00000008000c7947 */ /* 0x000ff00003800000 */
.L_x_9143:
        /* <DEDUP_REMOVED lines=12> */
.L_x_9146:
        /* <DEDUP_REMOVED lines=10> */
.L_x_9145:
[----:B------:R-:W2:Y:S02]  /*67d0*/  LDG.E.64 R4, desc[UR36][R4.64] ;  /* 0x0000002404047981 */ /* 0x000ea4000c1e1b00 */
[----:B--2---:R-:W0:Y:S02]  /*67e0*/  DSETP.NEU.AND P0, PT, R4, RZ, PT ;  /* 0x000000ff0400722a */ /* 0x004e240003f0d000 */
[----:B0-----:R-:W-:Y:S01]  /*67f0*/  P2R R34, PR, RZ, 0x1 ;  /* 0x00000001ff227803 */ /* 0x001fe20000000000 */
[----:B------:R-:W-:Y:S06]  /*6800*/  BRA `(.L_x_9140) ;  /* 0x0000000400a47947 */ /* 0x000fec0003800000 */
.L_x_9135:
        /* <DEDUP_REMOVED lines=12> */
.L_x_9149:
        /* <DEDUP_REMOVED lines=9> */
.L_x_9148:
        /* <DEDUP_REMOVED lines=10> */
.L_x_9151:
        /* <DEDUP_REMOVED lines=12> */
.L_x_9150:
[----:B------:R-:W2:Y:S02]  /*6ac0*/  LDG.E.U16 R0, desc[UR36][R4.64] ;  /* 0x0000002404007981 */ /* 0x000ea4000c1e1500 */
[----:B--2---:R-:W-:-:S05]  /*6ad0*/  IMAD.U32 R0, R0, 0x10000, RZ ;  /* 0x0001000000007824 */ /* 0x004fca00078e00ff */
[----:B------:R-:W-:-:S04]  /*6ae0*/  FSETP.NEU.FTZ.AND P0, PT, R0, RZ, PT ;  /* 0x000000ff0000720b */ /* 0x000fc80003f1d000 */
[----:B------:R-:W-:Y:S01]  /*6af0*/  P2R R34, PR, RZ, 0x1 ;  /* 0x00000001ff227803 */ /* 0x000fe20000000000 */
[----:B------:R-:W-:Y:S08]  /*6b00*/  BRA `(.L_x_9140) ;  /* 0x0000000000e47947 */ /* 0x000ff00003800000 */
.L_x_9147:
        /* <DEDUP_REMOVED lines=12> */
.L_x_9154:
[----:B------:R-:W2:Y:S02]  /*6bd0*/  LDG.E.U8 R4, desc[UR36][R4.64] ;  /* 0x0000002404047981 */ /* 0x000ea4000c1e1100 */
[----:B--2---:R-:W-:-:S04]  /*6be0*/  ISETP.NE.AND P0, PT, R4, RZ, PT ;  /* 0x000000ff0400720c */ /* 0x004fc80003f05270 */
[----:B------:R-:W-:Y:S01]  /*6bf0*/  P2R R34, PR, RZ, 0x1 ;  /* 0x00000001ff227803 */ /* 0x000fe20000000000 */
[----:B------:R-:W-:Y:S08]  /*6c00*/  BRA `(.L_x_9140) ;  /* 0x0000000000a47947 */ /* 0x000ff00003800000 */
.L_x_9153:
[----:B------:R-:W2:Y:S02]  /*6c10*/  LDG.E.U8 R4, desc[UR36][R4.64] ;  /* 0x0000002404047981 */ /* 0x000ea4000c1e1100 */
[----:B--2---:R-:W-:-:S04]  /*6c20*/  ISETP.NE.AND P0, PT, R4, RZ, PT ;  /* 0x000000ff0400720c */ /* 0x004fc80003f05270 */
[----:B------:R-:W-:Y:S01]  /*6c30*/  P2R R34, PR, RZ, 0x1 ;  /* 0x00000001ff227803 */ /* 0x000fe20000000000 */
[----:B------:R-:W-:Y:S08]  /*6c40*/  BRA `(.L_x_9140) ;  /* 0x0000000000947947 */ /* 0x000ff00003800000 */
.L_x_9152:
        /* <DEDUP_REMOVED lines=10> */
.L_x_9139:
        /* <DEDUP_REMOVED lines=16> */
.L_x_9157:
[----:B------:R-:W-:-:S04]  /*6df0*/  PLOP3.LUT P0, PT, PT, PT, PT, 0x8, 0x80 ;  /* 0x000000000080781c */ /* 0x000fc80003f0e170 */
[----:B------:R-:W-:Y:S01]  /*6e00*/  P2R R34, PR, RZ, 0x1 ;  /* 0x00000001ff227803 */ /* 0x000fe20000000000 */
[----:B------:R-:W-:Y:S08]  /*6e10*/  BRA `(.L_x_9140) ;  /* 0x0000000000207947 */ /* 0x000ff00003800000 */
.L_x_9156:
[----:B------:R-:W2:Y:S02]  /*6e20*/  LDG.E.64 R4, desc[UR36][R4.64] ;  /* 0x0000002404047981 */ /* 0x000ea4000c1e1b00 */
[----:B--2---:R-:W-:-:S04]  /*6e30*/  ISETP.NE.U32.AND P0, PT, R4, RZ, PT ;  /* 0x000000ff0400720c */ /* 0x004fc80003f05070 */
[----:B------:R-:W-:-:S04]  /*6e40*/  ISETP.NE.AND.EX P0, PT, R5, RZ, PT, P0 ;  /* 0x000000ff0500720c */ /* 0x000fc80003f05300 */
[----:B------:R-:W-:Y:S01]  /*6e50*/  P2R R34, PR, RZ, 0x1 ;  /* 0x00000001ff227803 */ /* 0x000fe20000000000 */
[----:B------:R-:W-:Y:S08]  /*6e60*/  BRA `(.L_x_9140) ;  /* 0x00000000000c7947 */ /* 0x000ff00003800000 */
.L_x_9155:
[----:B------:R-:W2:Y:S02]  /*6e70*/  LDG.E R4, desc[UR36][R4.64] ;  /* 0x0000002404047981 */ /* 0x000ea4000c1e1900 */
[----:B--2---:R-:W-:-:S04]  /*6e80*/  ISETP.NE.AND P0, PT, R4, RZ, PT ;  /* 0x000000ff0400720c */ /* 0x004fc80003f05270 */
[----:B------:R-:W-:-:S09]  /*6e90*/  P2R R34, PR, RZ, 0x1 ;  /* 0x00000001ff227803 */ /* 0x000fd20000000000 */
.L_x_9140:
[----:B------:R-:W-:Y:S05]  /*6ea0*/  BSYNC.RECONVERGENT B6 ;  /* 0x0000000000067941 */ /* 0x000fea0003800200 */
.L_x_9134:
        /* <DEDUP_REMOVED lines=19> */
.L_x_9161:
[----:B------:R3:W5:Y:S01]  /*6fe0*/  LDG.E.U8 R36, desc[UR36][R4.64] ;  /* 0x0000002404247981 */ /* 0x000762000c1e1100 */
[----:B------:R-:W-:Y:S01]  /*6ff0*/  IMAD.MOV.U32 R37, RZ, RZ, RZ ;  /* 0x000000ffff257224 */ /* 0x000fe200078e00ff */
[----:B------:R-:W-:Y:S06]  /*7000*/  BRA `(.L_x_9163) ;  /* 0x0000000c00447947 */ /* 0x000fec0003800000 */
.L_x_9160:
        /* <DEDUP_REMOVED lines=8> */
.L_x_9165:
[----:B------:R-:W2:Y:S02]  /*7090*/  LDG.E R36, desc[UR36][R4.64] ;  /* 0x0000002404247981 */ /* 0x000ea4000c1e1900 */
[----:B--2---:R-:W-:Y:S01]  /*70a0*/  SHF.R.S32.HI R37, RZ, 0x1f, R36 ;  /* 0x0000001fff257819 */ /* 0x004fe20000011424 */
[----:B------:R-:W-:Y:S06]  /*70b0*/  BRA `(.L_x_9163) ;  /* 0x0000000c00187947 */ /* 0x000fec0003800000 */
.L_x_9164:
[----:B------:R-:W2:Y:S02]  /*70c0*/  LDG.E.S16 R36, desc[UR36][R4.64] ;  /* 0x0000002404247981 */ /* 0x000ea4000c1e1700 */
[----:B--2---:R-:W-:Y:S01]  /*70d0*/  SHF.R.S32.HI R37, RZ, 0x1f, R36 ;  /* 0x0000001fff257819 */ /* 0x004fe20000011424 */
[----:B------:R-:W-:Y:S06]  /*70e0*/  BRA `(.L_x_9163) ;  /* 0x0000000c000c7947 */ /* 0x000fec0003800000 */
.L_x_9159:
        /* <DEDUP_REMOVED lines=9> */
.L_x_9167:
[----:B------:R-:W2:Y:S02]  /*7180*/  LDG.E.U16 R4, desc[UR36][R4.64] ;  /* 0x0000002404047981 */ /* 0x000ea4000c1e1500 */
[----:B--2---:R-:W-:-:S06]  /*7190*/  HADD2.F32 R36, -RZ, R4.H0_H0 ;  /* 0x20000004ff247230 */ /* 0x004fcc0000004100 */
[----:B------:R-:W3:Y:S02]  /*71a0*/  F2I.S64.TRUNC R36, R36 ;  /* 0x0000002400247311 */ /* 0x000ee4000020d900 */
[----:B---3--:R-:W-:Y:S05]  /*71b0*/  BRA `(.L_x_9163) ;  /* 0x0000000800d87947 */ /* 0x008fea0003800000 */
.L_x_9166:
        /* <DEDUP_REMOVED lines=9> */
.L_x_9169:
[----:B------:R-:W2:Y:S02]  /*7250*/  LDG.E.U16 R4, desc[UR36][R4.64] ;  /* 0x0000002404047981 */ /* 0x000ea4000c1e1500 */
[----:B--2---:R-:W-:-:S06]  /*7260*/  HADD2.F32 R36, -RZ, R4.H0_H0 ;  /* 0x20000004ff247230 */ /* 0x004fcc0000004100 */
[----:B------:R-:W3:Y:S02]  /*7270*/  F2I.S64.TRUNC R36, R36 ;  /* 0x0000002400247311 */ /* 0x000ee4000020d900 */
[----:B---3--:R-:W-:Y:S05]  /*7280*/  BRA `(.L_x_9163) ;  /* 0x0000000800a47947 */ /* 0x008fea0003800000 */
.L_x_9168:
[----:B------:R-:W2:Y:S02]  /*7290*/  LDG.E.64 R4, desc[UR36][R4.64] ;  /* 0x0000002404047981 */ /* 0x000ea4000c1e1b00 */
[----:B--2---:R3:W4:Y:S02]  /*72a0*/  F2I.S64.F64.TRUNC R36, R4 ;  /* 0x0000000400247311 */ /* 0x004724000030d900 */
[----:B---34-:R-:W-:Y:S05]  /*72b0*/  BRA `(.L_x_9163) ;  /* 0x0000000800987947 */ /* 0x018fea0003800000 */
.L_x_9158:
        /* <DEDUP_REMOVED lines=13> */
.L_x_9172:
[----:B------:R-:W2:Y:S02]  /*7390*/  LDG.E.64 R4, desc[UR36][R4.64] ;  /* 0x0000002404047981 */ /* 0x000ea4000c1e1b00 */
[----:B--2---:R3:W4:Y:S02]  /*73a0*/  F2I.S64.F64.TRUNC R36, R4 ;  /* 0x0000000400247311 */ /* 0x004724000030d900 */
[----:B---34-:R-:W-:Y:S05]  /*73b0*/  BRA `(.L_x_9163) ;  /* 0x0000000800587947 */ /* 0x018fea0003800000 */
.L_x_9171:
        /* <DEDUP_REMOVED lines=26> */
.L_x_9174:
        /* <DEDUP_REMOVED lines=14> */
.L_x_9173:
[----:B------:R-:W2:Y:S02]  /*7640*/  LDG.E.U16 R36, desc[UR36][R4.64] ;  /* 0x0000002404247981 */ /* 0x000ea4000c1e1500 */
[----:B--2---:R-:W-:-:S06]  /*7650*/  IMAD.U32 R36, R36, 0x10000, RZ ;  /* 0x0001000024247824 */ /* 0x004fcc00078e00ff */
[----:B------:R-:W3:Y:S02]  /*7660*/  F2I.S64.TRUNC R36, R36 ;  /* 0x0000002400247311 */ /* 0x000ee4000020d900 */
[----:B---3--:R-:W-:Y:S05]  /*7670*/  BRA `(.L_x_9163) ;  /* 0x0000000400a87947 */ /* 0x008fea0003800000 */
.L_x_9170:
        /* <DEDUP_REMOVED lines=11> */
.L_x_9177:
        /* <DEDUP_REMOVED lines=21> */
.L_x_9181:
[----:B------:R-:W-:Y:S05]  /*7880*/  BSYNC.RECONVERGENT B1 ;  /* 0x0000000000017941 */ /* 0x000fea0003800200 */
.L_x_9180:
[----:B------:R-:W-:Y:S01]  /*7890*/  IMAD.SHL.U32 R0, R0, 0x100000, RZ ;  /* 0x0010000000007824 */ /* 0x000fe200078e00ff */
[----:B------:R-:W-:-:S04]  /*78a0*/  LEA R3, R3, 0x3b800000, 0x17 ;  /* 0x3b80000003037811 */ /* 0x000fc800078eb8ff */
[----:B------:R-:W-:-:S07]  /*78b0*/  LOP3.LUT R36, R3, R0, R7, 0xfe, !PT ;  /* 0x0000000003247212 */ /* 0x000fce00078efe07 */
.L_x_9179:
[----:B------:R-:W-:Y:S05]  /*78c0*/  BSYNC.RECONVERGENT B0 ;  /* 0x0000000000007941 */ /* 0x000fea0003800200 */
.L_x_9178:
[----:B------:R-:W1:Y:S02]  /*78d0*/  F2I.S64.TRUNC R36, R36 ;  /* 0x0000002400247311 */ /* 0x000e64000020d900 */
[----:B-1----:R-:W-:Y:S05]  /*78e0*/  BRA `(.L_x_9163) ;  /* 0x00000004000c7947 */ /* 0x002fea0003800000 */
.L_x_9176:
        /* <DEDUP_REMOVED lines=21> */
.L_x_9185:
[----:B------:R-:W-:Y:S05]  /*7a40*/  BSYNC.RECONVERGENT B1 ;  /* 0x0000000000017941 */ /* 0x000fea0003800200 */
.L_x_9184:
[----:B------:R-:W-:Y:S01]  /*7a50*/  IMAD.SHL.U32 R0, R0, 0x200000, RZ ;  /* 0x0020000000007824 */ /* 0x000fe200078e00ff */
[----:B------:R-:W-:-:S04]  /*7a60*/  LEA R3, R3, 0x37800000, 0x17 ;  /* 0x3780000003037811 */ /* 0x000fc800078eb8ff */
[----:B------:R-:W-:-:S07]  /*7a70*/  LOP3.LUT R36, R3, R0, R7, 0xfe, !PT ;  /* 0x0000000003247212 */ /* 0x000fce00078efe07 */
.L_x_9183:
[----:B------:R-:W-:Y:S05]  /*7a80*/  BSYNC.RECONVERGENT B0 ;  /* 0x0000000000007941 */ /* 0x000fea0003800200 */
.L_x_9182:
[----:B------:R-:W1:Y:S02]  /*7a90*/  F2I.S64.TRUNC R36, R36 ;  /* 0x0000002400247311 */ /* 0x000e64000020d900 */
[----:B-1----:R-:W-:Y:S05]  /*7aa0*/  BRA `(.L_x_9163) ;  /* 0x00000000009c7947 */ /* 0x002fea0003800000 */
.L_x_9175:
        /* <DEDUP_REMOVED lines=14> */
.L_x_9189:
[----:B------:R-:W-:Y:S05]  /*7b90*/  BSYNC.RECONVERGENT B0 ;  /* 0x0000000000007941 */ /* 0x000fea0003800200 */
.L_x_9188:
[----:B------:R-:W2:Y:S02]  /*7ba0*/  F2I.S64.TRUNC R36, R36 ;  /* 0x0000002400247311 */ /* 0x000ea4000020d900 */
[----:B--2---:R-:W-:Y:S05]  /*7bb0*/  BRA `(.L_x_9163) ;  /* 0x0000000000587947 */ /* 0x004fea0003800000 */
.L_x_9162:
        /* <DEDUP_REMOVED lines=16> */
.L_x_9190:
[----:B------:R-:W-:Y:S01]  /*7cc0*/  CS2R R36, SRZ ;  /* 0x0000000000247805 */ /* 0x000fe2000001ff00 */
[----:B------:R-:W-:Y:S06]  /*7cd0*/  BRA `(.L_x_9163) ;  /* 0x0000000000107947 */ /* 0x000fec0003800000 */
.L_x_9187:
[----:B------:R2:W5:Y:S01]  /*7ce0*/  LDG.E.64 R36, desc[UR36][R4.64] ;  /* 0x0000002404247981 */ /* 0x000562000c1e1b00 */
[----:B------:R-:W-:Y:S05]  /*7cf0*/  BRA `(.L_x_9163) ;  /* 0x0000000000087947 */ /* 0x000fea0003800000 */
.L_x_9186:
[----:B------:R1:W5:Y:S01]  /*7d00*/  LDG.E R36, desc[UR36][R4.64] ;  /* 0x0000002404247981 */ /* 0x000362000c1e1900 */
[----:B------:R-:W-:-:S07]  /*7d10*/  IMAD.MOV.U32 R37, RZ, RZ, RZ ;  /* 0x000000ffff257224 */ /* 0x000fce00078e00ff */
.L_x_9163:
[----:B------:R-:W-:Y:S01]  /*7d20*/  ISETP.NE.AND P0, PT, R34, RZ, PT ;  /* 0x000000ff2200720c */ /* 0x000fe20003f05270 */
[----:B------:R-:W-:-:S03]  /*7d30*/  VIADD R25, R25, 0x80 ;  /* 0x0000008019197836 */ /* 0x000fc60000000000 */
[----:B------:R-:W-:-:S04]  /*7d40*/  PLOP3.LUT P0, PT, P0, PT, PT, 0x8, 0x80 ;  /* 0x000000000080781c */ /* 0x000fc8000070e170 */
[----:B------:R-:W-:-:S09]  /*7d50*/  P2R R29, PR, RZ, 0x1 ;  /* 0x00000001ff1d7803 */ /* 0x000fd20000000000 */
.L_x_9100:
[----:B------:R-:W-:Y:S05]  /*7d60*/  BSYNC.RECONVERGENT B7 ;  /* 0x0000000000077941 */ /* 0x000fea0003800200 */
.L_x_9099:
[----:B------:R-:W-:Y:S01]  /*7d70*/  ISETP.GE.AND P1, PT, R25, R24, PT ;  /* 0x000000181900720c */ /* 0x000fe20003f26270 */
[----:B------:R-:W-:Y:S01]  /*7d80*/  BSSY.RECONVERGENT B7, `(.L_x_9191) ;  /* 0x0000297000077945 */ /* 0x000fe20003800200 */
[----:B------:R-:W-:Y:S02]  /*7d90*/  PLOP3.LUT P0, PT, PT, PT, PT, 0x80, 0x8 ;  /* 0x000000000008781c */ /* 0x000fe40003f0f070 */
[----:B------:R-:W-:Y:S02]  /*7da0*/  CS2R R34, SRZ ;  /* 0x0000000000227805 */ /* 0x000fe4000001ff00 */
[----:B01234-:R-:W-:-:S07]  /*7db0*/  CS2R R4, SRZ ;  /* 0x0000000000047805 */ /* 0x01ffce000001ff00 */
        /* <DEDUP_REMOVED lines=21> */
.L_x_9196:
[----:B------:R1:W5:Y:S01]  /*7f10*/  LDG.E.U8 R34, desc[UR36][R4.64] ;  /* 0x0000002404227981 */ /* 0x000362000c1e1100 */
[----:B------:R-:W-:Y:S01]  /*7f20*/  IMAD.MOV.U32 R35, RZ, RZ, RZ ;  /* 0x000000ffff237224 */ /* 0x000fe200078e00ff */
[----:B------:R-:W-:Y:S06]  /*7f30*/  BRA `(.L_x_9198) ;  /* 0x0000000c00447947 */ /* 0x000fec0003800000 */
.L_x_9195:
        /* <DEDUP_REMOVED lines=8> */
.L_x_9200:
[----:B------:R-:W2:Y:S02]  /*7fc0*/  LDG.E R34, desc[UR36][R4.64] ;  /* 0x0000002404227981 */ /* 0x000ea4000c1e1900 */
[----:B--2---:R-:W-:Y:S01]  /*7fd0*/  SHF.R.S32.HI R35, RZ, 0x1f, R34 ;  /* 0x0000001fff237819 */ /* 0x004fe20000011422 */
[----:B------:R-:W-:Y:S06]  /*7fe0*/  BRA `(.L_x_9198) ;  /* 0x0000000c00187947 */ /* 0x000fec0003800000 */
.L_x_9199:
[----:B------:R-:W2:Y:S02]  /*7ff0*/  LDG.E.S16 R34, desc[UR36][R4.64] ;  /* 0x0000002404227981 */ /* 0x000ea4000c1e1700 */
[----:B--2---:R-:W-:Y:S01]  /*8000*/  SHF.R.S32.HI R35, RZ, 0x1f, R34 ;  /* 0x0000001fff237819 */ /* 0x004fe20000011422 */
[----:B------:R-:W-:Y:S06]  /*8010*/  BRA `(.L_x_9198) ;  /* 0x0000000c000c7947 */ /* 0x000fec0003800000 */
.L_x_9194:
        /* <DEDUP_REMOVED lines=9> */
.L_x_9202:
[----:B------:R-:W2:Y:S02]  /*80b0*/  LDG.E.U16 R4, desc[UR36][R4.64] ;  /* 0x0000002404047981 */ /* 0x000ea4000c1e1500 */
[----:B--2---:R-:W-:-:S06]  /*80c0*/  HADD2.F32 R34, -RZ, R4.H0_H0 ;  /* 0x20000004ff227230 */ /* 0x004fcc0000004100 */
[----:B------:R-:W0:Y:S02]  /*80d0*/  F2I.S64.TRUNC R34, R34 ;  /* 0x0000002200227311 */ /* 0x000e24000020d900 */
[----:B0-----:R-:W-:Y:S05]  /*80e0*/  BRA `(.L_x_9198) ;  /* 0x0000000800d87947 */ /* 0x001fea0003800000 */
.L_x_9201:
        /* <DEDUP_REMOVED lines=9> */
.L_x_9204:
[----:B------:R-:W2:Y:S02]  /*8180*/  LDG.E.U16 R4, desc[UR36][R4.64] ;  /* 0x0000002404047981 */ /* 0x000ea4000c1e1500 */
[----:B--2---:R-:W-:-:S06]  /*8190*/  HADD2.F32 R34, -RZ, R4.H0_H0 ;  /* 0x20000004ff227230 */ /* 0x004fcc0000004100 */
[----:B------:R-:W0:Y:S02]  /*81a0*/  F2I.S64.TRUNC R34, R34 ;  /* 0x0000002200227311 */ /* 0x000e24000020d900 */
[----:B0-----:R-:W-:Y:S05]  /*81b0*/  BRA `(.L_x_9198) ;  /* 0x0000000800a47947 */ /* 0x001fea0003800000 */
.L_x_9203:
[----:B------:R-:W2:Y:S02]  /*81c0*/  LDG.E.64 R4, desc[UR36][R4.64] ;  /* 0x0000002404047981 */ /* 0x000ea4000c1e1b00 */
[----:B--2---:R0:W1:Y:S02]  /*81d0*/  F2I.S64.F64.TRUNC R34, R4 ;  /* 0x0000000400227311 */ /* 0x004064000030d900 */
[----:B01----:R-:W-:Y:S05]  /*81e0*/  BRA `(.L_x_9198) ;  /* 0x0000000800987947 */ /* 0x003fea0003800000 */
.L_x_9193:
        /* <DEDUP_REMOVED lines=13> */
.L_x_9207:
[----:B------:R-:W2:Y:S02]  /*82c0*/  LDG.E.64 R4, desc[UR36][R4.64] ;  /* 0x0000002404047981 */ /* 0x000ea4000c1e1b00 */
[----:B--2---:R0:W1:Y:S02]  /*82d0*/  F2I.S64.F64.TRUNC R34, R4 ;  /* 0x0000000400227311 */ /* 0x004064000030d900 */
[----:B01----:R-:W-:Y:S05]  /*82e0*/  BRA `(.L_x_9198) ;  /* 0x0000000800587947 */ /* 0x003fea0003800000 */
.L_x_9206:
        /* <DEDUP_REMOVED lines=26> */
.L_x_9209:
        /* <DEDUP_REMOVED lines=14> */
.L_x_9208:
[----:B------:R-:W2:Y:S02]  /*8570*/  LDG.E.U16 R34, desc[UR36][R4.64] ;  /* 0x0000002404227981 */ /* 0x000ea4000c1e1500 */
[----:B--2---:R-:W-:-:S06]  /*8580*/  IMAD.U32 R34, R34, 0x10000, RZ ;  /* 0x0001000022227824 */ /* 0x004fcc00078e00ff */
[----:B------:R-:W0:Y:S02]  /*8590*/  F2I.S64.TRUNC R34, R34 ;  /* 0x0000002200227311 */ /* 0x000e24000020d900 */
[----:B0-----:R-:W-:Y:S05]  /*85a0*/  BRA `(.L_x_9198) ;  /* 0x0000000400a87947 */ /* 0x001fea0003800000 */
.L_x_9205:
        /* <DEDUP_REMOVED lines=11> */
.L_x_9212:
        /* <DEDUP_REMOVED lines=21> */
.L_x_9216:
[----:B------:R-:W-:Y:S05]  /*87b0*/  BSYNC.RECONVERGENT B1 ;  /* 0x0000000000017941 */ /* 0x000fea0003800200 */
.L_x_9215:
[----:B------:R-:W-:Y:S01]  /*87c0*/  IMAD.SHL.U32 R0, R0, 0x100000, RZ ;  /* 0x0010000000007824 */ /* 0x000fe200078e00ff */
[----:B------:R-:W-:-:S04]  /*87d0*/  LEA R3, R3, 0x3b800000, 0x17 ;  /* 0x3b80000003037811 */ /* 0x000fc800078eb8ff */
[----:B------:R-:W-:-:S07]  /*87e0*/  LOP3.LUT R34, R3, R0, R7, 0xfe, !PT ;  /* 0x0000000003227212 */ /* 0x000fce00078efe07 */
.L_x_9214:
[----:B------:R-:W-:Y:S05]  /*87f0*/  BSYNC.RECONVERGENT B0 ;  /* 0x0000000000007941 */ /* 0x000fea0003800200 */
.L_x_9213:
[----:B------:R-:W3:Y:S02]  /*8800*/  F2I.S64.TRUNC R34, R34 ;  /* 0x0000002200227311 */ /* 0x000ee4000020d900 */
[----:B---3--:R-:W-:Y:S05]  /*8810*/  BRA `(.L_x_9198) ;  /* 0x00000004000c7947 */ /* 0x008fea0003800000 */
.L_x_9211:
        /* <DEDUP_REMOVED lines=21> */
.L_x_9220:
[----:B------:R-:W-:Y:S05]  /*8970*/  BSYNC.RECONVERGENT B1 ;  /* 0x0000000000017941 */ /* 0x000fea0003800200 */
.L_x_9219:
[----:B------:R-:W-:Y:S01]  /*8980*/  IMAD.SHL.U32 R0, R0, 0x200000, RZ ;  /* 0x0020000000007824 */ /* 0x000fe200078e00ff */
[----:B------:R-:W-:-:S04]  /*8990*/  LEA R3, R3, 0x37800000, 0x17 ;  /* 0x3780000003037811 */ /* 0x000fc800078eb8ff */
[----:B------:R-:W-:-:S07]  /*89a0*/  LOP3.LUT R34, R3, R0, R7, 0xfe, !PT ;  /* 0x0000000003227212 */ /* 0x000fce00078efe07 */
.L_x_9218:
[----:B------:R-:W-:Y:S05]  /*89b0*/  BSYNC.RECONVERGENT B0 ;  /* 0x0000000000007941 */ /* 0x000fea0003800200 */
.L_x_9217:
[----:B------:R-:W2:Y:S02]  /*89c0*/  F2I.S64.TRUNC R34, R34 ;  /* 0x0000002200227311 */ /* 0x000ea4000020d900 */
[----:B--2---:R-:W-:Y:S05]  /*89d0*/  BRA `(.L_x_9198) ;  /* 0x00000000009c7947 */ /* 0x004fea0003800000 */
.L_x_9210:
        /* <DEDUP_REMOVED lines=14> */
.L_x_9224:
[----:B------:R-:W-:Y:S05]  /*8ac0*/  BSYNC.RECONVERGENT B0 ;  /* 0x0000000000007941 */ /* 0x000fea0003800200 */
.L_x_9223:
[----:B------:R-:W0:Y:S02]  /*8ad0*/  F2I.S64.TRUNC R34, R34 ;  /* 0x0000002200227311 */ /* 0x000e24000020d900 */
[----:B0-----:R-:W-:Y:S05]  /*8ae0*/  BRA `(.L_x_9198) ;  /* 0x0000000000587947 */ /* 0x001fea0003800000 */
.L_x_9197:
        /* <DEDUP_REMOVED lines=16> */
.L_x_9225:
[----:B------:R-:W-:Y:S01]  /*8bf0*/  CS2R R34, SRZ ;  /* 0x0000000000227805 */ /* 0x000fe2000001ff00 */
[----:B------:R-:W-:Y:S06]  /*8c00*/  BRA `(.L_x_9198) ;  /* 0x0000000000107947 */ /* 0x000fec0003800000 */
.L_x_9222:
[----:B------:R4:W5:Y:S01]  /*8c10*/  LDG.E.64 R34, desc[UR36][R4.64] ;  /* 0x0000002404227981 */ /* 0x000962000c1e1b00 */
[----:B------:R-:W-:Y:S05]  /*8c20*/  BRA `(.L_x_9198) ;  /* 0x0000000000087947 */ /* 0x000fea0003800000 */
.L_x_9221:
[----:B------:R3:W5:Y:S01]  /*8c30*/  LDG.E R34, desc[UR36][R4.64] ;  /* 0x0000002404227981 */ /* 0x000762000c1e1900 */
[----:B------:R-:W-:-:S07]  /*8c40*/  IMAD.MOV.U32 R35, RZ, RZ, RZ ;  /* 0x000000ffff237224 */ /* 0x000fce00078e00ff */
.L_x_9198:
[----:B------:R-:W0:Y:S02]  /*8c50*/  LDCU.U8 UR6, c[0x0][0x3bd] ;  /* 0x000077a0ff0677ac */ /* 0x000e240008000000 */
[----:B01234-:R-:W0:Y:S01]  /*8c60*/  LDC.64 R4, c[0x0][0x3a8] ;  /* 0x0000ea00ff047b82 */ /* 0x01fe220000000a00 */
[----:B------:R-:W-:Y:S01]  /*8c70*/  BSSY.RECONVERGENT B6, `(.L_x_9226) ;  /* 0x00000bd000067945 */ /* 0x000fe20003800200 */
        /* <DEDUP_REMOVED lines=19> */
.L_x_9230:
[----:B------:R-:W2:Y:S02]  /*8db0*/  LDG.E.U8 R4, desc[UR36][R4.64] ;  /* 0x0000002404047981 */ /* 0x000ea4000c1e1100 */
[----:B--2---:R-:W-:-:S04]  /*8dc0*/  ISETP.NE.AND P0, PT, R4, RZ, PT ;  /* 0x000000ff0400720c */ /* 0x004fc80003f05270 */
[----:B------:R-:W-:Y:S01]  /*8dd0*/  P2R R25, PR, RZ, 0x1 ;  /* 0x00000001ff197803 */ /* 0x000fe20000000000 */
[----:B------:R-:W-:Y:S08]  /*8de0*/  BRA `(.L_x_9232) ;  /* 0x0000000800947947 */ /* 0x000ff00003800000 */
.L_x_9229:
        /* <DEDUP_REMOVED lines=11> */
.L_x_9234:
[----:B------:R-:W2:Y:S02]  /*8ea0*/  LDG.E R4, desc[UR36][R4.64] ;  /* 0x0000002404047981 */ /* 0x000ea4000c1e1900 */
[----:B--2---:R-:W-:-:S04]  /*8eb0*/  ISETP.NE.AND P0, PT, R4, RZ, PT ;  /* 0x000000ff0400720c */ /* 0x004fc80003f05270 */
[----:B------:R-:W-:Y:S01]  /*8ec0*/  P2R R25, PR, RZ, 0x1 ;  /* 0x00000001ff197803 */ /* 0x000fe20000000000 */
[----:B------:R-:W-:Y:S08]  /*8ed0*/  BRA `(.L_x_9232) ;  /* 0x0000000800587947 */ /* 0x000ff00003800000 */
.L_x_9233:
[----:B------:R-:W2:Y:S02]  /*8ee0*/  LDG.E.U16 R4, desc[UR36][R4.64] ;  /* 0x0000002404047981 */ /* 0x000ea4000c1e1500 */
[----:B--2---:R-:W-:-:S04]  /*8ef0*/  ISETP.NE.AND P0, PT, R4, RZ, PT ;  /* 0x000000ff0400720c */ /* 0x004fc80003f05270 */
[----:B------:R-:W-:Y:S01]  /*8f00*/  P2R R25, PR, RZ, 0x1 ;  /* 0x00000001ff197803 */ /* 0x000fe20000000000 */
[----:B------:R-:W-:Y:S08]  /*8f10*/  BRA `(.L_x_9232) ;  /* 0x0000000800487947 */ /* 0x000ff00003800000 */
.L_x_9228:
        /* <DEDUP_REMOVED lines=10> */
.L_x_9236:
[----:B------:R-:W2:Y:S02]  /*8fc0*/  LDG.E.U16 R0, desc[UR36][R4.64] ;  /* 0x0000002404007981 */ /* 0x000ea4000c1e1500 */
[----:B--2---:R-:W-:-:S05]  /*8fd0*/  HADD2.F32 R0, -RZ, R0.H0_H0 ;  /* 0x20000000ff007230 */ /* 0x004fca0000004100 */
[----:B------:R-:W-:-:S04]  /*8fe0*/  FSETP.NEU.FTZ.AND P0, PT, R0, RZ, PT ;  /* 0x000000ff0000720b */ /* 0x000fc80003f1d000 */
[----:B------:R-:W-:Y:S01]  /*8ff0*/  P2R R25, PR, RZ, 0x1 ;  /* 0x00000001ff197803 */ /* 0x000fe20000000000 */
[----:B------:R-:W-:Y:S08]  /*9000*/  BRA `(.L_x_9232) ;  /* 0x00000008000c7947 */ /* 0x000ff00003800000 */
.L_x_9235:
        /* <DEDUP_REMOVED lines=12> */
.L_x_9238:
        /* <DEDUP_REMOVED lines=10> */
.L_x_9237:
[----:B------:R-:W2:Y:S02]  /*9170*/  LDG.E.64 R4, desc[UR36][R4.64] ;  /* 0x0000002404047981 */ /* 0x000ea4000c1e1b00 */
[----:B--2---:R-:W0:Y:S02]  /*9180*/  DSETP.NEU.AND P0, PT, R4, RZ, PT ;  /* 0x000000ff0400722a */ /* 0x004e240003f0d000 */
[----:B0-----:R-:W-:Y:S01]  /*9190*/  P2R R25, PR, RZ, 0x1 ;  /* 0x00000001ff197803 */ /* 0x001fe20000000000 */
[----:B------:R-:W-:Y:S06]  /*91a0*/  BRA `(.L_x_9232) ;  /* 0x0000000400a47947 */ /* 0x000fec0003800000 */
.L_x_9227:
        /* <DEDUP_REMOVED lines=12> */
.L_x_9241:
        /* <DEDUP_REMOVED lines=9> */
.L_x_9240:
        /* <DEDUP_REMOVED lines=10> */
.L_x_9243:
        /* <DEDUP_REMOVED lines=12> */
.L_x_9242:
[----:B------:R-:W2:Y:S02]  /*9460*/  LDG.E.U16 R0, desc[UR36][R4.64] ;  /* 0x0000002404007981 */ /* 0x000ea4000c1e1500 */
[----:B--2---:R-:W-:-:S05]  /*9470*/  IMAD.U32 R0, R0, 0x10000, RZ ;  /* 0x0001000000007824 */ /* 0x004fca00078e00ff */
[----:B------:R-:W-:-:S04]  /*9480*/  FSETP.NEU.FTZ.AND P0, PT, R0, RZ, PT ;  /* 0x000000ff0000720b */ /* 0x000fc80003f1d000 */
[----:B------:R-:W-:Y:S01]  /*9490*/  P2R R25, PR, RZ, 0x1 ;  /* 0x00000001ff197803 */ /* 0x000fe20000000000 */
[----:B------:R-:W-:Y:S08]  /*94a0*/  BRA `(.L_x_9232) ;  /* 0x0000000000e47947 */ /* 0x000ff00003800000 */
.L_x_9239:
        /* <DEDUP_REMOVED lines=12> */
.L_x_9246:
[----:B------:R-:W2:Y:S02]  /*9570*/  LDG.E.U8 R4, desc[UR36][R4.64] ;  /* 0x0000002404047981 */ /* 0x000ea4000c1e1100 */
[----:B--2---:R-:W-:-:S04]  /*9580*/  ISETP.NE.AND P0, PT, R4, RZ, PT ;  /* 0x000000ff0400720c */ /* 0x004fc80003f05270 */
[----:B------:R-:W-:Y:S01]  /*9590*/  P2R R25, PR, RZ, 0x1 ;  /* 0x00000001ff197803 */ /* 0x000fe20000000000 */
[----:B------:R-:W-:Y:S08]  /*95a0*/  BRA `(.L_x_9232) ;  /* 0x0000000000a47947 */ /* 0x000ff00003800000 */
.L_x_9245:
[----:B------:R-:W2:Y:S02]  /*95b0*/  LDG.E.U8 R4, desc[UR36][R4.64] ;  /* 0x0000002404047981 */ /* 0x000ea4000c1e1100 */
[----:B--2---:R-:W-:-:S04]  /*95c0*/  ISETP.NE.AND P0, PT, R4, RZ, PT ;  /* 0x000000ff0400720c */ /* 0x004fc80003f05270 */
[----:B------:R-:W-:Y:S01]  /*95d0*/  P2R R25, PR, RZ, 0x1 ;  /* 0x00000001ff197803 */ /* 0x000fe20000000000 */
[----:B------:R-:W-:Y:S08]  /*95e0*/  BRA `(.L_x_9232) ;  /* 0x0000000000947947 */ /* 0x000ff00003800000 */
.L_x_9244:
        /* <DEDUP_REMOVED lines=10> */
.L_x_9231:
        /* <DEDUP_REMOVED lines=16> */
.L_x_9249:
[----:B------:R-:W-:-:S04]  /*9790*/  PLOP3.LUT P0, PT, PT, PT, PT, 0x8, 0x80 ;  /* 0x000000000080781c */ /* 0x000fc80003f0e170 */
[----:B------:R-:W-:Y:S01]  /*97a0*/  P2R R25, PR, RZ, 0x1 ;  /* 0x00000001ff197803 */ /* 0x000fe20000000000 */
[----:B------:R-:W-:Y:S08]  /*97b0*/  BRA `(.L_x_9232) ;  /* 0x0000000000207947 */ /* 0x000ff00003800000 */
.L_x_9248:
[----:B------:R-:W2:Y:S02]  /*97c0*/  LDG.E.64 R4, desc[UR36][R4.64] ;  /* 0x0000002404047981 */ /* 0x000ea4000c1e1b00 */
[----:B--2---:R-:W-:-:S04]  /*97d0*/  ISETP.NE.U32.AND P0, PT, R4, RZ, PT ;  /* 0x000000ff0400720c */ /* 0x004fc80003f05070 */
[----:B------:R-:W-:-:S04]  /*97e0*/  ISETP.NE.AND.EX P0, PT, R5, RZ, PT, P0 ;  /* 0x000000ff0500720c */ /* 0x000fc80003f05300 */
[----:B------:R-:W-:Y:S01]  /*97f0*/  P2R R25, PR, RZ, 0x1 ;  /* 0x00000001ff197803 */ /* 0x000fe20000000000 */
[----:B------:R-:W-:Y:S08]  /*9800*/  BRA `(.L_x_9232) ;  /* 0x00000000000c7947 */ /* 0x000ff00003800000 */
.L_x_9247:
[----:B------:R-:W2:Y:S02]  /*9810*/  LDG.E R4, desc[UR36][R4.64] ;  /* 0x0000002404047981 */ /* 0x000ea4000c1e1900 */
[----:B--2---:R-:W-:-:S04]  /*9820*/  ISETP.NE.AND P0, PT, R4, RZ, PT ;  /* 0x000000ff0400720c */ /* 0x004fc80003f05270 */
[----:B------:R-:W-:-:S09]  /*9830*/  P2R R25, PR, RZ, 0x1 ;  /* 0x00000001ff197803 */ /* 0x000fd20000000000 */
.L_x_9232:
[----:B------:R-:W-:Y:S05]  /*9840*/  BSYNC.RECONVERGENT B6 ;  /* 0x0000000000067941 */ /* 0x000fea0003800200 */
.L_x_9226:
        /* <DEDUP_REMOVED lines=20> */
.L_x_9253:
[----:B------:R4:W5:Y:S01]  /*9990*/  LDG.E.U8 R4, desc[UR36][R6.64] ;  /* 0x0000002406047981 */ /* 0x000962000c1e1100 */
[----:B------:R-:W-:Y:S01]  /*99a0*/  IMAD.MOV.U32 R5, RZ, RZ, RZ ;  /* 0x000000ffff057224 */ /* 0x000fe200078e00ff */
[----:B------:R-:W-:Y:S06]  /*99b0*/  BRA `(.L_x_9255) ;  /* 0x0000000c00447947 */ /* 0x000fec0003800000 */
.L_x_9252:
        /* <DEDUP_REMOVED lines=8> */
.L_x_9257:
[----:B------:R-:W2:Y:S02]  /*9a40*/  LDG.E R4, desc[UR36][R6.64] ;  /* 0x0000002406047981 */ /* 0x000ea4000c1e1900 */
[----:B--2---:R-:W-:Y:S01]  /*9a50*/  SHF.R.S32.HI R5, RZ, 0x1f, R4 ;  /* 0x0000001fff057819 */ /* 0x004fe20000011404 */
[----:B------:R-:W-:Y:S06]  /*9a60*/  BRA `(.L_x_9255) ;  /* 0x0000000c00187947 */ /* 0x000fec0003800000 */
.L_x_9256:
[----:B------:R-:W2:Y:S02]  /*9a70*/  LDG.E.S16 R4, desc[UR36][R6.64] ;  /* 0x0000002406047981 */ /* 0x000ea4000c1e1700 */
[----:B--2---:R-:W-:Y:S01]  /*9a80*/  SHF.R.S32.HI R5, RZ, 0x1f, R4 ;  /* 0x0000001fff057819 */ /* 0x004fe20000011404 */
[----:B------:R-:W-:Y:S06]  /*9a90*/  BRA `(.L_x_9255) ;  /* 0x0000000c000c7947 */ /* 0x000fec0003800000 */
.L_x_9251:
        /* <DEDUP_REMOVED lines=9> */
.L_x_9259:
[----:B------:R-:W2:Y:S02]  /*9b30*/  LDG.E.U16 R6, desc[UR36][R6.64] ;  /* 0x0000002406067981 */ /* 0x000ea4000c1e1500 */
[----:B--2---:R-:W-:-:S06]  /*9b40*/  HADD2.F32 R4, -RZ, R6.H0_H0 ;  /* 0x20000006ff047230 */ /* 0x004fcc0000004100 */
[----:B------:R-:W3:Y:S02]  /*9b50*/  F2I.S64.TRUNC R4, R4 ;  /* 0x0000000400047311 */ /* 0x000ee4000020d900 */
[----:B---3--:R-:W-:Y:S05]  /*9b60*/  BRA `(.L_x_9255) ;  /* 0x0000000800d87947 */ /* 0x008fea0003800000 */
.L_x_9258:
        /* <DEDUP_REMOVED lines=9> */
.L_x_9261:
[----:B------:R-:W2:Y:S02]  /*9c00*/  LDG.E.U16 R6, desc[UR36][R6.64] ;  /* 0x0000002406067981 */ /* 0x000ea4000c1e1500 */
[----:B--2---:R-:W-:-:S06]  /*9c10*/  HADD2.F32 R4, -RZ, R6.H0_H0 ;  /* 0x20000006ff047230 */ /* 0x004fcc0000004100 */
[----:B------:R-:W3:Y:S02]  /*9c20*/  F2I.S64.TRUNC R4, R4 ;  /* 0x0000000400047311 */ /* 0x000ee4000020d900 */
[----:B---3--:R-:W-:Y:S05]  /*9c30*/  BRA `(.L_x_9255) ;  /* 0x0000000800a47947 */ /* 0x008fea0003800000 */
.L_x_9260:
[----:B------:R-:W2:Y:S02]  /*9c40*/  LDG.E.64 R4, desc[UR36][R6.64] ;  /* 0x0000002406047981 */ /* 0x000ea4000c1e1b00 */
[----:B--2---:R-:W3:Y:S02]  /*9c50*/  F2I.S64.F64.TRUNC R4, R4 ;  /* 0x0000000400047311 */ /* 0x004ee4000030d900 */
[----:B---3--:R-:W-:Y:S05]  /*9c60*/  BRA `(.L_x_9255) ;  /* 0x0000000800987947 */ /* 0x008fea0003800000 */
.L_x_9250:
        /* <DEDUP_REMOVED lines=13> */
.L_x_9264:
[----:B------:R-:W2:Y:S02]  /*9d40*/  LDG.E.64 R4, desc[UR36][R6.64] ;  /* 0x0000002406047981 */ /* 0x000ea4000c1e1b00 */
[----:B--2---:R-:W3:Y:S02]  /*9d50*/  F2I.S64.F64.TRUNC R4, R4 ;  /* 0x0000000400047311 */ /* 0x004ee4000030d900 */
[----:B---3--:R-:W-:Y:S05]  /*9d60*/  BRA `(.L_x_9255) ;  /* 0x0000000800587947 */ /* 0x008fea0003800000 */
.L_x_9263:
        /* <DEDUP_REMOVED lines=26> */
.L_x_9266:
        /* <DEDUP_REMOVED lines=14> */
.L_x_9265:
[----:B------:R-:W2:Y:S02]  /*9ff0*/  LDG.E.U16 R4, desc[UR36][R6.64] ;  /* 0x0000002406047981 */ /* 0x000ea4000c1e1500 */
[----:B--2---:R-:W-:-:S06]  /*a000*/  IMAD.U32 R4, R4, 0x10000, RZ ;  /* 0x0001000004047824 */ /* 0x004fcc00078e00ff */
[----:B------:R-:W3:Y:S02]  /*a010*/  F2I.S64.TRUNC R4, R4 ;  /* 0x0000000400047311 */ /* 0x000ee4000020d900 */
[----:B---3--:R-:W-:Y:S05]  /*a020*/  BRA `(.L_x_9255) ;  /* 0x0000000400a87947 */ /* 0x008fea0003800000 */
.L_x_9262:
        /* <DEDUP_REMOVED lines=11> */
.L_x_9269:
        /* <DEDUP_REMOVED lines=21> */
.L_x_9273:
[----:B------:R-:W-:Y:S05]  /*a230*/  BSYNC.RECONVERGENT B1 ;  /* 0x0000000000017941 */ /* 0x000fea0003800200 */
.L_x_9272:
[----:B------:R-:W-:Y:S01]  /*a240*/  IMAD.SHL.U32 R0, R0, 0x100000, RZ ;  /* 0x0010000000007824 */ /* 0x000fe200078e00ff */
[----:B------:R-:W-:-:S04]  /*a250*/  LEA R3, R3, 0x3b800000, 0x17 ;  /* 0x3b80000003037811 */ /* 0x000fc800078eb8ff */
[----:B------:R-:W-:-:S07]  /*a260*/  LOP3.LUT R4, R3, R0, R7, 0xfe, !PT ;  /* 0x0000000003047212 */ /* 0x000fce00078efe07 */
.L_x_9271:
[----:B------:R-:W-:Y:S05]  /*a270*/  BSYNC.RECONVERGENT B0 ;  /* 0x0000000000007941 */ /* 0x000fea0003800200 */
.L_x_9270:
[----:B------:R-:W1:Y:S02]  /*a280*/  F2I.S64.TRUNC R4, R4 ;  /* 0x0000000400047311 */ /* 0x000e64000020d900 */
[----:B-1----:R-:W-:Y:S05]  /*a290*/  BRA `(.L_x_9255) ;  /* 0x00000004000c7947 */ /* 0x002fea0003800000 */
.L_x_9268:
        /* <DEDUP_REMOVED lines=21> */
.L_x_9277:
[----:B------:R-:W-:Y:S05]  /*a3f0*/  BSYNC.RECONVERGENT B1 ;  /* 0x0000000000017941 */ /* 0x000fea0003800200 */
.L_x_9276:
[----:B------:R-:W-:Y:S01]  /*a400*/  IMAD.SHL.U32 R0, R0, 0x200000, RZ ;  /* 0x0020000000007824 */ /* 0x000fe200078e00ff */
[----:B------:R-:W-:-:S04]  /*a410*/  LEA R3, R3, 0x37800000, 0x17 ;  /* 0x3780000003037811 */ /* 0x000fc800078eb8ff */
[----:B------:R-:W-:-:S07]  /*a420*/  LOP3.LUT R4, R3, R0, R7, 0xfe, !PT ;  /* 0x0000000003047212 */ /* 0x000fce00078efe07 */
.L_x_9275:
[----:B------:R-:W-:Y:S05]  /*a430*/  BSYNC.RECONVERGENT B0 ;  /* 0x0000000000007941 */ /* 0x000fea0003800200 */
.L_x_9274:
[----:B------:R-:W0:Y:S02]  /*a440*/  F2I.S64.TRUNC R4, R4 ;  /* 0x0000000400047311 */ /* 0x000e24000020d900 */
[----:B0-----:R-:W-:Y:S05]  /*a450*/  BRA `(.L_x_9255) ;  /* 0x00000000009c7947 */ /* 0x001fea0003800000 */
.L_x_9267:
        /* <DEDUP_REMOVED lines=14> */
.L_x_9281:
[----:B------:R-:W-:Y:S05]  /*a540*/  BSYNC.RECONVERGENT B0 ;  /* 0x0000000000007941 */ /* 0x000fea0003800200 */
.L_x_9280:
[----:B------:R-:W1:Y:S02]  /*a550*/  F2I.S64.TRUNC R4, R4 ;  /* 0x0000000400047311 */ /* 0x000e64000020d900 */
[----:B-1----:R-:W-:Y:S05]  /*a560*/  BRA `(.L_x_9255) ;  /* 0x0000000000587947 */ /* 0x002fea0003800000 */
.L_x_9254:
        /* <DEDUP_REMOVED lines=16> */
.L_x_9282:
[----:B------:R-:W-:Y:S01]  /*a670*/  CS2R R4, SRZ ;  /* 0x0000000000047805 */ /* 0x000fe2000001ff00 */
[----:B------:R-:W-:Y:S06]  /*a680*/  BRA `(.L_x_9255) ;  /* 0x0000000000107947 */ /* 0x000fec0003800000 */
.L_x_9279:
[----:B------:R1:W5:Y:S01]  /*a690*/  LDG.E.64 R4, desc[UR36][R6.64] ;  /* 0x0000002406047981 */ /* 0x000362000c1e1b00 */
[----:B------:R-:W-:Y:S05]  /*a6a0*/  BRA `(.L_x_9255) ;  /* 0x0000000000087947 */ /* 0x000fea0003800000 */
.L_x_9278:
[----:B------:R2:W5:Y:S01]  /*a6b0*/  LDG.E R4, desc[UR36][R6.64] ;  /* 0x0000002406047981 */ /* 0x000562000c1e1900 */
[----:B------:R-:W-:-:S07]  /*a6c0*/  IMAD.MOV.U32 R5, RZ, RZ, RZ ;  /* 0x000000ffff057224 */ /* 0x000fce00078e00ff */
.L_x_9255:
[----:B------:R-:W-:-:S04]  /*a6d0*/  ISETP.NE.AND P0, PT, R25, RZ, PT ;  /* 0x000000ff1900720c */ /* 0x000fc80003f05270 */
[----:B------:R-:W-:-:S13]  /*a6e0*/  PLOP3.LUT P0, PT, P0, PT, PT, 0x8, 0x80 ;  /* 0x000000000080781c */ /* 0x000fda000070e170 */
.L_x_9192:
[----:B------:R-:W-:Y:S05]  /*a6f0*/  BSYNC.RECONVERGENT B7 ;  /* 0x0000000000077941 */ /* 0x000fea0003800200 */
.L_x_9191:
[----:B------:R-:W0:Y:S01]  /*a700*/  LDC R0, c[0x0][0x380] ;  /* 0x0000e000ff007b82 */ /* 0x000e220000000800 */
[----:B------:R-:W-:Y:S01]  /*a710*/  ISETP.NE.AND P5, PT, R26, RZ, PT ;  /* 0x000000ff1a00720c */ /* 0x000fe20003fa5270 */
[----:B------:R-:W-:Y:S01]  /*a720*/  VIADD R24, R2, 0x80 ;  /* 0x0000008002187836 */ /* 0x000fe20000000000 */
[----:B------:R-:W-:Y:S02]  /*a730*/  ISETP.NE.AND P1, PT, R29, RZ, PT ;  /* 0x000000ff1d00720c */ /* 0x000fe40003f25270 */
[----:B------:R-:W-:-:S09]  /*a740*/  ISETP.NE.AND P2, PT, R28, RZ, PT ;  /* 0x000000ff1c00720c */ /* 0x000fd20003f45270 */
[----:B01234-:R-:W0:Y:S01]  /*a750*/  @!P5 LDC.64 R6, c[0x0][0x388] ;  /* 0x0000e200ff06db82 */ /* 0x01fe220000000a00 */
[----:B------:R-:W-:Y:S02]  /*a760*/  IMAD R25, R27, -0x200, R0 ;  /* 0xfffffe001b197824 */ /* 0x000fe400078e0200 */
[----:B------:R-:W-:-:S03]  /*a770*/  VIADD R0, R2, 0x100 ;  /* 0x0000010002007836 */ /* 0x000fc60000000000 */
[-C--:B------:R-:W-:Y:S02]  /*a780*/  ISETP.GE.OR P2, PT, R24, R25.reuse, P2 ;  /* 0x000000191800720c */ /* 0x080fe40001746670 */
[----:B------:R-:W-:Y:S01]  /*a790*/  ISETP.GE.OR P1, PT, R0, R25, P1 ;  /* 0x000000190000720c */ /* 0x000fe20000f26670 */
[----:B------:R-:W-:-:S05]  /*a7a0*/  VIADD R0, R2, 0x180 ;  /* 0x0000018002007836 */ /* 0x000fca0000000000 */
[----:B------:R-:W-:Y:S02]  /*a7b0*/  ISETP.GE.OR P0, PT, R0, R25, P0 ;  /* 0x000000190000720c */ /* 0x000fe40000706670 */
[----:B0----5:R-:W-:-:S04]  /*a7c0*/  @!P5 LEA R0, P3, R22, R6, 0x3 ;  /* 0x000000061600d211 */ /* 0x021fc800078618ff */
[----:B------:R-:W-:Y:S01]  /*a7d0*/  @!P5 LEA.HI.X R23, R22, R7, R23, 0x3, P3 ;  /* 0x000000071617d211 */ /* 0x000fe200018f1c17 */
[----:B------:R-:W0:Y:S08]  /*a7e0*/  @!P1 LDC.64 R8, c[0x0][0x388] ;  /* 0x0000e200ff089b82 */ /* 0x000e300000000a00 */
[----:B------:R-:W1:Y:S08]  /*a7f0*/  @!P0 LDC.64 R10, c[0x0][0x388] ;  /* 0x0000e200ff0a8b82 */ /* 0x000e700000000a00 */
[----:B------:R-:W2:Y:S01]  /*a800*/  @!P2 LDC.64 R6, c[0x0][0x388] ;  /* 0x0000e200ff06ab82 */ /* 0x000ea20000000a00 */
[----:B0-----:R-:W-:-:S07]  /*a810*/  @!P1 LEA R8, P3, R36, R8, 0x3 ;  /* 0x0000000824089211 */ /* 0x001fce00078618ff */
[----:B------:R-:W0:Y:S01]  /*a820*/  LDC.U8 R22, c[0x0][0x3cc] ;  /* 0x0000f300ff167b82 */ /* 0x000e220000000000 */
[----:B------:R-:W-:Y:S02]  /*a830*/  @!P1 LEA.HI.X R9, R36, R9, R37, 0x3, P3 ;  /* 0x0000000924099211 */ /* 0x000fe400018f1c25 */
[----:B-1----:R-:W-:-:S03]  /*a840*/  @!P0 LEA R10, P4, R4, R10, 0x3 ;  /* 0x0000000a040a8211 */ /* 0x002fc600078818ff */
[----:B------:R1:W5:Y:S01]  /*a850*/  @!P1 LDG.E.64 R30, desc[UR36][R8.64] ;  /* 0x00000024081e9981 */ /* 0x000362000c1e1b00 */
[----:B------:R-:W-:Y:S01]  /*a860*/  @!P0 LEA.HI.X R11, R4, R11, R5, 0x3, P4 ;  /* 0x0000000b040b8211 */ /* 0x000fe200020f1c05 */
[----:B------:R-:W-:Y:S02]  /*a870*/  @!P5 IMAD.MOV.U32 R4, RZ, RZ, R0 ;  /* 0x000000ffff04d224 */ /* 0x000fe400078e0000 */
[----:B------:R-:W-:Y:S01]  /*a880*/  @!P5 IMAD.MOV.U32 R5, RZ, RZ, R23 ;  /* 0x000000ffff05d224 */ /* 0x000fe200078e0017 */
[C---:B--2---:R-:W-:Y:S01]  /*a890*/  @!P2 LEA R6, P3, R32.reuse, R6, 0x3 ;  /* 0x000000062006a211 */ /* 0x044fe200078618ff */
[----:B------:R1:W5:Y:S03]  /*a8a0*/  @!P0 LDG.E.64 R34, desc[UR36][R10.64] ;  /* 0x000000240a228981 */ /* 0x000366000c1e1b00 */
[----:B------:R-:W-:Y:S01]  /*a8b0*/  @!P2 LEA.HI.X R7, R32, R7, R33, 0x3, P3 ;  /* 0x000000072007a211 */ /* 0x000fe200018f1c21 */
[----:B------:R1:W5:Y:S04]  /*a8c0*/  @!P5 LDG.E.64 R18, desc[UR36][R4.64] ;  /* 0x000000240412d981 */ /* 0x000368000c1e1b00 */
[----:B------:R1:W5:Y:S01]  /*a8d0*/  @!P2 LDG.E.64 R16, desc[UR36][R6.64] ;  /* 0x000000240610a981 */ /* 0x000362000c1e1b00 */
[----:B------:R-:W-:Y:S01]  /*a8e0*/  ISETP.GE.AND P0, PT, R2, R25, PT ;  /* 0x000000190200720c */ /* 0x000fe20003f06270 */
[----:B------:R-:W-:Y:S04]  /*a8f0*/  BSSY.RECONVERGENT B7, `(.L_x_9283) ;  /* 0x00002cc000077945 */ /* 0x000fe80003800200 */
[----:B------:R-:W-:Y:S08]  /*a900*/  BSSY.RELIABLE B6, `(.L_x_9284) ;  /* 0x00001e6000067945 */ /* 0x000ff00003800100 */
[----:B-1----:R-:W-:Y:S05]  /*a910*/  @P0 BRA `(.L_x_9285) ;  /* 0x0000001c00840947 */ /* 0x002fea0003800000 */
[----:B------:R-:W1:Y:S01]  /*a920*/  LDCU UR4, c[0x0][0x3d0] ;  /* 0x00007a00ff0477ac */ /* 0x000e620008000800 */
[----:B------:R-:W2:Y:S01]  /*a930*/  LDC.64 R8, c[0x0][0x398] ;  /* 0x0000e600ff087b82 */ /* 0x000ea20000000a00 */
[----:B------:R-:W-:Y:S01]  /*a940*/  IMAD R0, R27, 0x200, R2 ;  /* 0x000002001b007824 */ /* 0x000fe200078e0202 */
[----:B0-----:R-:W-:-:S03]  /*a950*/  PRMT R2, R22, 0x9910, RZ ;  /* 0x0000991016027816 */ /* 0x001fc600000000ff */
[----:B-1----:R-:W-:Y:S02]  /*a960*/  IMAD R3, R0, UR4, RZ ;  /* 0x0000000400037c24 */ /* 0x002fe4000f8e02ff */
        /* <DEDUP_REMOVED lines=16> */
.L_x_9289:
[----:B-----5:R0:W-:Y:S01]  /*aa70*/  STG.E.U8 desc[UR36][R8.64], R18 ;  /* 0x0000001208007986 */ /* 0x0201e2000c101124 */
[----:B------:R-:W-:Y:S01]  /*aa80*/  IMAD.MOV.U32 R2, RZ, RZ, R24 ;  /* 0x000000ffff027224 */ /* 0x000fe200078e0018 */
[----:B------:R-:W-:Y:S06]  /*aa90*/  BRA `(.L_x_9291) ;  /* 0x0000000c00887947 */ /* 0x000fec0003800000 */
.L_x_9288:
        /* <DEDUP_REMOVED lines=9> */
.L_x_9293:
[----:B-----5:R0:W-:Y:S01]  /*ab30*/  STG.E desc[UR36][R8.64], R18 ;  /* 0x0000001208007986 */ /* 0x0201e2000c101924 */
[----:B------:R-:W-:Y:S01]  /*ab40*/  IMAD.MOV.U32 R2, RZ, RZ, R24 ;  /* 0x000000ffff027224 */ /* 0x000fe200078e0018 */
[----:B------:R-:W-:Y:S06]  /*ab50*/  BRA `(.L_x_9291) ;  /* 0x0000000c00587947 */ /* 0x000fec0003800000 */
.L_x_9292:
[----:B-----5:R0:W-:Y:S01]  /*ab60*/  STG.E.U16 desc[UR36][R8.64], R18 ;  /* 0x0000001208007986 */ /* 0x0201e2000c101524 */
[----:B------:R-:W-:Y:S01]  /*ab70*/  IMAD.MOV.U32 R2, RZ, RZ, R24 ;  /* 0x000000ffff027224 */ /* 0x000fe200078e0018 */
[----:B------:R-:W-:Y:S06]  /*ab80*/  BRA `(.L_x_9291) ;  /* 0x0000000c004c7947 */ /* 0x000fec0003800000 */
.L_x_9287:
[----:B------:R-:W-:-:S13]  /*ab90*/  ISETP.GT.AND P0, PT, R0, 0x6, PT ;  /* 0x000000060000780c */ /* 0x000fda0003f04270 */
[----:B------:R-:W-:Y:S05]  /*aba0*/  @P0 BRA `(.L_x_9294) ;  /* 0x0000000000340947 */ /* 0x000fea0003800000 */
[----:B------:R-:W-:-:S13]  /*abb0*/  ISETP.NE.AND P0, PT, R0, 0x5, PT ;  /* 0x000000050000780c */ /* 0x000fda0003f05270 */
[----:B------:R-:W-:Y:S05]  /*abc0*/  @!P0 BRA `(.L_x_9295) ;  /* 0x0000000000188947 */ /* 0x000fea0003800000 */
[----:B------:R-:W-:-:S13]  /*abd0*/  ISETP.NE.AND P0, PT, R0, 0x6, PT ;  /* 0x000000060000780c */ /* 0x000fda0003f05270 */
[----:B------:R-:W-:Y:S05]  /*abe0*/  @P0 BRA `(.L_x_9290) ;  /* 0x0000000800940947 */ /* 0x000fea0003800000 */
[----:B-----5:R-:W0:Y:S01]  /*abf0*/  I2F.S64 R19, R18 ;  /* 0x0000001200137312 */ /* 0x020e220000301400 */
[----:B------:R-:W-:Y:S01]  /*ac00*/  IMAD.MOV.U32 R2, RZ, RZ, R24 ;  /* 0x000000ffff027224 */ /* 0x000fe200078e0018 */
[----:B0-----:R0:W-:Y:S01]  /*ac10*/  STG.E desc[UR36][R8.64], R19 ;  /* 0x0000001308007986 */ /* 0x0011e2000c101924 */
[----:B------:R-:W-:Y:S05]  /*ac20*/  BRA `(.L_x_9291) ;  /* 0x0000000c00247947 */ /* 0x000fea0003800000 */
.L_x_9295:
[----:B-----5:R-:W0:Y:S01]  /*ac30*/  I2F.S64 R0, R18 ;  /* 0x0000001200007312 */ /* 0x020e220000301400 */
[----:B------:R-:W-:Y:S01]  /*ac40*/  IMAD.MOV.U32 R2, RZ, RZ, R24 ;  /* 0x000000ffff027224 */ /* 0x000fe200078e0018 */
[----:B0-----:R-:W-:-:S05]  /*ac50*/  F2FP.F16.F32.PACK_AB R0, RZ, R0 ;  /* 0x00000000ff00723e */ /* 0x001fca00000000ff */
[----:B------:R0:W-:Y:S01]  /*ac60*/  STG.E.U16 desc[UR36][R8.64], R0 ;  /* 0x0000000008007986 */ /* 0x0001e2000c101524 */
[----:B------:R-:W-:Y:S05]  /*ac70*/  BRA `(.L_x_9291) ;  /* 0x0000000c00107947 */ /* 0x000fea0003800000 */
.L_x_9294:
[----:B------:R-:W-:-:S13]  /*ac80*/  ISETP.NE.AND P0, PT, R0, 0x7, PT ;  /* 0x000000070000780c */ /* 0x000fda0003f05270 */
[----:B------:R-:W-:Y:S05]  /*ac90*/  @!P0 BRA `(.L_x_9296) ;  /* 0x00000000003c8947 */ /* 0x000fea0003800000 */
[----:B------:R-:W-:-:S13]  /*aca0*/  ISETP.NE.AND P0, PT, R0, 0x8, PT ;  /* 0x000000080000780c */ /* 0x000fda0003f05270 */
[----:B------:R-:W-:Y:S05]  /*acb0*/  @!P0 BRA `(.L_x_9297) ;  /* 0x00000000001c8947 */ /* 0x000fea0003800000 */
[----:B------:R-:W-:-:S13]  /*acc0*/  ISETP.NE.AND P0, PT, R0, 0x9, PT ;  /* 0x000000090000780c */ /* 0x000fda0003f05270 */
[----:B------:R-:W-:Y:S05]  /*acd0*/  @P0 BRA `(.L_x_9290) ;  /* 0x0000000800580947 */ /* 0x000fea0003800000 */
[----:B------:R-:W-:Y:S01]  /*ace0*/  IMAD.MOV.U32 R5, RZ, RZ, RZ ;  /* 0x000000ffff057224 */ /* 0x000fe200078e00ff */
[----:B-----5:R-:W0:Y:S01]  /*acf0*/  I2F.S64 R4, R18 ;  /* 0x0000001200047312 */ /* 0x020e220000301400 */
[----:B------:R-:W-:-:S03]  /*ad00*/  IMAD.MOV.U32 R2, RZ, RZ, R24 ;  /* 0x000000ffff027224 */ /* 0x000fc600078e0018 */
[----:B0-----:R0:W-:Y:S01]  /*ad10*/  STG.E.64 desc[UR36][R8.64], R4 ;  /* 0x0000000408007986 */ /* 0x0011e2000c101b24 */
[----:B------:R-:W-:Y:S05]  /*ad20*/  BRA `(.L_x_9291) ;  /* 0x0000000800e47947 */ /* 0x000fea0003800000 */
.L_x_9297:
[----:B-----5:R-:W0:Y:S01]  /*ad30*/  I2F.S64 R18, R18 ;  /* 0x0000001200127312 */ /* 0x020e220000301400 */
[----:B------:R-:W-:Y:S01]  /*ad40*/  IMAD.MOV.U32 R2, RZ, RZ, R24 ;  /* 0x000000ffff027224 */ /* 0x000fe200078e0018 */
[----:B0-----:R-:W-:-:S04]  /*ad50*/  F2FP.F16.F32.PACK_AB R3, RZ, R18 ;  /* 0x00000012ff03723e */ /* 0x001fc800000000ff */
[----:B------:R-:W-:-:S05]  /*ad60*/  PRMT R3, R3, 0x5410, RZ ;  /* 0x0000541003037816 */ /* 0x000fca00000000ff */
[----:B------:R0:W-:Y:S01]  /*ad70*/  STG.E desc[UR36][R8.64], R3 ;  /* 0x0000000308007986 */ /* 0x0001e2000c101924 */
[----:B------:R-:W-:Y:S05]  /*ad80*/  BRA `(.L_x_9291) ;  /* 0x0000000800cc7947 */ /* 0x000fea0003800000 */
.L_x_9296:
[----:B-----5:R-:W0:Y:S01]  /*ad90*/  I2F.F64.S64 R18, R18 ;  /* 0x0000001200127312 */ /* 0x020e220000301c00 */
[----:B------:R-:W-:Y:S01]  /*ada0*/  IMAD.MOV.U32 R2, RZ, RZ, R24 ;  /* 0x000000ffff027224 */ /* 0x000fe200078e0018 */
[----:B0-----:R0:W-:Y:S01]  /*adb0*/  STG.E.64 desc[UR36][R8.64], R18 ;  /* 0x0000001208007986 */ /* 0x0011e2000c101b24 */
[----:B------:R-:W-:Y:S05]  /*adc0*/  BRA `(.L_x_9291) ;  /* 0x0000000800bc7947 */ /* 0x000fea0003800000 */
.L_x_9286:
        /* <DEDUP_REMOVED lines=8> */
[----:B-----5:R-:W-:Y:S01]  /*ae50*/  ISETP.NE.U32.AND P0, PT, R18, RZ, PT ;  /* 0x000000ff1200720c */ /* 0x020fe20003f05070 */
[----:B------:R-:W-:-:S03]  /*ae60*/  IMAD.MOV.U32 R2, RZ, RZ, R24 ;  /* 0x000000ffff027224 */ /* 0x000fc600078e0018 */
[----:B------:R-:W-:-:S04]  /*ae70*/  ISETP.NE.AND.EX P0, PT, R19, RZ, PT, P0 ;  /* 0x000000ff1300720c */ /* 0x000fc80003f05300 */
[----:B------:R-:W-:-:S05]  /*ae80*/  SEL R3, RZ, 0x1, !P0 ;  /* 0x00000001ff037807 */ /* 0x000fca0004000000 */
[----:B------:R0:W-:Y:S01]  /*ae90*/  STG.E.U8 desc[UR36][R8.64], R3 ;  /* 0x0000000308007986 */ /* 0x0001e2000c101124 */
[----:B------:R-:W-:Y:S05]  /*aea0*/  BRA `(.L_x_9291) ;  /* 0x0000000800847947 */ /* 0x000fea0003800000 */
.L_x_9300:
[----:B------:R-:W-:Y:S01]  /*aeb0*/  CS2R R6, SRZ ;  /* 0x0000000000067805 */ /* 0x000fe2000001ff00 */
[----:B-----5:R-:W0:Y:S01]  /*aec0*/  I2F.F64.S64 R4, R18 ;  /* 0x0000001200047312 */ /* 0x020e220000301c00 */
[----:B------:R-:W-:-:S03]  /*aed0*/  IMAD.MOV.U32 R2, RZ, RZ, R24 ;  /* 0x000000ffff027224 */ /* 0x000fc600078e0018 */
[----:B0-----:R0:W-:Y:S01]  /*aee0*/  STG.E.128 desc[UR36][R8.64], R4 ;  /* 0x0000000408007986 */ /* 0x0011e2000c101d24 */
[----:B------:R-:W-:Y:S05]  /*aef0*/  BRA `(.L_x_9291) ;  /* 0x0000000800707947 */ /* 0x000fea0003800000 */
.L_x_9299:
[----:B------:R-:W-:-:S13]  /*af00*/  ISETP.NE.AND P0, PT, R0, 0xf, PT ;  /* 0x0000000f0000780c */ /* 0x000fda0003f05270 */
[----:B------:R-:W-:Y:S05]  /*af10*/  @!P0 BRA `(.L_x_9301) ;  /* 0x0000000000a88947 */ /* 0x000fea0003800000 */
[----:B------:R-:W-:-:S13]  /*af20*/  ISETP.NE.AND P0, PT, R0, 0x17, PT ;  /* 0x000000170000780c */ /* 0x000fda0003f05270 */
[----:B------:R-:W-:Y:S05]  /*af30*/  @!P0 BRA `(.L_x_9302) ;  /* 0x0000000000508947 */ /* 0x000fea0003800000 */
[----:B------:R-:W-:-:S13]  /*af40*/  ISETP.NE.AND P0, PT, R0, 0x18, PT ;  /* 0x000000180000780c */ /* 0x000fda0003f05270 */
[----:B------:R-:W-:Y:S05]  /*af50*/  @P0 BRA `(.L_x_9290) ;  /* 0x0000000400b80947 */ /* 0x000fea0003800000 */
        /* <DEDUP_REMOVED lines=13> */
.L_x_9304:
[----:B------:R-:W-:Y:S05]  /*b030*/  BSYNC.RECONVERGENT B0 ;  /* 0x0000000000007941 */ /* 0x000fea0003800200 */
.L_x_9303:
[----:B------:R-:W-:Y:S01]  /*b040*/  LOP3.LUT R3, R0, 0x80, R3, 0xf8, !PT ;  /* 0x0000008000037812 */ /* 0x000fe200078ef803 */
[----:B------:R-:W-:-:S04]  /*b050*/  IMAD.MOV.U32 R2, RZ, RZ, R24 ;  /* 0x000000ffff027224 */ /* 0x000fc800078e0018 */
[----:B------:R0:W-:Y:S01]  /*b060*/  STG.E.U8 desc[UR36][R8.64], R3 ;  /* 0x0000000308007986 */ /* 0x0001e2000c101124 */
[----:B------:R-:W-:Y:S05]  /*b070*/  BRA `(.L_x_9291) ;  /* 0x0000000800107947 */ /* 0x000fea0003800000 */
.L_x_9302:
        /* <DEDUP_REMOVED lines=15> */
.L_x_9306:
[----:B------:R-:W-:Y:S05]  /*b170*/  BSYNC.RECONVERGENT B0 ;  /* 0x0000000000007941 */ /* 0x000fea0003800200 */
.L_x_9305:
[----:B------:R-:W-:Y:S01]  /*b180*/  LOP3.LUT R3, R0, 0x80, R3, 0xf8, !PT ;  /* 0x0000008000037812 */ /* 0x000fe200078ef803 */
[----:B------:R-:W-:-:S04]  /*b190*/  IMAD.MOV.U32 R2, RZ, RZ, R24 ;  /* 0x000000ffff027224 */ /* 0x000fc800078e0018 */
[----:B------:R0:W-:Y:S01]  /*b1a0*/  STG.E.U8 desc[UR36][R8.64], R3 ;  /* 0x0000000308007986 */ /* 0x0001e2000c101124 */
[----:B------:R-:W-:Y:S05]  /*b1b0*/  BRA `(.L_x_9291) ;  /* 0x0000000400c07947 */ /* 0x000fea0003800000 */
.L_x_9301:
[----:B-----5:R-:W0:Y:S01]  /*b1c0*/  I2F.S64 R0, R18 ;  /* 0x0000001200007312 */ /* 0x020e220000301400 */
[----:B------:R-:W-:Y:S01]  /*b1d0*/  IMAD.MOV.U32 R2, RZ, RZ, R24 ;  /* 0x000000ffff027224 */ /* 0x000fe200078e0018 */
[----:B0-----:R-:W-:-:S05]  /*b1e0*/  F2FP.BF16.F32.PACK_AB R0, RZ, R0 ;  /* 0x00000000ff00723e */ /* 0x001fca00000010ff */
[----:B------:R0:W-:Y:S01]  /*b1f0*/  STG.E.U16 desc[UR36][R8.64], R0 ;  /* 0x0000000008007986 */ /* 0x0001e2000c101524 */
[----:B------:R-:W-:Y:S05]  /*b200*/  BRA `(.L_x_9291) ;  /* 0x0000000400ac7947 */ /* 0x000fea0003800000 */
.L_x_9298:
        /* <DEDUP_REMOVED lines=11> */
.L_x_9309:
        /* <DEDUP_REMOVED lines=13> */
.L_x_9312:
[----:B------:R-:W-:-:S04]  /*b390*/  SHF.R.U32.HI R0, RZ, 0x14, R3 ;  /* 0x00000014ff007819 */ /* 0x000fc80000011603 */
[----:B------:R-:W-:-:S04]  /*b3a0*/  LOP3.LUT R0, R0, 0x1, RZ, 0xc0, !PT ;  /* 0x0000000100007812 */ /* 0x000fc800078ec0ff */
[----:B------:R-:W-:-:S04]  /*b3b0*/  IADD3 R0, PT, PT, R3, 0x487ffff, R0 ;  /* 0x0487ffff03007810 */ /* 0x000fc80007ffe000 */
[----:B------:R-:W-:-:S04]  /*b3c0*/  SHF.R.U32.HI R0, RZ, 0x14, R0 ;  /* 0x00000014ff007819 */ /* 0x000fc80000011600 */
[----:B------:R-:W-:-:S07]  /*b3d0*/  LOP3.LUT R0, R0, 0xff, RZ, 0xc0, !PT ;  /* 0x000000ff00007812 */ /* 0x000fce00078ec0ff */
.L_x_9313:
[----:B------:R-:W-:-:S04]  /*b3e0*/  SHF.R.U32.HI R3, RZ, 0x18, R3 ;  /* 0x00000018ff037819 */ /* 0x000fc80000011603 */
[----:B------:R-:W-:-:S04]  /*b3f0*/  LOP3.LUT R0, R0, 0x80, R3, 0xf8, !PT ;  /* 0x0000008000007812 */ /* 0x000fc800078ef803 */
[----:B------:R-:W-:-:S07]  /*b400*/  PRMT R4, R0, 0x7610, R4 ;  /* 0x0000761000047816 */ /* 0x000fce0000000004 */
.L_x_9311:
[----:B------:R-:W-:Y:S05]  /*b410*/  BSYNC.RECONVERGENT B0 ;  /* 0x0000000000007941 */ /* 0x000fea0003800200 */
.L_x_9310:
[----:B------:R0:W-:Y:S01]  /*b420*/  STG.E.U8 desc[UR36][R8.64], R4 ;  /* 0x0000000408007986 */ /* 0x0001e2000c101124 */
[----:B------:R-:W-:Y:S01]  /*b430*/  IMAD.MOV.U32 R2, RZ, RZ, R24 ;  /* 0x000000ffff027224 */ /* 0x000fe200078e0018 */
[----:B------:R-:W-:Y:S06]  /*b440*/  BRA `(.L_x_9291) ;  /* 0x00000004001c7947 */ /* 0x000fec0003800000 */
.L_x_9308:
        /* <DEDUP_REMOVED lines=13> */
.L_x_9316:
[----:B------:R-:W-:-:S04]  /*b520*/  SHF.R.U32.HI R0, RZ, 0x15, R3 ;  /* 0x00000015ff007819 */ /* 0x000fc80000011603 */
[----:B------:R-:W-:-:S04]  /*b530*/  LOP3.LUT R0, R0, 0x1, RZ, 0xc0, !PT ;  /* 0x0000000100007812 */ /* 0x000fc800078ec0ff */
[----:B------:R-:W-:-:S04]  /*b540*/  IADD3 R0, PT, PT, R3, 0x88fffff, R0 ;  /* 0x088fffff03007810 */ /* 0x000fc80007ffe000 */
[----:B------:R-:W-:-:S04]  /*b550*/  SHF.R.U32.HI R0, RZ, 0x15, R0 ;  /* 0x00000015ff007819 */ /* 0x000fc80000011600 */
[----:B------:R-:W-:-:S07]  /*b560*/  LOP3.LUT R0, R0, 0xff, RZ, 0xc0, !PT ;  /* 0x000000ff00007812 */ /* 0x000fce00078ec0ff */
.L_x_9317:
[----:B------:R-:W-:-:S04]  /*b570*/  SHF.R.U32.HI R3, RZ, 0x18, R3 ;  /* 0x00000018ff037819 */ /* 0x000fc80000011603 */
[----:B------:R-:W-:-:S04]  /*b580*/  LOP3.LUT R0, R0, 0x80, R3, 0xf8, !PT ;  /* 0x0000008000007812 */ /* 0x000fc800078ef803 */
[----:B------:R-:W-:-:S07]  /*b590*/  PRMT R4, R0, 0x7610, R4 ;  /* 0x0000761000047816 */ /* 0x000fce0000000004 */
.L_x_9315:
[----:B------:R-:W-:Y:S05]  /*b5a0*/  BSYNC.RECONVERGENT B0 ;  /* 0x0000000000007941 */ /* 0x000fea0003800200 */
.L_x_9314:
[----:B------:R3:W-:Y:S01]  /*b5b0*/  STG.E.U8 desc[UR36][R8.64], R4 ;  /* 0x0000000408007986 */ /* 0x0007e2000c101124 */
[----:B------:R-:W-:Y:S01]  /*b5c0*/  IMAD.MOV.U32 R2, RZ, RZ, R24 ;  /* 0x000000ffff027224 */ /* 0x000fe200078e0018 */
[----:B------:R-:W-:Y:S06]  /*b5d0*/  BRA `(.L_x_9291) ;  /* 0x0000000000b87947 */ /* 0x000fec0003800000 */
.L_x_9307:
[----:B------:R-:W-:-:S13]  /*b5e0*/  ISETP.NE.AND P0, PT, R0, 0x1c, PT ;  /* 0x0000001c0000780c */ /* 0x000fda0003f05270 */
[----:B------:R-:W-:Y:S05]  /*b5f0*/  @!P0 BRA `(.L_x_9318) ;  /* 0x0000000000a88947 */ /* 0x000fea0003800000 */
[----:B------:R-:W-:-:S13]  /*b600*/  ISETP.NE.AND P0, PT, R0, 0x1d, PT ;  /* 0x0000001d0000780c */ /* 0x000fda0003f05270 */
[----:B------:R-:W-:Y:S05]  /*b610*/  @!P0 BRA `(.L_x_9319) ;  /* 0x0000000000948947 */ /* 0x000fea0003800000 */
[----:B------:R-:W-:-:S13]  /*b620*/  ISETP.NE.AND P0, PT, R0, 0x2c, PT ;  /* 0x0000002c0000780c */ /* 0x000fda0003f05270 */
[----:B------:R-:W-:Y:S05]  /*b630*/  @!P0 BRA `(.L_x_9320) ;  /* 0x0000000000488947 */ /* 0x000fea0003800000 */
.L_x_9290:
        /* <DEDUP_REMOVED lines=16> */
.L_x_9321:
[----:B------:R-:W-:Y:S01]  /*b740*/  IMAD.MOV.U32 R2, RZ, RZ, R24 ;  /* 0x000000ffff027224 */ /* 0x000fe200078e0018 */
[----:B------:R-:W-:Y:S06]  /*b750*/  BRA `(.L_x_9291) ;  /* 0x0000000000587947 */ /* 0x000fec0003800000 */
.L_x_9320:
        /* <DEDUP_REMOVED lines=12> */
[----:B------:R-:W-:Y:S02]  /*b820*/  @!P0 IMAD.MOV R0, RZ, RZ, R2 ;  /* 0x000000ffff008224 */ /* 0x000fe400078e0202 */
[----:B------:R-:W-:Y:S02]  /*b830*/  IMAD.MOV.U32 R2, RZ, RZ, R24 ;  /* 0x000000ffff027224 */ /* 0x000fe400078e0018 */
[----:B------:R-:W-:-:S05]  /*b840*/  @P2 IMAD.MOV.U32 R3, RZ, RZ, R0 ;  /* 0x000000ffff032224 */ /* 0x000fca00078e0000 */
[----:B------:R2:W-:Y:S01]  /*b850*/  STG.E.U8 desc[UR36][R8.64], R3 ;  /* 0x0000000308007986 */ /* 0x0005e2000c101124 */
[----:B------:R-:W-:Y:S05]  /*b860*/  BRA `(.L_x_9291) ;  /* 0x0000000000147947 */ /* 0x000fea0003800000 */
.L_x_9319:
[----:B-----5:R1:W-:Y:S01]  /*b870*/  STG.E.64 desc[UR36][R8.64], R18 ;  /* 0x0000001208007986 */ /* 0x0203e2000c101b24 */
[----:B------:R-:W-:Y:S01]  /*b880*/  IMAD.MOV.U32 R2, RZ, RZ, R24 ;  /* 0x000000ffff027224 */ /* 0x000fe200078e0018 */
[----:B------:R-:W-:Y:S06]  /*b890*/  BRA `(.L_x_9291) ;  /* 0x0000000000087947 */ /* 0x000fec0003800000 */
.L_x_9318:
[----:B-----5:R0:W-:Y:S01]  /*b8a0*/  STG.E desc[UR36][R8.64], R18 ;  /* 0x0000001208007986 */ /* 0x0201e2000c101924 */
[----:B------:R-:W-:-:S07]  /*b8b0*/  IMAD.MOV.U32 R2, RZ, RZ, R24 ;  /* 0x000000ffff027224 */ /* 0x000fce00078e0018 */
.L_x_9291:
[----:B------:R-:W-:-:S13]  /*b8c0*/  ISETP.GE.AND P0, PT, R2, R25, PT ;  /* 0x000000190200720c */ /* 0x000fda0003f06270 */
[----:B------:R-:W-:Y:S05]  /*b8d0*/  @P0 BREAK.RELIABLE B6 ;  /* 0x0000000000060942 */ /* 0x000fea0003800100 */
[----:B------:R-:W-:Y:S05]  /*b8e0*/  @P0 BRA `(.L_x_9322) ;  /* 0x0000001c00300947 */ /* 0x000fea0003800000 */
[----:B------:R-:W2:Y:S01]  /*b8f0*/  LDCU UR4, c[0x0][0x3d0] ;  /* 0x00007a00ff0477ac */ /* 0x000ea20008000800 */
[----:B0--3--:R-:W0:Y:S01]  /*b900*/  LDC.64 R4, c[0x0][0x398] ;  /* 0x0000e600ff047b82 */ /* 0x009e220000000a00 */
[----:B------:R-:W-:Y:S01]  /*b910*/  IMAD R0, R27, 0x200, R2 ;  /* 0x000002001b007824 */ /* 0x000fe200078e0202 */
[----:B------:R-:W-:-:S03]  /*b920*/  PRMT R6, R22, 0x9910, RZ ;  /* 0x0000991016067816 */ /* 0x000fc600000000ff */
[----:B--2---:R-:W-:Y:S02]  /*b930*/  IMAD R3, R0, UR4, RZ ;  /* 0x0000000400037c24 */ /* 0x004fe4000f8e02ff */
        /* <DEDUP_REMOVED lines=15> */
.L_x_9326:
[----:B------:R0:W-:Y:S01]  /*ba30*/  STG.E.U8 desc[UR36][R4.64], R16 ;  /* 0x0000001004007986 */ /* 0x0001e2000c101124 */
[----:B------:R-:W-:Y:S05]  /*ba40*/  BRA `(.L_x_9328) ;  /* 0x0000000c00347947 */ /* 0x000fea0003800000 */
.L_x_9325:
        /* <DEDUP_REMOVED lines=8> */
.L_x_9330:
[----:B------:R0:W-:Y:S01]  /*bad0*/  STG.E desc[UR36][R4.64], R16 ;  /* 0x0000001004007986 */ /* 0x0001e2000c101924 */
[----:B------:R-:W-:Y:S05]  /*bae0*/  BRA `(.L_x_9328) ;  /* 0x0000000c000c7947 */ /* 0x000fea0003800000 */
.L_x_9329:
[----:B------:R0:W-:Y:S01]  /*baf0*/  STG.E.U16 desc[UR36][R4.64], R16 ;  /* 0x0000001004007986 */ /* 0x0001e2000c101524 */
[----:B------:R-:W-:Y:S05]  /*bb00*/  BRA `(.L_x_9328) ;  /* 0x0000000c00047947 */ /* 0x000fea0003800000 */
.L_x_9324:
[----:B------:R-:W-:-:S13]  /*bb10*/  ISETP.GT.AND P0, PT, R0, 0x6, PT ;  /* 0x000000060000780c */ /* 0x000fda0003f04270 */
[----:B------:R-:W-:Y:S05]  /*bb20*/  @P0 BRA `(.L_x_9331) ;  /* 0x00000000002c0947 */ /* 0x000fea0003800000 */
[----:B------:R-:W-:-:S13]  /*bb30*/  ISETP.NE.AND P0, PT, R0, 0x5, PT ;  /* 0x000000050000780c */ /* 0x000fda0003f05270 */
[----:B------:R-:W-:Y:S05]  /*bb40*/  @!P0 BRA `(.L_x_9332) ;  /* 0x0000000000148947 */ /* 0x000fea0003800000 */
[----:B------:R-:W-:-:S13]  /*bb50*/  ISETP.NE.AND P0, PT, R0, 0x6, PT ;  /* 0x000000060000780c */ /* 0x000fda0003f05270 */
[----:B------:R-:W-:Y:S05]  /*bb60*/  @P0 BRA `(.L_x_9327) ;  /* 0x0000000800080947 */ /* 0x000fea0003800000 */
[----:B------:R-:W0:Y:S02]  /*bb70*/  I2F.S64 R17, R16 ;  /* 0x0000001000117312 */ /* 0x000e240000301400 */
[----:B0-----:R0:W-:Y:S01]  /*bb80*/  STG.E desc[UR36][R4.64], R17 ;  /* 0x0000001104007986 */ /* 0x0011e2000c101924 */
[----:B------:R-:W-:Y:S05]  /*bb90*/  BRA `(.L_x_9328) ;  /* 0x0000000800e07947 */ /* 0x000fea0003800000 */
.L_x_9332:
[----:B------:R-:W0:Y:S02]  /*bba0*/  I2F.S64 R0, R16 ;  /* 0x0000001000007312 */ /* 0x000e240000301400 */
[----:B0-----:R-:W-:-:S05]  /*bbb0*/  F2FP.F16.F32.PACK_AB R0, RZ, R0 ;  /* 0x00000000ff00723e */ /* 0x001fca00000000ff */
[----:B------:R0:W-:Y:S01]  /*bbc0*/  STG.E.U16 desc[UR36][R4.64], R0 ;  /* 0x0000000004007986 */ /* 0x0001e2000c101524 */
[----:B------:R-:W-:Y:S05]  /*bbd0*/  BRA `(.L_x_9328) ;  /* 0x0000000800d07947 */ /* 0x000fea0003800000 */
.L_x_9331:
[----:B------:R-:W-:-:S13]  /*bbe0*/  ISETP.NE.AND P0, PT, R0, 0x7, PT ;  /* 0x000000070000780c */ /* 0x000fda0003f05270 */
[----:B------:R-:W-:Y:S05]  /*bbf0*/  @!P0 BRA `(.L_x_9333) ;  /* 0x0000000000348947 */ /* 0x000fea0003800000 */
[----:B------:R-:W-:-:S13]  /*bc00*/  ISETP.NE.AND P0, PT, R0, 0x8, PT ;  /* 0x000000080000780c */ /* 0x000fda0003f05270 */
[----:B------:R-:W-:Y:S05]  /*bc10*/  @!P0 BRA `(.L_x_9334) ;  /* 0x0000000000188947 */ /* 0x000fea0003800000 */
[----:B------:R-:W-:-:S13]  /*bc20*/  ISETP.NE.AND P0, PT, R0, 0x9, PT ;  /* 0x000000090000780c */ /* 0x000fda0003f05270 */
[----:B------:R-:W-:Y:S05]  /*bc30*/  @P0 BRA `(.L_x_9327) ;  /* 0x0000000400d40947 */ /* 0x000fea0003800000 */
[----:B------:R-:W-:Y:S01]  /*bc40*/  IMAD.MOV.U32 R7, RZ, RZ, RZ ;  /* 0x000000ffff077224 */ /* 0x000fe200078e00ff */
[----:B------:R-:W0:Y:S04]  /*bc50*/  I2F.S64 R6, R16 ;  /* 0x0000001000067312 */ /* 0x000e280000301400 */
[----:B0-----:R0:W-:Y:S01]  /*bc60*/  STG.E.64 desc[UR36][R4.64], R6 ;  /* 0x0000000604007986 */ /* 0x0011e2000c101b24 */
[----:B------:R-:W-:Y:S05]  /*bc70*/  BRA `(.L_x_9328) ;  /* 0x0000000800a87947 */ /* 0x000fea0003800000 */
.L_x_9334:
[----:B------:R-:W0:Y:S02]  /*bc80*/  I2F.S64 R16, R16 ;  /* 0x0000001000107312 */ /* 0x000e240000301400 */
[----:B0-----:R-:W-:-:S04]  /*bc90*/  F2FP.F16.F32.PACK_AB R3, RZ, R16 ;  /* 0x00000010ff03723e */ /* 0x001fc800000000ff */
[----:B------:R-:W-:-:S05]  /*bca0*/  PRMT R3, R3, 0x5410, RZ ;  /* 0x0000541003037816 */ /* 0x000fca00000000ff */
[----:B------:R0:W-:Y:S01]  /*bcb0*/  STG.E desc[UR36][R4.64], R3 ;  /* 0x0000000304007986 */ /* 0x0001e2000c101924 */
[----:B------:R-:W-:Y:S05]  /*bcc0*/  BRA `(.L_x_9328) ;  /* 0x0000000800947947 */ /* 0x000fea0003800000 */
.L_x_9333:
[----:B------:R-:W0:Y:S02]  /*bcd0*/  I2F.F64.S64 R16, R16 ;  /* 0x0000001000107312 */ /* 0x000e240000301c00 */
[----:B0-----:R0:W-:Y:S01]  /*bce0*/  STG.E.64 desc[UR36][R4.64], R16 ;  /* 0x0000001004007986 */ /* 0x0011e2000c101b24 */
[----:B------:R-:W-:Y:S05]  /*bcf0*/  BRA `(.L_x_9328) ;  /* 0x0000000800887947 */ /* 0x000fea0003800000 */
.L_x_9323:
        /* <DEDUP_REMOVED lines=12> */
.L_x_9338:
[----:B------:R-:W0:Y:S01]  /*bdc0*/  I2F.S64 R17, R16 ;  /* 0x0000001000117312 */ /* 0x000e220000301400 */
        /* <DEDUP_REMOVED lines=17> */
.L_x_9341:
[----:B------:R-:W-:-:S04]  /*bee0*/  SHF.R.U32.HI R3, RZ, 0x18, R17 ;  /* 0x00000018ff037819 */ /* 0x000fc80000011611 */
[----:B------:R-:W-:-:S07]  /*bef0*/  LOP3.LUT R0, R0, 0x80, R3, 0xf8, !PT ;  /* 0x0000008000007812 */ /* 0x000fce00078ef803 */
.L_x_9340:
[----:B------:R-:W-:Y:S05]  /*bf00*/  BSYNC.RECONVERGENT B0 ;  /* 0x0000000000007941 */ /* 0x000fea0003800200 */
.L_x_9339:
[----:B------:R0:W-:Y:S01]  /*bf10*/  STG.E.U8 desc[UR36][R4.64], R0 ;  /* 0x0000000004007986 */ /* 0x0001e2000c101124 */
[----:B------:R-:W-:Y:S05]  /*bf20*/  BRA `(.L_x_9328) ;  /* 0x0000000400fc7947 */ /* 0x000fea0003800000 */
.L_x_9337:
        /* <DEDUP_REMOVED lines=18> */
.L_x_9344:
[----:B------:R-:W-:-:S04]  /*c050*/  SHF.R.U32.HI R3, RZ, 0x18, R17 ;  /* 0x00000018ff037819 */ /* 0x000fc80000011611 */
[----:B------:R-:W-:-:S07]  /*c060*/  LOP3.LUT R0, R0, 0x80, R3, 0xf8, !PT ;  /* 0x0000008000007812 */ /* 0x000fce00078ef803 */
.L_x_9343:
[----:B------:R-:W-:Y:S05]  /*c070*/  BSYNC.RECONVERGENT B0 ;  /* 0x0000000000007941 */ /* 0x000fea0003800200 */
.L_x_9342:
[----:B------:R0:W-:Y:S01]  /*c080*/  STG.E.U8 desc[UR36][R4.64], R0 ;  /* 0x0000000004007986 */ /* 0x0001e2000c101124 */
[----:B------:R-:W-:Y:S05]  /*c090*/  BRA `(.L_x_9328) ;  /* 0x0000000400a07947 */ /* 0x000fea0003800000 */
.L_x_9336:
[----:B------:R-:W-:-:S13]  /*c0a0*/  ISETP.NE.AND P0, PT, R0, 0x1c, PT ;  /* 0x0000001c0000780c */ /* 0x000fda0003f05270 */
[----:B------:R-:W-:Y:S05]  /*c0b0*/  @!P0 BRA `(.L_x_9345) ;  /* 0x0000000000588947 */ /* 0x000fea0003800000 */
[----:B------:R-:W-:-:S13]  /*c0c0*/  ISETP.NE.AND P0, PT, R0, 0x1d, PT ;  /* 0x0000001d0000780c */ /* 0x000fda0003f05270 */
[----:B------:R-:W-:Y:S05]  /*c0d0*/  @!P0 BRA `(.L_x_9346) ;  /* 0x0000000000488947 */ /* 0x000fea0003800000 */
[----:B------:R-:W-:-:S13]  /*c0e0*/  ISETP.NE.AND P0, PT, R0, 0x2c, PT ;  /* 0x0000002c0000780c */ /* 0x000fda0003f05270 */
[----:B------:R-:W-:Y:S05]  /*c0f0*/  @P0 BRA `(.L_x_9327) ;  /* 0x0000000000a40947 */ /* 0x000fea0003800000 */
[----:B------:R-:W0:Y:S02]  /*c100*/  I2F.S64 R16, R16 ;  /* 0x0000001000107312 */ /* 0x000e240000301400 */
        /* <DEDUP_REMOVED lines=15> */
.L_x_9346:
[----:B------:R0:W-:Y:S01]  /*c200*/  STG.E.64 desc[UR36][R4.64], R16 ;  /* 0x0000001004007986 */ /* 0x0001e2000c101b24 */
[----:B------:R-:W-:Y:S05]  /*c210*/  BRA `(.L_x_9328) ;  /* 0x0000000400407947 */ /* 0x000fea0003800000 */
.L_x_9345:
[----:B------:R0:W-:Y:S01]  /*c220*/  STG.E desc[UR36][R4.64], R16 ;  /* 0x0000001004007986 */ /* 0x0001e2000c101924 */
[----:B------:R-:W-:Y:S05]  /*c230*/  BRA `(.L_x_9328) ;  /* 0x0000000400387947 */ /* 0x000fea0003800000 */
.L_x_9335:
[----:B------:R-:W-:-:S13]  /*c240*/  ISETP.GT.AND P0, PT, R0, 0xe, PT ;  /* 0x0000000e0000780c */ /* 0x000fda0003f04270 */
[----:B------:R-:W-:Y:S05]  /*c250*/  @P0 BRA `(.L_x_9347) ;  /* 0x0000000000340947 */ /* 0x000fea0003800000 */
[----:B------:R-:W-:-:S13]  /*c260*/  ISETP.NE.AND P0, PT, R0, 0xa, PT ;  /* 0x0000000a0000780c */ /* 0x000fda0003f05270 */
[----:B------:R-:W-:Y:S05]  /*c270*/  @!P0 BRA `(.L_x_9348) ;  /* 0x00000000001c8947 */ /* 0x000fea0003800000 */
[----:B------:R-:W-:-:S13]  /*c280*/  ISETP.NE.AND P0, PT, R0, 0xb, PT ;  /* 0x0000000b0000780c */ /* 0x000fda0003f05270 */
[----:B------:R-:W-:Y:S05]  /*c290*/  @P0 BRA `(.L_x_9327) ;  /* 0x00000000003c0947 */ /* 0x000fea0003800000 */
[----:B------:R-:W-:-:S04]  /*c2a0*/  ISETP.NE.U32.AND P0, PT, R16, RZ, PT ;  /* 0x000000ff1000720c */ /* 0x000fc80003f05070 */
[----:B------:R-:W-:-:S04]  /*c2b0*/  ISETP.NE.AND.EX P0, PT, R17, RZ, PT, P0 ;  /* 0x000000ff1100720c */ /* 0x000fc80003f05300 */
[----:B------:R-:W-:-:S05]  /*c2c0*/  SEL R3, RZ, 0x1, !P0 ;  /* 0x00000001ff037807 */ /* 0x000fca0004000000 */
[----:B------:R0:W-:Y:S01]  /*c2d0*/  STG.E.U8 desc[UR36][R4.64], R3 ;  /* 0x0000000304007986 */ /* 0x0001e2000c101124 */
[----:B------:R-:W-:Y:S05]  /*c2e0*/  BRA `(.L_x_9328) ;  /* 0x00000004000c7947 */ /* 0x000fea0003800000 */
.L_x_9348:
[----:B-1--4-:R-:W-:Y:S01]  /*c2f0*/  CS2R R18, SRZ ;  /* 0x0000000000127805 */ /* 0x012fe2000001ff00 */
[----:B------:R-:W0:Y:S04]  /*c300*/  I2F.F64.S64 R16, R16 ;  /* 0x0000001000107312 */ /* 0x000e280000301c00 */
[----:B0-----:R2:W-:Y:S01]  /*c310*/  STG.E.128 desc[UR36][R4.64], R16 ;  /* 0x0000001004007986 */ /* 0x0015e2000c101d24 */
[----:B------:R-:W-:Y:S05]  /*c320*/  BRA `(.L_x_9328) ;  /* 0x0000000000fc7947 */ /* 0x000fea0003800000 */
.L_x_9347:
[----:B------:R-:W-:-:S13]  /*c330*/  ISETP.NE.AND P0, PT, R0, 0xf, PT ;  /* 0x0000000f0000780c */ /* 0x000fda0003f05270 */
[----:B------:R-:W-:Y:S05]  /*c340*/  @!P0 BRA `(.L_x_9349) ;  /* 0x0000000000e88947 */ /* 0x000fea0003800000 */
[----:B------:R-:W-:-:S13]  /*c350*/  ISETP.NE.AND P0, PT, R0, 0x17, PT ;  /* 0x000000170000780c */ /* 0x000fda0003f05270 */
[----:B------:R-:W-:Y:S05]  /*c360*/  @!P0 BRA `(.L_x_9350) ;  /* 0x0000000000908947 */ /* 0x000fea0003800000 */
[----:B------:R-:W-:-:S13]  /*c370*/  ISETP.NE.AND P0, PT, R0, 0x18, PT ;  /* 0x000000180000780c */ /* 0x000fda0003f05270 */
[----:B------:R-:W-:Y:S05]  /*c380*/  @!P0 BRA `(.L_x_9351) ;  /* 0x0000000000448947 */ /* 0x000fea0003800000 */
.L_x_9327:
[----:B------:R-:W-:Y:S01]  /*c390*/  MOV R14, 0x0 ;  /* 0x00000000000e7802 */ /* 0x000fe20000000f00 */
[----:B------:R-:W0:Y:S01]  /*c3a0*/  LDCU.64 UR4, c[0x4][0x4e8] ;  /* 0x01009d00ff0477ac */ /* 0x000e220008000a00 */
[----:B-1--4-:R-:W-:Y:S02]  /*c3b0*/  IMAD.MOV.U32 R8, RZ, RZ, 0x65 ;  /* 0x00000065ff087424 */ /* 0x012fe400078e00ff */
        /* <DEDUP_REMOVED lines=13> */
.L_x_9352:
[----:B------:R-:W-:Y:S05]  /*c490*/  BRA `(.L_x_9328) ;  /* 0x0000000000a07947 */ /* 0x000fea0003800000 */
.L_x_9351:
[----:B------:R-:W0:Y:S01]  /*c4a0*/  I2F.S64 R17, R16 ;  /* 0x0000001000117312 */ /* 0x000e220000301400 */
        /* <DEDUP_REMOVED lines=12> */
.L_x_9354:
[----:B------:R-:W-:Y:S05]  /*c570*/  BSYNC.RECONVERGENT B0 ;  /* 0x0000000000007941 */ /* 0x000fea0003800200 */
.L_x_9353:
[----:B------:R-:W-:-:S05]  /*c580*/  LOP3.LUT R3, R0, 0x80, R3, 0xf8, !PT ;  /* 0x0000008000037812 */ /* 0x000fca00078ef803 */
[----:B------:R0:W-:Y:S01]  /*c590*/  STG.E.U8 desc[UR36][R4.64], R3 ;  /* 0x0000000304007986 */ /* 0x0001e2000c101124 */
[----:B------:R-:W-:Y:S05]  /*c5a0*/  BRA `(.L_x_9328) ;  /* 0x00000000005c7947 */ /* 0x000fea0003800000 */
.L_x_9350:
[----:B------:R-:W0:Y:S01]  /*c5b0*/  I2F.S64 R17, R16 ;  /* 0x0000001000117312 */ /* 0x000e220000301400 */
        /* <DEDUP_REMOVED lines=11> */
.L_x_9356:
[----:B------:R-:W-:Y:S01]  /*c670*/  IMAD.MOV.U32 R0, RZ, RZ, 0x7f ;  /* 0x0000007fff007424 */ /* 0x000fe200078e00ff */
[----:B------:R-:W-:-:S04]  /*c680*/  ISETP.GT.U32.AND P0, PT, R3, 0x7f800000, PT ;  /* 0x7f8000000300780c */ /* 0x000fc80003f04070 */
[----:B------:R-:W-:-:S09]  /*c690*/  SEL R0, R0, 0x7c, P0 ;  /* 0x0000007c00007807 */ /* 0x000fd20000000000 */
.L_x_9357:
[----:B------:R-:W-:Y:S05]  /*c6a0*/  BSYNC.RECONVERGENT B0 ;  /* 0x0000000000007941 */ /* 0x000fea0003800200 */
.L_x_9355:
[----:B------:R-:W-:-:S04]  /*c6b0*/  SHF.R.U32.HI R3, RZ, 0x18, R17 ;  /* 0x00000018ff037819 */ /* 0x000fc80000011611 */
[----:B------:R-:W-:-:S05]  /*c6c0*/  LOP3.LUT R3, R0, 0x80, R3, 0xf8, !PT ;  /* 0x0000008000037812 */ /* 0x000fca00078ef803 */
[----:B------:R3:W-:Y:S01]  /*c6d0*/  STG.E.U8 desc[UR36][R4.64], R3 ;  /* 0x0000000304007986 */ /* 0x0007e2000c101124 */
[----:B------:R-:W-:Y:S05]  /*c6e0*/  BRA `(.L_x_9328) ;  /* 0x00000000000c7947 */ /* 0x000fea0003800000 */
.L_x_9349:
[----:B------:R-:W0:Y:S02]  /*c6f0*/  I2F.S64 R0, R16 ;  /* 0x0000001000007312 */ /* 0x000e240000301400 */
[----:B0-----:R-:W-:-:S05]  /*c700*/  F2FP.BF16.F32.PACK_AB R0, RZ, R0 ;  /* 0x00000000ff00723e */ /* 0x001fca00000010ff */
[----:B------:R0:W-:Y:S02]  /*c710*/  STG.E.U16 desc[UR36][R4.64], R0 ;  /* 0x0000000004007986 */ /* 0x0001e4000c101524 */
.L_x_9328:
[----:B------:R-:W-:-:S07]  /*c720*/  VIADD R2, R2, 0x80 ;  /* 0x0000008002027836 */ /* 0x000fce0000000000 */
.L_x_9285:
[----:B------:R-:W-:-:S13]  /*c730*/  ISETP.GE.AND P0, PT, R2, R25, PT ;  /* 0x000000190200720c */ /* 0x000fda0003f06270 */
[----:B------:R-:W-:Y:S05]  /*c740*/  @P0 BREAK.RELIABLE B6 ;  /* 0x0000000000060942 */ /* 0x000fea0003800100 */
[----:B------:R-:W-:Y:S05]  /*c750*/  @P0 BRA `(.L_x_9322) ;  /* 0x0000000c00940947 */ /* 0x000fea0003800000 */
[----:B------:R-:W-:Y:S05]  /*c760*/  BSYNC.RELIABLE B6 ;  /* 0x0000000000067941 */ /* 0x000fea0003800100 */
.L_x_9284:
[----:B------:R-:W1:Y:S01]  /*c770*/  LDCU UR4, c[0x0][0x3d0] ;  /* 0x00007a00ff0477ac */ /* 0x000e620008000800 */
[----:B0-23--:R-:W0:Y:S01]  /*c780*/  LDC.64 R4, c[0x0][0x398] ;  /* 0x0000e600ff047b82 */ /* 0x00de220000000a00 */
[----:B------:R-:W-:Y:S01]  /*c790*/  IMAD R0, R27, 0x200, R2 ;  /* 0x000002001b007824 */ /* 0x000fe200078e0202 */
[----:B------:R-:W-:-:S03]  /*c7a0*/  PRMT R6, R22, 0x9910, RZ ;  /* 0x0000991016067816 */ /* 0x000fc600000000ff */
[----:B-1----:R-:W-:Y:S02]  /*c7b0*/  IMAD R3, R0, UR4, RZ ;  /* 0x0000000400037c24 */ /* 0x002fe4000f8e02ff */
        /* <DEDUP_REMOVED lines=15> */
.L_x_9361:
[----:B-----5:R1:W-:Y:S01]  /*c8b0*/  STG.E.U8 desc[UR36][R4.64], R30 ;  /* 0x0000001e04007986 */ /* 0x0203e2000c101124 */
[----:B------:R-:W-:Y:S05]  /*c8c0*/  BRA `(.L_x_9363) ;  /* 0x0000000c00347947 */ /* 0x000fea0003800000 */
.L_x_9360:
        /* <DEDUP_REMOVED lines=8> */
.L_x_9365:
[----:B-----5:R3:W-:Y:S01]  /*c950*/  STG.E desc[UR36][R4.64], R30 ;  /* 0x0000001e04007986 */ /* 0x0207e2000c101924 */
[----:B------:R-:W-:Y:S05]  /*c960*/  BRA `(.L_x_9363) ;  /* 0x0000000c000c7947 */ /* 0x000fea0003800000 */
.L_x_9364:
[----:B-----5:R0:W-:Y:S01]  /*c970*/  STG.E.U16 desc[UR36][R4.64], R30 ;  /* 0x0000001e04007986 */ /* 0x0201e2000c101524 */
[----:B------:R-:W-:Y:S05]  /*c980*/  BRA `(.L_x_9363) ;  /* 0x0000000c00047947 */ /* 0x000fea0003800000 */
.L_x_9359:
[----:B------:R-:W-:-:S13]  /*c990*/  ISETP.GT.AND P0, PT, R0, 0x6, PT ;  /* 0x000000060000780c */ /* 0x000fda0003f04270 */
[----:B------:R-:W-:Y:S05]  /*c9a0*/  @P0 BRA `(.L_x_9366) ;  /* 0x00000000002c0947 */ /* 0x000fea0003800000 */
[----:B------:R-:W-:-:S13]  /*c9b0*/  ISETP.NE.AND P0, PT, R0, 0x5, PT ;  /* 0x000000050000780c */ /* 0x000fda0003f05270 */
[----:B------:R-:W-:Y:S05]  /*c9c0*/  @!P0 BRA `(.L_x_9367) ;  /* 0x0000000000148947 */ /* 0x000fea0003800000 */
[----:B------:R-:W-:-:S13]  /*c9d0*/  ISETP.NE.AND P0, PT, R0, 0x6, PT ;  /* 0x000000060000780c */ /* 0x000fda0003f05270 */
[----:B------:R-:W-:Y:S05]  /*c9e0*/  @P0 BRA `(.L_x_9362) ;  /* 0x0000000800080947 */ /* 0x000fea0003800000 */
[----:B-----5:R-:W0:Y:S02]  /*c9f0*/  I2F.S64 R31, R30 ;  /* 0x0000001e001f7312 */ /* 0x020e240000301400 */
[----:B0-----:R0:W-:Y:S01]  /*ca00*/  STG.E desc[UR36][R4.64], R31 ;  /* 0x0000001f04007986 */ /* 0x0011e2000c101924 */
[----:B------:R-:W-:Y:S05]  /*ca10*/  BRA `(.L_x_9363) ;  /* 0x0000000800e07947 */ /* 0x000fea0003800000 */
.L_x_9367:
[----:B-----5:R-:W0:Y:S02]  /*ca20*/  I2F.S64 R0, R30 ;  /* 0x0000001e00007312 */ /* 0x020e240000301400 */
[----:B0-----:R-:W-:-:S05]  /*ca30*/  F2FP.F16.F32.PACK_AB R0, RZ, R0 ;  /* 0x00000000ff00723e */ /* 0x001fca00000000ff */
[----:B------:R0:W-:Y:S01]  /*ca40*/  STG.E.U16 desc[UR36][R4.64], R0 ;  /* 0x0000000004007986 */ /* 0x0001e2000c101524 */
[----:B------:R-:W-:Y:S05]  /*ca50*/  BRA `(.L_x_9363) ;  /* 0x0000000800d07947 */ /* 0x000fea0003800000 */
.L_x_9366:
[----:B------:R-:W-:-:S13]  /*ca60*/  ISETP.NE.AND P0, PT, R0, 0x7, PT ;  /* 0x000000070000780c */ /* 0x000fda0003f05270 */
[----:B------:R-:W-:Y:S05]  /*ca70*/  @!P0 BRA `(.L_x_9368) ;  /* 0x0000000000348947 */ /* 0x000fea0003800000 */
[----:B------:R-:W-:-:S13]  /*ca80*/  ISETP.NE.AND P0, PT, R0, 0x8, PT ;  /* 0x000000080000780c */ /* 0x000fda0003f05270 */
[----:B------:R-:W-:Y:S05]  /*ca90*/  @!P0 BRA `(.L_x_9369) ;  /* 0x0000000000188947 */ /* 0x000fea0003800000 */
[----:B------:R-:W-:-:S13]  /*caa0*/  ISETP.NE.AND P0, PT, R0, 0x9, PT ;  /* 0x000000090000780c */ /* 0x000fda0003f05270 */
[----:B------:R-:W-:Y:S05]  /*cab0*/  @P0 BRA `(.L_x_9362) ;  /* 0x0000000400d40947 */ /* 0x000fea0003800000 */
[----:B------:R-:W-:Y:S01]  /*cac0*/  IMAD.MOV.U32 R7, RZ, RZ, RZ ;  /* 0x000000ffff077224 */ /* 0x000fe200078e00ff */
[----:B-----5:R-:W0:Y:S04]  /*cad0*/  I2F.S64 R6, R30 ;  /* 0x0000001e00067312 */ /* 0x020e280000301400 */
[----:B0-----:R0:W-:Y:S01]  /*cae0*/  STG.E.64 desc[UR36][R4.64], R6 ;  /* 0x0000000604007986 */ /* 0x0011e2000c101b24 */
[----:B------:R-:W-:Y:S05]  /*caf0*/  BRA `(.L_x_9363) ;  /* 0x0000000800a87947 */ /* 0x000fea0003800000 */
.L_x_9369:
[----:B-----5:R-:W0:Y:S02]  /*cb00*/  I2F.S64 R30, R30 ;  /* 0x0000001e001e7312 */ /* 0x020e240000301400 */
[----:B0-----:R-:W-:-:S04]  /*cb10*/  F2FP.F16.F32.PACK_AB R3, RZ, R30 ;  /* 0x0000001eff03723e */ /* 0x001fc800000000ff */
[----:B------:R-:W-:-:S05]  /*cb20*/  PRMT R3, R3, 0x5410, RZ ;  /* 0x0000541003037816 */ /* 0x000fca00000000ff */
[----:B------:R0:W-:Y:S01]  /*cb30*/  STG.E desc[UR36][R4.64], R3 ;  /* 0x0000000304007986 */ /* 0x0001e2000c101924 */
[----:B------:R-:W-:Y:S05]  /*cb40*/  BRA `(.L_x_9363) ;  /* 0x0000000800947947 */ /* 0x000fea0003800000 */
.L_x_9368:
[----:B-----5:R-:W0:Y:S02]  /*cb50*/  I2F.F64.S64 R30, R30 ;  /* 0x0000001e001e7312 */ /* 0x020e240000301c00 */
[----:B0-----:R0:W-:Y:S01]  /*cb60*/  STG.E.64 desc[UR36][R4.64], R30 ;  /* 0x0000001e04007986 */ /* 0x0011e2000c101b24 */
[----:B------:R-:W-:Y:S05]  /*cb70*/  BRA `(.L_x_9363) ;  /* 0x0000000800887947 */ /* 0x000fea0003800000 */
.L_x_9358:
        /* <DEDUP_REMOVED lines=12> */
.L_x_9373:
        /* <DEDUP_REMOVED lines=18> */
.L_x_9376:
[----:B------:R-:W-:-:S04]  /*cd60*/  SHF.R.U32.HI R3, RZ, 0x18, R31 ;  /* 0x00000018ff037819 */ /* 0x000fc8000001161f */
[----:B------:R-:W-:-:S07]  /*cd70*/  LOP3.LUT R0, R0, 0x80, R3, 0xf8, !PT ;  /* 0x0000008000007812 */ /* 0x000fce00078ef803 */
.L_x_9375:
[----:B------:R-:W-:Y:S05]  /*cd80*/  BSYNC.RECONVERGENT B0 ;  /* 0x0000000000007941 */ /* 0x000fea0003800200 */
.L_x_9374:
[----:B------:R0:W-:Y:S01]  /*cd90*/  STG.E.U8 desc[UR36][R4.64], R0 ;  /* 0x0000000004007986 */ /* 0x0001e2000c101124 */
[----:B------:R-:W-:Y:S05]  /*cda0*/  BRA `(.L_x_9363) ;  /* 0x0000000400fc7947 */ /* 0x000fea0003800000 */
.L_x_9372:
        /* <DEDUP_REMOVED lines=18> */
.L_x_9379:
[----:B------:R-:W-:-:S04]  /*ced0*/  SHF.R.U32.HI R3, RZ, 0x18, R31 ;  /* 0x00000018ff037819 */ /* 0x000fc8000001161f */
[----:B------:R-:W-:-:S07]  /*cee0*/  LOP3.LUT R0, R0, 0x80, R3, 0xf8, !PT ;  /* 0x0000008000007812 */ /* 0x000fce00078ef803 */
.L_x_9378:
[----:B------:R-:W-:Y:S05]  /*cef0*/  BSYNC.RECONVERGENT B0 ;  /* 0x0000000000007941 */ /* 0x000fea0003800200 */
.L_x_9377:
[----:B------:R0:W-:Y:S01]  /*cf00*/  STG.E.U8 desc[UR36][R4.64], R0 ;  /* 0x0000000004007986 */ /* 0x0001e2000c101124 */
[----:B------:R-:W-:Y:S05]  /*cf10*/  BRA `(.L_x_9363) ;  /* 0x0000000400a07947 */ /* 0x000fea0003800000 */
.L_x_9371:
[----:B------:R-:W-:-:S13]  /*cf20*/  ISETP.NE.AND P0, PT, R0, 0x1c, PT ;  /* 0x0000001c0000780c */ /* 0x000fda0003f05270 */
[----:B------:R-:W-:Y:S05]  /*cf30*/  @!P0 BRA `(.L_x_9380) ;  /* 0x0000000000588947 */ /* 0x000fea0003800000 */
[----:B------:R-:W-:-:S13]  /*cf40*/  ISETP.NE.AND P0, PT, R0, 0x1d, PT ;  /* 0x0000001d0000780c */ /* 0x000fda0003f05270 */
[----:B------:R-:W-:Y:S05]  /*cf50*/  @!P0 BRA `(.L_x_9381) ;  /* 0x0000000000488947 */ /* 0x000fea0003800000 */
[----:B------:R-:W-:-:S13]  /*cf60*/  ISETP.NE.AND P0, PT, R0, 0x2c, PT ;  /* 0x0000002c0000780c */ /* 0x000fda0003f05270 */
[----:B------:R-:W-:Y:S05]  /*cf70*/  @P0 BRA `(.L_x_9362) ;  /* 0x0000000000a40947 */ /* 0x000fea0003800000 */
        /* <DEDUP_REMOVED lines=16> */
.L_x_9381:
[----:B-----5:R0:W-:Y:S01]  /*d080*/  STG.E.64 desc[UR36][R4.64], R30 ;  /* 0x0000001e04007986 */ /* 0x0201e2000c101b24 */
[----:B------:R-:W-:Y:S05]  /*d090*/  BRA `(.L_x_9363) ;  /* 0x0000000400407947 */ /* 0x000fea0003800000 */
.L_x_9380:
[----:B-----5:R0:W-:Y:S01]  /*d0a0*/  STG.E desc[UR36][R4.64], R30 ;  /* 0x0000001e04007986 */ /* 0x0201e2000c101924 */
[----:B------:R-:W-:Y:S05]  /*d0b0*/  BRA `(.L_x_9363) ;  /* 0x0000000400387947 */ /* 0x000fea0003800000 */
.L_x_9370:
[----:B------:R-:W-:-:S13]  /*d0c0*/  ISETP.GT.AND P0, PT, R0, 0xe, PT ;  /* 0x0000000e0000780c */ /* 0x000fda0003f04270 */
[----:B------:R-:W-:Y:S05]  /*d0d0*/  @P0 BRA `(.L_x_9382) ;  /* 0x0000000000340947 */ /* 0x000fea0003800000 */
[----:B------:R-:W-:-:S13]  /*d0e0*/  ISETP.NE.AND P0, PT, R0, 0xa, PT ;  /* 0x0000000a0000780c */ /* 0x000fda0003f05270 */
[----:B------:R-:W-:Y:S05]  /*d0f0*/  @!P0 BRA `(.L_x_9383) ;  /* 0x00000000001c8947 */ /* 0x000fea0003800000 */
[----:B------:R-:W-:-:S13]  /*d100*/  ISETP.NE.AND P0, PT, R0, 0xb, PT ;  /* 0x0000000b0000780c */ /* 0x000fda0003f05270 */
[----:B------:R-:W-:Y:S05]  /*d110*/  @P0 BRA `(.L_x_9362) ;  /* 0x00000000003c0947 */ /* 0x000fea0003800000 */
[----:B-----5:R-:W-:-:S04]  /*d120*/  ISETP.NE.U32.AND P0, PT, R30, RZ, PT ;  /* 0x000000ff1e00720c */ /* 0x020fc80003f05070 */
[----:B------:R-:W-:-:S04]  /*d130*/  ISETP.NE.AND.EX P0, PT, R31, RZ, PT, P0 ;  /* 0x000000ff1f00720c */ /* 0x000fc80003f05300 */
[----:B------:R-:W-:-:S05]  /*d140*/  SEL R3, RZ, 0x1, !P0 ;  /* 0x00000001ff037807 */ /* 0x000fca0004000000 */
[----:B------:R0:W-:Y:S01]  /*d150*/  STG.E.U8 desc[UR36][R4.64], R3 ;  /* 0x0000000304007986 */ /* 0x0001e2000c101124 */
[----:B------:R-:W-:Y:S05]  /*d160*/  BRA `(.L_x_9363) ;  /* 0x00000004000c7947 */ /* 0x000fea0003800000 */
.L_x_9383:
[----:B------:R-:W-:Y:S01]  /*d170*/  CS2R R10, SRZ ;  /* 0x00000000000a7805 */ /* 0x000fe2000001ff00 */
[----:B----45:R-:W0:Y:S04]  /*d180*/  I2F.F64.S64 R8, R30 ;  /* 0x0000001e00087312 */ /* 0x030e280000301c00 */
[----:B0-----:R0:W-:Y:S01]  /*d190*/  STG.E.128 desc[UR36][R4.64], R8 ;  /* 0x0000000804007986 */ /* 0x0011e2000c101d24 */
[----:B------:R-:W-:Y:S05]  /*d1a0*/  BRA `(.L_x_9363) ;  /* 0x0000000000fc7947 */ /* 0x000fea0003800000 */
.L_x_9382:
[----:B------:R-:W-:-:S13]  /*d1b0*/  ISETP.NE.AND P0, PT, R0, 0xf, PT ;  /* 0x0000000f0000780c */ /* 0x000fda0003f05270 */
[----:B------:R-:W-:Y:S05]  /*d1c0*/  @!P0 BRA `(.L_x_9384) ;  /* 0x0000000000e88947 */ /* 0x000fea0003800000 */
[----:B------:R-:W-:-:S13]  /*d1d0*/  ISETP.NE.AND P0, PT, R0, 0x17, PT ;  /* 0x000000170000780c */ /* 0x000fda0003f05270 */
[----:B------:R-:W-:Y:S05]  /*d1e0*/  @!P0 BRA `(.L_x_9385) ;  /* 0x0000000000908947 */ /* 0x000fea0003800000 */
[----:B------:R-:W-:-:S13]  /*d1f0*/  ISETP.NE.AND P0, PT, R0, 0x18, PT ;  /* 0x000000180000780c */ /* 0x000fda0003f05270 */
[----:B------:R-:W-:Y:S05]  /*d200*/  @!P0 BRA `(.L_x_9386) ;  /* 0x0000000000448947 */ /* 0x000fea0003800000 */
.L_x_9362:
[----:B------:R-:W-:Y:S01]  /*d210*/  MOV R0, 0x0 ;  /* 0x0000000000007802 */ /* 0x000fe20000000f00 */
[----:B------:R-:W0:Y:S01]  /*d220*/  LDCU.64 UR4, c[0x4][0x4e8] ;  /* 0x01009d00ff0477ac */ /* 0x000e220008000a00 */
[----:B----4-:R-:W-:Y:S02]  /*d230*/  IMAD.MOV.U32 R8, RZ, RZ, 0x65 ;  /* 0x00000065ff087424 */ /* 0x010fe400078e00ff */
        /* <DEDUP_REMOVED lines=13> */
.L_x_9387:
[----:B------:R-:W-:Y:S05]  /*d310*/  BRA `(.L_x_9363) ;  /* 0x0000000000a07947 */ /* 0x000fea0003800000 */
.L_x_9386:
        /* <DEDUP_REMOVED lines=13> */
.L_x_9389:
[----:B------:R-:W-:Y:S05]  /*d3f0*/  BSYNC.RECONVERGENT B0 ;  /* 0x0000000000007941 */ /* 0x000fea0003800200 */
.L_x_9388:
[----:B------:R-:W-:-:S05]  /*d400*/  LOP3.LUT R3, R0, 0x80, R3, 0xf8, !PT ;  /* 0x0000008000037812 */ /* 0x000fca00078ef803 */
[----:B------:R0:W-:Y:S01]  /*d410*/  STG.E.U8 desc[UR36][R4.64], R3 ;  /* 0x0000000304007986 */ /* 0x0001e2000c101124 */
[----:B------:R-:W-:Y:S05]  /*d420*/  BRA `(.L_x_9363) ;  /* 0x00000000005c7947 */ /* 0x000fea0003800000 */
.L_x_9385:
        /* <DEDUP_REMOVED lines=12> */
.L_x_9391:
[----:B------:R-:W-:Y:S01]  /*d4f0*/  IMAD.MOV.U32 R0, RZ, RZ, 0x7f ;  /* 0x0000007fff007424 */ /* 0x000fe200078e00ff */
[----:B------:R-:W-:-:S04]  /*d500*/  ISETP.GT.U32.AND P0, PT, R3, 0x7f800000, PT ;  /* 0x7f8000000300780c */ /* 0x000fc80003f04070 */
[----:B------:R-:W-:-:S09]  /*d510*/  SEL R0, R0, 0x7c, P0 ;  /* 0x0000007c00007807 */ /* 0x000fd20000000000 */
.L_x_9392:
[----:B------:R-:W-:Y:S05]  /*d520*/  BSYNC.RECONVERGENT B0 ;  /* 0x0000000000007941 */ /* 0x000fea0003800200 */
.L_x_9390:
[----:B------:R-:W-:-:S04]  /*d530*/  SHF.R.U32.HI R3, RZ, 0x18, R31 ;  /* 0x00000018ff037819 */ /* 0x000fc8000001161f */
[----:B------:R-:W-:-:S05]  /*d540*/  LOP3.LUT R3, R0, 0x80, R3, 0xf8, !PT ;  /* 0x0000008000037812 */ /* 0x000fca00078ef803 */
[----:B------:R0:W-:Y:S01]  /*d550*/  STG.E.U8 desc[UR36][R4.64], R3 ;  /* 0x0000000304007986 */ /* 0x0001e2000c101124 */
[----:B------:R-:W-:Y:S05]  /*d560*/  BRA `(.L_x_9363) ;  /* 0x00000000000c7947 */ /* 0x000fea0003800000 */
.L_x_9384:
[----:B-----5:R-:W0:Y:S02]  /*d570*/  I2F.S64 R0, R30 ;  /* 0x0000001e00007312 */ /* 0x020e240000301400 */
[----:B0-----:R-:W-:-:S05]  /*d580*/  F2FP.BF16.F32.PACK_AB R0, RZ, R0 ;  /* 0x00000000ff00723e */ /* 0x001fca00000010ff */
[----:B------:R0:W-:Y:S02]  /*d590*/  STG.E.U16 desc[UR36][R4.64], R0 ;  /* 0x0000000004007986 */ /* 0x0001e4000c101524 */
.L_x_9363:
[----:B------:R-:W-:-:S07]  /*d5a0*/  VIADD R2, R2, 0x80 ;  /* 0x0000008002027836 */ /* 0x000fce0000000000 */
.L_x_9322:
[----:B------:R-:W-:Y:S05]  /*d5b0*/  BSYNC.RECONVERGENT B7 ;  /* 0x0000000000077941 */ /* 0x000fea0003800200 */
.L_x_9283:
[----:B------:R-:W-:-:S13]  /*d5c0*/  ISETP.GE.AND P0, PT, R2, R25, PT ;  /* 0x000000190200720c */ /* 0x000fda0003f06270 */
[----:B------:R-:W-:Y:S05]  /*d5d0*/  @P0 EXIT ;  /* 0x000000000000094d */ /* 0x000fea0003800000 */
[----:B0123--:R-:W0:Y:S01]  /*d5e0*/  LDC.64 R4, c[0x0][0x398] ;  /* 0x0000e600ff047b82 */ /* 0x00fe220000000a00 */
        /* <DEDUP_REMOVED lines=18> */
.L_x_9396:
[----:B-----5:R-:W-:Y:S01]  /*d710*/  STG.E.U8 desc[UR36][R2.64], R34 ;  /* 0x0000002202007986 */ /* 0x020fe2000c101124 */
[----:B------:R-:W-:Y:S05]  /*d720*/  EXIT ;  /* 0x000000000000794d */ /* 0x000fea0003800000 */
.L_x_9395:
        /* <DEDUP_REMOVED lines=8> */
.L_x_9399:
[----:B-----5:R-:W-:Y:S01]  /*d7b0*/  STG.E desc[UR36][R2.64], R34 ;  /* 0x0000002202007986 */ /* 0x020fe2000c101924 */
[----:B------:R-:W-:Y:S05]  /*d7c0*/  EXIT ;  /* 0x000000000000794d */ /* 0x000fea0003800000 */
.L_x_9398:
[----:B-----5:R-:W-:Y:S01]  /*d7d0*/  STG.E.U16 desc[UR36][R2.64], R34 ;  /* 0x0000002202007986 */ /* 0x020fe2000c101524 */
[----:B------:R-:W-:Y:S05]  /*d7e0*/  EXIT ;  /* 0x000000000000794d */ /* 0x000fea0003800000 */
.L_x_9394:
[----:B------:R-:W-:-:S13]  /*d7f0*/  ISETP.GT.AND P0, PT, R0, 0x6, PT ;  /* 0x000000060000780c */ /* 0x000fda0003f04270 */
[----:B------:R-:W-:Y:S05]  /*d800*/  @P0 BRA `(.L_x_9400) ;  /* 0x00000000002c0947 */ /* 0x000fea0003800000 */
[----:B------:R-:W-:-:S13]  /*d810*/  ISETP.NE.AND P0, PT, R0, 0x5, PT ;  /* 0x000000050000780c */ /* 0x000fda0003f05270 */
[----:B------:R-:W-:Y:S05]  /*d820*/  @!P0 BRA `(.L_x_9401) ;  /* 0x0000000000148947 */ /* 0x000fea0003800000 */
[----:B------:R-:W-:-:S13]  /*d830*/  ISETP.NE.AND P0, PT, R0, 0x6, PT ;  /* 0x000000060000780c */ /* 0x000fda0003f05270 */
[----:B------:R-:W-:Y:S05]  /*d840*/  @P0 BRA `(.L_x_9397) ;  /* 0x0000000800080947 */ /* 0x000fea0003800000 */
[----:B-----5:R-:W0:Y:S02]  /*d850*/  I2F.S64 R35, R34 ;  /* 0x0000002200237312 */ /* 0x020e240000301400 */
[----:B0-----:R-:W-:Y:S01]  /*d860*/  STG.E desc[UR36][R2.64], R35 ;  /* 0x0000002302007986 */ /* 0x001fe2000c101924 */
[----:B------:R-:W-:Y:S05]  /*d870*/  EXIT ;  /* 0x000000000000794d */ /* 0x000fea0003800000 */
.L_x_9401:
[----:B-----5:R-:W0:Y:S02]  /*d880*/  I2F.S64 R0, R34 ;  /* 0x0000002200007312 */ /* 0x020e240000301400 */
[----:B0-----:R-:W-:-:S05]  /*d890*/  F2FP.F16.F32.PACK_AB R0, RZ, R0 ;  /* 0x00000000ff00723e */ /* 0x001fca00000000ff */
[----:B------:R-:W-:Y:S01]  /*d8a0*/  STG.E.U16 desc[UR36][R2.64], R0 ;  /* 0x0000000002007986 */ /* 0x000fe2000c101524 */
[----:B------:R-:W-:Y:S05]  /*d8b0*/  EXIT ;  /* 0x000000000000794d */ /* 0x000fea0003800000 */
.L_x_9400:
        /* <DEDUP_REMOVED lines=8> */
[----:B0-----:R-:W-:Y:S01]  /*d940*/  STG.E.64 desc[UR36][R2.64], R4 ;  /* 0x0000000402007986 */ /* 0x001fe2000c101b24 */
[----:B------:R-:W-:Y:S05]  /*d950*/  EXIT ;  /* 0x000000000000794d */ /* 0x000fea0003800000 */
.L_x_9403:
[----:B-----5:R-:W0:Y:S02]  /*d960*/  I2F.S64 R34, R34 ;  /* 0x0000002200227312 */ /* 0x020e240000301400 */
[----:B0-----:R-:W-:-:S04]  /*d970*/  F2FP.F16.F32.PACK_AB R5, RZ, R34 ;  /* 0x00000022ff05723e */ /* 0x001fc800000000ff */
[----:B------:R-:W-:-:S05]  /*d980*/  PRMT R5, R5, 0x5410, RZ ;  /* 0x0000541005057816 */ /* 0x000fca00000000ff */
[----:B------:R-:W-:Y:S01]  /*d990*/  STG.E desc[UR36][R2.64], R5 ;  /* 0x0000000502007986 */ /* 0x000fe2000c101924 */
[----:B------:R-:W-:Y:S05]  /*d9a0*/  EXIT ;  /* 0x000000000000794d */ /* 0x000fea0003800000 */
.L_x_9402:
[----:B-----5:R-:W0:Y:S02]  /*d9b0*/  I2F.F64.S64 R34, R34 ;  /* 0x0000002200227312 */ /* 0x020e240000301c00 */
[----:B0-----:R-:W-:Y:S01]  /*d9c0*/  STG.E.64 desc[UR36][R2.64], R34 ;  /* 0x0000002202007986 */ /* 0x001fe2000c101b24 */
[----:B------:R-:W-:Y:S05]  /*d9d0*/  EXIT ;  /* 0x000000000000794d */ /* 0x000fea0003800000 */
.L_x_9393:
        /* <DEDUP_REMOVED lines=12> */
.L_x_9407:
        /* <DEDUP_REMOVED lines=18> */
.L_x_9410:
[----:B------:R-:W-:-:S04]  /*dbc0*/  SHF.R.U32.HI R5, RZ, 0x18, R5 ;  /* 0x00000018ff057819 */ /* 0x000fc80000011605 */
[----:B------:R-:W-:-:S07]  /*dbd0*/  LOP3.LUT R0, R0, 0x80, R5, 0xf8, !PT ;  /* 0x0000008000007812 */ /* 0x000fce00078ef805 */
.L_x_9409:
[----:B------:R-:W-:Y:S05]  /*dbe0*/  BSYNC.RECONVERGENT B0 ;  /* 0x0000000000007941 */ /* 0x000fea0003800200 */
.L_x_9408:
[----:B------:R-:W-:Y:S01]  /*dbf0*/  STG.E.U8 desc[UR36][R2.64], R0 ;  /* 0x0000000002007986 */ /* 0x000fe2000c101124 */
[----:B------:R-:W-:Y:S05]  /*dc00*/  EXIT ;  /* 0x000000000000794d */ /* 0x000fea0003800000 */
.L_x_9406:
        /* <DEDUP_REMOVED lines=18> */
.L_x_9413:
[----:B------:R-:W-:-:S04]  /*dd30*/  SHF.R.U32.HI R5, RZ, 0x18, R5 ;  /* 0x00000018ff057819 */ /* 0x000fc80000011605 */
[----:B------:R-:W-:-:S07]  /*dd40*/  LOP3.LUT R0, R0, 0x80, R5, 0xf8, !PT ;  /* 0x0000008000007812 */ /* 0x000fce00078ef805 */
.L_x_9412:
[----:B------:R-:W-:Y:S05]  /*dd50*/  BSYNC.RECONVERGENT B0 ;  /* 0x0000000000007941 */ /* 0x000fea0003800200 */
.L_x_9411:
[----:B------:R-:W-:Y:S01]  /*dd60*/  STG.E.U8 desc[UR36][R2.64], R0 ;  /* 0x0000000002007986 */ /* 0x000fe2000c101124 */
[----:B------:R-:W-:Y:S05]  /*dd70*/  EXIT ;  /* 0x000000000000794d */ /* 0x000fea0003800000 */
.L_x_9405:
        /* <DEDUP_REMOVED lines=22> */
.L_x_9415:
[----:B-----5:R-:W-:Y:S01]  /*dee0*/  STG.E.64 desc[UR36][R2.64], R34 ;  /* 0x0000002202007986 */ /* 0x020fe2000c101b24 */
[----:B------:R-:W-:Y:S05]  /*def0*/  EXIT ;  /* 0x000000000000794d */ /* 0x000fea0003800000 */
.L_x_9414:
[----:B-----5:R-:W-:Y:S01]  /*df00*/  STG.E desc[UR36][R2.64], R34 ;  /* 0x0000002202007986 */ /* 0x020fe2000c101924 */
[----:B------:R-:W-:Y:S05]  /*df10*/  EXIT ;  /* 0x000000000000794d */ /* 0x000fea0003800000 */
.L_x_9404:
        /* <DEDUP_REMOVED lines=9> */
[----:B------:R-:W-:Y:S01]  /*dfb0*/  STG.E.U8 desc[UR36][R2.64], R5 ;  /* 0x0000000502007986 */ /* 0x000fe2000c101124 */
[----:B------:R-:W-:Y:S05]  /*dfc0*/  EXIT ;  /* 0x000000000000794d */ /* 0x000fea0003800000 */
.L_x_9417:
[----:B------:R-:W-:Y:S01]  /*dfd0*/  CS2R R6, SRZ ;  /* 0x0000000000067805 */ /* 0x000fe2000001ff00 */
[----:B-----5:R-:W0:Y:S04]  /*dfe0*/  I2F.F64.S64 R4, R34 ;  /* 0x0000002200047312 */ /* 0x020e280000301c00 */
[----:B0-----:R-:W-:Y:S01]  /*dff0*/  STG.E.128 desc[UR36][R2.64], R4 ;  /* 0x0000000402007986 */ /* 0x001fe2000c101d24 */
[----:B------:R-:W-:Y:S05]  /*e000*/  EXIT ;  /* 0x000000000000794d */ /* 0x000fea0003800000 */
.L_x_9416:
[----:B------:R-:W-:-:S13]  /*e010*/  ISETP.NE.AND P0, PT, R0, 0xf, PT ;  /* 0x0000000f0000780c */ /* 0x000fda0003f05270 */
[----:B------:R-:W-:Y:S05]  /*e020*/  @!P0 BRA `(.L_x_9418) ;  /* 0x0000000000e88947 */ /* 0x000fea0003800000 */
[----:B------:R-:W-:-:S13]  /*e030*/  ISETP.NE.AND P0, PT, R0, 0x17, PT ;  /* 0x000000170000780c */ /* 0x000fda0003f05270 */
[----:B------:R-:W-:Y:S05]  /*e040*/  @!P0 BRA `(.L_x_9419) ;  /* 0x0000000000908947 */ /* 0x000fea0003800000 */
[----:B------:R-:W-:-:S13]  /*e050*/  ISETP.NE.AND P0, PT, R0, 0x18, PT ;  /* 0x000000180000780c */ /* 0x000fda0003f05270 */
[----:B------:R-:W-:Y:S05]  /*e060*/  @!P0 BRA `(.L_x_9420) ;  /* 0x0000000000448947 */ /* 0x000fea0003800000 */
.L_x_9397:
        /* <DEDUP_REMOVED lines=16> */
.L_x_9421:
[----:B------:R-:W-:Y:S05]  /*e170*/  EXIT ;  /* 0x000000000000794d */ /* 0x000fea0003800000 */
.L_x_9420:
        /* <DEDUP_REMOVED lines=13> */
.L_x_9423:
[----:B------:R-:W-:Y:S05]  /*e250*/  BSYNC.RECONVERGENT B0 ;  /* 0x0000000000007941 */ /* 0x000fea0003800200 */
.L_x_9422:
[----:B------:R-:W-:-:S05]  /*e260*/  LOP3.LUT R5, R0, 0x80, R5, 0xf8, !PT ;  /* 0x0000008000057812 */ /* 0x000fca00078ef805 */
[----:B------:R-:W-:Y:S01]  /*e270*/  STG.E.U8 desc[UR36][R2.64], R5 ;  /* 0x0000000502007986 */ /* 0x000fe2000c101124 */
[----:B------:R-:W-:Y:S05]  /*e280*/  EXIT ;  /* 0x000000000000794d */ /* 0x000fea0003800000 */
.L_x_9419:
        /* <DEDUP_REMOVED lines=12> */
.L_x_9425:
[----:B------:R-:W-:Y:S01]  /*e350*/  IMAD.MOV.U32 R0, RZ, RZ, 0x7f ;  /* 0x0000007fff007424 */ /* 0x000fe200078e00ff */
[----:B------:R-:W-:-:S04]  /*e360*/  ISETP.GT.U32.AND P0, PT, R4, 0x7f800000, PT ;  /* 0x7f8000000400780c */ /* 0x000fc80003f04070 */
[----:B------:R-:W-:-:S09]  /*e370*/  SEL R0, R0, 0x7c, P0 ;  /* 0x0000007c00007807 */ /* 0x000fd20000000000 */
.L_x_9426:
[----:B------:R-:W-:Y:S05]  /*e380*/  BSYNC.RECONVERGENT B0 ;  /* 0x0000000000007941 */ /* 0x000fea0003800200 */
.L_x_9424:
[----:B------:R-:W-:-:S04]  /*e390*/  SHF.R.U32.HI R5, RZ, 0x18, R5 ;  /* 0x00000018ff057819 */ /* 0x000fc80000011605 */
[----:B------:R-:W-:-:S05]  /*e3a0*/  LOP3.LUT R5, R0, 0x80, R5, 0xf8, !PT ;  /* 0x0000008000057812 */ /* 0x000fca00078ef805 */
[----:B------:R-:W-:Y:S01]  /*e3b0*/  STG.E.U8 desc[UR36][R2.64], R5 ;  /* 0x0000000502007986 */ /* 0x000fe2000c101124 */
[----:B------:R-:W-:Y:S05]  /*e3c0*/  EXIT ;  /* 0x000000000000794d */ /* 0x000fea0003800000 */
.L_x_9418:
[----:B-----5:R-:W0:Y:S02]  /*e3d0*/  I2F.S64 R0, R34 ;  /* 0x0000002200007312 */ /* 0x020e240000301400 */
[----:B0-----:R-:W-:-:S05]  /*e3e0*/  F2FP.BF16.F32.PACK_AB R0, RZ, R0 ;  /* 0x00000000ff00723e */ /* 0x001fca00000010ff */
[----:B------:R-:W-:Y:S01]  /*e3f0*/  STG.E.U16 desc[UR36][R2.64], R0 ;  /* 0x0000000002007986 */ /* 0x000fe2000c101524 */
[----:B------:R-:W-:Y:S05]  /*e400*/  EXIT ;  /* 0x000000000000794d */ /* 0x000fea0003800000 */
.L_x_9427:
        /* <DEDUP_REMOVED lines=15> */
.L_x_41807:


//--------------------- .text._ZN2at6native18elementwise_kernelILi128ELi2EZNS0_22gpu_kernel_impl_nocastIZZZNS0_28launch_masked_scatter_kernelERKNS_10TensorBaseES5_S5_S5_ENKUlvE_clEvENKUlvE2_clEvEUllblE_EEvRNS_18TensorIteratorBaseERKT_EUliE_EEviT1_ --------------------------
	.section	.text._ZN2at6native18elementwise_kernelILi128ELi2EZNS0_22gpu_kernel_impl_nocastIZZZNS0_28launch_masked_scatter_kernelERKNS_10TensorBaseES5_S5_S5_ENKUlvE_clEvENKUlvE2_clEvEUllblE_EEvRNS_18TensorIteratorBaseERKT_EUliE_EEviT1_,"ax",@progbits
	.align	128
        .global         _ZN2at6native18elementwise_kernelILi128ELi2EZNS0_22gpu_kernel_impl_nocastIZZZNS0_28launch_masked_scatter_kernelERKNS_10TensorBaseES5_S5_S5_ENKUlvE_clEvENKUlvE2_clEvEUllblE_EEvRNS_18TensorIteratorBaseERKT_EUliE_EEviT1_
        .type           _ZN2at6native18elementwise_kernelILi128ELi2EZNS0_22gpu_kernel_impl_nocastIZZZNS0_28launch_masked_scatter_kernelERKNS_10TensorBaseES5_S5_S5_ENKUlvE_clEvENKUlvE2_clEvEUllblE_EEvRNS_18TensorIteratorBaseERKT_EUliE_EEviT1_,@function
        .size           _ZN2at6native18elementwise_kernelILi128ELi2EZNS0_22gpu_kernel_impl_nocastIZZZNS0_28launch_masked_scatter_kernelERKNS_10TensorBaseES5_S5_S5_ENKUlvE_clEvENKUlvE2_clEvEUllblE_EEvRNS_18TensorIteratorBaseERKT_EUliE_EEviT1_,(.L_x_41808 - _ZN2at6native18elementwise_kernelILi128ELi2EZNS0_22gpu_kernel_impl_nocastIZZZNS0_28launch_masked_scatter_kernelERKNS_10TensorBaseES5_S5_S5_ENKUlvE_clEvENKUlvE2_clEvEUllblE_EEvRNS_18TensorIteratorBaseERKT_EUliE_EEviT1_)
        .other          _ZN2at6native18elementwise_kernelILi128ELi2EZNS0_22gpu_kernel_impl_nocastIZZZNS0_28launch_masked_scatter_kernelERKNS_10TensorBaseES5_S5_S5_ENKUlvE_clEvENKUlvE2_clEvEUllblE_EEvRNS_18TensorIteratorBaseERKT_EUliE_EEviT1_,@"STO_CUDA_ENTRY STV_DEFAULT"
_ZN2at6native18elementwise_kernelILi128ELi2EZNS0_22gpu_kernel_impl_nocastIZZZNS0_28launch_masked_scatter_kernelERKNS_10TensorBaseES5_S5_S5_ENKUlvE_clEvENKUlvE2_clEvEUllblE_EEvRNS_18TensorIteratorBaseERKT_EUliE_EEviT1_:
.text._ZN2at6native18elementwise_kernelILi128ELi2EZNS0_22gpu_kernel_impl_nocastIZZZNS0_28launch_masked_scatter_kernelERKNS_10TensorBaseES5_S5_S5_ENKUlvE_clEvENKUlvE2_clEvEUllblE_EEvRNS_18TensorIteratorBaseERKT_EUliE_EEviT1_:
        /* <DEDUP_REMOVED lines=27> */
.L_x_9430:
[----:B------:R-:W-:Y:S05]  /*01b0*/  BSYNC.RECONVERGENT B0 ;  /* 0x0000000000007941 */ /* 0x000fea0003800200 */
.L_x_9429:
        /* <DEDUP_REMOVED lines=16> */
.L_x_9428:
        /* <DEDUP_REMOVED lines=380> */
.L_x_9433:
        /* <DEDUP_REMOVED lines=21> */
.L_x_9432:
[----:B------:R-:W-:Y:S05]  /*1bd0*/  BSYNC.RECONVERGENT B0 ;  /* 0x0000000000007941 */ /* 0x000fea0003800200 */
.L_x_9431:
        /* <DEDUP_REMOVED lines=375> */
.L_x_9434:
        /* <DEDUP_REMOVED lines=21> */
.L_x_9435:
        /* <DEDUP_REMOVED lines=14> */
.L_x_41808:


//--------------------- .text._ZN2at6native27unrolled_elementwise_kernelIZZZNS0_28launch_masked_scatter_kernelERKNS_10TensorBaseES4_S4_S4_ENKUlvE_clEvENKUlvE2_clEvEUllblE_St5arrayIPcLm4EELi4E23TrivialOffsetCalculatorILi3EjESB_ILi1EjENS0_6memory15LoadWithoutCastENSE_16StoreWithoutCastEEEviT_T0_T2_T3_T4_T5_ --------------------------
	.section	.text._ZN2at6native27unrolled_elementwise_kernelIZZZNS0_28launch_masked_scatter_kernelERKNS_10TensorBaseES4_S4_S4_ENKUlvE_clEvENKUlvE2_clEvEUllblE_St5arrayIPcLm4EELi4E23TrivialOffsetCalculatorILi3EjESB_ILi1EjENS0_6memory15LoadWithoutCastENSE_16StoreWithoutCastEEEviT_T0_T2_T3_T4_T5_,"ax",@progbits
	.align	128
        .global         _ZN2at6native27unrolled_elementwise_kernelIZZZNS0_28launch_masked_scatter_kernelERKNS_10TensorBaseES4_S4_S4_ENKUlvE_clEvENKUlvE2_clEvEUllblE_St5arrayIPcLm4EELi4E23TrivialOffsetCalculatorILi3EjESB_ILi1EjENS0_6memory15LoadWithoutCastENSE_16StoreWithoutCastEEEviT_T0_T2_T3_T4_T5_
        .type           _ZN2at6native27unrolled_elementwise_kernelIZZZNS0_28launch_masked_scatter_kernelERKNS_10TensorBaseES4_S4_S4_ENKUlvE_clEvENKUlvE2_clEvEUllblE_St5arrayIPcLm4EELi4E23TrivialOffsetCalculatorILi3EjESB_ILi1EjENS0_6memory15LoadWithoutCastENSE_16StoreWithoutCastEEEviT_T0_T2_T3_T4_T5_,@function
        .size           _ZN2at6native27unrolled_elementwise_kernelIZZZNS0_28launch_masked_scatter_kernelERKNS_10TensorBaseES4_S4_S4_ENKUlvE_clEvENKUlvE2_clEvEUllblE_St5arrayIPcLm4EELi4E23TrivialOffsetCalculatorILi3EjESB_ILi1EjENS0_6memory15LoadWithoutCastENSE_16StoreWithoutCastEEEviT_T0_T2_T3_T4_T5_,(.L_x_41809 - _ZN2at6native27unrolled_elementwise_kernelIZZZNS0_28launch_masked_scatter_kernelERKNS_10TensorBaseES4_S4_S4_ENKUlvE_clEvENKUlvE2_clEvEUllblE_St5arrayIPcLm4EELi4E23TrivialOffsetCalculatorILi3EjESB_ILi1EjENS0_6memory15LoadWithoutCastENSE_16StoreWithoutCastEEEviT_T0_T2_T3_T4_T5_)
        .other          _ZN2at6native27unrolled_elementwise_kernelIZZZNS0_28launch_masked_scatter_kernelERKNS_10TensorBaseES4_S4_S4_ENKUlvE_clEvENKUlvE2_clEvEUllblE_St5arrayIPcLm4EELi4E23TrivialOffsetCalculatorILi3EjESB_ILi1EjENS0_6memory15LoadWithoutCastENSE_16StoreWithoutCastEEEviT_T0_T2_T3_T4_T5_,@"STO_CUDA_ENTRY STV_DEFAULT"
_ZN2at6native27unrolled_elementwise_kernelIZZZNS0_28launch_masked_scatter_kernelERKNS_10TensorBaseES4_S4_S4_ENKUlvE_clEvENKUlvE2_clEvEUllblE_St5arrayIPcLm4EELi4E23TrivialOffsetCalculatorILi3EjESB_ILi1EjENS0_6memory15LoadWithoutCastENSE_16StoreWithoutCastEEEviT_T0_T2_T3_T4_T5_:
.text._ZN2at6native27unrolled_elementwise_kernelIZZZNS0_28launch_masked_scatter_kernelERKNS_10TensorBaseES4_S4_S4_ENKUlvE_clEvENKUlvE2_clEvEUllblE_St5arrayIPcLm4EELi4E23TrivialOffsetCalculatorILi3EjESB_ILi1EjENS0_6memory15LoadWithoutCastENSE_16StoreWithoutCastEEEviT_T0_T2_T3_T4_T5_:
        /* <DEDUP_REMOVED lines=39> */
[----:B---3--:R-:W-:-:S03]  /*0270*/  @!P0 IMAD.WIDE.U32 R20, R27, 0x8, R20 ;  /* 0x000000081b148825 */ /* 0x008fc600078e0014 */
[----:B------:R-:W2:Y:S01]  /*0280*/  @!P2 LDG.E.U8 R14, desc[UR4][R14.64] ;  /* 0x000000040e0ea981 */ /* 0x000ea2000c1e1100 */
[----:B------:R-:W-:Y:S01]  /*0290*/  @!P1 IADD3.X R13, PT, PT, RZ, R13, RZ, P4, !PT ;  /* 0x0000000dff0d9210 */ /* 0x000fe200027fe4ff */
[C---:B0-----:R-:W-:Y:S01]  /*02a0*/  @!P3 IMAD.WIDE.U32 R10, R25.reuse, 0x8, R10 ;  /* 0x00000008190ab825 */ /* 0x041fe200078e000a */
[----:B------:R-:W0:Y:S01]  /*02b0*/  @!P2 LDC.64 R26, c[0x0][0x3b0] ;  /* 0x0000ec00ff1aab82 */ /* 0x000e220000000a00 */
[----:B------:R3:W2:Y:S02]  /*02c0*/  @!P0 LDG.E.64 R6, desc[UR4][R20.64] ;  /* 0x0000000414068981 */ /* 0x0006a4000c1e1b00 */
[----:B------:R-:W-:Y:S01]  /*02d0*/  @!P3 IMAD.WIDE.U32 R8, R25, 0x8, R8 ;  /* 0x000000081908b825 */ /* 0x000fe200078e0008 */
[----:B------:R-:W-:Y:S01]  /*02e0*/  CS2R R24, SRZ ;  /* 0x0000000000187805 */ /* 0x000fe2000001ff00 */
[----:B------:R-:W2:Y:S05]  /*02f0*/  @!P1 LDG.E.U8 R12, desc[UR4][R12.64] ;  /* 0x000000040c0c9981 */ /* 0x000eaa000c1e1100 */
[----:B------:R1:W2:Y:S01]  /*0300*/  @!P3 LDG.E.64 R24, desc[UR4][R8.64] ;  /* 0x000000040818b981 */ /* 0x0002a2000c1e1b00 */
[----:B---3--:R-:W3:Y:S01]  /*0310*/  @!P1 LDC.64 R20, c[0x0][0x3a0] ;  /* 0x0000e800ff149b82 */ /* 0x008ee20000000a00 */
[----:B-1----:R-:W-:Y:S01]  /*0320*/  @!P2 IMAD.WIDE.U32 R18, R23, 0x8, R18 ;  /* 0x000000081712a825 */ /* 0x002fe200078e0012 */
[----:B------:R-:W-:-:S02]  /*0330*/  CS2R R8, SRZ ;  /* 0x0000000000087805 */ /* 0x000fc4000001ff00 */
[----:B------:R-:W-:-:S04]  /*0340*/  CS2R R28, SRZ ;  /* 0x00000000001c7805 */ /* 0x000fc8000001ff00 */
[----:B------:R1:W2:Y:S01]  /*0350*/  @!P2 LDG.E.64 R8, desc[UR4][R18.64] ;  /* 0x000000041208a981 */ /* 0x0002a2000c1e1b00 */
[----:B0-----:R-:W-:-:S03]  /*0360*/  @!P2 IMAD.WIDE.U32 R26, R23, 0x8, R26 ;  /* 0x00000008171aa825 */ /* 0x001fc600078e001a */
[----:B------:R0:W2:Y:S01]  /*0370*/  @!P3 LDG.E.64 R28, desc[UR4][R10.64] ;  /* 0x000000040a1cb981 */ /* 0x0000a2000c1e1b00 */
[----:B-1----:R-:W1:Y:S01]  /*0380*/  @!P1 LDC.64 R18, c[0x0][0x3b0] ;  /* 0x0000ec00ff129b82 */ /* 0x002e620000000a00 */
[----:B0-----:R-:W-:Y:S01]  /*0390*/  CS2R R10, SRZ ;  /* 0x00000000000a7805 */ /* 0x001fe2000001ff00 */
[----:B---3--:R-:W-:-:S05]  /*03a0*/  @!P1 IMAD.WIDE.U32 R20, R5, 0x8, R20 ;  /* 0x0000000805149825 */ /* 0x008fca00078e0014 */
[----:B------:R0:W3:Y:S02]  /*03b0*/  @!P2 LDG.E.64 R10, desc[UR4][R26.64] ;  /* 0x000000041a0aa981 */ /* 0x0000e4000c1e1b00 */
[----:B0-----:R-:W-:Y:S01]  /*03c0*/  CS2R R26, SRZ ;  /* 0x00000000001a7805 */ /* 0x001fe2000001ff00 */
[----:B-1----:R-:W-:-:S05]  /*03d0*/  @!P1 IMAD.WIDE.U32 R18, R5, 0x8, R18 ;  /* 0x0000000805129825 */ /* 0x002fca00078e0012 */
        /* <DEDUP_REMOVED lines=18> */
[----:B------:R-:W3:Y:S08]  /*0500*/  @!P1 LDC.64 R16, c[0x0][0x388] ;  /* 0x0000e200ff109b82 */ /* 0x000ef00000000a00 */
[----:B------:R-:W2:Y:S01]  /*0510*/  @!P2 LDC.64 R14, c[0x0][0x388] ;  /* 0x0000e200ff0eab82 */ /* 0x000ea20000000a00 */
[----:B0-----:R-:W-:-:S04]  /*0520*/  @!P3 LEA R4, P4, R24, R4, 0x3 ;  /* 0x000000041804b211 */ /* 0x001fc800078818ff */
[----:B------:R-:W-:-:S05]  /*0530*/  @!P3 LEA.HI.X R5, R24, R5, R25, 0x3, P4 ;  /* 0x000000051805b211 */ /* 0x000fca00020f1c19 */
[----:B------:R1:W5:Y:S01]  /*0540*/  @!P3 LDG.E.64 R28, desc[UR4][R4.64] ;  /* 0x00000004041cb981 */ /* 0x000362000c1e1b00 */
[----:B---3--:R-:W-:-:S04]  /*0550*/  @!P1 LEA R16, P4, R10, R16, 0x3 ;  /* 0x000000100a109211 */ /* 0x008fc800078818ff */
[----:B------:R-:W-:-:S05]  /*0560*/  @!P1 LEA.HI.X R17, R10, R17, R11, 0x3, P4 ;  /* 0x000000110a119211 */ /* 0x000fca00020f1c0b */
[----:B------:R1:W5:Y:S01]  /*0570*/  @!P1 LDG.E.64 R8, desc[UR4][R16.64] ;  /* 0x0000000410089981 */ /* 0x000362000c1e1b00 */
[----:B--2---:R-:W-:-:S04]  /*0580*/  @!P2 LEA R14, P5, R20, R14, 0x3 ;  /* 0x0000000e140ea211 */ /* 0x004fc800078a18ff */
        /* <DEDUP_REMOVED lines=19> */
.L_x_9438:
[----:B------:R-:W-:Y:S05]  /*06c0*/  BSYNC.RELIABLE B1 ;  /* 0x0000000000017941 */ /* 0x000fea0003800100 */
.L_x_9437:
[----:B------:R-:W-:-:S13]  /*06d0*/  ISETP.GE.AND P0, PT, R3, R2, PT ;  /* 0x000000020300720c */ /* 0x000fda0003f06270 */
[----:B0-----:R-:W0:Y:S01]  /*06e0*/  @!P0 LDC.64 R4, c[0x0][0x398] ;  /* 0x0000e600ff048b82 */ /* 0x001e220000000a00 */
[----:B-----5:R-:W-:Y:S02]  /*06f0*/  @!P0 IMAD R7, R0, 0x200, R3 ;  /* 0x0000020000078824 */ /* 0x020fe400078e0203 */
[----:B------:R-:W-:Y:S02]  /*0700*/  @!P0 VIADD R3, R3, 0x80 ;  /* 0x0000008003038836 */ /* 0x000fe40000000000 */
[----:B0-----:R-:W-:-:S05]  /*0710*/  @!P0 IMAD.WIDE.U32 R4, R7, 0x8, R4 ;  /* 0x0000000807048825 */ /* 0x001fca00078e0004 */
[----:B------:R0:W-:Y:S02]  /*0720*/  @!P0 STG.E.64 desc[UR4][R4.64], R8 ;  /* 0x0000000804008986 */ /* 0x0001e4000c101b04 */
.L_x_9439:
[----:B------:R-:W-:Y:S05]  /*0730*/  BSYNC.RECONVERGENT B0 ;  /* 0x0000000000007941 */ /* 0x000fea0003800200 */
.L_x_9436:
        /* <DEDUP_REMOVED lines=8> */
.L_x_9440:
        /* <DEDUP_REMOVED lines=12> */
.L_x_41809:


//--------------------- .text._ZN2at6native29vectorized_elementwise_kernelILi2EZZZNS0_28launch_masked_scatter_kernelERKNS_10TensorBaseES4_S4_S4_ENKUlvE_clEvENKUlvE2_clEvEUllblE_St5arrayIPcLm4EEEEviT0_T1_ --------------------------
	.section	.text._ZN2at6native29vectorized_elementwise_kernelILi2EZZZNS0_28launch_masked_scatter_kernelERKNS_10TensorBaseES4_S4_S4_ENKUlvE_clEvENKUlvE2_clEvEUllblE_St5arrayIPcLm4EEEEviT0_T1_,"ax",@progbits
	.align	128
        .global         _ZN2at6native29vectorized_elementwise_kernelILi2EZZZNS0_28launch_masked_scatter_kernelERKNS_10TensorBaseES4_S4_S4_ENKUlvE_clEvENKUlvE2_clEvEUllblE_St5arrayIPcLm4EEEEviT0_T1_
        .type           _ZN2at6native29vectorized_elementwise_kernelILi2EZZZNS0_28launch_masked_scatter_kernelERKNS_10TensorBaseES4_S4_S4_ENKUlvE_clEvENKUlvE2_clEvEUllblE_St5arrayIPcLm4EEEEviT0_T1_,@function
        .size           _ZN2at6native29vectorized_elementwise_kernelILi2EZZZNS0_28launch_masked_scatter_kernelERKNS_10TensorBaseES4_S4_S4_ENKUlvE_clEvENKUlvE2_clEvEUllblE_St5arrayIPcLm4EEEEviT0_T1_,(.L_x_41810 - _ZN2at6native29vectorized_elementwise_kernelILi2EZZZNS0_28launch_masked_scatter_kernelERKNS_10TensorBaseES4_S4_S4_ENKUlvE_clEvENKUlvE2_clEvEUllblE_St5arrayIPcLm4EEEEviT0_T1_)
        .other          _ZN2at6native29vectorized_elementwise_kernelILi2EZZZNS0_28launch_masked_scatter_kernelERKNS_10TensorBaseES4_S4_S4_ENKUlvE_clEvENKUlvE2_clEvEUllblE_St5arrayIPcLm4EEEEviT0_T1_,@"STO_CUDA_ENTRY STV_DEFAULT"
_ZN2at6native29vectorized_elementwise_kernelILi2EZZZNS0_28launch_masked_scatter_kernelERKNS_10TensorBaseES4_S4_S4_ENKUlvE_clEvENKUlvE2_clEvEUllblE_St5arrayIPcLm4EEEEviT0_T1_:
.text._ZN2at6native29vectorized_elementwise_kernelILi2EZZZNS0_28launch_masked_scatter_kernelERKNS_10TensorBaseES4_S4_S4_ENKUlvE_clEvENKUlvE2_clEvEUllblE_St5arrayIPcLm4EEEEviT0_T1_:
        /* <DEDUP_REMOVED lines=197> */
.L_x_9444:
[----:B------:R-:W-:-:S13]  /*0c50*/  ISETP.GE.U32.AND P0, PT, R4, R3, PT ;  /* 0x000000030400720c */ /* 0x000fda0003f06070 */
[----:B------:R-:W-:Y:S05]  /*0c60*/  @P0 BRA `(.L_x_9446) ;  /* 0x0000000000300947 */ /* 0x000fea0003800000 */
[----:B0----5:R-:W0:Y:S01]  /*0c70*/  LDC.64 R8, c[0x0][0x398] ;  /* 0x0000e600ff087b82 */ /* 0x021e220000000a00 */
[----:B------:R-:W-:Y:S02]  /*0c80*/  IMAD R5, R0, 0x400, R4 ;  /* 0x0000040000057824 */ /* 0x000fe400078e0204 */
[----:B------:R-:W-:Y:S02]  /*0c90*/  VIADD R4, R4, 0x80 ;  /* 0x0000008004047836 */ /* 0x000fe40000000000 */
[----:B0-----:R-:W-:-:S05]  /*0ca0*/  IMAD.WIDE.U32 R8, R5, 0x8, R8 ;  /* 0x0000000805087825 */ /* 0x001fca00078e0008 */
[----:B------:R1:W-:Y:S02]  /*0cb0*/  STG.E.64 desc[UR4][R8.64], R6 ;  /* 0x0000000608007986 */ /* 0x0003e4000c101b04 */
.L_x_9445:
[----:B------:R-:W-:-:S13]  /*0cc0*/  ISETP.GE.U32.AND P0, PT, R4, R3, PT ;  /* 0x000000030400720c */ /* 0x000fda0003f06070 */
[----:B------:R-:W-:Y:S05]  /*0cd0*/  @P0 BRA `(.L_x_9447) ;  /* 0x0000000000300947 */ /* 0x000fea0003800000 */
[----:B-1----:R-:W1:Y:S01]  /*0ce0*/  LDC.64 R6, c[0x0][0x398] ;  /* 0x0000e600ff067b82 */ /* 0x002e620000000a00 */
[----:B------:R-:W-:Y:S02]  /*0cf0*/  IMAD R5, R0, 0x400, R4 ;  /* 0x0000040000057824 */ /* 0x000fe400078e0204 */
[----:B------:R-:W-:Y:S02]  /*0d00*/  VIADD R4, R4, 0x80 ;  /* 0x0000008004047836 */ /* 0x000fe40000000000 */
[----:B-1----:R-:W-:-:S05]  /*0d10*/  IMAD.WIDE.U32 R6, R5, 0x8, R6 ;  /* 0x0000000805067825 */ /* 0x002fca00078e0006 */
[----:B------:R1:W-:Y:S02]  /*0d20*/  STG.E.64 desc[UR4][R6.64], R12 ;  /* 0x0000000c06007986 */ /* 0x0003e4000c101b04 */
.L_x_9446:
[----:B------:R-:W-:-:S13]  /*0d30*/  ISETP.GE.U32.AND P0, PT, R4, R3, PT ;  /* 0x000000030400720c */ /* 0x000fda0003f06070 */
[----:B------:R-:W-:Y:S05]  /*0d40*/  @P0 BRA `(.L_x_9448) ;  /* 0x0000000000340947 */ /* 0x000fea0003800000 */
[----:B-1---5:R-:W1:Y:S01]  /*0d50*/  LDC.64 R6, c[0x0][0x398] ;  /* 0x0000e600ff067b82 */ /* 0x022e620000000a00 */
[----:B------:R-:W-:Y:S02]  /*0d60*/  IMAD R5, R0, 0x400, R4 ;  /* 0x0000040000057824 */ /* 0x000fe400078e0204 */
[----:B------:R-:W-:Y:S02]  /*0d70*/  VIADD R4, R4, 0x80 ;  /* 0x0000008004047836 */ /* 0x000fe40000000000 */
[----:B-1----:R-:W-:-:S05]  /*0d80*/  IMAD.WIDE.U32 R6, R5, 0x8, R6 ;  /* 0x0000000805067825 */ /* 0x002fca00078e0006 */
[----:B------:R2:W-:Y:S02]  /*0d90*/  STG.E.64 desc[UR4][R6.64], R22 ;  /* 0x0000001606007986 */ /* 0x0005e4000c101b04 */
.L_x_9447:
        /* <DEDUP_REMOVED lines=8> */
.L_x_9448:
[----:B------:R-:W-:Y:S05]  /*0e20*/  BSYNC.RELIABLE B1 ;  /* 0x0000000000017941 */ /* 0x000fea0003800100 */
.L_x_9443:
[----:B------:R-:W-:-:S13]  /*0e30*/  ISETP.GE.U32.AND P0, PT, R4, R3, PT ;  /* 0x000000030400720c */ /* 0x000fda0003f06070 */
[----:B-12--5:R-:W1:Y:S01]  /*0e40*/  @!P0 LDC.64 R6, c[0x0][0x398] ;  /* 0x0000e600ff068b82 */ /* 0x026e620000000a00 */
[----:B------:R-:W-:Y:S02]  /*0e50*/  @!P0 IMAD R5, R0, 0x400, R4 ;  /* 0x0000040000058824 */ /* 0x000fe400078e0204 */
[----:B------:R-:W-:Y:S02]  /*0e60*/  @!P0 VIADD R4, R4, 0x80 ;  /* 0x0000008004048836 */ /* 0x000fe40000000000 */
[----:B-1----:R-:W-:-:S05]  /*0e70*/  @!P0 IMAD.WIDE.U32 R6, R5, 0x8, R6 ;  /* 0x0000000805068825 */ /* 0x002fca00078e0006 */
[----:B------:R3:W-:Y:S02]  /*0e80*/  @!P0 STG.E.64 desc[UR4][R6.64], R16 ;  /* 0x0000001006008986 */ /* 0x0007e4000c101b04 */
.L_x_9449:
[----:B------:R-:W-:Y:S05]  /*0e90*/  BSYNC.RECONVERGENT B0 ;  /* 0x0000000000007941 */ /* 0x000fea0003800200 */
.L_x_9442:
        /* <DEDUP_REMOVED lines=8> */
.L_x_9441:
        /* <DEDUP_REMOVED lines=80> */
.L_x_9450:
        /* <DEDUP_REMOVED lines=14> */
.L_x_41810:


//--------------------- .text._ZN2at6native29vectorized_elementwise_kernelILi4EZZZNS0_28launch_masked_scatter_kernelERKNS_10TensorBaseES4_S4_S4_ENKUlvE_clEvENKUlvE2_clEvEUllblE_St5arrayIPcLm4EEEEviT0_T1_ --------------------------
	.section	.text._ZN2at6native29vectorized_elementwise_kernelILi4EZZZNS0_28launch_masked_scatter_kernelERKNS_10TensorBaseES4_S4_S4_ENKUlvE_clEvENKUlvE2_clEvEUllblE_St5arrayIPcLm4EEEEviT0_T1_,"ax",@progbits
	.align	128
        .global         _ZN2at6native29vectorized_elementwise_kernelILi4EZZZNS0_28launch_masked_scatter_kernelERKNS_10TensorBaseES4_S4_S4_ENKUlvE_clEvENKUlvE2_clEvEUllblE_St5arrayIPcLm4EEEEviT0_T1_
        .type           _ZN2at6native29vectorized_elementwise_kernelILi4EZZZNS0_28launch_masked_scatter_kernelERKNS_10TensorBaseES4_S4_S4_ENKUlvE_clEvENKUlvE2_clEvEUllblE_St5arrayIPcLm4EEEEviT0_T1_,@function
        .size           _ZN2at6native29vectorized_elementwise_kernelILi4EZZZNS0_28launch_masked_scatter_kernelERKNS_10TensorBaseES4_S4_S4_ENKUlvE_clEvENKUlvE2_clEvEUllblE_St5arrayIPcLm4EEEEviT0_T1_,(.L_x_41811 - _ZN2at6native29vectorized_elementwise_kernelILi4EZZZNS0_28launch_masked_scatter_kernelERKNS_10TensorBaseES4_S4_S4_ENKUlvE_clEvENKUlvE2_clEvEUllblE_St5arrayIPcLm4EEEEviT0_T1_)
        .other          _ZN2at6native29vectorized_elementwise_kernelILi4EZZZNS0_28launch_masked_scatter_kernelERKNS_10TensorBaseES4_S4_S4_ENKUlvE_clEvENKUlvE2_clEvEUllblE_St5arrayIPcLm4EEEEviT0_T1_,@"STO_CUDA_ENTRY STV_DEFAULT"
_ZN2at6native29vectorized_elementwise_kernelILi4EZZZNS0_28launch_masked_scatter_kernelERKNS_10TensorBaseES4_S4_S4_ENKUlvE_clEvENKUlvE2_clEvEUllblE_St5arrayIPcLm4EEEEviT0_T1_:
.text._ZN2at6native29vectorized_elementwise_kernelILi4EZZZNS0_28launch_masked_scatter_kernelERKNS_10TensorBaseES4_S4_S4_ENKUlvE_clEvENKUlvE2_clEvEUllblE_St5arrayIPcLm4EEEEviT0_T1_:
        /* <DEDUP_REMOVED lines=197> */
.L_x_9454:
[----:B------:R-:W-:-:S13]  /*0c50*/  ISETP.GE.U32.AND P0, PT, R2, R3, PT ;  /* 0x000000030200720c */ /* 0x000fda0003f06070 */
[----:B------:R-:W-:Y:S05]  /*0c60*/  @P0 BRA `(.L_x_9456) ;  /* 0x0000000000300947 */ /* 0x000fea0003800000 */
[----:B0-----:R-:W0:Y:S01]  /*0c70*/  LDC.64 R4, c[0x0][0x398] ;  /* 0x0000e600ff047b82 */ /* 0x001e220000000a00 */
[----:B-----5:R-:W-:Y:S02]  /*0c80*/  IMAD R9, R25, 0x400, R2 ;  /* 0x0000040019097824 */ /* 0x020fe400078e0202 */
[----:B------:R-:W-:Y:S02]  /*0c90*/  VIADD R2, R2, 0x80 ;  /* 0x0000008002027836 */ /* 0x000fe40000000000 */
[----:B0-----:R-:W-:-:S05]  /*0ca0*/  IMAD.WIDE.U32 R4, R9, 0x8, R4 ;  /* 0x0000000809047825 */ /* 0x001fca00078e0004 */
[----:B------:R1:W-:Y:S02]  /*0cb0*/  STG.E.64 desc[UR4][R4.64], R6 ;  /* 0x0000000604007986 */ /* 0x0003e4000c101b04 */
.L_x_9455:
[----:B------:R-:W-:-:S13]  /*0cc0*/  ISETP.GE.U32.AND P0, PT, R2, R3, PT ;  /* 0x000000030200720c */ /* 0x000fda0003f06070 */
[----:B------:R-:W-:Y:S05]  /*0cd0*/  @P0 BRA `(.L_x_9457) ;  /* 0x0000000000300947 */ /* 0x000fea0003800000 */
[----:B-1----:R-:W1:Y:S01]  /*0ce0*/  LDC.64 R4, c[0x0][0x398] ;  /* 0x0000e600ff047b82 */ /* 0x002e620000000a00 */
[----:B------:R-:W-:Y:S02]  /*0cf0*/  IMAD R7, R25, 0x400, R2 ;  /* 0x0000040019077824 */ /* 0x000fe400078e0202 */
[----:B------:R-:W-:Y:S02]  /*0d00*/  VIADD R2, R2, 0x80 ;  /* 0x0000008002027836 */ /* 0x000fe40000000000 */
[----:B-1----:R-:W-:-:S05]  /*0d10*/  IMAD.WIDE.U32 R4, R7, 0x8, R4 ;  /* 0x0000000807047825 */ /* 0x002fca00078e0004 */
[----:B------:R1:W-:Y:S02]  /*0d20*/  STG.E.64 desc[UR4][R4.64], R12 ;  /* 0x0000000c04007986 */ /* 0x0003e4000c101b04 */
.L_x_9456:
[----:B------:R-:W-:-:S13]  /*0d30*/  ISETP.GE.U32.AND P0, PT, R2, R3, PT ;  /* 0x000000030200720c */ /* 0x000fda0003f06070 */
[----:B------:R-:W-:Y:S05]  /*0d40*/  @P0 BRA `(.L_x_9458) ;  /* 0x0000000000340947 */ /* 0x000fea0003800000 */
[----:B01----:R-:W0:Y:S01]  /*0d50*/  LDC.64 R4, c[0x0][0x398] ;  /* 0x0000e600ff047b82 */ /* 0x003e220000000a00 */
[----:B-----5:R-:W-:Y:S02]  /*0d60*/  IMAD R7, R25, 0x400, R2 ;  /* 0x0000040019077824 */ /* 0x020fe400078e0202 */
[----:B------:R-:W-:Y:S02]  /*0d70*/  VIADD R2, R2, 0x80 ;  /* 0x0000008002027836 */ /* 0x000fe40000000000 */
[----:B0-----:R-:W-:-:S05]  /*0d80*/  IMAD.WIDE.U32 R4, R7, 0x8, R4 ;  /* 0x0000000807047825 */ /* 0x001fca00078e0004 */
[----:B------:R2:W-:Y:S02]  /*0d90*/  STG.E.64 desc[UR4][R4.64], R22 ;  /* 0x0000001604007986 */ /* 0x0005e4000c101b04 */
.L_x_9457:
        /* <DEDUP_REMOVED lines=8> */
.L_x_9458:
[----:B------:R-:W-:Y:S05]  /*0e20*/  BSYNC.RELIABLE B1 ;  /* 0x0000000000017941 */ /* 0x000fea0003800100 */
.L_x_9453:
[----:B------:R-:W-:-:S13]  /*0e30*/  ISETP.GE.U32.AND P0, PT, R2, R3, PT ;  /* 0x000000030200720c */ /* 0x000fda0003f06070 */
[----:B012---:R-:W0:Y:S01]  /*0e40*/  @!P0 LDC.64 R4, c[0x0][0x398] ;  /* 0x0000e600ff048b82 */ /* 0x007e220000000a00 */
[----:B-----5:R-:W-:Y:S02]  /*0e50*/  @!P0 IMAD R7, R25, 0x400, R2 ;  /* 0x0000040019078824 */ /* 0x020fe400078e0202 */
[----:B------:R-:W-:Y:S02]  /*0e60*/  @!P0 VIADD R2, R2, 0x80 ;  /* 0x0000008002028836 */ /* 0x000fe40000000000 */
[----:B0-----:R-:W-:-:S05]  /*0e70*/  @!P0 IMAD.WIDE.U32 R4, R7, 0x8, R4 ;  /* 0x0000000807048825 */ /* 0x001fca00078e0004 */
[----:B------:R3:W-:Y:S02]  /*0e80*/  @!P0 STG.E.64 desc[UR4][R4.64], R14 ;  /* 0x0000000e04008986 */ /* 0x0007e4000c101b04 */
.L_x_9459:
[----:B------:R-:W-:Y:S05]  /*0e90*/  BSYNC.RECONVERGENT B0 ;  /* 0x0000000000007941 */ /* 0x000fea0003800200 */
.L_x_9452:
        /* <DEDUP_REMOVED lines=8> */
.L_x_9451:
        /* <DEDUP_REMOVED lines=73> */
.L_x_9460:
        /* <DEDUP_REMOVED lines=13> */
.L_x_41811:


//--------------------- .text._ZN2at6native29vectorized_elementwise_kernelILi8EZZZNS0_28launch_masked_scatter_kernelERKNS_10TensorBaseES4_S4_S4_ENKUlvE_clEvENKUlvE2_clEvEUllblE_St5arrayIPcLm4EEEEviT0_T1_ --------------------------
	.section	.text._ZN2at6native29vectorized_elementwise_kernelILi8EZZZNS0_28launch_masked_scatter_kernelERKNS_10TensorBaseES4_S4_S4_ENKUlvE_clEvENKUlvE2_clEvEUllblE_St5arrayIPcLm4EEEEviT0_T1_,"ax",@progbits
	.align	128
        .global         _ZN2at6native29vectorized_elementwise_kernelILi8EZZZNS0_28launch_masked_scatter_kernelERKNS_10TensorBaseES4_S4_S4_ENKUlvE_clEvENKUlvE2_clEvEUllblE_St5arrayIPcLm4EEEEviT0_T1_
        .type           _ZN2at6native29vectorized_elementwise_kernelILi8EZZZNS0_28launch_masked_scatter_kernelERKNS_10TensorBaseES4_S4_S4_ENKUlvE_clEvENKUlvE2_clEvEUllblE_St5arrayIPcLm4EEEEviT0_T1_,@function
        .size           _ZN2at6native29vectorized_elementwise_kernelILi8EZZZNS0_28launch_masked_scatter_kernelERKNS_10TensorBaseES4_S4_S4_ENKUlvE_clEvENKUlvE2_clEvEUllblE_St5arrayIPcLm4EEEEviT0_T1_,(.L_x_41812 - _ZN2at6native29vectorized_elementwise_kernelILi8EZZZNS0_28launch_masked_scatter_kernelERKNS_10TensorBaseES4_S4_S4_ENKUlvE_clEvENKUlvE2_clEvEUllblE_St5arrayIPcLm4EEEEviT0_T1_)
        .other          _ZN2at6native29vectorized_elementwise_kernelILi8EZZZNS0_28launch_masked_scatter_kernelERKNS_10TensorBaseES4_S4_S4_ENKUlvE_clEvENKUlvE2_clEvEUllblE_St5arrayIPcLm4EEEEviT0_T1_,@"STO_CUDA_ENTRY STV_DEFAULT"
_ZN2at6native29vectorized_elementwise_kernelILi8EZZZNS0_28launch_masked_scatter_kernelERKNS_10TensorBaseES4_S4_S4_ENKUlvE_clEvENKUlvE2_clEvEUllblE_St5arrayIPcLm4EEEEviT0_T1_:
.text._ZN2at6native29vectorized_elementwise_kernelILi8EZZZNS0_28launch_masked_scatter_kernelERKNS_10TensorBaseES4_S4_S4_ENKUlvE_clEvENKUlvE2_clEvEUllblE_St5arrayIPcLm4EEEEviT0_T1_:
[----:B------:R-:W-:Y:S01]  /*0000*/  LDC R1, c[0x0][0x37c] ;  /* 0x0000df00ff017b82 */ /* 0x000fe20000000800 */
[----:B------:R-:W-:Y:S05]  /*0010*/  EXIT ;  /* 0x000000000000794d */ /* 0x000fea0003800000 */
.L_x_9461:
        /* <DEDUP_REMOVED lines=14> */
.L_x_41812:


//--------------------- .text._ZN2at6native18elementwise_kernelILi128ELi4EZNS0_15gpu_kernel_implIZZZNS0_28launch_masked_scatter_kernelERKNS_10TensorBaseES5_S5_S5_ENKUlvE_clEvENKUlvE1_clEvEUliblE_EEvRNS_18TensorIteratorBaseERKT_EUliE_EEviT1_ --------------------------
	.section	.text._ZN2at6native18elementwise_kernelILi128ELi4EZNS0_15gpu_kernel_implIZZZNS0_28launch_masked_scatter_kernelERKNS_10TensorBaseES5_S5_S5_ENKUlvE_clEvENKUlvE1_clEvEUliblE_EEvRNS_18TensorIteratorBaseERKT_EUliE_EEviT1_,"ax",@progbits
	.align	128
        .global         _ZN2at6native18elementwise_kernelILi128ELi4EZNS0_15gpu_kernel_implIZZZNS0_28launch_masked_scatter_kernelERKNS_10TensorBaseES5_S5_S5_ENKUlvE_clEvENKUlvE1_clEvEUliblE_EEvRNS_18TensorIteratorBaseERKT_EUliE_EEviT1_
        .type           _ZN2at6native18elementwise_kernelILi128ELi4EZNS0_15gpu_kernel_implIZZZNS0_28launch_masked_scatter_kernelERKNS_10TensorBaseES5_S5_S5_ENKUlvE_clEvENKUlvE1_clEvEUliblE_EEvRNS_18TensorIteratorBaseERKT_EUliE_EEviT1_,@function
        .size           _ZN2at6native18elementwise_kernelILi128ELi4EZNS0_15gpu_kernel_implIZZZNS0_28launch_masked_scatter_kernelERKNS_10TensorBaseES5_S5_S5_ENKUlvE_clEvENKUlvE1_clEvEUliblE_EEvRNS_18TensorIteratorBaseERKT_EUliE_EEviT1_,(.L_x_41813 - _ZN2at6native18elementwise_kernelILi128ELi4EZNS0_15gpu_kernel_implIZZZNS0_28launch_masked_scatter_kernelERKNS_10TensorBaseES5_S5_S5_ENKUlvE_clEvENKUlvE1_clEvEUliblE_EEvRNS_18TensorIteratorBaseERKT_EUliE_EEviT1_)
        .other          _ZN2at6native18elementwise_kernelILi128ELi4EZNS0_15gpu_kernel_implIZZZNS0_28launch_masked_scatter_kernelERKNS_10TensorBaseES5_S5_S5_ENKUlvE_clEvENKUlvE1_clEvEUliblE_EEvRNS_18TensorIteratorBaseERKT_EUliE_EEviT1_,@"STO_CUDA_ENTRY STV_DEFAULT"
_ZN2at6native18elementwise_kernelILi128ELi4EZNS0_15gpu_kernel_implIZZZNS0_28launch_masked_scatter_kernelERKNS_10TensorBaseES5_S5_S5_ENKUlvE_clEvENKUlvE1_clEvEUliblE_EEvRNS_18TensorIteratorBaseERKT_EUliE_EEviT1_:
.text._ZN2at6native18elementwise_kernelILi128ELi4EZNS0_15gpu_kernel_implIZZZNS0_28launch_masked_scatter_kernelERKNS_10TensorBaseES5_S5_S5_ENKUlvE_clEvENKUlvE1_clEvEUliblE_EEvRNS_18TensorIteratorBaseERKT_EUliE_EEviT1_:
        /* <DEDUP_REMOVED lines=398> */
.L_x_9464:
        /* <DEDUP_REMOVED lines=16> */
.L_x_9468:
[----:B------:R0:W5:Y:S01]  /*19e0*/  LDG.E.U8 R22, desc[UR36][R2.64] ;  /* 0x0000002402167981 */ /* 0x000162000c1e1100 */
[----:B------:R-:W-:Y:S05]  /*19f0*/  BRA `(.L_x_9470) ;  /* 0x0000000c002c7947 */ /* 0x000fea0003800000 */
.L_x_9467:
        /* <DEDUP_REMOVED lines=8> */
.L_x_9472:
[----:B------:R0:W5:Y:S01]  /*1a80*/  LDG.E R22, desc[UR36][R2.64] ;  /* 0x0000002402167981 */ /* 0x000162000c1e1900 */
[----:B------:R-:W-:Y:S05]  /*1a90*/  BRA `(.L_x_9470) ;  /* 0x0000000c00047947 */ /* 0x000fea0003800000 */
.L_x_9471:
[----:B------:R0:W5:Y:S01]  /*1aa0*/  LDG.E.S16 R22, desc[UR36][R2.64] ;  /* 0x0000002402167981 */ /* 0x000162000c1e1700 */
[----:B------:R-:W-:Y:S05]  /*1ab0*/  BRA `(.L_x_9470) ;  /* 0x0000000800fc7947 */ /* 0x000fea0003800000 */
.L_x_9466:
        /* <DEDUP_REMOVED lines=9> */
.L_x_9474:
[----:B------:R-:W2:Y:S02]  /*1b50*/  LDG.E.U16 R2, desc[UR36][R2.64] ;  /* 0x0000002402027981 */ /* 0x000ea4000c1e1500 */
[----:B--2---:R-:W-:-:S06]  /*1b60*/  HADD2.F32 R22, -RZ, R2.H0_H0 ;  /* 0x20000002ff167230 */ /* 0x004fcc0000004100 */
[----:B------:R-:W0:Y:S01]  /*1b70*/  F2I.FTZ.TRUNC.NTZ R22, R22 ;  /* 0x0000001600167305 */ /* 0x000e22000021f100 */
[----:B------:R-:W-:Y:S05]  /*1b80*/  BRA `(.L_x_9470) ;  /* 0x0000000800c87947 */ /* 0x000fea0003800000 */
.L_x_9473:
        /* <DEDUP_REMOVED lines=9> */
.L_x_9476:
[----:B------:R-:W2:Y:S02]  /*1c20*/  LDG.E.U16 R2, desc[UR36][R2.64] ;  /* 0x0000002402027981 */ /* 0x000ea4000c1e1500 */
[----:B--2---:R-:W-:-:S06]  /*1c30*/  HADD2.F32 R22, -RZ, R2.H0_H0 ;  /* 0x20000002ff167230 */ /* 0x004fcc0000004100 */
[----:B------:R-:W0:Y:S01]  /*1c40*/  F2I.FTZ.TRUNC.NTZ R22, R22 ;  /* 0x0000001600167305 */ /* 0x000e22000021f100 */
[----:B------:R-:W-:Y:S05]  /*1c50*/  BRA `(.L_x_9470) ;  /* 0x0000000800947947 */ /* 0x000fea0003800000 */
.L_x_9475:
[----:B------:R-:W2:Y:S02]  /*1c60*/  LDG.E.64 R22, desc[UR36][R2.64] ;  /* 0x0000002402167981 */ /* 0x000ea4000c1e1b00 */
[----:B--2---:R0:W1:Y:S02]  /*1c70*/  F2I.F64.TRUNC R22, R22 ;  /* 0x0000001600167311 */ /* 0x004064000030d100 */
[----:B01----:R-:W-:Y:S05]  /*1c80*/  BRA `(.L_x_9470) ;  /* 0x0000000800887947 */ /* 0x003fea0003800000 */
.L_x_9465:
        /* <DEDUP_REMOVED lines=12> */
.L_x_9479:
[----:B------:R-:W2:Y:S02]  /*1d50*/  LDG.E.64 R2, desc[UR36][R2.64] ;  /* 0x0000002402027981 */ /* 0x000ea4000c1e1b00 */
[----:B--2---:R0:W1:Y:S02]  /*1d60*/  F2I.F64.TRUNC R22, R2 ;  /* 0x0000000200167311 */ /* 0x004064000030d100 */
[----:B01----:R-:W-:Y:S05]  /*1d70*/  BRA `(.L_x_9470) ;  /* 0x00000008004c7947 */ /* 0x003fea0003800000 */
.L_x_9478:
        /* <DEDUP_REMOVED lines=24> */
[----:B------:R0:W1:Y:S01]  /*1f00*/  F2I.FTZ.TRUNC.NTZ R22, R5 ;  /* 0x0000000500167305 */ /* 0x000062000021f100 */
[----:B------:R-:W-:Y:S05]  /*1f10*/  BRA `(.L_x_9470) ;  /* 0x0000000400e47947 */ /* 0x000fea0003800000 */
.L_x_9481:
        /* <DEDUP_REMOVED lines=11> */
[----:B------:R0:W1:Y:S01]  /*1fd0*/  F2I.FTZ.TRUNC.NTZ R22, R0 ;  /* 0x0000000000167305 */ /* 0x000062000021f100 */
[----:B------:R-:W-:Y:S05]  /*1fe0*/  BRA `(.L_x_9470) ;  /* 0x0000000400b07947 */ /* 0x000fea0003800000 */
.L_x_9480:
[----:B------:R-:W2:Y:S02]  /*1ff0*/  LDG.E.U16 R22, desc[UR36][R2.64] ;  /* 0x0000002402167981 */ /* 0x000ea4000c1e1500 */
[----:B--2---:R-:W-:-:S06]  /*2000*/  IMAD.U32 R22, R22, 0x10000, RZ ;  /* 0x0001000016167824 */ /* 0x004fcc00078e00ff */
[----:B------:R-:W0:Y:S01]  /*2010*/  F2I.FTZ.TRUNC.NTZ R22, R22 ;  /* 0x0000001600167305 */ /* 0x000e22000021f100 */
[----:B------:R-:W-:Y:S05]  /*2020*/  BRA `(.L_x_9470) ;  /* 0x0000000400a07947 */ /* 0x000fea0003800000 */
.L_x_9477:
        /* <DEDUP_REMOVED lines=10> */
.L_x_9484:
        /* <DEDUP_REMOVED lines=21> */
.L_x_9488:
[----:B------:R-:W-:Y:S05]  /*2220*/  BSYNC.RECONVERGENT B1 ;  /* 0x0000000000017941 */ /* 0x000fea0003800200 */
.L_x_9487:
[----:B------:R-:W-:Y:S01]  /*2230*/  IMAD.SHL.U32 R0, R0, 0x100000, RZ ;  /* 0x0010000000007824 */ /* 0x000fe200078e00ff */
[----:B------:R-:W-:-:S04]  /*2240*/  LEA R2, R2, 0x3b800000, 0x17 ;  /* 0x3b80000002027811 */ /* 0x000fc800078eb8ff */
[----:B------:R-:W-:-:S07]  /*2250*/  LOP3.LUT R22, R2, R0, R7, 0xfe, !PT ;  /* 0x0000000002167212 */ /* 0x000fce00078efe07 */
.L_x_9486:
[----:B------:R-:W-:Y:S05]  /*2260*/  BSYNC.RECONVERGENT B0 ;  /* 0x0000000000007941 */ /* 0x000fea0003800200 */
.L_x_9485:
[----:B------:R-:W1:Y:S01]  /*2270*/  F2I.FTZ.TRUNC.NTZ R22, R22 ;  /* 0x0000001600167305 */ /* 0x000e62000021f100 */
[----:B------:R-:W-:Y:S05]  /*2280*/  BRA `(.L_x_9470) ;  /* 0x0000000400087947 */ /* 0x000fea0003800000 */
.L_x_9483:
        /* <DEDUP_REMOVED lines=21> */
.L_x_9492:
[----:B------:R-:W-:Y:S05]  /*23e0*/  BSYNC.RECONVERGENT B1 ;  /* 0x0000000000017941 */ /* 0x000fea0003800200 */
.L_x_9491:
[----:B------:R-:W-:Y:S01]  /*23f0*/  IMAD.SHL.U32 R0, R0, 0x200000, RZ ;  /* 0x0020000000007824 */ /* 0x000fe200078e00ff */
[----:B------:R-:W-:-:S04]  /*2400*/  LEA R2, R2, 0x37800000, 0x17 ;  /* 0x3780000002027811 */ /* 0x000fc800078eb8ff */
[----:B------:R-:W-:-:S07]  /*2410*/  LOP3.LUT R22, R2, R0, R7, 0xfe, !PT ;  /* 0x0000000002167212 */ /* 0x000fce00078efe07 */
.L_x_9490:
[----:B------:R-:W-:Y:S05]  /*2420*/  BSYNC.RECONVERGENT B0 ;  /* 0x0000000000007941 */ /* 0x000fea0003800200 */
.L_x_9489:
[----:B------:R-:W2:Y:S01]  /*2430*/  F2I.FTZ.TRUNC.NTZ R22, R22 ;  /* 0x0000001600167305 */ /* 0x000ea2000021f100 */
[----:B------:R-:W-:Y:S05]  /*2440*/  BRA `(.L_x_9470) ;  /* 0x0000000000987947 */ /* 0x000fea0003800000 */
.L_x_9482:
[----:B------:R-:W-:-:S09]  /*2450*/  UISETP.NE.AND UP0, UPT, UR4, 0x1c, UPT ;  /* 0x0000001c0400788c */ /* 0x000fd2000bf05270 */
[----:B------:R-:W-:Y:S05]  /*2460*/  BRA.U !UP0, `(.L_x_9493) ;  /* 0x00000001088c7547 */ /* 0x000fea000b800000 */
[----:B------:R-:W-:-:S09]  /*2470*/  UISETP.NE.AND UP0, UPT, UR4, 0x1d, UPT ;  /* 0x0000001d0400788c */ /* 0x000fd2000bf05270 */
[----:B------:R-:W-:Y:S05]  /*2480*/  BRA.U !UP0, `(.L_x_9494) ;  /* 0x00000001087c7547 */ /* 0x000fea000b800000 */
[----:B------:R-:W-:-:S09]  /*2490*/  UISETP.NE.AND UP0, UPT, UR4, 0x2c, UPT ;  /* 0x0000002c0400788c */ /* 0x000fd2000bf05270 */
[----:B------:R-:W-:Y:S05]  /*24a0*/  BRA.U !UP0, `(.L_x_9495) ;  /* 0x0000000108487547 */ /* 0x000fea000b800000 */
.L_x_9469:
        /* <DEDUP_REMOVED lines=16> */
.L_x_9496:
[----:B------:R-:W-:Y:S01]  /*25b0*/  IMAD.MOV.U32 R22, RZ, RZ, RZ ;  /* 0x000000ffff167224 */ /* 0x000fe200078e00ff */
[----:B------:R-:W-:Y:S06]  /*25c0*/  BRA `(.L_x_9470) ;  /* 0x0000000000387947 */ /* 0x000fec0003800000 */
.L_x_9495:
        /* <DEDUP_REMOVED lines=8> */
.L_x_9498:
[----:B------:R-:W-:Y:S05]  /*2650*/  BSYNC.RECONVERGENT B0 ;  /* 0x0000000000007941 */ /* 0x000fea0003800200 */
.L_x_9497:
[----:B------:R-:W4:Y:S01]  /*2660*/  F2I.FTZ.TRUNC.NTZ R22, R22 ;  /* 0x0000001600167305 */ /* 0x000f22000021f100 */
[----:B------:R-:W-:Y:S05]  /*2670*/  BRA `(.L_x_9470) ;  /* 0x00000000000c7947 */ /* 0x000fea0003800000 */
.L_x_9494:
[----:B------:R0:W5:Y:S01]  /*2680*/  LDG.E R22, desc[UR36][R2.64] ;  /* 0x0000002402167981 */ /* 0x000162000c1e1900 */
[----:B------:R-:W-:Y:S05]  /*2690*/  BRA `(.L_x_9470) ;  /* 0x0000000000047947 */ /* 0x000fea0003800000 */
.L_x_9493:
[----:B------:R3:W5:Y:S02]  /*26a0*/  LDG.E R22, desc[UR36][R2.64] ;  /* 0x0000002402167981 */ /* 0x000764000c1e1900 */
.L_x_9470:
[----:B------:R-:W0:Y:S01]  /*26b0*/  LDCU.64 UR6, c[0x0][0x658] ;  /* 0x0000cb00ff0677ac */ /* 0x000e220008000a00 */
[----:B------:R-:W-:Y:S01]  /*26c0*/  BSSY.RECONVERGENT B6, `(.L_x_9499) ;  /* 0x00000bb000067945 */ /* 0x000fe20003800200 */
[----:B------:R-:W-:-:S04]  /*26d0*/  UPRMT UR4, UR39, 0x7772, URZ ;  /* 0x0000777227047896 */ /* 0x000fc800080000ff */
[----:B------:R-:W-:Y:S01]  /*26e0*/  UISETP.GT.AND UP0, UPT, UR4, 0x9, UPT ;  /* 0x000000090400788c */ /* 0x000fe2000bf04270 */
[----:B0--3--:R-:W-:-:S05]  /*26f0*/  IADD3 R2, P0, PT, R19, UR6, RZ ;  /* 0x0000000613027c10 */ /* 0x009fca000ff1e0ff */
        /* <DEDUP_REMOVED lines=14> */
.L_x_9503:
[----:B------:R-:W3:Y:S02]  /*27e0*/  LDG.E.U8 R2, desc[UR36][R2.64] ;  /* 0x0000002402027981 */ /* 0x000ee4000c1e1100 */
[----:B---3--:R-:W-:-:S04]  /*27f0*/  ISETP.NE.AND P0, PT, R2, RZ, PT ;  /* 0x000000ff0200720c */ /* 0x008fc80003f05270 */
[----:B------:R-:W-:Y:S01]  /*2800*/  P2R R19, PR, RZ, 0x1 ;  /* 0x00000001ff137803 */ /* 0x000fe20000000000 */
[----:B------:R-:W-:Y:S08]  /*2810*/  BRA `(.L_x_9505) ;  /* 0x0000000800947947 */ /* 0x000ff00003800000 */
.L_x_9502:
        /* <DEDUP_REMOVED lines=11> */
.L_x_9507:
[----:B------:R-:W3:Y:S02]  /*28d0*/  LDG.E R2, desc[UR36][R2.64] ;  /* 0x0000002402027981 */ /* 0x000ee4000c1e1900 */
[----:B---3--:R-:W-:-:S04]  /*28e0*/  ISETP.NE.AND P0, PT, R2, RZ, PT ;  /* 0x000000ff0200720c */ /* 0x008fc80003f05270 */
[----:B------:R-:W-:Y:S01]  /*28f0*/  P2R R19, PR, RZ, 0x1 ;  /* 0x00000001ff137803 */ /* 0x000fe20000000000 */
[----:B------:R-:W-:Y:S08]  /*2900*/  BRA `(.L_x_9505) ;  /* 0x0000000800587947 */ /* 0x000ff00003800000 */
.L_x_9506:
[----:B------:R-:W3:Y:S02]  /*2910*/  LDG.E.U16 R2, desc[UR36][R2.64] ;  /* 0x0000002402027981 */ /* 0x000ee4000c1e1500 */
[----:B---3--:R-:W-:-:S04]  /*2920*/  ISETP.NE.AND P0, PT, R2, RZ, PT ;  /* 0x000000ff0200720c */ /* 0x008fc80003f05270 */
[----:B------:R-:W-:Y:S01]  /*2930*/  P2R R19, PR, RZ, 0x1 ;  /* 0x00000001ff137803 */ /* 0x000fe20000000000 */
[----:B------:R-:W-:Y:S08]  /*2940*/  BRA `(.L_x_9505) ;  /* 0x0000000800487947 */ /* 0x000ff00003800000 */
.L_x_9501:
        /* <DEDUP_REMOVED lines=10> */
.L_x_9509:
[----:B------:R-:W3:Y:S02]  /*29f0*/  LDG.E.U16 R0, desc[UR36][R2.64] ;  /* 0x0000002402007981 */ /* 0x000ee4000c1e1500 */
[----:B---3--:R-:W-:-:S05]  /*2a00*/  HADD2.F32 R0, -RZ, R0.H0_H0 ;  /* 0x20000000ff007230 */ /* 0x008fca0000004100 */
[----:B------:R-:W-:-:S04]  /*2a10*/  FSETP.NEU.FTZ.AND P0, PT, R0, RZ, PT ;  /* 0x000000ff0000720b */ /* 0x000fc80003f1d000 */
[----:B------:R-:W-:Y:S01]  /*2a20*/  P2R R19, PR, RZ, 0x1 ;  /* 0x00000001ff137803 */ /* 0x000fe20000000000 */
[----:B------:R-:W-:Y:S08]  /*2a30*/  BRA `(.L_x_9505) ;  /* 0x00000008000c7947 */ /* 0x000ff00003800000 */
.L_x_9508:
        /* <DEDUP_REMOVED lines=12> */
.L_x_9511:
        /* <DEDUP_REMOVED lines=10> */
.L_x_9510:
[----:B------:R-:W3:Y:S02]  /*2ba0*/  LDG.E.64 R2, desc[UR36][R2.64] ;  /* 0x0000002402027981 */ /* 0x000ee4000c1e1b00 */
[----:B---3--:R-:W0:Y:S02]  /*2bb0*/  DSETP.NEU.AND P0, PT, R2, RZ, PT ;  /* 0x000000ff0200722a */ /* 0x008e240003f0d000 */
[----:B0-----:R-:W-:Y:S01]  /*2bc0*/  P2R R19, PR, RZ, 0x1 ;  /* 0x00000001ff137803 */ /* 0x001fe20000000000 */
[----:B------:R-:W-:Y:S06]  /*2bd0*/  BRA `(.L_x_9505) ;  /* 0x0000000400a47947 */ /* 0x000fec0003800000 */
.L_x_9500:
        /* <DEDUP_REMOVED lines=12> */
.L_x_9514:
        /* <DEDUP_REMOVED lines=9> */
.L_x_9513:
        /* <DEDUP_REMOVED lines=10> */
.L_x_9516:
[----:B------:R-:W3:Y:S02]  /*2dd0*/  LDG.E.U8 R0, desc[UR36][R2.64] ;  /* 0x0000002402007981 */ /* 0x000ee4000c1e1100 */
[----:B---3--:R-:W-:-:S05]  /*2de0*/  IMAD.SHL.U32 R4, R0, 0x2000000, RZ ;  /* 0x0200000000047824 */ /* 0x008fca00078e00ff */
        /* <DEDUP_REMOVED lines=10> */
.L_x_9515:
[----:B------:R-:W3:Y:S02]  /*2e90*/  LDG.E.U16 R0, desc[UR36][R2.64] ;  /* 0x0000002402007981 */ /* 0x000ee4000c1e1500 */
[----:B---3--:R-:W-:-:S04]  /*2ea0*/  SHF.L.U32 R0, R0, 0x10, RZ ;  /* 0x0000001000007819 */ /* 0x008fc800000006ff */
[----:B------:R-:W-:-:S04]  /*2eb0*/  FSETP.NEU.FTZ.AND P0, PT, R0, RZ, PT ;  /* 0x000000ff0000720b */ /* 0x000fc80003f1d000 */
[----:B------:R-:W-:Y:S01]  /*2ec0*/  P2R R19, PR, RZ, 0x1 ;  /* 0x00000001ff137803 */ /* 0x000fe20000000000 */
[----:B------:R-:W-:Y:S08]  /*2ed0*/  BRA `(.L_x_9505) ;  /* 0x0000000000e47947 */ /* 0x000ff00003800000 */
.L_x_9512:
        /* <DEDUP_REMOVED lines=12> */
.L_x_9519:
[----:B------:R-:W3:Y:S02]  /*2fa0*/  LDG.E.U8 R2, desc[UR36][R2.64] ;  /* 0x0000002402027981 */ /* 0x000ee4000c1e1100 */
[----:B---3--:R-:W-:-:S04]  /*2fb0*/  ISETP.NE.AND P0, PT, R2, RZ, PT ;  /* 0x000000ff0200720c */ /* 0x008fc80003f05270 */
[----:B------:R-:W-:Y:S01]  /*2fc0*/  P2R R19, PR, RZ, 0x1 ;  /* 0x00000001ff137803 */ /* 0x000fe20000000000 */
[----:B------:R-:W-:Y:S08]  /*2fd0*/  BRA `(.L_x_9505) ;  /* 0x0000000000a47947 */ /* 0x000ff00003800000 */
.L_x_9518:
[----:B------:R-:W3:Y:S02]  /*2fe0*/  LDG.E.U8 R2, desc[UR36][R2.64] ;  /* 0x0000002402027981 */ /* 0x000ee4000c1e1100 */
[----:B---3--:R-:W-:-:S04]  /*2ff0*/  ISETP.NE.AND P0, PT, R2, RZ, PT ;  /* 0x000000ff0200720c */ /* 0x008fc80003f05270 */
[----:B------:R-:W-:Y:S01]  /*3000*/  P2R R19, PR, RZ, 0x1 ;  /* 0x00000001ff137803 */ /* 0x000fe20000000000 */
[----:B------:R-:W-:Y:S08]  /*3010*/  BRA `(.L_x_9505) ;  /* 0x0000000000947947 */ /* 0x000ff00003800000 */
.L_x_9517:
[----:B------:R-:W-:-:S09]  /*3020*/  UISETP.NE.AND UP0, UPT, UR4, 0x1c, UPT ;  /* 0x0000001c0400788c */ /* 0x000fd2000bf05270 */
[----:B------:R-:W-:Y:S05]  /*3030*/  BRA.U !UP0, `(.L_x_9520) ;  /* 0x0000000108807547 */ /* 0x000fea000b800000 */
[----:B------:R-:W-:-:S09]  /*3040*/  UISETP.NE.AND UP0, UPT, UR4, 0x1d, UPT ;  /* 0x0000001d0400788c */ /* 0x000fd2000bf05270 */
[----:B------:R-:W-:Y:S05]  /*3050*/  BRA.U !UP0, `(.L_x_9521) ;  /* 0x0000000108647547 */ /* 0x000fea000b800000 */
[----:B------:R-:W-:-:S09]  /*3060*/  UISETP.NE.AND UP0, UPT, UR4, 0x2c, UPT ;  /* 0x0000002c0400788c */ /* 0x000fd2000bf05270 */
[----:B------:R-:W-:Y:S05]  /*3070*/  BRA.U !UP0, `(.L_x_9522) ;  /* 0x00000001084c7547 */ /* 0x000fea000b800000 */
.L_x_9504:
[----:B------:R-:W-:Y:S01]  /*3080*/  MOV R2, 0x0 ;  /* 0x0000000000027802 */ /* 0x000fe20000000f00 */
[----:B------:R-:W0:Y:S01]  /*3090*/  LDCU.64 UR6, c[0x4][0x4e8] ;  /* 0x01009d00ff0677ac */ /* 0x000e220008000a00 */
[----:B------:R-:W-:Y:S02]  /*30a0*/  IMAD.MOV.U32 R8, RZ, RZ, 0x4e ;  /* 0x0000004eff087424 */ /* 0x000fe400078e00ff */
[----:B------:R-:W-:Y:S01]  /*30b0*/  IMAD.MOV.U32 R12, RZ, RZ, 0x1 ;  /* 0x00000001ff0c7424 */ /* 0x000fe200078e00ff */
[----:B------:R-:W3:Y:S01]  /*30c0*/  LDCU.64 UR8, c[0x4][0x4f0] ;  /* 0x01009e00ff0877ac */ /* 0x000ee20008000a00 */
[----:B------:R-:W1:Y:S01]  /*30d0*/  LDC.64 R2, c[0x4][R2] ;  /* 0x0100000002027b82 */ /* 0x000e620000000a00 */
[----:B------:R-:W-:Y:S01]  /*30e0*/  IMAD.MOV.U32 R13, RZ, RZ, RZ ;  /* 0x000000ffff0d7224 */ /* 0x000fe200078e00ff */
[----:B------:R-:W2:Y:S01]  /*30f0*/  LDCU.64 UR4, c[0x4][0x320] ;  /* 0x01006400ff0477ac */ /* 0x000ea20008000a00 */
[----:B0-----:R-:W-:Y:S02]  /*3100*/  IMAD.U32 R4, RZ, RZ, UR6 ;  /* 0x00000006ff047e24 */ /* 0x001fe4000f8e00ff */
[----:B------:R-:W-:-:S02]  /*3110*/  IMAD.U32 R5, RZ, RZ, UR7 ;  /* 0x00000007ff057e24 */ /* 0x000fc4000f8e00ff */
[----:B---3--:R-:W-:Y:S02]  /*3120*/  IMAD.U32 R6, RZ, RZ, UR8 ;  /* 0x00000008ff067e24 */ /* 0x008fe4000f8e00ff */
[----:B------:R-:W-:Y:S01]  /*3130*/  IMAD.U32 R7, RZ, RZ, UR9 ;  /* 0x00000009ff077e24 */ /* 0x000fe2000f8e00ff */
[----:B--2---:R-:W-:Y:S01]  /*3140*/  MOV R10, UR4 ;  /* 0x00000004000a7c02 */ /* 0x004fe20008000f00 */
[----:B------:R-:W-:-:S07]  /*3150*/  IMAD.U32 R11, RZ, RZ, UR5 ;  /* 0x00000005ff0b7e24 */ /* 0x000fce000f8e00ff */
[----:B------:R-:W-:-:S07]  /*3160*/  LEPC R20, `(.L_x_9523) ;  /* 0x000000001014794e */ /* 0x000fce0000000000 */
[----:B-1--45:R-:W-:Y:S05]  /*3170*/  CALL.ABS.NOINC R2 ;  /* 0x0000000002007343 */ /* 0x032fea0003c00000 */
.L_x_9523:
[----:B------:R-:W-:-:S04]  /*3180*/  PLOP3.LUT P0, PT, PT, PT, PT, 0x8, 0x80 ;  /* 0x000000000080781c */ /* 0x000fc80003f0e170 */
[----:B------:R-:W-:Y:S01]  /*3190*/  P2R R19, PR, RZ, 0x1 ;  /* 0x00000001ff137803 */ /* 0x000fe20000000000 */
[----:B------:R-:W-:Y:S08]  /*31a0*/  BRA `(.L_x_9505) ;  /* 0x0000000000307947 */ /* 0x000ff00003800000 */
.L_x_9522:
[----:B------:R-:W3:Y:S02]  /*31b0*/  LDG.E.U8 R2, desc[UR36][R2.64] ;  /* 0x0000002402027981 */ /* 0x000ee4000c1e1100 */
[----:B---3--:R-:W-:-:S04]  /*31c0*/  ISETP.NE.AND P0, PT, R2, RZ, PT ;  /* 0x000000ff0200720c */ /* 0x008fc80003f05270 */
[----:B------:R-:W-:Y:S01]  /*31d0*/  P2R R19, PR, RZ, 0x1 ;  /* 0x00000001ff137803 */ /* 0x000fe20000000000 */
[----:B------:R-:W-:Y:S08]  /*31e0*/  BRA `(.L_x_9505) ;  /* 0x0000000000207947 */ /* 0x000ff00003800000 */
.L_x_9521:
[----:B------:R-:W3:Y:S02]  /*31f0*/  LDG.E.64 R2, desc[UR36][R2.64] ;  /* 0x0000002402027981 */ /* 0x000ee4000c1e1b00 */
[----:B---3--:R-:W-:-:S04]  /*3200*/  ISETP.NE.U32.AND P0, PT, R2, RZ, PT ;  /* 0x000000ff0200720c */ /* 0x008fc80003f05070 */
[----:B------:R-:W-:-:S04]  /*3210*/  ISETP.NE.AND.EX P0, PT, R3, RZ, PT, P0 ;  /* 0x000000ff0300720c */ /* 0x000fc80003f05300 */
[----:B------:R-:W-:Y:S01]  /*3220*/  P2R R19, PR, RZ, 0x1 ;  /* 0x00000001ff137803 */ /* 0x000fe20000000000 */
[----:B------:R-:W-:Y:S08]  /*3230*/  BRA `(.L_x_9505) ;  /* 0x00000000000c7947 */ /* 0x000ff00003800000 */
.L_x_9520:
[----:B------:R-:W3:Y:S02]  /*3240*/  LDG.E R2, desc[UR36][R2.64] ;  /* 0x0000002402027981 */ /* 0x000ee4000c1e1900 */
[----:B---3--:R-:W-:-:S04]  /*3250*/  ISETP.NE.AND P0, PT, R2, RZ, PT ;  /* 0x000000ff0200720c */ /* 0x008fc80003f05270 */
[----:B------:R-:W-:-:S09]  /*3260*/  P2R R19, PR, RZ, 0x1 ;  /* 0x00000001ff137803 */ /* 0x000fd20000000000 */
.L_x_9505:
[----:B------:R-:W-:Y:S05]  /*3270*/  BSYNC.RECONVERGENT B6 ;  /* 0x0000000000067941 */ /* 0x000fea0003800200 */
.L_x_9499:
        /* <DEDUP_REMOVED lines=17> */
.L_x_9527:
[----:B------:R0:W5:Y:S01]  /*3390*/  LDG.E.U8 R2, desc[UR36][R4.64] ;  /* 0x0000002404027981 */ /* 0x000162000c1e1100 */
[----:B------:R-:W-:Y:S01]  /*33a0*/  IMAD.MOV.U32 R3, RZ, RZ, RZ ;  /* 0x000000ffff037224 */ /* 0x000fe200078e00ff */
[----:B------:R-:W-:Y:S06]  /*33b0*/  BRA `(.L_x_9529) ;  /* 0x0000000c00407947 */ /* 0x000fec0003800000 */
.L_x_9526:
        /* <DEDUP_REMOVED lines=8> */
.L_x_9531:
[----:B------:R-:W3:Y:S02]  /*3440*/  LDG.E R2, desc[UR36][R4.64] ;  /* 0x0000002404027981 */ /* 0x000ee4000c1e1900 */
[----:B---3--:R-:W-:Y:S01]  /*3450*/  SHF.R.S32.HI R3, RZ, 0x1f, R2 ;  /* 0x0000001fff037819 */ /* 0x008fe20000011402 */
[----:B------:R-:W-:Y:S06]  /*3460*/  BRA `(.L_x_9529) ;  /* 0x0000000c00147947 */ /* 0x000fec0003800000 */
.L_x_9530:
[----:B------:R-:W3:Y:S02]  /*3470*/  LDG.E.S16 R2, desc[UR36][R4.64] ;  /* 0x0000002404027981 */ /* 0x000ee4000c1e1700 */
[----:B---3--:R-:W-:Y:S01]  /*3480*/  SHF.R.S32.HI R3, RZ, 0x1f, R2 ;  /* 0x0000001fff037819 */ /* 0x008fe20000011402 */
[----:B------:R-:W-:Y:S06]  /*3490*/  BRA `(.L_x_9529) ;  /* 0x0000000c00087947 */ /* 0x000fec0003800000 */
.L_x_9525:
        /* <DEDUP_REMOVED lines=9> */
.L_x_9533:
[----:B------:R-:W3:Y:S02]  /*3530*/  LDG.E.U16 R4, desc[UR36][R4.64] ;  /* 0x0000002404047981 */ /* 0x000ee4000c1e1500 */
[----:B---3--:R-:W-:-:S06]  /*3540*/  HADD2.F32 R2, -RZ, R4.H0_H0 ;  /* 0x20000004ff027230 */ /* 0x008fcc0000004100 */
[----:B------:R-:W0:Y:S02]  /*3550*/  F2I.S64.TRUNC R2, R2 ;  /* 0x0000000200027311 */ /* 0x000e24000020d900 */
[----:B0-----:R-:W-:Y:S05]  /*3560*/  BRA `(.L_x_9529) ;  /* 0x0000000800d47947 */ /* 0x001fea0003800000 */
.L_x_9532:
        /* <DEDUP_REMOVED lines=9> */
.L_x_9535:
[----:B------:R-:W3:Y:S02]  /*3600*/  LDG.E.U16 R4, desc[UR36][R4.64] ;  /* 0x0000002404047981 */ /* 0x000ee4000c1e1500 */
[----:B---3--:R-:W-:-:S06]  /*3610*/  HADD2.F32 R2, -RZ, R4.H0_H0 ;  /* 0x20000004ff027230 */ /* 0x008fcc0000004100 */
[----:B------:R-:W0:Y:S02]  /*3620*/  F2I.S64.TRUNC R2, R2 ;  /* 0x0000000200027311 */ /* 0x000e24000020d900 */
[----:B0-----:R-:W-:Y:S05]  /*3630*/  BRA `(.L_x_9529) ;  /* 0x0000000800a07947 */ /* 0x001fea0003800000 */
.L_x_9534:
[----:B------:R-:W3:Y:S02]  /*3640*/  LDG.E.64 R2, desc[UR36][R4.64] ;  /* 0x0000002404027981 */ /* 0x000ee4000c1e1b00 */
[----:B---3--:R-:W0:Y:S02]  /*3650*/  F2I.S64.F64.TRUNC R2, R2 ;  /* 0x0000000200027311 */ /* 0x008e24000030d900 */
[----:B0-----:R-:W-:Y:S05]  /*3660*/  BRA `(.L_x_9529) ;  /* 0x0000000800947947 */ /* 0x001fea0003800000 */
.L_x_9524:
        /* <DEDUP_REMOVED lines=13> */
.L_x_9538:
[----:B------:R-:W3:Y:S02]  /*3740*/  LDG.E.64 R2, desc[UR36][R4.64] ;  /* 0x0000002404027981 */ /* 0x000ee4000c1e1b00 */
[----:B---3--:R-:W0:Y:S02]  /*3750*/  F2I.S64.F64.TRUNC R2, R2 ;  /* 0x0000000200027311 */ /* 0x008e24000030d900 */
[----:B0-----:R-:W-:Y:S05]  /*3760*/  BRA `(.L_x_9529) ;  /* 0x0000000800547947 */ /* 0x001fea0003800000 */
.L_x_9537:
        /* <DEDUP_REMOVED lines=26> */
.L_x_9540:
[----:B------:R-:W3:Y:S02]  /*3910*/  LDG.E.U8 R3, desc[UR36][R4.64] ;  /* 0x0000002404037981 */ /* 0x000ee4000c1e1100 */
[C---:B---3--:R-:W-:Y:S01]  /*3920*/  SHF.L.U32 R2, R3.reuse, 0x19, RZ ;  /* 0x0000001903027819 */ /* 0x048fe200000006ff */
        /* <DEDUP_REMOVED lines=11> */
.L_x_9539:
[----:B------:R-:W3:Y:S02]  /*39e0*/  LDG.E.U16 R2, desc[UR36][R4.64] ;  /* 0x0000002404027981 */ /* 0x000ee4000c1e1500 */
[----:B---3--:R-:W-:-:S06]  /*39f0*/  IMAD.U32 R2, R2, 0x10000, RZ ;  /* 0x0001000002027824 */ /* 0x008fcc00078e00ff */
[----:B------:R-:W0:Y:S02]  /*3a00*/  F2I.S64.TRUNC R2, R2 ;  /* 0x0000000200027311 */ /* 0x000e24000020d900 */
[----:B0-----:R-:W-:Y:S05]  /*3a10*/  BRA `(.L_x_9529) ;  /* 0x0000000400a87947 */ /* 0x001fea0003800000 */
.L_x_9536:
        /* <DEDUP_REMOVED lines=11> */
.L_x_9543:
        /* <DEDUP_REMOVED lines=21> */
.L_x_9547:
[----:B------:R-:W-:Y:S05]  /*3c20*/  BSYNC.RECONVERGENT B1 ;  /* 0x0000000000017941 */ /* 0x000fea0003800200 */
.L_x_9546:
[----:B------:R-:W-:Y:S01]  /*3c30*/  IMAD.SHL.U32 R0, R0, 0x100000, RZ ;  /* 0x0010000000007824 */ /* 0x000fe200078e00ff */
[----:B------:R-:W-:-:S04]  /*3c40*/  LEA R2, R2, 0x3b800000, 0x17 ;  /* 0x3b80000002027811 */ /* 0x000fc800078eb8ff */
[----:B------:R-:W-:-:S07]  /*3c50*/  LOP3.LUT R2, R2, R0, R7, 0xfe, !PT ;  /* 0x0000000002027212 */ /* 0x000fce00078efe07 */
.L_x_9545:
[----:B------:R-:W-:Y:S05]  /*3c60*/  BSYNC.RECONVERGENT B0 ;  /* 0x0000000000007941 */ /* 0x000fea0003800200 */
.L_x_9544:
[----:B------:R-:W0:Y:S02]  /*3c70*/  F2I.S64.TRUNC R2, R2 ;  /* 0x0000000200027311 */ /* 0x000e24000020d900 */
[----:B0-----:R-:W-:Y:S05]  /*3c80*/  BRA `(.L_x_9529) ;  /* 0x00000004000c7947 */ /* 0x001fea0003800000 */
.L_x_9542:
        /* <DEDUP_REMOVED lines=21> */
.L_x_9551:
[----:B------:R-:W-:Y:S05]  /*3de0*/  BSYNC.RECONVERGENT B1 ;  /* 0x0000000000017941 */ /* 0x000fea0003800200 */
.L_x_9550:
[----:B------:R-:W-:Y:S01]  /*3df0*/  IMAD.SHL.U32 R0, R0, 0x200000, RZ ;  /* 0x0020000000007824 */ /* 0x000fe200078e00ff */
[----:B------:R-:W-:-:S04]  /*3e00*/  LEA R2, R2, 0x37800000, 0x17 ;  /* 0x3780000002027811 */ /* 0x000fc800078eb8ff */
[----:B------:R-:W-:-:S07]  /*3e10*/  LOP3.LUT R2, R2, R0, R7, 0xfe, !PT ;  /* 0x0000000002027212 */ /* 0x000fce00078efe07 */
.L_x_9549:
[----:B------:R-:W-:Y:S05]  /*3e20*/  BSYNC.RECONVERGENT B0 ;  /* 0x0000000000007941 */ /* 0x000fea0003800200 */
.L_x_9548:
[----:B------:R-:W0:Y:S02]  /*3e30*/  F2I.S64.TRUNC R2, R2 ;  /* 0x0000000200027311 */ /* 0x000e24000020d900 */
[----:B0-----:R-:W-:Y:S05]  /*3e40*/  BRA `(.L_x_9529) ;  /* 0x00000000009c7947 */ /* 0x001fea0003800000 */
.L_x_9541:
[----:B------:R-:W-:-:S09]  /*3e50*/  UISETP.NE.AND UP0, UPT, UR4, 0x1c, UPT ;  /* 0x0000001c0400788c */ /* 0x000fd2000bf05270 */
[----:B------:R-:W-:Y:S05]  /*3e60*/  BRA.U !UP0, `(.L_x_9552) ;  /* 0x00000001088c7547 */ /* 0x000fea000b800000 */
[----:B------:R-:W-:-:S09]  /*3e70*/  UISETP.NE.AND UP0, UPT, UR4, 0x1d, UPT ;  /* 0x0000001d0400788c */ /* 0x000fd2000bf05270 */
[----:B------:R-:W-:Y:S05]  /*3e80*/  BRA.U !UP0, `(.L_x_9553) ;  /* 0x00000001087c7547 */ /* 0x000fea000b800000 */
[----:B------:R-:W-:-:S09]  /*3e90*/  UISETP.NE.AND UP0, UPT, UR4, 0x2c, UPT ;  /* 0x0000002c0400788c */ /* 0x000fd2000bf05270 */
[----:B------:R-:W-:Y:S05]  /*3ea0*/  BRA.U !UP0, `(.L_x_9554) ;  /* 0x0000000108487547 */ /* 0x000fea000b800000 */
.L_x_9528:
[----:B------:R-:W-:Y:S01]  /*3eb0*/  MOV R2, 0x0 ;  /* 0x0000000000027802 */ /* 0x000fe20000000f00 */
[----:B------:R-:W0:Y:S01]  /*3ec0*/  LDCU.64 UR6, c[0x4][0x4e8] ;  /* 0x01009d00ff0677ac */ /* 0x000e220008000a00 */
[----:B------:R-:W-:Y:S02]  /*3ed0*/  HFMA2 R8, -RZ, RZ, 0, 4.64916229248046875e-06 ;  /* 0x0000004eff087431 */ /* 0x000fe400000001ff */
[----:B------:R-:W-:Y:S01]  /*3ee0*/  IMAD.MOV.U32 R12, RZ, RZ, 0x1 ;  /* 0x00000001ff0c7424 */ /* 0x000fe200078e00ff */
[----:B------:R-:W3:Y:S01]  /*3ef0*/  LDCU.64 UR8, c[0x4][0x4f0] ;  /* 0x01009e00ff0877ac */ /* 0x000ee20008000a00 */
[----:B------:R-:W1:Y:S01]  /*3f00*/  LDC.64 R2, c[0x4][R2] ;  /* 0x0100000002027b82 */ /* 0x000e620000000a00 */
[----:B------:R-:W-:Y:S01]  /*3f10*/  IMAD.MOV.U32 R13, RZ, RZ, RZ ;  /* 0x000000ffff0d7224 */ /* 0x000fe200078e00ff */
[----:B------:R-:W2:Y:S01]  /*3f20*/  LDCU.64 UR4, c[0x4][0x328] ;  /* 0x01006500ff0477ac */ /* 0x000ea20008000a00 */
[----:B0-----:R-:W-:Y:S01]  /*3f30*/  IMAD.U32 R4, RZ, RZ, UR6 ;  /* 0x00000006ff047e24 */ /* 0x001fe2000f8e00ff */
[----:B------:R-:W-:Y:S01]  /*3f40*/  MOV R5, UR7 ;  /* 0x0000000700057c02 */ /* 0x000fe20008000f00 */
[----:B---3--:R-:W-:-:S02]  /*3f50*/  IMAD.U32 R6, RZ, RZ, UR8 ;  /* 0x00000008ff067e24 */ /* 0x008fc4000f8e00ff */
[----:B------:R-:W-:Y:S02]  /*3f60*/  IMAD.U32 R7, RZ, RZ, UR9 ;  /* 0x00000009ff077e24 */ /* 0x000fe4000f8e00ff */
[----:B--2---:R-:W-:Y:S02]  /*3f70*/  IMAD.U32 R10, RZ, RZ, UR4 ;  /* 0x00000004ff0a7e24 */ /* 0x004fe4000f8e00ff */
[----:B------:R-:W-:-:S07]  /*3f80*/  IMAD.U32 R11, RZ, RZ, UR5 ;  /* 0x00000005ff0b7e24 */ /* 0x000fce000f8e00ff */
[----:B------:R-:W-:-:S07]  /*3f90*/  LEPC R20, `(.L_x_9555) ;  /* 0x000000001014794e */ /* 0x000fce0000000000 */
[----:B-1--45:R-:W-:Y:S05]  /*3fa0*/  CALL.ABS.NOINC R2 ;  /* 0x0000000002007343 */ /* 0x032fea0003c00000 */
.L_x_9555:
[----:B------:R-:W-:Y:S01]  /*3fb0*/  CS2R R2, SRZ ;  /* 0x0000000000027805 */ /* 0x000fe2000001ff00 */
[----:B------:R-:W-:Y:S06]  /*3fc0*/  BRA `(.L_x_9529) ;  /* 0x00000000003c7947 */ /* 0x000fec0003800000 */
.L_x_9554:
        /* <DEDUP_REMOVED lines=8> */
.L_x_9557:
[----:B------:R-:W-:Y:S05]  /*4050*/  BSYNC.RECONVERGENT B0 ;  /* 0x0000000000007941 */ /* 0x000fea0003800200 */
.L_x_9556:
[----:B------:R-:W0:Y:S02]  /*4060*/  F2I.S64.TRUNC R2, R2 ;  /* 0x0000000200027311 */ /* 0x000e24000020d900 */
[----:B0-----:R-:W-:Y:S05]  /*4070*/  BRA `(.L_x_9529) ;  /* 0x0000000000107947 */ /* 0x001fea0003800000 */
.L_x_9553:
[----:B------:R0:W5:Y:S01]  /*4080*/  LDG.E.64 R2, desc[UR36][R4.64] ;  /* 0x0000002404027981 */ /* 0x000162000c1e1b00 */
[----:B------:R-:W-:Y:S05]  /*4090*/  BRA `(.L_x_9529) ;  /* 0x0000000000087947 */ /* 0x000fea0003800000 */
.L_x_9552:
[----:B------:R3:W5:Y:S01]  /*40a0*/  LDG.E R2, desc[UR36][R4.64] ;  /* 0x0000002404027981 */ /* 0x000762000c1e1900 */
[----:B------:R-:W-:-:S07]  /*40b0*/  IMAD.MOV.U32 R3, RZ, RZ, RZ ;  /* 0x000000ffff037224 */ /* 0x000fce00078e00ff */
.L_x_9529:
[----:B------:R-:W-:Y:S01]  /*40c0*/  ISETP.NE.AND P1, PT, R19, RZ, PT ;  /* 0x000000ff1300720c */ /* 0x000fe20003f25270 */
[----:B------:R-:W1:-:S12]  /*40d0*/  LDCU.64 UR6, c[0x0][0x648] ;  /* 0x0000c900ff0677ac */ /* 0x000e580008000a00 */
[----:B0--3--:R-:W0:Y:S02]  /*40e0*/  @P1 LDC.64 R4, c[0x0][0x668] ;  /* 0x00019a00ff041b82 */ /* 0x009e240000000a00 */
[----:B0----5:R-:W-:-:S04]  /*40f0*/  @P1 LEA R4, P0, R2, R4, 0x2 ;  /* 0x0000000402041211 */ /* 0x021fc800078010ff */
[----:B------:R-:W-:-:S05]  /*4100*/  @P1 LEA.HI.X R5, R2, R5, R3, 0x2, P0 ;  /* 0x0000000502051211 */ /* 0x000fca00000f1403 */
[----:B-12-4-:R0:W5:Y:S01]  /*4110*/  @P1 LDG.E R22, desc[UR36][R4.64] ;  /* 0x0000002404161981 */ /* 0x016162000c1e1900 */
        /* <DEDUP_REMOVED lines=15> */
.L_x_9561:
[----:B-----5:R0:W-:Y:S01]  /*4210*/  STG.E.U8 desc[UR36][R2.64], R22 ;  /* 0x0000001602007986 */ /* 0x0201e2000c101124 */
[----:B------:R-:W-:Y:S05]  /*4220*/  BRA `(.L_x_9563) ;  /* 0x0000000c003c7947 */ /* 0x000fea0003800000 */
.L_x_9560:
[----:B------:R-:W-:-:S09]  /*4230*/  UISETP.NE.AND UP0, UPT, UR4, 0x2, UPT ;  /* 0x000000020400788c */ /* 0x000fd2000bf05270 */
[----:B------:R-:W-:Y:S05]  /*4240*/  BRA.U !UP0, `(.L_x_9564) ;  /* 0x0000000108247547 */ /* 0x000fea000b800000 */
[----:B------:R-:W-:-:S09]  /*4250*/  UISETP.NE.AND UP0, UPT, UR4, 0x3, UPT ;  /* 0x000000030400788c */ /* 0x000fd2000bf05270 */
[----:B------:R-:W-:Y:S05]  /*4260*/  BRA.U !UP0, `(.L_x_9565) ;  /* 0x0000000108147547 */ /* 0x000fea000b800000 */
[----:B------:R-:W-:-:S09]  /*4270*/  UISETP.NE.AND UP0, UPT, UR4, 0x4, UPT ;  /* 0x000000040400788c */ /* 0x000fd2000bf05270 */
[----:B------:R-:W-:Y:S05]  /*4280*/  BRA.U UP0, `(.L_x_9562) ;  /* 0x0000000900907547 */ /* 0x000fea000b800000 */
[----:B-----5:R-:W-:-:S05]  /*4290*/  SHF.R.S32.HI R23, RZ, 0x1f, R22 ;  /* 0x0000001fff177819 */ /* 0x020fca0000011416 */
[----:B------:R0:W-:Y:S01]  /*42a0*/  STG.E.64 desc[UR36][R2.64], R22 ;  /* 0x0000001602007986 */ /* 0x0001e2000c101b24 */
[----:B------:R-:W-:Y:S05]  /*42b0*/  BRA `(.L_x_9563) ;  /* 0x0000000c00187947 */ /* 0x000fea0003800000 */
.L_x_9565:
[----:B-----5:R0:W-:Y:S01]  /*42c0*/  STG.E desc[UR36][R2.64], R22 ;  /* 0x0000001602007986 */ /* 0x0201e2000c101924 */
[----:B------:R-:W-:Y:S05]  /*42d0*/  BRA `(.L_x_9563) ;  /* 0x0000000c00107947 */ /* 0x000fea0003800000 */
.L_x_9564:
[----:B-----5:R0:W-:Y:S01]  /*42e0*/  STG.E.U16 desc[UR36][R2.64], R22 ;  /* 0x0000001602007986 */ /* 0x0201e2000c101524 */
[----:B------:R-:W-:Y:S05]  /*42f0*/  BRA `(.L_x_9563) ;  /* 0x0000000c00087947 */ /* 0x000fea0003800000 */
.L_x_9559:
[----:B------:R-:W-:-:S09]  /*4300*/  UISETP.GT.AND UP0, UPT, UR4, 0x6, UPT ;  /* 0x000000060400788c */ /* 0x000fd2000bf04270 */
[----:B------:R-:W-:Y:S05]  /*4310*/  BRA.U UP0, `(.L_x_9566) ;  /* 0x00000001002c7547 */ /* 0x000fea000b800000 */
[----:B------:R-:W-:-:S09]  /*4320*/  UISETP.NE.AND UP0, UPT, UR4, 0x5, UPT ;  /* 0x000000050400788c */ /* 0x000fd2000bf05270 */
[----:B------:R-:W-:Y:S05]  /*4330*/  BRA.U !UP0, `(.L_x_9567) ;  /* 0x0000000108147547 */ /* 0x000fea000b800000 */
[----:B------:R-:W-:-:S09]  /*4340*/  UISETP.NE.AND UP0, UPT, UR4, 0x6, UPT ;  /* 0x000000060400788c */ /* 0x000fd2000bf05270 */
[----:B------:R-:W-:Y:S05]  /*4350*/  BRA.U UP0, `(.L_x_9562) ;  /* 0x00000009005c7547 */ /* 0x000fea000b800000 */
[----:B-----5:R-:W-:-:S05]  /*4360*/  I2FP.F32.S32 R5, R22 ;  /* 0x0000001600057245 */ /* 0x020fca0000201400 */
[----:B------:R0:W-:Y:S01]  /*4370*/  STG.E desc[UR36][R2.64], R5 ;  /* 0x0000000502007986 */ /* 0x0001e2000c101924 */
[----:B------:R-:W-:Y:S05]  /*4380*/  BRA `(.L_x_9563) ;  /* 0x0000000800e47947 */ /* 0x000fea0003800000 */
.L_x_9567:
[----:B-----5:R-:W-:-:S04]  /*4390*/  I2FP.F32.S32 R0, R22 ;  /* 0x0000001600007245 */ /* 0x020fc80000201400 */
[----:B------:R-:W-:-:S05]  /*43a0*/  F2FP.F16.F32.PACK_AB R0, RZ, R0 ;  /* 0x00000000ff00723e */ /* 0x000fca00000000ff */
[----:B------:R0:W-:Y:S01]  /*43b0*/  STG.E.U16 desc[UR36][R2.64], R0 ;  /* 0x0000000002007986 */ /* 0x0001e2000c101524 */
[----:B------:R-:W-:Y:S05]  /*43c0*/  BRA `(.L_x_9563) ;  /* 0x0000000800d47947 */ /* 0x000fea0003800000 */
.L_x_9566:
[----:B------:R-:W-:-:S09]  /*43d0*/  UISETP.NE.AND UP0, UPT, UR4, 0x7, UPT ;  /* 0x000000070400788c */ /* 0x000fd2000bf05270 */
[----:B------:R-:W-:Y:S05]  /*43e0*/  BRA.U !UP0, `(.L_x_9568) ;  /* 0x0000000108347547 */ /* 0x000fea000b800000 */
[----:B------:R-:W-:-:S09]  /*43f0*/  UISETP.NE.AND UP0, UPT, UR4, 0x8, UPT ;  /* 0x000000080400788c */ /* 0x000fd2000bf05270 */
[----:B------:R-:W-:Y:S05]  /*4400*/  BRA.U !UP0, `(.L_x_9569) ;  /* 0x0000000108187547 */ /* 0x000fea000b800000 */
[----:B------:R-:W-:-:S09]  /*4410*/  UISETP.NE.AND UP0, UPT, UR4, 0x9, UPT ;  /* 0x000000090400788c */ /* 0x000fd2000bf05270 */
[----:B------:R-:W-:Y:S05]  /*4420*/  BRA.U UP0, `(.L_x_9562) ;  /* 0x0000000900287547 */ /* 0x000fea000b800000 */
[----:B-----5:R-:W-:Y:S01]  /*4430*/  I2FP.F32.S32 R22, R22 ;  /* 0x0000001600167245 */ /* 0x020fe20000201400 */
[----:B------:R-:W-:-:S05]  /*4440*/  IMAD.MOV.U32 R23, RZ, RZ, RZ ;  /* 0x000000ffff177224 */ /* 0x000fca00078e00ff */
[----:B------:R0:W-:Y:S01]  /*4450*/  STG.E.64 desc[UR36][R2.64], R22 ;  /* 0x0000001602007986 */ /* 0x0001e2000c101b24 */
[----:B------:R-:W-:Y:S05]  /*4460*/  BRA `(.L_x_9563) ;  /* 0x0000000800ac7947 */ /* 0x000fea0003800000 */
.L_x_9569:
[----:B-----5:R-:W-:-:S04]  /*4470*/  I2FP.F32.S32 R22, R22 ;  /* 0x0000001600167245 */ /* 0x020fc80000201400 */
[----:B------:R-:W-:-:S04]  /*4480*/  F2FP.F16.F32.PACK_AB R5, RZ, R22 ;  /* 0x00000016ff05723e */ /* 0x000fc800000000ff */
[----:B------:R-:W-:-:S05]  /*4490*/  PRMT R5, R5, 0x5410, RZ ;  /* 0x0000541005057816 */ /* 0x000fca00000000ff */
[----:B------:R0:W-:Y:S01]  /*44a0*/  STG.E desc[UR36][R2.64], R5 ;  /* 0x0000000502007986 */ /* 0x0001e2000c101924 */
[----:B------:R-:W-:Y:S05]  /*44b0*/  BRA `(.L_x_9563) ;  /* 0x0000000800987947 */ /* 0x000fea0003800000 */
.L_x_9568:
[----:B-----5:R-:W0:Y:S02]  /*44c0*/  I2F.F64 R22, R22 ;  /* 0x0000001600167312 */ /* 0x020e240000201c00 */
[----:B0-----:R0:W-:Y:S01]  /*44d0*/  STG.E.64 desc[UR36][R2.64], R22 ;  /* 0x0000001602007986 */ /* 0x0011e2000c101b24 */
[----:B------:R-:W-:Y:S05]  /*44e0*/  BRA `(.L_x_9563) ;  /* 0x00000008008c7947 */ /* 0x000fea0003800000 */
.L_x_9558:
        /* <DEDUP_REMOVED lines=8> */
[----:B-----5:R-:W-:-:S04]  /*4570*/  ISETP.NE.AND P0, PT, R22, RZ, PT ;  /* 0x000000ff1600720c */ /* 0x020fc80003f05270 */
[----:B------:R-:W-:-:S05]  /*4580*/  SEL R5, RZ, 0x1, !P0 ;  /* 0x00000001ff057807 */ /* 0x000fca0004000000 */
[----:B------:R0:W-:Y:S01]  /*4590*/  STG.E.U8 desc[UR36][R2.64], R5 ;  /* 0x0000000502007986 */ /* 0x0001e2000c101124 */
[----:B------:R-:W-:Y:S05]  /*45a0*/  BRA `(.L_x_9563) ;  /* 0x00000008005c7947 */ /* 0x000fea0003800000 */
.L_x_9572:
[----:B------:R-:W-:Y:S01]  /*45b0*/  CS2R R6, SRZ ;  /* 0x0000000000067805 */ /* 0x000fe2000001ff00 */
[----:B-----5:R-:W0:Y:S04]  /*45c0*/  I2F.F64 R4, R22 ;  /* 0x0000001600047312 */ /* 0x020e280000201c00 */
[----:B0-----:R0:W-:Y:S01]  /*45d0*/  STG.E.128 desc[UR36][R2.64], R4 ;  /* 0x0000000402007986 */ /* 0x0011e2000c101d24 */
[----:B------:R-:W-:Y:S05]  /*45e0*/  BRA `(.L_x_9563) ;  /* 0x00000008004c7947 */ /* 0x000fea0003800000 */
.L_x_9571:
[----:B------:R-:W-:-:S09]  /*45f0*/  UISETP.NE.AND UP0, UPT, UR4, 0xf, UPT ;  /* 0x0000000f0400788c */ /* 0x000fd2000bf05270 */
[----:B------:R-:W-:Y:S05]  /*4600*/  BRA.U !UP0, `(.L_x_9573) ;  /* 0x0000000108a07547 */ /* 0x000fea000b800000 */
[----:B------:R-:W-:-:S09]  /*4610*/  UISETP.NE.AND UP0, UPT, UR4, 0x17, UPT ;  /* 0x000000170400788c */ /* 0x000fd2000bf05270 */
[----:B------:R-:W-:Y:S05]  /*4620*/  BRA.U !UP0, `(.L_x_9574) ;  /* 0x00000001084c7547 */ /* 0x000fea000b800000 */
[----:B------:R-:W-:-:S09]  /*4630*/  UISETP.NE.AND UP0, UPT, UR4, 0x18, UPT ;  /* 0x000000180400788c */ /* 0x000fd2000bf05270 */
[----:B------:R-:W-:Y:S05]  /*4640*/  BRA.U UP0, `(.L_x_9562) ;  /* 0x0000000500a07547 */ /* 0x000fea000b800000 */
[----:B-----5:R-:W-:Y:S01]  /*4650*/  I2FP.F32.S32 R7, R22 ;  /* 0x0000001600077245 */ /* 0x020fe20000201400 */
[----:B------:R-:W-:Y:S01]  /*4660*/  BSSY.RECONVERGENT B0, `(.L_x_9575) ;  /* 0x000000c000007945 */ /* 0x000fe20003800200 */
[----:B------:R-:W-:Y:S02]  /*4670*/  IMAD.MOV.U32 R0, RZ, RZ, 0x7f ;  /* 0x0000007fff007424 */ /* 0x000fe400078e00ff */
        /* <DEDUP_REMOVED lines=10> */
.L_x_9576:
[----:B------:R-:W-:Y:S05]  /*4720*/  BSYNC.RECONVERGENT B0 ;  /* 0x0000000000007941 */ /* 0x000fea0003800200 */
.L_x_9575:
[----:B------:R-:W-:-:S05]  /*4730*/  LOP3.LUT R5, R0, 0x80, R5, 0xf8, !PT ;  /* 0x0000008000057812 */ /* 0x000fca00078ef805 */
[----:B------:R0:W-:Y:S01]  /*4740*/  STG.E.U8 desc[UR36][R2.64], R5 ;  /* 0x0000000502007986 */ /* 0x0001e2000c101124 */
[----:B------:R-:W-:Y:S05]  /*4750*/  BRA `(.L_x_9563) ;  /* 0x0000000400f07947 */ /* 0x000fea0003800000 */
.L_x_9574:
[----:B-----5:R-:W-:Y:S01]  /*4760*/  I2FP.F32.S32 R7, R22 ;  /* 0x0000001600077245 */ /* 0x020fe20000201400 */
[----:B------:R-:W-:Y:S03]  /*4770*/  BSSY.RECONVERGENT B0, `(.L_x_9577) ;  /* 0x000000e000007945 */ /* 0x000fe60003800200 */
        /* <DEDUP_REMOVED lines=13> */
.L_x_9578:
[----:B------:R-:W-:Y:S05]  /*4850*/  BSYNC.RECONVERGENT B0 ;  /* 0x0000000000007941 */ /* 0x000fea0003800200 */
.L_x_9577:
[----:B------:R-:W-:-:S05]  /*4860*/  LOP3.LUT R5, R0, 0x80, R5, 0xf8, !PT ;  /* 0x0000008000057812 */ /* 0x000fca00078ef805 */
[----:B------:R0:W-:Y:S01]  /*4870*/  STG.E.U8 desc[UR36][R2.64], R5 ;  /* 0x0000000502007986 */ /* 0x0001e2000c101124 */
[----:B------:R-:W-:Y:S05]  /*4880*/  BRA `(.L_x_9563) ;  /* 0x0000000400a47947 */ /* 0x000fea0003800000 */
.L_x_9573:
[----:B-----5:R-:W-:-:S04]  /*4890*/  I2FP.F32.S32 R0, R22 ;  /* 0x0000001600007245 */ /* 0x020fc80000201400 */
[----:B------:R-:W-:-:S05]  /*48a0*/  F2FP.BF16.F32.PACK_AB R0, RZ, R0 ;  /* 0x00000000ff00723e */ /* 0x000fca00000010ff */
[----:B------:R0:W-:Y:S01]  /*48b0*/  STG.E.U16 desc[UR36][R2.64], R0 ;  /* 0x0000000002007986 */ /* 0x0001e2000c101524 */
[----:B------:R-:W-:Y:S05]  /*48c0*/  BRA `(.L_x_9563) ;  /* 0x0000000400947947 */ /* 0x000fea0003800000 */
.L_x_9570:
        /* <DEDUP_REMOVED lines=10> */
.L_x_9581:
[----:B-----5:R-:W-:Y:S01]  /*4970*/  I2FP.F32.S32 R5, R22 ;  /* 0x0000001600057245 */ /* 0x020fe20000201400 */
        /* <DEDUP_REMOVED lines=12> */
.L_x_9584:
[----:B------:R-:W-:-:S04]  /*4a40*/  SHF.R.U32.HI R0, RZ, 0x14, R5 ;  /* 0x00000014ff007819 */ /* 0x000fc80000011605 */
[----:B------:R-:W-:-:S04]  /*4a50*/  LOP3.LUT R0, R0, 0x1, RZ, 0xc0, !PT ;  /* 0x0000000100007812 */ /* 0x000fc800078ec0ff */
[----:B------:R-:W-:-:S04]  /*4a60*/  IADD3 R0, PT, PT, R5, 0x487ffff, R0 ;  /* 0x0487ffff05007810 */ /* 0x000fc80007ffe000 */
[----:B------:R-:W-:-:S04]  /*4a70*/  SHF.R.U32.HI R0, RZ, 0x14, R0 ;  /* 0x00000014ff007819 */ /* 0x000fc80000011600 */
[----:B------:R-:W-:-:S07]  /*4a80*/  LOP3.LUT R4, R0, 0xff, RZ, 0xc0, !PT ;  /* 0x000000ff00047812 */ /* 0x000fce00078ec0ff */
.L_x_9585:
[----:B------:R-:W-:-:S04]  /*4a90*/  SHF.R.U32.HI R5, RZ, 0x18, R5 ;  /* 0x00000018ff057819 */ /* 0x000fc80000011605 */
[----:B------:R-:W-:-:S04]  /*4aa0*/  LOP3.LUT R4, R4, 0x80, R5, 0xf8, !PT ;  /* 0x0000008004047812 */ /* 0x000fc800078ef805 */
[----:B------:R-:W-:-:S07]  /*4ab0*/  PRMT R0, R4, 0x7610, R0 ;  /* 0x0000761004007816 */ /* 0x000fce0000000000 */
.L_x_9583:
[----:B------:R-:W-:Y:S05]  /*4ac0*/  BSYNC.RECONVERGENT B0 ;  /* 0x0000000000007941 */ /* 0x000fea0003800200 */
.L_x_9582:
[----:B------:R0:W-:Y:S01]  /*4ad0*/  STG.E.U8 desc[UR36][R2.64], R0 ;  /* 0x0000000002007986 */ /* 0x0001e2000c101124 */
[----:B------:R-:W-:Y:S05]  /*4ae0*/  BRA `(.L_x_9563) ;  /* 0x00000004000c7947 */ /* 0x000fea0003800000 */
.L_x_9580:
        /* <DEDUP_REMOVED lines=13> */
.L_x_9588:
[----:B------:R-:W-:-:S04]  /*4bc0*/  SHF.R.U32.HI R0, RZ, 0x15, R5 ;  /* 0x00000015ff007819 */ /* 0x000fc80000011605 */
[----:B------:R-:W-:-:S04]  /*4bd0*/  LOP3.LUT R0, R0, 0x1, RZ, 0xc0, !PT ;  /* 0x0000000100007812 */ /* 0x000fc800078ec0ff */
[----:B------:R-:W-:-:S04]  /*4be0*/  IADD3 R0, PT, PT, R5, 0x88fffff, R0 ;  /* 0x088fffff05007810 */ /* 0x000fc80007ffe000 */
[----:B------:R-:W-:-:S04]  /*4bf0*/  SHF.R.U32.HI R0, RZ, 0x15, R0 ;  /* 0x00000015ff007819 */ /* 0x000fc80000011600 */
[----:B------:R-:W-:-:S07]  /*4c00*/  LOP3.LUT R4, R0, 0xff, RZ, 0xc0, !PT ;  /* 0x000000ff00047812 */ /* 0x000fce00078ec0ff */
.L_x_9589:
[----:B------:R-:W-:-:S04]  /*4c10*/  SHF.R.U32.HI R5, RZ, 0x18, R5 ;  /* 0x00000018ff057819 */ /* 0x000fc80000011605 */
[----:B------:R-:W-:-:S04]  /*4c20*/  LOP3.LUT R4, R4, 0x80, R5, 0xf8, !PT ;  /* 0x0000008004047812 */ /* 0x000fc800078ef805 */
[----:B------:R-:W-:-:S07]  /*4c30*/  PRMT R0, R4, 0x7610, R0 ;  /* 0x0000761004007816 */ /* 0x000fce0000000000 */
.L_x_9587:
[----:B------:R-:W-:Y:S05]  /*4c40*/  BSYNC.RECONVERGENT B0 ;  /* 0x0000000000007941 */ /* 0x000fea0003800200 */
.L_x_9586:
[----:B------:R2:W-:Y:S01]  /*4c50*/  STG.E.U8 desc[UR36][R2.64], R0 ;  /* 0x0000000002007986 */ /* 0x0005e2000c101124 */
[----:B------:R-:W-:Y:S05]  /*4c60*/  BRA `(.L_x_9563) ;  /* 0x0000000000ac7947 */ /* 0x000fea0003800000 */
.L_x_9579:
[----:B------:R-:W-:-:S09]  /*4c70*/  UISETP.NE.AND UP0, UPT, UR4, 0x1c, UPT ;  /* 0x0000001c0400788c */ /* 0x000fd2000bf05270 */
[----:B------:R-:W-:Y:S05]  /*4c80*/  BRA.U !UP0, `(.L_x_9590) ;  /* 0x0000000108a07547 */ /* 0x000fea000b800000 */
[----:B------:R-:W-:-:S09]  /*4c90*/  UISETP.NE.AND UP0, UPT, UR4, 0x1d, UPT ;  /* 0x0000001d0400788c */ /* 0x000fd2000bf05270 */
[----:B------:R-:W-:Y:S05]  /*4ca0*/  BRA.U !UP0, `(.L_x_9591) ;  /* 0x00000001088c7547 */ /* 0x000fea000b800000 */
[----:B------:R-:W-:-:S09]  /*4cb0*/  UISETP.NE.AND UP0, UPT, UR4, 0x2c, UPT ;  /* 0x0000002c0400788c */ /* 0x000fd2000bf05270 */
[----:B------:R-:W-:Y:S05]  /*4cc0*/  BRA.U !UP0, `(.L_x_9592) ;  /* 0x0000000108447547 */ /* 0x000fea000b800000 */
.L_x_9562:
        /* <DEDUP_REMOVED lines=16> */
.L_x_9593:
[----:B------:R-:W-:Y:S05]  /*4dd0*/  BRA `(.L_x_9563) ;  /* 0x0000000000507947 */ /* 0x000fea0003800000 */
.L_x_9592:
[----:B-----5:R-:W-:-:S04]  /*4de0*/  I2FP.F32.S32 R5, R22 ;  /* 0x0000001600057245 */ /* 0x020fc80000201400 */
        /* <DEDUP_REMOVED lines=15> */
.L_x_9591:
[----:B-----5:R-:W-:-:S05]  /*4ee0*/  SHF.R.S32.HI R23, RZ, 0x1f, R22 ;  /* 0x0000001fff177819 */ /* 0x020fca0000011416 */
[----:B------:R0:W-:Y:S01]  /*4ef0*/  STG.E.64 desc[UR36][R2.64], R22 ;  /* 0x0000001602007986 */ /* 0x0001e2000c101b24 */
[----:B------:R-:W-:Y:S05]  /*4f00*/  BRA `(.L_x_9563) ;  /* 0x0000000000047947 */ /* 0x000fea0003800000 */
.L_x_9590:
[----:B-----5:R3:W-:Y:S02]  /*4f10*/  STG.E desc[UR36][R2.64], R22 ;  /* 0x0000001602007986 */ /* 0x0207e4000c101924 */
.L_x_9563:
[----:B------:R-:W-:-:S07]  /*4f20*/  VIADD R17, R17, 0x80 ;  /* 0x0000008011117836 */ /* 0x000fce0000000000 */
.L_x_9463:
[----:B------:R-:W-:Y:S05]  /*4f30*/  BSYNC.RECONVERGENT B7 ;  /* 0x0000000000077941 */ /* 0x000fea0003800200 */
.L_x_9462:
[----:B------:R-:W5:Y:S01]  /*4f40*/  LDCU UR4, c[0x0][0x380] ;  /* 0x00007000ff0477ac */ /* 0x000f620008000800 */
[----:B------:R-:W-:Y:S01]  /*4f50*/  BSSY.RECONVERGENT B7, `(.L_x_9594) ;  /* 0x00004e2000077945 */ /* 0x000fe20003800200 */
[----:B-----5:R-:W-:-:S13]  /*4f60*/  ISETP.GE.AND P0, PT, R17, UR4, PT ;  /* 0x0000000411007c0c */ /* 0x020fda000bf06270 */
[----:B------:R-:W-:Y:S05]  /*4f70*/  @P0 BRA `(.L_x_9595) ;  /* 0x0000004c007c0947 */ /* 0x000fea0003800000 */
[----:B------:R-:W5:Y:S01]  /*4f80*/  LDCU UR4, c[0x0][0x388] ;  /* 0x00007100ff0477ac */ /* 0x000f620008000800 */
[----:B------:R-:W-:Y:S01]  /*4f90*/  CS2R R18, SRZ ;  /* 0x0000000000127805 */ /* 0x000fe2000001ff00 */
        /* <DEDUP_REMOVED lines=377> */
.L_x_9596:
        /* <DEDUP_REMOVED lines=16> */
.L_x_9600:
[----:B------:R0:W5:Y:S01]  /*6830*/  LDG.E.U8 R22, desc[UR36][R2.64] ;  /* 0x0000002402167981 */ /* 0x000162000c1e1100 */
[----:B------:R-:W-:Y:S05]  /*6840*/  BRA `(.L_x_9602) ;  /* 0x0000000c002c7947 */ /* 0x000fea0003800000 */
.L_x_9599:
        /* <DEDUP_REMOVED lines=8> */
.L_x_9604:
[----:B------:R0:W5:Y:S01]  /*68d0*/  LDG.E R22, desc[UR36][R2.64] ;  /* 0x0000002402167981 */ /* 0x000162000c1e1900 */
[----:B------:R-:W-:Y:S05]  /*68e0*/  BRA `(.L_x_9602) ;  /* 0x0000000c00047947 */ /* 0x000fea0003800000 */
.L_x_9603:
[----:B------:R0:W5:Y:S01]  /*68f0*/  LDG.E.S16 R22, desc[UR36][R2.64] ;  /* 0x0000002402167981 */ /* 0x000162000c1e1700 */
[----:B------:R-:W-:Y:S05]  /*6900*/  BRA `(.L_x_9602) ;  /* 0x0000000800fc7947 */ /* 0x000fea0003800000 */
.L_x_9598:
        /* <DEDUP_REMOVED lines=9> */
.L_x_9606:
[----:B------:R-:W2:Y:S02]  /*69a0*/  LDG.E.U16 R2, desc[UR36][R2.64] ;  /* 0x0000002402027981 */ /* 0x000ea4000c1e1500 */
[----:B--2---:R-:W-:-:S06]  /*69b0*/  HADD2.F32 R22, -RZ, R2.H0_H0 ;  /* 0x20000002ff167230 */ /* 0x004fcc0000004100 */
[----:B------:R-:W0:Y:S01]  /*69c0*/  F2I.FTZ.TRUNC.NTZ R22, R22 ;  /* 0x0000001600167305 */ /* 0x000e22000021f100 */
[----:B------:R-:W-:Y:S05]  /*69d0*/  BRA `(.L_x_9602) ;  /* 0x0000000800c87947 */ /* 0x000fea0003800000 */
.L_x_9605:
        /* <DEDUP_REMOVED lines=9> */
.L_x_9608:
[----:B------:R-:W2:Y:S02]  /*6a70*/  LDG.E.U16 R2, desc[UR36][R2.64] ;  /* 0x0000002402027981 */ /* 0x000ea4000c1e1500 */
[----:B--2---:R-:W-:-:S06]  /*6a80*/  HADD2.F32 R22, -RZ, R2.H0_H0 ;  /* 0x20000002ff167230 */ /* 0x004fcc0000004100 */
[----:B------:R-:W0:Y:S01]  /*6a90*/  F2I.FTZ.TRUNC.NTZ R22, R22 ;  /* 0x0000001600167305 */ /* 0x000e22000021f100 */
[----:B------:R-:W-:Y:S05]  /*6aa0*/  BRA `(.L_x_9602) ;  /* 0x0000000800947947 */ /* 0x000fea0003800000 */
.L_x_9607:
[----:B------:R-:W2:Y:S02]  /*6ab0*/  LDG.E.64 R22, desc[UR36][R2.64] ;  /* 0x0000002402167981 */ /* 0x000ea4000c1e1b00 */
[----:B--2---:R0:W1:Y:S02]  /*6ac0*/  F2I.F64.TRUNC R22, R22 ;  /* 0x0000001600167311 */ /* 0x004064000030d100 */
[----:B01----:R-:W-:Y:S05]  /*6ad0*/  BRA `(.L_x_9602) ;  /* 0x0000000800887947 */ /* 0x003fea0003800000 */
.L_x_9597:
        /* <DEDUP_REMOVED lines=12> */
.L_x_9611:
[----:B------:R-:W2:Y:S02]  /*6ba0*/  LDG.E.64 R2, desc[UR36][R2.64] ;  /* 0x0000002402027981 */ /* 0x000ea4000c1e1b00 */
[----:B--2---:R0:W1:Y:S02]  /*6bb0*/  F2I.F64.TRUNC R22, R2 ;  /* 0x0000000200167311 */ /* 0x004064000030d100 */
[----:B01----:R-:W-:Y:S05]  /*6bc0*/  BRA `(.L_x_9602) ;  /* 0x00000008004c7947 */ /* 0x003fea0003800000 */
.L_x_9610:
        /* <DEDUP_REMOVED lines=24> */
[----:B------:R1:W2:Y:S01]  /*6d50*/  F2I.FTZ.TRUNC.NTZ R22, R5 ;  /* 0x0000000500167305 */ /* 0x0002a2000021f100 */
[----:B------:R-:W-:Y:S05]  /*6d60*/  BRA `(.L_x_9602) ;  /* 0x0000000400e47947 */ /* 0x000fea0003800000 */
.L_x_9613:
        /* <DEDUP_REMOVED lines=11> */
[----:B------:R3:W4:Y:S01]  /*6e20*/  F2I.FTZ.TRUNC.NTZ R22, R0 ;  /* 0x0000000000167305 */ /* 0x000722000021f100 */
[----:B------:R-:W-:Y:S05]  /*6e30*/  BRA `(.L_x_9602) ;  /* 0x0000000400b07947 */ /* 0x000fea0003800000 */
.L_x_9612:
[----:B------:R-:W2:Y:S02]  /*6e40*/  LDG.E.U16 R22, desc[UR36][R2.64] ;  /* 0x0000002402167981 */ /* 0x000ea4000c1e1500 */
[----:B--2---:R-:W-:-:S06]  /*6e50*/  IMAD.U32 R22, R22, 0x10000, RZ ;  /* 0x0001000016167824 */ /* 0x004fcc00078e00ff */
[----:B------:R-:W0:Y:S01]  /*6e60*/  F2I.FTZ.TRUNC.NTZ R22, R22 ;  /* 0x0000001600167305 */ /* 0x000e22000021f100 */
[----:B------:R-:W-:Y:S05]  /*6e70*/  BRA `(.L_x_9602) ;  /* 0x0000000400a07947 */ /* 0x000fea0003800000 */
.L_x_9609:
        /* <DEDUP_REMOVED lines=10> */
.L_x_9616:
        /* <DEDUP_REMOVED lines=21> */
.L_x_9620:
[----:B------:R-:W-:Y:S05]  /*7070*/  BSYNC.RECONVERGENT B1 ;  /* 0x0000000000017941 */ /* 0x000fea0003800200 */
.L_x_9619:
[----:B------:R-:W-:Y:S01]  /*7080*/  IMAD.SHL.U32 R0, R0, 0x100000, RZ ;  /* 0x0010000000007824 */ /* 0x000fe200078e00ff */
[----:B------:R-:W-:-:S04]  /*7090*/  LEA R2, R2, 0x3b800000, 0x17 ;  /* 0x3b80000002027811 */ /* 0x000fc800078eb8ff */
[----:B------:R-:W-:-:S07]  /*70a0*/  LOP3.LUT R22, R2, R0, R7, 0xfe, !PT ;  /* 0x0000000002167212 */ /* 0x000fce00078efe07 */
.L_x_9618:
[----:B------:R-:W-:Y:S05]  /*70b0*/  BSYNC.RECONVERGENT B0 ;  /* 0x0000000000007941 */ /* 0x000fea0003800200 */
.L_x_9617:
[----:B------:R-:W0:Y:S01]  /*70c0*/  F2I.FTZ.TRUNC.NTZ R22, R22 ;  /* 0x0000001600167305 */ /* 0x000e22000021f100 */
[----:B------:R-:W-:Y:S05]  /*70d0*/  BRA `(.L_x_9602) ;  /* 0x0000000400087947 */ /* 0x000fea0003800000 */
.L_x_9615:
        /* <DEDUP_REMOVED lines=21> */
.L_x_9624:
[----:B------:R-:W-:Y:S05]  /*7230*/  BSYNC.RECONVERGENT B1 ;  /* 0x0000000000017941 */ /* 0x000fea0003800200 */
.L_x_9623:
[----:B------:R-:W-:Y:S01]  /*7240*/  IMAD.SHL.U32 R0, R0, 0x200000, RZ ;  /* 0x0020000000007824 */ /* 0x000fe200078e00ff */
[----:B------:R-:W-:-:S04]  /*7250*/  LEA R2, R2, 0x37800000, 0x17 ;  /* 0x3780000002027811 */ /* 0x000fc800078eb8ff */
[----:B------:R-:W-:-:S07]  /*7260*/  LOP3.LUT R22, R2, R0, R7, 0xfe, !PT ;  /* 0x0000000002167212 */ /* 0x000fce00078efe07 */
.L_x_9622:
[----:B------:R-:W-:Y:S05]  /*7270*/  BSYNC.RECONVERGENT B0 ;  /* 0x0000000000007941 */ /* 0x000fea0003800200 */
.L_x_9621:
[----:B------:R-:W0:Y:S01]  /*7280*/  F2I.FTZ.TRUNC.NTZ R22, R22 ;  /* 0x0000001600167305 */ /* 0x000e22000021f100 */
[----:B------:R-:W-:Y:S05]  /*7290*/  BRA `(.L_x_9602) ;  /* 0x0000000000987947 */ /* 0x000fea0003800000 */
.L_x_9614:
        /* <DEDUP_REMOVED lines=14> */
.L_x_9628:
[----:B------:R-:W-:Y:S05]  /*7380*/  BSYNC.RECONVERGENT B0 ;  /* 0x0000000000007941 */ /* 0x000fea0003800200 */
.L_x_9627:
[----:B------:R-:W0:Y:S01]  /*7390*/  F2I.FTZ.TRUNC.NTZ R22, R22 ;  /* 0x0000001600167305 */ /* 0x000e22000021f100 */
[----:B------:R-:W-:Y:S05]  /*73a0*/  BRA `(.L_x_9602) ;  /* 0x0000000000547947 */ /* 0x000fea0003800000 */
.L_x_9601:
        /* <DEDUP_REMOVED lines=16> */
.L_x_9629:
[----:B------:R-:W-:Y:S01]  /*74b0*/  IMAD.MOV.U32 R22, RZ, RZ, RZ ;  /* 0x000000ffff167224 */ /* 0x000fe200078e00ff */
[----:B------:R-:W-:Y:S06]  /*74c0*/  BRA `(.L_x_9602) ;  /* 0x00000000000c7947 */ /* 0x000fec0003800000 */
.L_x_9626:
[----:B------:R0:W5:Y:S01]  /*74d0*/  LDG.E R22, desc[UR36][R2.64] ;  /* 0x0000002402167981 */ /* 0x000162000c1e1900 */
[----:B------:R-:W-:Y:S05]  /*74e0*/  BRA `(.L_x_9602) ;  /* 0x0000000000047947 */ /* 0x000fea0003800000 */
.L_x_9625:
[----:B------:R0:W5:Y:S02]  /*74f0*/  LDG.E R22, desc[UR36][R2.64] ;  /* 0x0000002402167981 */ /* 0x000164000c1e1900 */
.L_x_9602:
        /* <DEDUP_REMOVED lines=19> */
.L_x_9634:
[----:B------:R-:W2:Y:S02]  /*7630*/  LDG.E.U8 R2, desc[UR36][R2.64] ;  /* 0x0000002402027981 */ /* 0x000ea4000c1e1100 */
[----:B--2---:R-:W-:-:S04]  /*7640*/  ISETP.NE.AND P0, PT, R2, RZ, PT ;  /* 0x000000ff0200720c */ /* 0x004fc80003f05270 */
[----:B------:R-:W-:Y:S01]  /*7650*/  P2R R19, PR, RZ, 0x1 ;  /* 0x00000001ff137803 */ /* 0x000fe20000000000 */
[----:B------:R-:W-:Y:S08]  /*7660*/  BRA `(.L_x_9636) ;  /* 0x0000000800947947 */ /* 0x000ff00003800000 */
.L_x_9633:
        /* <DEDUP_REMOVED lines=11> */
.L_x_9638:
[----:B------:R-:W2:Y:S02]  /*7720*/  LDG.E R2, desc[UR36][R2.64] ;  /* 0x0000002402027981 */ /* 0x000ea4000c1e1900 */
[----:B--2---:R-:W-:-:S04]  /*7730*/  ISETP.NE.AND P0, PT, R2, RZ, PT ;  /* 0x000000ff0200720c */ /* 0x004fc80003f05270 */
[----:B------:R-:W-:Y:S01]  /*7740*/  P2R R19, PR, RZ, 0x1 ;  /* 0x00000001ff137803 */ /* 0x000fe20000000000 */
[----:B------:R-:W-:Y:S08]  /*7750*/  BRA `(.L_x_9636) ;  /* 0x0000000800587947 */ /* 0x000ff00003800000 */
.L_x_9637:
[----:B------:R-:W2:Y:S02]  /*7760*/  LDG.E.U16 R2, desc[UR36][R2.64] ;  /* 0x0000002402027981 */ /* 0x000ea4000c1e1500 */
[----:B--2---:R-:W-:-:S04]  /*7770*/  ISETP.NE.AND P0, PT, R2, RZ, PT ;  /* 0x000000ff0200720c */ /* 0x004fc80003f05270 */
[----:B------:R-:W-:Y:S01]  /*7780*/  P2R R19, PR, RZ, 0x1 ;  /* 0x00000001ff137803 */ /* 0x000fe20000000000 */
[----:B------:R-:W-:Y:S08]  /*7790*/  BRA `(.L_x_9636) ;  /* 0x0000000800487947 */ /* 0x000ff00003800000 */
.L_x_9632:
        /* <DEDUP_REMOVED lines=10> */
.L_x_9640:
[----:B---3--:R-:W3:Y:S02]  /*7840*/  LDG.E.U16 R0, desc[UR36][R2.64] ;  /* 0x0000002402007981 */ /* 0x008ee4000c1e1500 */
[----:B---3--:R-:W-:-:S05]  /*7850*/  HADD2.F32 R0, -RZ, R0.H0_H0 ;  /* 0x20000000ff007230 */ /* 0x008fca0000004100 */
[----:B------:R-:W-:-:S04]  /*7860*/  FSETP.NEU.FTZ.AND P0, PT, R0, RZ, PT ;  /* 0x000000ff0000720b */ /* 0x000fc80003f1d000 */
[----:B------:R-:W-:Y:S01]  /*7870*/  P2R R19, PR, RZ, 0x1 ;  /* 0x00000001ff137803 */ /* 0x000fe20000000000 */
[----:B------:R-:W-:Y:S08]  /*7880*/  BRA `(.L_x_9636) ;  /* 0x00000008000c7947 */ /* 0x000ff00003800000 */
.L_x_9639:
        /* <DEDUP_REMOVED lines=12> */
.L_x_9642:
        /* <DEDUP_REMOVED lines=10> */
.L_x_9641:
[----:B------:R-:W2:Y:S02]  /*79f0*/  LDG.E.64 R2, desc[UR36][R2.64] ;  /* 0x0000002402027981 */ /* 0x000ea4000c1e1b00 */
[----:B--2---:R-:W0:Y:S02]  /*7a00*/  DSETP.NEU.AND P0, PT, R2, RZ, PT ;  /* 0x000000ff0200722a */ /* 0x004e240003f0d000 */
[----:B0-----:R-:W-:Y:S01]  /*7a10*/  P2R R19, PR, RZ, 0x1 ;  /* 0x00000001ff137803 */ /* 0x001fe20000000000 */
[----:B------:R-:W-:Y:S06]  /*7a20*/  BRA `(.L_x_9636) ;  /* 0x0000000400a47947 */ /* 0x000fec0003800000 */
.L_x_9631:
        /* <DEDUP_REMOVED lines=12> */
.L_x_9645:
[----:B-1----:R-:W2:Y:S02]  /*7af0*/  LDG.E.128 R4, desc[UR36][R2.64] ;  /* 0x0000002402047981 */ /* 0x002ea4000c1e1d00 */
        /* <DEDUP_REMOVED lines=8> */
.L_x_9644:
        /* <DEDUP_REMOVED lines=10> */
.L_x_9647:
[----:B------:R-:W3:Y:S02]  /*7c20*/  LDG.E.U8 R2, desc[UR36][R2.64] ;  /* 0x0000002402027981 */ /* 0x000ee4000c1e1100 */
[----:B---3--:R-:W-:-:S05]  /*7c30*/  IMAD.SHL.U32 R0, R2, 0x2000000, RZ ;  /* 0x0200000002007824 */ /* 0x008fca00078e00ff */
        /* <DEDUP_REMOVED lines=10> */
.L_x_9646:
[----:B---3--:R-:W3:Y:S02]  /*7ce0*/  LDG.E.U16 R0, desc[UR36][R2.64] ;  /* 0x0000002402007981 */ /* 0x008ee4000c1e1500 */
[----:B---3--:R-:W-:-:S05]  /*7cf0*/  IMAD.U32 R0, R0, 0x10000, RZ ;  /* 0x0001000000007824 */ /* 0x008fca00078e00ff */
[----:B------:R-:W-:-:S04]  /*7d00*/  FSETP.NEU.FTZ.AND P0, PT, R0, RZ, PT ;  /* 0x000000ff0000720b */ /* 0x000fc80003f1d000 */
[----:B------:R-:W-:Y:S01]  /*7d10*/  P2R R19, PR, RZ, 0x1 ;  /* 0x00000001ff137803 */ /* 0x000fe20000000000 */
[----:B------:R-:W-:Y:S08]  /*7d20*/  BRA `(.L_x_9636) ;  /* 0x0000000000e47947 */ /* 0x000ff00003800000 */
.L_x_9643:
        /* <DEDUP_REMOVED lines=12> */
.L_x_9650:
[----:B------:R-:W2:Y:S02]  /*7df0*/  LDG.E.U8 R2, desc[UR36][R2.64] ;  /* 0x0000002402027981 */ /* 0x000ea4000c1e1100 */
[----:B--2---:R-:W-:-:S04]  /*7e00*/  ISETP.NE.AND P0, PT, R2, RZ, PT ;  /* 0x000000ff0200720c */ /* 0x004fc80003f05270 */
[----:B------:R-:W-:Y:S01]  /*7e10*/  P2R R19, PR, RZ, 0x1 ;  /* 0x00000001ff137803 */ /* 0x000fe20000000000 */
[----:B------:R-:W-:Y:S08]  /*7e20*/  BRA `(.L_x_9636) ;  /* 0x0000000000a47947 */ /* 0x000ff00003800000 */
.L_x_9649:
[----:B------:R-:W2:Y:S02]  /*7e30*/  LDG.E.U8 R2, desc[UR36][R2.64] ;  /* 0x0000002402027981 */ /* 0x000ea4000c1e1100 */
[----:B--2---:R-:W-:-:S04]  /*7e40*/  ISETP.NE.AND P0, PT, R2, RZ, PT ;  /* 0x000000ff0200720c */ /* 0x004fc80003f05270 */
[----:B------:R-:W-:Y:S01]  /*7e50*/  P2R R19, PR, RZ, 0x1 ;  /* 0x00000001ff137803 */ /* 0x000fe20000000000 */
[----:B------:R-:W-:Y:S08]  /*7e60*/  BRA `(.L_x_9636) ;  /* 0x0000000000947947 */ /* 0x000ff00003800000 */
.L_x_9648:
        /* <DEDUP_REMOVED lines=10> */
.L_x_9635:
[----:B------:R-:W-:Y:S01]  /*7f10*/  MOV R2, 0x0 ;  /* 0x0000000000027802 */ /* 0x000fe20000000f00 */
[----:B------:R-:W0:Y:S01]  /*7f20*/  LDCU.64 UR4, c[0x4][0x4e8] ;  /* 0x01009d00ff0477ac */ /* 0x000e220008000a00 */
[----:B------:R-:W-:Y:S02]  /*7f30*/  HFMA2 R13, -RZ, RZ, 0, 0 ;  /* 0x00000000ff0d7431 */ /* 0x000fe400000001ff */
[----:B------:R-:W-:Y:S01]  /*7f40*/  IMAD.MOV.U32 R8, RZ, RZ, 0x4e ;  /* 0x0000004eff087424 */ /* 0x000fe200078e00ff */
[----:B------:R-:W2:Y:S01]  /*7f50*/  LDCU.64 UR6, c[0x4][0x4f0] ;  /* 0x01009e00ff0677ac */ /* 0x000ea20008000a00 */
[----:B------:R-:W3:Y:S01]  /*7f60*/  LDC.64 R2, c[0x4][R2] ;  /* 0x0100000002027b82 */ /* 0x000ee20000000a00 */
[----:B------:R-:W-:Y:S01]  /*7f70*/  IMAD.MOV.U32 R12, RZ, RZ, 0x1 ;  /* 0x00000001ff0c7424 */ /* 0x000fe200078e00ff */
[----:B------:R-:W4:Y:S01]  /*7f80*/  LDCU.64 UR8, c[0x4][0x320] ;  /* 0x01006400ff0877ac */ /* 0x000f220008000a00 */
[----:B0-----:R-:W-:Y:S02]  /*7f90*/  IMAD.U32 R4, RZ, RZ, UR4 ;  /* 0x00000004ff047e24 */ /* 0x001fe4000f8e00ff */
[----:B-1----:R-:W-:-:S02]  /*7fa0*/  IMAD.U32 R5, RZ, RZ, UR5 ;  /* 0x00000005ff057e24 */ /* 0x002fc4000f8e00ff */
[----:B--2---:R-:W-:Y:S01]  /*7fb0*/  IMAD.U32 R6, RZ, RZ, UR6 ;  /* 0x00000006ff067e24 */ /* 0x004fe2000f8e00ff */
[----:B------:R-:W-:Y:S01]  /*7fc0*/  MOV R7, UR7 ;  /* 0x0000000700077c02 */ /* 0x000fe20008000f00 */
[----:B----4-:R-:W-:Y:S02]  /*7fd0*/  IMAD.U32 R10, RZ, RZ, UR8 ;  /* 0x00000008ff0a7e24 */ /* 0x010fe4000f8e00ff */
[----:B------:R-:W-:-:S07]  /*7fe0*/  IMAD.U32 R11, RZ, RZ, UR9 ;  /* 0x00000009ff0b7e24 */ /* 0x000fce000f8e00ff */
[----:B------:R-:W-:-:S07]  /*7ff0*/  LEPC R20, `(.L_x_9653) ;  /* 0x000000001014794e */ /* 0x000fce0000000000 */
[----:B---3-5:R-:W-:Y:S05]  /*8000*/  CALL.ABS.NOINC R2 ;  /* 0x0000000002007343 */ /* 0x028fea0003c00000 */
.L_x_9653:
[----:B------:R-:W-:-:S04]  /*8010*/  PLOP3.LUT P0, PT, PT, PT, PT, 0x8, 0x80 ;  /* 0x000000000080781c */ /* 0x000fc80003f0e170 */
[----:B------:R-:W-:Y:S01]  /*8020*/  P2R R19, PR, RZ, 0x1 ;  /* 0x00000001ff137803 */ /* 0x000fe20000000000 */
[----:B------:R-:W-:Y:S08]  /*8030*/  BRA `(.L_x_9636) ;  /* 0x0000000000207947 */ /* 0x000ff00003800000 */
.L_x_9652:
[----:B------:R-:W2:Y:S02]  /*8040*/  LDG.E.64 R2, desc[UR36][R2.64] ;  /* 0x0000002402027981 */ /* 0x000ea4000c1e1b00 */
[----:B--2---:R-:W-:-:S04]  /*8050*/  ISETP.NE.U32.AND P0, PT, R2, RZ, PT ;  /* 0x000000ff0200720c */ /* 0x004fc80003f05070 */
[----:B------:R-:W-:-:S04]  /*8060*/  ISETP.NE.AND.EX P0, PT, R3, RZ, PT, P0 ;  /* 0x000000ff0300720c */ /* 0x000fc80003f05300 */
[----:B------:R-:W-:Y:S01]  /*8070*/  P2R R19, PR, RZ, 0x1 ;  /* 0x00000001ff137803 */ /* 0x000fe20000000000 */
[----:B------:R-:W-:Y:S08]  /*8080*/  BRA `(.L_x_9636) ;  /* 0x00000000000c7947 */ /* 0x000ff00003800000 */
.L_x_9651:
[----:B------:R-:W2:Y:S02]  /*8090*/  LDG.E R2, desc[UR36][R2.64] ;  /* 0x0000002402027981 */ /* 0x000ea4000c1e1900 */
[----:B--2---:R-:W-:-:S04]  /*80a0*/  ISETP.NE.AND P0, PT, R2, RZ, PT ;  /* 0x000000ff0200720c */ /* 0x004fc80003f05270 */
[----:B------:R-:W-:-:S09]  /*80b0*/  P2R R19, PR, RZ, 0x1 ;  /* 0x00000001ff137803 */ /* 0x000fd20000000000 */
.L_x_9636:
[----:B------:R-:W-:Y:S05]  /*80c0*/  BSYNC.RECONVERGENT B6 ;  /* 0x0000000000067941 */ /* 0x000fea0003800200 */
.L_x_9630:
[----:B------:R-:W0:Y:S01]  /*80d0*/  LDCU.64 UR6, c[0x0][0x660] ;  /* 0x0000cc00ff0677ac */ /* 0x000e220008000a00 */
[----:B------:R-:W-:-:S04]  /*80e0*/  UPRMT UR4, UR39, 0x7773, URZ ;  /* 0x0000777327047896 */ /* 0x000fc800080000ff */
[----:B------:R-:W-:Y:S01]  /*80f0*/  UISETP.GT.AND UP0, UPT, UR4, 0x9, UPT ;  /* 0x000000090400788c */ /* 0x000fe2000bf04270 */
[----:B0-----:R-:W-:-:S05]  /*8100*/  IADD3 R4, P0, PT, R18, UR6, RZ ;  /* 0x0000000612047c10 */ /* 0x001fca000ff1e0ff */
[----:B-1----:R-:W-:-:S03]  /*8110*/  IMAD.X R5, RZ, RZ, UR7, P0 ;  /* 0x00000007ff057e24 */ /* 0x002fc600080e06ff */
        /* <DEDUP_REMOVED lines=12> */
.L_x_9657:
[----:B------:R0:W5:Y:S01]  /*81e0*/  LDG.E.U8 R2, desc[UR36][R4.64] ;  /* 0x0000002404027981 */ /* 0x000162000c1e1100 */
[----:B------:R-:W-:Y:S01]  /*81f0*/  IMAD.MOV.U32 R3, RZ, RZ, RZ ;  /* 0x000000ffff037224 */ /* 0x000fe200078e00ff */
[----:B------:R-:W-:Y:S06]  /*8200*/  BRA `(.L_x_9659) ;  /* 0x0000000c00407947 */ /* 0x000fec0003800000 */
.L_x_9656:
        /* <DEDUP_REMOVED lines=8> */
.L_x_9661:
[----:B------:R-:W2:Y:S02]  /*8290*/  LDG.E R2, desc[UR36][R4.64] ;  /* 0x0000002404027981 */ /* 0x000ea4000c1e1900 */
[----:B--2---:R-:W-:Y:S01]  /*82a0*/  SHF.R.S32.HI R3, RZ, 0x1f, R2 ;  /* 0x0000001fff037819 */ /* 0x004fe20000011402 */
[----:B------:R-:W-:Y:S06]  /*82b0*/  BRA `(.L_x_9659) ;  /* 0x0000000c00147947 */ /* 0x000fec0003800000 */
.L_x_9660:
[----:B------:R-:W2:Y:S02]  /*82c0*/  LDG.E.S16 R2, desc[UR36][R4.64] ;  /* 0x0000002404027981 */ /* 0x000ea4000c1e1700 */
[----:B--2---:R-:W-:Y:S01]  /*82d0*/  SHF.R.S32.HI R3, RZ, 0x1f, R2 ;  /* 0x0000001fff037819 */ /* 0x004fe20000011402 */
[----:B------:R-:W-:Y:S06]  /*82e0*/  BRA `(.L_x_9659) ;  /* 0x0000000c00087947 */ /* 0x000fec0003800000 */
.L_x_9655:
        /* <DEDUP_REMOVED lines=9> */
.L_x_9663:
[----:B------:R-:W2:Y:S02]  /*8380*/  LDG.E.U16 R4, desc[UR36][R4.64] ;  /* 0x0000002404047981 */ /* 0x000ea4000c1e1500 */
[----:B--2---:R-:W-:-:S06]  /*8390*/  HADD2.F32 R2, -RZ, R4.H0_H0 ;  /* 0x20000004ff027230 */ /* 0x004fcc0000004100 */
[----:B------:R-:W0:Y:S02]  /*83a0*/  F2I.S64.TRUNC R2, R2 ;  /* 0x0000000200027311 */ /* 0x000e24000020d900 */
[----:B0-----:R-:W-:Y:S05]  /*83b0*/  BRA `(.L_x_9659) ;  /* 0x0000000800d47947 */ /* 0x001fea0003800000 */
.L_x_9662:
        /* <DEDUP_REMOVED lines=9> */
.L_x_9665:
[----:B------:R-:W2:Y:S02]  /*8450*/  LDG.E.U16 R4, desc[UR36][R4.64] ;  /* 0x0000002404047981 */ /* 0x000ea4000c1e1500 */
[----:B--2---:R-:W-:-:S06]  /*8460*/  HADD2.F32 R2, -RZ, R4.H0_H0 ;  /* 0x20000004ff027230 */ /* 0x004fcc0000004100 */
[----:B------:R-:W0:Y:S02]  /*8470*/  F2I.S64.TRUNC R2, R2 ;  /* 0x0000000200027311 */ /* 0x000e24000020d900 */
[----:B0-----:R-:W-:Y:S05]  /*8480*/  BRA `(.L_x_9659) ;  /* 0x0000000800a07947 */ /* 0x001fea0003800000 */
.L_x_9664:
[----:B------:R-:W2:Y:S02]  /*8490*/  LDG.E.64 R2, desc[UR36][R4.64] ;  /* 0x0000002404027981 */ /* 0x000ea4000c1e1b00 */
[----:B--2---:R-:W0:Y:S02]  /*84a0*/  F2I.S64.F64.TRUNC R2, R2 ;  /* 0x0000000200027311 */ /* 0x004e24000030d900 */
[----:B0-----:R-:W-:Y:S05]  /*84b0*/  BRA `(.L_x_9659) ;  /* 0x0000000800947947 */ /* 0x001fea0003800000 */
.L_x_9654:
        /* <DEDUP_REMOVED lines=13> */
.L_x_9668:
[----:B------:R-:W2:Y:S02]  /*8590*/  LDG.E.64 R2, desc[UR36][R4.64] ;  /* 0x0000002404027981 */ /* 0x000ea4000c1e1b00 */
[----:B--2---:R-:W0:Y:S02]  /*85a0*/  F2I.S64.F64.TRUNC R2, R2 ;  /* 0x0000000200027311 */ /* 0x004e24000030d900 */
[----:B0-----:R-:W-:Y:S05]  /*85b0*/  BRA `(.L_x_9659) ;  /* 0x0000000800547947 */ /* 0x001fea0003800000 */
.L_x_9667:
[----:B------:R-:W-:-:S09]  /*85c0*/  UISETP.NE.AND UP0, UPT, UR4, 0xf, UPT ;  /* 0x0000000f0400788c */ /* 0x000fd2000bf05270 */
[----:B------:R-:W-:Y:S05]  /*85d0*/  BRA.U !UP0, `(.L_x_9669) ;  /* 0x0000000108947547 */ /* 0x000fea000b800000 */
[----:B------:R-:W-:-:S09]  /*85e0*/  UISETP.NE.AND UP0, UPT, UR4, 0x17, UPT ;  /* 0x000000170400788c */ /* 0x000fd2000bf05270 */
[----:B------:R-:W-:Y:S05]  /*85f0*/  BRA.U !UP0, `(.L_x_9670) ;  /* 0x0000000108587547 */ /* 0x000fea000b800000 */
[----:B------:R-:W-:-:S09]  /*8600*/  UISETP.NE.AND UP0, UPT, UR4, 0x18, UPT ;  /* 0x000000180400788c */ /* 0x000fd2000bf05270 */
[----:B------:R-:W-:Y:S05]  /*8610*/  BRA.U UP0, `(.L_x_9658) ;  /* 0x0000000500e47547 */ /* 0x000fea000b800000 */
[----:B---3--:R-:W3:Y:S01]  /*8620*/  LDG.E.U8 R0, desc[UR36][R4.64] ;  /* 0x0000002404007981 */ /* 0x008ee2000c1e1100 */
        /* <DEDUP_REMOVED lines=19> */
.L_x_9670:
        /* <DEDUP_REMOVED lines=13> */
.L_x_9669:
[----:B------:R-:W2:Y:S02]  /*8830*/  LDG.E.U16 R2, desc[UR36][R4.64] ;  /* 0x0000002404027981 */ /* 0x000ea4000c1e1500 */
[----:B--2---:R-:W-:-:S06]  /*8840*/  IMAD.U32 R2, R2, 0x10000, RZ ;  /* 0x0001000002027824 */ /* 0x004fcc00078e00ff */
[----:B------:R-:W0:Y:S02]  /*8850*/  F2I.S64.TRUNC R2, R2 ;  /* 0x0000000200027311 */ /* 0x000e24000020d900 */
[----:B0-----:R-:W-:Y:S05]  /*8860*/  BRA `(.L_x_9659) ;  /* 0x0000000400a87947 */ /* 0x001fea0003800000 */
.L_x_9666:
        /* <DEDUP_REMOVED lines=11> */
.L_x_9673:
        /* <DEDUP_REMOVED lines=8> */
[--C-:B---3--:R-:W-:Y:S01]  /*89a0*/  SHF.R.U32.HI R0, RZ, 0x3, R4.reuse ;  /* 0x00000003ff007819 */ /* 0x108fe20000011604 */
        /* <DEDUP_REMOVED lines=12> */
.L_x_9677:
[----:B------:R-:W-:Y:S05]  /*8a70*/  BSYNC.RECONVERGENT B1 ;  /* 0x0000000000017941 */ /* 0x000fea0003800200 */
.L_x_9676:
[----:B------:R-:W-:Y:S01]  /*8a80*/  IMAD.SHL.U32 R0, R0, 0x100000, RZ ;  /* 0x0010000000007824 */ /* 0x000fe200078e00ff */
[----:B------:R-:W-:-:S04]  /*8a90*/  LEA R2, R2, 0x3b800000, 0x17 ;  /* 0x3b80000002027811 */ /* 0x000fc800078eb8ff */
[----:B------:R-:W-:-:S07]  /*8aa0*/  LOP3.LUT R2, R2, R0, R7, 0xfe, !PT ;  /* 0x0000000002027212 */ /* 0x000fce00078efe07 */
.L_x_9675:
[----:B------:R-:W-:Y:S05]  /*8ab0*/  BSYNC.RECONVERGENT B0 ;  /* 0x0000000000007941 */ /* 0x000fea0003800200 */
.L_x_9674:
[----:B------:R-:W0:Y:S02]  /*8ac0*/  F2I.S64.TRUNC R2, R2 ;  /* 0x0000000200027311 */ /* 0x000e24000020d900 */
[----:B0-----:R-:W-:Y:S05]  /*8ad0*/  BRA `(.L_x_9659) ;  /* 0x00000004000c7947 */ /* 0x001fea0003800000 */
.L_x_9672:
        /* <DEDUP_REMOVED lines=21> */
.L_x_9681:
[----:B------:R-:W-:Y:S05]  /*8c30*/  BSYNC.RECONVERGENT B1 ;  /* 0x0000000000017941 */ /* 0x000fea0003800200 */
.L_x_9680:
[----:B------:R-:W-:Y:S01]  /*8c40*/  IMAD.SHL.U32 R0, R0, 0x200000, RZ ;  /* 0x0020000000007824 */ /* 0x000fe200078e00ff */
[----:B------:R-:W-:-:S04]  /*8c50*/  LEA R2, R2, 0x37800000, 0x17 ;  /* 0x3780000002027811 */ /* 0x000fc800078eb8ff */
[----:B------:R-:W-:-:S07]  /*8c60*/  LOP3.LUT R2, R2, R0, R7, 0xfe, !PT ;  /* 0x0000000002027212 */ /* 0x000fce00078efe07 */
.L_x_9679:
[----:B------:R-:W-:Y:S05]  /*8c70*/  BSYNC.RECONVERGENT B0 ;  /* 0x0000000000007941 */ /* 0x000fea0003800200 */
.L_x_9678:
[----:B------:R-:W0:Y:S02]  /*8c80*/  F2I.S64.TRUNC R2, R2 ;  /* 0x0000000200027311 */ /* 0x000e24000020d900 */
[----:B0-----:R-:W-:Y:S05]  /*8c90*/  BRA `(.L_x_9659) ;  /* 0x00000000009c7947 */ /* 0x001fea0003800000 */
.L_x_9671:
        /* <DEDUP_REMOVED lines=14> */
.L_x_9685:
[----:B------:R-:W-:Y:S05]  /*8d80*/  BSYNC.RECONVERGENT B0 ;  /* 0x0000000000007941 */ /* 0x000fea0003800200 */
.L_x_9684:
[----:B------:R-:W0:Y:S02]  /*8d90*/  F2I.S64.TRUNC R2, R2 ;  /* 0x0000000200027311 */ /* 0x000e24000020d900 */
[----:B0-----:R-:W-:Y:S05]  /*8da0*/  BRA `(.L_x_9659) ;  /* 0x0000000000587947 */ /* 0x001fea0003800000 */
.L_x_9658:
        /* <DEDUP_REMOVED lines=15> */
[----:B--2-45:R-:W-:Y:S05]  /*8ea0*/  CALL.ABS.NOINC R2 ;  /* 0x0000000002007343 */ /* 0x034fea0003c00000 */
.L_x_9686:
[----:B------:R-:W-:Y:S01]  /*8eb0*/  CS2R R2, SRZ ;  /* 0x0000000000027805 */ /* 0x000fe2000001ff00 */
[----:B------:R-:W-:Y:S06]  /*8ec0*/  BRA `(.L_x_9659) ;  /* 0x0000000000107947 */ /* 0x000fec0003800000 */
.L_x_9683:
[----:B------:R1:W5:Y:S01]  /*8ed0*/  LDG.E.64 R2, desc[UR36][R4.64] ;  /* 0x0000002404027981 */ /* 0x000362000c1e1b00 */
[----:B------:R-:W-:Y:S05]  /*8ee0*/  BRA `(.L_x_9659) ;  /* 0x0000000000087947 */ /* 0x000fea0003800000 */
.L_x_9682:
[----:B------:R0:W5:Y:S01]  /*8ef0*/  LDG.E R2, desc[UR36][R4.64] ;  /* 0x0000002404027981 */ /* 0x000162000c1e1900 */
[----:B------:R-:W-:-:S07]  /*8f00*/  IMAD.MOV.U32 R3, RZ, RZ, RZ ;  /* 0x000000ffff037224 */ /* 0x000fce00078e00ff */
.L_x_9659:
[----:B------:R-:W-:Y:S01]  /*8f10*/  ISETP.NE.AND P1, PT, R19, RZ, PT ;  /* 0x000000ff1300720c */ /* 0x000fe20003f25270 */
[----:B------:R-:W3:-:S12]  /*8f20*/  LDCU.64 UR4, c[0x0][0x648] ;  /* 0x0000c900ff0477ac */ /* 0x000ed80008000a00 */
[----:B01----:R-:W0:Y:S02]  /*8f30*/  @P1 LDC.64 R4, c[0x0][0x668] ;  /* 0x00019a00ff041b82 */ /* 0x003e240000000a00 */
[----:B0----5:R-:W-:-:S04]  /*8f40*/  @P1 LEA R4, P0, R2, R4, 0x2 ;  /* 0x0000000402041211 */ /* 0x021fc800078010ff */
[----:B------:R-:W-:-:S05]  /*8f50*/  @P1 LEA.HI.X R5, R2, R5, R3, 0x2, P0 ;  /* 0x0000000502051211 */ /* 0x000fca00000f1403 */
[----:B--2-4-:R0:W5:Y:S01]  /*8f60*/  @P1 LDG.E R22, desc[UR36][R4.64] ;  /* 0x0000002404161981 */ /* 0x014162000c1e1900 */
[----:B------:R-:W-:Y:S01]  /*8f70*/  ULOP3.LUT UR6, UR39, 0xff, URZ, 0xc0, !UPT ;  /* 0x000000ff27067892 */ /* 0x000fe2000f8ec0ff */
[----:B---3--:R-:W-:-:S03]  /*8f80*/  IADD3 R2, P0, PT, R16, UR4, RZ ;  /* 0x0000000410027c10 */ /* 0x008fc6000ff1e0ff */
        /* <DEDUP_REMOVED lines=13> */
.L_x_9690:
[----:B-----5:R0:W-:Y:S01]  /*9060*/  STG.E.U8 desc[UR36][R2.64], R22 ;  /* 0x0000001602007986 */ /* 0x0201e2000c101124 */
[----:B------:R-:W-:Y:S05]  /*9070*/  BRA `(.L_x_9692) ;  /* 0x0000000c00387947 */ /* 0x000fea0003800000 */
.L_x_9689:
        /* <DEDUP_REMOVED lines=9> */
.L_x_9694:
[----:B-----5:R0:W-:Y:S01]  /*9110*/  STG.E desc[UR36][R2.64], R22 ;  /* 0x0000001602007986 */ /* 0x0201e2000c101924 */
[----:B------:R-:W-:Y:S05]  /*9120*/  BRA `(.L_x_9692) ;  /* 0x0000000c000c7947 */ /* 0x000fea0003800000 */
.L_x_9693:
[----:B-----5:R0:W-:Y:S01]  /*9130*/  STG.E.U16 desc[UR36][R2.64], R22 ;  /* 0x0000001602007986 */ /* 0x0201e2000c101524 */
[----:B------:R-:W-:Y:S05]  /*9140*/  BRA `(.L_x_9692) ;  /* 0x0000000c00047947 */ /* 0x000fea0003800000 */
.L_x_9688:
        /* <DEDUP_REMOVED lines=9> */
.L_x_9696:
[----:B-----5:R-:W-:-:S04]  /*91e0*/  I2FP.F32.S32 R0, R22 ;  /* 0x0000001600007245 */ /* 0x020fc80000201400 */
[----:B------:R-:W-:-:S05]  /*91f0*/  F2FP.F16.F32.PACK_AB R0, RZ, R0 ;  /* 0x00000000ff00723e */ /* 0x000fca00000000ff */
[----:B------:R0:W-:Y:S01]  /*9200*/  STG.E.U16 desc[UR36][R2.64], R0 ;  /* 0x0000000002007986 */ /* 0x0001e2000c101524 */
[----:B------:R-:W-:Y:S05]  /*9210*/  BRA `(.L_x_9692) ;  /* 0x0000000800d07947 */ /* 0x000fea0003800000 */
.L_x_9695:
        /* <DEDUP_REMOVED lines=10> */
.L_x_9698:
[----:B-----5:R-:W-:-:S04]  /*92c0*/  I2FP.F32.S32 R22, R22 ;  /* 0x0000001600167245 */ /* 0x020fc80000201400 */
[----:B------:R-:W-:-:S04]  /*92d0*/  F2FP.F16.F32.PACK_AB R5, RZ, R22 ;  /* 0x00000016ff05723e */ /* 0x000fc800000000ff */
[----:B------:R-:W-:-:S05]  /*92e0*/  PRMT R5, R5, 0x5410, RZ ;  /* 0x0000541005057816 */ /* 0x000fca00000000ff */
[----:B------:R2:W-:Y:S01]  /*92f0*/  STG.E desc[UR36][R2.64], R5 ;  /* 0x0000000502007986 */ /* 0x0005e2000c101924 */
[----:B------:R-:W-:Y:S05]  /*9300*/  BRA `(.L_x_9692) ;  /* 0x0000000800947947 */ /* 0x000fea0003800000 */
.L_x_9697:
[----:B-----5:R-:W0:Y:S02]  /*9310*/  I2F.F64 R22, R22 ;  /* 0x0000001600167312 */ /* 0x020e240000201c00 */
[----:B0-----:R4:W-:Y:S01]  /*9320*/  STG.E.64 desc[UR36][R2.64], R22 ;  /* 0x0000001602007986 */ /* 0x0019e2000c101b24 */
[----:B------:R-:W-:Y:S05]  /*9330*/  BRA `(.L_x_9692) ;  /* 0x0000000800887947 */ /* 0x000fea0003800000 */
.L_x_9687:
        /* <DEDUP_REMOVED lines=12> */
.L_x_9702:
[----:B-----5:R-:W-:Y:S01]  /*9400*/  I2FP.F32.S32 R5, R22 ;  /* 0x0000001600057245 */ /* 0x020fe20000201400 */
[----:B------:R-:W-:Y:S01]  /*9410*/  BSSY.RECONVERGENT B0, `(.L_x_9703) ;  /* 0x0000013000007945 */ /* 0x000fe20003800200 */
[----:B------:R-:W-:Y:S02]  /*9420*/  MOV R0, 0x80 ;  /* 0x0000008000007802 */ /* 0x000fe40000000f00 */
        /* <DEDUP_REMOVED lines=15> */
.L_x_9705:
[----:B------:R-:W-:-:S04]  /*9520*/  SHF.R.U32.HI R5, RZ, 0x18, R5 ;  /* 0x00000018ff057819 */ /* 0x000fc80000011605 */
[----:B------:R-:W-:-:S07]  /*9530*/  LOP3.LUT R0, R0, 0x80, R5, 0xf8, !PT ;  /* 0x0000008000007812 */ /* 0x000fce00078ef805 */
.L_x_9704:
[----:B------:R-:W-:Y:S05]  /*9540*/  BSYNC.RECONVERGENT B0 ;  /* 0x0000000000007941 */ /* 0x000fea0003800200 */
.L_x_9703:
[----:B------:R0:W-:Y:S01]  /*9550*/  STG.E.U8 desc[UR36][R2.64], R0 ;  /* 0x0000000002007986 */ /* 0x0001e2000c101124 */
[----:B------:R-:W-:Y:S05]  /*9560*/  BRA `(.L_x_9692) ;  /* 0x0000000400fc7947 */ /* 0x000fea0003800000 */
.L_x_9701:
[----:B-----5:R-:W-:Y:S01]  /*9570*/  I2FP.F32.S32 R5, R22 ;  /* 0x0000001600057245 */ /* 0x020fe20000201400 */
        /* <DEDUP_REMOVED lines=17> */
.L_x_9708:
[----:B------:R-:W-:-:S04]  /*9690*/  SHF.R.U32.HI R5, RZ, 0x18, R5 ;  /* 0x00000018ff057819 */ /* 0x000fc80000011605 */
[----:B------:R-:W-:-:S07]  /*96a0*/  LOP3.LUT R0, R0, 0x80, R5, 0xf8, !PT ;  /* 0x0000008000007812 */ /* 0x000fce00078ef805 */
.L_x_9707:
[----:B------:R-:W-:Y:S05]  /*96b0*/  BSYNC.RECONVERGENT B0 ;  /* 0x0000000000007941 */ /* 0x000fea0003800200 */
.L_x_9706:
[----:B------:R0:W-:Y:S01]  /*96c0*/  STG.E.U8 desc[UR36][R2.64], R0 ;  /* 0x0000000002007986 */ /* 0x0001e2000c101124 */
[----:B------:R-:W-:Y:S05]  /*96d0*/  BRA `(.L_x_9692) ;  /* 0x0000000400a07947 */ /* 0x000fea0003800000 */
.L_x_9700:
[----:B------:R-:W-:-:S09]  /*96e0*/  UISETP.NE.AND UP0, UPT, UR6, 0x1c, UPT ;  /* 0x0000001c0600788c */ /* 0x000fd2000bf05270 */
[----:B------:R-:W-:Y:S05]  /*96f0*/  BRA.U !UP0, `(.L_x_9709) ;  /* 0x00000001085c7547 */ /* 0x000fea000b800000 */
[----:B------:R-:W-:-:S09]  /*9700*/  UISETP.NE.AND UP0, UPT, UR6, 0x1d, UPT ;  /* 0x0000001d0600788c */ /* 0x000fd2000bf05270 */
[----:B------:R-:W-:Y:S05]  /*9710*/  BRA.U !UP0, `(.L_x_9710) ;  /* 0x0000000108487547 */ /* 0x000fea000b800000 */
[----:B------:R-:W-:-:S09]  /*9720*/  UISETP.NE.AND UP0, UPT, UR6, 0x2c, UPT ;  /* 0x0000002c0600788c */ /* 0x000fd2000bf05270 */
[----:B------:R-:W-:Y:S05]  /*9730*/  BRA.U UP0, `(.L_x_9691) ;  /* 0x0000000100a47547 */ /* 0x000fea000b800000 */
        /* <DEDUP_REMOVED lines=16> */
.L_x_9710:
[----:B-----5:R-:W-:-:S05]  /*9840*/  SHF.R.S32.HI R23, RZ, 0x1f, R22 ;  /* 0x0000001fff177819 */ /* 0x020fca0000011416 */
[----:B------:R0:W-:Y:S01]  /*9850*/  STG.E.64 desc[UR36][R2.64], R22 ;  /* 0x0000001602007986 */ /* 0x0001e2000c101b24 */
[----:B------:R-:W-:Y:S05]  /*9860*/  BRA `(.L_x_9692) ;  /* 0x00000004003c7947 */ /* 0x000fea0003800000 */
.L_x_9709:
[----:B-----5:R0:W-:Y:S01]  /*9870*/  STG.E desc[UR36][R2.64], R22 ;  /* 0x0000001602007986 */ /* 0x0201e2000c101924 */
[----:B------:R-:W-:Y:S05]  /*9880*/  BRA `(.L_x_9692) ;  /* 0x0000000400347947 */ /* 0x000fea0003800000 */
.L_x_9699:
        /* <DEDUP_REMOVED lines=10> */
.L_x_9712:
[----:B------:R-:W-:Y:S01]  /*9930*/  CS2R R6, SRZ ;  /* 0x0000000000067805 */ /* 0x000fe2000001ff00 */
[----:B-----5:R-:W0:Y:S04]  /*9940*/  I2F.F64 R4, R22 ;  /* 0x0000001600047312 */ /* 0x020e280000201c00 */
[----:B0-----:R0:W-:Y:S01]  /*9950*/  STG.E.128 desc[UR36][R2.64], R4 ;  /* 0x0000000402007986 */ /* 0x0011e2000c101d24 */
[----:B------:R-:W-:Y:S05]  /*9960*/  BRA `(.L_x_9692) ;  /* 0x0000000000fc7947 */ /* 0x000fea0003800000 */
.L_x_9711:
[----:B------:R-:W-:-:S09]  /*9970*/  UISETP.NE.AND UP0, UPT, UR6, 0xf, UPT ;  /* 0x0000000f0600788c */ /* 0x000fd2000bf05270 */
[----:B------:R-:W-:Y:S05]  /*9980*/  BRA.U !UP0, `(.L_x_9713) ;  /* 0x0000000108e87547 */ /* 0x000fea000b800000 */
[----:B------:R-:W-:-:S09]  /*9990*/  UISETP.NE.AND UP0, UPT, UR6, 0x17, UPT ;  /* 0x000000170600788c */ /* 0x000fd2000bf05270 */
[----:B------:R-:W-:Y:S05]  /*99a0*/  BRA.U !UP0, `(.L_x_9714) ;  /* 0x0000000108907547 */ /* 0x000fea000b800000 */
[----:B------:R-:W-:-:S09]  /*99b0*/  UISETP.NE.AND UP0, UPT, UR6, 0x18, UPT ;  /* 0x000000180600788c */ /* 0x000fd2000bf05270 */
[----:B------:R-:W-:Y:S05]  /*99c0*/  BRA.U !UP0, `(.L_x_9715) ;  /* 0x0000000108447547 */ /* 0x000fea000b800000 */
.L_x_9691:
        /* <DEDUP_REMOVED lines=16> */
.L_x_9716:
[----:B------:R-:W-:Y:S05]  /*9ad0*/  BRA `(.L_x_9692) ;  /* 0x0000000000a07947 */ /* 0x000fea0003800000 */
.L_x_9715:
[----:B-----5:R-:W-:Y:S01]  /*9ae0*/  I2FP.F32.S32 R7, R22 ;  /* 0x0000001600077245 */ /* 0x020fe20000201400 */
        /* <DEDUP_REMOVED lines=12> */
.L_x_9718:
[----:B------:R-:W-:Y:S05]  /*9bb0*/  BSYNC.RECONVERGENT B0 ;  /* 0x0000000000007941 */ /* 0x000fea0003800200 */
.L_x_9717:
[----:B------:R-:W-:-:S05]  /*9bc0*/  LOP3.LUT R5, R0, 0x80, R5, 0xf8, !PT ;  /* 0x0000008000057812 */ /* 0x000fca00078ef805 */
[----:B------:R0:W-:Y:S01]  /*9bd0*/  STG.E.U8 desc[UR36][R2.64], R5 ;  /* 0x0000000502007986 */ /* 0x0001e2000c101124 */
[----:B------:R-:W-:Y:S05]  /*9be0*/  BRA `(.L_x_9692) ;  /* 0x00000000005c7947 */ /* 0x000fea0003800000 */
.L_x_9714:
[----:B-----5:R-:W-:Y:S01]  /*9bf0*/  I2FP.F32.S32 R5, R22 ;  /* 0x0000001600057245 */ /* 0x020fe20000201400 */
[----:B------:R-:W-:Y:S03]  /*9c00*/  BSSY.RECONVERGENT B0, `(.L_x_9719) ;  /* 0x000000e000007945 */ /* 0x000fe60003800200 */
        /* <DEDUP_REMOVED lines=10> */
.L_x_9720:
[----:B------:R-:W-:Y:S01]  /*9cb0*/  IMAD.MOV.U32 R0, RZ, RZ, 0x7f ;  /* 0x0000007fff007424 */ /* 0x000fe200078e00ff */
[----:B------:R-:W-:-:S04]  /*9cc0*/  ISETP.GT.U32.AND P0, PT, R4, 0x7f800000, PT ;  /* 0x7f8000000400780c */ /* 0x000fc80003f04070 */
[----:B------:R-:W-:-:S09]  /*9cd0*/  SEL R0, R0, 0x7c, P0 ;  /* 0x0000007c00007807 */ /* 0x000fd20000000000 */
.L_x_9721:
[----:B------:R-:W-:Y:S05]  /*9ce0*/  BSYNC.RECONVERGENT B0 ;  /* 0x0000000000007941 */ /* 0x000fea0003800200 */
.L_x_9719:
[----:B------:R-:W-:-:S04]  /*9cf0*/  SHF.R.U32.HI R5, RZ, 0x18, R5 ;  /* 0x00000018ff057819 */ /* 0x000fc80000011605 */
[----:B------:R-:W-:-:S05]  /*9d00*/  LOP3.LUT R5, R0, 0x80, R5, 0xf8, !PT ;  /* 0x0000008000057812 */ /* 0x000fca00078ef805 */
[----:B------:R0:W-:Y:S01]  /*9d10*/  STG.E.U8 desc[UR36][R2.64], R5 ;  /* 0x0000000502007986 */ /* 0x0001e2000c101124 */
[----:B------:R-:W-:Y:S05]  /*9d20*/  BRA `(.L_x_9692) ;  /* 0x00000000000c7947 */ /* 0x000fea0003800000 */
.L_x_9713:
[----:B-----5:R-:W-:-:S04]  /*9d30*/  I2FP.F32.S32 R0, R22 ;  /* 0x0000001600007245 */ /* 0x020fc80000201400 */
[----:B------:R-:W-:-:S05]  /*9d40*/  F2FP.BF16.F32.PACK_AB R0, RZ, R0 ;  /* 0x00000000ff00723e */ /* 0x000fca00000010ff */
[----:B------:R0:W-:Y:S02]  /*9d50*/  STG.E.U16 desc[UR36][R2.64], R0 ;  /* 0x0000000002007986 */ /* 0x0001e4000c101524 */
.L_x_9692:
[----:B------:R-:W-:-:S07]  /*9d60*/  VIADD R17, R17, 0x80 ;  /* 0x0000008011117836 */ /* 0x000fce0000000000 */
.L_x_9595:
[----:B------:R-:W-:Y:S05]  /*9d70*/  BSYNC.RECONVERGENT B7 ;  /* 0x0000000000077941 */ /* 0x000fea0003800200 */
.L_x_9594:
        /* <DEDUP_REMOVED lines=383> */
.L_x_9724:
        /* <DEDUP_REMOVED lines=16> */
.L_x_9728:
[----:B------:R0:W5:Y:S01]  /*b670*/  LDG.E.U8 R22, desc[UR36][R2.64] ;  /* 0x0000002402167981 */ /* 0x000162000c1e1100 */
[----:B------:R-:W-:Y:S05]  /*b680*/  BRA `(.L_x_9730) ;  /* 0x0000000c002c7947 */ /* 0x000fea0003800000 */
.L_x_9727:
        /* <DEDUP_REMOVED lines=8> */
.L_x_9732:
[----:B------:R0:W5:Y:S01]  /*b710*/  LDG.E R22, desc[UR36][R2.64] ;  /* 0x0000002402167981 */ /* 0x000162000c1e1900 */
[----:B------:R-:W-:Y:S05]  /*b720*/  BRA `(.L_x_9730) ;  /* 0x0000000c00047947 */ /* 0x000fea0003800000 */
.L_x_9731:
[----:B------:R0:W5:Y:S01]  /*b730*/  LDG.E.S16 R22, desc[UR36][R2.64] ;  /* 0x0000002402167981 */ /* 0x000162000c1e1700 */
[----:B------:R-:W-:Y:S05]  /*b740*/  BRA `(.L_x_9730) ;  /* 0x0000000800fc7947 */ /* 0x000fea0003800000 */
.L_x_9726:
[----:B------:R-:W-:-:S09]  /*b750*/  UISETP.GT.AND UP0, UPT, UR4, 0x6, UPT ;  /* 0x000000060400788c */ /* 0x000fd2000bf04270 */
[----:B------:R-:W-:Y:S05]  /*b760*/  BRA.U UP0, `(.L_x_9733) ;  /* 0x00000001002c7547 */ /* 0x000fea000b800000 */
[----:B------:R-:W-:-:S09]  /*b770*/  UISETP.NE.AND UP0, UPT, UR4, 0x5, UPT ;  /* 0x000000050400788c */ /* 0x000fd2000bf05270 */
[----:B------:R-:W-:Y:S05]  /*b780*/  BRA.U !UP0, `(.L_x_9734) ;  /* 0x0000000108147547 */ /* 0x000fea000b800000 */
[----:B------:R-:W-:-:S09]  /*b790*/  UISETP.NE.AND UP0, UPT, UR4, 0x6, UPT ;  /* 0x000000060400788c */ /* 0x000fd2000bf05270 */
[----:B------:R-:W-:Y:S05]  /*b7a0*/  BRA.U UP0, `(.L_x_9729) ;  /* 0x0000000900907547 */ /* 0x000fea000b800000 */
[----:B------:R-:W2:Y:S02]  /*b7b0*/  LDG.E R2, desc[UR36][R2.64] ;  /* 0x0000002402027981 */ /* 0x000ea4000c1e1900 */
[----:B--2---:R1:W2:Y:S01]  /*b7c0*/  F2I.FTZ.TRUNC.NTZ R22, R2 ;  /* 0x0000000200167305 */ /* 0x0042a2000021f100 */
[----:B------:R-:W-:Y:S05]  /*b7d0*/  BRA `(.L_x_9730) ;  /* 0x0000000800d87947 */ /* 0x000fea0003800000 */
.L_x_9734:
[----:B------:R-:W2:Y:S02]  /*b7e0*/  LDG.E.U16 R2, desc[UR36][R2.64] ;  /* 0x0000002402027981 */ /* 0x000ea4000c1e1500 */
[----:B--2---:R-:W-:-:S06]  /*b7f0*/  HADD2.F32 R22, -RZ, R2.H0_H0 ;  /* 0x20000002ff167230 */ /* 0x004fcc0000004100 */
[----:B------:R-:W0:Y:S01]  /*b800*/  F2I.FTZ.TRUNC.NTZ R22, R22 ;  /* 0x0000001600167305 */ /* 0x000e22000021f100 */
[----:B------:R-:W-:Y:S05]  /*b810*/  BRA `(.L_x_9730) ;  /* 0x0000000800c87947 */ /* 0x000fea0003800000 */
.L_x_9733:
[----:B------:R-:W-:-:S09]  /*b820*/  UISETP.NE.AND UP0, UPT, UR4, 0x7, UPT ;  /* 0x000000070400788c */ /* 0x000fd2000bf05270 */
[----:B------:R-:W-:Y:S05]  /*b830*/  BRA.U !UP0, `(.L_x_9735) ;  /* 0x00000001082c7547 */ /* 0x000fea000b800000 */
[----:B------:R-:W-:-:S09]  /*b840*/  UISETP.NE.AND UP0, UPT, UR4, 0x8, UPT ;  /* 0x000000080400788c */ /* 0x000fd2000bf05270 */
[----:B------:R-:W-:Y:S05]  /*b850*/  BRA.U !UP0, `(.L_x_9736) ;  /* 0x0000000108147547 */ /* 0x000fea000b800000 */
[----:B------:R-:W-:-:S09]  /*b860*/  UISETP.NE.AND UP0, UPT, UR4, 0x9, UPT ;  /* 0x000000090400788c */ /* 0x000fd2000bf05270 */
[----:B------:R-:W-:Y:S05]  /*b870*/  BRA.U UP0, `(.L_x_9729) ;  /* 0x00000009005c7547 */ /* 0x000fea000b800000 */
[----:B------:R-:W2:Y:S02]  /*b880*/  LDG.E R2, desc[UR36][R2.64] ;  /* 0x0000002402027981 */ /* 0x000ea4000c1e1900 */
[----:B--2---:R3:W4:Y:S01]  /*b890*/  F2I.FTZ.TRUNC.NTZ R22, R2 ;  /* 0x0000000200167305 */ /* 0x004722000021f100 */
[----:B------:R-:W-:Y:S05]  /*b8a0*/  BRA `(.L_x_9730) ;  /* 0x0000000800a47947 */ /* 0x000fea0003800000 */
.L_x_9736:
[----:B------:R-:W2:Y:S02]  /*b8b0*/  LDG.E.U16 R2, desc[UR36][R2.64] ;  /* 0x0000002402027981 */ /* 0x000ea4000c1e1500 */
[----:B--2---:R-:W-:-:S06]  /*b8c0*/  HADD2.F32 R22, -RZ, R2.H0_H0 ;  /* 0x20000002ff167230 */ /* 0x004fcc0000004100 */
[----:B------:R-:W0:Y:S01]  /*b8d0*/  F2I.FTZ.TRUNC.NTZ R22, R22 ;  /* 0x0000001600167305 */ /* 0x000e22000021f100 */
[----:B------:R-:W-:Y:S05]  /*b8e0*/  BRA `(.L_x_9730) ;  /* 0x0000000800947947 */ /* 0x000fea0003800000 */
.L_x_9735:
[----:B------:R-:W2:Y:S02]  /*b8f0*/  LDG.E.64 R22, desc[UR36][R2.64] ;  /* 0x0000002402167981 */ /* 0x000ea4000c1e1b00 */
[----:B--2---:R0:W1:Y:S02]  /*b900*/  F2I.F64.TRUNC R22, R22 ;  /* 0x0000001600167311 */ /* 0x004064000030d100 */
[----:B01----:R-:W-:Y:S05]  /*b910*/  BRA `(.L_x_9730) ;  /* 0x0000000800887947 */ /* 0x003fea0003800000 */
.L_x_9725:
        /* <DEDUP_REMOVED lines=12> */
.L_x_9739:
[----:B------:R-:W2:Y:S02]  /*b9e0*/  LDG.E.64 R2, desc[UR36][R2.64] ;  /* 0x0000002402027981 */ /* 0x000ea4000c1e1b00 */
[----:B--2---:R0:W1:Y:S02]  /*b9f0*/  F2I.F64.TRUNC R22, R2 ;  /* 0x0000000200167311 */ /* 0x004064000030d100 */
[----:B01----:R-:W-:Y:S05]  /*ba00*/  BRA `(.L_x_9730) ;  /* 0x00000008004c7947 */ /* 0x003fea0003800000 */
.L_x_9738:
        /* <DEDUP_REMOVED lines=24> */
[----:B------:R0:W1:Y:S01]  /*bb90*/  F2I.FTZ.TRUNC.NTZ R22, R5 ;  /* 0x0000000500167305 */ /* 0x000062000021f100 */
[----:B------:R-:W-:Y:S05]  /*bba0*/  BRA `(.L_x_9730) ;  /* 0x0000000400e47947 */ /* 0x000fea0003800000 */
.L_x_9741:
        /* <DEDUP_REMOVED lines=11> */
[----:B------:R0:W1:Y:S01]  /*bc60*/  F2I.FTZ.TRUNC.NTZ R22, R0 ;  /* 0x0000000000167305 */ /* 0x000062000021f100 */
[----:B------:R-:W-:Y:S05]  /*bc70*/  BRA `(.L_x_9730) ;  /* 0x0000000400b07947 */ /* 0x000fea0003800000 */
.L_x_9740:
[----:B------:R-:W2:Y:S02]  /*bc80*/  LDG.E.U16 R22, desc[UR36][R2.64] ;  /* 0x0000002402167981 */ /* 0x000ea4000c1e1500 */
[----:B--2---:R-:W-:-:S06]  /*bc90*/  IMAD.U32 R22, R22, 0x10000, RZ ;  /* 0x0001000016167824 */ /* 0x004fcc00078e00ff */
[----:B------:R-:W0:Y:S01]  /*bca0*/  F2I.FTZ.TRUNC.NTZ R22, R22 ;  /* 0x0000001600167305 */ /* 0x000e22000021f100 */
[----:B------:R-:W-:Y:S05]  /*bcb0*/  BRA `(.L_x_9730) ;  /* 0x0000000400a07947 */ /* 0x000fea0003800000 */
.L_x_9737:
        /* <DEDUP_REMOVED lines=10> */
.L_x_9744:
        /* <DEDUP_REMOVED lines=21> */
.L_x_9748:
[----:B------:R-:W-:Y:S05]  /*beb0*/  BSYNC.RECONVERGENT B1 ;  /* 0x0000000000017941 */ /* 0x000fea0003800200 */
.L_x_9747:
[----:B------:R-:W-:Y:S01]  /*bec0*/  IMAD.SHL.U32 R0, R0, 0x100000, RZ ;  /* 0x0010000000007824 */ /* 0x000fe200078e00ff */
[----:B------:R-:W-:-:S04]  /*bed0*/  LEA R2, R2, 0x3b800000, 0x17 ;  /* 0x3b80000002027811 */ /* 0x000fc800078eb8ff */
[----:B------:R-:W-:-:S07]  /*bee0*/  LOP3.LUT R22, R2, R0, R7, 0xfe, !PT ;  /* 0x0000000002167212 */ /* 0x000fce00078efe07 */
.L_x_9746:
[----:B------:R-:W-:Y:S05]  /*bef0*/  BSYNC.RECONVERGENT B0 ;  /* 0x0000000000007941 */ /* 0x000fea0003800200 */
.L_x_9745:
[----:B------:R-:W0:Y:S01]  /*bf00*/  F2I.FTZ.TRUNC.NTZ R22, R22 ;  /* 0x0000001600167305 */ /* 0x000e22000021f100 */
[----:B------:R-:W-:Y:S05]  /*bf10*/  BRA `(.L_x_9730) ;  /* 0x0000000400087947 */ /* 0x000fea0003800000 */
.L_x_9743:
        /* <DEDUP_REMOVED lines=21> */
.L_x_9752:
[----:B------:R-:W-:Y:S05]  /*c070*/  BSYNC.RECONVERGENT B1 ;  /* 0x0000000000017941 */ /* 0x000fea0003800200 */
.L_x_9751:
[----:B------:R-:W-:Y:S01]  /*c080*/  IMAD.SHL.U32 R0, R0, 0x200000, RZ ;  /* 0x0020000000007824 */ /* 0x000fe200078e00ff */
[----:B------:R-:W-:-:S04]  /*c090*/  LEA R2, R2, 0x37800000, 0x17 ;  /* 0x3780000002027811 */ /* 0x000fc800078eb8ff */
[----:B------:R-:W-:-:S07]  /*c0a0*/  LOP3.LUT R22, R2, R0, R7, 0xfe, !PT ;  /* 0x0000000002167212 */ /* 0x000fce00078efe07 */
.L_x_9750:
[----:B------:R-:W-:Y:S05]  /*c0b0*/  BSYNC.RECONVERGENT B0 ;  /* 0x0000000000007941 */ /* 0x000fea0003800200 */
.L_x_9749:
[----:B------:R-:W0:Y:S01]  /*c0c0*/  F2I.FTZ.TRUNC.NTZ R22, R22 ;  /* 0x0000001600167305 */ /* 0x000e22000021f100 */
[----:B------:R-:W-:Y:S05]  /*c0d0*/  BRA `(.L_x_9730) ;  /* 0x0000000000987947 */ /* 0x000fea0003800000 */
.L_x_9742:
        /* <DEDUP_REMOVED lines=14> */
.L_x_9756:
[----:B------:R-:W-:Y:S05]  /*c1c0*/  BSYNC.RECONVERGENT B0 ;  /* 0x0000000000007941 */ /* 0x000fea0003800200 */
.L_x_9755:
[----:B------:R-:W0:Y:S01]  /*c1d0*/  F2I.FTZ.TRUNC.NTZ R22, R22 ;  /* 0x0000001600167305 */ /* 0x000e22000021f100 */
[----:B------:R-:W-:Y:S05]  /*c1e0*/  BRA `(.L_x_9730) ;  /* 0x0000000000547947 */ /* 0x000fea0003800000 */
.L_x_9729:
        /* <DEDUP_REMOVED lines=16> */
.L_x_9757:
[----:B------:R-:W-:Y:S01]  /*c2f0*/  HFMA2 R22, -RZ, RZ, 0, 0 ;  /* 0x00000000ff167431 */ /* 0x000fe200000001ff */
[----:B------:R-:W-:Y:S06]  /*c300*/  BRA `(.L_x_9730) ;  /* 0x00000000000c7947 */ /* 0x000fec0003800000 */
.L_x_9754:
[----:B------:R0:W5:Y:S01]  /*c310*/  LDG.E R22, desc[UR36][R2.64] ;  /* 0x0000002402167981 */ /* 0x000162000c1e1900 */
[----:B------:R-:W-:Y:S05]  /*c320*/  BRA `(.L_x_9730) ;  /* 0x0000000000047947 */ /* 0x000fea0003800000 */
.L_x_9753:
[----:B------:R0:W5:Y:S02]  /*c330*/  LDG.E R22, desc[UR36][R2.64] ;  /* 0x0000002402167981 */ /* 0x000164000c1e1900 */
.L_x_9730:
        /* <DEDUP_REMOVED lines=19> */
.L_x_9762:
[----:B------:R-:W3:Y:S02]  /*c470*/  LDG.E.U8 R2, desc[UR36][R2.64] ;  /* 0x0000002402027981 */ /* 0x000ee4000c1e1100 */
[----:B---3--:R-:W-:-:S04]  /*c480*/  ISETP.NE.AND P0, PT, R2, RZ, PT ;  /* 0x000000ff0200720c */ /* 0x008fc80003f05270 */
[----:B------:R-:W-:Y:S01]  /*c490*/  P2R R19, PR, RZ, 0x1 ;  /* 0x00000001ff137803 */ /* 0x000fe20000000000 */
[----:B------:R-:W-:Y:S08]  /*c4a0*/  BRA `(.L_x_9764) ;  /* 0x0000000800947947 */ /* 0x000ff00003800000 */
.L_x_9761:
        /* <DEDUP_REMOVED lines=11> */
.L_x_9766:
[----:B------:R-:W3:Y:S02]  /*c560*/  LDG.E R2, desc[UR36][R2.64] ;  /* 0x0000002402027981 */ /* 0x000ee4000c1e1900 */
[----:B---3--:R-:W-:-:S04]  /*c570*/  ISETP.NE.AND P0, PT, R2, RZ, PT ;  /* 0x000000ff0200720c */ /* 0x008fc80003f05270 */
[----:B------:R-:W-:Y:S01]  /*c580*/  P2R R19, PR, RZ, 0x1 ;  /* 0x00000001ff137803 */ /* 0x000fe20000000000 */
[----:B------:R-:W-:Y:S08]  /*c590*/  BRA `(.L_x_9764) ;  /* 0x0000000800587947 */ /* 0x000ff00003800000 */
.L_x_9765:
[----:B------:R-:W3:Y:S02]  /*c5a0*/  LDG.E.U16 R2, desc[UR36][R2.64] ;  /* 0x0000002402027981 */ /* 0x000ee4000c1e1500 */
[----:B---3--:R-:W-:-:S04]  /*c5b0*/  ISETP.NE.AND P0, PT, R2, RZ, PT ;  /* 0x000000ff0200720c */ /* 0x008fc80003f05270 */
[----:B------:R-:W-:Y:S01]  /*c5c0*/  P2R R19, PR, RZ, 0x1 ;  /* 0x00000001ff137803 */ /* 0x000fe20000000000 */
[----:B------:R-:W-:Y:S08]  /*c5d0*/  BRA `(.L_x_9764) ;  /* 0x0000000800487947 */ /* 0x000ff00003800000 */
.L_x_9760:
        /* <DEDUP_REMOVED lines=10> */
.L_x_9768:
[----:B------:R-:W3:Y:S02]  /*c680*/  LDG.E.U16 R0, desc[UR36][R2.64] ;  /* 0x0000002402007981 */ /* 0x000ee4000c1e1500 */
[----:B---3--:R-:W-:-:S05]  /*c690*/  HADD2.F32 R0, -RZ, R0.H0_H0 ;  /* 0x20000000ff007230 */ /* 0x008fca0000004100 */
[----:B------:R-:W-:-:S04]  /*c6a0*/  FSETP.NEU.FTZ.AND P0, PT, R0, RZ, PT ;  /* 0x000000ff0000720b */ /* 0x000fc80003f1d000 */
[----:B------:R-:W-:Y:S01]  /*c6b0*/  P2R R19, PR, RZ, 0x1 ;  /* 0x00000001ff137803 */ /* 0x000fe20000000000 */
[----:B------:R-:W-:Y:S08]  /*c6c0*/  BRA `(.L_x_9764) ;  /* 0x00000008000c7947 */ /* 0x000ff00003800000 */
.L_x_9767:
        /* <DEDUP_REMOVED lines=12> */
.L_x_9770:
        /* <DEDUP_REMOVED lines=10> */
.L_x_9769:
[----:B------:R-:W3:Y:S02]  /*c830*/  LDG.E.64 R2, desc[UR36][R2.64] ;  /* 0x0000002402027981 */ /* 0x000ee4000c1e1b00 */
[----:B---3--:R-:W0:Y:S02]  /*c840*/  DSETP.NEU.AND P0, PT, R2, RZ, PT ;  /* 0x000000ff0200722a */ /* 0x008e240003f0d000 */
[----:B0-----:R-:W-:Y:S01]  /*c850*/  P2R R19, PR, RZ, 0x1 ;  /* 0x00000001ff137803 */ /* 0x001fe20000000000 */
[----:B------:R-:W-:Y:S06]  /*c860*/  BRA `(.L_x_9764) ;  /* 0x0000000400a47947 */ /* 0x000fec0003800000 */
.L_x_9759:
        /* <DEDUP_REMOVED lines=12> */
.L_x_9773:
        /* <DEDUP_REMOVED lines=9> */
.L_x_9772:
        /* <DEDUP_REMOVED lines=10> */
.L_x_9775:
        /* <DEDUP_REMOVED lines=12> */
.L_x_9774:
[----:B------:R-:W3:Y:S02]  /*cb20*/  LDG.E.U16 R0, desc[UR36][R2.64] ;  /* 0x0000002402007981 */ /* 0x000ee4000c1e1500 */
[----:B---3--:R-:W-:-:S05]  /*cb30*/  IMAD.U32 R0, R0, 0x10000, RZ ;  /* 0x0001000000007824 */ /* 0x008fca00078e00ff */
[----:B------:R-:W-:-:S04]  /*cb40*/  FSETP.NEU.FTZ.AND P0, PT, R0, RZ, PT ;  /* 0x000000ff0000720b */ /* 0x000fc80003f1d000 */
[----:B------:R-:W-:Y:S01]  /*cb50*/  P2R R19, PR, RZ, 0x1 ;  /* 0x00000001ff137803 */ /* 0x000fe20000000000 */
[----:B------:R-:W-:Y:S08]  /*cb60*/  BRA `(.L_x_9764) ;  /* 0x0000000000e47947 */ /* 0x000ff00003800000 */
.L_x_9771:
        /* <DEDUP_REMOVED lines=12> */
.L_x_9778:
[----:B------:R-:W3:Y:S02]  /*cc30*/  LDG.E.U8 R2, desc[UR36][R2.64] ;  /* 0x0000002402027981 */ /* 0x000ee4000c1e1100 */
[----:B---3--:R-:W-:-:S04]  /*cc40*/  ISETP.NE.AND P0, PT, R2, RZ, PT ;  /* 0x000000ff0200720c */ /* 0x008fc80003f05270 */
[----:B------:R-:W-:Y:S01]  /*cc50*/  P2R R19, PR, RZ, 0x1 ;  /* 0x00000001ff137803 */ /* 0x000fe20000000000 */
[----:B------:R-:W-:Y:S08]  /*cc60*/  BRA `(.L_x_9764) ;  /* 0x0000000000a47947 */ /* 0x000ff00003800000 */
.L_x_9777:
[----:B------:R-:W3:Y:S02]  /*cc70*/  LDG.E.U8 R2, desc[UR36][R2.64] ;  /* 0x0000002402027981 */ /* 0x000ee4000c1e1100 */
[----:B---3--:R-:W-:-:S04]  /*cc80*/  ISETP.NE.AND P0, PT, R2, RZ, PT ;  /* 0x000000ff0200720c */ /* 0x008fc80003f05270 */
[----:B------:R-:W-:Y:S01]  /*cc90*/  P2R R19, PR, RZ, 0x1 ;  /* 0x00000001ff137803 */ /* 0x000fe20000000000 */
[----:B------:R-:W-:Y:S08]  /*cca0*/  BRA `(.L_x_9764) ;  /* 0x0000000000947947 */ /* 0x000ff00003800000 */
.L_x_9776:
        /* <DEDUP_REMOVED lines=10> */
.L_x_9763:
[----:B------:R-:W-:Y:S01]  /*cd50*/  MOV R2, 0x0 ;  /* 0x0000000000027802 */ /* 0x000fe20000000f00 */
[----:B------:R-:W0:Y:S01]  /*cd60*/  LDCU.64 UR4, c[0x4][0x4e8] ;  /* 0x01009d00ff0477ac */ /* 0x000e220008000a00 */
[----:B------:R-:W-:Y:S02]  /*cd70*/  IMAD.MOV.U32 R8, RZ, RZ, 0x4e ;  /* 0x0000004eff087424 */ /* 0x000fe400078e00ff */
[----:B------:R-:W-:Y:S01]  /*cd80*/  IMAD.MOV.U32 R12, RZ, RZ, 0x1 ;  /* 0x00000001ff0c7424 */ /* 0x000fe200078e00ff */
[----:B------:R-:W1:Y:S01]  /*cd90*/  LDCU.64 UR6, c[0x4][0x4f0] ;  /* 0x01009e00ff0677ac */ /* 0x000e620008000a00 */
[----:B------:R-:W3:Y:S01]  /*cda0*/  LDC.64 R2, c[0x4][R2] ;  /* 0x0100000002027b82 */ /* 0x000ee20000000a00 */
[----:B------:R-:W-:Y:S01]  /*cdb0*/  IMAD.MOV.U32 R13, RZ, RZ, RZ ;  /* 0x000000ffff0d7224 */ /* 0x000fe200078e00ff */
[----:B------:R-:W2:Y:S01]  /*cdc0*/  LDCU.64 UR8, c[0x4][0x320] ;  /* 0x01006400ff0877ac */ /* 0x000ea20008000a00 */
[----:B0-----:R-:W-:Y:S01]  /*cdd0*/  MOV R4, UR4 ;  /* 0x0000000400047c02 */ /* 0x001fe20008000f00 */
[----:B------:R-:W-:-:S02]  /*cde0*/  IMAD.U32 R5, RZ, RZ, UR5 ;  /* 0x00000005ff057e24 */ /* 0x000fc4000f8e00ff */
[----:B-1----:R-:W-:Y:S02]  /*cdf0*/  IMAD.U32 R6, RZ, RZ, UR6 ;  /* 0x00000006ff067e24 */ /* 0x002fe4000f8e00ff */
[----:B------:R-:W-:Y:S02]  /*ce00*/  IMAD.U32 R7, RZ, RZ, UR7 ;  /* 0x00000007ff077e24 */ /* 0x000fe4000f8e00ff */
[----:B--2---:R-:W-:Y:S01]  /*ce10*/  IMAD.U32 R10, RZ, RZ, UR8 ;  /* 0x00000008ff0a7e24 */ /* 0x004fe2000f8e00ff */
[----:B------:R-:W-:-:S07]  /*ce20*/  MOV R11, UR9 ;  /* 0x00000009000b7c02 */ /* 0x000fce0008000f00 */
[----:B------:R-:W-:-:S07]  /*ce30*/  LEPC R20, `(.L_x_9781) ;  /* 0x000000001014794e */ /* 0x000fce0000000000 */
[----:B---345:R-:W-:Y:S05]  /*ce40*/  CALL.ABS.NOINC R2 ;  /* 0x0000000002007343 */ /* 0x038fea0003c00000 */
.L_x_9781:
[----:B------:R-:W-:-:S04]  /*ce50*/  PLOP3.LUT P0, PT, PT, PT, PT, 0x8, 0x80 ;  /* 0x000000000080781c */ /* 0x000fc80003f0e170 */
[----:B------:R-:W-:Y:S01]  /*ce60*/  P2R R19, PR, RZ, 0x1 ;  /* 0x00000001ff137803 */ /* 0x000fe20000000000 */
[----:B------:R-:W-:Y:S08]  /*ce70*/  BRA `(.L_x_9764) ;  /* 0x0000000000207947 */ /* 0x000ff00003800000 */
.L_x_9780:
[----:B------:R-:W3:Y:S02]  /*ce80*/  LDG.E.64 R2, desc[UR36][R2.64] ;  /* 0x0000002402027981 */ /* 0x000ee4000c1e1b00 */
[----:B---3--:R-:W-:-:S04]  /*ce90*/  ISETP.NE.U32.AND P0, PT, R2, RZ, PT ;  /* 0x000000ff0200720c */ /* 0x008fc80003f05070 */
[----:B------:R-:W-:-:S04]  /*cea0*/  ISETP.NE.AND.EX P0, PT, R3, RZ, PT, P0 ;  /* 0x000000ff0300720c */ /* 0x000fc80003f05300 */
[----:B------:R-:W-:Y:S01]  /*ceb0*/  P2R R19, PR, RZ, 0x1 ;  /* 0x00000001ff137803 */ /* 0x000fe20000000000 */
[----:B------:R-:W-:Y:S08]  /*cec0*/  BRA `(.L_x_9764) ;  /* 0x00000000000c7947 */ /* 0x000ff00003800000 */
.L_x_9779:
[----:B------:R-:W3:Y:S02]  /*ced0*/  LDG.E R2, desc[UR36][R2.64] ;  /* 0x0000002402027981 */ /* 0x000ee4000c1e1900 */
[----:B---3--:R-:W-:-:S04]  /*cee0*/  ISETP.NE.AND P0, PT, R2, RZ, PT ;  /* 0x000000ff0200720c */ /* 0x008fc80003f05270 */
[----:B------:R-:W-:-:S09]  /*cef0*/  P2R R19, PR, RZ, 0x1 ;  /* 0x00000001ff137803 */ /* 0x000fd20000000000 */
.L_x_9764:
[----:B------:R-:W-:Y:S05]  /*cf00*/  BSYNC.RECONVERGENT B6 ;  /* 0x0000000000067941 */ /* 0x000fea0003800200 */
.L_x_9758:
        /* <DEDUP_REMOVED lines=17> */
.L_x_9785:
[----:B------:R0:W5:Y:S01]  /*d020*/  LDG.E.U8 R2, desc[UR36][R4.64] ;  /* 0x0000002404027981 */ /* 0x000162000c1e1100 */
[----:B------:R-:W-:Y:S01]  /*d030*/  HFMA2 R3, -RZ, RZ, 0, 0 ;  /* 0x00000000ff037431 */ /* 0x000fe200000001ff */
[----:B------:R-:W-:Y:S06]  /*d040*/  BRA `(.L_x_9787) ;  /* 0x0000000c00407947 */ /* 0x000fec0003800000 */
.L_x_9784:
        /* <DEDUP_REMOVED lines=8> */
.L_x_9789:
[----:B------:R-:W3:Y:S02]  /*d0d0*/  LDG.E R2, desc[UR36][R4.64] ;  /* 0x0000002404027981 */ /* 0x000ee4000c1e1900 */
[----:B---3--:R-:W-:Y:S01]  /*d0e0*/  SHF.R.S32.HI R3, RZ, 0x1f, R2 ;  /* 0x0000001fff037819 */ /* 0x008fe20000011402 */
[----:B------:R-:W-:Y:S06]  /*d0f0*/  BRA `(.L_x_9787) ;  /* 0x0000000c00147947 */ /* 0x000fec0003800000 */
.L_x_9788:
[----:B------:R-:W3:Y:S02]  /*d100*/  LDG.E.S16 R2, desc[UR36][R4.64] ;  /* 0x0000002404027981 */ /* 0x000ee4000c1e1700 */
[----:B---3--:R-:W-:Y:S01]  /*d110*/  SHF.R.S32.HI R3, RZ, 0x1f, R2 ;  /* 0x0000001fff037819 */ /* 0x008fe20000011402 */
[----:B------:R-:W-:Y:S06]  /*d120*/  BRA `(.L_x_9787) ;  /* 0x0000000c00087947 */ /* 0x000fec0003800000 */
.L_x_9783:
        /* <DEDUP_REMOVED lines=9> */
.L_x_9791:
[----:B------:R-:W3:Y:S02]  /*d1c0*/  LDG.E.U16 R4, desc[UR36][R4.64] ;  /* 0x0000002404047981 */ /* 0x000ee4000c1e1500 */
[----:B---3--:R-:W-:-:S06]  /*d1d0*/  HADD2.F32 R2, -RZ, R4.H0_H0 ;  /* 0x20000004ff027230 */ /* 0x008fcc0000004100 */
[----:B------:R-:W0:Y:S02]  /*d1e0*/  F2I.S64.TRUNC R2, R2 ;  /* 0x0000000200027311 */ /* 0x000e24000020d900 */
[----:B0-----:R-:W-:Y:S05]  /*d1f0*/  BRA `(.L_x_9787) ;  /* 0x0000000800d47947 */ /* 0x001fea0003800000 */
.L_x_9790:
        /* <DEDUP_REMOVED lines=9> */
.L_x_9793:
[----:B------:R-:W3:Y:S02]  /*d290*/  LDG.E.U16 R4, desc[UR36][R4.64] ;  /* 0x0000002404047981 */ /* 0x000ee4000c1e1500 */
[----:B---3--:R-:W-:-:S06]  /*d2a0*/  HADD2.F32 R2, -RZ, R4.H0_H0 ;  /* 0x20000004ff027230 */ /* 0x008fcc0000004100 */
[----:B------:R-:W0:Y:S02]  /*d2b0*/  F2I.S64.TRUNC R2, R2 ;  /* 0x0000000200027311 */ /* 0x000e24000020d900 */
[----:B0-----:R-:W-:Y:S05]  /*d2c0*/  BRA `(.L_x_9787) ;  /* 0x0000000800a07947 */ /* 0x001fea0003800000 */
.L_x_9792:
[----:B------:R-:W3:Y:S02]  /*d2d0*/  LDG.E.64 R2, desc[UR36][R4.64] ;  /* 0x0000002404027981 */ /* 0x000ee4000c1e1b00 */
[----:B---3--:R-:W0:Y:S02]  /*d2e0*/  F2I.S64.F64.TRUNC R2, R2 ;  /* 0x0000000200027311 */ /* 0x008e24000030d900 */
[----:B0-----:R-:W-:Y:S05]  /*d2f0*/  BRA `(.L_x_9787) ;  /* 0x0000000800947947 */ /* 0x001fea0003800000 */
.L_x_9782:
        /* <DEDUP_REMOVED lines=13> */
.L_x_9796:
[----:B------:R-:W3:Y:S02]  /*d3d0*/  LDG.E.64 R2, desc[UR36][R4.64] ;  /* 0x0000002404027981 */ /* 0x000ee4000c1e1b00 */
[----:B---3--:R-:W0:Y:S02]  /*d3e0*/  F2I.S64.F64.TRUNC R2, R2 ;  /* 0x0000000200027311 */ /* 0x008e24000030d900 */
[----:B0-----:R-:W-:Y:S05]  /*d3f0*/  BRA `(.L_x_9787) ;  /* 0x0000000800547947 */ /* 0x001fea0003800000 */
.L_x_9795:
        /* <DEDUP_REMOVED lines=26> */
.L_x_9798:
        /* <DEDUP_REMOVED lines=13> */
.L_x_9797:
[----:B------:R-:W3:Y:S02]  /*d670*/  LDG.E.U16 R2, desc[UR36][R4.64] ;  /* 0x0000002404027981 */ /* 0x000ee4000c1e1500 */
[----:B---3--:R-:W-:-:S06]  /*d680*/  IMAD.U32 R2, R2, 0x10000, RZ ;  /* 0x0001000002027824 */ /* 0x008fcc00078e00ff */
[----:B------:R-:W0:Y:S02]  /*d690*/  F2I.S64.TRUNC R2, R2 ;  /* 0x0000000200027311 */ /* 0x000e24000020d900 */
[----:B0-----:R-:W-:Y:S05]  /*d6a0*/  BRA `(.L_x_9787) ;  /* 0x0000000400a87947 */ /* 0x001fea0003800000 */
.L_x_9794:
        /* <DEDUP_REMOVED lines=11> */
.L_x_9801:
        /* <DEDUP_REMOVED lines=21> */
.L_x_9805:
[----:B------:R-:W-:Y:S05]  /*d8b0*/  BSYNC.RECONVERGENT B1 ;  /* 0x0000000000017941 */ /* 0x000fea0003800200 */
.L_x_9804:
[----:B------:R-:W-:Y:S01]  /*d8c0*/  IMAD.SHL.U32 R0, R0, 0x100000, RZ ;  /* 0x0010000000007824 */ /* 0x000fe200078e00ff */
[----:B------:R-:W-:-:S04]  /*d8d0*/  LEA R2, R2, 0x3b800000, 0x17 ;  /* 0x3b80000002027811 */ /* 0x000fc800078eb8ff */
[----:B------:R-:W-:-:S07]  /*d8e0*/  LOP3.LUT R2, R2, R0, R7, 0xfe, !PT ;  /* 0x0000000002027212 */ /* 0x000fce00078efe07 */
.L_x_9803:
[----:B------:R-:W-:Y:S05]  /*d8f0*/  BSYNC.RECONVERGENT B0 ;  /* 0x0000000000007941 */ /* 0x000fea0003800200 */
.L_x_9802:
[----:B------:R-:W1:Y:S02]  /*d900*/  F2I.S64.TRUNC R2, R2 ;  /* 0x0000000200027311 */ /* 0x000e64000020d900 */
[----:B-1----:R-:W-:Y:S05]  /*d910*/  BRA `(.L_x_9787) ;  /* 0x00000004000c7947 */ /* 0x002fea0003800000 */
.L_x_9800:
        /* <DEDUP_REMOVED lines=21> */
.L_x_9809:
[----:B------:R-:W-:Y:S05]  /*da70*/  BSYNC.RECONVERGENT B1 ;  /* 0x0000000000017941 */ /* 0x000fea0003800200 */
.L_x_9808:
[----:B------:R-:W-:Y:S01]  /*da80*/  IMAD.SHL.U32 R0, R0, 0x200000, RZ ;  /* 0x0020000000007824 */ /* 0x000fe200078e00ff */
[----:B------:R-:W-:-:S04]  /*da90*/  LEA R2, R2, 0x37800000, 0x17 ;  /* 0x3780000002027811 */ /* 0x000fc800078eb8ff */
[----:B------:R-:W-:-:S07]  /*daa0*/  LOP3.LUT R2, R2, R0, R7, 0xfe, !PT ;  /* 0x0000000002027212 */ /* 0x000fce00078efe07 */
.L_x_9807:
[----:B------:R-:W-:Y:S05]  /*dab0*/  BSYNC.RECONVERGENT B0 ;  /* 0x0000000000007941 */ /* 0x000fea0003800200 */
.L_x_9806:
[----:B------:R-:W1:Y:S02]  /*dac0*/  F2I.S64.TRUNC R2, R2 ;  /* 0x0000000200027311 */ /* 0x000e64000020d900 */
[----:B-1----:R-:W-:Y:S05]  /*dad0*/  BRA `(.L_x_9787) ;  /* 0x00000000009c7947 */ /* 0x002fea0003800000 */
.L_x_9799:
        /* <DEDUP_REMOVED lines=14> */
.L_x_9813:
[----:B------:R-:W-:Y:S05]  /*dbc0*/  BSYNC.RECONVERGENT B0 ;  /* 0x0000000000007941 */ /* 0x000fea0003800200 */
.L_x_9812:
[----:B------:R-:W0:Y:S02]  /*dbd0*/  F2I.S64.TRUNC R2, R2 ;  /* 0x0000000200027311 */ /* 0x000e24000020d900 */
[----:B0-----:R-:W-:Y:S05]  /*dbe0*/  BRA `(.L_x_9787) ;  /* 0x0000000000587947 */ /* 0x001fea0003800000 */
.L_x_9786:
        /* <DEDUP_REMOVED lines=8> */
[----:B0-----:R-:W-:Y:S02]  /*dc70*/  IMAD.U32 R4, RZ, RZ, UR4 ;  /* 0x00000004ff047e24 */ /* 0x001fe4000f8e00ff */
[----:B------:R-:W-:-:S02]  /*dc80*/  IMAD.U32 R5, RZ, RZ, UR5 ;  /* 0x00000005ff057e24 */ /* 0x000fc4000f8e00ff */
[----:B-1----:R-:W-:Y:S02]  /*dc90*/  IMAD.U32 R6, RZ, RZ, UR6 ;  /* 0x00000006ff067e24 */ /* 0x002fe4000f8e00ff */
[----:B------:R-:W-:Y:S01]  /*dca0*/  IMAD.U32 R7, RZ, RZ, UR7 ;  /* 0x00000007ff077e24 */ /* 0x000fe2000f8e00ff */
[----:B--2---:R-:W-:Y:S01]  /*dcb0*/  MOV R10, UR8 ;  /* 0x00000008000a7c02 */ /* 0x004fe20008000f00 */
[----:B------:R-:W-:-:S07]  /*dcc0*/  IMAD.U32 R11, RZ, RZ, UR9 ;  /* 0x00000009ff0b7e24 */ /* 0x000fce000f8e00ff */
[----:B------:R-:W-:-:S07]  /*dcd0*/  LEPC R20, `(.L_x_9814) ;  /* 0x000000001014794e */ /* 0x000fce0000000000 */
[----:B---345:R-:W-:Y:S05]  /*dce0*/  CALL.ABS.NOINC R2 ;  /* 0x0000000002007343 */ /* 0x038fea0003c00000 */
.L_x_9814:
[----:B------:R-:W-:Y:S01]  /*dcf0*/  CS2R R2, SRZ ;  /* 0x0000000000027805 */ /* 0x000fe2000001ff00 */
[----:B------:R-:W-:Y:S06]  /*dd00*/  BRA `(.L_x_9787) ;  /* 0x0000000000107947 */ /* 0x000fec0003800000 */
.L_x_9811:
[----:B------:R3:W5:Y:S01]  /*dd10*/  LDG.E.64 R2, desc[UR36][R4.64] ;  /* 0x0000002404027981 */ /* 0x000762000c1e1b00 */
[----:B------:R-:W-:Y:S05]  /*dd20*/  BRA `(.L_x_9787) ;  /* 0x0000000000087947 */ /* 0x000fea0003800000 */
.L_x_9810:
[----:B------:R1:W5:Y:S01]  /*dd30*/  LDG.E R2, desc[UR36][R4.64] ;  /* 0x0000002404027981 */ /* 0x000362000c1e1900 */
[----:B------:R-:W-:-:S07]  /*dd40*/  HFMA2 R3, -RZ, RZ, 0, 0 ;  /* 0x00000000ff037431 */ /* 0x000fce00000001ff */
.L_x_9787:
[----:B------:R-:W-:Y:S01]  /*dd50*/  ISETP.NE.AND P1, PT, R19, RZ, PT ;  /* 0x000000ff1300720c */ /* 0x000fe20003f25270 */
[----:B------:R-:W2:-:S12]  /*dd60*/  LDCU.64 UR4, c[0x0][0x648] ;  /* 0x0000c900ff0477ac */ /* 0x000e980008000a00 */
[----:B01-3--:R-:W0:Y:S02]  /*dd70*/  @P1 LDC.64 R4, c[0x0][0x668] ;  /* 0x00019a00ff041b82 */ /* 0x00be240000000a00 */
[----:B0----5:R-:W-:-:S04]  /*dd80*/  @P1 LEA R4, P0, R2, R4, 0x2 ;  /* 0x0000000402041211 */ /* 0x021fc800078010ff */
[----:B------:R-:W-:-:S05]  /*dd90*/  @P1 LEA.HI.X R5, R2, R5, R3, 0x2, P0 ;  /* 0x0000000502051211 */ /* 0x000fca00000f1403 */
[----:B--2-4-:R0:W5:Y:S01]  /*dda0*/  @P1 LDG.E R22, desc[UR36][R4.64] ;  /* 0x0000002404161981 */ /* 0x014162000c1e1900 */
        /* <DEDUP_REMOVED lines=15> */
.L_x_9818:
[----:B-----5:R0:W-:Y:S01]  /*dea0*/  STG.E.U8 desc[UR36][R2.64], R22 ;  /* 0x0000001602007986 */ /* 0x0201e2000c101124 */
[----:B------:R-:W-:Y:S05]  /*deb0*/  BRA `(.L_x_9820) ;  /* 0x0000000c00387947 */ /* 0x000fea0003800000 */
.L_x_9817:
        /* <DEDUP_REMOVED lines=9> */
.L_x_9822:
[----:B-----5:R0:W-:Y:S01]  /*df50*/  STG.E desc[UR36][R2.64], R22 ;  /* 0x0000001602007986 */ /* 0x0201e2000c101924 */
[----:B------:R-:W-:Y:S05]  /*df60*/  BRA `(.L_x_9820) ;  /* 0x0000000c000c7947 */ /* 0x000fea0003800000 */
.L_x_9821:
[----:B-----5:R0:W-:Y:S01]  /*df70*/  STG.E.U16 desc[UR36][R2.64], R22 ;  /* 0x0000001602007986 */ /* 0x0201e2000c101524 */
[----:B------:R-:W-:Y:S05]  /*df80*/  BRA `(.L_x_9820) ;  /* 0x0000000c00047947 */ /* 0x000fea0003800000 */
.L_x_9816:
        /* <DEDUP_REMOVED lines=9> */
.L_x_9824:
[----:B-----5:R-:W-:-:S04]  /*e020*/  I2FP.F32.S32 R0, R22 ;  /* 0x0000001600007245 */ /* 0x020fc80000201400 */
[----:B------:R-:W-:-:S05]  /*e030*/  F2FP.F16.F32.PACK_AB R0, RZ, R0 ;  /* 0x00000000ff00723e */ /* 0x000fca00000000ff */
[----:B------:R0:W-:Y:S01]  /*e040*/  STG.E.U16 desc[UR36][R2.64], R0 ;  /* 0x0000000002007986 */ /* 0x0001e2000c101524 */
[----:B------:R-:W-:Y:S05]  /*e050*/  BRA `(.L_x_9820) ;  /* 0x0000000800d07947 */ /* 0x000fea0003800000 */
.L_x_9823:
        /* <DEDUP_REMOVED lines=10> */
.L_x_9826:
[----:B-----5:R-:W-:-:S04]  /*e100*/  I2FP.F32.S32 R22, R22 ;  /* 0x0000001600167245 */ /* 0x020fc80000201400 */
[----:B------:R-:W-:-:S04]  /*e110*/  F2FP.F16.F32.PACK_AB R5, RZ, R22 ;  /* 0x00000016ff05723e */ /* 0x000fc800000000ff */
[----:B------:R-:W-:-:S05]  /*e120*/  PRMT R5, R5, 0x5410, RZ ;  /* 0x0000541005057816 */ /* 0x000fca00000000ff */
[----:B------:R0:W-:Y:S01]  /*e130*/  STG.E desc[UR36][R2.64], R5 ;  /* 0x0000000502007986 */ /* 0x0001e2000c101924 */
[----:B------:R-:W-:Y:S05]  /*e140*/  BRA `(.L_x_9820) ;  /* 0x0000000800947947 */ /* 0x000fea0003800000 */
.L_x_9825:
[----:B-----5:R-:W0:Y:S02]  /*e150*/  I2F.F64 R22, R22 ;  /* 0x0000001600167312 */ /* 0x020e240000201c00 */
[----:B0-----:R0:W-:Y:S01]  /*e160*/  STG.E.64 desc[UR36][R2.64], R22 ;  /* 0x0000001602007986 */ /* 0x0011e2000c101b24 */
[----:B------:R-:W-:Y:S05]  /*e170*/  BRA `(.L_x_9820) ;  /* 0x0000000800887947 */ /* 0x000fea0003800000 */
.L_x_9815:
        /* <DEDUP_REMOVED lines=12> */
.L_x_9830:
        /* <DEDUP_REMOVED lines=18> */
.L_x_9833:
[----:B------:R-:W-:-:S04]  /*e360*/  SHF.R.U32.HI R5, RZ, 0x18, R5 ;  /* 0x00000018ff057819 */ /* 0x000fc80000011605 */
[----:B------:R-:W-:-:S07]  /*e370*/  LOP3.LUT R0, R0, 0x80, R5, 0xf8, !PT ;  /* 0x0000008000007812 */ /* 0x000fce00078ef805 */
.L_x_9832:
[----:B------:R-:W-:Y:S05]  /*e380*/  BSYNC.RECONVERGENT B0 ;  /* 0x0000000000007941 */ /* 0x000fea0003800200 */
.L_x_9831:
[----:B------:R0:W-:Y:S01]  /*e390*/  STG.E.U8 desc[UR36][R2.64], R0 ;  /* 0x0000000002007986 */ /* 0x0001e2000c101124 */
[----:B------:R-:W-:Y:S05]  /*e3a0*/  BRA `(.L_x_9820) ;  /* 0x0000000400fc7947 */ /* 0x000fea0003800000 */
.L_x_9829:
        /* <DEDUP_REMOVED lines=18> */
.L_x_9836:
[----:B------:R-:W-:-:S04]  /*e4d0*/  SHF.R.U32.HI R5, RZ, 0x18, R5 ;  /* 0x00000018ff057819 */ /* 0x000fc80000011605 */
[----:B------:R-:W-:-:S07]  /*e4e0*/  LOP3.LUT R0, R0, 0x80, R5, 0xf8, !PT ;  /* 0x0000008000007812 */ /* 0x000fce00078ef805 */
.L_x_9835:
[----:B------:R-:W-:Y:S05]  /*e4f0*/  BSYNC.RECONVERGENT B0 ;  /* 0x0000000000007941 */ /* 0x000fea0003800200 */
.L_x_9834:
[----:B------:R0:W-:Y:S01]  /*e500*/  STG.E.U8 desc[UR36][R2.64], R0 ;  /* 0x0000000002007986 */ /* 0x0001e2000c101124 */
[----:B------:R-:W-:Y:S05]  /*e510*/  BRA `(.L_x_9820) ;  /* 0x0000000400a07947 */ /* 0x000fea0003800000 */
.L_x_9828:
        /* <DEDUP_REMOVED lines=22> */
.L_x_9838:
[----:B-----5:R-:W-:-:S05]  /*e680*/  SHF.R.S32.HI R23, RZ, 0x1f, R22 ;  /* 0x0000001fff177819 */ /* 0x020fca0000011416 */
[----:B------:R0:W-:Y:S01]  /*e690*/  STG.E.64 desc[UR36][R2.64], R22 ;  /* 0x0000001602007986 */ /* 0x0001e2000c101b24 */
[----:B------:R-:W-:Y:S05]  /*e6a0*/  BRA `(.L_x_9820) ;  /* 0x00000004003c7947 */ /* 0x000fea0003800000 */
.L_x_9837:
[----:B-----5:R0:W-:Y:S01]  /*e6b0*/  STG.E desc[UR36][R2.64], R22 ;  /* 0x0000001602007986 */ /* 0x0201e2000c101924 */
[----:B------:R-:W-:Y:S05]  /*e6c0*/  BRA `(.L_x_9820) ;  /* 0x0000000400347947 */ /* 0x000fea0003800000 */
.L_x_9827:
        /* <DEDUP_REMOVED lines=10> */
.L_x_9840:
[----:B------:R-:W-:Y:S01]  /*e770*/  CS2R R6, SRZ ;  /* 0x0000000000067805 */ /* 0x000fe2000001ff00 */
[----:B-----5:R-:W0:Y:S04]  /*e780*/  I2F.F64 R4, R22 ;  /* 0x0000001600047312 */ /* 0x020e280000201c00 */
[----:B0-----:R4:W-:Y:S01]  /*e790*/  STG.E.128 desc[UR36][R2.64], R4 ;  /* 0x0000000402007986 */ /* 0x0019e2000c101d24 */
[----:B------:R-:W-:Y:S05]  /*e7a0*/  BRA `(.L_x_9820) ;  /* 0x0000000000fc7947 */ /* 0x000fea0003800000 */
.L_x_9839:
[----:B------:R-:W-:-:S09]  /*e7b0*/  UISETP.NE.AND UP0, UPT, UR6, 0xf, UPT ;  /* 0x0000000f0600788c */ /* 0x000fd2000bf05270 */
[----:B------:R-:W-:Y:S05]  /*e7c0*/  BRA.U !UP0, `(.L_x_9841) ;  /* 0x0000000108e87547 */ /* 0x000fea000b800000 */
[----:B------:R-:W-:-:S09]  /*e7d0*/  UISETP.NE.AND UP0, UPT, UR6, 0x17, UPT ;  /* 0x000000170600788c */ /* 0x000fd2000bf05270 */
[----:B------:R-:W-:Y:S05]  /*e7e0*/  BRA.U !UP0, `(.L_x_9842) ;  /* 0x0000000108907547 */ /* 0x000fea000b800000 */
[----:B------:R-:W-:-:S09]  /*e7f0*/  UISETP.NE.AND UP0, UPT, UR6, 0x18, UPT ;  /* 0x000000180600788c */ /* 0x000fd2000bf05270 */
[----:B------:R-:W-:Y:S05]  /*e800*/  BRA.U !UP0, `(.L_x_9843) ;  /* 0x0000000108447547 */ /* 0x000fea000b800000 */
.L_x_9819:
        /* <DEDUP_REMOVED lines=11> */
[----:B------:R-:W-:Y:S01]  /*e8c0*/  IMAD.U32 R7, RZ, RZ, UR7 ;  /* 0x00000007ff077e24 */ /* 0x000fe2000f8e00ff */
[----:B----4-:R-:W-:Y:S01]  /*e8d0*/  MOV R10, UR8 ;  /* 0x00000008000a7c02 */ /* 0x010fe20008000f00 */
[----:B-1----:R-:W-:-:S07]  /*e8e0*/  IMAD.U32 R11, RZ, RZ, UR9 ;  /* 0x00000009ff0b7e24 */ /* 0x002fce000f8e00ff */
[----:B------:R-:W-:-:S07]  /*e8f0*/  LEPC R20, `(.L_x_9844) ;  /* 0x000000001014794e */ /* 0x000fce0000000000 */
[----:B--2--5:R-:W-:Y:S05]  /*e900*/  CALL.ABS.NOINC R2 ;  /* 0x0000000002007343 */ /* 0x024fea0003c00000 */
.L_x_9844:
[----:B------:R-:W-:Y:S05]  /*e910*/  BRA `(.L_x_9820) ;  /* 0x0000000000a07947 */ /* 0x000fea0003800000 */
.L_x_9843:
[----:B-----5:R-:W-:Y:S01]  /*e920*/  I2FP.F32.S32 R7, R22 ;  /* 0x0000001600077245 */ /* 0x020fe20000201400 */
[----:B------:R-:W-:Y:S01]  /*e930*/  BSSY.RECONVERGENT B0, `(.L_x_9845) ;  /* 0x000000c000007945 */ /* 0x000fe20003800200 */
[----:B------:R-:W-:Y:S02]  /*e940*/  HFMA2 R0, -RZ, RZ, 0, 7.569789886474609375e-06 ;  /* 0x0000007fff007431 */ /* 0x000fe400000001ff */
        /* <DEDUP_REMOVED lines=10> */
.L_x_9846:
[----:B------:R-:W-:Y:S05]  /*e9f0*/  BSYNC.RECONVERGENT B0 ;  /* 0x0000000000007941 */ /* 0x000fea0003800200 */
.L_x_9845:
[----:B------:R-:W-:-:S05]  /*ea00*/  LOP3.LUT R5, R0, 0x80, R5, 0xf8, !PT ;  /* 0x0000008000057812 */ /* 0x000fca00078ef805 */
[----:B------:R1:W-:Y:S01]  /*ea10*/  STG.E.U8 desc[UR36][R2.64], R5 ;  /* 0x0000000502007986 */ /* 0x0003e2000c101124 */
[----:B------:R-:W-:Y:S05]  /*ea20*/  BRA `(.L_x_9820) ;  /* 0x00000000005c7947 */ /* 0x000fea0003800000 */
.L_x_9842:
        /* <DEDUP_REMOVED lines=12> */
.L_x_9848:
[----:B------:R-:W-:Y:S01]  /*eaf0*/  IMAD.MOV.U32 R0, RZ, RZ, 0x7f ;  /* 0x0000007fff007424 */ /* 0x000fe200078e00ff */
[----:B------:R-:W-:-:S04]  /*eb00*/  ISETP.GT.U32.AND P0, PT, R4, 0x7f800000, PT ;  /* 0x7f8000000400780c */ /* 0x000fc80003f04070 */
[----:B------:R-:W-:-:S09]  /*eb10*/  SEL R0, R0, 0x7c, P0 ;  /* 0x0000007c00007807 */ /* 0x000fd20000000000 */
.L_x_9849:
[----:B------:R-:W-:Y:S05]  /*eb20*/  BSYNC.RECONVERGENT B0 ;  /* 0x0000000000007941 */ /* 0x000fea0003800200 */
.L_x_9847:
[----:B------:R-:W-:-:S04]  /*eb30*/  SHF.R.U32.HI R5, RZ, 0x18, R5 ;  /* 0x00000018ff057819 */ /* 0x000fc80000011605 */
[----:B------:R-:W-:-:S05]  /*eb40*/  LOP3.LUT R5, R0, 0x80, R5, 0xf8, !PT ;  /* 0x0000008000057812 */ /* 0x000fca00078ef805 */
[----:B------:R0:W-:Y:S01]  /*eb50*/  STG.E.U8 desc[UR36][R2.64], R5 ;  /* 0x0000000502007986 */ /* 0x0001e2000c101124 */
[----:B------:R-:W-:Y:S05]  /*eb60*/  BRA `(.L_x_9820) ;  /* 0x00000000000c7947 */ /* 0x000fea0003800000 */
.L_x_9841:
[----:B-----5:R-:W-:-:S04]  /*eb70*/  I2FP.F32.S32 R0, R22 ;  /* 0x0000001600007245 */ /* 0x020fc80000201400 */
[----:B------:R-:W-:-:S05]  /*eb80*/  F2FP.BF16.F32.PACK_AB R0, RZ, R0 ;  /* 0x00000000ff00723e */ /* 0x000fca00000010ff */
[----:B------:R2:W-:Y:S02]  /*eb90*/  STG.E.U16 desc[UR36][R2.64], R0 ;  /* 0x0000000002007986 */ /* 0x0005e4000c101524 */
.L_x_9820:
[----:B------:R-:W-:-:S07]  /*eba0*/  VIADD R17, R17, 0x80 ;  /* 0x0000008011117836 */ /* 0x000fce0000000000 */
.L_x_9723:
[----:B------:R-:W-:Y:S05]  /*ebb0*/  BSYNC.RECONVERGENT B7 ;  /* 0x0000000000077941 */ /* 0x000fea0003800200 */
.L_x_9722:
[----:B------:R-:W5:Y:S02]  /*ebc0*/  LDCU UR4, c[0x0][0x380] ;  /* 0x00007000ff0477ac */ /* 0x000f640008000800 */
[----:B-----5:R-:W-:-:S13]  /*ebd0*/  ISETP.GE.AND P0, PT, R17, UR4, PT ;  /* 0x0000000411007c0c */ /* 0x020fda000bf06270 */
[----:B------:R-:W-:Y:S05]  /*ebe0*/  @P0 EXIT ;  /* 0x000000000000094d */ /* 0x000fea0003800000 */
[----:B------:R-:W5:Y:S01]  /*ebf0*/  LDCU UR4, c[0x0][0x388] ;  /* 0x00007100ff0477ac */ /* 0x000f620008000800 */
[----:B------:R-:W-:Y:S01]  /*ec00*/  CS2R R18, SRZ ;  /* 0x0000000000127805 */ /* 0x000fe2000001ff00 */
        /* <DEDUP_REMOVED lines=377> */
.L_x_9850:
[----:B------:R-:W0:Y:S01]  /*103a0*/  LDCU.64 UR6, c[0x0][0x648] ;  /* 0x0000c900ff0677ac */ /* 0x000e220008000a00 */
[----:B------:R-:W1:Y:S01]  /*103b0*/  LDCU.64 UR8, c[0x0][0x650] ;  /* 0x0000ca00ff0877ac */ /* 0x000e620008000a00 */
[----:B------:R-:W-:-:S04]  /*103c0*/  UPRMT UR4, UR39, 0x7771, URZ ;  /* 0x0000777127047896 */ /* 0x000fc800080000ff */
[----:B------:R-:W-:Y:S01]  /*103d0*/  UISETP.GT.AND UP0, UPT, UR4, 0x9, UPT ;  /* 0x000000090400788c */ /* 0x000fe2000bf04270 */
[----:B0-----:R-:W-:Y:S02]  /*103e0*/  IADD3 R16, P0, PT, R16, UR6, RZ ;  /* 0x0000000610107c10 */ /* 0x001fe4000ff1e0ff */
[----:B-1-34-:R-:W-:-:S03]  /*103f0*/  IADD3 R2, P1, PT, R0, UR8, RZ ;  /* 0x0000000800027c10 */ /* 0x01afc6000ff3e0ff */
        /* <DEDUP_REMOVED lines=13> */
.L_x_9854:
[----:B------:R1:W5:Y:S01]  /*104d0*/  LDG.E.U8 R23, desc[UR36][R2.64] ;  /* 0x0000002402177981 */ /* 0x000362000c1e1100 */
[----:B------:R-:W-:Y:S05]  /*104e0*/  BRA `(.L_x_9856) ;  /* 0x0000000c002c7947 */ /* 0x000fea0003800000 */
.L_x_9853:
        /* <DEDUP_REMOVED lines=8> */
.L_x_9858:
[----:B------:R3:W5:Y:S01]  /*10570*/  LDG.E R23, desc[UR36][R2.64] ;  /* 0x0000002402177981 */ /* 0x000762000c1e1900 */
[----:B------:R-:W-:Y:S05]  /*10580*/  BRA `(.L_x_9856) ;  /* 0x0000000c00047947 */ /* 0x000fea0003800000 */
.L_x_9857:
[----:B------:R2:W5:Y:S01]  /*10590*/  LDG.E.S16 R23, desc[UR36][R2.64] ;  /* 0x0000002402177981 */ /* 0x000562000c1e1700 */
[----:B------:R-:W-:Y:S05]  /*105a0*/  BRA `(.L_x_9856) ;  /* 0x0000000800fc7947 */ /* 0x000fea0003800000 */
.L_x_9852:
        /* <DEDUP_REMOVED lines=9> */
.L_x_9860:
[----:B------:R-:W2:Y:S02]  /*10640*/  LDG.E.U16 R2, desc[UR36][R2.64] ;  /* 0x0000002402027981 */ /* 0x000ea4000c1e1500 */
[----:B--2---:R-:W-:-:S06]  /*10650*/  HADD2.F32 R23, -RZ, R2.H0_H0 ;  /* 0x20000002ff177230 */ /* 0x004fcc0000004100 */
[----:B------:R-:W0:Y:S01]  /*10660*/  F2I.FTZ.TRUNC.NTZ R23, R23 ;  /* 0x0000001700177305 */ /* 0x000e22000021f100 */
[----:B------:R-:W-:Y:S05]  /*10670*/  BRA `(.L_x_9856) ;  /* 0x0000000800c87947 */ /* 0x000fea0003800000 */
.L_x_9859:
        /* <DEDUP_REMOVED lines=9> */
.L_x_9862:
[----:B------:R-:W2:Y:S02]  /*10710*/  LDG.E.U16 R2, desc[UR36][R2.64] ;  /* 0x0000002402027981 */ /* 0x000ea4000c1e1500 */
[----:B--2---:R-:W-:-:S06]  /*10720*/  HADD2.F32 R23, -RZ, R2.H0_H0 ;  /* 0x20000002ff177230 */ /* 0x004fcc0000004100 */
[----:B------:R-:W0:Y:S01]  /*10730*/  F2I.FTZ.TRUNC.NTZ R23, R23 ;  /* 0x0000001700177305 */ /* 0x000e22000021f100 */
[----:B------:R-:W-:Y:S05]  /*10740*/  BRA `(.L_x_9856) ;  /* 0x0000000800947947 */ /* 0x000fea0003800000 */
.L_x_9861:
[----:B------:R-:W2:Y:S02]  /*10750*/  LDG.E.64 R2, desc[UR36][R2.64] ;  /* 0x0000002402027981 */ /* 0x000ea4000c1e1b00 */
[----:B--2---:R0:W1:Y:S02]  /*10760*/  F2I.F64.TRUNC R23, R2 ;  /* 0x0000000200177311 */ /* 0x004064000030d100 */
[----:B01----:R-:W-:Y:S05]  /*10770*/  BRA `(.L_x_9856) ;  /* 0x0000000800887947 */ /* 0x003fea0003800000 */
.L_x_9851:
        /* <DEDUP_REMOVED lines=12> */
.L_x_9865:
[----:B------:R-:W2:Y:S02]  /*10840*/  LDG.E.64 R2, desc[UR36][R2.64] ;  /* 0x0000002402027981 */ /* 0x000ea4000c1e1b00 */
[----:B--2---:R0:W1:Y:S02]  /*10850*/  F2I.F64.TRUNC R23, R2 ;  /* 0x0000000200177311 */ /* 0x004064000030d100 */
[----:B01----:R-:W-:Y:S05]  /*10860*/  BRA `(.L_x_9856) ;  /* 0x00000008004c7947 */ /* 0x003fea0003800000 */
.L_x_9864:
        /* <DEDUP_REMOVED lines=26> */
.L_x_9867:
        /* <DEDUP_REMOVED lines=13> */
.L_x_9866:
[----:B------:R-:W2:Y:S02]  /*10ae0*/  LDG.E.U16 R23, desc[UR36][R2.64] ;  /* 0x0000002402177981 */ /* 0x000ea4000c1e1500 */
[----:B--2---:R-:W-:-:S06]  /*10af0*/  IMAD.U32 R23, R23, 0x10000, RZ ;  /* 0x0001000017177824 */ /* 0x004fcc00078e00ff */
[----:B------:R-:W0:Y:S01]  /*10b00*/  F2I.FTZ.TRUNC.NTZ R23, R23 ;  /* 0x0000001700177305 */ /* 0x000e22000021f100 */
[----:B------:R-:W-:Y:S05]  /*10b10*/  BRA `(.L_x_9856) ;  /* 0x0000000400a07947 */ /* 0x000fea0003800000 */
.L_x_9863:
        /* <DEDUP_REMOVED lines=10> */
.L_x_9870:
        /* <DEDUP_REMOVED lines=21> */
.L_x_9874:
[----:B------:R-:W-:Y:S05]  /*10d10*/  BSYNC.RECONVERGENT B1 ;  /* 0x0000000000017941 */ /* 0x000fea0003800200 */
.L_x_9873:
[----:B------:R-:W-:Y:S01]  /*10d20*/  IMAD.SHL.U32 R0, R0, 0x100000, RZ ;  /* 0x0010000000007824 */ /* 0x000fe200078e00ff */
[----:B------:R-:W-:-:S04]  /*10d30*/  LEA R2, R2, 0x3b800000, 0x17 ;  /* 0x3b80000002027811 */ /* 0x000fc800078eb8ff */
[----:B------:R-:W-:-:S07]  /*10d40*/  LOP3.LUT R23, R2, R0, R23, 0xfe, !PT ;  /* 0x0000000002177212 */ /* 0x000fce00078efe17 */
.L_x_9872:
[----:B------:R-:W-:Y:S05]  /*10d50*/  BSYNC.RECONVERGENT B0 ;  /* 0x0000000000007941 */ /* 0x000fea0003800200 */
.L_x_9871:
[----:B------:R-:W0:Y:S01]  /*10d60*/  F2I.FTZ.TRUNC.NTZ R23, R23 ;  /* 0x0000001700177305 */ /* 0x000e22000021f100 */
[----:B------:R-:W-:Y:S05]  /*10d70*/  BRA `(.L_x_9856) ;  /* 0x0000000400087947 */ /* 0x000fea0003800000 */
.L_x_9869:
        /* <DEDUP_REMOVED lines=21> */
.L_x_9878:
[----:B------:R-:W-:Y:S05]  /*10ed0*/  BSYNC.RECONVERGENT B1 ;  /* 0x0000000000017941 */ /* 0x000fea0003800200 */
.L_x_9877:
[----:B------:R-:W-:Y:S01]  /*10ee0*/  IMAD.SHL.U32 R0, R0, 0x200000, RZ ;  /* 0x0020000000007824 */ /* 0x000fe200078e00ff */
[----:B------:R-:W-:-:S04]  /*10ef0*/  LEA R2, R2, 0x37800000, 0x17 ;  /* 0x3780000002027811 */ /* 0x000fc800078eb8ff */
[----:B------:R-:W-:-:S07]  /*10f00*/  LOP3.LUT R23, R2, R0, R23, 0xfe, !PT ;  /* 0x0000000002177212 */ /* 0x000fce00078efe17 */
.L_x_9876:
[----:B------:R-:W-:Y:S05]  /*10f10*/  BSYNC.RECONVERGENT B0 ;  /* 0x0000000000007941 */ /* 0x000fea0003800200 */
.L_x_9875:
[----:B------:R-:W0:Y:S01]  /*10f20*/  F2I.FTZ.TRUNC.NTZ R23, R23 ;  /* 0x0000001700177305 */ /* 0x000e22000021f100 */
[----:B------:R-:W-:Y:S05]  /*10f30*/  BRA `(.L_x_9856) ;  /* 0x0000000000987947 */ /* 0x000fea0003800000 */
.L_x_9868:
        /* <DEDUP_REMOVED lines=14> */
.L_x_9882:
[----:B------:R-:W-:Y:S05]  /*11020*/  BSYNC.RECONVERGENT B0 ;  /* 0x0000000000007941 */ /* 0x000fea0003800200 */
.L_x_9881:
[----:B------:R-:W0:Y:S01]  /*11030*/  F2I.FTZ.TRUNC.NTZ R23, R23 ;  /* 0x0000001700177305 */ /* 0x000e22000021f100 */
[----:B------:R-:W-:Y:S05]  /*11040*/  BRA `(.L_x_9856) ;  /* 0x0000000000547947 */ /* 0x000fea0003800000 */
.L_x_9855:
        /* <DEDUP_REMOVED lines=16> */
.L_x_9883:
[----:B------:R-:W-:Y:S01]  /*11150*/  HFMA2 R23, -RZ, RZ, 0, 0 ;  /* 0x00000000ff177431 */ /* 0x000fe200000001ff */
[----:B------:R-:W-:Y:S06]  /*11160*/  BRA `(.L_x_9856) ;  /* 0x00000000000c7947 */ /* 0x000fec0003800000 */
.L_x_9880:
[----:B------:R0:W5:Y:S01]  /*11170*/  LDG.E R23, desc[UR36][R2.64] ;  /* 0x0000002402177981 */ /* 0x000162000c1e1900 */
[----:B------:R-:W-:Y:S05]  /*11180*/  BRA `(.L_x_9856) ;  /* 0x0000000000047947 */ /* 0x000fea0003800000 */
.L_x_9879:
[----:B------:R0:W5:Y:S02]  /*11190*/  LDG.E R23, desc[UR36][R2.64] ;  /* 0x0000002402177981 */ /* 0x000164000c1e1900 */
.L_x_9856:
        /* <DEDUP_REMOVED lines=19> */
.L_x_9888:
[----:B------:R-:W2:Y:S02]  /*112d0*/  LDG.E.U8 R2, desc[UR36][R2.64] ;  /* 0x0000002402027981 */ /* 0x000ea4000c1e1100 */
[----:B--2---:R-:W-:-:S04]  /*112e0*/  ISETP.NE.AND P0, PT, R2, RZ, PT ;  /* 0x000000ff0200720c */ /* 0x004fc80003f05270 */
[----:B------:R-:W-:Y:S01]  /*112f0*/  P2R R19, PR, RZ, 0x1 ;  /* 0x00000001ff137803 */ /* 0x000fe20000000000 */
[----:B------:R-:W-:Y:S08]  /*11300*/  BRA `(.L_x_9890) ;  /* 0x0000000800947947 */ /* 0x000ff00003800000 */
.L_x_9887:
        /* <DEDUP_REMOVED lines=11> */
.L_x_9892:
[----:B------:R-:W2:Y:S02]  /*113c0*/  LDG.E R2, desc[UR36][R2.64] ;  /* 0x0000002402027981 */ /* 0x000ea4000c1e1900 */
[----:B--2---:R-:W-:-:S04]  /*113d0*/  ISETP.NE.AND P0, PT, R2, RZ, PT ;  /* 0x000000ff0200720c */ /* 0x004fc80003f05270 */
[----:B------:R-:W-:Y:S01]  /*113e0*/  P2R R19, PR, RZ, 0x1 ;  /* 0x00000001ff137803 */ /* 0x000fe20000000000 */
[----:B------:R-:W-:Y:S08]  /*113f0*/  BRA `(.L_x_9890) ;  /* 0x0000000800587947 */ /* 0x000ff00003800000 */
.L_x_9891:
[----:B------:R-:W2:Y:S02]  /*11400*/  LDG.E.U16 R2, desc[UR36][R2.64] ;  /* 0x0000002402027981 */ /* 0x000ea4000c1e1500 */
[----:B--2---:R-:W-:-:S04]  /*11410*/  ISETP.NE.AND P0, PT, R2, RZ, PT ;  /* 0x000000ff0200720c */ /* 0x004fc80003f05270 */
[----:B------:R-:W-:Y:S01]  /*11420*/  P2R R19, PR, RZ, 0x1 ;  /* 0x00000001ff137803 */ /* 0x000fe20000000000 */
[----:B------:R-:W-:Y:S08]  /*11430*/  BRA `(.L_x_9890) ;  /* 0x0000000800487947 */ /* 0x000ff00003800000 */
.L_x_9886:
        /* <DEDUP_REMOVED lines=10> */
.L_x_9894:
[----:B------:R-:W2:Y:S02]  /*114e0*/  LDG.E.U16 R0, desc[UR36][R2.64] ;  /* 0x0000002402007981 */ /* 0x000ea4000c1e1500 */
[----:B--2---:R-:W-:-:S05]  /*114f0*/  HADD2.F32 R0, -RZ, R0.H0_H0 ;  /* 0x20000000ff007230 */ /* 0x004fca0000004100 */
[----:B------:R-:W-:-:S04]  /*11500*/  FSETP.NEU.FTZ.AND P0, PT, R0, RZ, PT ;  /* 0x000000ff0000720b */ /* 0x000fc80003f1d000 */
[----:B------:R-:W-:Y:S01]  /*11510*/  P2R R19, PR, RZ, 0x1 ;  /* 0x00000001ff137803 */ /* 0x000fe20000000000 */
[----:B------:R-:W-:Y:S08]  /*11520*/  BRA `(.L_x_9890) ;  /* 0x00000008000c7947 */ /* 0x000ff00003800000 */
.L_x_9893:
        /* <DEDUP_REMOVED lines=12> */
.L_x_9896:
        /* <DEDUP_REMOVED lines=10> */
.L_x_9895:
[----:B------:R-:W2:Y:S02]  /*11690*/  LDG.E.64 R2, desc[UR36][R2.64] ;  /* 0x0000002402027981 */ /* 0x000ea4000c1e1b00 */
[----:B--2---:R-:W0:Y:S02]  /*116a0*/  DSETP.NEU.AND P0, PT, R2, RZ, PT ;  /* 0x000000ff0200722a */ /* 0x004e240003f0d000 */
[----:B0-----:R-:W-:Y:S01]  /*116b0*/  P2R R19, PR, RZ, 0x1 ;  /* 0x00000001ff137803 */ /* 0x001fe20000000000 */
[----:B------:R-:W-:Y:S06]  /*116c0*/  BRA `(.L_x_9890) ;  /* 0x0000000400a47947 */ /* 0x000fec0003800000 */
.L_x_9885:
        /* <DEDUP_REMOVED lines=12> */
.L_x_9899:
        /* <DEDUP_REMOVED lines=9> */
.L_x_9898:
        /* <DEDUP_REMOVED lines=10> */
.L_x_9901:
        /* <DEDUP_REMOVED lines=12> */
.L_x_9900:
[----:B------:R-:W2:Y:S02]  /*11980*/  LDG.E.U16 R0, desc[UR36][R2.64] ;  /* 0x0000002402007981 */ /* 0x000ea4000c1e1500 */
[----:B--2---:R-:W-:-:S04]  /*11990*/  SHF.L.U32 R0, R0, 0x10, RZ ;  /* 0x0000001000007819 */ /* 0x004fc800000006ff */
[----:B------:R-:W-:-:S04]  /*119a0*/  FSETP.NEU.FTZ.AND P0, PT, R0, RZ, PT ;  /* 0x000000ff0000720b */ /* 0x000fc80003f1d000 */
[----:B------:R-:W-:Y:S01]  /*119b0*/  P2R R19, PR, RZ, 0x1 ;  /* 0x00000001ff137803 */ /* 0x000fe20000000000 */
[----:B------:R-:W-:Y:S08]  /*119c0*/  BRA `(.L_x_9890) ;  /* 0x0000000000e47947 */ /* 0x000ff00003800000 */
.L_x_9897:
        /* <DEDUP_REMOVED lines=12> */
.L_x_9904:
[----:B------:R-:W2:Y:S02]  /*11a90*/  LDG.E.U8 R2, desc[UR36][R2.64] ;  /* 0x0000002402027981 */ /* 0x000ea4000c1e1100 */
[----:B--2---:R-:W-:-:S04]  /*11aa0*/  ISETP.NE.AND P0, PT, R2, RZ, PT ;  /* 0x000000ff0200720c */ /* 0x004fc80003f05270 */
[----:B------:R-:W-:Y:S01]  /*11ab0*/  P2R R19, PR, RZ, 0x1 ;  /* 0x00000001ff137803 */ /* 0x000fe20000000000 */
[----:B------:R-:W-:Y:S08]  /*11ac0*/  BRA `(.L_x_9890) ;  /* 0x0000000000a47947 */ /* 0x000ff00003800000 */
.L_x_9903:
[----:B------:R-:W2:Y:S02]  /*11ad0*/  LDG.E.U8 R2, desc[UR36][R2.64] ;  /* 0x0000002402027981 */ /* 0x000ea4000c1e1100 */
[----:B--2---:R-:W-:-:S04]  /*11ae0*/  ISETP.NE.AND P0, PT, R2, RZ, PT ;  /* 0x000000ff0200720c */ /* 0x004fc80003f05270 */
[----:B------:R-:W-:Y:S01]  /*11af0*/  P2R R19, PR, RZ, 0x1 ;  /* 0x00000001ff137803 */ /* 0x000fe20000000000 */
[----:B------:R-:W-:Y:S08]  /*11b00*/  BRA `(.L_x_9890) ;  /* 0x0000000000947947 */ /* 0x000ff00003800000 */
.L_x_9902:
        /* <DEDUP_REMOVED lines=10> */
.L_x_9889:
        /* <DEDUP_REMOVED lines=16> */
.L_x_9907:
[----:B------:R-:W-:-:S04]  /*11cb0*/  PLOP3.LUT P0, PT, PT, PT, PT, 0x8, 0x80 ;  /* 0x000000000080781c */ /* 0x000fc80003f0e170 */
[----:B------:R-:W-:Y:S01]  /*11cc0*/  P2R R19, PR, RZ, 0x1 ;  /* 0x00000001ff137803 */ /* 0x000fe20000000000 */
[----:B------:R-:W-:Y:S08]  /*11cd0*/  BRA `(.L_x_9890) ;  /* 0x0000000000207947 */ /* 0x000ff00003800000 */
.L_x_9906:
[----:B------:R-:W2:Y:S02]  /*11ce0*/  LDG.E.64 R2, desc[UR36][R2.64] ;  /* 0x0000002402027981 */ /* 0x000ea4000c1e1b00 */
[----:B--2---:R-:W-:-:S04]  /*11cf0*/  ISETP.NE.U32.AND P0, PT, R2, RZ, PT ;  /* 0x000000ff0200720c */ /* 0x004fc80003f05070 */
[----:B------:R-:W-:-:S04]  /*11d00*/  ISETP.NE.AND.EX P0, PT, R3, RZ, PT, P0 ;  /* 0x000000ff0300720c */ /* 0x000fc80003f05300 */
[----:B------:R-:W-:Y:S01]  /*11d10*/  P2R R19, PR, RZ, 0x1 ;  /* 0x00000001ff137803 */ /* 0x000fe20000000000 */
[----:B------:R-:W-:Y:S08]  /*11d20*/  BRA `(.L_x_9890) ;  /* 0x00000000000c7947 */ /* 0x000ff00003800000 */
.L_x_9905:
[----:B------:R-:W2:Y:S02]  /*11d30*/  LDG.E R2, desc[UR36][R2.64] ;  /* 0x0000002402027981 */ /* 0x000ea4000c1e1900 */
[----:B--2---:R-:W-:-:S04]  /*11d40*/  ISETP.NE.AND P0, PT, R2, RZ, PT ;  /* 0x000000ff0200720c */ /* 0x004fc80003f05270 */
[----:B------:R-:W-:-:S09]  /*11d50*/  P2R R19, PR, RZ, 0x1 ;  /* 0x00000001ff137803 */ /* 0x000fd20000000000 */
.L_x_9890:
[----:B------:R-:W-:Y:S05]  /*11d60*/  BSYNC.RECONVERGENT B6 ;  /* 0x0000000000067941 */ /* 0x000fea0003800200 */
.L_x_9884:
        /* <DEDUP_REMOVED lines=17> */
.L_x_9911:
[----:B------:R0:W5:Y:S01]  /*11e80*/  LDG.E.U8 R2, desc[UR36][R4.64] ;  /* 0x0000002404027981 */ /* 0x000162000c1e1100 */
[----:B------:R-:W-:Y:S01]  /*11e90*/  IMAD.MOV.U32 R3, RZ, RZ, RZ ;  /* 0x000000ffff037224 */ /* 0x000fe200078e00ff */
[----:B------:R-:W-:Y:S06]  /*11ea0*/  BRA `(.L_x_9913) ;  /* 0x0000000c00407947 */ /* 0x000fec0003800000 */
.L_x_9910:
        /* <DEDUP_REMOVED lines=8> */
.L_x_9915:
[----:B------:R-:W2:Y:S02]  /*11f30*/  LDG.E R2, desc[UR36][R4.64] ;  /* 0x0000002404027981 */ /* 0x000ea4000c1e1900 */
[----:B--2---:R-:W-:Y:S01]  /*11f40*/  SHF.R.S32.HI R3, RZ, 0x1f, R2 ;  /* 0x0000001fff037819 */ /* 0x004fe20000011402 */
[----:B------:R-:W-:Y:S06]  /*11f50*/  BRA `(.L_x_9913) ;  /* 0x0000000c00147947 */ /* 0x000fec0003800000 */
.L_x_9914:
[----:B------:R-:W2:Y:S02]  /*11f60*/  LDG.E.S16 R2, desc[UR36][R4.64] ;  /* 0x0000002404027981 */ /* 0x000ea4000c1e1700 */
[----:B--2---:R-:W-:Y:S01]  /*11f70*/  SHF.R.S32.HI R3, RZ, 0x1f, R2 ;  /* 0x0000001fff037819 */ /* 0x004fe20000011402 */
[----:B------:R-:W-:Y:S06]  /*11f80*/  BRA `(.L_x_9913) ;  /* 0x0000000c00087947 */ /* 0x000fec0003800000 */
.L_x_9909:
        /* <DEDUP_REMOVED lines=9> */
.L_x_9917:
[----:B------:R-:W2:Y:S02]  /*12020*/  LDG.E.U16 R4, desc[UR36][R4.64] ;  /* 0x0000002404047981 */ /* 0x000ea4000c1e1500 */
[----:B--2---:R-:W-:-:S06]  /*12030*/  HADD2.F32 R2, -RZ, R4.H0_H0 ;  /* 0x20000004ff027230 */ /* 0x004fcc0000004100 */
[----:B------:R-:W0:Y:S02]  /*12040*/  F2I.S64.TRUNC R2, R2 ;  /* 0x0000000200027311 */ /* 0x000e24000020d900 */
[----:B0-----:R-:W-:Y:S05]  /*12050*/  BRA `(.L_x_9913) ;  /* 0x0000000800d47947 */ /* 0x001fea0003800000 */
.L_x_9916:
        /* <DEDUP_REMOVED lines=9> */
.L_x_9919:
[----:B------:R-:W2:Y:S02]  /*120f0*/  LDG.E.U16 R4, desc[UR36][R4.64] ;  /* 0x0000002404047981 */ /* 0x000ea4000c1e1500 */
[----:B--2---:R-:W-:-:S06]  /*12100*/  HADD2.F32 R2, -RZ, R4.H0_H0 ;  /* 0x20000004ff027230 */ /* 0x004fcc0000004100 */
[----:B------:R-:W0:Y:S02]  /*12110*/  F2I.S64.TRUNC R2, R2 ;  /* 0x0000000200027311 */ /* 0x000e24000020d900 */
[----:B0-----:R-:W-:Y:S05]  /*12120*/  BRA `(.L_x_9913) ;  /* 0x0000000800a07947 */ /* 0x001fea0003800000 */
.L_x_9918:
[----:B------:R-:W2:Y:S02]  /*12130*/  LDG.E.64 R2, desc[UR36][R4.64] ;  /* 0x0000002404027981 */ /* 0x000ea4000c1e1b00 */
[----:B--2---:R-:W0:Y:S02]  /*12140*/  F2I.S64.F64.TRUNC R2, R2 ;  /* 0x0000000200027311 */ /* 0x004e24000030d900 */
[----:B0-----:R-:W-:Y:S05]  /*12150*/  BRA `(.L_x_9913) ;  /* 0x0000000800947947 */ /* 0x001fea0003800000 */
.L_x_9908:
        /* <DEDUP_REMOVED lines=13> */
.L_x_9922:
[----:B------:R-:W2:Y:S02]  /*12230*/  LDG.E.64 R2, desc[UR36][R4.64] ;  /* 0x0000002404027981 */ /* 0x000ea4000c1e1b00 */
[----:B--2---:R-:W0:Y:S02]  /*12240*/  F2I.S64.F64.TRUNC R2, R2 ;  /* 0x0000000200027311 */ /* 0x004e24000030d900 */
[----:B0-----:R-:W-:Y:S05]  /*12250*/  BRA `(.L_x_9913) ;  /* 0x0000000800547947 */ /* 0x001fea0003800000 */
.L_x_9921:
        /* <DEDUP_REMOVED lines=26> */
.L_x_9924:
        /* <DEDUP_REMOVED lines=13> */
.L_x_9923:
[----:B------:R-:W2:Y:S02]  /*124d0*/  LDG.E.U16 R2, desc[UR36][R4.64] ;  /* 0x0000002404027981 */ /* 0x000ea4000c1e1500 */
[----:B--2---:R-:W-:-:S06]  /*124e0*/  IMAD.U32 R2, R2, 0x10000, RZ ;  /* 0x0001000002027824 */ /* 0x004fcc00078e00ff */
[----:B------:R-:W0:Y:S02]  /*124f0*/  F2I.S64.TRUNC R2, R2 ;  /* 0x0000000200027311 */ /* 0x000e24000020d900 */
[----:B0-----:R-:W-:Y:S05]  /*12500*/  BRA `(.L_x_9913) ;  /* 0x0000000400a87947 */ /* 0x001fea0003800000 */
.L_x_9920:
        /* <DEDUP_REMOVED lines=11> */
.L_x_9927:
        /* <DEDUP_REMOVED lines=21> */
.L_x_9931:
[----:B------:R-:W-:Y:S05]  /*12710*/  BSYNC.RECONVERGENT B1 ;  /* 0x0000000000017941 */ /* 0x000fea0003800200 */
.L_x_9930:
[----:B------:R-:W-:Y:S02]  /*12720*/  SHF.L.U32 R0, R0, 0x14, RZ ;  /* 0x0000001400007819 */ /* 0x000fe400000006ff */
[----:B------:R-:W-:-:S04]  /*12730*/  LEA R2, R2, 0x3b800000, 0x17 ;  /* 0x3b80000002027811 */ /* 0x000fc800078eb8ff */
[----:B------:R-:W-:-:S07]  /*12740*/  LOP3.LUT R2, R2, R0, R7, 0xfe, !PT ;  /* 0x0000000002027212 */ /* 0x000fce00078efe07 */
.L_x_9929:
[----:B------:R-:W-:Y:S05]  /*12750*/  BSYNC.RECONVERGENT B0 ;  /* 0x0000000000007941 */ /* 0x000fea0003800200 */
.L_x_9928:
[----:B------:R-:W2:Y:S02]  /*12760*/  F2I.S64.TRUNC R2, R2 ;  /* 0x0000000200027311 */ /* 0x000ea4000020d900 */
[----:B--2---:R-:W-:Y:S05]  /*12770*/  BRA `(.L_x_9913) ;  /* 0x00000004000c7947 */ /* 0x004fea0003800000 */
.L_x_9926:
        /* <DEDUP_REMOVED lines=21> */
.L_x_9935:
[----:B------:R-:W-:Y:S05]  /*128d0*/  BSYNC.RECONVERGENT B1 ;  /* 0x0000000000017941 */ /* 0x000fea0003800200 */
.L_x_9934:
[----:B------:R-:W-:Y:S01]  /*128e0*/  IMAD.SHL.U32 R0, R0, 0x200000, RZ ;  /* 0x0020000000007824 */ /* 0x000fe200078e00ff */
[----:B------:R-:W-:-:S04]  /*128f0*/  LEA R2, R2, 0x37800000, 0x17 ;  /* 0x3780000002027811 */ /* 0x000fc800078eb8ff */
[----:B------:R-:W-:-:S07]  /*12900*/  LOP3.LUT R2, R2, R0, R7, 0xfe, !PT ;  /* 0x0000000002027212 */ /* 0x000fce00078efe07 */
.L_x_9933:
[----:B------:R-:W-:Y:S05]  /*12910*/  BSYNC.RECONVERGENT B0 ;  /* 0x0000000000007941 */ /* 0x000fea0003800200 */
.L_x_9932:
[----:B------:R-:W3:Y:S02]  /*12920*/  F2I.S64.TRUNC R2, R2 ;  /* 0x0000000200027311 */ /* 0x000ee4000020d900 */
[----:B---3--:R-:W-:Y:S05]  /*12930*/  BRA `(.L_x_9913) ;  /* 0x00000000009c7947 */ /* 0x008fea0003800000 */
.L_x_9925:
        /* <DEDUP_REMOVED lines=14> */
.L_x_9939:
[----:B------:R-:W-:Y:S05]  /*12a20*/  BSYNC.RECONVERGENT B0 ;  /* 0x0000000000007941 */ /* 0x000fea0003800200 */
.L_x_9938:
[----:B------:R-:W4:Y:S02]  /*12a30*/  F2I.S64.TRUNC R2, R2 ;  /* 0x0000000200027311 */ /* 0x000f24000020d900 */
[----:B----4-:R-:W-:Y:S05]  /*12a40*/  BRA `(.L_x_9913) ;  /* 0x0000000000587947 */ /* 0x010fea0003800000 */
.L_x_9912:
        /* <DEDUP_REMOVED lines=16> */
.L_x_9940:
[----:B------:R-:W-:Y:S01]  /*12b50*/  CS2R R2, SRZ ;  /* 0x0000000000027805 */ /* 0x000fe2000001ff00 */
[----:B------:R-:W-:Y:S06]  /*12b60*/  BRA `(.L_x_9913) ;  /* 0x0000000000107947 */ /* 0x000fec0003800000 */
.L_x_9937:
[----:B------:R4:W5:Y:S01]  /*12b70*/  LDG.E.64 R2, desc[UR36][R4.64] ;  /* 0x0000002404027981 */ /* 0x000962000c1e1b00 */
[----:B------:R-:W-:Y:S05]  /*12b80*/  BRA `(.L_x_9913) ;  /* 0x0000000000087947 */ /* 0x000fea0003800000 */
.L_x_9936:
[----:B------:R3:W5:Y:S01]  /*12b90*/  LDG.E R2, desc[UR36][R4.64] ;  /* 0x0000002404027981 */ /* 0x000762000c1e1900 */
[----:B------:R-:W-:-:S07]  /*12ba0*/  IMAD.MOV.U32 R3, RZ, RZ, RZ ;  /* 0x000000ffff037224 */ /* 0x000fce00078e00ff */
.L_x_9913:
[----:B------:R-:W-:Y:S01]  /*12bb0*/  ISETP.NE.AND P0, PT, R19, RZ, PT ;  /* 0x000000ff1300720c */ /* 0x000fe20003f05270 */
[----:B------:R-:W-:-:S12]  /*12bc0*/  BSSY.RECONVERGENT B0, `(.L_x_9941) ;  /* 0x0000006000007945 */ /* 0x000fd80003800200 */
[----:B------:R-:W-:Y:S05]  /*12bd0*/  @!P0 BRA `(.L_x_9942) ;  /* 0x0000000000108947 */ /* 0x000fea0003800000 */
[----:B------:R-:W0:Y:S02]  /*12be0*/  LDCU.64 UR4, c[0x0][0x668] ;  /* 0x0000cd00ff0477ac */ /* 0x000e240008000a00 */
[----:B012345:R-:W-:-:S04]  /*12bf0*/  LEA R4, P0, R2, UR4, 0x2 ;  /* 0x0000000402047c11 */ /* 0x03ffc8000f8010ff */
[----:B------:R-:W-:-:S05]  /*12c00*/  LEA.HI.X R5, R2, UR5, R3, 0x2, P0 ;  /* 0x0000000502057c11 */ /* 0x000fca00080f1403 */
[----:B------:R0:W5:Y:S04]  /*12c10*/  LDG.E R23, desc[UR36][R4.64] ;  /* 0x0000002404177981 */ /* 0x000168000c1e1900 */
.L_x_9942:
[----:B------:R-:W-:Y:S05]  /*12c20*/  BSYNC.RECONVERGENT B0 ;  /* 0x0000000000007941 */ /* 0x000fea0003800200 */
.L_x_9941:
        /* <DEDUP_REMOVED lines=13> */
.L_x_9946:
[----:B-----5:R-:W-:Y:S01]  /*12d00*/  STG.E.U8 desc[UR36][R16.64], R23 ;  /* 0x0000001710007986 */ /* 0x020fe2000c101124 */
[----:B------:R-:W-:Y:S05]  /*12d10*/  EXIT ;  /* 0x000000000000794d */ /* 0x000fea0003800000 */
.L_x_9945:
[----:B------:R-:W-:-:S09]  /*12d20*/  UISETP.NE.AND UP0, UPT, UR4, 0x2, UPT ;  /* 0x000000020400788c */ /* 0x000fd2000bf05270 */
[----:B------:R-:W-:Y:S05]  /*12d30*/  BRA.U !UP0, `(.L_x_9948) ;  /* 0x0000000108287547 */ /* 0x000fea000b800000 */
[----:B------:R-:W-:-:S09]  /*12d40*/  UISETP.NE.AND UP0, UPT, UR4, 0x3, UPT ;  /* 0x000000030400788c */ /* 0x000fd2000bf05270 */
[----:B------:R-:W-:Y:S05]  /*12d50*/  BRA.U !UP0, `(.L_x_9949) ;  /* 0x0000000108187547 */ /* 0x000fea000b800000 */
[----:B------:R-:W-:-:S09]  /*12d60*/  UISETP.NE.AND UP0, UPT, UR4, 0x4, UPT ;  /* 0x000000040400788c */ /* 0x000fd2000bf05270 */
[----:B------:R-:W-:Y:S05]  /*12d70*/  BRA.U UP0, `(.L_x_9947) ;  /* 0x0000000900447547 */ /* 0x000fea000b800000 */
[--C-:B-----5:R-:W-:Y:S01]  /*12d80*/  SHF.R.S32.HI R3, RZ, 0x1f, R23.reuse ;  /* 0x0000001fff037819 */ /* 0x120fe20000011417 */
[----:B------:R-:W-:-:S05]  /*12d90*/  IMAD.MOV.U32 R2, RZ, RZ, R23 ;  /* 0x000000ffff027224 */ /* 0x000fca00078e0017 */
[----:B------:R-:W-:Y:S01]  /*12da0*/  STG.E.64 desc[UR36][R16.64], R2 ;  /* 0x0000000210007986 */ /* 0x000fe2000c101b24 */
[----:B------:R-:W-:Y:S05]  /*12db0*/  EXIT ;  /* 0x000000000000794d */ /* 0x000fea0003800000 */
.L_x_9949:
[----:B-----5:R-:W-:Y:S01]  /*12dc0*/  STG.E desc[UR36][R16.64], R23 ;  /* 0x0000001710007986 */ /* 0x020fe2000c101924 */
[----:B------:R-:W-:Y:S05]  /*12dd0*/  EXIT ;  /* 0x000000000000794d */ /* 0x000fea0003800000 */
.L_x_9948:
[----:B-----5:R-:W-:Y:S01]  /*12de0*/  STG.E.U16 desc[UR36][R16.64], R23 ;  /* 0x0000001710007986 */ /* 0x020fe2000c101524 */
[----:B------:R-:W-:Y:S05]  /*12df0*/  EXIT ;  /* 0x000000000000794d */ /* 0x000fea0003800000 */
.L_x_9944:
[----:B------:R-:W-:-:S09]  /*12e00*/  UISETP.GT.AND UP0, UPT, UR4, 0x6, UPT ;  /* 0x000000060400788c */ /* 0x000fd2000bf04270 */
[----:B------:R-:W-:Y:S05]  /*12e10*/  BRA.U UP0, `(.L_x_9950) ;  /* 0x00000001002c7547 */ /* 0x000fea000b800000 */
[----:B------:R-:W-:-:S09]  /*12e20*/  UISETP.NE.AND UP0, UPT, UR4, 0x5, UPT ;  /* 0x000000050400788c */ /* 0x000fd2000bf05270 */
[----:B------:R-:W-:Y:S05]  /*12e30*/  BRA.U !UP0, `(.L_x_9951) ;  /* 0x0000000108147547 */ /* 0x000fea000b800000 */
[----:B------:R-:W-:-:S09]  /*12e40*/  UISETP.NE.AND UP0, UPT, UR4, 0x6, UPT ;  /* 0x000000060400788c */ /* 0x000fd2000bf05270 */
[----:B------:R-:W-:Y:S05]  /*12e50*/  BRA.U UP0, `(.L_x_9947) ;  /* 0x00000009000c7547 */ /* 0x000fea000b800000 */
[----:B-----5:R-:W-:-:S05]  /*12e60*/  I2FP.F32.S32 R23, R23 ;  /* 0x0000001700177245 */ /* 0x020fca0000201400 */
[----:B------:R-:W-:Y:S01]  /*12e70*/  STG.E desc[UR36][R16.64], R23 ;  /* 0x0000001710007986 */ /* 0x000fe2000c101924 */
[----:B------:R-:W-:Y:S05]  /*12e80*/  EXIT ;  /* 0x000000000000794d */ /* 0x000fea0003800000 */
.L_x_9951:
[----:B-----5:R-:W-:-:S04]  /*12e90*/  I2FP.F32.S32 R0, R23 ;  /* 0x0000001700007245 */ /* 0x020fc80000201400 */
[----:B------:R-:W-:-:S05]  /*12ea0*/  F2FP.F16.F32.PACK_AB R0, RZ, R0 ;  /* 0x00000000ff00723e */ /* 0x000fca00000000ff */
[----:B------:R-:W-:Y:S01]  /*12eb0*/  STG.E.U16 desc[UR36][R16.64], R0 ;  /* 0x0000000010007986 */ /* 0x000fe2000c101524 */
[----:B------:R-:W-:Y:S05]  /*12ec0*/  EXIT ;  /* 0x000000000000794d */ /* 0x000fea0003800000 */
.L_x_9950:
[----:B------:R-:W-:-:S09]  /*12ed0*/  UISETP.NE.AND UP0, UPT, UR4, 0x7, UPT ;  /* 0x000000070400788c */ /* 0x000fd2000bf05270 */
[----:B------:R-:W-:Y:S05]  /*12ee0*/  BRA.U !UP0, `(.L_x_9952) ;  /* 0x0000000108347547 */ /* 0x000fea000b800000 */
[----:B------:R-:W-:-:S09]  /*12ef0*/  UISETP.NE.AND UP0, UPT, UR4, 0x8, UPT ;  /* 0x000000080400788c */ /* 0x000fd2000bf05270 */
[----:B------:R-:W-:Y:S05]  /*12f00*/  BRA.U !UP0, `(.L_x_9953) ;  /* 0x0000000108187547 */ /* 0x000fea000b800000 */
[----:B------:R-:W-:-:S09]  /*12f10*/  UISETP.NE.AND UP0, UPT, UR4, 0x9, UPT ;  /* 0x000000090400788c */ /* 0x000fd2000bf05270 */
[----:B------:R-:W-:Y:S05]  /*12f20*/  BRA.U UP0, `(.L_x_9947) ;  /* 0x0000000500d87547 */ /* 0x000fea000b800000 */
[----:B-----5:R-:W-:Y:S02]  /*12f30*/  I2FP.F32.S32 R2, R23 ;  /* 0x0000001700027245 */ /* 0x020fe40000201400 */
[----:B------:R-:W-:-:S05]  /*12f40*/  MOV R3, RZ ;  /* 0x000000ff00037202 */ /* 0x000fca0000000f00 */
[----:B------:R-:W-:Y:S01]  /*12f50*/  STG.E.64 desc[UR36][R16.64], R2 ;  /* 0x0000000210007986 */ /* 0x000fe2000c101b24 */
[----:B------:R-:W-:Y:S05]  /*12f60*/  EXIT ;  /* 0x000000000000794d */ /* 0x000fea0003800000 */
.L_x_9953:
[----:B-----5:R-:W-:-:S04]  /*12f70*/  I2FP.F32.S32 R23, R23 ;  /* 0x0000001700177245 */ /* 0x020fc80000201400 */
[----:B------:R-:W-:-:S04]  /*12f80*/  F2FP.F16.F32.PACK_AB R3, RZ, R23 ;  /* 0x00000017ff03723e */ /* 0x000fc800000000ff */
[----:B------:R-:W-:-:S05]  /*12f90*/  PRMT R3, R3, 0x5410, RZ ;  /* 0x0000541003037816 */ /* 0x000fca00000000ff */
[----:B------:R-:W-:Y:S01]  /*12fa0*/  STG.E desc[UR36][R16.64], R3 ;  /* 0x0000000310007986 */ /* 0x000fe2000c101924 */
[----:B------:R-:W-:Y:S05]  /*12fb0*/  EXIT ;  /* 0x000000000000794d */ /* 0x000fea0003800000 */
.L_x_9952:
[----:B-----5:R-:W0:Y:S02]  /*12fc0*/  I2F.F64 R2, R23 ;  /* 0x0000001700027312 */ /* 0x020e240000201c00 */
[----:B0-----:R-:W-:Y:S01]  /*12fd0*/  STG.E.64 desc[UR36][R16.64], R2 ;  /* 0x0000000210007986 */ /* 0x001fe2000c101b24 */
[----:B------:R-:W-:Y:S05]  /*12fe0*/  EXIT ;  /* 0x000000000000794d */ /* 0x000fea0003800000 */
.L_x_9943:
        /* <DEDUP_REMOVED lines=12> */
.L_x_9957:
        /* <DEDUP_REMOVED lines=17> */
.L_x_9960:
[----:B------:R-:W-:-:S04]  /*131c0*/  SHF.R.U32.HI R3, RZ, 0x18, R3 ;  /* 0x00000018ff037819 */ /* 0x000fc80000011603 */
[----:B------:R-:W-:-:S04]  /*131d0*/  LOP3.LUT R0, R0, 0x80, R3, 0xf8, !PT ;  /* 0x0000008000007812 */ /* 0x000fc800078ef803 */
[----:B------:R-:W-:-:S07]  /*131e0*/  PRMT R8, R0, 0x7610, R8 ;  /* 0x0000761000087816 */ /* 0x000fce0000000008 */
.L_x_9959:
[----:B------:R-:W-:Y:S05]  /*131f0*/  BSYNC.RECONVERGENT B0 ;  /* 0x0000000000007941 */ /* 0x000fea0003800200 */
.L_x_9958:
[----:B------:R-:W-:Y:S01]  /*13200*/  STG.E.U8 desc[UR36][R16.64], R8 ;  /* 0x0000000810007986 */ /* 0x000fe2000c101124 */
[----:B------:R-:W-:Y:S05]  /*13210*/  EXIT ;  /* 0x000000000000794d */ /* 0x000fea0003800000 */
.L_x_9956:
        /* <DEDUP_REMOVED lines=17> */
.L_x_9963:
[----:B------:R-:W-:-:S04]  /*13330*/  SHF.R.U32.HI R3, RZ, 0x18, R3 ;  /* 0x00000018ff037819 */ /* 0x000fc80000011603 */
[----:B------:R-:W-:-:S04]  /*13340*/  LOP3.LUT R0, R0, 0x80, R3, 0xf8, !PT ;  /* 0x0000008000007812 */ /* 0x000fc800078ef803 */
[----:B------:R-:W-:-:S07]  /*13350*/  PRMT R8, R0, 0x7610, R8 ;  /* 0x0000761000087816 */ /* 0x000fce0000000008 */
.L_x_9962:
[----:B------:R-:W-:Y:S05]  /*13360*/  BSYNC.RECONVERGENT B0 ;  /* 0x0000000000007941 */ /* 0x000fea0003800200 */
.L_x_9961:
[----:B------:R-:W-:Y:S01]  /*13370*/  STG.E.U8 desc[UR36][R16.64], R8 ;  /* 0x0000000810007986 */ /* 0x000fe2000c101124 */
[----:B------:R-:W-:Y:S05]  /*13380*/  EXIT ;  /* 0x000000000000794d */ /* 0x000fea0003800000 */
.L_x_9955:
[----:B------:R-:W-:-:S09]  /*13390*/  UISETP.NE.AND UP0, UPT, UR4, 0x1c, UPT ;  /* 0x0000001c0400788c */ /* 0x000fd2000bf05270 */
[----:B------:R-:W-:Y:S05]  /*133a0*/  BRA.U !UP0, `(.L_x_9964) ;  /* 0x0000000108607547 */ /* 0x000fea000b800000 */
[----:B------:R-:W-:-:S09]  /*133b0*/  UISETP.NE.AND UP0, UPT, UR4, 0x1d, UPT ;  /* 0x0000001d0400788c */ /* 0x000fd2000bf05270 */
[----:B------:R-:W-:Y:S05]  /*133c0*/  BRA.U !UP0, `(.L_x_9965) ;  /* 0x0000000108487547 */ /* 0x000fea000b800000 */
[----:B------:R-:W-:-:S09]  /*133d0*/  UISETP.NE.AND UP0, UPT, UR4, 0x2c, UPT ;  /* 0x0000002c0400788c */ /* 0x000fd2000bf05270 */
[----:B------:R-:W-:Y:S05]  /*133e0*/  BRA.U UP0, `(.L_x_9947) ;  /* 0x0000000100a87547 */ /* 0x000fea000b800000 */
[----:B-----5:R-:W-:Y:S01]  /*133f0*/  I2FP.F32.S32 R23, R23 ;  /* 0x0000001700177245 */ /* 0x020fe20000201400 */
        /* <DEDUP_REMOVED lines=15> */
.L_x_9965:
[--C-:B-----5:R-:W-:Y:S01]  /*134f0*/  SHF.R.S32.HI R3, RZ, 0x1f, R23.reuse ;  /* 0x0000001fff037819 */ /* 0x120fe20000011417 */
[----:B------:R-:W-:-:S05]  /*13500*/  IMAD.MOV.U32 R2, RZ, RZ, R23 ;  /* 0x000000ffff027224 */ /* 0x000fca00078e0017 */
[----:B------:R-:W-:Y:S01]  /*13510*/  STG.E.64 desc[UR36][R16.64], R2 ;  /* 0x0000000210007986 */ /* 0x000fe2000c101b24 */
[----:B------:R-:W-:Y:S05]  /*13520*/  EXIT ;  /* 0x000000000000794d */ /* 0x000fea0003800000 */
.L_x_9964:
[----:B-----5:R-:W-:Y:S01]  /*13530*/  STG.E desc[UR36][R16.64], R23 ;  /* 0x0000001710007986 */ /* 0x020fe2000c101924 */
[----:B------:R-:W-:Y:S05]  /*13540*/  EXIT ;  /* 0x000000000000794d */ /* 0x000fea0003800000 */
.L_x_9954:
        /* <DEDUP_REMOVED lines=8> */
[----:B------:R-:W-:Y:S01]  /*135d0*/  STG.E.U8 desc[UR36][R16.64], R3 ;  /* 0x0000000310007986 */ /* 0x000fe2000c101124 */
[----:B------:R-:W-:Y:S05]  /*135e0*/  EXIT ;  /* 0x000000000000794d */ /* 0x000fea0003800000 */
.L_x_9967:
[----:B------:R-:W-:Y:S01]  /*135f0*/  CS2R R6, SRZ ;  /* 0x0000000000067805 */ /* 0x000fe2000001ff00 */
[----:B012345:R-:W0:Y:S04]  /*13600*/  I2F.F64 R4, R23 ;  /* 0x0000001700047312 */ /* 0x03fe280000201c00 */
[----:B0-----:R-:W-:Y:S01]  /*13610*/  STG.E.128 desc[UR36][R16.64], R4 ;  /* 0x0000000410007986 */ /* 0x001fe2000c101d24 */
[----:B------:R-:W-:Y:S05]  /*13620*/  EXIT ;  /* 0x000000000000794d */ /* 0x000fea0003800000 */
.L_x_9966:
[----:B------:R-:W-:-:S09]  /*13630*/  UISETP.NE.AND UP0, UPT, UR4, 0xf, UPT ;  /* 0x0000000f0400788c */ /* 0x000fd2000bf05270 */
[----:B------:R-:W-:Y:S05]  /*13640*/  BRA.U !UP0, `(.L_x_9968) ;  /* 0x0000000108e87547 */ /* 0x000fea000b800000 */
[----:B------:R-:W-:-:S09]  /*13650*/  UISETP.NE.AND UP0, UPT, UR4, 0x17, UPT ;  /* 0x000000170400788c */ /* 0x000fd2000bf05270 */
[----:B------:R-:W-:Y:S05]  /*13660*/  BRA.U !UP0, `(.L_x_9969) ;  /* 0x0000000108907547 */ /* 0x000fea000b800000 */
[----:B------:R-:W-:-:S09]  /*13670*/  UISETP.NE.AND UP0, UPT, UR4, 0x18, UPT ;  /* 0x000000180400788c */ /* 0x000fd2000bf05270 */
[----:B------:R-:W-:Y:S05]  /*13680*/  BRA.U !UP0, `(.L_x_9970) ;  /* 0x0000000108447547 */ /* 0x000fea000b800000 */
.L_x_9947:
        /* <DEDUP_REMOVED lines=16> */
.L_x_9971:
[----:B------:R-:W-:Y:S05]  /*13790*/  EXIT ;  /* 0x000000000000794d */ /* 0x000fea0003800000 */
.L_x_9970:
        /* <DEDUP_REMOVED lines=13> */
.L_x_9973:
[----:B------:R-:W-:Y:S05]  /*13870*/  BSYNC.RECONVERGENT B0 ;  /* 0x0000000000007941 */ /* 0x000fea0003800200 */
.L_x_9972:
[----:B------:R-:W-:-:S05]  /*13880*/  LOP3.LUT R3, R0, 0x80, R3, 0xf8, !PT ;  /* 0x0000008000037812 */ /* 0x000fca00078ef803 */
[----:B------:R-:W-:Y:S01]  /*13890*/  STG.E.U8 desc[UR36][R16.64], R3 ;  /* 0x0000000310007986 */ /* 0x000fe2000c101124 */
[----:B------:R-:W-:Y:S05]  /*138a0*/  EXIT ;  /* 0x000000000000794d */ /* 0x000fea0003800000 */
.L_x_9969:
        /* <DEDUP_REMOVED lines=12> */
.L_x_9975:
[----:B------:R-:W-:Y:S01]  /*13970*/  IMAD.MOV.U32 R0, RZ, RZ, 0x7f ;  /* 0x0000007fff007424 */ /* 0x000fe200078e00ff */
[----:B------:R-:W-:-:S04]  /*13980*/  ISETP.GT.U32.AND P0, PT, R2, 0x7f800000, PT ;  /* 0x7f8000000200780c */ /* 0x000fc80003f04070 */
[----:B------:R-:W-:-:S09]  /*13990*/  SEL R0, R0, 0x7c, P0 ;  /* 0x0000007c00007807 */ /* 0x000fd20000000000 */
.L_x_9976:
[----:B------:R-:W-:Y:S05]  /*139a0*/  BSYNC.RECONVERGENT B0 ;  /* 0x0000000000007941 */ /* 0x000fea0003800200 */
.L_x_9974:
[----:B------:R-:W-:-:S04]  /*139b0*/  SHF.R.U32.HI R3, RZ, 0x18, R3 ;  /* 0x00000018ff037819 */ /* 0x000fc80000011603 */
[----:B------:R-:W-:-:S05]  /*139c0*/  LOP3.LUT R3, R0, 0x80, R3, 0xf8, !PT ;  /* 0x0000008000037812 */ /* 0x000fca00078ef803 */
[----:B------:R-:W-:Y:S01]  /*139d0*/  STG.E.U8 desc[UR36][R16.64], R3 ;  /* 0x0000000310007986 */ /* 0x000fe2000c101124 */
[----:B------:R-:W-:Y:S05]  /*139e0*/  EXIT ;  /* 0x000000000000794d */ /* 0x000fea0003800000 */
.L_x_9968:
[----:B-----5:R-:W-:-:S04]  /*139f0*/  I2FP.F32.S32 R0, R23 ;  /* 0x0000001700007245 */ /* 0x020fc80000201400 */
[----:B------:R-:W-:-:S05]  /*13a00*/  F2FP.BF16.F32.PACK_AB R0, RZ, R0 ;  /* 0x00000000ff00723e */ /* 0x000fca00000010ff */
[----:B------:R-:W-:Y:S01]  /*13a10*/  STG.E.U16 desc[UR36][R16.64], R0 ;  /* 0x0000000010007986 */ /* 0x000fe2000c101524 */
[----:B------:R-:W-:Y:S05]  /*13a20*/  EXIT ;  /* 0x000000000000794d */ /* 0x000fea0003800000 */
.L_x_9977:
        /* <DEDUP_REMOVED lines=13> */
.L_x_41813:


//--------------------- .text._ZN2at6native27unrolled_elementwise_kernelIZZZNS0_28launch_masked_scatter_kernelERKNS_10TensorBaseES4_S4_S4_ENKUlvE_clEvENKUlvE1_clEvEUliblE_St5arrayIPcLm4EELi4E23TrivialOffsetCalculatorILi3EjESB_ILi1EjENS0_6memory12LoadWithCastILi3EEENSE_13StoreWithCastILi1EEEEEviT_T0_T2_T3_T4_T5_ --------------------------
	.section	.text._ZN2at6native27unrolled_elementwise_kernelIZZZNS0_28launch_masked_scatter_kernelERKNS_10TensorBaseES4_S4_S4_ENKUlvE_clEvENKUlvE1_clEvEUliblE_St5arrayIPcLm4EELi4E23TrivialOffsetCalculatorILi3EjESB_ILi1EjENS0_6memory12LoadWithCastILi3EEENSE_13StoreWithCastILi1EEEEEviT_T0_T2_T3_T4_T5_,"ax",@progbits
	.align	128
        .global         _ZN2at6native27unrolled_elementwise_kernelIZZZNS0_28launch_masked_scatter_kernelERKNS_10TensorBaseES4_S4_S4_ENKUlvE_clEvENKUlvE1_clEvEUliblE_St5arrayIPcLm4EELi4E23TrivialOffsetCalculatorILi3EjESB_ILi1EjENS0_6memory12LoadWithCastILi3EEENSE_13StoreWithCastILi1EEEEEviT_T0_T2_T3_T4_T5_
        .type           _ZN2at6native27unrolled_elementwise_kernelIZZZNS0_28launch_masked_scatter_kernelERKNS_10TensorBaseES4_S4_S4_ENKUlvE_clEvENKUlvE1_clEvEUliblE_St5arrayIPcLm4EELi4E23TrivialOffsetCalculatorILi3EjESB_ILi1EjENS0_6memory12LoadWithCastILi3EEENSE_13StoreWithCastILi1EEEEEviT_T0_T2_T3_T4_T5_,@function
        .size           _ZN2at6native27unrolled_elementwise_kernelIZZZNS0_28launch_masked_scatter_kernelERKNS_10TensorBaseES4_S4_S4_ENKUlvE_clEvENKUlvE1_clEvEUliblE_St5arrayIPcLm4EELi4E23TrivialOffsetCalculatorILi3EjESB_ILi1EjENS0_6memory12LoadWithCastILi3EEENSE_13StoreWithCastILi1EEEEEviT_T0_T2_T3_T4_T5_,(.L_x_41814 - _ZN2at6native27unrolled_elementwise_kernelIZZZNS0_28launch_masked_scatter_kernelERKNS_10TensorBaseES4_S4_S4_ENKUlvE_clEvENKUlvE1_clEvEUliblE_St5arrayIPcLm4EELi4E23TrivialOffsetCalculatorILi3EjESB_ILi1EjENS0_6memory12LoadWithCastILi3EEENSE_13StoreWithCastILi1EEEEEviT_T0_T2_T3_T4_T5_)
        .other          _ZN2at6native27unrolled_elementwise_kernelIZZZNS0_28launch_masked_scatter_kernelERKNS_10TensorBaseES4_S4_S4_ENKUlvE_clEvENKUlvE1_clEvEUliblE_St5arrayIPcLm4EELi4E23TrivialOffsetCalculatorILi3EjESB_ILi1EjENS0_6memory12LoadWithCastILi3EEENSE_13StoreWithCastILi1EEEEEviT_T0_T2_T3_T4_T5_,@"STO_CUDA_ENTRY STV_DEFAULT"
_ZN2at6native27unrolled_elementwise_kernelIZZZNS0_28launch_masked_scatter_kernelERKNS_10TensorBaseES4_S4_S4_ENKUlvE_clEvENKUlvE1_clEvEUliblE_St5arrayIPcLm4EELi4E23TrivialOffsetCalculatorILi3EjESB_ILi1EjENS0_6memory12LoadWithCastILi3EEENSE_13StoreWithCastILi1EEEEEviT_T0_T2_T3_T4_T5_:
.text._ZN2at6native27unrolled_elementwise_kernelIZZZNS0_28launch_masked_scatter_kernelERKNS_10TensorBaseES4_S4_S4_ENKUlvE_clEvENKUlvE1_clEvEUliblE_St5arrayIPcLm4EELi4E23TrivialOffsetCalculatorILi3EjESB_ILi1EjENS0_6memory12LoadWithCastILi3EEENSE_13StoreWithCastILi1EEEEEviT_T0_T2_T3_T4_T5_:
        /* <DEDUP_REMOVED lines=35> */
.L_x_9983:
[----:B------:R3:W5:Y:S01]  /*0230*/  LDG.E.U8 R22, desc[UR36][R4.64] ;  /* 0x0000002404167981 */ /* 0x000762000c1e1100 */
[----:B------:R-:W-:Y:S05]  /*0240*/  BRA `(.L_x_9985) ;  /* 0x0000000c00307947 */ /* 0x000fea0003800000 */
.L_x_9982:
        /* <DEDUP_REMOVED lines=8> */
.L_x_9987:
[----:B------:R1:W5:Y:S01]  /*02d0*/  LDG.E R22, desc[UR36][R4.64] ;  /* 0x0000002404167981 */ /* 0x000362000c1e1900 */
[----:B------:R-:W-:Y:S05]  /*02e0*/  BRA `(.L_x_9985) ;  /* 0x0000000c00087947 */ /* 0x000fea0003800000 */
.L_x_9986:
[----:B------:R2:W5:Y:S01]  /*02f0*/  LDG.E.S16 R22, desc[UR36][R4.64] ;  /* 0x0000002404167981 */ /* 0x000562000c1e1700 */
[----:B------:R-:W-:Y:S05]  /*0300*/  BRA `(.L_x_9985) ;  /* 0x0000000c00007947 */ /* 0x000fea0003800000 */
.L_x_9981:
        /* <DEDUP_REMOVED lines=9> */
.L_x_9989:
[----:B------:R-:W2:Y:S02]  /*03a0*/  LDG.E.U16 R4, desc[UR36][R4.64] ;  /* 0x0000002404047981 */ /* 0x000ea4000c1e1500 */
[----:B--2---:R-:W-:-:S06]  /*03b0*/  HADD2.F32 R22, -RZ, R4.H0_H0 ;  /* 0x20000004ff167230 */ /* 0x004fcc0000004100 */
[----:B------:R-:W0:Y:S01]  /*03c0*/  F2I.FTZ.TRUNC.NTZ R22, R22 ;  /* 0x0000001600167305 */ /* 0x000e22000021f100 */
[----:B------:R-:W-:Y:S05]  /*03d0*/  BRA `(.L_x_9985) ;  /* 0x0000000800cc7947 */ /* 0x000fea0003800000 */
.L_x_9988:
        /* <DEDUP_REMOVED lines=9> */
.L_x_9991:
[----:B------:R-:W2:Y:S02]  /*0470*/  LDG.E.U16 R4, desc[UR36][R4.64] ;  /* 0x0000002404047981 */ /* 0x000ea4000c1e1500 */
[----:B--2---:R-:W-:-:S06]  /*0480*/  HADD2.F32 R22, -RZ, R4.H0_H0 ;  /* 0x20000004ff167230 */ /* 0x004fcc0000004100 */
[----:B------:R-:W0:Y:S01]  /*0490*/  F2I.FTZ.TRUNC.NTZ R22, R22 ;  /* 0x0000001600167305 */ /* 0x000e22000021f100 */
[----:B------:R-:W-:Y:S05]  /*04a0*/  BRA `(.L_x_9985) ;  /* 0x0000000800987947 */ /* 0x000fea0003800000 */
.L_x_9990:
[----:B------:R-:W2:Y:S02]  /*04b0*/  LDG.E.64 R22, desc[UR36][R4.64] ;  /* 0x0000002404167981 */ /* 0x000ea4000c1e1b00 */
[----:B--2---:R0:W1:Y:S02]  /*04c0*/  F2I.F64.TRUNC R22, R22 ;  /* 0x0000001600167311 */ /* 0x004064000030d100 */
[----:B01----:R-:W-:Y:S05]  /*04d0*/  BRA `(.L_x_9985) ;  /* 0x00000008008c7947 */ /* 0x003fea0003800000 */
.L_x_9980:
        /* <DEDUP_REMOVED lines=12> */
.L_x_9994:
[----:B------:R-:W2:Y:S02]  /*05a0*/  LDG.E.64 R4, desc[UR36][R4.64] ;  /* 0x0000002404047981 */ /* 0x000ea4000c1e1b00 */
[----:B--2---:R0:W1:Y:S02]  /*05b0*/  F2I.F64.TRUNC R22, R4 ;  /* 0x0000000400167311 */ /* 0x004064000030d100 */
[----:B01----:R-:W-:Y:S05]  /*05c0*/  BRA `(.L_x_9985) ;  /* 0x0000000800507947 */ /* 0x003fea0003800000 */
.L_x_9993:
        /* <DEDUP_REMOVED lines=26> */
.L_x_9996:
        /* <DEDUP_REMOVED lines=12> */
[----:B------:R0:W1:Y:S01]  /*0830*/  F2I.FTZ.TRUNC.NTZ R22, R0 ;  /* 0x0000000000167305 */ /* 0x000062000021f100 */
[----:B------:R-:W-:Y:S05]  /*0840*/  BRA `(.L_x_9985) ;  /* 0x0000000400b07947 */ /* 0x000fea0003800000 */
.L_x_9995:
[----:B------:R-:W2:Y:S02]  /*0850*/  LDG.E.U16 R22, desc[UR36][R4.64] ;  /* 0x0000002404167981 */ /* 0x000ea4000c1e1500 */
[----:B--2---:R-:W-:-:S06]  /*0860*/  IMAD.U32 R22, R22, 0x10000, RZ ;  /* 0x0001000016167824 */ /* 0x004fcc00078e00ff */
[----:B------:R-:W0:Y:S01]  /*0870*/  F2I.FTZ.TRUNC.NTZ R22, R22 ;  /* 0x0000001600167305 */ /* 0x000e22000021f100 */
[----:B------:R-:W-:Y:S05]  /*0880*/  BRA `(.L_x_9985) ;  /* 0x0000000400a07947 */ /* 0x000fea0003800000 */
.L_x_9992:
        /* <DEDUP_REMOVED lines=10> */
.L_x_9999:
        /* <DEDUP_REMOVED lines=21> */
.L_x_10003:
[----:B------:R-:W-:Y:S05]  /*0a80*/  BSYNC.RECONVERGENT B1 ;  /* 0x0000000000017941 */ /* 0x000fea0003800200 */
.L_x_10002:
[----:B------:R-:W-:Y:S01]  /*0a90*/  IMAD.SHL.U32 R0, R0, 0x100000, RZ ;  /* 0x0010000000007824 */ /* 0x000fe200078e00ff */
[----:B------:R-:W-:-:S04]  /*0aa0*/  LEA R3, R3, 0x3b800000, 0x17 ;  /* 0x3b80000003037811 */ /* 0x000fc800078eb8ff */
[----:B------:R-:W-:-:S07]  /*0ab0*/  LOP3.LUT R22, R3, R0, R7, 0xfe, !PT ;  /* 0x0000000003167212 */ /* 0x000fce00078efe07 */
.L_x_10001:
[----:B------:R-:W-:Y:S05]  /*0ac0*/  BSYNC.RECONVERGENT B0 ;  /* 0x0000000000007941 */ /* 0x000fea0003800200 */
.L_x_10000:
[----:B------:R-:W0:Y:S01]  /*0ad0*/  F2I.FTZ.TRUNC.NTZ R22, R22 ;  /* 0x0000001600167305 */ /* 0x000e22000021f100 */
[----:B------:R-:W-:Y:S05]  /*0ae0*/  BRA `(.L_x_9985) ;  /* 0x0000000400087947 */ /* 0x000fea0003800000 */
.L_x_9998:
        /* <DEDUP_REMOVED lines=21> */
.L_x_10007:
[----:B------:R-:W-:Y:S05]  /*0c40*/  BSYNC.RECONVERGENT B1 ;  /* 0x0000000000017941 */ /* 0x000fea0003800200 */
.L_x_10006:
[----:B------:R-:W-:Y:S01]  /*0c50*/  IMAD.SHL.U32 R0, R0, 0x200000, RZ ;  /* 0x0020000000007824 */ /* 0x000fe200078e00ff */
[----:B------:R-:W-:-:S04]  /*0c60*/  LEA R3, R3, 0x37800000, 0x17 ;  /* 0x3780000003037811 */ /* 0x000fc800078eb8ff */
[----:B------:R-:W-:-:S07]  /*0c70*/  LOP3.LUT R22, R3, R0, R7, 0xfe, !PT ;  /* 0x0000000003167212 */ /* 0x000fce00078efe07 */
.L_x_10005:
[----:B------:R-:W-:Y:S05]  /*0c80*/  BSYNC.RECONVERGENT B0 ;  /* 0x0000000000007941 */ /* 0x000fea0003800200 */
.L_x_10004:
[----:B------:R-:W0:Y:S01]  /*0c90*/  F2I.FTZ.TRUNC.NTZ R22, R22 ;  /* 0x0000001600167305 */ /* 0x000e22000021f100 */
[----:B------:R-:W-:Y:S05]  /*0ca0*/  BRA `(.L_x_9985) ;  /* 0x0000000000987947 */ /* 0x000fea0003800000 */
.L_x_9997:
[----:B------:R-:W-:-:S09]  /*0cb0*/  UISETP.NE.AND UP0, UPT, UR4, 0x1c, UPT ;  /* 0x0000001c0400788c */ /* 0x000fd2000bf05270 */
[----:B------:R-:W-:Y:S05]  /*0cc0*/  BRA.U !UP0, `(.L_x_10008) ;  /* 0x00000001088c7547 */ /* 0x000fea000b800000 */
[----:B------:R-:W-:-:S09]  /*0cd0*/  UISETP.NE.AND UP0, UPT, UR4, 0x1d, UPT ;  /* 0x0000001d0400788c */ /* 0x000fd2000bf05270 */
[----:B------:R-:W-:Y:S05]  /*0ce0*/  BRA.U !UP0, `(.L_x_10009) ;  /* 0x00000001087c7547 */ /* 0x000fea000b800000 */
[----:B------:R-:W-:-:S09]  /*0cf0*/  UISETP.NE.AND UP0, UPT, UR4, 0x2c, UPT ;  /* 0x0000002c0400788c */ /* 0x000fd2000bf05270 */
[----:B------:R-:W-:Y:S05]  /*0d00*/  BRA.U !UP0, `(.L_x_10010) ;  /* 0x0000000108487547 */ /* 0x000fea000b800000 */
.L_x_9984:
        /* <DEDUP_REMOVED lines=16> */
.L_x_10011:
[----:B------:R-:W-:Y:S01]  /*0e10*/  IMAD.MOV.U32 R22, RZ, RZ, RZ ;  /* 0x000000ffff167224 */ /* 0x000fe200078e00ff */
[----:B------:R-:W-:Y:S06]  /*0e20*/  BRA `(.L_x_9985) ;  /* 0x0000000000387947 */ /* 0x000fec0003800000 */
.L_x_10010:
        /* <DEDUP_REMOVED lines=8> */
.L_x_10013:
[----:B------:R-:W-:Y:S05]  /*0eb0*/  BSYNC.RECONVERGENT B0 ;  /* 0x0000000000007941 */ /* 0x000fea0003800200 */
.L_x_10012:
[----:B------:R-:W0:Y:S01]  /*0ec0*/  F2I.FTZ.TRUNC.NTZ R22, R22 ;  /* 0x0000001600167305 */ /* 0x000e22000021f100 */
[----:B------:R-:W-:Y:S05]  /*0ed0*/  BRA `(.L_x_9985) ;  /* 0x00000000000c7947 */ /* 0x000fea0003800000 */
.L_x_10009:
[----:B------:R0:W5:Y:S01]  /*0ee0*/  LDG.E R22, desc[UR36][R4.64] ;  /* 0x0000002404167981 */ /* 0x000162000c1e1900 */
[----:B------:R-:W-:Y:S05]  /*0ef0*/  BRA `(.L_x_9985) ;  /* 0x0000000000047947 */ /* 0x000fea0003800000 */
.L_x_10008:
[----:B------:R0:W5:Y:S02]  /*0f00*/  LDG.E R22, desc[UR36][R4.64] ;  /* 0x0000002404167981 */ /* 0x000164000c1e1900 */
.L_x_9985:
        /* <DEDUP_REMOVED lines=21> */
.L_x_10018:
[----:B------:R-:W2:Y:S02]  /*1060*/  LDG.E.U8 R4, desc[UR36][R4.64] ;  /* 0x0000002404047981 */ /* 0x000ea4000c1e1100 */
[----:B--2---:R-:W-:-:S04]  /*1070*/  ISETP.NE.AND P0, PT, R4, RZ, PT ;  /* 0x000000ff0400720c */ /* 0x004fc80003f05270 */
[----:B------:R-:W-:Y:S01]  /*1080*/  P2R R23, PR, RZ, 0x1 ;  /* 0x00000001ff177803 */ /* 0x000fe20000000000 */
[----:B------:R-:W-:Y:S08]  /*1090*/  BRA `(.L_x_10020) ;  /* 0x0000000800947947 */ /* 0x000ff00003800000 */
.L_x_10017:
        /* <DEDUP_REMOVED lines=11> */
.L_x_10022:
[----:B------:R-:W2:Y:S02]  /*1150*/  LDG.E R4, desc[UR36][R4.64] ;  /* 0x0000002404047981 */ /* 0x000ea4000c1e1900 */
[----:B--2---:R-:W-:-:S04]  /*1160*/  ISETP.NE.AND P0, PT, R4, RZ, PT ;  /* 0x000000ff0400720c */ /* 0x004fc80003f05270 */
[----:B------:R-:W-:Y:S01]  /*1170*/  P2R R23, PR, RZ, 0x1 ;  /* 0x00000001ff177803 */ /* 0x000fe20000000000 */
[----:B------:R-:W-:Y:S08]  /*1180*/  BRA `(.L_x_10020) ;  /* 0x0000000800587947 */ /* 0x000ff00003800000 */
.L_x_10021:
[----:B------:R-:W2:Y:S02]  /*1190*/  LDG.E.U16 R4, desc[UR36][R4.64] ;  /* 0x0000002404047981 */ /* 0x000ea4000c1e1500 */
[----:B--2---:R-:W-:-:S04]  /*11a0*/  ISETP.NE.AND P0, PT, R4, RZ, PT ;  /* 0x000000ff0400720c */ /* 0x004fc80003f05270 */
[----:B------:R-:W-:Y:S01]  /*11b0*/  P2R R23, PR, RZ, 0x1 ;  /* 0x00000001ff177803 */ /* 0x000fe20000000000 */
[----:B------:R-:W-:Y:S08]  /*11c0*/  BRA `(.L_x_10020) ;  /* 0x0000000800487947 */ /* 0x000ff00003800000 */
.L_x_10016:
        /* <DEDUP_REMOVED lines=10> */
.L_x_10024:
[----:B------:R-:W2:Y:S02]  /*1270*/  LDG.E.U16 R0, desc[UR36][R4.64] ;  /* 0x0000002404007981 */ /* 0x000ea4000c1e1500 */
[----:B--2---:R-:W-:-:S05]  /*1280*/  HADD2.F32 R0, -RZ, R0.H0_H0 ;  /* 0x20000000ff007230 */ /* 0x004fca0000004100 */
[----:B------:R-:W-:-:S04]  /*1290*/  FSETP.NEU.FTZ.AND P0, PT, R0, RZ, PT ;  /* 0x000000ff0000720b */ /* 0x000fc80003f1d000 */
[----:B------:R-:W-:Y:S01]  /*12a0*/  P2R R23, PR, RZ, 0x1 ;  /* 0x00000001ff177803 */ /* 0x000fe20000000000 */
[----:B------:R-:W-:Y:S08]  /*12b0*/  BRA `(.L_x_10020) ;  /* 0x00000008000c7947 */ /* 0x000ff00003800000 */
.L_x_10023:
        /* <DEDUP_REMOVED lines=12> */
.L_x_10026:
        /* <DEDUP_REMOVED lines=10> */
.L_x_10025:
[----:B------:R-:W2:Y:S02]  /*1420*/  LDG.E.64 R4, desc[UR36][R4.64] ;  /* 0x0000002404047981 */ /* 0x000ea4000c1e1b00 */
[----:B--2---:R-:W0:Y:S02]  /*1430*/  DSETP.NEU.AND P0, PT, R4, RZ, PT ;  /* 0x000000ff0400722a */ /* 0x004e240003f0d000 */
[----:B0-----:R-:W-:Y:S01]  /*1440*/  P2R R23, PR, RZ, 0x1 ;  /* 0x00000001ff177803 */ /* 0x001fe20000000000 */
[----:B------:R-:W-:Y:S06]  /*1450*/  BRA `(.L_x_10020) ;  /* 0x0000000400a47947 */ /* 0x000fec0003800000 */
.L_x_10015:
        /* <DEDUP_REMOVED lines=12> */
.L_x_10029:
        /* <DEDUP_REMOVED lines=9> */
.L_x_10028:
        /* <DEDUP_REMOVED lines=10> */
.L_x_10031:
        /* <DEDUP_REMOVED lines=12> */
.L_x_10030:
[----:B------:R-:W2:Y:S02]  /*1710*/  LDG.E.U16 R0, desc[UR36][R4.64] ;  /* 0x0000002404007981 */ /* 0x000ea4000c1e1500 */
[----:B--2---:R-:W-:-:S05]  /*1720*/  IMAD.U32 R0, R0, 0x10000, RZ ;  /* 0x0001000000007824 */ /* 0x004fca00078e00ff */
[----:B------:R-:W-:-:S04]  /*1730*/  FSETP.NEU.FTZ.AND P0, PT, R0, RZ, PT ;  /* 0x000000ff0000720b */ /* 0x000fc80003f1d000 */
[----:B------:R-:W-:Y:S01]  /*1740*/  P2R R23, PR, RZ, 0x1 ;  /* 0x00000001ff177803 */ /* 0x000fe20000000000 */
[----:B------:R-:W-:Y:S08]  /*1750*/  BRA `(.L_x_10020) ;  /* 0x0000000000e47947 */ /* 0x000ff00003800000 */
.L_x_10027:
        /* <DEDUP_REMOVED lines=12> */
.L_x_10034:
[----:B------:R-:W2:Y:S02]  /*1820*/  LDG.E.U8 R4, desc[UR36][R4.64] ;  /* 0x0000002404047981 */ /* 0x000ea4000c1e1100 */
[----:B--2---:R-:W-:-:S04]  /*1830*/  ISETP.NE.AND P0, PT, R4, RZ, PT ;  /* 0x000000ff0400720c */ /* 0x004fc80003f05270 */
[----:B------:R-:W-:Y:S01]  /*1840*/  P2R R23, PR, RZ, 0x1 ;  /* 0x00000001ff177803 */ /* 0x000fe20000000000 */
[----:B------:R-:W-:Y:S08]  /*1850*/  BRA `(.L_x_10020) ;  /* 0x0000000000a47947 */ /* 0x000ff00003800000 */
.L_x_10033:
[----:B------:R-:W2:Y:S02]  /*1860*/  LDG.E.U8 R4, desc[UR36][R4.64] ;  /* 0x0000002404047981 */ /* 0x000ea4000c1e1100 */
[----:B--2---:R-:W-:-:S04]  /*1870*/  ISETP.NE.AND P0, PT, R4, RZ, PT ;  /* 0x000000ff0400720c */ /* 0x004fc80003f05270 */
[----:B------:R-:W-:Y:S01]  /*1880*/  P2R R23, PR, RZ, 0x1 ;  /* 0x00000001ff177803 */ /* 0x000fe20000000000 */
[----:B------:R-:W-:Y:S08]  /*1890*/  BRA `(.L_x_10020) ;  /* 0x0000000000947947 */ /* 0x000ff00003800000 */
.L_x_10032:
[----:B------:R-:W-:-:S09]  /*18a0*/  UISETP.NE.AND UP0, UPT, UR4, 0x1c, UPT ;  /* 0x0000001c0400788c */ /* 0x000fd2000bf05270 */
[----:B------:R-:W-:Y:S05]  /*18b0*/  BRA.U !UP0, `(.L_x_10035) ;  /* 0x0000000108807547 */ /* 0x000fea000b800000 */
[----:B------:R-:W-:-:S09]  /*18c0*/  UISETP.NE.AND UP0, UPT, UR4, 0x1d, UPT ;  /* 0x0000001d0400788c */ /* 0x000fd2000bf05270 */
[----:B------:R-:W-:Y:S05]  /*18d0*/  BRA.U !UP0, `(.L_x_10036) ;  /* 0x0000000108647547 */ /* 0x000fea000b800000 */
[----:B------:R-:W-:-:S09]  /*18e0*/  UISETP.NE.AND UP0, UPT, UR4, 0x2c, UPT ;  /* 0x0000002c0400788c */ /* 0x000fd2000bf05270 */
[----:B------:R-:W-:Y:S05]  /*18f0*/  BRA.U !UP0, `(.L_x_10037) ;  /* 0x00000001084c7547 */ /* 0x000fea000b800000 */
.L_x_10019:
        /* <DEDUP_REMOVED lines=16> */
.L_x_10038:
[----:B------:R-:W-:-:S04]  /*1a00*/  PLOP3.LUT P0, PT, PT, PT, PT, 0x8, 0x80 ;  /* 0x000000000080781c */ /* 0x000fc80003f0e170 */
[----:B------:R-:W-:Y:S01]  /*1a10*/  P2R R23, PR, RZ, 0x1 ;  /* 0x00000001ff177803 */ /* 0x000fe20000000000 */
[----:B------:R-:W-:Y:S08]  /*1a20*/  BRA `(.L_x_10020) ;  /* 0x0000000000307947 */ /* 0x000ff00003800000 */
.L_x_10037:
[----:B------:R-:W2:Y:S02]  /*1a30*/  LDG.E.U8 R4, desc[UR36][R4.64] ;  /* 0x0000002404047981 */ /* 0x000ea4000c1e1100 */
[----:B--2---:R-:W-:-:S04]  /*1a40*/  ISETP.NE.AND P0, PT, R4, RZ, PT ;  /* 0x000000ff0400720c */ /* 0x004fc80003f05270 */
[----:B------:R-:W-:Y:S01]  /*1a50*/  P2R R23, PR, RZ, 0x1 ;  /* 0x00000001ff177803 */ /* 0x000fe20000000000 */
[----:B------:R-:W-:Y:S08]  /*1a60*/  BRA `(.L_x_10020) ;  /* 0x0000000000207947 */ /* 0x000ff00003800000 */
.L_x_10036:
[----:B------:R-:W2:Y:S02]  /*1a70*/  LDG.E.64 R4, desc[UR36][R4.64] ;  /* 0x0000002404047981 */ /* 0x000ea4000c1e1b00 */
[----:B--2---:R-:W-:-:S04]  /*1a80*/  ISETP.NE.U32.AND P0, PT, R4, RZ, PT ;  /* 0x000000ff0400720c */ /* 0x004fc80003f05070 */
[----:B------:R-:W-:-:S04]  /*1a90*/  ISETP.NE.AND.EX P0, PT, R5, RZ, PT, P0 ;  /* 0x000000ff0500720c */ /* 0x000fc80003f05300 */
[----:B------:R-:W-:Y:S01]  /*1aa0*/  P2R R23, PR, RZ, 0x1 ;  /* 0x00000001ff177803 */ /* 0x000fe20000000000 */
[----:B------:R-:W-:Y:S08]  /*1ab0*/  BRA `(.L_x_10020) ;  /* 0x00000000000c7947 */ /* 0x000ff00003800000 */
.L_x_10035:
[----:B------:R-:W2:Y:S02]  /*1ac0*/  LDG.E R4, desc[UR36][R4.64] ;  /* 0x0000002404047981 */ /* 0x000ea4000c1e1900 */
[----:B--2---:R-:W-:-:S04]  /*1ad0*/  ISETP.NE.AND P0, PT, R4, RZ, PT ;  /* 0x000000ff0400720c */ /* 0x004fc80003f05270 */
[----:B------:R-:W-:-:S09]  /*1ae0*/  P2R R23, PR, RZ, 0x1 ;  /* 0x00000001ff177803 */ /* 0x000fd20000000000 */
.L_x_10020:
[----:B------:R-:W-:Y:S05]  /*1af0*/  BSYNC.RECONVERGENT B6 ;  /* 0x0000000000067941 */ /* 0x000fea0003800200 */
.L_x_10014:
        /* <DEDUP_REMOVED lines=19> */
.L_x_10042:
[----:B------:R3:W5:Y:S01]  /*1c30*/  LDG.E.U8 R16, desc[UR36][R4.64] ;  /* 0x0000002404107981 */ /* 0x000762000c1e1100 */
[----:B------:R-:W-:Y:S01]  /*1c40*/  IMAD.MOV.U32 R17, RZ, RZ, RZ ;  /* 0x000000ffff117224 */ /* 0x000fe200078e00ff */
[----:B------:R-:W-:Y:S06]  /*1c50*/  BRA `(.L_x_10044) ;  /* 0x0000000c00447947 */ /* 0x000fec0003800000 */
.L_x_10041:
        /* <DEDUP_REMOVED lines=8> */
.L_x_10046:
[----:B------:R-:W2:Y:S02]  /*1ce0*/  LDG.E R16, desc[UR36][R4.64] ;  /* 0x0000002404107981 */ /* 0x000ea4000c1e1900 */
[----:B--2---:R-:W-:Y:S01]  /*1cf0*/  SHF.R.S32.HI R17, RZ, 0x1f, R16 ;  /* 0x0000001fff117819 */ /* 0x004fe20000011410 */
[----:B------:R-:W-:Y:S06]  /*1d00*/  BRA `(.L_x_10044) ;  /* 0x0000000c00187947 */ /* 0x000fec0003800000 */
.L_x_10045:
[----:B------:R-:W2:Y:S02]  /*1d10*/  LDG.E.S16 R16, desc[UR36][R4.64] ;  /* 0x0000002404107981 */ /* 0x000ea4000c1e1700 */
[----:B--2---:R-:W-:Y:S01]  /*1d20*/  SHF.R.S32.HI R17, RZ, 0x1f, R16 ;  /* 0x0000001fff117819 */ /* 0x004fe20000011410 */
[----:B------:R-:W-:Y:S06]  /*1d30*/  BRA `(.L_x_10044) ;  /* 0x0000000c000c7947 */ /* 0x000fec0003800000 */
.L_x_10040:
        /* <DEDUP_REMOVED lines=9> */
.L_x_10048:
[----:B------:R-:W2:Y:S02]  /*1dd0*/  LDG.E.U16 R4, desc[UR36][R4.64] ;  /* 0x0000002404047981 */ /* 0x000ea4000c1e1500 */
[----:B--2---:R-:W-:-:S06]  /*1de0*/  HADD2.F32 R16, -RZ, R4.H0_H0 ;  /* 0x20000004ff107230 */ /* 0x004fcc0000004100 */
[----:B------:R-:W3:Y:S02]  /*1df0*/  F2I.S64.TRUNC R16, R16 ;  /* 0x0000001000107311 */ /* 0x000ee4000020d900 */
[----:B---3--:R-:W-:Y:S05]  /*1e00*/  BRA `(.L_x_10044) ;  /* 0x0000000800d87947 */ /* 0x008fea0003800000 */
.L_x_10047:
        /* <DEDUP_REMOVED lines=9> */
.L_x_10050:
[----:B------:R-:W2:Y:S02]  /*1ea0*/  LDG.E.U16 R4, desc[UR36][R4.64] ;  /* 0x0000002404047981 */ /* 0x000ea4000c1e1500 */
[----:B--2---:R-:W-:-:S06]  /*1eb0*/  HADD2.F32 R16, -RZ, R4.H0_H0 ;  /* 0x20000004ff107230 */ /* 0x004fcc0000004100 */
[----:B------:R-:W3:Y:S02]  /*1ec0*/  F2I.S64.TRUNC R16, R16 ;  /* 0x0000001000107311 */ /* 0x000ee4000020d900 */
[----:B---3--:R-:W-:Y:S05]  /*1ed0*/  BRA `(.L_x_10044) ;  /* 0x0000000800a47947 */ /* 0x008fea0003800000 */
.L_x_10049:
[----:B------:R-:W2:Y:S02]  /*1ee0*/  LDG.E.64 R4, desc[UR36][R4.64] ;  /* 0x0000002404047981 */ /* 0x000ea4000c1e1b00 */
[----:B--2---:R3:W4:Y:S02]  /*1ef0*/  F2I.S64.F64.TRUNC R16, R4 ;  /* 0x0000000400107311 */ /* 0x004724000030d900 */
[----:B---34-:R-:W-:Y:S05]  /*1f00*/  BRA `(.L_x_10044) ;  /* 0x0000000800987947 */ /* 0x018fea0003800000 */
.L_x_10039:
        /* <DEDUP_REMOVED lines=13> */
.L_x_10053:
[----:B------:R-:W2:Y:S02]  /*1fe0*/  LDG.E.64 R4, desc[UR36][R4.64] ;  /* 0x0000002404047981 */ /* 0x000ea4000c1e1b00 */
[----:B--2---:R3:W4:Y:S02]  /*1ff0*/  F2I.S64.F64.TRUNC R16, R4 ;  /* 0x0000000400107311 */ /* 0x004724000030d900 */
[----:B---34-:R-:W-:Y:S05]  /*2000*/  BRA `(.L_x_10044) ;  /* 0x0000000800587947 */ /* 0x018fea0003800000 */
.L_x_10052:
        /* <DEDUP_REMOVED lines=26> */
.L_x_10055:
        /* <DEDUP_REMOVED lines=14> */
.L_x_10054:
[----:B------:R-:W2:Y:S02]  /*2290*/  LDG.E.U16 R16, desc[UR36][R4.64] ;  /* 0x0000002404107981 */ /* 0x000ea4000c1e1500 */
[----:B--2---:R-:W-:-:S06]  /*22a0*/  IMAD.U32 R16, R16, 0x10000, RZ ;  /* 0x0001000010107824 */ /* 0x004fcc00078e00ff */
[----:B------:R-:W3:Y:S02]  /*22b0*/  F2I.S64.TRUNC R16, R16 ;  /* 0x0000001000107311 */ /* 0x000ee4000020d900 */
[----:B---3--:R-:W-:Y:S05]  /*22c0*/  BRA `(.L_x_10044) ;  /* 0x0000000400a87947 */ /* 0x008fea0003800000 */
.L_x_10051:
        /* <DEDUP_REMOVED lines=11> */
.L_x_10058:
        /* <DEDUP_REMOVED lines=21> */
.L_x_10062:
[----:B------:R-:W-:Y:S05]  /*24d0*/  BSYNC.RECONVERGENT B1 ;  /* 0x0000000000017941 */ /* 0x000fea0003800200 */
.L_x_10061:
[----:B------:R-:W-:Y:S01]  /*24e0*/  IMAD.SHL.U32 R0, R0, 0x100000, RZ ;  /* 0x0010000000007824 */ /* 0x000fe200078e00ff */
[----:B------:R-:W-:-:S04]  /*24f0*/  LEA R3, R3, 0x3b800000, 0x17 ;  /* 0x3b80000003037811 */ /* 0x000fc800078eb8ff */
[----:B------:R-:W-:-:S07]  /*2500*/  LOP3.LUT R16, R3, R0, R7, 0xfe, !PT ;  /* 0x0000000003107212 */ /* 0x000fce00078efe07 */
.L_x_10060:
[----:B------:R-:W-:Y:S05]  /*2510*/  BSYNC.RECONVERGENT B0 ;  /* 0x0000000000007941 */ /* 0x000fea0003800200 */
.L_x_10059:
[----:B------:R-:W0:Y:S02]  /*2520*/  F2I.S64.TRUNC R16, R16 ;  /* 0x0000001000107311 */ /* 0x000e24000020d900 */
[----:B0-----:R-:W-:Y:S05]  /*2530*/  BRA `(.L_x_10044) ;  /* 0x00000004000c7947 */ /* 0x001fea0003800000 */
.L_x_10057:
        /* <DEDUP_REMOVED lines=21> */
.L_x_10066:
[----:B------:R-:W-:Y:S05]  /*2690*/  BSYNC.RECONVERGENT B1 ;  /* 0x0000000000017941 */ /* 0x000fea0003800200 */
.L_x_10065:
[----:B------:R-:W-:Y:S01]  /*26a0*/  IMAD.SHL.U32 R0, R0, 0x200000, RZ ;  /* 0x0020000000007824 */ /* 0x000fe200078e00ff */
[----:B------:R-:W-:-:S04]  /*26b0*/  LEA R3, R3, 0x37800000, 0x17 ;  /* 0x3780000003037811 */ /* 0x000fc800078eb8ff */
[----:B------:R-:W-:-:S07]  /*26c0*/  LOP3.LUT R16, R3, R0, R7, 0xfe, !PT ;  /* 0x0000000003107212 */ /* 0x000fce00078efe07 */
.L_x_10064:
[----:B------:R-:W-:Y:S05]  /*26d0*/  BSYNC.RECONVERGENT B0 ;  /* 0x0000000000007941 */ /* 0x000fea0003800200 */
.L_x_10063:
[----:B------:R-:W0:Y:S02]  /*26e0*/  F2I.S64.TRUNC R16, R16 ;  /* 0x0000001000107311 */ /* 0x000e24000020d900 */
[----:B0-----:R-:W-:Y:S05]  /*26f0*/  BRA `(.L_x_10044) ;  /* 0x00000000009c7947 */ /* 0x001fea0003800000 */
.L_x_10056:
[----:B------:R-:W-:-:S09]  /*2700*/  UISETP.NE.AND UP0, UPT, UR4, 0x1c, UPT ;  /* 0x0000001c0400788c */ /* 0x000fd2000bf05270 */
[----:B------:R-:W-:Y:S05]  /*2710*/  BRA.U !UP0, `(.L_x_10067) ;  /* 0x00000001088c7547 */ /* 0x000fea000b800000 */
[----:B------:R-:W-:-:S09]  /*2720*/  UISETP.NE.AND UP0, UPT, UR4, 0x1d, UPT ;  /* 0x0000001d0400788c */ /* 0x000fd2000bf05270 */
[----:B------:R-:W-:Y:S05]  /*2730*/  BRA.U !UP0, `(.L_x_10068) ;  /* 0x00000001087c7547 */ /* 0x000fea000b800000 */
[----:B------:R-:W-:-:S09]  /*2740*/  UISETP.NE.AND UP0, UPT, UR4, 0x2c, UPT ;  /* 0x0000002c0400788c */ /* 0x000fd2000bf05270 */
[----:B------:R-:W-:Y:S05]  /*2750*/  BRA.U !UP0, `(.L_x_10069) ;  /* 0x0000000108487547 */ /* 0x000fea000b800000 */
.L_x_10043:
        /* <DEDUP_REMOVED lines=16> */
.L_x_10070:
[----:B------:R-:W-:Y:S01]  /*2860*/  CS2R R16, SRZ ;  /* 0x0000000000107805 */ /* 0x000fe2000001ff00 */
[----:B------:R-:W-:Y:S06]  /*2870*/  BRA `(.L_x_10044) ;  /* 0x00000000003c7947 */ /* 0x000fec0003800000 */
.L_x_10069:
        /* <DEDUP_REMOVED lines=8> */
.L_x_10072:
[----:B------:R-:W-:Y:S05]  /*2900*/  BSYNC.RECONVERGENT B0 ;  /* 0x0000000000007941 */ /* 0x000fea0003800200 */
.L_x_10071:
[----:B------:R-:W3:Y:S02]  /*2910*/  F2I.S64.TRUNC R16, R16 ;  /* 0x0000001000107311 */ /* 0x000ee4000020d900 */
[----:B---3--:R-:W-:Y:S05]  /*2920*/  BRA `(.L_x_10044) ;  /* 0x0000000000107947 */ /* 0x008fea0003800000 */
.L_x_10068:
[----:B------:R2:W5:Y:S01]  /*2930*/  LDG.E.64 R16, desc[UR36][R4.64] ;  /* 0x0000002404107981 */ /* 0x000562000c1e1b00 */
[----:B------:R-:W-:Y:S05]  /*2940*/  BRA `(.L_x_10044) ;  /* 0x0000000000087947 */ /* 0x000fea0003800000 */
.L_x_10067:
[----:B------:R1:W5:Y:S01]  /*2950*/  LDG.E R16, desc[UR36][R4.64] ;  /* 0x0000002404107981 */ /* 0x000362000c1e1900 */
[----:B------:R-:W-:-:S07]  /*2960*/  IMAD.MOV.U32 R17, RZ, RZ, RZ ;  /* 0x000000ffff117224 */ /* 0x000fce00078e00ff */
.L_x_10044:
[----:B------:R-:W-:Y:S01]  /*2970*/  ISETP.NE.AND P0, PT, R23, RZ, PT ;  /* 0x000000ff1700720c */ /* 0x000fe20003f05270 */
[----:B------:R-:W-:-:S03]  /*2980*/  VIADD R25, R19, 0x80 ;  /* 0x0000008013197836 */ /* 0x000fc60000000000 */
[----:B------:R-:W-:-:S04]  /*2990*/  PLOP3.LUT P0, PT, P0, PT, PT, 0x8, 0x80 ;  /* 0x000000000080781c */ /* 0x000fc8000070e170 */
[----:B------:R-:W-:-:S09]  /*29a0*/  P2R R23, PR, RZ, 0x1 ;  /* 0x00000001ff177803 */ /* 0x000fd20000000000 */
.L_x_9979:
[----:B------:R-:W-:Y:S05]  /*29b0*/  BSYNC.RECONVERGENT B7 ;  /* 0x0000000000077941 */ /* 0x000fea0003800200 */
.L_x_9978:
[----:B------:R-:W-:Y:S01]  /*29c0*/  ISETP.GE.AND P0, PT, R25, R18, PT ;  /* 0x000000121900720c */ /* 0x000fe20003f06270 */
[----:B------:R-:W-:Y:S01]  /*29d0*/  BSSY.RECONVERGENT B7, `(.L_x_10073) ;  /* 0x0000291000077945 */ /* 0x000fe20003800200 */
[----:B------:R-:W-:Y:S01]  /*29e0*/  PLOP3.LUT P1, PT, PT, PT, PT, 0x80, 0x8 ;  /* 0x000000000008781c */ /* 0x000fe20003f2f070 */
[----:B------:R-:W-:Y:S01]  /*29f0*/  IMAD.MOV.U32 R24, RZ, RZ, RZ ;  /* 0x000000ffff187224 */ /* 0x000fe200078e00ff */
[----:B------:R-:W-:Y:S02]  /*2a00*/  CS2R R28, SRZ ;  /* 0x00000000001c7805 */ /* 0x000fe4000001ff00 */
[----:B------:R-:W-:-:S07]  /*2a10*/  P2R R27, PR, RZ, 0x2 ;  /* 0x00000002ff1b7803 */ /* 0x000fce0000000000 */
        /* <DEDUP_REMOVED lines=20> */
.L_x_10078:
[----:B------:R1:W5:Y:S01]  /*2b60*/  LDG.E.U8 R24, desc[UR36][R4.64] ;  /* 0x0000002404187981 */ /* 0x000362000c1e1100 */
[----:B------:R-:W-:Y:S05]  /*2b70*/  BRA `(.L_x_10080) ;  /* 0x0000000c00307947 */ /* 0x000fea0003800000 */
.L_x_10077:
        /* <DEDUP_REMOVED lines=8> */
.L_x_10082:
[----:B------:R3:W5:Y:S01]  /*2c00*/  LDG.E R24, desc[UR36][R4.64] ;  /* 0x0000002404187981 */ /* 0x000762000c1e1900 */
[----:B------:R-:W-:Y:S05]  /*2c10*/  BRA `(.L_x_10080) ;  /* 0x0000000c00087947 */ /* 0x000fea0003800000 */
.L_x_10081:
[----:B------:R2:W5:Y:S01]  /*2c20*/  LDG.E.S16 R24, desc[UR36][R4.64] ;  /* 0x0000002404187981 */ /* 0x000562000c1e1700 */
[----:B------:R-:W-:Y:S05]  /*2c30*/  BRA `(.L_x_10080) ;  /* 0x0000000c00007947 */ /* 0x000fea0003800000 */
.L_x_10076:
        /* <DEDUP_REMOVED lines=9> */
.L_x_10084:
[----:B------:R-:W2:Y:S02]  /*2cd0*/  LDG.E.U16 R4, desc[UR36][R4.64] ;  /* 0x0000002404047981 */ /* 0x000ea4000c1e1500 */
[----:B--2---:R-:W-:-:S06]  /*2ce0*/  HADD2.F32 R24, -RZ, R4.H0_H0 ;  /* 0x20000004ff187230 */ /* 0x004fcc0000004100 */
[----:B------:R-:W0:Y:S01]  /*2cf0*/  F2I.FTZ.TRUNC.NTZ R24, R24 ;  /* 0x0000001800187305 */ /* 0x000e22000021f100 */
[----:B------:R-:W-:Y:S05]  /*2d00*/  BRA `(.L_x_10080) ;  /* 0x0000000800cc7947 */ /* 0x000fea0003800000 */
.L_x_10083:
        /* <DEDUP_REMOVED lines=9> */
.L_x_10086:
[----:B------:R-:W2:Y:S02]  /*2da0*/  LDG.E.U16 R4, desc[UR36][R4.64] ;  /* 0x0000002404047981 */ /* 0x000ea4000c1e1500 */
[----:B--2---:R-:W-:-:S06]  /*2db0*/  HADD2.F32 R24, -RZ, R4.H0_H0 ;  /* 0x20000004ff187230 */ /* 0x004fcc0000004100 */
[----:B------:R-:W0:Y:S01]  /*2dc0*/  F2I.FTZ.TRUNC.NTZ R24, R24 ;  /* 0x0000001800187305 */ /* 0x000e22000021f100 */
[----:B------:R-:W-:Y:S05]  /*2dd0*/  BRA `(.L_x_10080) ;  /* 0x0000000800987947 */ /* 0x000fea0003800000 */
.L_x_10085:
[----:B------:R-:W2:Y:S02]  /*2de0*/  LDG.E.64 R4, desc[UR36][R4.64] ;  /* 0x0000002404047981 */ /* 0x000ea4000c1e1b00 */
[----:B--2---:R0:W1:Y:S02]  /*2df0*/  F2I.F64.TRUNC R24, R4 ;  /* 0x0000000400187311 */ /* 0x004064000030d100 */
[----:B01----:R-:W-:Y:S05]  /*2e00*/  BRA `(.L_x_10080) ;  /* 0x00000008008c7947 */ /* 0x003fea0003800000 */
.L_x_10075:
        /* <DEDUP_REMOVED lines=12> */
.L_x_10089:
[----:B------:R-:W2:Y:S02]  /*2ed0*/  LDG.E.64 R4, desc[UR36][R4.64] ;  /* 0x0000002404047981 */ /* 0x000ea4000c1e1b00 */
[----:B--2---:R0:W1:Y:S02]  /*2ee0*/  F2I.F64.TRUNC R24, R4 ;  /* 0x0000000400187311 */ /* 0x004064000030d100 */
[----:B01----:R-:W-:Y:S05]  /*2ef0*/  BRA `(.L_x_10080) ;  /* 0x0000000800507947 */ /* 0x003fea0003800000 */
.L_x_10088:
        /* <DEDUP_REMOVED lines=26> */
.L_x_10091:
        /* <DEDUP_REMOVED lines=12> */
[----:B------:R0:W1:Y:S01]  /*3160*/  F2I.FTZ.TRUNC.NTZ R24, R0 ;  /* 0x0000000000187305 */ /* 0x000062000021f100 */
[----:B------:R-:W-:Y:S05]  /*3170*/  BRA `(.L_x_10080) ;  /* 0x0000000400b07947 */ /* 0x000fea0003800000 */
.L_x_10090:
[----:B------:R-:W2:Y:S02]  /*3180*/  LDG.E.U16 R24, desc[UR36][R4.64] ;  /* 0x0000002404187981 */ /* 0x000ea4000c1e1500 */
[----:B--2---:R-:W-:-:S06]  /*3190*/  IMAD.U32 R24, R24, 0x10000, RZ ;  /* 0x0001000018187824 */ /* 0x004fcc00078e00ff */
[----:B------:R-:W0:Y:S01]  /*31a0*/  F2I.FTZ.TRUNC.NTZ R24, R24 ;  /* 0x0000001800187305 */ /* 0x000e22000021f100 */
[----:B------:R-:W-:Y:S05]  /*31b0*/  BRA `(.L_x_10080) ;  /* 0x0000000400a07947 */ /* 0x000fea0003800000 */
.L_x_10087:
        /* <DEDUP_REMOVED lines=10> */
.L_x_10094:
        /* <DEDUP_REMOVED lines=21> */
.L_x_10098:
[----:B------:R-:W-:Y:S05]  /*33b0*/  BSYNC.RECONVERGENT B1 ;  /* 0x0000000000017941 */ /* 0x000fea0003800200 */
.L_x_10097:
[----:B------:R-:W-:Y:S01]  /*33c0*/  IMAD.SHL.U32 R0, R0, 0x100000, RZ ;  /* 0x0010000000007824 */ /* 0x000fe200078e00ff */
[----:B------:R-:W-:-:S04]  /*33d0*/  LEA R3, R3, 0x3b800000, 0x17 ;  /* 0x3b80000003037811 */ /* 0x000fc800078eb8ff */
[----:B------:R-:W-:-:S07]  /*33e0*/  LOP3.LUT R24, R3, R0, R7, 0xfe, !PT ;  /* 0x0000000003187212 */ /* 0x000fce00078efe07 */
.L_x_10096:
[----:B------:R-:W-:Y:S05]  /*33f0*/  BSYNC.RECONVERGENT B0 ;  /* 0x0000000000007941 */ /* 0x000fea0003800200 */
.L_x_10095:
[----:B------:R-:W0:Y:S01]  /*3400*/  F2I.FTZ.TRUNC.NTZ R24, R24 ;  /* 0x0000001800187305 */ /* 0x000e22000021f100 */
[----:B------:R-:W-:Y:S05]  /*3410*/  BRA `(.L_x_10080) ;  /* 0x0000000400087947 */ /* 0x000fea0003800000 */
.L_x_10093:
        /* <DEDUP_REMOVED lines=21> */
.L_x_10102:
[----:B------:R-:W-:Y:S05]  /*3570*/  BSYNC.RECONVERGENT B1 ;  /* 0x0000000000017941 */ /* 0x000fea0003800200 */
.L_x_10101:
[----:B------:R-:W-:Y:S01]  /*3580*/  IMAD.SHL.U32 R0, R0, 0x200000, RZ ;  /* 0x0020000000007824 */ /* 0x000fe200078e00ff */
[----:B------:R-:W-:-:S04]  /*3590*/  LEA R3, R3, 0x37800000, 0x17 ;  /* 0x3780000003037811 */ /* 0x000fc800078eb8ff */
[----:B------:R-:W-:-:S07]  /*35a0*/  LOP3.LUT R24, R3, R0, R7, 0xfe, !PT ;  /* 0x0000000003187212 */ /* 0x000fce00078efe07 */
.L_x_10100:
[----:B------:R-:W-:Y:S05]  /*35b0*/  BSYNC.RECONVERGENT B0 ;  /* 0x0000000000007941 */ /* 0x000fea0003800200 */
.L_x_10099:
[----:B------:R-:W0:Y:S01]  /*35c0*/  F2I.FTZ.TRUNC.NTZ R24, R24 ;  /* 0x0000001800187305 */ /* 0x000e22000021f100 */
[----:B------:R-:W-:Y:S05]  /*35d0*/  BRA `(.L_x_10080) ;  /* 0x0000000000987947 */ /* 0x000fea0003800000 */
.L_x_10092:
        /* <DEDUP_REMOVED lines=14> */
.L_x_10106:
[----:B------:R-:W-:Y:S05]  /*36c0*/  BSYNC.RECONVERGENT B0 ;  /* 0x0000000000007941 */ /* 0x000fea0003800200 */
.L_x_10105:
[----:B------:R-:W0:Y:S01]  /*36d0*/  F2I.FTZ.TRUNC.NTZ R24, R24 ;  /* 0x0000001800187305 */ /* 0x000e22000021f100 */
[----:B------:R-:W-:Y:S05]  /*36e0*/  BRA `(.L_x_10080) ;  /* 0x0000000000547947 */ /* 0x000fea0003800000 */
.L_x_10079:
        /* <DEDUP_REMOVED lines=16> */
.L_x_10107:
[----:B------:R-:W-:Y:S01]  /*37f0*/  IMAD.MOV.U32 R24, RZ, RZ, RZ ;  /* 0x000000ffff187224 */ /* 0x000fe200078e00ff */
[----:B------:R-:W-:Y:S06]  /*3800*/  BRA `(.L_x_10080) ;  /* 0x00000000000c7947 */ /* 0x000fec0003800000 */
.L_x_10104:
[----:B------:R0:W5:Y:S01]  /*3810*/  LDG.E R24, desc[UR36][R4.64] ;  /* 0x0000002404187981 */ /* 0x000162000c1e1900 */
[----:B------:R-:W-:Y:S05]  /*3820*/  BRA `(.L_x_10080) ;  /* 0x0000000000047947 */ /* 0x000fea0003800000 */
.L_x_10103:
[----:B------:R0:W5:Y:S02]  /*3830*/  LDG.E R24, desc[UR36][R4.64] ;  /* 0x0000002404187981 */ /* 0x000164000c1e1900 */
.L_x_10080:
        /* <DEDUP_REMOVED lines=21> */
.L_x_10112:
[----:B------:R-:W2:Y:S02]  /*3990*/  LDG.E.U8 R4, desc[UR36][R4.64] ;  /* 0x0000002404047981 */ /* 0x000ea4000c1e1100 */
[----:B--2---:R-:W-:-:S04]  /*39a0*/  ISETP.NE.AND P0, PT, R4, RZ, PT ;  /* 0x000000ff0400720c */ /* 0x004fc80003f05270 */
[----:B------:R-:W-:Y:S01]  /*39b0*/  P2R R27, PR, RZ, 0x1 ;  /* 0x00000001ff1b7803 */ /* 0x000fe20000000000 */
[----:B------:R-:W-:Y:S08]  /*39c0*/  BRA `(.L_x_10114) ;  /* 0x0000000800947947 */ /* 0x000ff00003800000 */
.L_x_10111:
        /* <DEDUP_REMOVED lines=11> */
.L_x_10116:
[----:B------:R-:W2:Y:S02]  /*3a80*/  LDG.E R4, desc[UR36][R4.64] ;  /* 0x0000002404047981 */ /* 0x000ea4000c1e1900 */
[----:B--2---:R-:W-:-:S04]  /*3a90*/  ISETP.NE.AND P0, PT, R4, RZ, PT ;  /* 0x000000ff0400720c */ /* 0x004fc80003f05270 */
[----:B------:R-:W-:Y:S01]  /*3aa0*/  P2R R27, PR, RZ, 0x1 ;  /* 0x00000001ff1b7803 */ /* 0x000fe20000000000 */
[----:B------:R-:W-:Y:S08]  /*3ab0*/  BRA `(.L_x_10114) ;  /* 0x0000000800587947 */ /* 0x000ff00003800000 */
.L_x_10115:
[----:B------:R-:W2:Y:S02]  /*3ac0*/  LDG.E.U16 R4, desc[UR36][R4.64] ;  /* 0x0000002404047981 */ /* 0x000ea4000c1e1500 */
[----:B--2---:R-:W-:-:S04]  /*3ad0*/  ISETP.NE.AND P0, PT, R4, RZ, PT ;  /* 0x000000ff0400720c */ /* 0x004fc80003f05270 */
[----:B------:R-:W-:Y:S01]  /*3ae0*/  P2R R27, PR, RZ, 0x1 ;  /* 0x00000001ff1b7803 */ /* 0x000fe20000000000 */
[----:B------:R-:W-:Y:S08]  /*3af0*/  BRA `(.L_x_10114) ;  /* 0x0000000800487947 */ /* 0x000ff00003800000 */
.L_x_10110:
        /* <DEDUP_REMOVED lines=10> */
.L_x_10118:
[----:B------:R-:W2:Y:S02]  /*3ba0*/  LDG.E.U16 R0, desc[UR36][R4.64] ;  /* 0x0000002404007981 */ /* 0x000ea4000c1e1500 */
[----:B--2---:R-:W-:-:S05]  /*3bb0*/  HADD2.F32 R0, -RZ, R0.H0_H0 ;  /* 0x20000000ff007230 */ /* 0x004fca0000004100 */
[----:B------:R-:W-:-:S04]  /*3bc0*/  FSETP.NEU.FTZ.AND P0, PT, R0, RZ, PT ;  /* 0x000000ff0000720b */ /* 0x000fc80003f1d000 */
[----:B------:R-:W-:Y:S01]  /*3bd0*/  P2R R27, PR, RZ, 0x1 ;  /* 0x00000001ff1b7803 */ /* 0x000fe20000000000 */
[----:B------:R-:W-:Y:S08]  /*3be0*/  BRA `(.L_x_10114) ;  /* 0x00000008000c7947 */ /* 0x000ff00003800000 */
.L_x_10117:
        /* <DEDUP_REMOVED lines=12> */
.L_x_10120:
        /* <DEDUP_REMOVED lines=10> */
.L_x_10119:
[----:B------:R-:W2:Y:S02]  /*3d50*/  LDG.E.64 R4, desc[UR36][R4.64] ;  /* 0x0000002404047981 */ /* 0x000ea4000c1e1b00 */
[----:B--2---:R-:W0:Y:S02]  /*3d60*/  DSETP.NEU.AND P0, PT, R4, RZ, PT ;  /* 0x000000ff0400722a */ /* 0x004e240003f0d000 */
[----:B0-----:R-:W-:Y:S01]  /*3d70*/  P2R R27, PR, RZ, 0x1 ;  /* 0x00000001ff1b7803 */ /* 0x001fe20000000000 */
[----:B------:R-:W-:Y:S06]  /*3d80*/  BRA `(.L_x_10114) ;  /* 0x0000000400a47947 */ /* 0x000fec0003800000 */
.L_x_10109:
        /* <DEDUP_REMOVED lines=12> */
.L_x_10123:
        /* <DEDUP_REMOVED lines=9> */
.L_x_10122:
        /* <DEDUP_REMOVED lines=10> */
.L_x_10125:
        /* <DEDUP_REMOVED lines=12> */
.L_x_10124:
[----:B------:R-:W2:Y:S02]  /*4040*/  LDG.E.U16 R0, desc[UR36][R4.64] ;  /* 0x0000002404007981 */ /* 0x000ea4000c1e1500 */
[----:B--2---:R-:W-:-:S05]  /*4050*/  IMAD.U32 R0, R0, 0x10000, RZ ;  /* 0x0001000000007824 */ /* 0x004fca00078e00ff */
[----:B------:R-:W-:-:S04]  /*4060*/  FSETP.NEU.FTZ.AND P0, PT, R0, RZ, PT ;  /* 0x000000ff0000720b */ /* 0x000fc80003f1d000 */
[----:B------:R-:W-:Y:S01]  /*4070*/  P2R R27, PR, RZ, 0x1 ;  /* 0x00000001ff1b7803 */ /* 0x000fe20000000000 */
[----:B------:R-:W-:Y:S08]  /*4080*/  BRA `(.L_x_10114) ;  /* 0x0000000000e47947 */ /* 0x000ff00003800000 */
.L_x_10121:
        /* <DEDUP_REMOVED lines=12> */
.L_x_10128:
[----:B------:R-:W2:Y:S02]  /*4150*/  LDG.E.U8 R4, desc[UR36][R4.64] ;  /* 0x0000002404047981 */ /* 0x000ea4000c1e1100 */
[----:B--2---:R-:W-:-:S04]  /*4160*/  ISETP.NE.AND P0, PT, R4, RZ, PT ;  /* 0x000000ff0400720c */ /* 0x004fc80003f05270 */
[----:B------:R-:W-:Y:S01]  /*4170*/  P2R R27, PR, RZ, 0x1 ;  /* 0x00000001ff1b7803 */ /* 0x000fe20000000000 */
[----:B------:R-:W-:Y:S08]  /*4180*/  BRA `(.L_x_10114) ;  /* 0x0000000000a47947 */ /* 0x000ff00003800000 */
.L_x_10127:
[----:B------:R-:W2:Y:S02]  /*4190*/  LDG.E.U8 R4, desc[UR36][R4.64] ;  /* 0x0000002404047981 */ /* 0x000ea4000c1e1100 */
[----:B--2---:R-:W-:-:S04]  /*41a0*/  ISETP.NE.AND P0, PT, R4, RZ, PT ;  /* 0x000000ff0400720c */ /* 0x004fc80003f05270 */
[----:B------:R-:W-:Y:S01]  /*41b0*/  P2R R27, PR, RZ, 0x1 ;  /* 0x00000001ff1b7803 */ /* 0x000fe20000000000 */
[----:B------:R-:W-:Y:S08]  /*41c0*/  BRA `(.L_x_10114) ;  /* 0x0000000000947947 */ /* 0x000ff00003800000 */
.L_x_10126:
        /* <DEDUP_REMOVED lines=10> */
.L_x_10113:
        /* <DEDUP_REMOVED lines=16> */
.L_x_10131:
[----:B------:R-:W-:-:S04]  /*4370*/  PLOP3.LUT P0, PT, PT, PT, PT, 0x8, 0x80 ;  /* 0x000000000080781c */ /* 0x000fc80003f0e170 */
[----:B------:R-:W-:Y:S01]  /*4380*/  P2R R27, PR, RZ, 0x1 ;  /* 0x00000001ff1b7803 */ /* 0x000fe20000000000 */
[----:B------:R-:W-:Y:S08]  /*4390*/  BRA `(.L_x_10114) ;  /* 0x0000000000207947 */ /* 0x000ff00003800000 */
.L_x_10130:
[----:B------:R-:W2:Y:S02]  /*43a0*/  LDG.E.64 R4, desc[UR36][R4.64] ;  /* 0x0000002404047981 */ /* 0x000ea4000c1e1b00 */
[----:B--2---:R-:W-:-:S04]  /*43b0*/  ISETP.NE.U32.AND P0, PT, R4, RZ, PT ;  /* 0x000000ff0400720c */ /* 0x004fc80003f05070 */
[----:B------:R-:W-:-:S04]  /*43c0*/  ISETP.NE.AND.EX P0, PT, R5, RZ, PT, P0 ;  /* 0x000000ff0500720c */ /* 0x000fc80003f05300 */
[----:B------:R-:W-:Y:S01]  /*43d0*/  P2R R27, PR, RZ, 0x1 ;  /* 0x00000001ff1b7803 */ /* 0x000fe20000000000 */
[----:B------:R-:W-:Y:S08]  /*43e0*/  BRA `(.L_x_10114) ;  /* 0x00000000000c7947 */ /* 0x000ff00003800000 */
.L_x_10129:
[----:B------:R-:W2:Y:S02]  /*43f0*/  LDG.E R4, desc[UR36][R4.64] ;  /* 0x0000002404047981 */ /* 0x000ea4000c1e1900 */
[----:B--2---:R-:W-:-:S04]  /*4400*/  ISETP.NE.AND P0, PT, R4, RZ, PT ;  /* 0x000000ff0400720c */ /* 0x004fc80003f05270 */
[----:B------:R-:W-:-:S09]  /*4410*/  P2R R27, PR, RZ, 0x1 ;  /* 0x00000001ff1b7803 */ /* 0x000fd20000000000 */
.L_x_10114:
[----:B------:R-:W-:Y:S05]  /*4420*/  BSYNC.RECONVERGENT B6 ;  /* 0x0000000000067941 */ /* 0x000fea0003800200 */
.L_x_10108:
        /* <DEDUP_REMOVED lines=19> */
.L_x_10135:
[----:B------:R3:W5:Y:S01]  /*4560*/  LDG.E.U8 R28, desc[UR36][R4.64] ;  /* 0x00000024041c7981 */ /* 0x000762000c1e1100 */
[----:B------:R-:W-:Y:S01]  /*4570*/  IMAD.MOV.U32 R29, RZ, RZ, RZ ;  /* 0x000000ffff1d7224 */ /* 0x000fe200078e00ff */
[----:B------:R-:W-:Y:S06]  /*4580*/  BRA `(.L_x_10137) ;  /* 0x0000000c00447947 */ /* 0x000fec0003800000 */
.L_x_10134:
        /* <DEDUP_REMOVED lines=8> */
.L_x_10139:
[----:B------:R-:W2:Y:S02]  /*4610*/  LDG.E R28, desc[UR36][R4.64] ;  /* 0x00000024041c7981 */ /* 0x000ea4000c1e1900 */
[----:B--2---:R-:W-:Y:S01]  /*4620*/  SHF.R.S32.HI R29, RZ, 0x1f, R28 ;  /* 0x0000001fff1d7819 */ /* 0x004fe2000001141c */
[----:B------:R-:W-:Y:S06]  /*4630*/  BRA `(.L_x_10137) ;  /* 0x0000000c00187947 */ /* 0x000fec0003800000 */
.L_x_10138:
[----:B------:R-:W2:Y:S02]  /*4640*/  LDG.E.S16 R28, desc[UR36][R4.64] ;  /* 0x00000024041c7981 */ /* 0x000ea4000c1e1700 */
[----:B--2---:R-:W-:Y:S01]  /*4650*/  SHF.R.S32.HI R29, RZ, 0x1f, R28 ;  /* 0x0000001fff1d7819 */ /* 0x004fe2000001141c */
[----:B------:R-:W-:Y:S06]  /*4660*/  BRA `(.L_x_10137) ;  /* 0x0000000c000c7947 */ /* 0x000fec0003800000 */
.L_x_10133:
        /* <DEDUP_REMOVED lines=9> */
.L_x_10141:
[----:B------:R-:W2:Y:S02]  /*4700*/  LDG.E.U16 R4, desc[UR36][R4.64] ;  /* 0x0000002404047981 */ /* 0x000ea4000c1e1500 */
[----:B--2---:R-:W-:-:S06]  /*4710*/  HADD2.F32 R28, -RZ, R4.H0_H0 ;  /* 0x20000004ff1c7230 */ /* 0x004fcc0000004100 */
[----:B------:R-:W3:Y:S02]  /*4720*/  F2I.S64.TRUNC R28, R28 ;  /* 0x0000001c001c7311 */ /* 0x000ee4000020d900 */
[----:B---3--:R-:W-:Y:S05]  /*4730*/  BRA `(.L_x_10137) ;  /* 0x0000000800d87947 */ /* 0x008fea0003800000 */
.L_x_10140:
        /* <DEDUP_REMOVED lines=9> */
.L_x_10143:
[----:B------:R-:W2:Y:S02]  /*47d0*/  LDG.E.U16 R4, desc[UR36][R4.64] ;  /* 0x0000002404047981 */ /* 0x000ea4000c1e1500 */
[----:B--2---:R-:W-:-:S06]  /*47e0*/  HADD2.F32 R28, -RZ, R4.H0_H0 ;  /* 0x20000004ff1c7230 */ /* 0x004fcc0000004100 */
[----:B------:R-:W3:Y:S02]  /*47f0*/  F2I.S64.TRUNC R28, R28 ;  /* 0x0000001c001c7311 */ /* 0x000ee4000020d900 */
[----:B---3--:R-:W-:Y:S05]  /*4800*/  BRA `(.L_x_10137) ;  /* 0x0000000800a47947 */ /* 0x008fea0003800000 */
.L_x_10142:
[----:B------:R-:W2:Y:S02]  /*4810*/  LDG.E.64 R4, desc[UR36][R4.64] ;  /* 0x0000002404047981 */ /* 0x000ea4000c1e1b00 */
[----:B--2---:R3:W4:Y:S02]  /*4820*/  F2I.S64.F64.TRUNC R28, R4 ;  /* 0x00000004001c7311 */ /* 0x004724000030d900 */
[----:B---34-:R-:W-:Y:S05]  /*4830*/  BRA `(.L_x_10137) ;  /* 0x0000000800987947 */ /* 0x018fea0003800000 */
.L_x_10132:
        /* <DEDUP_REMOVED lines=13> */
.L_x_10146:
[----:B------:R-:W2:Y:S02]  /*4910*/  LDG.E.64 R4, desc[UR36][R4.64] ;  /* 0x0000002404047981 */ /* 0x000ea4000c1e1b00 */
[----:B--2---:R0:W1:Y:S02]  /*4920*/  F2I.S64.F64.TRUNC R28, R4 ;  /* 0x00000004001c7311 */ /* 0x004064000030d900 */
[----:B01----:R-:W-:Y:S05]  /*4930*/  BRA `(.L_x_10137) ;  /* 0x0000000800587947 */ /* 0x003fea0003800000 */
.L_x_10145:
        /* <DEDUP_REMOVED lines=26> */
.L_x_10148:
        /* <DEDUP_REMOVED lines=14> */
.L_x_10147:
[----:B------:R-:W2:Y:S02]  /*4bc0*/  LDG.E.U16 R28, desc[UR36][R4.64] ;  /* 0x00000024041c7981 */ /* 0x000ea4000c1e1500 */
[----:B--2---:R-:W-:-:S06]  /*4bd0*/  IMAD.U32 R28, R28, 0x10000, RZ ;  /* 0x000100001c1c7824 */ /* 0x004fcc00078e00ff */
[----:B------:R-:W0:Y:S02]  /*4be0*/  F2I.S64.TRUNC R28, R28 ;  /* 0x0000001c001c7311 */ /* 0x000e24000020d900 */
[----:B0-----:R-:W-:Y:S05]  /*4bf0*/  BRA `(.L_x_10137) ;  /* 0x0000000400a87947 */ /* 0x001fea0003800000 */
.L_x_10144:
        /* <DEDUP_REMOVED lines=11> */
.L_x_10151:
        /* <DEDUP_REMOVED lines=21> */
.L_x_10155:
[----:B------:R-:W-:Y:S05]  /*4e00*/  BSYNC.RECONVERGENT B1 ;  /* 0x0000000000017941 */ /* 0x000fea0003800200 */
.L_x_10154:
[----:B------:R-:W-:Y:S01]  /*4e10*/  IMAD.SHL.U32 R0, R0, 0x100000, RZ ;  /* 0x0010000000007824 */ /* 0x000fe200078e00ff */
[----:B------:R-:W-:-:S04]  /*4e20*/  LEA R3, R3, 0x3b800000, 0x17 ;  /* 0x3b80000003037811 */ /* 0x000fc800078eb8ff */
[----:B------:R-:W-:-:S07]  /*4e30*/  LOP3.LUT R28, R3, R0, R7, 0xfe, !PT ;  /* 0x00000000031c7212 */ /* 0x000fce00078efe07 */
.L_x_10153:
[----:B------:R-:W-:Y:S05]  /*4e40*/  BSYNC.RECONVERGENT B0 ;  /* 0x0000000000007941 */ /* 0x000fea0003800200 */
.L_x_10152:
[----:B------:R-:W0:Y:S02]  /*4e50*/  F2I.S64.TRUNC R28, R28 ;  /* 0x0000001c001c7311 */ /* 0x000e24000020d900 */
[----:B0-----:R-:W-:Y:S05]  /*4e60*/  BRA `(.L_x_10137) ;  /* 0x00000004000c7947 */ /* 0x001fea0003800000 */
.L_x_10150:
        /* <DEDUP_REMOVED lines=21> */
.L_x_10159:
[----:B------:R-:W-:Y:S05]  /*4fc0*/  BSYNC.RECONVERGENT B1 ;  /* 0x0000000000017941 */ /* 0x000fea0003800200 */
.L_x_10158:
[----:B------:R-:W-:Y:S01]  /*4fd0*/  IMAD.SHL.U32 R0, R0, 0x200000, RZ ;  /* 0x0020000000007824 */ /* 0x000fe200078e00ff */
[----:B------:R-:W-:-:S04]  /*4fe0*/  LEA R3, R3, 0x37800000, 0x17 ;  /* 0x3780000003037811 */ /* 0x000fc800078eb8ff */
[----:B------:R-:W-:-:S07]  /*4ff0*/  LOP3.LUT R28, R3, R0, R7, 0xfe, !PT ;  /* 0x00000000031c7212 */ /* 0x000fce00078efe07 */
.L_x_10157:
[----:B------:R-:W-:Y:S05]  /*5000*/  BSYNC.RECONVERGENT B0 ;  /* 0x0000000000007941 */ /* 0x000fea0003800200 */
.L_x_10156:
[----:B------:R-:W1:Y:S02]  /*5010*/  F2I.S64.TRUNC R28, R28 ;  /* 0x0000001c001c7311 */ /* 0x000e64000020d900 */
[----:B-1----:R-:W-:Y:S05]  /*5020*/  BRA `(.L_x_10137) ;  /* 0x00000000009c7947 */ /* 0x002fea0003800000 */
.L_x_10149:
        /* <DEDUP_REMOVED lines=14> */
.L_x_10163:
[----:B------:R-:W-:Y:S05]  /*5110*/  BSYNC.RECONVERGENT B0 ;  /* 0x0000000000007941 */ /* 0x000fea0003800200 */
.L_x_10162:
[----:B------:R-:W2:Y:S02]  /*5120*/  F2I.S64.TRUNC R28, R28 ;  /* 0x0000001c001c7311 */ /* 0x000ea4000020d900 */
[----:B--2---:R-:W-:Y:S05]  /*5130*/  BRA `(.L_x_10137) ;  /* 0x0000000000587947 */ /* 0x004fea0003800000 */
.L_x_10136:
        /* <DEDUP_REMOVED lines=16> */
.L_x_10164:
[----:B------:R-:W-:Y:S01]  /*5240*/  CS2R R28, SRZ ;  /* 0x00000000001c7805 */ /* 0x000fe2000001ff00 */
[----:B------:R-:W-:Y:S06]  /*5250*/  BRA `(.L_x_10137) ;  /* 0x0000000000107947 */ /* 0x000fec0003800000 */
.L_x_10161:
[----:B------:R2:W5:Y:S01]  /*5260*/  LDG.E.64 R28, desc[UR36][R4.64] ;  /* 0x00000024041c7981 */ /* 0x000562000c1e1b00 */
[----:B------:R-:W-:Y:S05]  /*5270*/  BRA `(.L_x_10137) ;  /* 0x0000000000087947 */ /* 0x000fea0003800000 */
.L_x_10160:
[----:B------:R1:W5:Y:S01]  /*5280*/  LDG.E R28, desc[UR36][R4.64] ;  /* 0x00000024041c7981 */ /* 0x000362000c1e1900 */
[----:B------:R-:W-:-:S07]  /*5290*/  IMAD.MOV.U32 R29, RZ, RZ, RZ ;  /* 0x000000ffff1d7224 */ /* 0x000fce00078e00ff */
.L_x_10137:
[----:B------:R-:W-:Y:S01]  /*52a0*/  ISETP.NE.AND P0, PT, R27, RZ, PT ;  /* 0x000000ff1b00720c */ /* 0x000fe20003f05270 */
[----:B------:R-:W-:-:S03]  /*52b0*/  VIADD R25, R25, 0x80 ;  /* 0x0000008019197836 */ /* 0x000fc60000000000 */
[----:B------:R-:W-:-:S04]  /*52c0*/  PLOP3.LUT P0, PT, P0, PT, PT, 0x8, 0x80 ;  /* 0x000000000080781c */ /* 0x000fc8000070e170 */
[----:B------:R-:W-:-:S09]  /*52d0*/  P2R R27, PR, RZ, 0x1 ;  /* 0x00000001ff1b7803 */ /* 0x000fd20000000000 */
.L_x_10074:
[----:B------:R-:W-:Y:S05]  /*52e0*/  BSYNC.RECONVERGENT B7 ;  /* 0x0000000000077941 */ /* 0x000fea0003800200 */
.L_x_10073:
        /* <DEDUP_REMOVED lines=26> */
.L_x_10170:
[----:B------:R0:W5:Y:S01]  /*5490*/  LDG.E.U8 R26, desc[UR36][R4.64] ;  /* 0x00000024041a7981 */ /* 0x000162000c1e1100 */
[----:B------:R-:W-:Y:S05]  /*54a0*/  BRA `(.L_x_10172) ;  /* 0x0000000c00307947 */ /* 0x000fea0003800000 */
.L_x_10169:
        /* <DEDUP_REMOVED lines=8> */
.L_x_10174:
[----:B------:R0:W5:Y:S01]  /*5530*/  LDG.E R26, desc[UR36][R4.64] ;  /* 0x00000024041a7981 */ /* 0x000162000c1e1900 */
[----:B------:R-:W-:Y:S05]  /*5540*/  BRA `(.L_x_10172) ;  /* 0x0000000c00087947 */ /* 0x000fea0003800000 */
.L_x_10173:
[----:B------:R0:W5:Y:S01]  /*5550*/  LDG.E.S16 R26, desc[UR36][R4.64] ;  /* 0x00000024041a7981 */ /* 0x000162000c1e1700 */
[----:B------:R-:W-:Y:S05]  /*5560*/  BRA `(.L_x_10172) ;  /* 0x0000000c00007947 */ /* 0x000fea0003800000 */
.L_x_10168:
        /* <DEDUP_REMOVED lines=9> */
.L_x_10176:
[----:B------:R-:W2:Y:S02]  /*5600*/  LDG.E.U16 R4, desc[UR36][R4.64] ;  /* 0x0000002404047981 */ /* 0x000ea4000c1e1500 */
[----:B--2---:R-:W-:-:S06]  /*5610*/  HADD2.F32 R26, -RZ, R4.H0_H0 ;  /* 0x20000004ff1a7230 */ /* 0x004fcc0000004100 */
[----:B------:R-:W0:Y:S01]  /*5620*/  F2I.FTZ.TRUNC.NTZ R26, R26 ;  /* 0x0000001a001a7305 */ /* 0x000e22000021f100 */
[----:B------:R-:W-:Y:S05]  /*5630*/  BRA `(.L_x_10172) ;  /* 0x0000000800cc7947 */ /* 0x000fea0003800000 */
.L_x_10175:
        /* <DEDUP_REMOVED lines=9> */
.L_x_10178:
[----:B------:R-:W2:Y:S02]  /*56d0*/  LDG.E.U16 R4, desc[UR36][R4.64] ;  /* 0x0000002404047981 */ /* 0x000ea4000c1e1500 */
[----:B--2---:R-:W-:-:S06]  /*56e0*/  HADD2.F32 R26, -RZ, R4.H0_H0 ;  /* 0x20000004ff1a7230 */ /* 0x004fcc0000004100 */
[----:B------:R-:W0:Y:S01]  /*56f0*/  F2I.FTZ.TRUNC.NTZ R26, R26 ;  /* 0x0000001a001a7305 */ /* 0x000e22000021f100 */
[----:B------:R-:W-:Y:S05]  /*5700*/  BRA `(.L_x_10172) ;  /* 0x0000000800987947 */ /* 0x000fea0003800000 */
.L_x_10177:
[----:B------:R-:W2:Y:S02]  /*5710*/  LDG.E.64 R4, desc[UR36][R4.64] ;  /* 0x0000002404047981 */ /* 0x000ea4000c1e1b00 */
[----:B--2---:R0:W1:Y:S02]  /*5720*/  F2I.F64.TRUNC R26, R4 ;  /* 0x00000004001a7311 */ /* 0x004064000030d100 */
[----:B01----:R-:W-:Y:S05]  /*5730*/  BRA `(.L_x_10172) ;  /* 0x00000008008c7947 */ /* 0x003fea0003800000 */
.L_x_10167:
        /* <DEDUP_REMOVED lines=12> */
.L_x_10181:
[----:B------:R-:W2:Y:S02]  /*5800*/  LDG.E.64 R4, desc[UR36][R4.64] ;  /* 0x0000002404047981 */ /* 0x000ea4000c1e1b00 */
[----:B--2---:R0:W1:Y:S02]  /*5810*/  F2I.F64.TRUNC R26, R4 ;  /* 0x00000004001a7311 */ /* 0x004064000030d100 */
[----:B01----:R-:W-:Y:S05]  /*5820*/  BRA `(.L_x_10172) ;  /* 0x0000000800507947 */ /* 0x003fea0003800000 */
.L_x_10180:
        /* <DEDUP_REMOVED lines=26> */
.L_x_10183:
        /* <DEDUP_REMOVED lines=14> */
.L_x_10182:
[----:B------:R-:W2:Y:S02]  /*5ab0*/  LDG.E.U16 R26, desc[UR36][R4.64] ;  /* 0x00000024041a7981 */ /* 0x000ea4000c1e1500 */
[----:B--2---:R-:W-:-:S06]  /*5ac0*/  IMAD.U32 R26, R26, 0x10000, RZ ;  /* 0x000100001a1a7824 */ /* 0x004fcc00078e00ff */
[----:B------:R-:W0:Y:S01]  /*5ad0*/  F2I.FTZ.TRUNC.NTZ R26, R26 ;  /* 0x0000001a001a7305 */ /* 0x000e22000021f100 */
[----:B------:R-:W-:Y:S05]  /*5ae0*/  BRA `(.L_x_10172) ;  /* 0x0000000400a07947 */ /* 0x000fea0003800000 */
.L_x_10179:
        /* <DEDUP_REMOVED lines=10> */
.L_x_10186:
        /* <DEDUP_REMOVED lines=21> */
.L_x_10190:
[----:B------:R-:W-:Y:S05]  /*5ce0*/  BSYNC.RECONVERGENT B1 ;  /* 0x0000000000017941 */ /* 0x000fea0003800200 */
.L_x_10189:
[----:B------:R-:W-:Y:S01]  /*5cf0*/  IMAD.SHL.U32 R0, R0, 0x100000, RZ ;  /* 0x0010000000007824 */ /* 0x000fe200078e00ff */
[----:B------:R-:W-:-:S04]  /*5d00*/  LEA R3, R3, 0x3b800000, 0x17 ;  /* 0x3b80000003037811 */ /* 0x000fc800078eb8ff */
[----:B------:R-:W-:-:S07]  /*5d10*/  LOP3.LUT R26, R3, R0, R7, 0xfe, !PT ;  /* 0x00000000031a7212 */ /* 0x000fce00078efe07 */
.L_x_10188:
[----:B------:R-:W-:Y:S05]  /*5d20*/  BSYNC.RECONVERGENT B0 ;  /* 0x0000000000007941 */ /* 0x000fea0003800200 */
.L_x_10187:
[----:B------:R-:W1:Y:S01]  /*5d30*/  F2I.FTZ.TRUNC.NTZ R26, R26 ;  /* 0x0000001a001a7305 */ /* 0x000e62000021f100 */
[----:B------:R-:W-:Y:S05]  /*5d40*/  BRA `(.L_x_10172) ;  /* 0x0000000400087947 */ /* 0x000fea0003800000 */
.L_x_10185:
        /* <DEDUP_REMOVED lines=21> */
.L_x_10194:
[----:B------:R-:W-:Y:S05]  /*5ea0*/  BSYNC.RECONVERGENT B1 ;  /* 0x0000000000017941 */ /* 0x000fea0003800200 */
.L_x_10193:
[----:B------:R-:W-:Y:S01]  /*5eb0*/  IMAD.SHL.U32 R0, R0, 0x200000, RZ ;  /* 0x0020000000007824 */ /* 0x000fe200078e00ff */
[----:B------:R-:W-:-:S04]  /*5ec0*/  LEA R3, R3, 0x37800000, 0x17 ;  /* 0x3780000003037811 */ /* 0x000fc800078eb8ff */
[----:B------:R-:W-:-:S07]  /*5ed0*/  LOP3.LUT R26, R3, R0, R7, 0xfe, !PT ;  /* 0x00000000031a7212 */ /* 0x000fce00078efe07 */
.L_x_10192:
[----:B------:R-:W-:Y:S05]  /*5ee0*/  BSYNC.RECONVERGENT B0 ;  /* 0x0000000000007941 */ /* 0x000fea0003800200 */
.L_x_10191:
[----:B------:R-:W2:Y:S01]  /*5ef0*/  F2I.FTZ.TRUNC.NTZ R26, R26 ;  /* 0x0000001a001a7305 */ /* 0x000ea2000021f100 */
[----:B------:R-:W-:Y:S05]  /*5f00*/  BRA `(.L_x_10172) ;  /* 0x0000000000987947 */ /* 0x000fea0003800000 */
.L_x_10184:
        /* <DEDUP_REMOVED lines=14> */
.L_x_10198:
[----:B------:R-:W-:Y:S05]  /*5ff0*/  BSYNC.RECONVERGENT B0 ;  /* 0x0000000000007941 */ /* 0x000fea0003800200 */
.L_x_10197:
[----:B------:R-:W4:Y:S01]  /*6000*/  F2I.FTZ.TRUNC.NTZ R26, R26 ;  /* 0x0000001a001a7305 */ /* 0x000f22000021f100 */
[----:B------:R-:W-:Y:S05]  /*6010*/  BRA `(.L_x_10172) ;  /* 0x0000000000547947 */ /* 0x000fea0003800000 */
.L_x_10171:
        /* <DEDUP_REMOVED lines=16> */
.L_x_10199:
[----:B------:R-:W-:Y:S01]  /*6120*/  IMAD.MOV.U32 R26, RZ, RZ, RZ ;  /* 0x000000ffff1a7224 */ /* 0x000fe200078e00ff */
[----:B------:R-:W-:Y:S06]  /*6130*/  BRA `(.L_x_10172) ;  /* 0x00000000000c7947 */ /* 0x000fec0003800000 */
.L_x_10196:
[----:B------:R3:W5:Y:S01]  /*6140*/  LDG.E R26, desc[UR36][R4.64] ;  /* 0x00000024041a7981 */ /* 0x000762000c1e1900 */
[----:B------:R-:W-:Y:S05]  /*6150*/  BRA `(.L_x_10172) ;  /* 0x0000000000047947 */ /* 0x000fea0003800000 */
.L_x_10195:
[----:B------:R0:W5:Y:S02]  /*6160*/  LDG.E R26, desc[UR36][R4.64] ;  /* 0x00000024041a7981 */ /* 0x000164000c1e1900 */
.L_x_10172:
[----:B0--3--:R-:W0:Y:S01]  /*6170*/  LDC.64 R4, c[0x0][0x3a8] ;  /* 0x0000ea00ff047b82 */ /* 0x009e220000000a00 */
[----:B------:R-:W3:Y:S01]  /*6180*/  LDCU UR5, c[0x0][0x3c4] ;  /* 0x00007880ff0577ac */ /* 0x000ee20008000800 */
[----:B------:R-:W-:Y:S01]  /*6190*/  BSSY.RECONVERGENT B6, `(.L_x_10200) ;  /* 0x00000bc000067945 */ /* 0x000fe20003800200 */
[----:B------:R-:W-:-:S04]  /*61a0*/  UPRMT UR4, UR39, 0x9910, URZ ;  /* 0x0000991027047896 */ /* 0x000fc800080000ff */
[----:B------:R-:W-:Y:S01]  /*61b0*/  UISETP.GT.AND UP0, UPT, UR4, 0x9, UPT ;  /* 0x000000090400788c */ /* 0x000fe2000bf04270 */
[----:B---3--:R-:W-:-:S05]  /*61c0*/  IMAD R3, R30, UR5, RZ ;  /* 0x000000051e037c24 */ /* 0x008fca000f8e02ff */
        /* <DEDUP_REMOVED lines=15> */
.L_x_10204:
[----:B------:R-:W3:Y:S02]  /*62c0*/  LDG.E.U8 R4, desc[UR36][R4.64] ;  /* 0x0000002404047981 */ /* 0x000ee4000c1e1100 */
[----:B---3--:R-:W-:-:S04]  /*62d0*/  ISETP.NE.AND P0, PT, R4, RZ, PT ;  /* 0x000000ff0400720c */ /* 0x008fc80003f05270 */
[----:B------:R-:W-:Y:S01]  /*62e0*/  P2R R31, PR, RZ, 0x1 ;  /* 0x00000001ff1f7803 */ /* 0x000fe20000000000 */
[----:B------:R-:W-:Y:S08]  /*62f0*/  BRA `(.L_x_10206) ;  /* 0x0000000800947947 */ /* 0x000ff00003800000 */
.L_x_10203:
        /* <DEDUP_REMOVED lines=11> */
.L_x_10208:
[----:B------:R-:W3:Y:S02]  /*63b0*/  LDG.E R4, desc[UR36][R4.64] ;  /* 0x0000002404047981 */ /* 0x000ee4000c1e1900 */
[----:B---3--:R-:W-:-:S04]  /*63c0*/  ISETP.NE.AND P0, PT, R4, RZ, PT ;  /* 0x000000ff0400720c */ /* 0x008fc80003f05270 */
[----:B------:R-:W-:Y:S01]  /*63d0*/  P2R R31, PR, RZ, 0x1 ;  /* 0x00000001ff1f7803 */ /* 0x000fe20000000000 */
[----:B------:R-:W-:Y:S08]  /*63e0*/  BRA `(.L_x_10206) ;  /* 0x0000000800587947 */ /* 0x000ff00003800000 */
.L_x_10207:
[----:B------:R-:W3:Y:S02]  /*63f0*/  LDG.E.U16 R4, desc[UR36][R4.64] ;  /* 0x0000002404047981 */ /* 0x000ee4000c1e1500 */
[----:B---3--:R-:W-:-:S04]  /*6400*/  ISETP.NE.AND P0, PT, R4, RZ, PT ;  /* 0x000000ff0400720c */ /* 0x008fc80003f05270 */
[----:B------:R-:W-:Y:S01]  /*6410*/  P2R R31, PR, RZ, 0x1 ;  /* 0x00000001ff1f7803 */ /* 0x000fe20000000000 */
[----:B------:R-:W-:Y:S08]  /*6420*/  BRA `(.L_x_10206) ;  /* 0x0000000800487947 */ /* 0x000ff00003800000 */
.L_x_10202:
        /* <DEDUP_REMOVED lines=10> */
.L_x_10210:
[----:B------:R-:W3:Y:S02]  /*64d0*/  LDG.E.U16 R0, desc[UR36][R4.64] ;  /* 0x0000002404007981 */ /* 0x000ee4000c1e1500 */
[----:B---3--:R-:W-:-:S05]  /*64e0*/  HADD2.F32 R0, -RZ, R0.H0_H0 ;  /* 0x20000000ff007230 */ /* 0x008fca0000004100 */
[----:B------:R-:W-:-:S04]  /*64f0*/  FSETP.NEU.FTZ.AND P0, PT, R0, RZ, PT ;  /* 0x000000ff0000720b */ /* 0x000fc80003f1d000 */
[----:B------:R-:W-:Y:S01]  /*6500*/  P2R R31, PR, RZ, 0x1 ;  /* 0x00000001ff1f7803 */ /* 0x000fe20000000000 */
[----:B------:R-:W-:Y:S08]  /*6510*/  BRA `(.L_x_10206) ;  /* 0x00000008000c7947 */ /* 0x000ff00003800000 */
.L_x_10209:
        /* <DEDUP_REMOVED lines=12> */
.L_x_10212:
        /* <DEDUP_REMOVED lines=10> */
.L_x_10211:
[----:B------:R-:W3:Y:S02]  /*6680*/  LDG.E.64 R4, desc[UR36][R4.64] ;  /* 0x0000002404047981 */ /* 0x000ee4000c1e1b00 */
[----:B---3--:R-:W0:Y:S02]  /*6690*/  DSETP.NEU.AND P0, PT, R4, RZ, PT ;  /* 0x000000ff0400722a */ /* 0x008e240003f0d000 */
[----:B0-----:R-:W-:Y:S01]  /*66a0*/  P2R R31, PR, RZ, 0x1 ;  /* 0x00000001ff1f7803 */ /* 0x001fe20000000000 */
[----:B------:R-:W-:Y:S06]  /*66b0*/  BRA `(.L_x_10206) ;  /* 0x0000000400a47947 */ /* 0x000fec0003800000 */
.L_x_10201:
        /* <DEDUP_REMOVED lines=12> */
.L_x_10215:
        /* <DEDUP_REMOVED lines=9> */
.L_x_10214:
        /* <DEDUP_REMOVED lines=10> */
.L_x_10217:
        /* <DEDUP_REMOVED lines=12> */
.L_x_10216:
[----:B------:R-:W3:Y:S02]  /*6970*/  LDG.E.U16 R0, desc[UR36][R4.64] ;  /* 0x0000002404007981 */ /* 0x000ee4000c1e1500 */
[----:B---3--:R-:W-:-:S05]  /*6980*/  IMAD.U32 R0, R0, 0x10000, RZ ;  /* 0x0001000000007824 */ /* 0x008fca00078e00ff */
[----:B------:R-:W-:-:S04]  /*6990*/  FSETP.NEU.FTZ.AND P0, PT, R0, RZ, PT ;  /* 0x000000ff0000720b */ /* 0x000fc80003f1d000 */
[----:B------:R-:W-:Y:S01]  /*69a0*/  P2R R31, PR, RZ, 0x1 ;  /* 0x00000001ff1f7803 */ /* 0x000fe20000000000 */
[----:B------:R-:W-:Y:S08]  /*69b0*/  BRA `(.L_x_10206) ;  /* 0x0000000000e47947 */ /* 0x000ff00003800000 */
.L_x_10213:
        /* <DEDUP_REMOVED lines=12> */
.L_x_10220:
[----:B------:R-:W3:Y:S02]  /*6a80*/  LDG.E.U8 R4, desc[UR36][R4.64] ;  /* 0x0000002404047981 */ /* 0x000ee4000c1e1100 */
[----:B---3--:R-:W-:-:S04]  /*6a90*/  ISETP.NE.AND P0, PT, R4, RZ, PT ;  /* 0x000000ff0400720c */ /* 0x008fc80003f05270 */
[----:B------:R-:W-:Y:S01]  /*6aa0*/  P2R R31, PR, RZ, 0x1 ;  /* 0x00000001ff1f7803 */ /* 0x000fe20000000000 */
[----:B------:R-:W-:Y:S08]  /*6ab0*/  BRA `(.L_x_10206) ;  /* 0x0000000000a47947 */ /* 0x000ff00003800000 */
.L_x_10219:
[----:B------:R-:W3:Y:S02]  /*6ac0*/  LDG.E.U8 R4, desc[UR36][R4.64] ;  /* 0x0000002404047981 */ /* 0x000ee4000c1e1100 */
[----:B---3--:R-:W-:-:S04]  /*6ad0*/  ISETP.NE.AND P0, PT, R4, RZ, PT ;  /* 0x000000ff0400720c */ /* 0x008fc80003f05270 */
[----:B------:R-:W-:Y:S01]  /*6ae0*/  P2R R31, PR, RZ, 0x1 ;  /* 0x00000001ff1f7803 */ /* 0x000fe20000000000 */
[----:B------:R-:W-:Y:S08]  /*6af0*/  BRA `(.L_x_10206) ;  /* 0x0000000000947947 */ /* 0x000ff00003800000 */
.L_x_10218:
        /* <DEDUP_REMOVED lines=10> */
.L_x_10205:
        /* <DEDUP_REMOVED lines=11> */
[----:B------:R-:W-:Y:S02]  /*6c50*/  IMAD.U32 R7, RZ, RZ, UR7 ;  /* 0x00000007ff077e24 */ /* 0x000fe4000f8e00ff */
[----:B--2---:R-:W-:Y:S02]  /*6c60*/  IMAD.U32 R10, RZ, RZ, UR8 ;  /* 0x00000008ff0a7e24 */ /* 0x004fe4000f8e00ff */
[----:B------:R-:W-:-:S07]  /*6c70*/  IMAD.U32 R11, RZ, RZ, UR9 ;  /* 0x00000009ff0b7e24 */ /* 0x000fce000f8e00ff */
[----:B------:R-:W-:-:S07]  /*6c80*/  LEPC R20, `(.L_x_10223) ;  /* 0x000000001014794e */ /* 0x000fce0000000000 */
[----:B-1--45:R-:W-:Y:S05]  /*6c90*/  CALL.ABS.NOINC R14 ;  /* 0x000000000e007343 */ /* 0x032fea0003c00000 */
.L_x_10223:
[----:B------:R-:W-:-:S04]  /*6ca0*/  PLOP3.LUT P0, PT, PT, PT, PT, 0x8, 0x80 ;  /* 0x000000000080781c */ /* 0x000fc80003f0e170 */
[----:B------:R-:W-:Y:S01]  /*6cb0*/  P2R R31, PR, RZ, 0x1 ;  /* 0x00000001ff1f7803 */ /* 0x000fe20000000000 */
[----:B------:R-:W-:Y:S08]  /*6cc0*/  BRA `(.L_x_10206) ;  /* 0x0000000000207947 */ /* 0x000ff00003800000 */
.L_x_10222:
[----:B------:R-:W3:Y:S02]  /*6cd0*/  LDG.E.64 R4, desc[UR36][R4.64] ;  /* 0x0000002404047981 */ /* 0x000ee4000c1e1b00 */
[----:B---3--:R-:W-:-:S04]  /*6ce0*/  ISETP.NE.U32.AND P0, PT, R4, RZ, PT ;  /* 0x000000ff0400720c */ /* 0x008fc80003f05070 */
[----:B------:R-:W-:-:S04]  /*6cf0*/  ISETP.NE.AND.EX P0, PT, R5, RZ, PT, P0 ;  /* 0x000000ff0500720c */ /* 0x000fc80003f05300 */
[----:B------:R-:W-:Y:S01]  /*6d00*/  P2R R31, PR, RZ, 0x1 ;  /* 0x00000001ff1f7803 */ /* 0x000fe20000000000 */
[----:B------:R-:W-:Y:S08]  /*6d10*/  BRA `(.L_x_10206) ;  /* 0x00000000000c7947 */ /* 0x000ff00003800000 */
.L_x_10221:
[----:B------:R-:W3:Y:S02]  /*6d20*/  LDG.E R4, desc[UR36][R4.64] ;  /* 0x0000002404047981 */ /* 0x000ee4000c1e1900 */
[----:B---3--:R-:W-:-:S04]  /*6d30*/  ISETP.NE.AND P0, PT, R4, RZ, PT ;  /* 0x000000ff0400720c */ /* 0x008fc80003f05270 */
[----:B------:R-:W-:-:S09]  /*6d40*/  P2R R31, PR, RZ, 0x1 ;  /* 0x00000001ff1f7803 */ /* 0x000fd20000000000 */
.L_x_10206:
[----:B------:R-:W-:Y:S05]  /*6d50*/  BSYNC.RECONVERGENT B6 ;  /* 0x0000000000067941 */ /* 0x000fea0003800200 */
.L_x_10200:
[----:B------:R-:W0:Y:S01]  /*6d60*/  LDC.64 R4, c[0x0][0x3b0] ;  /* 0x0000ec00ff047b82 */ /* 0x000e220000000a00 */
[----:B------:R-:W3:Y:S01]  /*6d70*/  LDCU UR5, c[0x0][0x3c8] ;  /* 0x00007900ff0577ac */ /* 0x000ee20008000800 */
        /* <DEDUP_REMOVED lines=17> */
.L_x_10227:
[----:B------:R0:W5:Y:S01]  /*6e90*/  LDG.E.U8 R32, desc[UR36][R4.64] ;  /* 0x0000002404207981 */ /* 0x000162000c1e1100 */
[----:B------:R-:W-:Y:S01]  /*6ea0*/  IMAD.MOV.U32 R33, RZ, RZ, RZ ;  /* 0x000000ffff217224 */ /* 0x000fe200078e00ff */
[----:B------:R-:W-:Y:S06]  /*6eb0*/  BRA `(.L_x_10229) ;  /* 0x0000000c00447947 */ /* 0x000fec0003800000 */
.L_x_10226:
        /* <DEDUP_REMOVED lines=8> */
.L_x_10231:
[----:B------:R-:W3:Y:S02]  /*6f40*/  LDG.E R32, desc[UR36][R4.64] ;  /* 0x0000002404207981 */ /* 0x000ee4000c1e1900 */
[----:B---3--:R-:W-:Y:S01]  /*6f50*/  SHF.R.S32.HI R33, RZ, 0x1f, R32 ;  /* 0x0000001fff217819 */ /* 0x008fe20000011420 */
[----:B------:R-:W-:Y:S06]  /*6f60*/  BRA `(.L_x_10229) ;  /* 0x0000000c00187947 */ /* 0x000fec0003800000 */
.L_x_10230:
[----:B------:R-:W3:Y:S02]  /*6f70*/  LDG.E.S16 R32, desc[UR36][R4.64] ;  /* 0x0000002404207981 */ /* 0x000ee4000c1e1700 */
[----:B---3--:R-:W-:Y:S01]  /*6f80*/  SHF.R.S32.HI R33, RZ, 0x1f, R32 ;  /* 0x0000001fff217819 */ /* 0x008fe20000011420 */
[----:B------:R-:W-:Y:S06]  /*6f90*/  BRA `(.L_x_10229) ;  /* 0x0000000c000c7947 */ /* 0x000fec0003800000 */
.L_x_10225:
[----:B------:R-:W-:-:S09]  /*6fa0*/  UISETP.GT.AND UP0, UPT, UR4, 0x6, UPT ;  /* 0x000000060400788c */ /* 0x000fd2000bf04270 */
[----:B------:R-:W-:Y:S05]  /*6fb0*/  BRA.U UP0, `(.L_x_10232) ;  /* 0x00000001002c7547 */ /* 0x000fea000b800000 */
[----:B------:R-:W-:-:S09]  /*6fc0*/  UISETP.NE.AND UP0, UPT, UR4, 0x5, UPT ;  /* 0x000000050400788c */ /* 0x000fd2000bf05270 */
[----:B------:R-:W-:Y:S05]  /*6fd0*/  BRA.U !UP0, `(.L_x_10233) ;  /* 0x0000000108147547 */ /* 0x000fea000b800000 */
[----:B------:R-:W-:-:S09]  /*6fe0*/  UISETP.NE.AND UP0, UPT, UR4, 0x6, UPT ;  /* 0x000000060400788c */ /* 0x000fd2000bf05270 */
[----:B------:R-:W-:Y:S05]  /*6ff0*/  BRA.U UP0, `(.L_x_10228) ;  /* 0x00000009009c7547 */ /* 0x000fea000b800000 */
[----:B------:R-:W3:Y:S02]  /*7000*/  LDG.E R4, desc[UR36][R4.64] ;  /* 0x0000002404047981 */ /* 0x000ee4000c1e1900 */
[----:B---3--:R0:W3:Y:S02]  /*7010*/  F2I.S64.TRUNC R32, R4 ;  /* 0x0000000400207311 */ /* 0x0080e4000020d900 */
[----:B0--3--:R-:W-:Y:S05]  /*7020*/  BRA `(.L_x_10229) ;  /* 0x0000000800e87947 */ /* 0x009fea0003800000 */
.L_x_10233:
[----:B------:R-:W3:Y:S02]  /*7030*/  LDG.E.U16 R4, desc[UR36][R4.64] ;  /* 0x0000002404047981 */ /* 0x000ee4000c1e1500 */
[----:B---3--:R-:W-:-:S06]  /*7040*/  HADD2.F32 R32, -RZ, R4.H0_H0 ;  /* 0x20000004ff207230 */ /* 0x008fcc0000004100 */
[----:B------:R-:W0:Y:S02]  /*7050*/  F2I.S64.TRUNC R32, R32 ;  /* 0x0000002000207311 */ /* 0x000e24000020d900 */
[----:B0-----:R-:W-:Y:S05]  /*7060*/  BRA `(.L_x_10229) ;  /* 0x0000000800d87947 */ /* 0x001fea0003800000 */
.L_x_10232:
[----:B------:R-:W-:-:S09]  /*7070*/  UISETP.NE.AND UP0, UPT, UR4, 0x7, UPT ;  /* 0x000000070400788c */ /* 0x000fd2000bf05270 */
[----:B------:R-:W-:Y:S05]  /*7080*/  BRA.U !UP0, `(.L_x_10234) ;  /* 0x00000001082c7547 */ /* 0x000fea000b800000 */
[----:B------:R-:W-:-:S09]  /*7090*/  UISETP.NE.AND UP0, UPT, UR4, 0x8, UPT ;  /* 0x000000080400788c */ /* 0x000fd2000bf05270 */
[----:B------:R-:W-:Y:S05]  /*70a0*/  BRA.U !UP0, `(.L_x_10235) ;  /* 0x0000000108147547 */ /* 0x000fea000b800000 */
[----:B------:R-:W-:-:S09]  /*70b0*/  UISETP.NE.AND UP0, UPT, UR4, 0x9, UPT ;  /* 0x000000090400788c */ /* 0x000fd2000bf05270 */
[----:B------:R-:W-:Y:S05]  /*70c0*/  BRA.U UP0, `(.L_x_10228) ;  /* 0x0000000900687547 */ /* 0x000fea000b800000 */
[----:B------:R-:W3:Y:S02]  /*70d0*/  LDG.E R4, desc[UR36][R4.64] ;  /* 0x0000002404047981 */ /* 0x000ee4000c1e1900 */
[----:B---3--:R0:W3:Y:S02]  /*70e0*/  F2I.S64.TRUNC R32, R4 ;  /* 0x0000000400207311 */ /* 0x0080e4000020d900 */
[----:B0--3--:R-:W-:Y:S05]  /*70f0*/  BRA `(.L_x_10229) ;  /* 0x0000000800b47947 */ /* 0x009fea0003800000 */
.L_x_10235:
[----:B------:R-:W3:Y:S02]  /*7100*/  LDG.E.U16 R4, desc[UR36][R4.64] ;  /* 0x0000002404047981 */ /* 0x000ee4000c1e1500 */
[----:B---3--:R-:W-:-:S06]  /*7110*/  HADD2.F32 R32, -RZ, R4.H0_H0 ;  /* 0x20000004ff207230 */ /* 0x008fcc0000004100 */
[----:B------:R-:W0:Y:S02]  /*7120*/  F2I.S64.TRUNC R32, R32 ;  /* 0x0000002000207311 */ /* 0x000e24000020d900 */
[----:B0-----:R-:W-:Y:S05]  /*7130*/  BRA `(.L_x_10229) ;  /* 0x0000000800a47947 */ /* 0x001fea0003800000 */
.L_x_10234:
[----:B------:R-:W3:Y:S02]  /*7140*/  LDG.E.64 R4, desc[UR36][R4.64] ;  /* 0x0000002404047981 */ /* 0x000ee4000c1e1b00 */
[----:B---3--:R0:W3:Y:S02]  /*7150*/  F2I.S64.F64.TRUNC R32, R4 ;  /* 0x0000000400207311 */ /* 0x0080e4000030d900 */
[----:B0--3--:R-:W-:Y:S05]  /*7160*/  BRA `(.L_x_10229) ;  /* 0x0000000800987947 */ /* 0x009fea0003800000 */
.L_x_10224:
        /* <DEDUP_REMOVED lines=13> */
.L_x_10238:
[----:B------:R-:W3:Y:S02]  /*7240*/  LDG.E.64 R4, desc[UR36][R4.64] ;  /* 0x0000002404047981 */ /* 0x000ee4000c1e1b00 */
[----:B---3--:R0:W3:Y:S02]  /*7250*/  F2I.S64.F64.TRUNC R32, R4 ;  /* 0x0000000400207311 */ /* 0x0080e4000030d900 */
[----:B0--3--:R-:W-:Y:S05]  /*7260*/  BRA `(.L_x_10229) ;  /* 0x0000000800587947 */ /* 0x009fea0003800000 */
.L_x_10237:
        /* <DEDUP_REMOVED lines=25> */
[----:B0--3--:R-:W-:Y:S05]  /*7400*/  BRA `(.L_x_10229) ;  /* 0x0000000400f07947 */ /* 0x009fea0003800000 */
.L_x_10240:
[----:B------:R-:W3:Y:S02]  /*7410*/  LDG.E.U8 R4, desc[UR36][R4.64] ;  /* 0x0000002404047981 */ /* 0x000ee4000c1e1100 */
[C---:B---3--:R-:W-:Y:S02]  /*7420*/  IMAD.SHL.U32 R0, R4.reuse, 0x2000000, RZ ;  /* 0x0200000004007824 */ /* 0x048fe400078e00ff */
        /* <DEDUP_REMOVED lines=10> */
[----:B------:R0:W3:Y:S02]  /*74d0*/  F2I.S64.TRUNC R32, R0 ;  /* 0x0000000000207311 */ /* 0x0000e4000020d900 */
[----:B0--3--:R-:W-:Y:S05]  /*74e0*/  BRA `(.L_x_10229) ;  /* 0x0000000400b87947 */ /* 0x009fea0003800000 */
.L_x_10239:
[----:B------:R-:W3:Y:S02]  /*74f0*/  LDG.E.U16 R32, desc[UR36][R4.64] ;  /* 0x0000002404207981 */ /* 0x000ee4000c1e1500 */
[----:B---3--:R-:W-:-:S06]  /*7500*/  IMAD.U32 R32, R32, 0x10000, RZ ;  /* 0x0001000020207824 */ /* 0x008fcc00078e00ff */
[----:B------:R-:W0:Y:S02]  /*7510*/  F2I.S64.TRUNC R32, R32 ;  /* 0x0000002000207311 */ /* 0x000e24000020d900 */
[----:B0-----:R-:W-:Y:S05]  /*7520*/  BRA `(.L_x_10229) ;  /* 0x0000000400a87947 */ /* 0x001fea0003800000 */
.L_x_10236:
        /* <DEDUP_REMOVED lines=11> */
.L_x_10243:
        /* <DEDUP_REMOVED lines=21> */
.L_x_10247:
[----:B------:R-:W-:Y:S05]  /*7730*/  BSYNC.RECONVERGENT B1 ;  /* 0x0000000000017941 */ /* 0x000fea0003800200 */
.L_x_10246:
[----:B------:R-:W-:Y:S01]  /*7740*/  IMAD.SHL.U32 R0, R0, 0x100000, RZ ;  /* 0x0010000000007824 */ /* 0x000fe200078e00ff */
[----:B------:R-:W-:-:S04]  /*7750*/  LEA R3, R3, 0x3b800000, 0x17 ;  /* 0x3b80000003037811 */ /* 0x000fc800078eb8ff */
[----:B------:R-:W-:-:S07]  /*7760*/  LOP3.LUT R32, R3, R0, R7, 0xfe, !PT ;  /* 0x0000000003207212 */ /* 0x000fce00078efe07 */
.L_x_10245:
[----:B------:R-:W-:Y:S05]  /*7770*/  BSYNC.RECONVERGENT B0 ;  /* 0x0000000000007941 */ /* 0x000fea0003800200 */
.L_x_10244:
[----:B------:R-:W3:Y:S02]  /*7780*/  F2I.S64.TRUNC R32, R32 ;  /* 0x0000002000207311 */ /* 0x000ee4000020d900 */
[----:B---3--:R-:W-:Y:S05]  /*7790*/  BRA `(.L_x_10229) ;  /* 0x00000004000c7947 */ /* 0x008fea0003800000 */
.L_x_10242:
        /* <DEDUP_REMOVED lines=21> */
.L_x_10251:
[----:B------:R-:W-:Y:S05]  /*78f0*/  BSYNC.RECONVERGENT B1 ;  /* 0x0000000000017941 */ /* 0x000fea0003800200 */
.L_x_10250:
[----:B------:R-:W-:Y:S01]  /*7900*/  IMAD.SHL.U32 R0, R0, 0x200000, RZ ;  /* 0x0020000000007824 */ /* 0x000fe200078e00ff */
[----:B------:R-:W-:-:S04]  /*7910*/  LEA R3, R3, 0x37800000, 0x17 ;  /* 0x3780000003037811 */ /* 0x000fc800078eb8ff */
[----:B------:R-:W-:-:S07]  /*7920*/  LOP3.LUT R32, R3, R0, R7, 0xfe, !PT ;  /* 0x0000000003207212 */ /* 0x000fce00078efe07 */
.L_x_10249:
[----:B------:R-:W-:Y:S05]  /*7930*/  BSYNC.RECONVERGENT B0 ;  /* 0x0000000000007941 */ /* 0x000fea0003800200 */
.L_x_10248:
[----:B------:R-:W3:Y:S02]  /*7940*/  F2I.S64.TRUNC R32, R32 ;  /* 0x0000002000207311 */ /* 0x000ee4000020d900 */
[----:B---3--:R-:W-:Y:S05]  /*7950*/  BRA `(.L_x_10229) ;  /* 0x00000000009c7947 */ /* 0x008fea0003800000 */
.L_x_10241:
        /* <DEDUP_REMOVED lines=12> */
[----:B------:R-:W-:Y:S02]  /*7a20*/  @!P0 IMAD.MOV.U32 R32, RZ, RZ, 0x7f800001 ;  /* 0x7f800001ff208424 */ /* 0x000fe400078e00ff */
[----:B------:R-:W-:-:S07]  /*7a30*/  @P0 IMAD.SHL.U32 R32, R4, 0x800000, RZ ;  /* 0x0080000004200824 */ /* 0x000fce00078e00ff */
.L_x_10255:
[----:B------:R-:W-:Y:S05]  /*7a40*/  BSYNC.RECONVERGENT B0 ;  /* 0x0000000000007941 */ /* 0x000fea0003800200 */
.L_x_10254:
[----:B------:R-:W0:Y:S02]  /*7a50*/  F2I.S64.TRUNC R32, R32 ;  /* 0x0000002000207311 */ /* 0x000e24000020d900 */
[----:B0-----:R-:W-:Y:S05]  /*7a60*/  BRA `(.L_x_10229) ;  /* 0x0000000000587947 */ /* 0x001fea0003800000 */
.L_x_10228:
        /* <DEDUP_REMOVED lines=16> */
.L_x_10256:
[----:B------:R-:W-:Y:S01]  /*7b70*/  CS2R R32, SRZ ;  /* 0x0000000000207805 */ /* 0x000fe2000001ff00 */
[----:B------:R-:W-:Y:S06]  /*7b80*/  BRA `(.L_x_10229) ;  /* 0x0000000000107947 */ /* 0x000fec0003800000 */
.L_x_10253:
[----:B------:R0:W5:Y:S01]  /*7b90*/  LDG.E.64 R32, desc[UR36][R4.64] ;  /* 0x0000002404207981 */ /* 0x000162000c1e1b00 */
[----:B------:R-:W-:Y:S05]  /*7ba0*/  BRA `(.L_x_10229) ;  /* 0x0000000000087947 */ /* 0x000fea0003800000 */
.L_x_10252:
[----:B------:R3:W5:Y:S01]  /*7bb0*/  LDG.E R32, desc[UR36][R4.64] ;  /* 0x0000002404207981 */ /* 0x000762000c1e1900 */
[----:B------:R-:W-:-:S07]  /*7bc0*/  IMAD.MOV.U32 R33, RZ, RZ, RZ ;  /* 0x000000ffff217224 */ /* 0x000fce00078e00ff */
.L_x_10229:
[----:B------:R-:W-:Y:S01]  /*7bd0*/  ISETP.NE.AND P0, PT, R31, RZ, PT ;  /* 0x000000ff1f00720c */ /* 0x000fe20003f05270 */
[----:B------:R-:W-:-:S03]  /*7be0*/  VIADD R25, R25, 0x80 ;  /* 0x0000008019197836 */ /* 0x000fc60000000000 */
[----:B------:R-:W-:-:S04]  /*7bf0*/  PLOP3.LUT P0, PT, P0, PT, PT, 0x8, 0x80 ;  /* 0x000000000080781c */ /* 0x000fc8000070e170 */
[----:B------:R-:W-:-:S09]  /*7c00*/  P2R R31, PR, RZ, 0x1 ;  /* 0x00000001ff1f7803 */ /* 0x000fd20000000000 */
.L_x_10166:
[----:B------:R-:W-:Y:S05]  /*7c10*/  BSYNC.RECONVERGENT B7 ;  /* 0x0000000000077941 */ /* 0x000fea0003800200 */
.L_x_10165:
[----:B------:R-:W-:Y:S01]  /*7c20*/  ISETP.GE.AND P1, PT, R25, R18, PT ;  /* 0x000000121900720c */ /* 0x000fe20003f26270 */
[----:B------:R-:W-:Y:S01]  /*7c30*/  BSSY.RECONVERGENT B7, `(.L_x_10257) ;  /* 0x0000290000077945 */ /* 0x000fe20003800200 */
[----:B------:R-:W-:Y:S01]  /*7c40*/  PLOP3.LUT P0, PT, PT, PT, PT, 0x80, 0x8 ;  /* 0x000000000008781c */ /* 0x000fe20003f0f070 */
[----:B------:R-:W-:Y:S01]  /*7c50*/  IMAD.MOV.U32 R30, RZ, RZ, RZ ;  /* 0x000000ffff1e7224 */ /* 0x000fe200078e00ff */
[----:B01234-:R-:W-:-:S09]  /*7c60*/  CS2R R4, SRZ ;  /* 0x0000000000047805 */ /* 0x01ffd2000001ff00 */
        /* <DEDUP_REMOVED lines=20> */
.L_x_10262:
[----:B------:R0:W5:Y:S01]  /*7db0*/  LDG.E.U8 R30, desc[UR36][R4.64] ;  /* 0x00000024041e7981 */ /* 0x000162000c1e1100 */
[----:B------:R-:W-:Y:S05]  /*7dc0*/  BRA `(.L_x_10264) ;  /* 0x0000000c00307947 */ /* 0x000fea0003800000 */
.L_x_10261:
        /* <DEDUP_REMOVED lines=8> */
.L_x_10266:
[----:B------:R0:W5:Y:S01]  /*7e50*/  LDG.E R30, desc[UR36][R4.64] ;  /* 0x00000024041e7981 */ /* 0x000162000c1e1900 */
[----:B------:R-:W-:Y:S05]  /*7e60*/  BRA `(.L_x_10264) ;  /* 0x0000000c00087947 */ /* 0x000fea0003800000 */
.L_x_10265:
[----:B------:R0:W5:Y:S01]  /*7e70*/  LDG.E.S16 R30, desc[UR36][R4.64] ;  /* 0x00000024041e7981 */ /* 0x000162000c1e1700 */
[----:B------:R-:W-:Y:S05]  /*7e80*/  BRA `(.L_x_10264) ;  /* 0x0000000c00007947 */ /* 0x000fea0003800000 */
.L_x_10260:
        /* <DEDUP_REMOVED lines=9> */
.L_x_10268:
[----:B------:R-:W2:Y:S02]  /*7f20*/  LDG.E.U16 R4, desc[UR36][R4.64] ;  /* 0x0000002404047981 */ /* 0x000ea4000c1e1500 */
[----:B--2---:R-:W-:-:S06]  /*7f30*/  HADD2.F32 R30, -RZ, R4.H0_H0 ;  /* 0x20000004ff1e7230 */ /* 0x004fcc0000004100 */
[----:B------:R-:W0:Y:S01]  /*7f40*/  F2I.FTZ.TRUNC.NTZ R30, R30 ;  /* 0x0000001e001e7305 */ /* 0x000e22000021f100 */
[----:B------:R-:W-:Y:S05]  /*7f50*/  BRA `(.L_x_10264) ;  /* 0x0000000800cc7947 */ /* 0x000fea0003800000 */
.L_x_10267:
        /* <DEDUP_REMOVED lines=9> */
.L_x_10270:
[----:B------:R-:W2:Y:S02]  /*7ff0*/  LDG.E.U16 R4, desc[UR36][R4.64] ;  /* 0x0000002404047981 */ /* 0x000ea4000c1e1500 */
[----:B--2---:R-:W-:-:S06]  /*8000*/  HADD2.F32 R30, -RZ, R4.H0_H0 ;  /* 0x20000004ff1e7230 */ /* 0x004fcc0000004100 */
[----:B------:R-:W2:Y:S01]  /*8010*/  F2I.FTZ.TRUNC.NTZ R30, R30 ;  /* 0x0000001e001e7305 */ /* 0x000ea2000021f100 */
[----:B------:R-:W-:Y:S05]  /*8020*/  BRA `(.L_x_10264) ;  /* 0x0000000800987947 */ /* 0x000fea0003800000 */
.L_x_10269:
[----:B------:R-:W2:Y:S02]  /*8030*/  LDG.E.64 R4, desc[UR36][R4.64] ;  /* 0x0000002404047981 */ /* 0x000ea4000c1e1b00 */
[----:B--2---:R0:W1:Y:S02]  /*8040*/  F2I.F64.TRUNC R30, R4 ;  /* 0x00000004001e7311 */ /* 0x004064000030d100 */
[----:B01----:R-:W-:Y:S05]  /*8050*/  BRA `(.L_x_10264) ;  /* 0x00000008008c7947 */ /* 0x003fea0003800000 */
.L_x_10259:
        /* <DEDUP_REMOVED lines=12> */
.L_x_10273:
[----:B------:R-:W2:Y:S02]  /*8120*/  LDG.E.64 R4, desc[UR36][R4.64] ;  /* 0x0000002404047981 */ /* 0x000ea4000c1e1b00 */
[----:B--2---:R0:W1:Y:S02]  /*8130*/  F2I.F64.TRUNC R30, R4 ;  /* 0x00000004001e7311 */ /* 0x004064000030d100 */
[----:B01----:R-:W-:Y:S05]  /*8140*/  BRA `(.L_x_10264) ;  /* 0x0000000800507947 */ /* 0x003fea0003800000 */
.L_x_10272:
        /* <DEDUP_REMOVED lines=26> */
.L_x_10275:
        /* <DEDUP_REMOVED lines=14> */
.L_x_10274:
[----:B------:R-:W2:Y:S02]  /*83d0*/  LDG.E.U16 R30, desc[UR36][R4.64] ;  /* 0x00000024041e7981 */ /* 0x000ea4000c1e1500 */
[----:B--2---:R-:W-:-:S06]  /*83e0*/  IMAD.U32 R30, R30, 0x10000, RZ ;  /* 0x000100001e1e7824 */ /* 0x004fcc00078e00ff */
[----:B------:R-:W0:Y:S01]  /*83f0*/  F2I.FTZ.TRUNC.NTZ R30, R30 ;  /* 0x0000001e001e7305 */ /* 0x000e22000021f100 */
[----:B------:R-:W-:Y:S05]  /*8400*/  BRA `(.L_x_10264) ;  /* 0x0000000400a07947 */ /* 0x000fea0003800000 */
.L_x_10271:
        /* <DEDUP_REMOVED lines=10> */
.L_x_10278:
        /* <DEDUP_REMOVED lines=21> */
.L_x_10282:
[----:B------:R-:W-:Y:S05]  /*8600*/  BSYNC.RECONVERGENT B1 ;  /* 0x0000000000017941 */ /* 0x000fea0003800200 */
.L_x_10281:
[----:B------:R-:W-:Y:S01]  /*8610*/  IMAD.SHL.U32 R0, R0, 0x100000, RZ ;  /* 0x0010000000007824 */ /* 0x000fe200078e00ff */
[----:B------:R-:W-:-:S04]  /*8620*/  LEA R3, R3, 0x3b800000, 0x17 ;  /* 0x3b80000003037811 */ /* 0x000fc800078eb8ff */
[----:B------:R-:W-:-:S07]  /*8630*/  LOP3.LUT R30, R3, R0, R7, 0xfe, !PT ;  /* 0x00000000031e7212 */ /* 0x000fce00078efe07 */
.L_x_10280:
[----:B------:R-:W-:Y:S05]  /*8640*/  BSYNC.RECONVERGENT B0 ;  /* 0x0000000000007941 */ /* 0x000fea0003800200 */
.L_x_10279:
[----:B------:R-:W0:Y:S01]  /*8650*/  F2I.FTZ.TRUNC.NTZ R30, R30 ;  /* 0x0000001e001e7305 */ /* 0x000e22000021f100 */
[----:B------:R-:W-:Y:S05]  /*8660*/  BRA `(.L_x_10264) ;  /* 0x0000000400087947 */ /* 0x000fea0003800000 */
.L_x_10277:
        /* <DEDUP_REMOVED lines=21> */
.L_x_10286:
[----:B------:R-:W-:Y:S05]  /*87c0*/  BSYNC.RECONVERGENT B1 ;  /* 0x0000000000017941 */ /* 0x000fea0003800200 */
.L_x_10285:
[----:B------:R-:W-:Y:S01]  /*87d0*/  IMAD.SHL.U32 R0, R0, 0x200000, RZ ;  /* 0x0020000000007824 */ /* 0x000fe200078e00ff */
[----:B------:R-:W-:-:S04]  /*87e0*/  LEA R3, R3, 0x37800000, 0x17 ;  /* 0x3780000003037811 */ /* 0x000fc800078eb8ff */
[----:B------:R-:W-:-:S07]  /*87f0*/  LOP3.LUT R30, R3, R0, R7, 0xfe, !PT ;  /* 0x00000000031e7212 */ /* 0x000fce00078efe07 */
.L_x_10284:
[----:B------:R-:W-:Y:S05]  /*8800*/  BSYNC.RECONVERGENT B0 ;  /* 0x0000000000007941 */ /* 0x000fea0003800200 */
.L_x_10283:
[----:B------:R-:W0:Y:S01]  /*8810*/  F2I.FTZ.TRUNC.NTZ R30, R30 ;  /* 0x0000001e001e7305 */ /* 0x000e22000021f100 */
[----:B------:R-:W-:Y:S05]  /*8820*/  BRA `(.L_x_10264) ;  /* 0x0000000000987947 */ /* 0x000fea0003800000 */
.L_x_10276:
        /* <DEDUP_REMOVED lines=14> */
.L_x_10290:
[----:B------:R-:W-:Y:S05]  /*8910*/  BSYNC.RECONVERGENT B0 ;  /* 0x0000000000007941 */ /* 0x000fea0003800200 */
.L_x_10289:
[----:B------:R-:W0:Y:S01]  /*8920*/  F2I.FTZ.TRUNC.NTZ R30, R30 ;  /* 0x0000001e001e7305 */ /* 0x000e22000021f100 */
[----:B------:R-:W-:Y:S05]  /*8930*/  BRA `(.L_x_10264) ;  /* 0x0000000000547947 */ /* 0x000fea0003800000 */
.L_x_10263:
        /* <DEDUP_REMOVED lines=16> */
.L_x_10291:
[----:B------:R-:W-:Y:S01]  /*8a40*/  IMAD.MOV.U32 R30, RZ, RZ, RZ ;  /* 0x000000ffff1e7224 */ /* 0x000fe200078e00ff */
[----:B------:R-:W-:Y:S06]  /*8a50*/  BRA `(.L_x_10264) ;  /* 0x00000000000c7947 */ /* 0x000fec0003800000 */
.L_x_10288:
[----:B------:R0:W5:Y:S01]  /*8a60*/  LDG.E R30, desc[UR36][R4.64] ;  /* 0x00000024041e7981 */ /* 0x000162000c1e1900 */
[----:B------:R-:W-:Y:S05]  /*8a70*/  BRA `(.L_x_10264) ;  /* 0x0000000000047947 */ /* 0x000fea0003800000 */
.L_x_10287:
[----:B------:R0:W5:Y:S02]  /*8a80*/  LDG.E R30, desc[UR36][R4.64] ;  /* 0x00000024041e7981 */ /* 0x000164000c1e1900 */
.L_x_10264:
[----:B------:R-:W1:Y:S01]  /*8a90*/  LDCU.U8 UR6, c[0x0][0x3bd] ;  /* 0x000077a0ff0677ac */ /* 0x000e620008000000 */
[----:B0--3--:R-:W0:Y:S01]  /*8aa0*/  LDC.64 R4, c[0x0][0x3a8] ;  /* 0x0000ea00ff047b82 */ /* 0x009e220000000a00 */
[----:B------:R-:W-:Y:S01]  /*8ab0*/  BSSY.RECONVERGENT B6, `(.L_x_10292) ;  /* 0x00000bd000067945 */ /* 0x000fe20003800200 */
[----:B------:R-:W3:Y:S01]  /*8ac0*/  LDCU UR5, c[0x0][0x3c4] ;  /* 0x00007880ff0577ac */ /* 0x000ee20008000800 */
[----:B-1----:R-:W-:-:S04]  /*8ad0*/  UPRMT UR4, UR6, 0x9910, URZ ;  /* 0x0000991006047896 */ /* 0x002fc800080000ff */
        /* <DEDUP_REMOVED lines=17> */
.L_x_10296:
[----:B------:R-:W3:Y:S02]  /*8bf0*/  LDG.E.U8 R4, desc[UR36][R4.64] ;  /* 0x0000002404047981 */ /* 0x000ee4000c1e1100 */
[----:B---3--:R-:W-:-:S04]  /*8c00*/  ISETP.NE.AND P0, PT, R4, RZ, PT ;  /* 0x000000ff0400720c */ /* 0x008fc80003f05270 */
[----:B------:R-:W-:Y:S01]  /*8c10*/  P2R R34, PR, RZ, 0x1 ;  /* 0x00000001ff227803 */ /* 0x000fe20000000000 */
[----:B------:R-:W-:Y:S08]  /*8c20*/  BRA `(.L_x_10298) ;  /* 0x0000000800947947 */ /* 0x000ff00003800000 */
.L_x_10295:
        /* <DEDUP_REMOVED lines=11> */
.L_x_10300:
[----:B------:R-:W3:Y:S02]  /*8ce0*/  LDG.E R4, desc[UR36][R4.64] ;  /* 0x0000002404047981 */ /* 0x000ee4000c1e1900 */
[----:B---3--:R-:W-:-:S04]  /*8cf0*/  ISETP.NE.AND P0, PT, R4, RZ, PT ;  /* 0x000000ff0400720c */ /* 0x008fc80003f05270 */
[----:B------:R-:W-:Y:S01]  /*8d00*/  P2R R34, PR, RZ, 0x1 ;  /* 0x00000001ff227803 */ /* 0x000fe20000000000 */
[----:B------:R-:W-:Y:S08]  /*8d10*/  BRA `(.L_x_10298) ;  /* 0x0000000800587947 */ /* 0x000ff00003800000 */
.L_x_10299:
[----:B------:R-:W3:Y:S02]  /*8d20*/  LDG.E.U16 R4, desc[UR36][R4.64] ;  /* 0x0000002404047981 */ /* 0x000ee4000c1e1500 */
[----:B---3--:R-:W-:-:S04]  /*8d30*/  ISETP.NE.AND P0, PT, R4, RZ, PT ;  /* 0x000000ff0400720c */ /* 0x008fc80003f05270 */
[----:B------:R-:W-:Y:S01]  /*8d40*/  P2R R34, PR, RZ, 0x1 ;  /* 0x00000001ff227803 */ /* 0x000fe20000000000 */
[----:B------:R-:W-:Y:S08]  /*8d50*/  BRA `(.L_x_10298) ;  /* 0x0000000800487947 */ /* 0x000ff00003800000 */
.L_x_10294:
        /* <DEDUP_REMOVED lines=10> */
.L_x_10302:
[----:B------:R-:W3:Y:S02]  /*8e00*/  LDG.E.U16 R0, desc[UR36][R4.64] ;  /* 0x0000002404007981 */ /* 0x000ee4000c1e1500 */
[----:B---3--:R-:W-:-:S05]  /*8e10*/  HADD2.F32 R0, -RZ, R0.H0_H0 ;  /* 0x20000000ff007230 */ /* 0x008fca0000004100 */
[----:B------:R-:W-:-:S04]  /*8e20*/  FSETP.NEU.FTZ.AND P0, PT, R0, RZ, PT ;  /* 0x000000ff0000720b */ /* 0x000fc80003f1d000 */
[----:B------:R-:W-:Y:S01]  /*8e30*/  P2R R34, PR, RZ, 0x1 ;  /* 0x00000001ff227803 */ /* 0x000fe20000000000 */
[----:B------:R-:W-:Y:S08]  /*8e40*/  BRA `(.L_x_10298) ;  /* 0x00000008000c7947 */ /* 0x000ff00003800000 */
.L_x_10301:
        /* <DEDUP_REMOVED lines=12> */
.L_x_10304:
        /* <DEDUP_REMOVED lines=10> */
.L_x_10303:
[----:B------:R-:W3:Y:S02]  /*8fb0*/  LDG.E.64 R4, desc[UR36][R4.64] ;  /* 0x0000002404047981 */ /* 0x000ee4000c1e1b00 */
[----:B---3--:R-:W0:Y:S02]  /*8fc0*/  DSETP.NEU.AND P0, PT, R4, RZ, PT ;  /* 0x000000ff0400722a */ /* 0x008e240003f0d000 */
[----:B0-----:R-:W-:Y:S01]  /*8fd0*/  P2R R34, PR, RZ, 0x1 ;  /* 0x00000001ff227803 */ /* 0x001fe20000000000 */
[----:B------:R-:W-:Y:S06]  /*8fe0*/  BRA `(.L_x_10298) ;  /* 0x0000000400a47947 */ /* 0x000fec0003800000 */
.L_x_10293:
        /* <DEDUP_REMOVED lines=12> */
.L_x_10307:
        /* <DEDUP_REMOVED lines=9> */
.L_x_10306:
        /* <DEDUP_REMOVED lines=10> */
.L_x_10309:
        /* <DEDUP_REMOVED lines=12> */
.L_x_10308:
[----:B------:R-:W3:Y:S02]  /*92a0*/  LDG.E.U16 R0, desc[UR36][R4.64] ;  /* 0x0000002404007981 */ /* 0x000ee4000c1e1500 */
[----:B---3--:R-:W-:-:S05]  /*92b0*/  IMAD.U32 R0, R0, 0x10000, RZ ;  /* 0x0001000000007824 */ /* 0x008fca00078e00ff */
[----:B------:R-:W-:-:S04]  /*92c0*/  FSETP.NEU.FTZ.AND P0, PT, R0, RZ, PT ;  /* 0x000000ff0000720b */ /* 0x000fc80003f1d000 */
[----:B------:R-:W-:Y:S01]  /*92d0*/  P2R R34, PR, RZ, 0x1 ;  /* 0x00000001ff227803 */ /* 0x000fe20000000000 */
[----:B------:R-:W-:Y:S08]  /*92e0*/  BRA `(.L_x_10298) ;  /* 0x0000000000e47947 */ /* 0x000ff00003800000 */
.L_x_10305:
        /* <DEDUP_REMOVED lines=12> */
.L_x_10312:
[----:B------:R-:W3:Y:S02]  /*93b0*/  LDG.E.U8 R4, desc[UR36][R4.64] ;  /* 0x0000002404047981 */ /* 0x000ee4000c1e1100 */
[----:B---3--:R-:W-:-:S04]  /*93c0*/  ISETP.NE.AND P0, PT, R4, RZ, PT ;  /* 0x000000ff0400720c */ /* 0x008fc80003f05270 */
[----:B------:R-:W-:Y:S01]  /*93d0*/  P2R R34, PR, RZ, 0x1 ;  /* 0x00000001ff227803 */ /* 0x000fe20000000000 */
[----:B------:R-:W-:Y:S08]  /*93e0*/  BRA `(.L_x_10298) ;  /* 0x0000000000a47947 */ /* 0x000ff00003800000 */
.L_x_10311:
[----:B------:R-:W3:Y:S02]  /*93f0*/  LDG.E.U8 R4, desc[UR36][R4.64] ;  /* 0x0000002404047981 */ /* 0x000ee4000c1e1100 */
[----:B---3--:R-:W-:-:S04]  /*9400*/  ISETP.NE.AND P0, PT, R4, RZ, PT ;  /* 0x000000ff0400720c */ /* 0x008fc80003f05270 */
[----:B------:R-:W-:Y:S01]  /*9410*/  P2R R34, PR, RZ, 0x1 ;  /* 0x00000001ff227803 */ /* 0x000fe20000000000 */
[----:B------:R-:W-:Y:S08]  /*9420*/  BRA `(.L_x_10298) ;  /* 0x0000000000947947 */ /* 0x000ff00003800000 */
.L_x_10310:
        /* <DEDUP_REMOVED lines=10> */
.L_x_10297:
        /* <DEDUP_REMOVED lines=16> */
.L_x_10315:
[----:B------:R-:W-:-:S04]  /*95d0*/  PLOP3.LUT P0, PT, PT, PT, PT, 0x8, 0x80 ;  /* 0x000000000080781c */ /* 0x000fc80003f0e170 */
[----:B------:R-:W-:Y:S01]  /*95e0*/  P2R R34, PR, RZ, 0x1 ;  /* 0x00000001ff227803 */ /* 0x000fe20000000000 */
[----:B------:R-:W-:Y:S08]  /*95f0*/  BRA `(.L_x_10298) ;  /* 0x0000000000207947 */ /* 0x000ff00003800000 */
.L_x_10314:
[----:B------:R-:W3:Y:S02]  /*9600*/  LDG.E.64 R4, desc[UR36][R4.64] ;  /* 0x0000002404047981 */ /* 0x000ee4000c1e1b00 */
[----:B---3--:R-:W-:-:S04]  /*9610*/  ISETP.NE.U32.AND P0, PT, R4, RZ, PT ;  /* 0x000000ff0400720c */ /* 0x008fc80003f05070 */
[----:B------:R-:W-:-:S04]  /*9620*/  ISETP.NE.AND.EX P0, PT, R5, RZ, PT, P0 ;  /* 0x000000ff0500720c */ /* 0x000fc80003f05300 */
[----:B------:R-:W-:Y:S01]  /*9630*/  P2R R34, PR, RZ, 0x1 ;  /* 0x00000001ff227803 */ /* 0x000fe20000000000 */
[----:B------:R-:W-:Y:S08]  /*9640*/  BRA `(.L_x_10298) ;  /* 0x00000000000c7947 */ /* 0x000ff00003800000 */
.L_x_10313:
[----:B------:R-:W3:Y:S02]  /*9650*/  LDG.E R4, desc[UR36][R4.64] ;  /* 0x0000002404047981 */ /* 0x000ee4000c1e1900 */
[----:B---3--:R-:W-:-:S04]  /*9660*/  ISETP.NE.AND P0, PT, R4, RZ, PT ;  /* 0x000000ff0400720c */ /* 0x008fc80003f05270 */
[----:B------:R-:W-:-:S09]  /*9670*/  P2R R34, PR, RZ, 0x1 ;  /* 0x00000001ff227803 */ /* 0x000fd20000000000 */
.L_x_10298:
[----:B------:R-:W-:Y:S05]  /*9680*/  BSYNC.RECONVERGENT B6 ;  /* 0x0000000000067941 */ /* 0x000fea0003800200 */
.L_x_10292:
[----:B------:R-:W0:Y:S01]  /*9690*/  LDCU.U8 UR6, c[0x0][0x3be] ;  /* 0x000077c0ff0677ac */ /* 0x000e220008000000 */
[----:B------:R-:W1:Y:S01]  /*96a0*/  LDC.64 R6, c[0x0][0x3b0] ;  /* 0x0000ec00ff067b82 */ /* 0x000e620000000a00 */
[----:B------:R-:W3:Y:S01]  /*96b0*/  LDCU UR5, c[0x0][0x3c8] ;  /* 0x00007900ff0577ac */ /* 0x000ee20008000800 */
[----:B0-----:R-:W-:-:S04]  /*96c0*/  UPRMT UR4, UR6, 0x9910, URZ ;  /* 0x0000991006047896 */ /* 0x001fc800080000ff */
[----:B------:R-:W-:Y:S01]  /*96d0*/  UISETP.GT.AND UP0, UPT, UR4, 0x9, UPT ;  /* 0x000000090400788c */ /* 0x000fe2000bf04270 */
[----:B---3--:R-:W-:-:S05]  /*96e0*/  IMAD R25, R25, UR5, RZ ;  /* 0x0000000519197c24 */ /* 0x008fca000f8e02ff */
        /* <DEDUP_REMOVED lines=14> */
.L_x_10319:
[----:B------:R0:W5:Y:S01]  /*97d0*/  LDG.E.U8 R4, desc[UR36][R6.64] ;  /* 0x0000002406047981 */ /* 0x000162000c1e1100 */
[----:B------:R-:W-:Y:S01]  /*97e0*/  IMAD.MOV.U32 R5, RZ, RZ, RZ ;  /* 0x000000ffff057224 */ /* 0x000fe200078e00ff */
[----:B------:R-:W-:Y:S06]  /*97f0*/  BRA `(.L_x_10321) ;  /* 0x0000000c00447947 */ /* 0x000fec0003800000 */
.L_x_10318:
        /* <DEDUP_REMOVED lines=8> */
.L_x_10323:
[----:B------:R-:W3:Y:S02]  /*9880*/  LDG.E R4, desc[UR36][R6.64] ;  /* 0x0000002406047981 */ /* 0x000ee4000c1e1900 */
[----:B---3--:R-:W-:Y:S01]  /*9890*/  SHF.R.S32.HI R5, RZ, 0x1f, R4 ;  /* 0x0000001fff057819 */ /* 0x008fe20000011404 */
[----:B------:R-:W-:Y:S06]  /*98a0*/  BRA `(.L_x_10321) ;  /* 0x0000000c00187947 */ /* 0x000fec0003800000 */
.L_x_10322:
[----:B------:R-:W3:Y:S02]  /*98b0*/  LDG.E.S16 R4, desc[UR36][R6.64] ;  /* 0x0000002406047981 */ /* 0x000ee4000c1e1700 */
[----:B---3--:R-:W-:Y:S01]  /*98c0*/  SHF.R.S32.HI R5, RZ, 0x1f, R4 ;  /* 0x0000001fff057819 */ /* 0x008fe20000011404 */
[----:B------:R-:W-:Y:S06]  /*98d0*/  BRA `(.L_x_10321) ;  /* 0x0000000c000c7947 */ /* 0x000fec0003800000 */
.L_x_10317:
        /* <DEDUP_REMOVED lines=9> */
.L_x_10325:
[----:B------:R-:W3:Y:S02]  /*9970*/  LDG.E.U16 R6, desc[UR36][R6.64] ;  /* 0x0000002406067981 */ /* 0x000ee4000c1e1500 */
[----:B---3--:R-:W-:-:S06]  /*9980*/  HADD2.F32 R4, -RZ, R6.H0_H0 ;  /* 0x20000006ff047230 */ /* 0x008fcc0000004100 */
[----:B------:R-:W0:Y:S02]  /*9990*/  F2I.S64.TRUNC R4, R4 ;  /* 0x0000000400047311 */ /* 0x000e24000020d900 */
[----:B0-----:R-:W-:Y:S05]  /*99a0*/  BRA `(.L_x_10321) ;  /* 0x0000000800d87947 */ /* 0x001fea0003800000 */
.L_x_10324:
        /* <DEDUP_REMOVED lines=9> */
.L_x_10327:
[----:B------:R-:W3:Y:S02]  /*9a40*/  LDG.E.U16 R6, desc[UR36][R6.64] ;  /* 0x0000002406067981 */ /* 0x000ee4000c1e1500 */
[----:B---3--:R-:W-:-:S06]  /*9a50*/  HADD2.F32 R4, -RZ, R6.H0_H0 ;  /* 0x20000006ff047230 */ /* 0x008fcc0000004100 */
[----:B------:R-:W0:Y:S02]  /*9a60*/  F2I.S64.TRUNC R4, R4 ;  /* 0x0000000400047311 */ /* 0x000e24000020d900 */
[----:B0-----:R-:W-:Y:S05]  /*9a70*/  BRA `(.L_x_10321) ;  /* 0x0000000800a47947 */ /* 0x001fea0003800000 */
.L_x_10326:
[----:B------:R-:W3:Y:S02]  /*9a80*/  LDG.E.64 R4, desc[UR36][R6.64] ;  /* 0x0000002406047981 */ /* 0x000ee4000c1e1b00 */
[----:B---3--:R-:W0:Y:S02]  /*9a90*/  F2I.S64.F64.TRUNC R4, R4 ;  /* 0x0000000400047311 */ /* 0x008e24000030d900 */
[----:B0-----:R-:W-:Y:S05]  /*9aa0*/  BRA `(.L_x_10321) ;  /* 0x0000000800987947 */ /* 0x001fea0003800000 */
.L_x_10316:
        /* <DEDUP_REMOVED lines=13> */
.L_x_10330:
[----:B------:R-:W3:Y:S02]  /*9b80*/  LDG.E.64 R4, desc[UR36][R6.64] ;  /* 0x0000002406047981 */ /* 0x000ee4000c1e1b00 */
[----:B---3--:R-:W0:Y:S02]  /*9b90*/  F2I.S64.F64.TRUNC R4, R4 ;  /* 0x0000000400047311 */ /* 0x008e24000030d900 */
[----:B0-----:R-:W-:Y:S05]  /*9ba0*/  BRA `(.L_x_10321) ;  /* 0x0000000800587947 */ /* 0x001fea0003800000 */
.L_x_10329:
        /* <DEDUP_REMOVED lines=26> */
.L_x_10332:
        /* <DEDUP_REMOVED lines=14> */
.L_x_10331:
[----:B------:R-:W3:Y:S02]  /*9e30*/  LDG.E.U16 R4, desc[UR36][R6.64] ;  /* 0x0000002406047981 */ /* 0x000ee4000c1e1500 */
[----:B---3--:R-:W-:-:S06]  /*9e40*/  IMAD.U32 R4, R4, 0x10000, RZ ;  /* 0x0001000004047824 */ /* 0x008fcc00078e00ff */
[----:B------:R-:W0:Y:S02]  /*9e50*/  F2I.S64.TRUNC R4, R4 ;  /* 0x0000000400047311 */ /* 0x000e24000020d900 */
[----:B0-----:R-:W-:Y:S05]  /*9e60*/  BRA `(.L_x_10321) ;  /* 0x0000000400a87947 */ /* 0x001fea0003800000 */
.L_x_10328:
        /* <DEDUP_REMOVED lines=11> */
.L_x_10335:
        /* <DEDUP_REMOVED lines=21> */
.L_x_10339:
[----:B------:R-:W-:Y:S05]  /*a070*/  BSYNC.RECONVERGENT B1 ;  /* 0x0000000000017941 */ /* 0x000fea0003800200 */
.L_x_10338:
[----:B------:R-:W-:Y:S01]  /*a080*/  IMAD.SHL.U32 R0, R0, 0x100000, RZ ;  /* 0x0010000000007824 */ /* 0x000fe200078e00ff */
[----:B------:R-:W-:-:S04]  /*a090*/  LEA R3, R3, 0x3b800000, 0x17 ;  /* 0x3b80000003037811 */ /* 0x000fc800078eb8ff */
[----:B------:R-:W-:-:S07]  /*a0a0*/  LOP3.LUT R4, R3, R0, R7, 0xfe, !PT ;  /* 0x0000000003047212 */ /* 0x000fce00078efe07 */
.L_x_10337:
[----:B------:R-:W-:Y:S05]  /*a0b0*/  BSYNC.RECONVERGENT B0 ;  /* 0x0000000000007941 */ /* 0x000fea0003800200 */
.L_x_10336:
[----:B------:R-:W1:Y:S02]  /*a0c0*/  F2I.S64.TRUNC R4, R4 ;  /* 0x0000000400047311 */ /* 0x000e64000020d900 */
[----:B-1----:R-:W-:Y:S05]  /*a0d0*/  BRA `(.L_x_10321) ;  /* 0x00000004000c7947 */ /* 0x002fea0003800000 */
.L_x_10334:
        /* <DEDUP_REMOVED lines=21> */
.L_x_10343:
[----:B------:R-:W-:Y:S05]  /*a230*/  BSYNC.RECONVERGENT B1 ;  /* 0x0000000000017941 */ /* 0x000fea0003800200 */
.L_x_10342:
[----:B------:R-:W-:Y:S01]  /*a240*/  IMAD.SHL.U32 R0, R0, 0x200000, RZ ;  /* 0x0020000000007824 */ /* 0x000fe200078e00ff */
[----:B------:R-:W-:-:S04]  /*a250*/  LEA R3, R3, 0x37800000, 0x17 ;  /* 0x3780000003037811 */ /* 0x000fc800078eb8ff */
[----:B------:R-:W-:-:S07]  /*a260*/  LOP3.LUT R4, R3, R0, R7, 0xfe, !PT ;  /* 0x0000000003047212 */ /* 0x000fce00078efe07 */
.L_x_10341:
[----:B------:R-:W-:Y:S05]  /*a270*/  BSYNC.RECONVERGENT B0 ;  /* 0x0000000000007941 */ /* 0x000fea0003800200 */
.L_x_10340:
[----:B------:R-:W0:Y:S02]  /*a280*/  F2I.S64.TRUNC R4, R4 ;  /* 0x0000000400047311 */ /* 0x000e24000020d900 */
[----:B0-----:R-:W-:Y:S05]  /*a290*/  BRA `(.L_x_10321) ;  /* 0x00000000009c7947 */ /* 0x001fea0003800000 */
.L_x_10333:
        /* <DEDUP_REMOVED lines=14> */
.L_x_10347:
[----:B------:R-:W-:Y:S05]  /*a380*/  BSYNC.RECONVERGENT B0 ;  /* 0x0000000000007941 */ /* 0x000fea0003800200 */
.L_x_10346:
[----:B------:R-:W1:Y:S02]  /*a390*/  F2I.S64.TRUNC R4, R4 ;  /* 0x0000000400047311 */ /* 0x000e64000020d900 */
[----:B-1----:R-:W-:Y:S05]  /*a3a0*/  BRA `(.L_x_10321) ;  /* 0x0000000000587947 */ /* 0x002fea0003800000 */
.L_x_10320:
        /* <DEDUP_REMOVED lines=16> */
.L_x_10348:
[----:B------:R-:W-:Y:S01]  /*a4b0*/  CS2R R4, SRZ ;  /* 0x0000000000047805 */ /* 0x000fe2000001ff00 */
[----:B------:R-:W-:Y:S06]  /*a4c0*/  BRA `(.L_x_10321) ;  /* 0x0000000000107947 */ /* 0x000fec0003800000 */
.L_x_10345:
[----:B------:R1:W5:Y:S01]  /*a4d0*/  LDG.E.64 R4, desc[UR36][R6.64] ;  /* 0x0000002406047981 */ /* 0x000362000c1e1b00 */
[----:B------:R-:W-:Y:S05]  /*a4e0*/  BRA `(.L_x_10321) ;  /* 0x0000000000087947 */ /* 0x000fea0003800000 */
.L_x_10344:
[----:B------:R3:W5:Y:S01]  /*a4f0*/  LDG.E R4, desc[UR36][R6.64] ;  /* 0x0000002406047981 */ /* 0x000762000c1e1900 */
[----:B------:R-:W-:-:S07]  /*a500*/  IMAD.MOV.U32 R5, RZ, RZ, RZ ;  /* 0x000000ffff057224 */ /* 0x000fce00078e00ff */
.L_x_10321:
[----:B------:R-:W-:-:S04]  /*a510*/  ISETP.NE.AND P0, PT, R34, RZ, PT ;  /* 0x000000ff2200720c */ /* 0x000fc80003f05270 */
[----:B------:R-:W-:-:S13]  /*a520*/  PLOP3.LUT P0, PT, P0, PT, PT, 0x8, 0x80 ;  /* 0x000000000080781c */ /* 0x000fda000070e170 */
.L_x_10258:
[----:B------:R-:W-:Y:S05]  /*a530*/  BSYNC.RECONVERGENT B7 ;  /* 0x0000000000077941 */ /* 0x000fea0003800200 */
.L_x_10257:
[----:B------:R-:W-:Y:S01]  /*a540*/  ISETP.NE.AND P5, PT, R23, RZ, PT ;  /* 0x000000ff1700720c */ /* 0x000fe20003fa5270 */
[----:B------:R-:W-:Y:S01]  /*a550*/  VIADD R23, R19, 0x80 ;  /* 0x0000008013177836 */ /* 0x000fe20000000000 */
[----:B------:R-:W-:Y:S01]  /*a560*/  ISETP.NE.AND P1, PT, R27, RZ, PT ;  /* 0x000000ff1b00720c */ /* 0x000fe20003f25270 */
[----:B------:R-:W-:Y:S01]  /*a570*/  VIADD R3, R19, 0x100 ;  /* 0x0000010013037836 */ /* 0x000fe20000000000 */
[----:B------:R-:W-:Y:S01]  /*a580*/  ISETP.NE.AND P2, PT, R31, RZ, PT ;  /* 0x000000ff1f00720c */ /* 0x000fe20003f45270 */
[----:B01-3--:R-:W-:Y:S01]  /*a590*/  VIADD R7, R19, 0x180 ;  /* 0x0000018013077836 */ /* 0x00bfe20000000000 */
[-C--:B------:R-:W-:Y:S02]  /*a5a0*/  ISETP.GE.OR P1, PT, R23, R18.reuse, P1 ;  /* 0x000000121700720c */ /* 0x080fe40000f26670 */
[-C--:B------:R-:W-:Y:S02]  /*a5b0*/  ISETP.GE.OR P2, PT, R3, R18.reuse, P2 ;  /* 0x000000120300720c */ /* 0x080fe40001746670 */
[----:B------:R-:W-:-:S03]  /*a5c0*/  ISETP.GE.OR P0, PT, R7, R18, P0 ;  /* 0x000000120700720c */ /* 0x000fc60000706670 */
[----:B------:R-:W0:Y:S08]  /*a5d0*/  @!P5 LDC.64 R8, c[0x0][0x388] ;  /* 0x0000e200ff08db82 */ /* 0x000e300000000a00 */
[----:B------:R-:W1:Y:S08]  /*a5e0*/  @!P1 LDC.64 R10, c[0x0][0x388] ;  /* 0x0000e200ff0a9b82 */ /* 0x000e700000000a00 */
[----:B------:R-:W3:Y:S08]  /*a5f0*/  @!P2 LDC.64 R6, c[0x0][0x388] ;  /* 0x0000e200ff06ab82 */ /* 0x000ef00000000a00 */
[----:B------:R-:W2:Y:S01]  /*a600*/  @!P0 LDC.64 R12, c[0x0][0x388] ;  /* 0x0000e200ff0c8b82 */ /* 0x000ea20000000a00 */
[----:B-1---5:R-:W-:-:S04]  /*a610*/  @!P1 LEA R10, P3, R28, R10, 0x2 ;  /* 0x0000000a1c0a9211 */ /* 0x022fc800078610ff */
[----:B------:R-:W-:Y:S02]  /*a620*/  @!P1 LEA.HI.X R11, R28, R11, R29, 0x2, P3 ;  /* 0x0000000b1c0b9211 */ /* 0x000fe400018f141d */
[----:B---3--:R-:W-:-:S03]  /*a630*/  @!P2 LEA R6, P4, R32, R6, 0x2 ;  /* 0x000000062006a211 */ /* 0x008fc600078810ff */
[----:B------:R1:W5:Y:S01]  /*a640*/  @!P1 LDG.E R24, desc[UR36][R10.64] ;  /* 0x000000240a189981 */ /* 0x000362000c1e1900 */
[----:B------:R-:W-:Y:S02]  /*a650*/  @!P2 LEA.HI.X R7, R32, R7, R33, 0x2, P4 ;  /* 0x000000072007a211 */ /* 0x000fe400020f1421 */
[----:B0-----:R-:W-:Y:S02]  /*a660*/  @!P5 LEA R8, P4, R16, R8, 0x2 ;  /* 0x000000081008d211 */ /* 0x001fe400078810ff */
[C---:B--2---:R-:W-:Y:S01]  /*a670*/  @!P0 LEA R12, P3, R4.reuse, R12, 0x2 ;  /* 0x0000000c040c8211 */ /* 0x044fe200078610ff */
[----:B------:R1:W5:Y:S03]  /*a680*/  @!P2 LDG.E R26, desc[UR36][R6.64] ;  /* 0x00000024061aa981 */ /* 0x000366000c1e1900 */
[----:B------:R-:W-:Y:S01]  /*a690*/  @!P0 LEA.HI.X R13, R4, R13, R5, 0x2, P3 ;  /* 0x0000000d040d8211 */ /* 0x000fe200018f1405 */
[----:B------:R-:W-:Y:S01]  /*a6a0*/  @!P5 IMAD.MOV.U32 R4, RZ, RZ, R8 ;  /* 0x000000ffff04d224 */ /* 0x000fe200078e0008 */
[----:B------:R-:W-:-:S02]  /*a6b0*/  @!P5 LEA.HI.X R5, R16, R9, R17, 0x2, P4 ;  /* 0x000000091005d211 */ /* 0x000fc400020f1411 */
[----:B------:R-:W0:Y:S01]  /*a6c0*/  LDC.U8 R16, c[0x0][0x3cc] ;  /* 0x0000f300ff107b82 */ /* 0x000e220000000000 */
[----:B----4-:R1:W5:Y:S04]  /*a6d0*/  @!P0 LDG.E R30, desc[UR36][R12.64] ;  /* 0x000000240c1e8981 */ /* 0x010368000c1e1900 */
[----:B------:R1:W5:Y:S01]  /*a6e0*/  @!P5 LDG.E R22, desc[UR36][R4.64] ;  /* 0x000000240416d981 */ /* 0x000362000c1e1900 */
        /* <DEDUP_REMOVED lines=25> */
.L_x_10355:
[----:B-----5:R0:W-:Y:S01]  /*a880*/  STG.E.U8 desc[UR36][R8.64], R22 ;  /* 0x0000001608007986 */ /* 0x0201e2000c101124 */
[----:B------:R-:W-:Y:S01]  /*a890*/  IMAD.MOV.U32 R19, RZ, RZ, R23 ;  /* 0x000000ffff137224 */ /* 0x000fe200078e0017 */
[----:B------:R-:W-:Y:S06]  /*a8a0*/  BRA `(.L_x_10357) ;  /* 0x0000000c00947947 */ /* 0x000fec0003800000 */
.L_x_10354:
[----:B------:R-:W-:-:S13]  /*a8b0*/  ISETP.NE.AND P0, PT, R0, 0x2, PT ;  /* 0x000000020000780c */ /* 0x000fda0003f05270 */
[----:B------:R-:W-:Y:S05]  /*a8c0*/  @!P0 BRA `(.L_x_10358) ;  /* 0x0000000000308947 */ /* 0x000fea0003800000 */
[----:B------:R-:W-:-:S13]  /*a8d0*/  ISETP.NE.AND P0, PT, R0, 0x3, PT ;  /* 0x000000030000780c */ /* 0x000fda0003f05270 */
[----:B------:R-:W-:Y:S05]  /*a8e0*/  @!P0 BRA `(.L_x_10359) ;  /* 0x00000000001c8947 */ /* 0x000fea0003800000 */
[----:B------:R-:W-:-:S13]  /*a8f0*/  ISETP.NE.AND P0, PT, R0, 0x4, PT ;  /* 0x000000040000780c */ /* 0x000fda0003f05270 */
[----:B------:R-:W-:Y:S05]  /*a900*/  @P0 BRA `(.L_x_10356) ;  /* 0x0000000800d40947 */ /* 0x000fea0003800000 */
[--C-:B-----5:R-:W-:Y:S01]  /*a910*/  SHF.R.S32.HI R5, RZ, 0x1f, R22.reuse ;  /* 0x0000001fff057819 */ /* 0x120fe20000011416 */
[----:B------:R-:W-:Y:S02]  /*a920*/  IMAD.MOV.U32 R4, RZ, RZ, R22 ;  /* 0x000000ffff047224 */ /* 0x000fe400078e0016 */
[----:B------:R-:W-:-:S03]  /*a930*/  IMAD.MOV.U32 R19, RZ, RZ, R23 ;  /* 0x000000ffff137224 */ /* 0x000fc600078e0017 */
[----:B------:R0:W-:Y:S01]  /*a940*/  STG.E.64 desc[UR36][R8.64], R4 ;  /* 0x0000000408007986 */ /* 0x0001e2000c101b24 */
[----:B------:R-:W-:Y:S05]  /*a950*/  BRA `(.L_x_10357) ;  /* 0x0000000c00687947 */ /* 0x000fea0003800000 */
.L_x_10359:
[----:B-----5:R0:W-:Y:S01]  /*a960*/  STG.E desc[UR36][R8.64], R22 ;  /* 0x0000001608007986 */ /* 0x0201e2000c101924 */
[----:B------:R-:W-:Y:S01]  /*a970*/  IMAD.MOV.U32 R19, RZ, RZ, R23 ;  /* 0x000000ffff137224 */ /* 0x000fe200078e0017 */
[----:B------:R-:W-:Y:S06]  /*a980*/  BRA `(.L_x_10357) ;  /* 0x0000000c005c7947 */ /* 0x000fec0003800000 */
.L_x_10358:
[----:B-----5:R0:W-:Y:S01]  /*a990*/  STG.E.U16 desc[UR36][R8.64], R22 ;  /* 0x0000001608007986 */ /* 0x0201e2000c101524 */
[----:B------:R-:W-:Y:S01]  /*a9a0*/  IMAD.MOV.U32 R19, RZ, RZ, R23 ;  /* 0x000000ffff137224 */ /* 0x000fe200078e0017 */
[----:B------:R-:W-:Y:S06]  /*a9b0*/  BRA `(.L_x_10357) ;  /* 0x0000000c00507947 */ /* 0x000fec0003800000 */
.L_x_10353:
[----:B------:R-:W-:-:S13]  /*a9c0*/  ISETP.GT.AND P0, PT, R0, 0x6, PT ;  /* 0x000000060000780c */ /* 0x000fda0003f04270 */
[----:B------:R-:W-:Y:S05]  /*a9d0*/  @P0 BRA `(.L_x_10360) ;  /* 0x0000000000340947 */ /* 0x000fea0003800000 */
[----:B------:R-:W-:-:S13]  /*a9e0*/  ISETP.NE.AND P0, PT, R0, 0x5, PT ;  /* 0x000000050000780c */ /* 0x000fda0003f05270 */
[----:B------:R-:W-:Y:S05]  /*a9f0*/  @!P0 BRA `(.L_x_10361) ;  /* 0x0000000000188947 */ /* 0x000fea0003800000 */
[----:B------:R-:W-:-:S13]  /*aa00*/  ISETP.NE.AND P0, PT, R0, 0x6, PT ;  /* 0x000000060000780c */ /* 0x000fda0003f05270 */
[----:B------:R-:W-:Y:S05]  /*aa10*/  @P0 BRA `(.L_x_10356) ;  /* 0x0000000800900947 */ /* 0x000fea0003800000 */
[----:B-----5:R-:W-:Y:S01]  /*aa20*/  I2FP.F32.S32 R3, R22 ;  /* 0x0000001600037245 */ /* 0x020fe20000201400 */
[----:B------:R-:W-:-:S04]  /*aa30*/  IMAD.MOV.U32 R19, RZ, RZ, R23 ;  /* 0x000000ffff137224 */ /* 0x000fc800078e0017 */
[----:B------:R0:W-:Y:S01]  /*aa40*/  STG.E desc[UR36][R8.64], R3 ;  /* 0x0000000308007986 */ /* 0x0001e2000c101924 */
[----:B------:R-:W-:Y:S05]  /*aa50*/  BRA `(.L_x_10357) ;  /* 0x0000000c00287947 */ /* 0x000fea0003800000 */
.L_x_10361:
[----:B-----5:R-:W-:Y:S01]  /*aa60*/  I2FP.F32.S32 R0, R22 ;  /* 0x0000001600007245 */ /* 0x020fe20000201400 */
[----:B------:R-:W-:-:S03]  /*aa70*/  IMAD.MOV.U32 R19, RZ, RZ, R23 ;  /* 0x000000ffff137224 */ /* 0x000fc600078e0017 */
[----:B------:R-:W-:-:S05]  /*aa80*/  F2FP.F16.F32.PACK_AB R0, RZ, R0 ;  /* 0x00000000ff00723e */ /* 0x000fca00000000ff */
[----:B------:R0:W-:Y:S01]  /*aa90*/  STG.E.U16 desc[UR36][R8.64], R0 ;  /* 0x0000000008007986 */ /* 0x0001e2000c101524 */
[----:B------:R-:W-:Y:S05]  /*aaa0*/  BRA `(.L_x_10357) ;  /* 0x0000000c00147947 */ /* 0x000fea0003800000 */
.L_x_10360:
[----:B------:R-:W-:-:S13]  /*aab0*/  ISETP.NE.AND P0, PT, R0, 0x7, PT ;  /* 0x000000070000780c */ /* 0x000fda0003f05270 */
[----:B------:R-:W-:Y:S05]  /*aac0*/  @!P0 BRA `(.L_x_10362) ;  /* 0x00000000003c8947 */ /* 0x000fea0003800000 */
[----:B------:R-:W-:-:S13]  /*aad0*/  ISETP.NE.AND P0, PT, R0, 0x8, PT ;  /* 0x000000080000780c */ /* 0x000fda0003f05270 */
[----:B------:R-:W-:Y:S05]  /*aae0*/  @!P0 BRA `(.L_x_10363) ;  /* 0x00000000001c8947 */ /* 0x000fea0003800000 */
[----:B------:R-:W-:-:S13]  /*aaf0*/  ISETP.NE.AND P0, PT, R0, 0x9, PT ;  /* 0x000000090000780c */ /* 0x000fda0003f05270 */
[----:B------:R-:W-:Y:S05]  /*ab00*/  @P0 BRA `(.L_x_10356) ;  /* 0x0000000800540947 */ /* 0x000fea0003800000 */
[----:B-----5:R-:W-:Y:S01]  /*ab10*/  I2FP.F32.S32 R4, R22 ;  /* 0x0000001600047245 */ /* 0x020fe20000201400 */
[----:B------:R-:W-:Y:S02]  /*ab20*/  IMAD.MOV.U32 R5, RZ, RZ, RZ ;  /* 0x000000ffff057224 */ /* 0x000fe400078e00ff */
[----:B------:R-:W-:-:S03]  /*ab30*/  IMAD.MOV.U32 R19, RZ, RZ, R23 ;  /* 0x000000ffff137224 */ /* 0x000fc600078e0017 */
[----:B------:R0:W-:Y:S01]  /*ab40*/  STG.E.64 desc[UR36][R8.64], R4 ;  /* 0x0000000408007986 */ /* 0x0001e2000c101b24 */
[----:B------:R-:W-:Y:S05]  /*ab50*/  BRA `(.L_x_10357) ;  /* 0x0000000800e87947 */ /* 0x000fea0003800000 */
.L_x_10363:
[----:B-----5:R-:W-:Y:S01]  /*ab60*/  I2FP.F32.S32 R22, R22 ;  /* 0x0000001600167245 */ /* 0x020fe20000201400 */
[----:B------:R-:W-:-:S03]  /*ab70*/  IMAD.MOV.U32 R19, RZ, RZ, R23 ;  /* 0x000000ffff137224 */ /* 0x000fc600078e0017 */
[----:B------:R-:W-:-:S04]  /*ab80*/  F2FP.F16.F32.PACK_AB R3, RZ, R22 ;  /* 0x00000016ff03723e */ /* 0x000fc800000000ff */
[----:B------:R-:W-:-:S05]  /*ab90*/  PRMT R3, R3, 0x5410, RZ ;  /* 0x0000541003037816 */ /* 0x000fca00000000ff */
[----:B------:R0:W-:Y:S01]  /*aba0*/  STG.E desc[UR36][R8.64], R3 ;  /* 0x0000000308007986 */ /* 0x0001e2000c101924 */
[----:B------:R-:W-:Y:S05]  /*abb0*/  BRA `(.L_x_10357) ;  /* 0x0000000800d07947 */ /* 0x000fea0003800000 */
.L_x_10362:
[----:B-----5:R-:W0:Y:S01]  /*abc0*/  I2F.F64 R4, R22 ;  /* 0x0000001600047312 */ /* 0x020e220000201c00 */
[----:B------:R-:W-:Y:S01]  /*abd0*/  IMAD.MOV.U32 R19, RZ, RZ, R23 ;  /* 0x000000ffff137224 */ /* 0x000fe200078e0017 */
[----:B0-----:R0:W-:Y:S01]  /*abe0*/  STG.E.64 desc[UR36][R8.64], R4 ;  /* 0x0000000408007986 */ /* 0x0011e2000c101b24 */
[----:B------:R-:W-:Y:S05]  /*abf0*/  BRA `(.L_x_10357) ;  /* 0x0000000800c07947 */ /* 0x000fea0003800000 */
.L_x_10352:
        /* <DEDUP_REMOVED lines=8> */
[----:B-----5:R-:W-:Y:S01]  /*ac80*/  ISETP.NE.AND P0, PT, R22, RZ, PT ;  /* 0x000000ff1600720c */ /* 0x020fe20003f05270 */
[----:B------:R-:W-:-:S03]  /*ac90*/  IMAD.MOV.U32 R19, RZ, RZ, R23 ;  /* 0x000000ffff137224 */ /* 0x000fc600078e0017 */
[----:B------:R-:W-:-:S05]  /*aca0*/  SEL R3, RZ, 0x1, !P0 ;  /* 0x00000001ff037807 */ /* 0x000fca0004000000 */
[----:B------:R0:W-:Y:S01]  /*acb0*/  STG.E.U8 desc[UR36][R8.64], R3 ;  /* 0x0000000308007986 */ /* 0x0001e2000c101124 */
[----:B------:R-:W-:Y:S05]  /*acc0*/  BRA `(.L_x_10357) ;  /* 0x00000008008c7947 */ /* 0x000fea0003800000 */
.L_x_10366:
[----:B------:R-:W-:Y:S01]  /*acd0*/  CS2R R6, SRZ ;  /* 0x0000000000067805 */ /* 0x000fe2000001ff00 */
[----:B-----5:R-:W0:Y:S01]  /*ace0*/  I2F.F64 R4, R22 ;  /* 0x0000001600047312 */ /* 0x020e220000201c00 */
[----:B------:R-:W-:-:S03]  /*acf0*/  IMAD.MOV.U32 R19, RZ, RZ, R23 ;  /* 0x000000ffff137224 */ /* 0x000fc600078e0017 */
[----:B0-----:R0:W-:Y:S01]  /*ad00*/  STG.E.128 desc[UR36][R8.64], R4 ;  /* 0x0000000408007986 */ /* 0x0011e2000c101d24 */
[----:B------:R-:W-:Y:S05]  /*ad10*/  BRA `(.L_x_10357) ;  /* 0x0000000800787947 */ /* 0x000fea0003800000 */
.L_x_10365:
[----:B------:R-:W-:-:S13]  /*ad20*/  ISETP.NE.AND P0, PT, R0, 0xf, PT ;  /* 0x0000000f0000780c */ /* 0x000fda0003f05270 */
[----:B------:R-:W-:Y:S05]  /*ad30*/  @!P0 BRA `(.L_x_10367) ;  /* 0x0000000000a88947 */ /* 0x000fea0003800000 */
[----:B------:R-:W-:-:S13]  /*ad40*/  ISETP.NE.AND P0, PT, R0, 0x17, PT ;  /* 0x000000170000780c */ /* 0x000fda0003f05270 */
[----:B------:R-:W-:Y:S05]  /*ad50*/  @!P0 BRA `(.L_x_10368) ;  /* 0x0000000000508947 */ /* 0x000fea0003800000 */
[----:B------:R-:W-:-:S13]  /*ad60*/  ISETP.NE.AND P0, PT, R0, 0x18, PT ;  /* 0x000000180000780c */ /* 0x000fda0003f05270 */
[----:B------:R-:W-:Y:S05]  /*ad70*/  @P0 BRA `(.L_x_10356) ;  /* 0x0000000400b80947 */ /* 0x000fea0003800000 */
        /* <DEDUP_REMOVED lines=13> */
.L_x_10370:
[----:B------:R-:W-:Y:S05]  /*ae50*/  BSYNC.RECONVERGENT B0 ;  /* 0x0000000000007941 */ /* 0x000fea0003800200 */
.L_x_10369:
[----:B------:R-:W-:Y:S01]  /*ae60*/  LOP3.LUT R5, R0, 0x80, R5, 0xf8, !PT ;  /* 0x0000008000057812 */ /* 0x000fe200078ef805 */
[----:B------:R-:W-:-:S04]  /*ae70*/  IMAD.MOV.U32 R19, RZ, RZ, R23 ;  /* 0x000000ffff137224 */ /* 0x000fc800078e0017 */
[----:B------:R0:W-:Y:S01]  /*ae80*/  STG.E.U8 desc[UR36][R8.64], R5 ;  /* 0x0000000508007986 */ /* 0x0001e2000c101124 */
[----:B------:R-:W-:Y:S05]  /*ae90*/  BRA `(.L_x_10357) ;  /* 0x0000000800187947 */ /* 0x000fea0003800000 */
.L_x_10368:
[----:B-----5:R-:W-:Y:S01]  /*aea0*/  I2FP.F32.S32 R22, R22 ;  /* 0x0000001600167245 */ /* 0x020fe20000201400 */
[----:B------:R-:W-:Y:S03]  /*aeb0*/  BSSY.RECONVERGENT B0, `(.L_x_10371) ;  /* 0x000000e000007945 */ /* 0x000fe60003800200 */
        /* <DEDUP_REMOVED lines=13> */
.L_x_10372:
[----:B------:R-:W-:Y:S05]  /*af90*/  BSYNC.RECONVERGENT B0 ;  /* 0x0000000000007941 */ /* 0x000fea0003800200 */
.L_x_10371:
[----:B------:R-:W-:Y:S01]  /*afa0*/  LOP3.LUT R5, R0, 0x80, R5, 0xf8, !PT ;  /* 0x0000008000057812 */ /* 0x000fe200078ef805 */
[----:B------:R-:W-:-:S04]  /*afb0*/  IMAD.MOV.U32 R19, RZ, RZ, R23 ;  /* 0x000000ffff137224 */ /* 0x000fc800078e0017 */
[----:B------:R0:W-:Y:S01]  /*afc0*/  STG.E.U8 desc[UR36][R8.64], R5 ;  /* 0x0000000508007986 */ /* 0x0001e2000c101124 */
[----:B------:R-:W-:Y:S05]  /*afd0*/  BRA `(.L_x_10357) ;  /* 0x0000000400c87947 */ /* 0x000fea0003800000 */
.L_x_10367:
[----:B-----5:R-:W-:Y:S01]  /*afe0*/  I2FP.F32.S32 R0, R22 ;  /* 0x0000001600007245 */ /* 0x020fe20000201400 */
[----:B------:R-:W-:-:S03]  /*aff0*/  IMAD.MOV.U32 R19, RZ, RZ, R23 ;  /* 0x000000ffff137224 */ /* 0x000fc600078e0017 */
[----:B------:R-:W-:-:S05]  /*b000*/  F2FP.BF16.F32.PACK_AB R0, RZ, R0 ;  /* 0x00000000ff00723e */ /* 0x000fca00000010ff */
[----:B------:R0:W-:Y:S01]  /*b010*/  STG.E.U16 desc[UR36][R8.64], R0 ;  /* 0x0000000008007986 */ /* 0x0001e2000c101524 */
[----:B------:R-:W-:Y:S05]  /*b020*/  BRA `(.L_x_10357) ;  /* 0x0000000400b47947 */ /* 0x000fea0003800000 */
.L_x_10364:
        /* <DEDUP_REMOVED lines=11> */
.L_x_10375:
        /* <DEDUP_REMOVED lines=13> */
.L_x_10378:
[----:B------:R-:W-:-:S04]  /*b1b0*/  SHF.R.U32.HI R0, RZ, 0x14, R3 ;  /* 0x00000014ff007819 */ /* 0x000fc80000011603 */
[----:B------:R-:W-:-:S04]  /*b1c0*/  LOP3.LUT R0, R0, 0x1, RZ, 0xc0, !PT ;  /* 0x0000000100007812 */ /* 0x000fc800078ec0ff */
[----:B------:R-:W-:-:S04]  /*b1d0*/  IADD3 R0, PT, PT, R3, 0x487ffff, R0 ;  /* 0x0487ffff03007810 */ /* 0x000fc80007ffe000 */
[----:B------:R-:W-:-:S04]  /*b1e0*/  SHF.R.U32.HI R0, RZ, 0x14, R0 ;  /* 0x00000014ff007819 */ /* 0x000fc80000011600 */
[----:B------:R-:W-:-:S07]  /*b1f0*/  LOP3.LUT R0, R0, 0xff, RZ, 0xc0, !PT ;  /* 0x000000ff00007812 */ /* 0x000fce00078ec0ff */
.L_x_10379:
[----:B------:R-:W-:-:S04]  /*b200*/  SHF.R.U32.HI R3, RZ, 0x18, R3 ;  /* 0x00000018ff037819 */ /* 0x000fc80000011603 */
[----:B------:R-:W-:-:S04]  /*b210*/  LOP3.LUT R0, R0, 0x80, R3, 0xf8, !PT ;  /* 0x0000008000007812 */ /* 0x000fc800078ef803 */
[----:B------:R-:W-:-:S07]  /*b220*/  PRMT R4, R0, 0x7610, R4 ;  /* 0x0000761000047816 */ /* 0x000fce0000000004 */
.L_x_10377:
[----:B------:R-:W-:Y:S05]  /*b230*/  BSYNC.RECONVERGENT B0 ;  /* 0x0000000000007941 */ /* 0x000fea0003800200 */
.L_x_10376:
[----:B------:R0:W-:Y:S01]  /*b240*/  STG.E.U8 desc[UR36][R8.64], R4 ;  /* 0x0000000408007986 */ /* 0x0001e2000c101124 */
[----:B------:R-:W-:Y:S01]  /*b250*/  IMAD.MOV.U32 R19, RZ, RZ, R23 ;  /* 0x000000ffff137224 */ /* 0x000fe200078e0017 */
[----:B------:R-:W-:Y:S06]  /*b260*/  BRA `(.L_x_10357) ;  /* 0x0000000400247947 */ /* 0x000fec0003800000 */
.L_x_10374:
        /* <DEDUP_REMOVED lines=13> */
.L_x_10382:
[----:B------:R-:W-:-:S04]  /*b340*/  SHF.R.U32.HI R0, RZ, 0x15, R3 ;  /* 0x00000015ff007819 */ /* 0x000fc80000011603 */
[----:B------:R-:W-:-:S04]  /*b350*/  LOP3.LUT R0, R0, 0x1, RZ, 0xc0, !PT ;  /* 0x0000000100007812 */ /* 0x000fc800078ec0ff */
[----:B------:R-:W-:-:S04]  /*b360*/  IADD3 R0, PT, PT, R3, 0x88fffff, R0 ;  /* 0x088fffff03007810 */ /* 0x000fc80007ffe000 */
[----:B------:R-:W-:-:S04]  /*b370*/  SHF.R.U32.HI R0, RZ, 0x15, R0 ;  /* 0x00000015ff007819 */ /* 0x000fc80000011600 */
[----:B------:R-:W-:-:S07]  /*b380*/  LOP3.LUT R0, R0, 0xff, RZ, 0xc0, !PT ;  /* 0x000000ff00007812 */ /* 0x000fce00078ec0ff */
.L_x_10383:
[----:B------:R-:W-:-:S04]  /*b390*/  SHF.R.U32.HI R3, RZ, 0x18, R3 ;  /* 0x00000018ff037819 */ /* 0x000fc80000011603 */
[----:B------:R-:W-:-:S04]  /*b3a0*/  LOP3.LUT R0, R0, 0x80, R3, 0xf8, !PT ;  /* 0x0000008000007812 */ /* 0x000fc800078ef803 */
[----:B------:R-:W-:-:S07]  /*b3b0*/  PRMT R4, R0, 0x7610, R4 ;  /* 0x0000761000047816 */ /* 0x000fce0000000004 */
.L_x_10381:
[----:B------:R-:W-:Y:S05]  /*b3c0*/  BSYNC.RECONVERGENT B0 ;  /* 0x0000000000007941 */ /* 0x000fea0003800200 */
.L_x_10380:
[----:B------:R3:W-:Y:S01]  /*b3d0*/  STG.E.U8 desc[UR36][R8.64], R4 ;  /* 0x0000000408007986 */ /* 0x0007e2000c101124 */
[----:B------:R-:W-:Y:S01]  /*b3e0*/  IMAD.MOV.U32 R19, RZ, RZ, R23 ;  /* 0x000000ffff137224 */ /* 0x000fe200078e0017 */
[----:B------:R-:W-:Y:S06]  /*b3f0*/  BRA `(.L_x_10357) ;  /* 0x0000000000c07947 */ /* 0x000fec0003800000 */
.L_x_10373:
[----:B------:R-:W-:-:S13]  /*b400*/  ISETP.NE.AND P0, PT, R0, 0x1c, PT ;  /* 0x0000001c0000780c */ /* 0x000fda0003f05270 */
[----:B------:R-:W-:Y:S05]  /*b410*/  @!P0 BRA `(.L_x_10384) ;  /* 0x0000000000b08947 */ /* 0x000fea0003800000 */
[----:B------:R-:W-:-:S13]  /*b420*/  ISETP.NE.AND P0, PT, R0, 0x1d, PT ;  /* 0x0000001d0000780c */ /* 0x000fda0003f05270 */
[----:B------:R-:W-:Y:S05]  /*b430*/  @!P0 BRA `(.L_x_10385) ;  /* 0x0000000000948947 */ /* 0x000fea0003800000 */
[----:B------:R-:W-:-:S13]  /*b440*/  ISETP.NE.AND P0, PT, R0, 0x2c, PT ;  /* 0x0000002c0000780c */ /* 0x000fda0003f05270 */
[----:B------:R-:W-:Y:S05]  /*b450*/  @!P0 BRA `(.L_x_10386) ;  /* 0x0000000000488947 */ /* 0x000fea0003800000 */
.L_x_10356:
        /* <DEDUP_REMOVED lines=16> */
.L_x_10387:
[----:B------:R-:W-:Y:S01]  /*b560*/  IMAD.MOV.U32 R19, RZ, RZ, R23 ;  /* 0x000000ffff137224 */ /* 0x000fe200078e0017 */
[----:B------:R-:W-:Y:S06]  /*b570*/  BRA `(.L_x_10357) ;  /* 0x0000000000607947 */ /* 0x000fec0003800000 */
.L_x_10386:
[----:B-----5:R-:W-:Y:S01]  /*b580*/  I2FP.F32.S32 R22, R22 ;  /* 0x0000001600167245 */ /* 0x020fe20000201400 */
        /* <DEDUP_REMOVED lines=16> */
.L_x_10385:
[--C-:B-----5:R-:W-:Y:S01]  /*b690*/  SHF.R.S32.HI R5, RZ, 0x1f, R22.reuse ;  /* 0x0000001fff057819 */ /* 0x120fe20000011416 */
[----:B------:R-:W-:Y:S02]  /*b6a0*/  IMAD.MOV.U32 R4, RZ, RZ, R22 ;  /* 0x000000ffff047224 */ /* 0x000fe400078e0016 */
[----:B------:R-:W-:-:S03]  /*b6b0*/  IMAD.MOV.U32 R19, RZ, RZ, R23 ;  /* 0x000000ffff137224 */ /* 0x000fc600078e0017 */
[----:B------:R1:W-:Y:S01]  /*b6c0*/  STG.E.64 desc[UR36][R8.64], R4 ;  /* 0x0000000408007986 */ /* 0x0003e2000c101b24 */
[----:B------:R-:W-:Y:S05]  /*b6d0*/  BRA `(.L_x_10357) ;  /* 0x0000000000087947 */ /* 0x000fea0003800000 */
.L_x_10384:
[----:B-----5:R0:W-:Y:S01]  /*b6e0*/  STG.E desc[UR36][R8.64], R22 ;  /* 0x0000001608007986 */ /* 0x0201e2000c101924 */
[----:B------:R-:W-:-:S07]  /*b6f0*/  IMAD.MOV.U32 R19, RZ, RZ, R23 ;  /* 0x000000ffff137224 */ /* 0x000fce00078e0017 */
.L_x_10357:
        /* <DEDUP_REMOVED lines=23> */
.L_x_10392:
[----:B------:R0:W-:Y:S01]  /*b870*/  STG.E.U8 desc[UR36][R8.64], R24 ;  /* 0x0000001808007986 */ /* 0x0001e2000c101124 */
[----:B------:R-:W-:Y:S05]  /*b880*/  BRA `(.L_x_10394) ;  /* 0x0000000c00387947 */ /* 0x000fea0003800000 */
.L_x_10391:
[----:B------:R-:W-:-:S13]  /*b890*/  ISETP.NE.AND P0, PT, R0, 0x2, PT ;  /* 0x000000020000780c */ /* 0x000fda0003f05270 */
[----:B------:R-:W-:Y:S05]  /*b8a0*/  @!P0 BRA `(.L_x_10395) ;  /* 0x0000000000248947 */ /* 0x000fea0003800000 */
[----:B------:R-:W-:-:S13]  /*b8b0*/  ISETP.NE.AND P0, PT, R0, 0x3, PT ;  /* 0x000000030000780c */ /* 0x000fda0003f05270 */
[----:B------:R-:W-:Y:S05]  /*b8c0*/  @!P0 BRA `(.L_x_10396) ;  /* 0x0000000000148947 */ /* 0x000fea0003800000 */
[----:B------:R-:W-:-:S13]  /*b8d0*/  ISETP.NE.AND P0, PT, R0, 0x4, PT ;  /* 0x000000040000780c */ /* 0x000fda0003f05270 */
[----:B------:R-:W-:Y:S05]  /*b8e0*/  @P0 BRA `(.L_x_10393) ;  /* 0x00000008003c0947 */ /* 0x000fea0003800000 */
[----:B------:R-:W-:-:S05]  /*b8f0*/  SHF.R.S32.HI R25, RZ, 0x1f, R24 ;  /* 0x0000001fff197819 */ /* 0x000fca0000011418 */
[----:B------:R0:W-:Y:S01]  /*b900*/  STG.E.64 desc[UR36][R8.64], R24 ;  /* 0x0000001808007986 */ /* 0x0001e2000c101b24 */
[----:B------:R-:W-:Y:S05]  /*b910*/  BRA `(.L_x_10394) ;  /* 0x0000000c00147947 */ /* 0x000fea0003800000 */
.L_x_10396:
[----:B------:R0:W-:Y:S01]  /*b920*/  STG.E desc[UR36][R8.64], R24 ;  /* 0x0000001808007986 */ /* 0x0001e2000c101924 */
[----:B------:R-:W-:Y:S05]  /*b930*/  BRA `(.L_x_10394) ;  /* 0x0000000c000c7947 */ /* 0x000fea0003800000 */
.L_x_10395:
[----:B------:R0:W-:Y:S01]  /*b940*/  STG.E.U16 desc[UR36][R8.64], R24 ;  /* 0x0000001808007986 */ /* 0x0001e2000c101524 */
[----:B------:R-:W-:Y:S05]  /*b950*/  BRA `(.L_x_10394) ;  /* 0x0000000c00047947 */ /* 0x000fea0003800000 */
.L_x_10390:
[----:B------:R-:W-:-:S13]  /*b960*/  ISETP.GT.AND P0, PT, R0, 0x6, PT ;  /* 0x000000060000780c */ /* 0x000fda0003f04270 */
[----:B------:R-:W-:Y:S05]  /*b970*/  @P0 BRA `(.L_x_10397) ;  /* 0x00000000002c0947 */ /* 0x000fea0003800000 */
[----:B------:R-:W-:-:S13]  /*b980*/  ISETP.NE.AND P0, PT, R0, 0x5, PT ;  /* 0x000000050000780c */ /* 0x000fda0003f05270 */
[----:B------:R-:W-:Y:S05]  /*b990*/  @!P0 BRA `(.L_x_10398) ;  /* 0x0000000000148947 */ /* 0x000fea0003800000 */
[----:B------:R-:W-:-:S13]  /*b9a0*/  ISETP.NE.AND P0, PT, R0, 0x6, PT ;  /* 0x000000060000780c */ /* 0x000fda0003f05270 */
[----:B------:R-:W-:Y:S05]  /*b9b0*/  @P0 BRA `(.L_x_10393) ;  /* 0x0000000800080947 */ /* 0x000fea0003800000 */
[----:B------:R-:W-:-:S05]  /*b9c0*/  I2FP.F32.S32 R3, R24 ;  /* 0x0000001800037245 */ /* 0x000fca0000201400 */
[----:B------:R0:W-:Y:S01]  /*b9d0*/  STG.E desc[UR36][R8.64], R3 ;  /* 0x0000000308007986 */ /* 0x0001e2000c101924 */
[----:B------:R-:W-:Y:S05]  /*b9e0*/  BRA `(.L_x_10394) ;  /* 0x0000000800e07947 */ /* 0x000fea0003800000 */
.L_x_10398:
[----:B------:R-:W-:-:S04]  /*b9f0*/  I2FP.F32.S32 R0, R24 ;  /* 0x0000001800007245 */ /* 0x000fc80000201400 */
[----:B------:R-:W-:-:S05]  /*ba00*/  F2FP.F16.F32.PACK_AB R0, RZ, R0 ;  /* 0x00000000ff00723e */ /* 0x000fca00000000ff */
[----:B------:R0:W-:Y:S01]  /*ba10*/  STG.E.U16 desc[UR36][R8.64], R0 ;  /* 0x0000000008007986 */ /* 0x0001e2000c101524 */
[----:B------:R-:W-:Y:S05]  /*ba20*/  BRA `(.L_x_10394) ;  /* 0x0000000800d07947 */ /* 0x000fea0003800000 */
.L_x_10397:
[----:B------:R-:W-:-:S13]  /*ba30*/  ISETP.NE.AND P0, PT, R0, 0x7, PT ;  /* 0x000000070000780c */ /* 0x000fda0003f05270 */
[----:B------:R-:W-:Y:S05]  /*ba40*/  @!P0 BRA `(.L_x_10399) ;  /* 0x0000000000348947 */ /* 0x000fea0003800000 */
[----:B------:R-:W-:-:S13]  /*ba50*/  ISETP.NE.AND P0, PT, R0, 0x8, PT ;  /* 0x000000080000780c */ /* 0x000fda0003f05270 */
[----:B------:R-:W-:Y:S05]  /*ba60*/  @!P0 BRA `(.L_x_10400) ;  /* 0x0000000000188947 */ /* 0x000fea0003800000 */
[----:B------:R-:W-:-:S13]  /*ba70*/  ISETP.NE.AND P0, PT, R0, 0x9, PT ;  /* 0x000000090000780c */ /* 0x000fda0003f05270 */
[----:B------:R-:W-:Y:S05]  /*ba80*/  @P0 BRA `(.L_x_10393) ;  /* 0x0000000400d40947 */ /* 0x000fea0003800000 */
[----:B------:R-:W-:Y:S01]  /*ba90*/  I2FP.F32.S32 R24, R24 ;  /* 0x0000001800187245 */ /* 0x000fe20000201400 */
[----:B------:R-:W-:-:S05]  /*baa0*/  IMAD.MOV.U32 R25, RZ, RZ, RZ ;  /* 0x000000ffff197224 */ /* 0x000fca00078e00ff */
[----:B------:R0:W-:Y:S01]  /*bab0*/  STG.E.64 desc[UR36][R8.64], R24 ;  /* 0x0000001808007986 */ /* 0x0001e2000c101b24 */
[----:B------:R-:W-:Y:S05]  /*bac0*/  BRA `(.L_x_10394) ;  /* 0x0000000800a87947 */ /* 0x000fea0003800000 */
.L_x_10400:
[----:B------:R-:W-:-:S04]  /*bad0*/  I2FP.F32.S32 R24, R24 ;  /* 0x0000001800187245 */ /* 0x000fc80000201400 */
[----:B------:R-:W-:-:S04]  /*bae0*/  F2FP.F16.F32.PACK_AB R3, RZ, R24 ;  /* 0x00000018ff03723e */ /* 0x000fc800000000ff */
[----:B------:R-:W-:-:S05]  /*baf0*/  PRMT R3, R3, 0x5410, RZ ;  /* 0x0000541003037816 */ /* 0x000fca00000000ff */
[----:B------:R0:W-:Y:S01]  /*bb00*/  STG.E desc[UR36][R8.64], R3 ;  /* 0x0000000308007986 */ /* 0x0001e2000c101924 */
[----:B------:R-:W-:Y:S05]  /*bb10*/  BRA `(.L_x_10394) ;  /* 0x0000000800947947 */ /* 0x000fea0003800000 */
.L_x_10399:
[----:B------:R-:W0:Y:S02]  /*bb20*/  I2F.F64 R24, R24 ;  /* 0x0000001800187312 */ /* 0x000e240000201c00 */
[----:B0-----:R0:W-:Y:S01]  /*bb30*/  STG.E.64 desc[UR36][R8.64], R24 ;  /* 0x0000001808007986 */ /* 0x0011e2000c101b24 */
[----:B------:R-:W-:Y:S05]  /*bb40*/  BRA `(.L_x_10394) ;  /* 0x0000000800887947 */ /* 0x000fea0003800000 */
.L_x_10389:
        /* <DEDUP_REMOVED lines=12> */
.L_x_10404:
[----:B------:R-:W-:Y:S01]  /*bc10*/  I2FP.F32.S32 R5, R24 ;  /* 0x0000001800057245 */ /* 0x000fe20000201400 */
        /* <DEDUP_REMOVED lines=16> */
.L_x_10407:
[----:B------:R-:W-:-:S04]  /*bd20*/  SHF.R.U32.HI R3, RZ, 0x18, R5 ;  /* 0x00000018ff037819 */ /* 0x000fc80000011605 */
[----:B------:R-:W-:-:S04]  /*bd30*/  LOP3.LUT R0, R0, 0x80, R3, 0xf8, !PT ;  /* 0x0000008000007812 */ /* 0x000fc800078ef803 */
[----:B------:R-:W-:-:S07]  /*bd40*/  PRMT R4, R0, 0x7610, R4 ;  /* 0x0000761000047816 */ /* 0x000fce0000000004 */
.L_x_10406:
[----:B------:R-:W-:Y:S05]  /*bd50*/  BSYNC.RECONVERGENT B0 ;  /* 0x0000000000007941 */ /* 0x000fea0003800200 */
.L_x_10405:
[----:B------:R0:W-:Y:S01]  /*bd60*/  STG.E.U8 desc[UR36][R8.64], R4 ;  /* 0x0000000408007986 */ /* 0x0001e2000c101124 */
[----:B------:R-:W-:Y:S05]  /*bd70*/  BRA `(.L_x_10394) ;  /* 0x0000000400fc7947 */ /* 0x000fea0003800000 */
.L_x_10403:
        /* <DEDUP_REMOVED lines=17> */
.L_x_10410:
[----:B------:R-:W-:-:S04]  /*be90*/  SHF.R.U32.HI R3, RZ, 0x18, R5 ;  /* 0x00000018ff037819 */ /* 0x000fc80000011605 */
[----:B------:R-:W-:-:S04]  /*bea0*/  LOP3.LUT R0, R0, 0x80, R3, 0xf8, !PT ;  /* 0x0000008000007812 */ /* 0x000fc800078ef803 */
[----:B------:R-:W-:-:S07]  /*beb0*/  PRMT R4, R0, 0x7610, R4 ;  /* 0x0000761000047816 */ /* 0x000fce0000000004 */
.L_x_10409:
[----:B------:R-:W-:Y:S05]  /*bec0*/  BSYNC.RECONVERGENT B0 ;  /* 0x0000000000007941 */ /* 0x000fea0003800200 */
.L_x_10408:
[----:B------:R0:W-:Y:S01]  /*bed0*/  STG.E.U8 desc[UR36][R8.64], R4 ;  /* 0x0000000408007986 */ /* 0x0001e2000c101124 */
[----:B------:R-:W-:Y:S05]  /*bee0*/  BRA `(.L_x_10394) ;  /* 0x0000000400a07947 */ /* 0x000fea0003800000 */
.L_x_10402:
[----:B------:R-:W-:-:S13]  /*bef0*/  ISETP.NE.AND P0, PT, R0, 0x1c, PT ;  /* 0x0000001c0000780c */ /* 0x000fda0003f05270 */
[----:B------:R-:W-:Y:S05]  /*bf00*/  @!P0 BRA `(.L_x_10411) ;  /* 0x00000000005c8947 */ /* 0x000fea0003800000 */
[----:B------:R-:W-:-:S13]  /*bf10*/  ISETP.NE.AND P0, PT, R0, 0x1d, PT ;  /* 0x0000001d0000780c */ /* 0x000fda0003f05270 */
[----:B------:R-:W-:Y:S05]  /*bf20*/  @!P0 BRA `(.L_x_10412) ;  /* 0x0000000000488947 */ /* 0x000fea0003800000 */
[----:B------:R-:W-:-:S13]  /*bf30*/  ISETP.NE.AND P0, PT, R0, 0x2c, PT ;  /* 0x0000002c0000780c */ /* 0x000fda0003f05270 */
[----:B------:R-:W-:Y:S05]  /*bf40*/  @P0 BRA `(.L_x_10393) ;  /* 0x0000000000a40947 */ /* 0x000fea0003800000 */
[----:B------:R-:W-:-:S04]  /*bf50*/  I2FP.F32.S32 R24, R24 ;  /* 0x0000001800187245 */ /* 0x000fc80000201400 */
        /* <DEDUP_REMOVED lines=15> */
.L_x_10412:
[----:B------:R-:W-:-:S05]  /*c050*/  SHF.R.S32.HI R25, RZ, 0x1f, R24 ;  /* 0x0000001fff197819 */ /* 0x000fca0000011418 */
[----:B------:R0:W-:Y:S01]  /*c060*/  STG.E.64 desc[UR36][R8.64], R24 ;  /* 0x0000001808007986 */ /* 0x0001e2000c101b24 */
[----:B------:R-:W-:Y:S05]  /*c070*/  BRA `(.L_x_10394) ;  /* 0x00000004003c7947 */ /* 0x000fea0003800000 */
.L_x_10411:
[----:B------:R0:W-:Y:S01]  /*c080*/  STG.E desc[UR36][R8.64], R24 ;  /* 0x0000001808007986 */ /* 0x0001e2000c101924 */
[----:B------:R-:W-:Y:S05]  /*c090*/  BRA `(.L_x_10394) ;  /* 0x0000000400347947 */ /* 0x000fea0003800000 */
.L_x_10401:
[----:B------:R-:W-:-:S13]  /*c0a0*/  ISETP.GT.AND P0, PT, R0, 0xe, PT ;  /* 0x0000000e0000780c */ /* 0x000fda0003f04270 */
[----:B------:R-:W-:Y:S05]  /*c0b0*/  @P0 BRA `(.L_x_10413) ;  /* 0x0000000000300947 */ /* 0x000fea0003800000 */
[----:B------:R-:W-:-:S13]  /*c0c0*/  ISETP.NE.AND P0, PT, R0, 0xa, PT ;  /* 0x0000000a0000780c */ /* 0x000fda0003f05270 */
[----:B------:R-:W-:Y:S05]  /*c0d0*/  @!P0 BRA `(.L_x_10414) ;  /* 0x0000000000188947 */ /* 0x000fea0003800000 */
[----:B------:R-:W-:-:S13]  /*c0e0*/  ISETP.NE.AND P0, PT, R0, 0xb, PT ;  /* 0x0000000b0000780c */ /* 0x000fda0003f05270 */
[----:B------:R-:W-:Y:S05]  /*c0f0*/  @P0 BRA `(.L_x_10393) ;  /* 0x0000000000380947 */ /* 0x000fea0003800000 */
[----:B------:R-:W-:-:S04]  /*c100*/  ISETP.NE.AND P0, PT, R24, RZ, PT ;  /* 0x000000ff1800720c */ /* 0x000fc80003f05270 */
[----:B------:R-:W-:-:S05]  /*c110*/  SEL R3, RZ, 0x1, !P0 ;  /* 0x00000001ff037807 */ /* 0x000fca0004000000 */
[----:B------:R4:W-:Y:S01]  /*c120*/  STG.E.U8 desc[UR36][R8.64], R3 ;  /* 0x0000000308007986 */ /* 0x0009e2000c101124 */
[----:B------:R-:W-:Y:S05]  /*c130*/  BRA `(.L_x_10394) ;  /* 0x00000004000c7947 */ /* 0x000fea0003800000 */
.L_x_10414:
[----:B------:R-:W-:Y:S01]  /*c140*/  CS2R R6, SRZ ;  /* 0x0000000000067805 */ /* 0x000fe2000001ff00 */
[----:B------:R-:W0:Y:S04]  /*c150*/  I2F.F64 R4, R24 ;  /* 0x0000001800047312 */ /* 0x000e280000201c00 */
[----:B0-----:R3:W-:Y:S01]  /*c160*/  STG.E.128 desc[UR36][R8.64], R4 ;  /* 0x0000000408007986 */ /* 0x0017e2000c101d24 */
[----:B------:R-:W-:Y:S05]  /*c170*/  BRA `(.L_x_10394) ;  /* 0x0000000000fc7947 */ /* 0x000fea0003800000 */
.L_x_10413:
[----:B------:R-:W-:-:S13]  /*c180*/  ISETP.NE.AND P0, PT, R0, 0xf, PT ;  /* 0x0000000f0000780c */ /* 0x000fda0003f05270 */
[----:B------:R-:W-:Y:S05]  /*c190*/  @!P0 BRA `(.L_x_10415) ;  /* 0x0000000000e88947 */ /* 0x000fea0003800000 */
[----:B------:R-:W-:-:S13]  /*c1a0*/  ISETP.NE.AND P0, PT, R0, 0x17, PT ;  /* 0x000000170000780c */ /* 0x000fda0003f05270 */
[----:B------:R-:W-:Y:S05]  /*c1b0*/  @!P0 BRA `(.L_x_10416) ;  /* 0x0000000000908947 */ /* 0x000fea0003800000 */
[----:B------:R-:W-:-:S13]  /*c1c0*/  ISETP.NE.AND P0, PT, R0, 0x18, PT ;  /* 0x000000180000780c */ /* 0x000fda0003f05270 */
[----:B------:R-:W-:Y:S05]  /*c1d0*/  @!P0 BRA `(.L_x_10417) ;  /* 0x0000000000448947 */ /* 0x000fea0003800000 */
.L_x_10393:
        /* <DEDUP_REMOVED lines=16> */
.L_x_10418:
[----:B------:R-:W-:Y:S05]  /*c2e0*/  BRA `(.L_x_10394) ;  /* 0x0000000000a07947 */ /* 0x000fea0003800000 */
.L_x_10417:
[----:B------:R-:W-:Y:S01]  /*c2f0*/  I2FP.F32.S32 R5, R24 ;  /* 0x0000001800057245 */ /* 0x000fe20000201400 */
        /* <DEDUP_REMOVED lines=12> */
.L_x_10420:
[----:B------:R-:W-:Y:S05]  /*c3c0*/  BSYNC.RECONVERGENT B0 ;  /* 0x0000000000007941 */ /* 0x000fea0003800200 */
.L_x_10419:
[----:B------:R-:W-:-:S05]  /*c3d0*/  LOP3.LUT R3, R0, 0x80, R3, 0xf8, !PT ;  /* 0x0000008000037812 */ /* 0x000fca00078ef803 */
[----:B------:R1:W-:Y:S01]  /*c3e0*/  STG.E.U8 desc[UR36][R8.64], R3 ;  /* 0x0000000308007986 */ /* 0x0003e2000c101124 */
[----:B------:R-:W-:Y:S05]  /*c3f0*/  BRA `(.L_x_10394) ;  /* 0x00000000005c7947 */ /* 0x000fea0003800000 */
.L_x_10416:
[----:B------:R-:W-:Y:S01]  /*c400*/  I2FP.F32.S32 R3, R24 ;  /* 0x0000001800037245 */ /* 0x000fe20000201400 */
        /* <DEDUP_REMOVED lines=11> */
.L_x_10422:
[----:B------:R-:W-:Y:S01]  /*c4c0*/  IMAD.MOV.U32 R0, RZ, RZ, 0x7f ;  /* 0x0000007fff007424 */ /* 0x000fe200078e00ff */
[----:B------:R-:W-:-:S04]  /*c4d0*/  ISETP.GT.U32.AND P0, PT, R4, 0x7f800000, PT ;  /* 0x7f8000000400780c */ /* 0x000fc80003f04070 */
[----:B------:R-:W-:-:S09]  /*c4e0*/  SEL R0, R0, 0x7c, P0 ;  /* 0x0000007c00007807 */ /* 0x000fd20000000000 */
.L_x_10423:
[----:B------:R-:W-:Y:S05]  /*c4f0*/  BSYNC.RECONVERGENT B0 ;  /* 0x0000000000007941 */ /* 0x000fea0003800200 */
.L_x_10421:
[----:B------:R-:W-:-:S04]  /*c500*/  SHF.R.U32.HI R3, RZ, 0x18, R3 ;  /* 0x00000018ff037819 */ /* 0x000fc80000011603 */
[----:B------:R-:W-:-:S05]  /*c510*/  LOP3.LUT R3, R0, 0x80, R3, 0xf8, !PT ;  /* 0x0000008000037812 */ /* 0x000fca00078ef803 */
[----:B------:R0:W-:Y:S01]  /*c520*/  STG.E.U8 desc[UR36][R8.64], R3 ;  /* 0x0000000308007986 */ /* 0x0001e2000c101124 */
[----:B------:R-:W-:Y:S05]  /*c530*/  BRA `(.L_x_10394) ;  /* 0x00000000000c7947 */ /* 0x000fea0003800000 */
.L_x_10415:
[----:B------:R-:W-:-:S04]  /*c540*/  I2FP.F32.S32 R0, R24 ;  /* 0x0000001800007245 */ /* 0x000fc80000201400 */
[----:B------:R-:W-:-:S05]  /*c550*/  F2FP.BF16.F32.PACK_AB R0, RZ, R0 ;  /* 0x00000000ff00723e */ /* 0x000fca00000010ff */
[----:B------:R2:W-:Y:S02]  /*c560*/  STG.E.U16 desc[UR36][R8.64], R0 ;  /* 0x0000000008007986 */ /* 0x0005e4000c101524 */
.L_x_10394:
[----:B------:R-:W-:-:S07]  /*c570*/  VIADD R19, R19, 0x80 ;  /* 0x0000008013137836 */ /* 0x000fce0000000000 */
.L_x_10351:
[----:B------:R-:W-:-:S13]  /*c580*/  ISETP.GE.AND P0, PT, R19, R18, PT ;  /* 0x000000121300720c */ /* 0x000fda0003f06270 */
[----:B------:R-:W-:Y:S05]  /*c590*/  @P0 BREAK.RELIABLE B6 ;  /* 0x0000000000060942 */ /* 0x000fea0003800100 */
[----:B------:R-:W-:Y:S05]  /*c5a0*/  @P0 BRA `(.L_x_10388) ;  /* 0x0000000c00980947 */ /* 0x000fea0003800000 */
[----:B------:R-:W-:Y:S05]  /*c5b0*/  BSYNC.RELIABLE B6 ;  /* 0x0000000000067941 */ /* 0x000fea0003800100 */
.L_x_10350:
[----:B------:R-:W1:Y:S01]  /*c5c0*/  LDCU UR4, c[0x0][0x3d0] ;  /* 0x00007a00ff0477ac */ /* 0x000e620008000800 */
[----:B0--3--:R-:W0:Y:S01]  /*c5d0*/  LDC.64 R4, c[0x0][0x398] ;  /* 0x0000e600ff047b82 */ /* 0x009e220000000a00 */
[----:B--2---:R-:W-:Y:S01]  /*c5e0*/  IMAD R0, R2, 0x200, R19 ;  /* 0x0000020002007824 */ /* 0x004fe200078e0213 */
[----:B------:R-:W-:-:S03]  /*c5f0*/  PRMT R6, R16, 0x9910, RZ ;  /* 0x0000991010067816 */ /* 0x000fc600000000ff */
[----:B-1--4-:R-:W-:Y:S02]  /*c600*/  IMAD R3, R0, UR4, RZ ;  /* 0x0000000400037c24 */ /* 0x012fe4000f8e02ff */
        /* <DEDUP_REMOVED lines=15> */
.L_x_10427:
[----:B-----5:R1:W-:Y:S01]  /*c700*/  STG.E.U8 desc[UR36][R4.64], R26 ;  /* 0x0000001a04007986 */ /* 0x0203e2000c101124 */
[----:B------:R-:W-:Y:S05]  /*c710*/  BRA `(.L_x_10429) ;  /* 0x0000000c00387947 */ /* 0x000fea0003800000 */
.L_x_10426:
[----:B------:R-:W-:-:S13]  /*c720*/  ISETP.NE.AND P0, PT, R0, 0x2, PT ;  /* 0x000000020000780c */ /* 0x000fda0003f05270 */
[----:B------:R-:W-:Y:S05]  /*c730*/  @!P0 BRA `(.L_x_10430) ;  /* 0x0000000000248947 */ /* 0x000fea0003800000 */
[----:B------:R-:W-:-:S13]  /*c740*/  ISETP.NE.AND P0, PT, R0, 0x3, PT ;  /* 0x000000030000780c */ /* 0x000fda0003f05270 */
[----:B------:R-:W-:Y:S05]  /*c750*/  @!P0 BRA `(.L_x_10431) ;  /* 0x0000000000148947 */ /* 0x000fea0003800000 */
[----:B------:R-:W-:-:S13]  /*c760*/  ISETP.NE.AND P0, PT, R0, 0x4, PT ;  /* 0x000000040000780c */ /* 0x000fda0003f05270 */
[----:B------:R-:W-:Y:S05]  /*c770*/  @P0 BRA `(.L_x_10428) ;  /* 0x00000008003c0947 */ /* 0x000fea0003800000 */
[----:B-----5:R-:W-:-:S05]  /*c780*/  SHF.R.S32.HI R27, RZ, 0x1f, R26 ;  /* 0x0000001fff1b7819 */ /* 0x020fca000001141a */
[----:B------:R4:W-:Y:S01]  /*c790*/  STG.E.64 desc[UR36][R4.64], R26 ;  /* 0x0000001a04007986 */ /* 0x0009e2000c101b24 */
[----:B------:R-:W-:Y:S05]  /*c7a0*/  BRA `(.L_x_10429) ;  /* 0x0000000c00147947 */ /* 0x000fea0003800000 */
.L_x_10431:
[----:B-----5:R3:W-:Y:S01]  /*c7b0*/  STG.E desc[UR36][R4.64], R26 ;  /* 0x0000001a04007986 */ /* 0x0207e2000c101924 */
[----:B------:R-:W-:Y:S05]  /*c7c0*/  BRA `(.L_x_10429) ;  /* 0x0000000c000c7947 */ /* 0x000fea0003800000 */
.L_x_10430:
[----:B-----5:R2:W-:Y:S01]  /*c7d0*/  STG.E.U16 desc[UR36][R4.64], R26 ;  /* 0x0000001a04007986 */ /* 0x0205e2000c101524 */
[----:B------:R-:W-:Y:S05]  /*c7e0*/  BRA `(.L_x_10429) ;  /* 0x0000000c00047947 */ /* 0x000fea0003800000 */
.L_x_10425:
[----:B------:R-:W-:-:S13]  /*c7f0*/  ISETP.GT.AND P0, PT, R0, 0x6, PT ;  /* 0x000000060000780c */ /* 0x000fda0003f04270 */
[----:B------:R-:W-:Y:S05]  /*c800*/  @P0 BRA `(.L_x_10432) ;  /* 0x00000000002c0947 */ /* 0x000fea0003800000 */
[----:B------:R-:W-:-:S13]  /*c810*/  ISETP.NE.AND P0, PT, R0, 0x5, PT ;  /* 0x000000050000780c */ /* 0x000fda0003f05270 */
[----:B------:R-:W-:Y:S05]  /*c820*/  @!P0 BRA `(.L_x_10433) ;  /* 0x0000000000148947 */ /* 0x000fea0003800000 */
[----:B------:R-:W-:-:S13]  /*c830*/  ISETP.NE.AND P0, PT, R0, 0x6, PT ;  /* 0x000000060000780c */ /* 0x000fda0003f05270 */
[----:B------:R-:W-:Y:S05]  /*c840*/  @P0 BRA `(.L_x_10428) ;  /* 0x0000000800080947 */ /* 0x000fea0003800000 */
[----:B-----5:R-:W-:-:S05]  /*c850*/  I2FP.F32.S32 R3, R26 ;  /* 0x0000001a00037245 */ /* 0x020fca0000201400 */
[----:B------:R0:W-:Y:S01]  /*c860*/  STG.E desc[UR36][R4.64], R3 ;  /* 0x0000000304007986 */ /* 0x0001e2000c101924 */
[----:B------:R-:W-:Y:S05]  /*c870*/  BRA `(.L_x_10429) ;  /* 0x0000000800e07947 */ /* 0x000fea0003800000 */
.L_x_10433:
[----:B-----5:R-:W-:-:S04]  /*c880*/  I2FP.F32.S32 R0, R26 ;  /* 0x0000001a00007245 */ /* 0x020fc80000201400 */
[----:B------:R-:W-:-:S05]  /*c890*/  F2FP.F16.F32.PACK_AB R0, RZ, R0 ;  /* 0x00000000ff00723e */ /* 0x000fca00000000ff */
[----:B------:R0:W-:Y:S01]  /*c8a0*/  STG.E.U16 desc[UR36][R4.64], R0 ;  /* 0x0000000004007986 */ /* 0x0001e2000c101524 */
[----:B------:R-:W-:Y:S05]  /*c8b0*/  BRA `(.L_x_10429) ;  /* 0x0000000800d07947 */ /* 0x000fea0003800000 */
.L_x_10432:
[----:B------:R-:W-:-:S13]  /*c8c0*/  ISETP.NE.AND P0, PT, R0, 0x7, PT ;  /* 0x000000070000780c */ /* 0x000fda0003f05270 */
[----:B------:R-:W-:Y:S05]  /*c8d0*/  @!P0 BRA `(.L_x_10434) ;  /* 0x0000000000348947 */ /* 0x000fea0003800000 */
[----:B------:R-:W-:-:S13]  /*c8e0*/  ISETP.NE.AND P0, PT, R0, 0x8, PT ;  /* 0x000000080000780c */ /* 0x000fda0003f05270 */
[----:B------:R-:W-:Y:S05]  /*c8f0*/  @!P0 BRA `(.L_x_10435) ;  /* 0x0000000000188947 */ /* 0x000fea0003800000 */
[----:B------:R-:W-:-:S13]  /*c900*/  ISETP.NE.AND P0, PT, R0, 0x9, PT ;  /* 0x000000090000780c */ /* 0x000fda0003f05270 */
[----:B------:R-:W-:Y:S05]  /*c910*/  @P0 BRA `(.L_x_10428) ;  /* 0x0000000400d40947 */ /* 0x000fea0003800000 */
[----:B-----5:R-:W-:Y:S01]  /*c920*/  I2FP.F32.S32 R26, R26 ;  /* 0x0000001a001a7245 */ /* 0x020fe20000201400 */
[----:B------:R-:W-:-:S05]  /*c930*/  IMAD.MOV.U32 R27, RZ, RZ, RZ ;  /* 0x000000ffff1b7224 */ /* 0x000fca00078e00ff */
[----:B------:R0:W-:Y:S01]  /*c940*/  STG.E.64 desc[UR36][R4.64], R26 ;  /* 0x0000001a04007986 */ /* 0x0001e2000c101b24 */
[----:B------:R-:W-:Y:S05]  /*c950*/  BRA `(.L_x_10429) ;  /* 0x0000000800a87947 */ /* 0x000fea0003800000 */
.L_x_10435:
[----:B-----5:R-:W-:-:S04]  /*c960*/  I2FP.F32.S32 R26, R26 ;  /* 0x0000001a001a7245 */ /* 0x020fc80000201400 */
[----:B------:R-:W-:-:S04]  /*c970*/  F2FP.F16.F32.PACK_AB R3, RZ, R26 ;  /* 0x0000001aff03723e */ /* 0x000fc800000000ff */
[----:B------:R-:W-:-:S05]  /*c980*/  PRMT R3, R3, 0x5410, RZ ;  /* 0x0000541003037816 */ /* 0x000fca00000000ff */
[----:B------:R0:W-:Y:S01]  /*c990*/  STG.E desc[UR36][R4.64], R3 ;  /* 0x0000000304007986 */ /* 0x0001e2000c101924 */
[----:B------:R-:W-:Y:S05]  /*c9a0*/  BRA `(.L_x_10429) ;  /* 0x0000000800947947 */ /* 0x000fea0003800000 */
.L_x_10434:
[----:B-----5:R-:W0:Y:S02]  /*c9b0*/  I2F.F64 R26, R26 ;  /* 0x0000001a001a7312 */ /* 0x020e240000201c00 */
[----:B0-----:R0:W-:Y:S01]  /*c9c0*/  STG.E.64 desc[UR36][R4.64], R26 ;  /* 0x0000001a04007986 */ /* 0x0011e2000c101b24 */
[----:B------:R-:W-:Y:S05]  /*c9d0*/  BRA `(.L_x_10429) ;  /* 0x0000000800887947 */ /* 0x000fea0003800000 */
.L_x_10424:
        /* <DEDUP_REMOVED lines=12> */
.L_x_10439:
        /* <DEDUP_REMOVED lines=18> */
.L_x_10442:
[----:B------:R-:W-:-:S04]  /*cbc0*/  SHF.R.U32.HI R3, RZ, 0x18, R7 ;  /* 0x00000018ff037819 */ /* 0x000fc80000011607 */
[----:B------:R-:W-:-:S07]  /*cbd0*/  LOP3.LUT R0, R0, 0x80, R3, 0xf8, !PT ;  /* 0x0000008000007812 */ /* 0x000fce00078ef803 */
.L_x_10441:
[----:B------:R-:W-:Y:S05]  /*cbe0*/  BSYNC.RECONVERGENT B0 ;  /* 0x0000000000007941 */ /* 0x000fea0003800200 */
.L_x_10440:
[----:B------:R0:W-:Y:S01]  /*cbf0*/  STG.E.U8 desc[UR36][R4.64], R0 ;  /* 0x0000000004007986 */ /* 0x0001e2000c101124 */
[----:B------:R-:W-:Y:S05]  /*cc00*/  BRA `(.L_x_10429) ;  /* 0x0000000400fc7947 */ /* 0x000fea0003800000 */
.L_x_10438:
        /* <DEDUP_REMOVED lines=18> */
.L_x_10445:
[----:B------:R-:W-:-:S04]  /*cd30*/  SHF.R.U32.HI R3, RZ, 0x18, R7 ;  /* 0x00000018ff037819 */ /* 0x000fc80000011607 */
[----:B------:R-:W-:-:S07]  /*cd40*/  LOP3.LUT R0, R0, 0x80, R3, 0xf8, !PT ;  /* 0x0000008000007812 */ /* 0x000fce00078ef803 */
.L_x_10444:
[----:B------:R-:W-:Y:S05]  /*cd50*/  BSYNC.RECONVERGENT B0 ;  /* 0x0000000000007941 */ /* 0x000fea0003800200 */
.L_x_10443:
[----:B------:R0:W-:Y:S01]  /*cd60*/  STG.E.U8 desc[UR36][R4.64], R0 ;  /* 0x0000000004007986 */ /* 0x0001e2000c101124 */
[----:B------:R-:W-:Y:S05]  /*cd70*/  BRA `(.L_x_10429) ;  /* 0x0000000400a07947 */ /* 0x000fea0003800000 */
.L_x_10437:
[----:B------:R-:W-:-:S13]  /*cd80*/  ISETP.NE.AND P0, PT, R0, 0x1c, PT ;  /* 0x0000001c0000780c */ /* 0x000fda0003f05270 */
[----:B------:R-:W-:Y:S05]  /*cd90*/  @!P0 BRA `(.L_x_10446) ;  /* 0x00000000005c8947 */ /* 0x000fea0003800000 */
[----:B------:R-:W-:-:S13]  /*cda0*/  ISETP.NE.AND P0, PT, R0, 0x1d, PT ;  /* 0x0000001d0000780c */ /* 0x000fda0003f05270 */
[----:B------:R-:W-:Y:S05]  /*cdb0*/  @!P0 BRA `(.L_x_10447) ;  /* 0x0000000000488947 */ /* 0x000fea0003800000 */
[----:B------:R-:W-:-:S13]  /*cdc0*/  ISETP.NE.AND P0, PT, R0, 0x2c, PT ;  /* 0x0000002c0000780c */ /* 0x000fda0003f05270 */
[----:B------:R-:W-:Y:S05]  /*cdd0*/  @P0 BRA `(.L_x_10428) ;  /* 0x0000000000a40947 */ /* 0x000fea0003800000 */
        /* <DEDUP_REMOVED lines=16> */
.L_x_10447:
[----:B-----5:R-:W-:-:S05]  /*cee0*/  SHF.R.S32.HI R27, RZ, 0x1f, R26 ;  /* 0x0000001fff1b7819 */ /* 0x020fca000001141a */
[----:B------:R0:W-:Y:S01]  /*cef0*/  STG.E.64 desc[UR36][R4.64], R26 ;  /* 0x0000001a04007986 */ /* 0x0001e2000c101b24 */
[----:B------:R-:W-:Y:S05]  /*cf00*/  BRA `(.L_x_10429) ;  /* 0x00000004003c7947 */ /* 0x000fea0003800000 */
.L_x_10446:
[----:B-----5:R0:W-:Y:S01]  /*cf10*/  STG.E desc[UR36][R4.64], R26 ;  /* 0x0000001a04007986 */ /* 0x0201e2000c101924 */
[----:B------:R-:W-:Y:S05]  /*cf20*/  BRA `(.L_x_10429) ;  /* 0x0000000400347947 */ /* 0x000fea0003800000 */
.L_x_10436:
[----:B------:R-:W-:-:S13]  /*cf30*/  ISETP.GT.AND P0, PT, R0, 0xe, PT ;  /* 0x0000000e0000780c */ /* 0x000fda0003f04270 */
[----:B------:R-:W-:Y:S05]  /*cf40*/  @P0 BRA `(.L_x_10448) ;  /* 0x0000000000300947 */ /* 0x000fea0003800000 */
[----:B------:R-:W-:-:S13]  /*cf50*/  ISETP.NE.AND P0, PT, R0, 0xa, PT ;  /* 0x0000000a0000780c */ /* 0x000fda0003f05270 */
[----:B------:R-:W-:Y:S05]  /*cf60*/  @!P0 BRA `(.L_x_10449) ;  /* 0x0000000000188947 */ /* 0x000fea0003800000 */
[----:B------:R-:W-:-:S13]  /*cf70*/  ISETP.NE.AND P0, PT, R0, 0xb, PT ;  /* 0x0000000b0000780c */ /* 0x000fda0003f05270 */
[----:B------:R-:W-:Y:S05]  /*cf80*/  @P0 BRA `(.L_x_10428) ;  /* 0x0000000000380947 */ /* 0x000fea0003800000 */
[----:B-----5:R-:W-:-:S04]  /*cf90*/  ISETP.NE.AND P0, PT, R26, RZ, PT ;  /* 0x000000ff1a00720c */ /* 0x020fc80003f05270 */
[----:B------:R-:W-:-:S05]  /*cfa0*/  SEL R3, RZ, 0x1, !P0 ;  /* 0x00000001ff037807 */ /* 0x000fca0004000000 */
[----:B------:R0:W-:Y:S01]  /*cfb0*/  STG.E.U8 desc[UR36][R4.64], R3 ;  /* 0x0000000304007986 */ /* 0x0001e2000c101124 */
[----:B------:R-:W-:Y:S05]  /*cfc0*/  BRA `(.L_x_10429) ;  /* 0x00000004000c7947 */ /* 0x000fea0003800000 */
.L_x_10449:
[----:B------:R-:W-:Y:S01]  /*cfd0*/  CS2R R10, SRZ ;  /* 0x00000000000a7805 */ /* 0x000fe2000001ff00 */
[----:B-----5:R-:W0:Y:S04]  /*cfe0*/  I2F.F64 R8, R26 ;  /* 0x0000001a00087312 */ /* 0x020e280000201c00 */
[----:B0-----:R0:W-:Y:S01]  /*cff0*/  STG.E.128 desc[UR36][R4.64], R8 ;  /* 0x0000000804007986 */ /* 0x0011e2000c101d24 */
[----:B------:R-:W-:Y:S05]  /*d000*/  BRA `(.L_x_10429) ;  /* 0x0000000000fc7947 */ /* 0x000fea0003800000 */
.L_x_10448:
[----:B------:R-:W-:-:S13]  /*d010*/  ISETP.NE.AND P0, PT, R0, 0xf, PT ;  /* 0x0000000f0000780c */ /* 0x000fda0003f05270 */
[----:B------:R-:W-:Y:S05]  /*d020*/  @!P0 BRA `(.L_x_10450) ;  /* 0x0000000000e88947 */ /* 0x000fea0003800000 */
[----:B------:R-:W-:-:S13]  /*d030*/  ISETP.NE.AND P0, PT, R0, 0x17, PT ;  /* 0x000000170000780c */ /* 0x000fda0003f05270 */
[----:B------:R-:W-:Y:S05]  /*d040*/  @!P0 BRA `(.L_x_10451) ;  /* 0x0000000000908947 */ /* 0x000fea0003800000 */
[----:B------:R-:W-:-:S13]  /*d050*/  ISETP.NE.AND P0, PT, R0, 0x18, PT ;  /* 0x000000180000780c */ /* 0x000fda0003f05270 */
[----:B------:R-:W-:Y:S05]  /*d060*/  @!P0 BRA `(.L_x_10452) ;  /* 0x0000000000448947 */ /* 0x000fea0003800000 */
.L_x_10428:
        /* <DEDUP_REMOVED lines=16> */
.L_x_10453:
[----:B------:R-:W-:Y:S05]  /*d170*/  BRA `(.L_x_10429) ;  /* 0x0000000000a07947 */ /* 0x000fea0003800000 */
.L_x_10452:
        /* <DEDUP_REMOVED lines=13> */
.L_x_10455:
[----:B------:R-:W-:Y:S05]  /*d250*/  BSYNC.RECONVERGENT B0 ;  /* 0x0000000000007941 */ /* 0x000fea0003800200 */
.L_x_10454:
[----:B------:R-:W-:-:S05]  /*d260*/  LOP3.LUT R3, R0, 0x80, R3, 0xf8, !PT ;  /* 0x0000008000037812 */ /* 0x000fca00078ef803 */
[----:B------:R0:W-:Y:S01]  /*d270*/  STG.E.U8 desc[UR36][R4.64], R3 ;  /* 0x0000000304007986 */ /* 0x0001e2000c101124 */
[----:B------:R-:W-:Y:S05]  /*d280*/  BRA `(.L_x_10429) ;  /* 0x00000000005c7947 */ /* 0x000fea0003800000 */
.L_x_10451:
        /* <DEDUP_REMOVED lines=12> */
.L_x_10457:
[----:B------:R-:W-:Y:S01]  /*d350*/  IMAD.MOV.U32 R0, RZ, RZ, 0x7f ;  /* 0x0000007fff007424 */ /* 0x000fe200078e00ff */
[----:B------:R-:W-:-:S04]  /*d360*/  ISETP.GT.U32.AND P0, PT, R6, 0x7f800000, PT ;  /* 0x7f8000000600780c */ /* 0x000fc80003f04070 */
[----:B------:R-:W-:-:S09]  /*d370*/  SEL R0, R0, 0x7c, P0 ;  /* 0x0000007c00007807 */ /* 0x000fd20000000000 */
.L_x_10458:
[----:B------:R-:W-:Y:S05]  /*d380*/  BSYNC.RECONVERGENT B0 ;  /* 0x0000000000007941 */ /* 0x000fea0003800200 */
.L_x_10456:
[----:B------:R-:W-:-:S04]  /*d390*/  SHF.R.U32.HI R3, RZ, 0x18, R3 ;  /* 0x00000018ff037819 */ /* 0x000fc80000011603 */
[----:B------:R-:W-:-:S05]  /*d3a0*/  LOP3.LUT R3, R0, 0x80, R3, 0xf8, !PT ;  /* 0x0000008000037812 */ /* 0x000fca00078ef803 */
[----:B------:R0:W-:Y:S01]  /*d3b0*/  STG.E.U8 desc[UR36][R4.64], R3 ;  /* 0x0000000304007986 */ /* 0x0001e2000c101124 */
[----:B------:R-:W-:Y:S05]  /*d3c0*/  BRA `(.L_x_10429) ;  /* 0x00000000000c7947 */ /* 0x000fea0003800000 */
.L_x_10450:
[----:B-----5:R-:W-:-:S04]  /*d3d0*/  I2FP.F32.S32 R0, R26 ;  /* 0x0000001a00007245 */ /* 0x020fc80000201400 */
[----:B------:R-:W-:-:S05]  /*d3e0*/  F2FP.BF16.F32.PACK_AB R0, RZ, R0 ;  /* 0x00000000ff00723e */ /* 0x000fca00000010ff */
[----:B------:R0:W-:Y:S02]  /*d3f0*/  STG.E.U16 desc[UR36][R4.64], R0 ;  /* 0x0000000004007986 */ /* 0x0001e4000c101524 */
.L_x_10429:
[----:B------:R-:W-:-:S07]  /*d400*/  VIADD R19, R19, 0x80 ;  /* 0x0000008013137836 */ /* 0x000fce0000000000 */
.L_x_10388:
[----:B------:R-:W-:Y:S05]  /*d410*/  BSYNC.RECONVERGENT B7 ;  /* 0x0000000000077941 */ /* 0x000fea0003800200 */
.L_x_10349:
        /* <DEDUP_REMOVED lines=21> */
.L_x_10462:
[----:B-----5:R-:W-:Y:S01]  /*d570*/  STG.E.U8 desc[UR36][R2.64], R30 ;  /* 0x0000001e02007986 */ /* 0x020fe2000c101124 */
[----:B------:R-:W-:Y:S05]  /*d580*/  EXIT ;  /* 0x000000000000794d */ /* 0x000fea0003800000 */
.L_x_10461:
[----:B------:R-:W-:-:S13]  /*d590*/  ISETP.NE.AND P0, PT, R0, 0x2, PT ;  /* 0x000000020000780c */ /* 0x000fda0003f05270 */
[----:B------:R-:W-:Y:S05]  /*d5a0*/  @!P0 BRA `(.L_x_10464) ;  /* 0x0000000000248947 */ /* 0x000fea0003800000 */
[----:B------:R-:W-:-:S13]  /*d5b0*/  ISETP.NE.AND P0, PT, R0, 0x3, PT ;  /* 0x000000030000780c */ /* 0x000fda0003f05270 */
[----:B------:R-:W-:Y:S05]  /*d5c0*/  @!P0 BRA `(.L_x_10465) ;  /* 0x0000000000148947 */ /* 0x000fea0003800000 */
[----:B------:R-:W-:-:S13]  /*d5d0*/  ISETP.NE.AND P0, PT, R0, 0x4, PT ;  /* 0x000000040000780c */ /* 0x000fda0003f05270 */
[----:B------:R-:W-:Y:S05]  /*d5e0*/  @P0 BRA `(.L_x_10463) ;  /* 0x00000008003c0947 */ /* 0x000fea0003800000 */
[----:B-----5:R-:W-:-:S05]  /*d5f0*/  SHF.R.S32.HI R31, RZ, 0x1f, R30 ;  /* 0x0000001fff1f7819 */ /* 0x020fca000001141e */
[----:B------:R-:W-:Y:S01]  /*d600*/  STG.E.64 desc[UR36][R2.64], R30 ;  /* 0x0000001e02007986 */ /* 0x000fe2000c101b24 */
[----:B------:R-:W-:Y:S05]  /*d610*/  EXIT ;  /* 0x000000000000794d */ /* 0x000fea0003800000 */
.L_x_10465:
[----:B-----5:R-:W-:Y:S01]  /*d620*/  STG.E desc[UR36][R2.64], R30 ;  /* 0x0000001e02007986 */ /* 0x020fe2000c101924 */
[----:B------:R-:W-:Y:S05]  /*d630*/  EXIT ;  /* 0x000000000000794d */ /* 0x000fea0003800000 */
.L_x_10464:
[----:B-----5:R-:W-:Y:S01]  /*d640*/  STG.E.U16 desc[UR36][R2.64], R30 ;  /* 0x0000001e02007986 */ /* 0x020fe2000c101524 */
[----:B------:R-:W-:Y:S05]  /*d650*/  EXIT ;  /* 0x000000000000794d */ /* 0x000fea0003800000 */
.L_x_10460:
[----:B------:R-:W-:-:S13]  /*d660*/  ISETP.GT.AND P0, PT, R0, 0x6, PT ;  /* 0x000000060000780c */ /* 0x000fda0003f04270 */
[----:B------:R-:W-:Y:S05]  /*d670*/  @P0 BRA `(.L_x_10466) ;  /* 0x00000000002c0947 */ /* 0x000fea0003800000 */
[----:B------:R-:W-:-:S13]  /*d680*/  ISETP.NE.AND P0, PT, R0, 0x5, PT ;  /* 0x000000050000780c */ /* 0x000fda0003f05270 */
[----:B------:R-:W-:Y:S05]  /*d690*/  @!P0 BRA `(.L_x_10467) ;  /* 0x0000000000148947 */ /* 0x000fea0003800000 */
[----:B------:R-:W-:-:S13]  /*d6a0*/  ISETP.NE.AND P0, PT, R0, 0x6, PT ;  /* 0x000000060000780c */ /* 0x000fda0003f05270 */
[----:B------:R-:W-:Y:S05]  /*d6b0*/  @P0 BRA `(.L_x_10463) ;  /* 0x0000000800080947 */ /* 0x000fea0003800000 */
[----:B-----5:R-:W-:-:S05]  /*d6c0*/  I2FP.F32.S32 R5, R30 ;  /* 0x0000001e00057245 */ /* 0x020fca0000201400 */
[----:B------:R-:W-:Y:S01]  /*d6d0*/  STG.E desc[UR36][R2.64], R5 ;  /* 0x0000000502007986 */ /* 0x000fe2000c101924 */
[----:B------:R-:W-:Y:S05]  /*d6e0*/  EXIT ;  /* 0x000000000000794d */ /* 0x000fea0003800000 */
.L_x_10467:
[----:B-----5:R-:W-:-:S04]  /*d6f0*/  I2FP.F32.S32 R0, R30 ;  /* 0x0000001e00007245 */ /* 0x020fc80000201400 */
[----:B------:R-:W-:-:S05]  /*d700*/  F2FP.F16.F32.PACK_AB R0, RZ, R0 ;  /* 0x00000000ff00723e */ /* 0x000fca00000000ff */
[----:B------:R-:W-:Y:S01]  /*d710*/  STG.E.U16 desc[UR36][R2.64], R0 ;  /* 0x0000000002007986 */ /* 0x000fe2000c101524 */
[----:B------:R-:W-:Y:S05]  /*d720*/  EXIT ;  /* 0x000000000000794d */ /* 0x000fea0003800000 */
.L_x_10466:
        /* <DEDUP_REMOVED lines=8> */
[----:B------:R-:W-:Y:S01]  /*d7b0*/  STG.E.64 desc[UR36][R2.64], R30 ;  /* 0x0000001e02007986 */ /* 0x000fe2000c101b24 */
[----:B------:R-:W-:Y:S05]  /*d7c0*/  EXIT ;  /* 0x000000000000794d */ /* 0x000fea0003800000 */
.L_x_10469:
[----:B-----5:R-:W-:-:S04]  /*d7d0*/  I2FP.F32.S32 R30, R30 ;  /* 0x0000001e001e7245 */ /* 0x020fc80000201400 */
[----:B------:R-:W-:-:S04]  /*d7e0*/  F2FP.F16.F32.PACK_AB R5, RZ, R30 ;  /* 0x0000001eff05723e */ /* 0x000fc800000000ff */
[----:B------:R-:W-:-:S05]  /*d7f0*/  PRMT R5, R5, 0x5410, RZ ;  /* 0x0000541005057816 */ /* 0x000fca00000000ff */
[----:B------:R-:W-:Y:S01]  /*d800*/  STG.E desc[UR36][R2.64], R5 ;  /* 0x0000000502007986 */ /* 0x000fe2000c101924 */
[----:B------:R-:W-:Y:S05]  /*d810*/  EXIT ;  /* 0x000000000000794d */ /* 0x000fea0003800000 */
.L_x_10468:
[----:B-----5:R-:W0:Y:S02]  /*d820*/  I2F.F64 R30, R30 ;  /* 0x0000001e001e7312 */ /* 0x020e240000201c00 */
[----:B0-----:R-:W-:Y:S01]  /*d830*/  STG.E.64 desc[UR36][R2.64], R30 ;  /* 0x0000001e02007986 */ /* 0x001fe2000c101b24 */
[----:B------:R-:W-:Y:S05]  /*d840*/  EXIT ;  /* 0x000000000000794d */ /* 0x000fea0003800000 */
.L_x_10459:
        /* <DEDUP_REMOVED lines=12> */
.L_x_10473:
        /* <DEDUP_REMOVED lines=18> */
.L_x_10476:
[----:B------:R-:W-:-:S04]  /*da30*/  SHF.R.U32.HI R5, RZ, 0x18, R5 ;  /* 0x00000018ff057819 */ /* 0x000fc80000011605 */
[----:B------:R-:W-:-:S07]  /*da40*/  LOP3.LUT R0, R0, 0x80, R5, 0xf8, !PT ;  /* 0x0000008000007812 */ /* 0x000fce00078ef805 */
.L_x_10475:
[----:B------:R-:W-:Y:S05]  /*da50*/  BSYNC.RECONVERGENT B0 ;  /* 0x0000000000007941 */ /* 0x000fea0003800200 */
.L_x_10474:
[----:B------:R-:W-:Y:S01]  /*da60*/  STG.E.U8 desc[UR36][R2.64], R0 ;  /* 0x0000000002007986 */ /* 0x000fe2000c101124 */
[----:B------:R-:W-:Y:S05]  /*da70*/  EXIT ;  /* 0x000000000000794d */ /* 0x000fea0003800000 */
.L_x_10472:
        /* <DEDUP_REMOVED lines=18> */
.L_x_10479:
[----:B------:R-:W-:-:S04]  /*dba0*/  SHF.R.U32.HI R5, RZ, 0x18, R5 ;  /* 0x00000018ff057819 */ /* 0x000fc80000011605 */
[----:B------:R-:W-:-:S07]  /*dbb0*/  LOP3.LUT R0, R0, 0x80, R5, 0xf8, !PT ;  /* 0x0000008000007812 */ /* 0x000fce00078ef805 */
.L_x_10478:
[----:B------:R-:W-:Y:S05]  /*dbc0*/  BSYNC.RECONVERGENT B0 ;  /* 0x0000000000007941 */ /* 0x000fea0003800200 */
.L_x_10477:
[----:B------:R-:W-:Y:S01]  /*dbd0*/  STG.E.U8 desc[UR36][R2.64], R0 ;  /* 0x0000000002007986 */ /* 0x000fe2000c101124 */
[----:B------:R-:W-:Y:S05]  /*dbe0*/  EXIT ;  /* 0x000000000000794d */ /* 0x000fea0003800000 */
.L_x_10471:
        /* <DEDUP_REMOVED lines=22> */
.L_x_10481:
[----:B-----5:R-:W-:-:S05]  /*dd50*/  SHF.R.S32.HI R31, RZ, 0x1f, R30 ;  /* 0x0000001fff1f7819 */ /* 0x020fca000001141e */
[----:B------:R-:W-:Y:S01]  /*dd60*/  STG.E.64 desc[UR36][R2.64], R30 ;  /* 0x0000001e02007986 */ /* 0x000fe2000c101b24 */
[----:B------:R-:W-:Y:S05]  /*dd70*/  EXIT ;  /* 0x000000000000794d */ /* 0x000fea0003800000 */
.L_x_10480:
[----:B-----5:R-:W-:Y:S01]  /*dd80*/  STG.E desc[UR36][R2.64], R30 ;  /* 0x0000001e02007986 */ /* 0x020fe2000c101924 */
[----:B------:R-:W-:Y:S05]  /*dd90*/  EXIT ;  /* 0x000000000000794d */ /* 0x000fea0003800000 */
.L_x_10470:
        /* <DEDUP_REMOVED lines=8> */
[----:B------:R-:W-:Y:S01]  /*de20*/  STG.E.U8 desc[UR36][R2.64], R5 ;  /* 0x0000000502007986 */ /* 0x000fe2000c101124 */
[----:B------:R-:W-:Y:S05]  /*de30*/  EXIT ;  /* 0x000000000000794d */ /* 0x000fea0003800000 */
.L_x_10483:
[----:B------:R-:W-:Y:S01]  /*de40*/  CS2R R6, SRZ ;  /* 0x0000000000067805 */ /* 0x000fe2000001ff00 */
[----:B-----5:R-:W0:Y:S04]  /*de50*/  I2F.F64 R4, R30 ;  /* 0x0000001e00047312 */ /* 0x020e280000201c00 */
[----:B0-----:R-:W-:Y:S01]  /*de60*/  STG.E.128 desc[UR36][R2.64], R4 ;  /* 0x0000000402007986 */ /* 0x001fe2000c101d24 */
[----:B------:R-:W-:Y:S05]  /*de70*/  EXIT ;  /* 0x000000000000794d */ /* 0x000fea0003800000 */
.L_x_10482:
[----:B------:R-:W-:-:S13]  /*de80*/  ISETP.NE.AND P0, PT, R0, 0xf, PT ;  /* 0x0000000f0000780c */ /* 0x000fda0003f05270 */
[----:B------:R-:W-:Y:S05]  /*de90*/  @!P0 BRA `(.L_x_10484) ;  /* 0x0000000000e88947 */ /* 0x000fea0003800000 */
[----:B------:R-:W-:-:S13]  /*dea0*/  ISETP.NE.AND P0, PT, R0, 0x17, PT ;  /* 0x000000170000780c */ /* 0x000fda0003f05270 */
[----:B------:R-:W-:Y:S05]  /*deb0*/  @!P0 BRA `(.L_x_10485) ;  /* 0x0000000000908947 */ /* 0x000fea0003800000 */
[----:B------:R-:W-:-:S13]  /*dec0*/  ISETP.NE.AND P0, PT, R0, 0x18, PT ;  /* 0x000000180000780c */ /* 0x000fda0003f05270 */
[----:B------:R-:W-:Y:S05]  /*ded0*/  @!P0 BRA `(.L_x_10486) ;  /* 0x0000000000448947 */ /* 0x000fea0003800000 */
.L_x_10463:
        /* <DEDUP_REMOVED lines=16> */
.L_x_10487:
[----:B------:R-:W-:Y:S05]  /*dfe0*/  EXIT ;  /* 0x000000000000794d */ /* 0x000fea0003800000 */
.L_x_10486:
        /* <DEDUP_REMOVED lines=13> */
.L_x_10489:
[----:B------:R-:W-:Y:S05]  /*e0c0*/  BSYNC.RECONVERGENT B0 ;  /* 0x0000000000007941 */ /* 0x000fea0003800200 */
.L_x_10488:
[----:B------:R-:W-:-:S05]  /*e0d0*/  LOP3.LUT R5, R0, 0x80, R5, 0xf8, !PT ;  /* 0x0000008000057812 */ /* 0x000fca00078ef805 */
[----:B------:R-:W-:Y:S01]  /*e0e0*/  STG.E.U8 desc[UR36][R2.64], R5 ;  /* 0x0000000502007986 */ /* 0x000fe2000c101124 */
[----:B------:R-:W-:Y:S05]  /*e0f0*/  EXIT ;  /* 0x000000000000794d */ /* 0x000fea0003800000 */
.L_x_10485:
        /* <DEDUP_REMOVED lines=12> */
.L_x_10491:
[----:B------:R-:W-:Y:S01]  /*e1c0*/  IMAD.MOV.U32 R0, RZ, RZ, 0x7f ;  /* 0x0000007fff007424 */ /* 0x000fe200078e00ff */
[----:B------:R-:W-:-:S04]  /*e1d0*/  ISETP.GT.U32.AND P0, PT, R4, 0x7f800000, PT ;  /* 0x7f8000000400780c */ /* 0x000fc80003f04070 */
[----:B------:R-:W-:-:S09]  /*e1e0*/  SEL R0, R0, 0x7c, P0 ;  /* 0x0000007c00007807 */ /* 0x000fd20000000000 */
.L_x_10492:
[----:B------:R-:W-:Y:S05]  /*e1f0*/  BSYNC.RECONVERGENT B0 ;  /* 0x0000000000007941 */ /* 0x000fea0003800200 */
.L_x_10490:
[----:B------:R-:W-:-:S04]  /*e200*/  SHF.R.U32.HI R5, RZ, 0x18, R5 ;  /* 0x00000018ff057819 */ /* 0x000fc80000011605 */
[----:B------:R-:W-:-:S05]  /*e210*/  LOP3.LUT R5, R0, 0x80, R5, 0xf8, !PT ;  /* 0x0000008000057812 */ /* 0x000fca00078ef805 */
[----:B------:R-:W-:Y:S01]  /*e220*/  STG.E.U8 desc[UR36][R2.64], R5 ;  /* 0x0000000502007986 */ /* 0x000fe2000c101124 */
[----:B------:R-:W-:Y:S05]  /*e230*/  EXIT ;  /* 0x000000000000794d */ /* 0x000fea0003800000 */
.L_x_10484:
[----:B-----5:R-:W-:-:S04]  /*e240*/  I2FP.F32.S32 R0, R30 ;  /* 0x0000001e00007245 */ /* 0x020fc80000201400 */
[----:B------:R-:W-:-:S05]  /*e250*/  F2FP.BF16.F32.PACK_AB R0, RZ, R0 ;  /* 0x00000000ff00723e */ /* 0x000fca00000010ff */
[----:B------:R-:W-:Y:S01]  /*e260*/  STG.E.U16 desc[UR36][R2.64], R0 ;  /* 0x0000000002007986 */ /* 0x000fe2000c101524 */
[----:B------:R-:W-:Y:S05]  /*e270*/  EXIT ;  /* 0x000000000000794d */ /* 0x000fea0003800000 */
.L_x_10493:
        /* <DEDUP_REMOVED lines=16> */
.L_x_41814:


//--------------------- .text._ZN2at6native18elementwise_kernelILi128ELi2EZNS0_22gpu_kernel_impl_nocastIZZZNS0_28launch_masked_scatter_kernelERKNS_10TensorBaseES5_S5_S5_ENKUlvE_clEvENKUlvE1_clEvEUliblE_EEvRNS_18TensorIteratorBaseERKT_EUliE_EEviT1_ --------------------------
	.section	.text._ZN2at6native18elementwise_kernelILi128ELi2EZNS0_22gpu_kernel_impl_nocastIZZZNS0_28launch_masked_scatter_kernelERKNS_10TensorBaseES5_S5_S5_ENKUlvE_clEvENKUlvE1_clEvEUliblE_EEvRNS_18TensorIteratorBaseERKT_EUliE_EEviT1_,"ax",@progbits
	.align	128
        .global         _ZN2at6native18elementwise_kernelILi128ELi2EZNS0_22gpu_kernel_impl_nocastIZZZNS0_28launch_masked_scatter_kernelERKNS_10TensorBaseES5_S5_S5_ENKUlvE_clEvENKUlvE1_clEvEUliblE_EEvRNS_18TensorIteratorBaseERKT_EUliE_EEviT1_
        .type           _ZN2at6native18elementwise_kernelILi128ELi2EZNS0_22gpu_kernel_impl_nocastIZZZNS0_28launch_masked_scatter_kernelERKNS_10TensorBaseES5_S5_S5_ENKUlvE_clEvENKUlvE1_clEvEUliblE_EEvRNS_18TensorIteratorBaseERKT_EUliE_EEviT1_,@function
        .size           _ZN2at6native18elementwise_kernelILi128ELi2EZNS0_22gpu_kernel_impl_nocastIZZZNS0_28launch_masked_scatter_kernelERKNS_10TensorBaseES5_S5_S5_ENKUlvE_clEvENKUlvE1_clEvEUliblE_EEvRNS_18TensorIteratorBaseERKT_EUliE_EEviT1_,(.L_x_41815 - _ZN2at6native18elementwise_kernelILi128ELi2EZNS0_22gpu_kernel_impl_nocastIZZZNS0_28launch_masked_scatter_kernelERKNS_10TensorBaseES5_S5_S5_ENKUlvE_clEvENKUlvE1_clEvEUliblE_EEvRNS_18TensorIteratorBaseERKT_EUliE_EEviT1_)
        .other          _ZN2at6native18elementwise_kernelILi128ELi2EZNS0_22gpu_kernel_impl_nocastIZZZNS0_28launch_masked_scatter_kernelERKNS_10TensorBaseES5_S5_S5_ENKUlvE_clEvENKUlvE1_clEvEUliblE_EEvRNS_18TensorIteratorBaseERKT_EUliE_EEviT1_,@"STO_CUDA_ENTRY STV_DEFAULT"
_ZN2at6native18elementwise_kernelILi128ELi2EZNS0_22gpu_kernel_impl_nocastIZZZNS0_28launch_masked_scatter_kernelERKNS_10TensorBaseES5_S5_S5_ENKUlvE_clEvENKUlvE1_clEvEUliblE_EEvRNS_18TensorIteratorBaseERKT_EUliE_EEviT1_:
.text._ZN2at6native18elementwise_kernelILi128ELi2EZNS0_22gpu_kernel_impl_nocastIZZZNS0_28launch_masked_scatter_kernelERKNS_10TensorBaseES5_S5_S5_ENKUlvE_clEvENKUlvE1_clEvEUliblE_EEvRNS_18TensorIteratorBaseERKT_EUliE_EEviT1_:
        /* <DEDUP_REMOVED lines=27> */
.L_x_10496:
[----:B------:R-:W-:Y:S05]  /*01b0*/  BSYNC.RECONVERGENT B0 ;  /* 0x0000000000007941 */ /* 0x000fea0003800200 */
.L_x_10495:
        /* <DEDUP_REMOVED lines=16> */
.L_x_10494:
        /* <DEDUP_REMOVED lines=380> */
.L_x_10499:
        /* <DEDUP_REMOVED lines=21> */
.L_x_10498:
[----:B------:R-:W-:Y:S05]  /*1bd0*/  BSYNC.RECONVERGENT B0 ;  /* 0x0000000000007941 */ /* 0x000fea0003800200 */
.L_x_10497:
        /* <DEDUP_REMOVED lines=375> */
.L_x_10500:
        /* <DEDUP_REMOVED lines=21> */
.L_x_10501:
        /* <DEDUP_REMOVED lines=14> */
.L_x_41815:


//--------------------- .text._ZN2at6native27unrolled_elementwise_kernelIZZZNS0_28launch_masked_scatter_kernelERKNS_10TensorBaseES4_S4_S4_ENKUlvE_clEvENKUlvE1_clEvEUliblE_St5arrayIPcLm4EELi4E23TrivialOffsetCalculatorILi3EjESB_ILi1EjENS0_6memory15LoadWithoutCastENSE_16StoreWithoutCastEEEviT_T0_T2_T3_T4_T5_ --------------------------
	.section	.text._ZN2at6native27unrolled_elementwise_kernelIZZZNS0_28launch_masked_scatter_kernelERKNS_10TensorBaseES4_S4_S4_ENKUlvE_clEvENKUlvE1_clEvEUliblE_St5arrayIPcLm4EELi4E23TrivialOffsetCalculatorILi3EjESB_ILi1EjENS0_6memory15LoadWithoutCastENSE_16StoreWithoutCastEEEviT_T0_T2_T3_T4_T5_,"ax",@progbits
	.align	128
        .global         _ZN2at6native27unrolled_elementwise_kernelIZZZNS0_28launch_masked_scatter_kernelERKNS_10TensorBaseES4_S4_S4_ENKUlvE_clEvENKUlvE1_clEvEUliblE_St5arrayIPcLm4EELi4E23TrivialOffsetCalculatorILi3EjESB_ILi1EjENS0_6memory15LoadWithoutCastENSE_16StoreWithoutCastEEEviT_T0_T2_T3_T4_T5_
        .type           _ZN2at6native27unrolled_elementwise_kernelIZZZNS0_28launch_masked_scatter_kernelERKNS_10TensorBaseES4_S4_S4_ENKUlvE_clEvENKUlvE1_clEvEUliblE_St5arrayIPcLm4EELi4E23TrivialOffsetCalculatorILi3EjESB_ILi1EjENS0_6memory15LoadWithoutCastENSE_16StoreWithoutCastEEEviT_T0_T2_T3_T4_T5_,@function
        .size           _ZN2at6native27unrolled_elementwise_kernelIZZZNS0_28launch_masked_scatter_kernelERKNS_10TensorBaseES4_S4_S4_ENKUlvE_clEvENKUlvE1_clEvEUliblE_St5arrayIPcLm4EELi4E23TrivialOffsetCalculatorILi3EjESB_ILi1EjENS0_6memory15LoadWithoutCastENSE_16StoreWithoutCastEEEviT_T0_T2_T3_T4_T5_,(.L_x_41816 - _ZN2at6native27unrolled_elementwise_kernelIZZZNS0_28launch_masked_scatter_kernelERKNS_10TensorBaseES4_S4_S4_ENKUlvE_clEvENKUlvE1_clEvEUliblE_St5arrayIPcLm4EELi4E23TrivialOffsetCalculatorILi3EjESB_ILi1EjENS0_6memory15LoadWithoutCastENSE_16StoreWithoutCastEEEviT_T0_T2_T3_T4_T5_)
        .other          _ZN2at6native27unrolled_elementwise_kernelIZZZNS0_28launch_masked_scatter_kernelERKNS_10TensorBaseES4_S4_S4_ENKUlvE_clEvENKUlvE1_clEvEUliblE_St5arrayIPcLm4EELi4E23TrivialOffsetCalculatorILi3EjESB_ILi1EjENS0_6memory15LoadWithoutCastENSE_16StoreWithoutCastEEEviT_T0_T2_T3_T4_T5_,@"STO_CUDA_ENTRY STV_DEFAULT"
_ZN2at6native27unrolled_elementwise_kernelIZZZNS0_28launch_masked_scatter_kernelERKNS_10TensorBaseES4_S4_S4_ENKUlvE_clEvENKUlvE1_clEvEUliblE_St5arrayIPcLm4EELi4E23TrivialOffsetCalculatorILi3EjESB_ILi1EjENS0_6memory15LoadWithoutCastENSE_16StoreWithoutCastEEEviT_T0_T2_T3_T4_T5_:
.text._ZN2at6native27unrolled_elementwise_kernelIZZZNS0_28launch_masked_scatter_kernelERKNS_10TensorBaseES4_S4_S4_ENKUlvE_clEvENKUlvE1_clEvEUliblE_St5arrayIPcLm4EELi4E23TrivialOffsetCalculatorILi3EjESB_ILi1EjENS0_6memory15LoadWithoutCastENSE_16StoreWithoutCastEEEviT_T0_T2_T3_T4_T5_:
        /* <DEDUP_REMOVED lines=107> */
.L_x_10504:
[----:B------:R-:W-:Y:S05]  /*06b0*/  BSYNC.RELIABLE B1 ;  /* 0x0000000000017941 */ /* 0x000fea0003800100 */
.L_x_10503:
[----:B------:R-:W-:-:S13]  /*06c0*/  ISETP.GE.AND P0, PT, R25, R23, PT ;  /* 0x000000171900720c */ /* 0x000fda0003f06270 */
[----:B0----5:R-:W0:Y:S01]  /*06d0*/  @!P0 LDC.64 R4, c[0x0][0x398] ;  /* 0x0000e600ff048b82 */ /* 0x021e220000000a00 */
[----:B------:R-:W-:Y:S02]  /*06e0*/  @!P0 IMAD R7, R22, 0x200, R25 ;  /* 0x0000020016078824 */ /* 0x000fe400078e0219 */
[----:B------:R-:W-:Y:S02]  /*06f0*/  @!P0 VIADD R25, R25, 0x80 ;  /* 0x0000008019198836 */ /* 0x000fe40000000000 */
[----:B0-----:R-:W-:-:S05]  /*0700*/  @!P0 IMAD.WIDE.U32 R4, R7, 0x4, R4 ;  /* 0x0000000407048825 */ /* 0x001fca00078e0004 */
[----:B------:R1:W-:Y:S02]  /*0710*/  @!P0 STG.E desc[UR4][R4.64], R3 ;  /* 0x0000000304008986 */ /* 0x0003e4000c101904 */
.L_x_10505:
[----:B------:R-:W-:Y:S05]  /*0720*/  BSYNC.RECONVERGENT B0 ;  /* 0x0000000000007941 */ /* 0x000fea0003800200 */
.L_x_10502:
        /* <DEDUP_REMOVED lines=8> */
.L_x_10506:
        /* <DEDUP_REMOVED lines=13> */
.L_x_41816:


//--------------------- .text._ZN2at6native29vectorized_elementwise_kernelILi2EZZZNS0_28launch_masked_scatter_kernelERKNS_10TensorBaseES4_S4_S4_ENKUlvE_clEvENKUlvE1_clEvEUliblE_St5arrayIPcLm4EEEEviT0_T1_ --------------------------
	.section	.text._ZN2at6native29vectorized_elementwise_kernelILi2EZZZNS0_28launch_masked_scatter_kernelERKNS_10TensorBaseES4_S4_S4_ENKUlvE_clEvENKUlvE1_clEvEUliblE_St5arrayIPcLm4EEEEviT0_T1_,"ax",@progbits
	.align	128
        .global         _ZN2at6native29vectorized_elementwise_kernelILi2EZZZNS0_28launch_masked_scatter_kernelERKNS_10TensorBaseES4_S4_S4_ENKUlvE_clEvENKUlvE1_clEvEUliblE_St5arrayIPcLm4EEEEviT0_T1_
        .type           _ZN2at6native29vectorized_elementwise_kernelILi2EZZZNS0_28launch_masked_scatter_kernelERKNS_10TensorBaseES4_S4_S4_ENKUlvE_clEvENKUlvE1_clEvEUliblE_St5arrayIPcLm4EEEEviT0_T1_,@function
        .size           _ZN2at6native29vectorized_elementwise_kernelILi2EZZZNS0_28launch_masked_scatter_kernelERKNS_10TensorBaseES4_S4_S4_ENKUlvE_clEvENKUlvE1_clEvEUliblE_St5arrayIPcLm4EEEEviT0_T1_,(.L_x_41817 - _ZN2at6native29vectorized_elementwise_kernelILi2EZZZNS0_28launch_masked_scatter_kernelERKNS_10TensorBaseES4_S4_S4_ENKUlvE_clEvENKUlvE1_clEvEUliblE_St5arrayIPcLm4EEEEviT0_T1_)
        .other          _ZN2at6native29vectorized_elementwise_kernelILi2EZZZNS0_28launch_masked_scatter_kernelERKNS_10TensorBaseES4_S4_S4_ENKUlvE_clEvENKUlvE1_clEvEUliblE_St5arrayIPcLm4EEEEviT0_T1_,@"STO_CUDA_ENTRY STV_DEFAULT"
_ZN2at6native29vectorized_elementwise_kernelILi2EZZZNS0_28launch_masked_scatter_kernelERKNS_10TensorBaseES4_S4_S4_ENKUlvE_clEvENKUlvE1_clEvEUliblE_St5arrayIPcLm4EEEEviT0_T1_:
.text._ZN2at6native29vectorized_elementwise_kernelILi2EZZZNS0_28launch_masked_scatter_kernelERKNS_10TensorBaseES4_S4_S4_ENKUlvE_clEvENKUlvE1_clEvEUliblE_St5arrayIPcLm4EEEEviT0_T1_:
        /* <DEDUP_REMOVED lines=197> */
.L_x_10510:
[----:B------:R-:W-:-:S13]  /*0c50*/  ISETP.GE.U32.AND P0, PT, R4, R3, PT ;  /* 0x000000030400720c */ /* 0x000fda0003f06070 */
[----:B------:R-:W-:Y:S05]  /*0c60*/  @P0 BRA `(.L_x_10512) ;  /* 0x0000000000300947 */ /* 0x000fea0003800000 */
[----:B0-----:R-:W0:Y:S01]  /*0c70*/  LDC.64 R10, c[0x0][0x398] ;  /* 0x0000e600ff0a7b82 */ /* 0x001e220000000a00 */
[----:B-----5:R-:W-:Y:S02]  /*0c80*/  IMAD.IADD R5, R2, 0x1, R4 ;  /* 0x0000000102057824 */ /* 0x020fe400078e0204 */
[----:B------:R-:W-:Y:S02]  /*0c90*/  VIADD R4, R4, 0x80 ;  /* 0x0000008004047836 */ /* 0x000fe40000000000 */
[----:B0-----:R-:W-:-:S05]  /*0ca0*/  IMAD.WIDE.U32 R10, R5, 0x4, R10 ;  /* 0x00000004050a7825 */ /* 0x001fca00078e000a */
[----:B------:R1:W-:Y:S02]  /*0cb0*/  STG.E desc[UR4][R10.64], R7 ;  /* 0x000000070a007986 */ /* 0x0003e4000c101904 */
.L_x_10511:
[----:B------:R-:W-:-:S13]  /*0cc0*/  ISETP.GE.U32.AND P0, PT, R4, R3, PT ;  /* 0x000000030400720c */ /* 0x000fda0003f06070 */
[----:B------:R-:W-:Y:S05]  /*0cd0*/  @P0 BRA `(.L_x_10513) ;  /* 0x0000000000300947 */ /* 0x000fea0003800000 */
[----:B-1----:R-:W1:Y:S01]  /*0ce0*/  LDC.64 R6, c[0x0][0x398] ;  /* 0x0000e600ff067b82 */ /* 0x002e620000000a00 */
[----:B0-----:R-:W-:Y:S02]  /*0cf0*/  IMAD.IADD R5, R2, 0x1, R4 ;  /* 0x0000000102057824 */ /* 0x001fe400078e0204 */
[----:B------:R-:W-:Y:S02]  /*0d00*/  VIADD R4, R4, 0x80 ;  /* 0x0000008004047836 */ /* 0x000fe40000000000 */
[----:B-1----:R-:W-:-:S05]  /*0d10*/  IMAD.WIDE.U32 R6, R5, 0x4, R6 ;  /* 0x0000000405067825 */ /* 0x002fca00078e0006 */
[----:B------:R1:W-:Y:S02]  /*0d20*/  STG.E desc[UR4][R6.64], R8 ;  /* 0x0000000806007986 */ /* 0x0003e4000c101904 */
.L_x_10512:
[----:B------:R-:W-:-:S13]  /*0d30*/  ISETP.GE.U32.AND P0, PT, R4, R3, PT ;  /* 0x000000030400720c */ /* 0x000fda0003f06070 */
[----:B------:R-:W-:Y:S05]  /*0d40*/  @P0 BRA `(.L_x_10514) ;  /* 0x0000000000340947 */ /* 0x000fea0003800000 */
[----:B01---5:R-:W0:Y:S01]  /*0d50*/  LDC.64 R6, c[0x0][0x398] ;  /* 0x0000e600ff067b82 */ /* 0x023e220000000a00 */
[----:B------:R-:W-:Y:S02]  /*0d60*/  IMAD.IADD R5, R2, 0x1, R4 ;  /* 0x0000000102057824 */ /* 0x000fe400078e0204 */
[----:B------:R-:W-:Y:S02]  /*0d70*/  VIADD R4, R4, 0x80 ;  /* 0x0000008004047836 */ /* 0x000fe40000000000 */
[----:B0-----:R-:W-:-:S05]  /*0d80*/  IMAD.WIDE.U32 R6, R5, 0x4, R6 ;  /* 0x0000000405067825 */ /* 0x001fca00078e0006 */
[----:B------:R2:W-:Y:S02]  /*0d90*/  STG.E desc[UR4][R6.64], R20 ;  /* 0x0000001406007986 */ /* 0x0005e4000c101904 */
.L_x_10513:
        /* <DEDUP_REMOVED lines=8> */
.L_x_10514:
[----:B------:R-:W-:Y:S05]  /*0e20*/  BSYNC.RELIABLE B1 ;  /* 0x0000000000017941 */ /* 0x000fea0003800100 */
.L_x_10509:
[----:B------:R-:W-:-:S13]  /*0e30*/  ISETP.GE.U32.AND P0, PT, R4, R3, PT ;  /* 0x000000030400720c */ /* 0x000fda0003f06070 */
[----:B012--5:R-:W0:Y:S01]  /*0e40*/  @!P0 LDC.64 R6, c[0x0][0x398] ;  /* 0x0000e600ff068b82 */ /* 0x027e220000000a00 */
[----:B------:R-:W-:Y:S02]  /*0e50*/  @!P0 IMAD.IADD R5, R2, 0x1, R4 ;  /* 0x0000000102058824 */ /* 0x000fe400078e0204 */
[----:B------:R-:W-:Y:S02]  /*0e60*/  @!P0 VIADD R4, R4, 0x80 ;  /* 0x0000008004048836 */ /* 0x000fe40000000000 */
[----:B0-----:R-:W-:-:S05]  /*0e70*/  @!P0 IMAD.WIDE.U32 R6, R5, 0x4, R6 ;  /* 0x0000000405068825 */ /* 0x001fca00078e0006 */
[----:B------:R3:W-:Y:S02]  /*0e80*/  @!P0 STG.E desc[UR4][R6.64], R0 ;  /* 0x0000000006008986 */ /* 0x0007e4000c101904 */
.L_x_10515:
[----:B------:R-:W-:Y:S05]  /*0e90*/  BSYNC.RECONVERGENT B0 ;  /* 0x0000000000007941 */ /* 0x000fea0003800200 */
.L_x_10508:
        /* <DEDUP_REMOVED lines=8> */
.L_x_10507:
        /* <DEDUP_REMOVED lines=79> */
.L_x_10516:
        /* <DEDUP_REMOVED lines=15> */
.L_x_41817:


//--------------------- .text._ZN2at6native29vectorized_elementwise_kernelILi4EZZZNS0_28launch_masked_scatter_kernelERKNS_10TensorBaseES4_S4_S4_ENKUlvE_clEvENKUlvE1_clEvEUliblE_St5arrayIPcLm4EEEEviT0_T1_ --------------------------
	.section	.text._ZN2at6native29vectorized_elementwise_kernelILi4EZZZNS0_28launch_masked_scatter_kernelERKNS_10TensorBaseES4_S4_S4_ENKUlvE_clEvENKUlvE1_clEvEUliblE_St5arrayIPcLm4EEEEviT0_T1_,"ax",@progbits
	.align	128
        .global         _ZN2at6native29vectorized_elementwise_kernelILi4EZZZNS0_28launch_masked_scatter_kernelERKNS_10TensorBaseES4_S4_S4_ENKUlvE_clEvENKUlvE1_clEvEUliblE_St5arrayIPcLm4EEEEviT0_T1_
        .type           _ZN2at6native29vectorized_elementwise_kernelILi4EZZZNS0_28launch_masked_scatter_kernelERKNS_10TensorBaseES4_S4_S4_ENKUlvE_clEvENKUlvE1_clEvEUliblE_St5arrayIPcLm4EEEEviT0_T1_,@function
        .size           _ZN2at6native29vectorized_elementwise_kernelILi4EZZZNS0_28launch_masked_scatter_kernelERKNS_10TensorBaseES4_S4_S4_ENKUlvE_clEvENKUlvE1_clEvEUliblE_St5arrayIPcLm4EEEEviT0_T1_,(.L_x_41818 - _ZN2at6native29vectorized_elementwise_kernelILi4EZZZNS0_28launch_masked_scatter_kernelERKNS_10TensorBaseES4_S4_S4_ENKUlvE_clEvENKUlvE1_clEvEUliblE_St5arrayIPcLm4EEEEviT0_T1_)
        .other          _ZN2at6native29vectorized_elementwise_kernelILi4EZZZNS0_28launch_masked_scatter_kernelERKNS_10TensorBaseES4_S4_S4_ENKUlvE_clEvENKUlvE1_clEvEUliblE_St5arrayIPcLm4EEEEviT0_T1_,@"STO_CUDA_ENTRY STV_DEFAULT"
_ZN2at6native29vectorized_elementwise_kernelILi4EZZZNS0_28launch_masked_scatter_kernelERKNS_10TensorBaseES4_S4_S4_ENKUlvE_clEvENKUlvE1_clEvEUliblE_St5arrayIPcLm4EEEEviT0_T1_:
.text._ZN2at6native29vectorized_elementwise_kernelILi4EZZZNS0_28launch_masked_scatter_kernelERKNS_10TensorBaseES4_S4_S4_ENKUlvE_clEvENKUlvE1_clEvEUliblE_St5arrayIPcLm4EEEEviT0_T1_:
        /* <DEDUP_REMOVED lines=197> */
.L_x_10520:
[----:B------:R-:W-:-:S13]  /*0c50*/  ISETP.GE.U32.AND P0, PT, R4, R3, PT ;  /* 0x000000030400720c */ /* 0x000fda0003f06070 */
[----:B------:R-:W-:Y:S05]  /*0c60*/  @P0 BRA `(.L_x_10522) ;  /* 0x0000000000300947 */ /* 0x000fea0003800000 */
[----:B0-----:R-:W0:Y:S01]  /*0c70*/  LDC.64 R10, c[0x0][0x398] ;  /* 0x0000e600ff0a7b82 */ /* 0x001e220000000a00 */
[----:B-----5:R-:W-:Y:S02]  /*0c80*/  IMAD.IADD R5, R2, 0x1, R4 ;  /* 0x0000000102057824 */ /* 0x020fe400078e0204 */
[----:B------:R-:W-:Y:S02]  /*0c90*/  VIADD R4, R4, 0x80 ;  /* 0x0000008004047836 */ /* 0x000fe40000000000 */
[----:B0-----:R-:W-:-:S05]  /*0ca0*/  IMAD.WIDE.U32 R10, R5, 0x4, R10 ;  /* 0x00000004050a7825 */ /* 0x001fca00078e000a */
[----:B------:R1:W-:Y:S02]  /*0cb0*/  STG.E desc[UR4][R10.64], R7 ;  /* 0x000000070a007986 */ /* 0x0003e4000c101904 */
.L_x_10521:
[----:B------:R-:W-:-:S13]  /*0cc0*/  ISETP.GE.U32.AND P0, PT, R4, R3, PT ;  /* 0x000000030400720c */ /* 0x000fda0003f06070 */
[----:B------:R-:W-:Y:S05]  /*0cd0*/  @P0 BRA `(.L_x_10523) ;  /* 0x0000000000300947 */ /* 0x000fea0003800000 */
[----:B-1----:R-:W1:Y:S01]  /*0ce0*/  LDC.64 R6, c[0x0][0x398] ;  /* 0x0000e600ff067b82 */ /* 0x002e620000000a00 */
[----:B0-----:R-:W-:Y:S02]  /*0cf0*/  IMAD.IADD R5, R2, 0x1, R4 ;  /* 0x0000000102057824 */ /* 0x001fe400078e0204 */
[----:B------:R-:W-:Y:S02]  /*0d00*/  VIADD R4, R4, 0x80 ;  /* 0x0000008004047836 */ /* 0x000fe40000000000 */
[----:B-1----:R-:W-:-:S05]  /*0d10*/  IMAD.WIDE.U32 R6, R5, 0x4, R6 ;  /* 0x0000000405067825 */ /* 0x002fca00078e0006 */
[----:B------:R1:W-:Y:S02]  /*0d20*/  STG.E desc[UR4][R6.64], R8 ;  /* 0x0000000806007986 */ /* 0x0003e4000c101904 */
.L_x_10522:
[----:B------:R-:W-:-:S13]  /*0d30*/  ISETP.GE.U32.AND P0, PT, R4, R3, PT ;  /* 0x000000030400720c */ /* 0x000fda0003f06070 */
[----:B------:R-:W-:Y:S05]  /*0d40*/  @P0 BRA `(.L_x_10524) ;  /* 0x0000000000340947 */ /* 0x000fea0003800000 */
[----:B01---5:R-:W0:Y:S01]  /*0d50*/  LDC.64 R6, c[0x0][0x398] ;  /* 0x0000e600ff067b82 */ /* 0x023e220000000a00 */
[----:B------:R-:W-:Y:S02]  /*0d60*/  IMAD.IADD R5, R2, 0x1, R4 ;  /* 0x0000000102057824 */ /* 0x000fe400078e0204 */
[----:B------:R-:W-:Y:S02]  /*0d70*/  VIADD R4, R4, 0x80 ;  /* 0x0000008004047836 */ /* 0x000fe40000000000 */
[----:B0-----:R-:W-:-:S05]  /*0d80*/  IMAD.WIDE.U32 R6, R5, 0x4, R6 ;  /* 0x0000000405067825 */ /* 0x001fca00078e0006 */
[----:B------:R2:W-:Y:S02]  /*0d90*/  STG.E desc[UR4][R6.64], R20 ;  /* 0x0000001406007986 */ /* 0x0005e4000c101904 */
.L_x_10523:
        /* <DEDUP_REMOVED lines=8> */
.L_x_10524:
[----:B------:R-:W-:Y:S05]  /*0e20*/  BSYNC.RELIABLE B1 ;  /* 0x0000000000017941 */ /* 0x000fea0003800100 */
.L_x_10519:
[----:B------:R-:W-:-:S13]  /*0e30*/  ISETP.GE.U32.AND P0, PT, R4, R3, PT ;  /* 0x000000030400720c */ /* 0x000fda0003f06070 */
[----:B012--5:R-:W0:Y:S01]  /*0e40*/  @!P0 LDC.64 R6, c[0x0][0x398] ;  /* 0x0000e600ff068b82 */ /* 0x027e220000000a00 */
[----:B------:R-:W-:Y:S02]  /*0e50*/  @!P0 IMAD.IADD R5, R2, 0x1, R4 ;  /* 0x0000000102058824 */ /* 0x000fe400078e0204 */
[----:B------:R-:W-:Y:S02]  /*0e60*/  @!P0 VIADD R4, R4, 0x80 ;  /* 0x0000008004048836 */ /* 0x000fe40000000000 */
[----:B0-----:R-:W-:-:S05]  /*0e70*/  @!P0 IMAD.WIDE.U32 R6, R5, 0x4, R6 ;  /* 0x0000000405068825 */ /* 0x001fca00078e0006 */
[----:B------:R3:W-:Y:S02]  /*0e80*/  @!P0 STG.E desc[UR4][R6.64], R0 ;  /* 0x0000000006008986 */ /* 0x0007e4000c101904 */
.L_x_10525:
[----:B------:R-:W-:Y:S05]  /*0e90*/  BSYNC.RECONVERGENT B0 ;  /* 0x0000000000007941 */ /* 0x000fea0003800200 */
.L_x_10518:
        /* <DEDUP_REMOVED lines=8> */
.L_x_10517:
        /* <DEDUP_REMOVED lines=72> */
.L_x_10526:
        /* <DEDUP_REMOVED lines=14> */
.L_x_41818:


//--------------------- .text._ZN2at6native29vectorized_elementwise_kernelILi8EZZZNS0_28launch_masked_scatter_kernelERKNS_10TensorBaseES4_S4_S4_ENKUlvE_clEvENKUlvE1_clEvEUliblE_St5arrayIPcLm4EEEEviT0_T1_ --------------------------
	.section	.text._ZN2at6native29vectorized_elementwise_kernelILi8EZZZNS0_28launch_masked_scatter_kernelERKNS_10TensorBaseES4_S4_S4_ENKUlvE_clEvENKUlvE1_clEvEUliblE_St5arrayIPcLm4EEEEviT0_T1_,"ax",@progbits
	.align	128
        .global         _ZN2at6native29vectorized_elementwise_kernelILi8EZZZNS0_28launch_masked_scatter_kernelERKNS_10TensorBaseES4_S4_S4_ENKUlvE_clEvENKUlvE1_clEvEUliblE_St5arrayIPcLm4EEEEviT0_T1_
        .type           _ZN2at6native29vectorized_elementwise_kernelILi8EZZZNS0_28launch_masked_scatter_kernelERKNS_10TensorBaseES4_S4_S4_ENKUlvE_clEvENKUlvE1_clEvEUliblE_St5arrayIPcLm4EEEEviT0_T1_,@function
        .size           _ZN2at6native29vectorized_elementwise_kernelILi8EZZZNS0_28launch_masked_scatter_kernelERKNS_10TensorBaseES4_S4_S4_ENKUlvE_clEvENKUlvE1_clEvEUliblE_St5arrayIPcLm4EEEEviT0_T1_,(.L_x_41819 - _ZN2at6native29vectorized_elementwise_kernelILi8EZZZNS0_28launch_masked_scatter_kernelERKNS_10TensorBaseES4_S4_S4_ENKUlvE_clEvENKUlvE1_clEvEUliblE_St5arrayIPcLm4EEEEviT0_T1_)
        .other          _ZN2at6native29vectorized_elementwise_kernelILi8EZZZNS0_28launch_masked_scatter_kernelERKNS_10TensorBaseES4_S4_S4_ENKUlvE_clEvENKUlvE1_clEvEUliblE_St5arrayIPcLm4EEEEviT0_T1_,@"STO_CUDA_ENTRY STV_DEFAULT"
_ZN2at6native29vectorized_elementwise_kernelILi8EZZZNS0_28launch_masked_scatter_kernelERKNS_10TensorBaseES4_S4_S4_ENKUlvE_clEvENKUlvE1_clEvEUliblE_St5arrayIPcLm4EEEEviT0_T1_:
.text._ZN2at6native29vectorized_elementwise_kernelILi8EZZZNS0_28launch_masked_scatter_kernelERKNS_10TensorBaseES4_S4_S4_ENKUlvE_clEvENKUlvE1_clEvEUliblE_St5arrayIPcLm4EEEEviT0_T1_:
[----:B------:R-:W-:Y:S01]  /*0000*/  LDC R1, c[0x0][0x37c] ;  /* 0x0000df00ff017b82 */ /* 0x000fe20000000800 */
[----:B------:R-:W-:Y:S05]  /*0010*/  EXIT ;  /* 0x000000000000794d */ /* 0x000fea0003800000 */
.L_x_10527:
        /* <DEDUP_REMOVED lines=14> */
.L_x_41819:


//--------------------- .text._ZN2at6native18elementwise_kernelILi128ELi4EZNS0_15gpu_kernel_implIZZZNS0_28launch_masked_scatter_kernelERKNS_10TensorBaseES5_S5_S5_ENKUlvE_clEvENKUlvE0_clEvEUlablE_EEvRNS_18TensorIteratorBaseERKT_EUliE_EEviT1_ --------------------------
	.section	.text._ZN2at6native18elementwise_kernelILi128ELi4EZNS0_15gpu_kernel_implIZZZNS0_28launch_masked_scatter_kernelERKNS_10TensorBaseES5_S5_S5_ENKUlvE_clEvENKUlvE0_clEvEUlablE_EEvRNS_18TensorIteratorBaseERKT_EUliE_EEviT1_,"ax",@progbits
	.align	128
        .global         _ZN2at6native18elementwise_kernelILi128ELi4EZNS0_15gpu_kernel_implIZZZNS0_28launch_masked_scatter_kernelERKNS_10TensorBaseES5_S5_S5_ENKUlvE_clEvENKUlvE0_clEvEUlablE_EEvRNS_18TensorIteratorBaseERKT_EUliE_EEviT1_
        .type           _ZN2at6native18elementwise_kernelILi128ELi4EZNS0_15gpu_kernel_implIZZZNS0_28launch_masked_scatter_kernelERKNS_10TensorBaseES5_S5_S5_ENKUlvE_clEvENKUlvE0_clEvEUlablE_EEvRNS_18TensorIteratorBaseERKT_EUliE_EEviT1_,@function
        .size           _ZN2at6native18elementwise_kernelILi128ELi4EZNS0_15gpu_kernel_implIZZZNS0_28launch_masked_scatter_kernelERKNS_10TensorBaseES5_S5_S5_ENKUlvE_clEvENKUlvE0_clEvEUlablE_EEvRNS_18TensorIteratorBaseERKT_EUliE_EEviT1_,(.L_x_41820 - _ZN2at6native18elementwise_kernelILi128ELi4EZNS0_15gpu_kernel_implIZZZNS0_28launch_masked_scatter_kernelERKNS_10TensorBaseES5_S5_S5_ENKUlvE_clEvENKUlvE0_clEvEUlablE_EEvRNS_18TensorIteratorBaseERKT_EUliE_EEviT1_)
        .other          _ZN2at6native18elementwise_kernelILi128ELi4EZNS0_15gpu_kernel_implIZZZNS0_28launch_masked_scatter_kernelERKNS_10TensorBaseES5_S5_S5_ENKUlvE_clEvENKUlvE0_clEvEUlablE_EEvRNS_18TensorIteratorBaseERKT_EUliE_EEviT1_,@"STO_CUDA_ENTRY STV_DEFAULT"
_ZN2at6native18elementwise_kernelILi128ELi4EZNS0_15gpu_kernel_implIZZZNS0_28launch_masked_scatter_kernelERKNS_10TensorBaseES5_S5_S5_ENKUlvE_clEvENKUlvE0_clEvEUlablE_EEvRNS_18TensorIteratorBaseERKT_EUliE_EEviT1_:
.text._ZN2at6native18elementwise_kernelILi128ELi4EZNS0_15gpu_kernel_implIZZZNS0_28launch_masked_scatter_kernelERKNS_10TensorBaseES5_S5_S5_ENKUlvE_clEvENKUlvE0_clEvEUlablE_EEvRNS_18TensorIteratorBaseERKT_EUliE_EEviT1_:
        /* <DEDUP_REMOVED lines=399> */
.L_x_10530:
        /* <DEDUP_REMOVED lines=14> */
[----:B------:R0:W5:Y:S01]  /*19d0*/  LDG.E.U8 R19, desc[UR36][R2.64] ;  /* 0x0000002402137981 */ /* 0x000162000c1e1100 */
[----:B------:R-:W-:Y:S05]  /*19e0*/  BRA `(.L_x_10536) ;  /* 0x0000000c00547947 */ /* 0x000fea0003800000 */
.L_x_10534:
[----:B------:R0:W5:Y:S01]  /*19f0*/  LDG.E.U8 R19, desc[UR36][R2.64] ;  /* 0x0000002402137981 */ /* 0x000162000c1e1100 */
[----:B------:R-:W-:Y:S05]  /*1a00*/  BRA `(.L_x_10536) ;  /* 0x0000000c004c7947 */ /* 0x000fea0003800000 */
.L_x_10533:
[----:B------:R-:W-:-:S09]  /*1a10*/  UISETP.NE.AND UP0, UPT, UR4, 0x2, UPT ;  /* 0x000000020400788c */ /* 0x000fd2000bf05270 */
[----:B------:R-:W-:Y:S05]  /*1a20*/  BRA.U !UP0, `(.L_x_10537) ;  /* 0x0000000108207547 */ /* 0x000fea000b800000 */
[----:B------:R-:W-:-:S09]  /*1a30*/  UISETP.NE.AND UP0, UPT, UR4, 0x3, UPT ;  /* 0x000000030400788c */ /* 0x000fd2000bf05270 */
[----:B------:R-:W-:Y:S05]  /*1a40*/  BRA.U !UP0, `(.L_x_10538) ;  /* 0x0000000108107547 */ /* 0x000fea000b800000 */
[----:B------:R-:W-:-:S09]  /*1a50*/  UISETP.NE.AND UP0, UPT, UR4, 0x4, UPT ;  /* 0x000000040400788c */ /* 0x000fd2000bf05270 */
[----:B------:R-:W-:Y:S05]  /*1a60*/  BRA.U UP0, `(.L_x_10535) ;  /* 0x0000000900b07547 */ /* 0x000fea000b800000 */
[----:B------:R0:W5:Y:S01]  /*1a70*/  LDG.E.U8 R19, desc[UR36][R2.64] ;  /* 0x0000002402137981 */ /* 0x000162000c1e1100 */
[----:B------:R-:W-:Y:S05]  /*1a80*/  BRA `(.L_x_10536) ;  /* 0x0000000c002c7947 */ /* 0x000fea0003800000 */
.L_x_10538:
[----:B------:R0:W5:Y:S01]  /*1a90*/  LDG.E.U8 R19, desc[UR36][R2.64] ;  /* 0x0000002402137981 */ /* 0x000162000c1e1100 */
[----:B------:R-:W-:Y:S05]  /*1aa0*/  BRA `(.L_x_10536) ;  /* 0x0000000c00247947 */ /* 0x000fea0003800000 */
.L_x_10537:
[----:B------:R0:W5:Y:S01]  /*1ab0*/  LDG.E.U16 R19, desc[UR36][R2.64] ;  /* 0x0000002402137981 */ /* 0x000162000c1e1500 */
[----:B------:R-:W-:Y:S05]  /*1ac0*/  BRA `(.L_x_10536) ;  /* 0x0000000c001c7947 */ /* 0x000fea0003800000 */
.L_x_10532:
        /* <DEDUP_REMOVED lines=9> */
.L_x_10540:
[----:B------:R-:W2:Y:S02]  /*1b60*/  LDG.E.U16 R0, desc[UR36][R2.64] ;  /* 0x0000002402007981 */ /* 0x000ea4000c1e1500 */
[----:B--2---:R-:W-:-:S06]  /*1b70*/  HADD2.F32 R0, -RZ, R0.H0_H0 ;  /* 0x20000000ff007230 */ /* 0x004fcc0000004100 */
[----:B------:R-:W0:Y:S02]  /*1b80*/  F2I.FTZ.TRUNC.NTZ R0, R0 ;  /* 0x0000000000007305 */ /* 0x000e24000021f100 */
[----:B0-----:R-:W-:Y:S01]  /*1b90*/  PRMT R19, R0, 0x7610, R19 ;  /* 0x0000761000137816 */ /* 0x001fe20000000013 */
[----:B------:R-:W-:Y:S06]  /*1ba0*/  BRA `(.L_x_10536) ;  /* 0x0000000800e47947 */ /* 0x000fec0003800000 */
.L_x_10539:
        /* <DEDUP_REMOVED lines=9> */
.L_x_10542:
[----:B------:R-:W2:Y:S02]  /*1c40*/  LDG.E.U16 R2, desc[UR36][R2.64] ;  /* 0x0000002402027981 */ /* 0x000ea4000c1e1500 */
[----:B--2---:R-:W-:-:S06]  /*1c50*/  HADD2.F32 R0, -RZ, R2.H0_H0 ;  /* 0x20000002ff007230 */ /* 0x004fcc0000004100 */
[----:B------:R-:W0:Y:S02]  /*1c60*/  F2I.FTZ.TRUNC.NTZ R0, R0 ;  /* 0x0000000000007305 */ /* 0x000e24000021f100 */
[----:B0-----:R-:W-:Y:S01]  /*1c70*/  PRMT R19, R0, 0x7610, R19 ;  /* 0x0000761000137816 */ /* 0x001fe20000000013 */
[----:B------:R-:W-:Y:S06]  /*1c80*/  BRA `(.L_x_10536) ;  /* 0x0000000800ac7947 */ /* 0x000fec0003800000 */
.L_x_10541:
[----:B------:R-:W2:Y:S02]  /*1c90*/  LDG.E.64 R2, desc[UR36][R2.64] ;  /* 0x0000002402027981 */ /* 0x000ea4000c1e1b00 */
[----:B--2---:R0:W1:Y:S02]  /*1ca0*/  F2I.F64.TRUNC R19, R2 ;  /* 0x0000000200137311 */ /* 0x004064000030d100 */
[----:B01----:R-:W-:Y:S05]  /*1cb0*/  BRA `(.L_x_10536) ;  /* 0x0000000800a07947 */ /* 0x003fea0003800000 */
.L_x_10531:
        /* <DEDUP_REMOVED lines=12> */
.L_x_10545:
[----:B------:R-:W2:Y:S02]  /*1d80*/  LDG.E.64 R2, desc[UR36][R2.64] ;  /* 0x0000002402027981 */ /* 0x000ea4000c1e1b00 */
[----:B--2---:R3:W4:Y:S02]  /*1d90*/  F2I.F64.TRUNC R19, R2 ;  /* 0x0000000200137311 */ /* 0x004724000030d100 */
[----:B---34-:R-:W-:Y:S05]  /*1da0*/  BRA `(.L_x_10536) ;  /* 0x0000000800647947 */ /* 0x018fea0003800000 */
.L_x_10544:
        /* <DEDUP_REMOVED lines=27> */
.L_x_10547:
        /* <DEDUP_REMOVED lines=14> */
.L_x_10546:
[----:B------:R-:W2:Y:S02]  /*2040*/  LDG.E.U16 R0, desc[UR36][R2.64] ;  /* 0x0000002402007981 */ /* 0x000ea4000c1e1500 */
[----:B--2---:R-:W-:-:S06]  /*2050*/  IMAD.U32 R0, R0, 0x10000, RZ ;  /* 0x0001000000007824 */ /* 0x004fcc00078e00ff */
[----:B------:R-:W0:Y:S02]  /*2060*/  F2I.FTZ.TRUNC.NTZ R0, R0 ;  /* 0x0000000000007305 */ /* 0x000e24000021f100 */
[----:B0-----:R-:W-:Y:S01]  /*2070*/  PRMT R19, R0, 0x7610, R19 ;  /* 0x0000761000137816 */ /* 0x001fe20000000013 */
[----:B------:R-:W-:Y:S06]  /*2080*/  BRA `(.L_x_10536) ;  /* 0x0000000400ac7947 */ /* 0x000fec0003800000 */
.L_x_10543:
        /* <DEDUP_REMOVED lines=10> */
.L_x_10550:
        /* <DEDUP_REMOVED lines=21> */
.L_x_10554:
[----:B------:R-:W-:Y:S05]  /*2280*/  BSYNC.RECONVERGENT B1 ;  /* 0x0000000000017941 */ /* 0x000fea0003800200 */
.L_x_10553:
[----:B------:R-:W-:Y:S01]  /*2290*/  IMAD.SHL.U32 R0, R0, 0x100000, RZ ;  /* 0x0010000000007824 */ /* 0x000fe200078e00ff */
[----:B------:R-:W-:-:S04]  /*22a0*/  LEA R2, R2, 0x3b800000, 0x17 ;  /* 0x3b80000002027811 */ /* 0x000fc800078eb8ff */
[----:B------:R-:W-:-:S07]  /*22b0*/  LOP3.LUT R0, R2, R0, R7, 0xfe, !PT ;  /* 0x0000000002007212 */ /* 0x000fce00078efe07 */
.L_x_10552:
[----:B------:R-:W-:Y:S05]  /*22c0*/  BSYNC.RECONVERGENT B0 ;  /* 0x0000000000007941 */ /* 0x000fea0003800200 */
.L_x_10551:
[----:B------:R-:W0:Y:S02]  /*22d0*/  F2I.FTZ.TRUNC.NTZ R0, R0 ;  /* 0x0000000000007305 */ /* 0x000e24000021f100 */
[----:B0-----:R-:W-:Y:S01]  /*22e0*/  PRMT R19, R0, 0x7610, R19 ;  /* 0x0000761000137816 */ /* 0x001fe20000000013 */
[----:B------:R-:W-:Y:S06]  /*22f0*/  BRA `(.L_x_10536) ;  /* 0x0000000400107947 */ /* 0x000fec0003800000 */
.L_x_10549:
        /* <DEDUP_REMOVED lines=21> */
.L_x_10558:
[----:B------:R-:W-:Y:S05]  /*2450*/  BSYNC.RECONVERGENT B1 ;  /* 0x0000000000017941 */ /* 0x000fea0003800200 */
.L_x_10557:
[----:B------:R-:W-:Y:S01]  /*2460*/  IMAD.SHL.U32 R0, R0, 0x200000, RZ ;  /* 0x0020000000007824 */ /* 0x000fe200078e00ff */
[----:B------:R-:W-:-:S04]  /*2470*/  LEA R2, R2, 0x37800000, 0x17 ;  /* 0x3780000002027811 */ /* 0x000fc800078eb8ff */
[----:B------:R-:W-:-:S07]  /*2480*/  LOP3.LUT R0, R2, R0, R7, 0xfe, !PT ;  /* 0x0000000002007212 */ /* 0x000fce00078efe07 */
.L_x_10556:
[----:B------:R-:W-:Y:S05]  /*2490*/  BSYNC.RECONVERGENT B0 ;  /* 0x0000000000007941 */ /* 0x000fea0003800200 */
.L_x_10555:
[----:B------:R-:W0:Y:S02]  /*24a0*/  F2I.FTZ.TRUNC.NTZ R0, R0 ;  /* 0x0000000000007305 */ /* 0x000e24000021f100 */
[----:B0-----:R-:W-:Y:S01]  /*24b0*/  PRMT R19, R0, 0x7610, R19 ;  /* 0x0000761000137816 */ /* 0x001fe20000000013 */
[----:B------:R-:W-:Y:S06]  /*24c0*/  BRA `(.L_x_10536) ;  /* 0x00000000009c7947 */ /* 0x000fec0003800000 */
.L_x_10548:
[----:B------:R-:W-:-:S09]  /*24d0*/  UISETP.NE.AND UP0, UPT, UR4, 0x1c, UPT ;  /* 0x0000001c0400788c */ /* 0x000fd2000bf05270 */
[----:B------:R-:W-:Y:S05]  /*24e0*/  BRA.U !UP0, `(.L_x_10559) ;  /* 0x0000000108907547 */ /* 0x000fea000b800000 */
[----:B------:R-:W-:-:S09]  /*24f0*/  UISETP.NE.AND UP0, UPT, UR4, 0x1d, UPT ;  /* 0x0000001d0400788c */ /* 0x000fd2000bf05270 */
[----:B------:R-:W-:Y:S05]  /*2500*/  BRA.U !UP0, `(.L_x_10560) ;  /* 0x0000000108807547 */ /* 0x000fea000b800000 */
[----:B------:R-:W-:-:S09]  /*2510*/  UISETP.NE.AND UP0, UPT, UR4, 0x2c, UPT ;  /* 0x0000002c0400788c */ /* 0x000fd2000bf05270 */
[----:B------:R-:W-:Y:S05]  /*2520*/  BRA.U !UP0, `(.L_x_10561) ;  /* 0x0000000108487547 */ /* 0x000fea000b800000 */
.L_x_10535:
        /* <DEDUP_REMOVED lines=16> */
.L_x_10562:
[----:B------:R-:W-:Y:S01]  /*2630*/  PRMT R19, RZ, 0x7610, R19 ;  /* 0x00007610ff137816 */ /* 0x000fe20000000013 */
[----:B------:R-:W-:Y:S06]  /*2640*/  BRA `(.L_x_10536) ;  /* 0x00000000003c7947 */ /* 0x000fec0003800000 */
.L_x_10561:
        /* <DEDUP_REMOVED lines=8> */
.L_x_10564:
[----:B------:R-:W-:Y:S05]  /*26d0*/  BSYNC.RECONVERGENT B0 ;  /* 0x0000000000007941 */ /* 0x000fea0003800200 */
.L_x_10563:
[----:B------:R-:W0:Y:S02]  /*26e0*/  F2I.FTZ.TRUNC.NTZ R0, R0 ;  /* 0x0000000000007305 */ /* 0x000e24000021f100 */
[----:B0-----:R-:W-:Y:S01]  /*26f0*/  PRMT R19, R0, 0x7610, R19 ;  /* 0x0000761000137816 */ /* 0x001fe20000000013 */
[----:B------:R-:W-:Y:S06]  /*2700*/  BRA `(.L_x_10536) ;  /* 0x00000000000c7947 */ /* 0x000fec0003800000 */
.L_x_10560:
[----:B------:R2:W5:Y:S01]  /*2710*/  LDG.E.U8 R19, desc[UR36][R2.64] ;  /* 0x0000002402137981 */ /* 0x000562000c1e1100 */
[----:B------:R-:W-:Y:S05]  /*2720*/  BRA `(.L_x_10536) ;  /* 0x0000000000047947 */ /* 0x000fea0003800000 */
.L_x_10559:
[----:B------:R1:W5:Y:S02]  /*2730*/  LDG.E.U8 R19, desc[UR36][R2.64] ;  /* 0x0000002402137981 */ /* 0x000364000c1e1100 */
.L_x_10536:
        /* <DEDUP_REMOVED lines=19> */
.L_x_10569:
[----:B------:R-:W2:Y:S02]  /*2870*/  LDG.E.U8 R2, desc[UR36][R2.64] ;  /* 0x0000002402027981 */ /* 0x000ea4000c1e1100 */
[----:B--2---:R-:W-:-:S04]  /*2880*/  ISETP.NE.AND P0, PT, R2, RZ, PT ;  /* 0x000000ff0200720c */ /* 0x004fc80003f05270 */
[----:B------:R-:W-:Y:S01]  /*2890*/  P2R R22, PR, RZ, 0x1 ;  /* 0x00000001ff167803 */ /* 0x000fe20000000000 */
[----:B------:R-:W-:Y:S08]  /*28a0*/  BRA `(.L_x_10571) ;  /* 0x0000000800947947 */ /* 0x000ff00003800000 */
.L_x_10568:
        /* <DEDUP_REMOVED lines=11> */
.L_x_10573:
[----:B------:R-:W2:Y:S02]  /*2960*/  LDG.E R2, desc[UR36][R2.64] ;  /* 0x0000002402027981 */ /* 0x000ea4000c1e1900 */
[----:B--2---:R-:W-:-:S04]  /*2970*/  ISETP.NE.AND P0, PT, R2, RZ, PT ;  /* 0x000000ff0200720c */ /* 0x004fc80003f05270 */
[----:B------:R-:W-:Y:S01]  /*2980*/  P2R R22, PR, RZ, 0x1 ;  /* 0x00000001ff167803 */ /* 0x000fe20000000000 */
[----:B------:R-:W-:Y:S08]  /*2990*/  BRA `(.L_x_10571) ;  /* 0x0000000800587947 */ /* 0x000ff00003800000 */
.L_x_10572:
[----:B------:R-:W2:Y:S02]  /*29a0*/  LDG.E.U16 R2, desc[UR36][R2.64] ;  /* 0x0000002402027981 */ /* 0x000ea4000c1e1500 */
[----:B--2---:R-:W-:-:S04]  /*29b0*/  ISETP.NE.AND P0, PT, R2, RZ, PT ;  /* 0x000000ff0200720c */ /* 0x004fc80003f05270 */
[----:B------:R-:W-:Y:S01]  /*29c0*/  P2R R22, PR, RZ, 0x1 ;  /* 0x00000001ff167803 */ /* 0x000fe20000000000 */
[----:B------:R-:W-:Y:S08]  /*29d0*/  BRA `(.L_x_10571) ;  /* 0x0000000800487947 */ /* 0x000ff00003800000 */
.L_x_10567:
        /* <DEDUP_REMOVED lines=10> */
.L_x_10575:
[----:B------:R-:W2:Y:S02]  /*2a80*/  LDG.E.U16 R0, desc[UR36][R2.64] ;  /* 0x0000002402007981 */ /* 0x000ea4000c1e1500 */
[----:B--2---:R-:W-:-:S05]  /*2a90*/  HADD2.F32 R0, -RZ, R0.H0_H0 ;  /* 0x20000000ff007230 */ /* 0x004fca0000004100 */
[----:B------:R-:W-:-:S04]  /*2aa0*/  FSETP.NEU.FTZ.AND P0, PT, R0, RZ, PT ;  /* 0x000000ff0000720b */ /* 0x000fc80003f1d000 */
[----:B------:R-:W-:Y:S01]  /*2ab0*/  P2R R22, PR, RZ, 0x1 ;  /* 0x00000001ff167803 */ /* 0x000fe20000000000 */
[----:B------:R-:W-:Y:S08]  /*2ac0*/  BRA `(.L_x_10571) ;  /* 0x00000008000c7947 */ /* 0x000ff00003800000 */
.L_x_10574:
        /* <DEDUP_REMOVED lines=12> */
.L_x_10577:
        /* <DEDUP_REMOVED lines=10> */
.L_x_10576:
[----:B------:R-:W2:Y:S02]  /*2c30*/  LDG.E.64 R2, desc[UR36][R2.64] ;  /* 0x0000002402027981 */ /* 0x000ea4000c1e1b00 */
[----:B--2---:R-:W0:Y:S02]  /*2c40*/  DSETP.NEU.AND P0, PT, R2, RZ, PT ;  /* 0x000000ff0200722a */ /* 0x004e240003f0d000 */
[----:B0-----:R-:W-:Y:S01]  /*2c50*/  P2R R22, PR, RZ, 0x1 ;  /* 0x00000001ff167803 */ /* 0x001fe20000000000 */
[----:B------:R-:W-:Y:S06]  /*2c60*/  BRA `(.L_x_10571) ;  /* 0x0000000400a47947 */ /* 0x000fec0003800000 */
.L_x_10566:
        /* <DEDUP_REMOVED lines=12> */
.L_x_10580:
        /* <DEDUP_REMOVED lines=9> */
.L_x_10579:
        /* <DEDUP_REMOVED lines=10> */
.L_x_10582:
        /* <DEDUP_REMOVED lines=12> */
.L_x_10581:
[----:B------:R-:W2:Y:S02]  /*2f20*/  LDG.E.U16 R0, desc[UR36][R2.64] ;  /* 0x0000002402007981 */ /* 0x000ea4000c1e1500 */
[----:B--2---:R-:W-:-:S05]  /*2f30*/  IMAD.U32 R0, R0, 0x10000, RZ ;  /* 0x0001000000007824 */ /* 0x004fca00078e00ff */
[----:B------:R-:W-:-:S04]  /*2f40*/  FSETP.NEU.FTZ.AND P0, PT, R0, RZ, PT ;  /* 0x000000ff0000720b */ /* 0x000fc80003f1d000 */
[----:B------:R-:W-:Y:S01]  /*2f50*/  P2R R22, PR, RZ, 0x1 ;  /* 0x00000001ff167803 */ /* 0x000fe20000000000 */
[----:B------:R-:W-:Y:S08]  /*2f60*/  BRA `(.L_x_10571) ;  /* 0x0000000000e47947 */ /* 0x000ff00003800000 */
.L_x_10578:
        /* <DEDUP_REMOVED lines=12> */
.L_x_10585:
[----:B------:R-:W2:Y:S02]  /*3030*/  LDG.E.U8 R2, desc[UR36][R2.64] ;  /* 0x0000002402027981 */ /* 0x000ea4000c1e1100 */
[----:B--2---:R-:W-:-:S04]  /*3040*/  ISETP.NE.AND P0, PT, R2, RZ, PT ;  /* 0x000000ff0200720c */ /* 0x004fc80003f05270 */
[----:B------:R-:W-:Y:S01]  /*3050*/  P2R R22, PR, RZ, 0x1 ;  /* 0x00000001ff167803 */ /* 0x000fe20000000000 */
[----:B------:R-:W-:Y:S08]  /*3060*/  BRA `(.L_x_10571) ;  /* 0x0000000000a47947 */ /* 0x000ff00003800000 */
.L_x_10584:
[----:B------:R-:W2:Y:S02]  /*3070*/  LDG.E.U8 R2, desc[UR36][R2.64] ;  /* 0x0000002402027981 */ /* 0x000ea4000c1e1100 */
[----:B--2---:R-:W-:-:S04]  /*3080*/  ISETP.NE.AND P0, PT, R2, RZ, PT ;  /* 0x000000ff0200720c */ /* 0x004fc80003f05270 */
[----:B------:R-:W-:Y:S01]  /*3090*/  P2R R22, PR, RZ, 0x1 ;  /* 0x00000001ff167803 */ /* 0x000fe20000000000 */
[----:B------:R-:W-:Y:S08]  /*30a0*/  BRA `(.L_x_10571) ;  /* 0x0000000000947947 */ /* 0x000ff00003800000 */
.L_x_10583:
[----:B------:R-:W-:-:S09]  /*30b0*/  UISETP.NE.AND UP0, UPT, UR4, 0x1c, UPT ;  /* 0x0000001c0400788c */ /* 0x000fd2000bf05270 */
[----:B------:R-:W-:Y:S05]  /*30c0*/  BRA.U !UP0, `(.L_x_10586) ;  /* 0x0000000108807547 */ /* 0x000fea000b800000 */
[----:B------:R-:W-:-:S09]  /*30d0*/  UISETP.NE.AND UP0, UPT, UR4, 0x1d, UPT ;  /* 0x0000001d0400788c */ /* 0x000fd2000bf05270 */
[----:B------:R-:W-:Y:S05]  /*30e0*/  BRA.U !UP0, `(.L_x_10587) ;  /* 0x0000000108647547 */ /* 0x000fea000b800000 */
[----:B------:R-:W-:-:S09]  /*30f0*/  UISETP.NE.AND UP0, UPT, UR4, 0x2c, UPT ;  /* 0x0000002c0400788c */ /* 0x000fd2000bf05270 */
[----:B------:R-:W-:Y:S05]  /*3100*/  BRA.U !UP0, `(.L_x_10588) ;  /* 0x00000001084c7547 */ /* 0x000fea000b800000 */
.L_x_10570:
        /* <DEDUP_REMOVED lines=15> */
[----:B--2-45:R-:W-:Y:S05]  /*3200*/  CALL.ABS.NOINC R2 ;  /* 0x0000000002007343 */ /* 0x034fea0003c00000 */
.L_x_10589:
[----:B------:R-:W-:-:S04]  /*3210*/  PLOP3.LUT P0, PT, PT, PT, PT, 0x8, 0x80 ;  /* 0x000000000080781c */ /* 0x000fc80003f0e170 */
[----:B------:R-:W-:Y:S01]  /*3220*/  P2R R22, PR, RZ, 0x1 ;  /* 0x00000001ff167803 */ /* 0x000fe20000000000 */
[----:B------:R-:W-:Y:S08]  /*3230*/  BRA `(.L_x_10571) ;  /* 0x0000000000307947 */ /* 0x000ff00003800000 */
.L_x_10588:
[----:B------:R-:W2:Y:S02]  /*3240*/  LDG.E.U8 R2, desc[UR36][R2.64] ;  /* 0x0000002402027981 */ /* 0x000ea4000c1e1100 */
[----:B--2---:R-:W-:-:S04]  /*3250*/  ISETP.NE.AND P0, PT, R2, RZ, PT ;  /* 0x000000ff0200720c */ /* 0x004fc80003f05270 */
[----:B------:R-:W-:Y:S01]  /*3260*/  P2R R22, PR, RZ, 0x1 ;  /* 0x00000001ff167803 */ /* 0x000fe20000000000 */
[----:B------:R-:W-:Y:S08]  /*3270*/  BRA `(.L_x_10571) ;  /* 0x0000000000207947 */ /* 0x000ff00003800000 */
.L_x_10587:
[----:B------:R-:W2:Y:S02]  /*3280*/  LDG.E.64 R2, desc[UR36][R2.64] ;  /* 0x0000002402027981 */ /* 0x000ea4000c1e1b00 */
[----:B--2---:R-:W-:-:S04]  /*3290*/  ISETP.NE.U32.AND P0, PT, R2, RZ, PT ;  /* 0x000000ff0200720c */ /* 0x004fc80003f05070 */
[----:B------:R-:W-:-:S04]  /*32a0*/  ISETP.NE.AND.EX P0, PT, R3, RZ, PT, P0 ;  /* 0x000000ff0300720c */ /* 0x000fc80003f05300 */
[----:B------:R-:W-:Y:S01]  /*32b0*/  P2R R22, PR, RZ, 0x1 ;  /* 0x00000001ff167803 */ /* 0x000fe20000000000 */
[----:B------:R-:W-:Y:S08]  /*32c0*/  BRA `(.L_x_10571) ;  /* 0x00000000000c7947 */ /* 0x000ff00003800000 */
.L_x_10586:
[----:B------:R-:W2:Y:S02]  /*32d0*/  LDG.E R2, desc[UR36][R2.64] ;  /* 0x0000002402027981 */ /* 0x000ea4000c1e1900 */
[----:B--2---:R-:W-:-:S04]  /*32e0*/  ISETP.NE.AND P0, PT, R2, RZ, PT ;  /* 0x000000ff0200720c */ /* 0x004fc80003f05270 */
[----:B------:R-:W-:-:S09]  /*32f0*/  P2R R22, PR, RZ, 0x1 ;  /* 0x00000001ff167803 */ /* 0x000fd20000000000 */
.L_x_10571:
[----:B------:R-:W-:Y:S05]  /*3300*/  BSYNC.RECONVERGENT B6 ;  /* 0x0000000000067941 */ /* 0x000fea0003800200 */
.L_x_10565:
        /* <DEDUP_REMOVED lines=17> */
.L_x_10593:
[----:B------:R3:W5:Y:S01]  /*3420*/  LDG.E.U8 R2, desc[UR36][R4.64] ;  /* 0x0000002404027981 */ /* 0x000762000c1e1100 */
[----:B------:R-:W-:Y:S01]  /*3430*/  HFMA2 R3, -RZ, RZ, 0, 0 ;  /* 0x00000000ff037431 */ /* 0x000fe200000001ff */
[----:B------:R-:W-:Y:S06]  /*3440*/  BRA `(.L_x_10595) ;  /* 0x0000000c00407947 */ /* 0x000fec0003800000 */
.L_x_10592:
        /* <DEDUP_REMOVED lines=8> */
.L_x_10597:
[----:B------:R-:W2:Y:S02]  /*34d0*/  LDG.E R2, desc[UR36][R4.64] ;  /* 0x0000002404027981 */ /* 0x000ea4000c1e1900 */
[----:B--2---:R-:W-:Y:S01]  /*34e0*/  SHF.R.S32.HI R3, RZ, 0x1f, R2 ;  /* 0x0000001fff037819 */ /* 0x004fe20000011402 */
[----:B------:R-:W-:Y:S06]  /*34f0*/  BRA `(.L_x_10595) ;  /* 0x0000000c00147947 */ /* 0x000fec0003800000 */
.L_x_10596:
[----:B------:R-:W2:Y:S02]  /*3500*/  LDG.E.S16 R2, desc[UR36][R4.64] ;  /* 0x0000002404027981 */ /* 0x000ea4000c1e1700 */
[----:B--2---:R-:W-:Y:S01]  /*3510*/  SHF.R.S32.HI R3, RZ, 0x1f, R2 ;  /* 0x0000001fff037819 */ /* 0x004fe20000011402 */
[----:B------:R-:W-:Y:S06]  /*3520*/  BRA `(.L_x_10595) ;  /* 0x0000000c00087947 */ /* 0x000fec0003800000 */
.L_x_10591:
        /* <DEDUP_REMOVED lines=9> */
.L_x_10599:
[----:B------:R-:W2:Y:S02]  /*35c0*/  LDG.E.U16 R4, desc[UR36][R4.64] ;  /* 0x0000002404047981 */ /* 0x000ea4000c1e1500 */
[----:B--2---:R-:W-:-:S06]  /*35d0*/  HADD2.F32 R2, -RZ, R4.H0_H0 ;  /* 0x20000004ff027230 */ /* 0x004fcc0000004100 */
[----:B------:R-:W0:Y:S02]  /*35e0*/  F2I.S64.TRUNC R2, R2 ;  /* 0x0000000200027311 */ /* 0x000e24000020d900 */
[----:B0-----:R-:W-:Y:S05]  /*35f0*/  BRA `(.L_x_10595) ;  /* 0x0000000800d47947 */ /* 0x001fea0003800000 */
.L_x_10598:
        /* <DEDUP_REMOVED lines=9> */
.L_x_10601:
[----:B------:R-:W2:Y:S02]  /*3690*/  LDG.E.U16 R4, desc[UR36][R4.64] ;  /* 0x0000002404047981 */ /* 0x000ea4000c1e1500 */
[----:B--2---:R-:W-:-:S06]  /*36a0*/  HADD2.F32 R2, -RZ, R4.H0_H0 ;  /* 0x20000004ff027230 */ /* 0x004fcc0000004100 */
[----:B------:R-:W0:Y:S02]  /*36b0*/  F2I.S64.TRUNC R2, R2 ;  /* 0x0000000200027311 */ /* 0x000e24000020d900 */
[----:B0-----:R-:W-:Y:S05]  /*36c0*/  BRA `(.L_x_10595) ;  /* 0x0000000800a07947 */ /* 0x001fea0003800000 */
.L_x_10600:
[----:B------:R-:W2:Y:S02]  /*36d0*/  LDG.E.64 R2, desc[UR36][R4.64] ;  /* 0x0000002404027981 */ /* 0x000ea4000c1e1b00 */
[----:B--2---:R-:W0:Y:S02]  /*36e0*/  F2I.S64.F64.TRUNC R2, R2 ;  /* 0x0000000200027311 */ /* 0x004e24000030d900 */
[----:B0-----:R-:W-:Y:S05]  /*36f0*/  BRA `(.L_x_10595) ;  /* 0x0000000800947947 */ /* 0x001fea0003800000 */
.L_x_10590:
        /* <DEDUP_REMOVED lines=13> */
.L_x_10604:
[----:B------:R-:W2:Y:S02]  /*37d0*/  LDG.E.64 R2, desc[UR36][R4.64] ;  /* 0x0000002404027981 */ /* 0x000ea4000c1e1b00 */
[----:B--2---:R-:W0:Y:S02]  /*37e0*/  F2I.S64.F64.TRUNC R2, R2 ;  /* 0x0000000200027311 */ /* 0x004e24000030d900 */
[----:B0-----:R-:W-:Y:S05]  /*37f0*/  BRA `(.L_x_10595) ;  /* 0x0000000800547947 */ /* 0x001fea0003800000 */
.L_x_10603:
        /* <DEDUP_REMOVED lines=26> */
.L_x_10606:
        /* <DEDUP_REMOVED lines=13> */
.L_x_10605:
[----:B------:R-:W2:Y:S02]  /*3a70*/  LDG.E.U16 R2, desc[UR36][R4.64] ;  /* 0x0000002404027981 */ /* 0x000ea4000c1e1500 */
[----:B--2---:R-:W-:-:S06]  /*3a80*/  IMAD.U32 R2, R2, 0x10000, RZ ;  /* 0x0001000002027824 */ /* 0x004fcc00078e00ff */
[----:B------:R-:W0:Y:S02]  /*3a90*/  F2I.S64.TRUNC R2, R2 ;  /* 0x0000000200027311 */ /* 0x000e24000020d900 */
[----:B0-----:R-:W-:Y:S05]  /*3aa0*/  BRA `(.L_x_10595) ;  /* 0x0000000400a87947 */ /* 0x001fea0003800000 */
.L_x_10602:
        /* <DEDUP_REMOVED lines=11> */
.L_x_10609:
        /* <DEDUP_REMOVED lines=21> */
.L_x_10613:
[----:B------:R-:W-:Y:S05]  /*3cb0*/  BSYNC.RECONVERGENT B1 ;  /* 0x0000000000017941 */ /* 0x000fea0003800200 */
.L_x_10612:
[----:B------:R-:W-:Y:S01]  /*3cc0*/  IMAD.SHL.U32 R0, R0, 0x100000, RZ ;  /* 0x0010000000007824 */ /* 0x000fe200078e00ff */
[----:B------:R-:W-:-:S04]  /*3cd0*/  LEA R2, R2, 0x3b800000, 0x17 ;  /* 0x3b80000002027811 */ /* 0x000fc800078eb8ff */
[----:B------:R-:W-:-:S07]  /*3ce0*/  LOP3.LUT R2, R2, R0, R7, 0xfe, !PT ;  /* 0x0000000002027212 */ /* 0x000fce00078efe07 */
.L_x_10611:
[----:B------:R-:W-:Y:S05]  /*3cf0*/  BSYNC.RECONVERGENT B0 ;  /* 0x0000000000007941 */ /* 0x000fea0003800200 */
.L_x_10610:
[----:B------:R-:W2:Y:S02]  /*3d00*/  F2I.S64.TRUNC R2, R2 ;  /* 0x0000000200027311 */ /* 0x000ea4000020d900 */
[----:B--2---:R-:W-:Y:S05]  /*3d10*/  BRA `(.L_x_10595) ;  /* 0x00000004000c7947 */ /* 0x004fea0003800000 */
.L_x_10608:
        /* <DEDUP_REMOVED lines=21> */
.L_x_10617:
[----:B------:R-:W-:Y:S05]  /*3e70*/  BSYNC.RECONVERGENT B1 ;  /* 0x0000000000017941 */ /* 0x000fea0003800200 */
.L_x_10616:
[----:B------:R-:W-:Y:S01]  /*3e80*/  IMAD.SHL.U32 R0, R0, 0x200000, RZ ;  /* 0x0020000000007824 */ /* 0x000fe200078e00ff */
[----:B------:R-:W-:-:S04]  /*3e90*/  LEA R2, R2, 0x37800000, 0x17 ;  /* 0x3780000002027811 */ /* 0x000fc800078eb8ff */
[----:B------:R-:W-:-:S07]  /*3ea0*/  LOP3.LUT R2, R2, R0, R7, 0xfe, !PT ;  /* 0x0000000002027212 */ /* 0x000fce00078efe07 */
.L_x_10615:
[----:B------:R-:W-:Y:S05]  /*3eb0*/  BSYNC.RECONVERGENT B0 ;  /* 0x0000000000007941 */ /* 0x000fea0003800200 */
.L_x_10614:
[----:B------:R-:W2:Y:S02]  /*3ec0*/  F2I.S64.TRUNC R2, R2 ;  /* 0x0000000200027311 */ /* 0x000ea4000020d900 */
[----:B--2---:R-:W-:Y:S05]  /*3ed0*/  BRA `(.L_x_10595) ;  /* 0x00000000009c7947 */ /* 0x004fea0003800000 */
.L_x_10607:
[----:B------:R-:W-:-:S09]  /*3ee0*/  UISETP.NE.AND UP0, UPT, UR4, 0x1c, UPT ;  /* 0x0000001c0400788c */ /* 0x000fd2000bf05270 */
[----:B------:R-:W-:Y:S05]  /*3ef0*/  BRA.U !UP0, `(.L_x_10618) ;  /* 0x00000001088c7547 */ /* 0x000fea000b800000 */
[----:B------:R-:W-:-:S09]  /*3f00*/  UISETP.NE.AND UP0, UPT, UR4, 0x1d, UPT ;  /* 0x0000001d0400788c */ /* 0x000fd2000bf05270 */
[----:B------:R-:W-:Y:S05]  /*3f10*/  BRA.U !UP0, `(.L_x_10619) ;  /* 0x00000001087c7547 */ /* 0x000fea000b800000 */
[----:B------:R-:W-:-:S09]  /*3f20*/  UISETP.NE.AND UP0, UPT, UR4, 0x2c, UPT ;  /* 0x0000002c0400788c */ /* 0x000fd2000bf05270 */
[----:B------:R-:W-:Y:S05]  /*3f30*/  BRA.U !UP0, `(.L_x_10620) ;  /* 0x0000000108487547 */ /* 0x000fea000b800000 */
.L_x_10594:
        /* <DEDUP_REMOVED lines=16> */
.L_x_10621:
[----:B------:R-:W-:Y:S01]  /*4040*/  CS2R R2, SRZ ;  /* 0x0000000000027805 */ /* 0x000fe2000001ff00 */
[----:B------:R-:W-:Y:S06]  /*4050*/  BRA `(.L_x_10595) ;  /* 0x00000000003c7947 */ /* 0x000fec0003800000 */
.L_x_10620:
        /* <DEDUP_REMOVED lines=8> */
.L_x_10623:
[----:B------:R-:W-:Y:S05]  /*40e0*/  BSYNC.RECONVERGENT B0 ;  /* 0x0000000000007941 */ /* 0x000fea0003800200 */
.L_x_10622:
[----:B------:R-:W0:Y:S02]  /*40f0*/  F2I.S64.TRUNC R2, R2 ;  /* 0x0000000200027311 */ /* 0x000e24000020d900 */
[----:B0-----:R-:W-:Y:S05]  /*4100*/  BRA `(.L_x_10595) ;  /* 0x0000000000107947 */ /* 0x001fea0003800000 */
.L_x_10619:
[----:B------:R0:W5:Y:S01]  /*4110*/  LDG.E.64 R2, desc[UR36][R4.64] ;  /* 0x0000002404027981 */ /* 0x000162000c1e1b00 */
[----:B------:R-:W-:Y:S05]  /*4120*/  BRA `(.L_x_10595) ;  /* 0x0000000000087947 */ /* 0x000fea0003800000 */
.L_x_10618:
[----:B------:R1:W5:Y:S01]  /*4130*/  LDG.E R2, desc[UR36][R4.64] ;  /* 0x0000002404027981 */ /* 0x000362000c1e1900 */
[----:B------:R-:W-:-:S07]  /*4140*/  IMAD.MOV.U32 R3, RZ, RZ, RZ ;  /* 0x000000ffff037224 */ /* 0x000fce00078e00ff */
.L_x_10595:
[----:B------:R-:W-:Y:S01]  /*4150*/  ISETP.NE.AND P1, PT, R22, RZ, PT ;  /* 0x000000ff1600720c */ /* 0x000fe20003f25270 */
[----:B------:R-:W4:-:S12]  /*4160*/  LDCU.64 UR6, c[0x0][0x648] ;  /* 0x0000c900ff0677ac */ /* 0x000f180008000a00 */
[----:B0123--:R-:W0:Y:S02]  /*4170*/  @P1 LDC.64 R4, c[0x0][0x668] ;  /* 0x00019a00ff041b82 */ /* 0x00fe240000000a00 */
[----:B0----5:R-:W-:-:S04]  /*4180*/  @P1 IADD3 R4, P0, PT, R2, R4, RZ ;  /* 0x0000000402041210 */ /* 0x021fc80007f1e0ff */
[----:B------:R-:W-:-:S05]  /*4190*/  @P1 IADD3.X R5, PT, PT, R3, R5, RZ, P0, !PT ;  /* 0x0000000503051210 */ /* 0x000fca00007fe4ff */
[----:B----4-:R0:W5:Y:S01]  /*41a0*/  @P1 LDG.E.U8 R19, desc[UR36][R4.64] ;  /* 0x0000002404131981 */ /* 0x010162000c1e1100 */
        /* <DEDUP_REMOVED lines=15> */
.L_x_10627:
[----:B-----5:R0:W-:Y:S01]  /*42a0*/  STG.E.U8 desc[UR36][R2.64], R19 ;  /* 0x0000001302007986 */ /* 0x0201e2000c101124 */
[----:B------:R-:W-:Y:S05]  /*42b0*/  BRA `(.L_x_10629) ;  /* 0x0000000c00847947 */ /* 0x000fea0003800000 */
.L_x_10626:
        /* <DEDUP_REMOVED lines=12> */
.L_x_10631:
[----:B-----5:R-:W-:-:S04]  /*4380*/  LOP3.LUT R19, R19, 0xffff, RZ, 0xc0, !PT ;  /* 0x0000ffff13137812 */ /* 0x020fc800078ec0ff */
[----:B------:R-:W-:-:S05]  /*4390*/  PRMT R5, R19, 0x8880, RZ ;  /* 0x0000888013057816 */ /* 0x000fca00000000ff */
[----:B------:R0:W-:Y:S01]  /*43a0*/  STG.E desc[UR36][R2.64], R5 ;  /* 0x0000000502007986 */ /* 0x0001e2000c101924 */
[----:B------:R-:W-:Y:S05]  /*43b0*/  BRA `(.L_x_10629) ;  /* 0x0000000c00447947 */ /* 0x000fea0003800000 */
.L_x_10630:
[----:B-----5:R-:W-:-:S04]  /*43c0*/  PRMT R5, R19, 0x8880, RZ ;  /* 0x0000888013057816 */ /* 0x020fc800000000ff */
[----:B------:R-:W-:-:S05]  /*43d0*/  PRMT R5, R5, 0x7710, RZ ;  /* 0x0000771005057816 */ /* 0x000fca00000000ff */
[----:B------:R0:W-:Y:S01]  /*43e0*/  STG.E.U16 desc[UR36][R2.64], R5 ;  /* 0x0000000502007986 */ /* 0x0001e2000c101524 */
[----:B------:R-:W-:Y:S05]  /*43f0*/  BRA `(.L_x_10629) ;  /* 0x0000000c00347947 */ /* 0x000fea0003800000 */
.L_x_10625:
        /* <DEDUP_REMOVED lines=9> */
.L_x_10633:
[----:B-----5:R-:W0:Y:S02]  /*4490*/  I2F.S8 R0, R19 ;  /* 0x0000001300007306 */ /* 0x020e240000001400 */
[----:B0-----:R-:W-:-:S05]  /*44a0*/  F2FP.F16.F32.PACK_AB R0, RZ, R0 ;  /* 0x00000000ff00723e */ /* 0x001fca00000000ff */
[----:B------:R0:W-:Y:S01]  /*44b0*/  STG.E.U16 desc[UR36][R2.64], R0 ;  /* 0x0000000002007986 */ /* 0x0001e2000c101524 */
[----:B------:R-:W-:Y:S05]  /*44c0*/  BRA `(.L_x_10629) ;  /* 0x0000000c00007947 */ /* 0x000fea0003800000 */
.L_x_10632:
        /* <DEDUP_REMOVED lines=10> */
.L_x_10635:
[----:B-----5:R-:W0:Y:S02]  /*4570*/  I2F.S8 R19, R19 ;  /* 0x0000001300137306 */ /* 0x020e240000001400 */
[----:B0-----:R-:W-:-:S04]  /*4580*/  F2FP.F16.F32.PACK_AB R5, RZ, R19 ;  /* 0x00000013ff05723e */ /* 0x001fc800000000ff */
[----:B------:R-:W-:-:S05]  /*4590*/  PRMT R5, R5, 0x5410, RZ ;  /* 0x0000541005057816 */ /* 0x000fca00000000ff */
[----:B------:R0:W-:Y:S01]  /*45a0*/  STG.E desc[UR36][R2.64], R5 ;  /* 0x0000000502007986 */ /* 0x0001e2000c101924 */
[----:B------:R-:W-:Y:S05]  /*45b0*/  BRA `(.L_x_10629) ;  /* 0x0000000800c47947 */ /* 0x000fea0003800000 */
.L_x_10634:
[----:B-----5:R-:W-:-:S04]  /*45c0*/  PRMT R4, R19, 0x8880, RZ ;  /* 0x0000888013047816 */ /* 0x020fc800000000ff */
[----:B------:R-:W-:-:S06]  /*45d0*/  PRMT R4, R4, 0x7710, RZ ;  /* 0x0000771004047816 */ /* 0x000fcc00000000ff */
[----:B------:R-:W0:Y:S02]  /*45e0*/  I2F.F64.S16 R4, R4 ;  /* 0x0000000400047312 */ /* 0x000e240000101c00 */
[----:B0-----:R0:W-:Y:S01]  /*45f0*/  STG.E.64 desc[UR36][R2.64], R4 ;  /* 0x0000000402007986 */ /* 0x0011e2000c101b24 */
[----:B------:R-:W-:Y:S05]  /*4600*/  BRA `(.L_x_10629) ;  /* 0x0000000800b07947 */ /* 0x000fea0003800000 */
.L_x_10624:
        /* <DEDUP_REMOVED lines=12> */
.L_x_10638:
[----:B-----5:R-:W-:Y:S02]  /*46d0*/  PRMT R4, R19, 0x8880, RZ ;  /* 0x0000888013047816 */ /* 0x020fe400000000ff */
[----:B------:R-:W-:Y:S02]  /*46e0*/  CS2R R6, SRZ ;  /* 0x0000000000067805 */ /* 0x000fe4000001ff00 */
[----:B------:R-:W-:-:S06]  /*46f0*/  PRMT R4, R4, 0x7710, RZ ;  /* 0x0000771004047816 */ /* 0x000fcc00000000ff */
[----:B------:R-:W0:Y:S02]  /*4700*/  I2F.F64.S16 R4, R4 ;  /* 0x0000000400047312 */ /* 0x000e240000101c00 */
[----:B0-----:R0:W-:Y:S01]  /*4710*/  STG.E.128 desc[UR36][R2.64], R4 ;  /* 0x0000000402007986 */ /* 0x0011e2000c101d24 */
[----:B------:R-:W-:Y:S05]  /*4720*/  BRA `(.L_x_10629) ;  /* 0x0000000800687947 */ /* 0x000fea0003800000 */
.L_x_10637:
        /* <DEDUP_REMOVED lines=19> */
.L_x_10642:
[----:B------:R-:W-:Y:S05]  /*4860*/  BSYNC.RECONVERGENT B0 ;  /* 0x0000000000007941 */ /* 0x000fea0003800200 */
.L_x_10641:
[----:B------:R-:W-:-:S05]  /*4870*/  LOP3.LUT R5, R0, 0x80, R5, 0xf8, !PT ;  /* 0x0000008000057812 */ /* 0x000fca00078ef805 */
[----:B------:R0:W-:Y:S01]  /*4880*/  STG.E.U8 desc[UR36][R2.64], R5 ;  /* 0x0000000502007986 */ /* 0x0001e2000c101124 */
[----:B------:R-:W-:Y:S05]  /*4890*/  BRA `(.L_x_10629) ;  /* 0x00000008000c7947 */ /* 0x000fea0003800000 */
.L_x_10640:
        /* <DEDUP_REMOVED lines=15> */
.L_x_10644:
[----:B------:R-:W-:Y:S05]  /*4990*/  BSYNC.RECONVERGENT B0 ;  /* 0x0000000000007941 */ /* 0x000fea0003800200 */
.L_x_10643:
[----:B------:R-:W-:-:S05]  /*49a0*/  LOP3.LUT R5, R0, 0x80, R5, 0xf8, !PT ;  /* 0x0000008000057812 */ /* 0x000fca00078ef805 */
[----:B------:R0:W-:Y:S01]  /*49b0*/  STG.E.U8 desc[UR36][R2.64], R5 ;  /* 0x0000000502007986 */ /* 0x0001e2000c101124 */
[----:B------:R-:W-:Y:S05]  /*49c0*/  BRA `(.L_x_10629) ;  /* 0x0000000400c07947 */ /* 0x000fea0003800000 */
.L_x_10639:
[----:B-----5:R-:W0:Y:S02]  /*49d0*/  I2F.S8 R0, R19 ;  /* 0x0000001300007306 */ /* 0x020e240000001400 */
[----:B0-----:R-:W-:-:S05]  /*49e0*/  F2FP.BF16.F32.PACK_AB R0, RZ, R0 ;  /* 0x00000000ff00723e */ /* 0x001fca00000010ff */
[----:B------:R0:W-:Y:S01]  /*49f0*/  STG.E.U16 desc[UR36][R2.64], R0 ;  /* 0x0000000002007986 */ /* 0x0001e2000c101524 */
[----:B------:R-:W-:Y:S05]  /*4a00*/  BRA `(.L_x_10629) ;  /* 0x0000000400b07947 */ /* 0x000fea0003800000 */
.L_x_10636:
        /* <DEDUP_REMOVED lines=12> */
.L_x_10647:
[----:B-----5:R-:W0:Y:S01]  /*4ad0*/  I2F.S8 R5, R19 ;  /* 0x0000001300057306 */ /* 0x020e220000001400 */
[----:B------:R-:W-:Y:S01]  /*4ae0*/  BSSY.RECONVERGENT B0, `(.L_x_10648) ;  /* 0x0000014000007945 */ /* 0x000fe20003800200 */
[----:B------:R-:W-:Y:S02]  /*4af0*/  MOV R0, 0x80 ;  /* 0x0000008000007802 */ /* 0x000fe40000000f00 */
        /* <DEDUP_REMOVED lines=10> */
.L_x_10650:
[----:B------:R-:W-:-:S04]  /*4ba0*/  SHF.R.U32.HI R0, RZ, 0x14, R5 ;  /* 0x00000014ff007819 */ /* 0x000fc80000011605 */
[----:B------:R-:W-:-:S04]  /*4bb0*/  LOP3.LUT R0, R0, 0x1, RZ, 0xc0, !PT ;  /* 0x0000000100007812 */ /* 0x000fc800078ec0ff */
[----:B------:R-:W-:-:S04]  /*4bc0*/  IADD3 R0, PT, PT, R5, 0x487ffff, R0 ;  /* 0x0487ffff05007810 */ /* 0x000fc80007ffe000 */
[----:B------:R-:W-:-:S04]  /*4bd0*/  SHF.R.U32.HI R0, RZ, 0x14, R0 ;  /* 0x00000014ff007819 */ /* 0x000fc80000011600 */
[----:B------:R-:W-:-:S07]  /*4be0*/  LOP3.LUT R4, R0, 0xff, RZ, 0xc0, !PT ;  /* 0x000000ff00047812 */ /* 0x000fce00078ec0ff */
.L_x_10651:
[----:B------:R-:W-:-:S04]  /*4bf0*/  SHF.R.U32.HI R5, RZ, 0x18, R5 ;  /* 0x00000018ff057819 */ /* 0x000fc80000011605 */
[----:B------:R-:W-:-:S04]  /*4c00*/  LOP3.LUT R4, R4, 0x80, R5, 0xf8, !PT ;  /* 0x0000008004047812 */ /* 0x000fc800078ef805 */
[----:B------:R-:W-:-:S07]  /*4c10*/  PRMT R0, R4, 0x7610, R0 ;  /* 0x0000761004007816 */ /* 0x000fce0000000000 */
.L_x_10649:
[----:B------:R-:W-:Y:S05]  /*4c20*/  BSYNC.RECONVERGENT B0 ;  /* 0x0000000000007941 */ /* 0x000fea0003800200 */
.L_x_10648:
[----:B------:R0:W-:Y:S01]  /*4c30*/  STG.E.U8 desc[UR36][R2.64], R0 ;  /* 0x0000000002007986 */ /* 0x0001e2000c101124 */
[----:B------:R-:W-:Y:S05]  /*4c40*/  BRA `(.L_x_10629) ;  /* 0x0000000400207947 */ /* 0x000fea0003800000 */
.L_x_10646:
        /* <DEDUP_REMOVED lines=13> */
.L_x_10654:
[----:B------:R-:W-:-:S04]  /*4d20*/  SHF.R.U32.HI R0, RZ, 0x15, R5 ;  /* 0x00000015ff007819 */ /* 0x000fc80000011605 */
[----:B------:R-:W-:-:S04]  /*4d30*/  LOP3.LUT R0, R0, 0x1, RZ, 0xc0, !PT ;  /* 0x0000000100007812 */ /* 0x000fc800078ec0ff */
[----:B------:R-:W-:-:S04]  /*4d40*/  IADD3 R0, PT, PT, R5, 0x88fffff, R0 ;  /* 0x088fffff05007810 */ /* 0x000fc80007ffe000 */
[----:B------:R-:W-:-:S04]  /*4d50*/  SHF.R.U32.HI R0, RZ, 0x15, R0 ;  /* 0x00000015ff007819 */ /* 0x000fc80000011600 */
[----:B------:R-:W-:-:S07]  /*4d60*/  LOP3.LUT R4, R0, 0xff, RZ, 0xc0, !PT ;  /* 0x000000ff00047812 */ /* 0x000fce00078ec0ff */
.L_x_10655:
[----:B------:R-:W-:-:S04]  /*4d70*/  SHF.R.U32.HI R5, RZ, 0x18, R5 ;  /* 0x00000018ff057819 */ /* 0x000fc80000011605 */
[----:B------:R-:W-:-:S04]  /*4d80*/  LOP3.LUT R4, R4, 0x80, R5, 0xf8, !PT ;  /* 0x0000008004047812 */ /* 0x000fc800078ef805 */
[----:B------:R-:W-:-:S07]  /*4d90*/  PRMT R0, R4, 0x7610, R0 ;  /* 0x0000761004007816 */ /* 0x000fce0000000000 */
.L_x_10653:
[----:B------:R-:W-:Y:S05]  /*4da0*/  BSYNC.RECONVERGENT B0 ;  /* 0x0000000000007941 */ /* 0x000fea0003800200 */
.L_x_10652:
[----:B------:R2:W-:Y:S01]  /*4db0*/  STG.E.U8 desc[UR36][R2.64], R0 ;  /* 0x0000000002007986 */ /* 0x0005e2000c101124 */
[----:B------:R-:W-:Y:S05]  /*4dc0*/  BRA `(.L_x_10629) ;  /* 0x0000000000c07947 */ /* 0x000fea0003800000 */
.L_x_10645:
[----:B------:R-:W-:-:S09]  /*4dd0*/  UISETP.NE.AND UP0, UPT, UR4, 0x1c, UPT ;  /* 0x0000001c0400788c */ /* 0x000fd2000bf05270 */
[----:B------:R-:W-:Y:S05]  /*4de0*/  BRA.U !UP0, `(.L_x_10656) ;  /* 0x0000000108ac7547 */ /* 0x000fea000b800000 */
[----:B------:R-:W-:-:S09]  /*4df0*/  UISETP.NE.AND UP0, UPT, UR4, 0x1d, UPT ;  /* 0x0000001d0400788c */ /* 0x000fd2000bf05270 */
[----:B------:R-:W-:Y:S05]  /*4e00*/  BRA.U !UP0, `(.L_x_10657) ;  /* 0x00000001088c7547 */ /* 0x000fea000b800000 */
[----:B------:R-:W-:-:S09]  /*4e10*/  UISETP.NE.AND UP0, UPT, UR4, 0x2c, UPT ;  /* 0x0000002c0400788c */ /* 0x000fd2000bf05270 */
[----:B------:R-:W-:Y:S05]  /*4e20*/  BRA.U !UP0, `(.L_x_10658) ;  /* 0x0000000108447547 */ /* 0x000fea000b800000 */
.L_x_10628:
        /* <DEDUP_REMOVED lines=16> */
.L_x_10659:
[----:B------:R-:W-:Y:S05]  /*4f30*/  BRA `(.L_x_10629) ;  /* 0x0000000000647947 */ /* 0x000fea0003800000 */
.L_x_10658:
        /* <DEDUP_REMOVED lines=16> */
.L_x_10657:
[----:B-----5:R-:W-:-:S04]  /*5040*/  LOP3.LUT R19, R19, 0xffff, RZ, 0xc0, !PT ;  /* 0x0000ffff13137812 */ /* 0x020fc800078ec0ff */
[----:B------:R-:W-:-:S05]  /*5050*/  PRMT R19, R19, 0x8880, RZ ;  /* 0x0000888013137816 */ /* 0x000fca00000000ff */
[----:B------:R-:W-:-:S05]  /*5060*/  IMAD.MOV.U32 R4, RZ, RZ, R19 ;  /* 0x000000ffff047224 */ /* 0x000fca00078e0013 */
[----:B------:R-:W-:-:S05]  /*5070*/  SHF.R.S32.HI R5, RZ, 0x1f, R4 ;  /* 0x0000001fff057819 */ /* 0x000fca0000011404 */
[----:B------:R0:W-:Y:S01]  /*5080*/  STG.E.64 desc[UR36][R2.64], R4 ;  /* 0x0000000402007986 */ /* 0x0001e2000c101b24 */
[----:B------:R-:W-:Y:S05]  /*5090*/  BRA `(.L_x_10629) ;  /* 0x00000000000c7947 */ /* 0x000fea0003800000 */
.L_x_10656:
[----:B-----5:R-:W-:-:S04]  /*50a0*/  LOP3.LUT R19, R19, 0xffff, RZ, 0xc0, !PT ;  /* 0x0000ffff13137812 */ /* 0x020fc800078ec0ff */
[----:B------:R-:W-:-:S05]  /*50b0*/  PRMT R5, R19, 0x8880, RZ ;  /* 0x0000888013057816 */ /* 0x000fca00000000ff */
[----:B------:R3:W-:Y:S02]  /*50c0*/  STG.E desc[UR36][R2.64], R5 ;  /* 0x0000000502007986 */ /* 0x0007e4000c101924 */
.L_x_10629:
[----:B------:R-:W-:-:S07]  /*50d0*/  VIADD R17, R17, 0x80 ;  /* 0x0000008011117836 */ /* 0x000fce0000000000 */
.L_x_10529:
[----:B------:R-:W-:Y:S05]  /*50e0*/  BSYNC.RECONVERGENT B7 ;  /* 0x0000000000077941 */ /* 0x000fea0003800200 */
.L_x_10528:
[----:B------:R-:W5:Y:S01]  /*50f0*/  LDCU UR4, c[0x0][0x380] ;  /* 0x00007000ff0477ac */ /* 0x000f620008000800 */
[----:B------:R-:W-:Y:S01]  /*5100*/  BSSY.RECONVERGENT B7, `(.L_x_10660) ;  /* 0x00004fd000077945 */ /* 0x000fe20003800200 */
[----:B-----5:R-:W-:-:S13]  /*5110*/  ISETP.GE.AND P0, PT, R17, UR4, PT ;  /* 0x0000000411007c0c */ /* 0x020fda000bf06270 */
[----:B------:R-:W-:Y:S05]  /*5120*/  @P0 BRA `(.L_x_10661) ;  /* 0x0000004c00e80947 */ /* 0x000fea0003800000 */
[----:B------:R-:W5:Y:S01]  /*5130*/  LDCU UR4, c[0x0][0x388] ;  /* 0x00007100ff0477ac */ /* 0x000f620008000800 */
[----:B------:R-:W-:Y:S02]  /*5140*/  HFMA2 R22, -RZ, RZ, 0, 0 ;  /* 0x00000000ff167431 */ /* 0x000fe400000001ff */
        /* <DEDUP_REMOVED lines=378> */
.L_x_10662:
        /* <DEDUP_REMOVED lines=16> */
.L_x_10666:
[----:B------:R0:W5:Y:S01]  /*69f0*/  LDG.E.U8 R19, desc[UR36][R2.64] ;  /* 0x0000002402137981 */ /* 0x000162000c1e1100 */
[----:B------:R-:W-:Y:S05]  /*6a00*/  BRA `(.L_x_10668) ;  /* 0x0000000c004c7947 */ /* 0x000fea0003800000 */
.L_x_10665:
        /* <DEDUP_REMOVED lines=8> */
.L_x_10670:
[----:B------:R0:W5:Y:S01]  /*6a90*/  LDG.E.U8 R19, desc[UR36][R2.64] ;  /* 0x0000002402137981 */ /* 0x000162000c1e1100 */
[----:B------:R-:W-:Y:S05]  /*6aa0*/  BRA `(.L_x_10668) ;  /* 0x0000000c00247947 */ /* 0x000fea0003800000 */
.L_x_10669:
[----:B------:R0:W5:Y:S01]  /*6ab0*/  LDG.E.U16 R19, desc[UR36][R2.64] ;  /* 0x0000002402137981 */ /* 0x000162000c1e1500 */
[----:B------:R-:W-:Y:S05]  /*6ac0*/  BRA `(.L_x_10668) ;  /* 0x0000000c001c7947 */ /* 0x000fea0003800000 */
.L_x_10664:
        /* <DEDUP_REMOVED lines=9> */
.L_x_10672:
[----:B------:R-:W2:Y:S02]  /*6b60*/  LDG.E.U16 R0, desc[UR36][R2.64] ;  /* 0x0000002402007981 */ /* 0x000ea4000c1e1500 */
[----:B--2---:R-:W-:-:S06]  /*6b70*/  HADD2.F32 R0, -RZ, R0.H0_H0 ;  /* 0x20000000ff007230 */ /* 0x004fcc0000004100 */
[----:B------:R-:W0:Y:S02]  /*6b80*/  F2I.FTZ.TRUNC.NTZ R0, R0 ;  /* 0x0000000000007305 */ /* 0x000e24000021f100 */
[----:B0-----:R-:W-:Y:S01]  /*6b90*/  PRMT R19, R0, 0x7610, R19 ;  /* 0x0000761000137816 */ /* 0x001fe20000000013 */
[----:B------:R-:W-:Y:S06]  /*6ba0*/  BRA `(.L_x_10668) ;  /* 0x0000000800e47947 */ /* 0x000fec0003800000 */
.L_x_10671:
        /* <DEDUP_REMOVED lines=9> */
.L_x_10674:
[----:B------:R-:W2:Y:S02]  /*6c40*/  LDG.E.U16 R2, desc[UR36][R2.64] ;  /* 0x0000002402027981 */ /* 0x000ea4000c1e1500 */
[----:B--2---:R-:W-:-:S06]  /*6c50*/  HADD2.F32 R0, -RZ, R2.H0_H0 ;  /* 0x20000002ff007230 */ /* 0x004fcc0000004100 */
[----:B------:R-:W0:Y:S02]  /*6c60*/  F2I.FTZ.TRUNC.NTZ R0, R0 ;  /* 0x0000000000007305 */ /* 0x000e24000021f100 */
[----:B0-----:R-:W-:Y:S01]  /*6c70*/  PRMT R19, R0, 0x7610, R19 ;  /* 0x0000761000137816 */ /* 0x001fe20000000013 */
[----:B------:R-:W-:Y:S06]  /*6c80*/  BRA `(.L_x_10668) ;  /* 0x0000000800ac7947 */ /* 0x000fec0003800000 */
.L_x_10673:
[----:B------:R-:W2:Y:S02]  /*6c90*/  LDG.E.64 R2, desc[UR36][R2.64] ;  /* 0x0000002402027981 */ /* 0x000ea4000c1e1b00 */
[----:B--2---:R0:W1:Y:S02]  /*6ca0*/  F2I.F64.TRUNC R19, R2 ;  /* 0x0000000200137311 */ /* 0x004064000030d100 */
[----:B01----:R-:W-:Y:S05]  /*6cb0*/  BRA `(.L_x_10668) ;  /* 0x0000000800a07947 */ /* 0x003fea0003800000 */
.L_x_10663:
        /* <DEDUP_REMOVED lines=12> */
.L_x_10677:
[----:B------:R-:W2:Y:S02]  /*6d80*/  LDG.E.64 R2, desc[UR36][R2.64] ;  /* 0x0000002402027981 */ /* 0x000ea4000c1e1b00 */
[----:B--2---:R0:W1:Y:S02]  /*6d90*/  F2I.F64.TRUNC R19, R2 ;  /* 0x0000000200137311 */ /* 0x004064000030d100 */
[----:B01----:R-:W-:Y:S05]  /*6da0*/  BRA `(.L_x_10668) ;  /* 0x0000000800647947 */ /* 0x003fea0003800000 */
.L_x_10676:
        /* <DEDUP_REMOVED lines=24> */
[----:B------:R-:W0:Y:S02]  /*6f30*/  F2I.FTZ.TRUNC.NTZ R5, R5 ;  /* 0x0000000500057305 */ /* 0x000e24000021f100 */
[----:B0-----:R-:W-:Y:S01]  /*6f40*/  PRMT R19, R5, 0x7610, R19 ;  /* 0x0000761005137816 */ /* 0x001fe20000000013 */
[----:B------:R-:W-:Y:S06]  /*6f50*/  BRA `(.L_x_10668) ;  /* 0x0000000400f87947 */ /* 0x000fec0003800000 */
.L_x_10679:
        /* <DEDUP_REMOVED lines=14> */
.L_x_10678:
[----:B------:R-:W2:Y:S02]  /*7040*/  LDG.E.U16 R0, desc[UR36][R2.64] ;  /* 0x0000002402007981 */ /* 0x000ea4000c1e1500 */
[----:B--2---:R-:W-:-:S06]  /*7050*/  IMAD.U32 R0, R0, 0x10000, RZ ;  /* 0x0001000000007824 */ /* 0x004fcc00078e00ff */
[----:B------:R-:W0:Y:S02]  /*7060*/  F2I.FTZ.TRUNC.NTZ R0, R0 ;  /* 0x0000000000007305 */ /* 0x000e24000021f100 */
[----:B0-----:R-:W-:Y:S01]  /*7070*/  PRMT R19, R0, 0x7610, R19 ;  /* 0x0000761000137816 */ /* 0x001fe20000000013 */
[----:B------:R-:W-:Y:S06]  /*7080*/  BRA `(.L_x_10668) ;  /* 0x0000000400ac7947 */ /* 0x000fec0003800000 */
.L_x_10675:
        /* <DEDUP_REMOVED lines=10> */
.L_x_10682:
        /* <DEDUP_REMOVED lines=21> */
.L_x_10686:
[----:B------:R-:W-:Y:S05]  /*7280*/  BSYNC.RECONVERGENT B1 ;  /* 0x0000000000017941 */ /* 0x000fea0003800200 */
.L_x_10685:
[----:B------:R-:W-:Y:S01]  /*7290*/  IMAD.SHL.U32 R0, R0, 0x100000, RZ ;  /* 0x0010000000007824 */ /* 0x000fe200078e00ff */
[----:B------:R-:W-:-:S04]  /*72a0*/  LEA R2, R2, 0x3b800000, 0x17 ;  /* 0x3b80000002027811 */ /* 0x000fc800078eb8ff */
[----:B------:R-:W-:-:S07]  /*72b0*/  LOP3.LUT R0, R2, R0, R7, 0xfe, !PT ;  /* 0x0000000002007212 */ /* 0x000fce00078efe07 */
.L_x_10684:
[----:B------:R-:W-:Y:S05]  /*72c0*/  BSYNC.RECONVERGENT B0 ;  /* 0x0000000000007941 */ /* 0x000fea0003800200 */
.L_x_10683:
[----:B------:R-:W0:Y:S02]  /*72d0*/  F2I.FTZ.TRUNC.NTZ R0, R0 ;  /* 0x0000000000007305 */ /* 0x000e24000021f100 */
[----:B0-----:R-:W-:Y:S01]  /*72e0*/  PRMT R19, R0, 0x7610, R19 ;  /* 0x0000761000137816 */ /* 0x001fe20000000013 */
[----:B------:R-:W-:Y:S06]  /*72f0*/  BRA `(.L_x_10668) ;  /* 0x0000000400107947 */ /* 0x000fec0003800000 */
.L_x_10681:
        /* <DEDUP_REMOVED lines=21> */
.L_x_10690:
[----:B------:R-:W-:Y:S05]  /*7450*/  BSYNC.RECONVERGENT B1 ;  /* 0x0000000000017941 */ /* 0x000fea0003800200 */
.L_x_10689:
[----:B------:R-:W-:Y:S01]  /*7460*/  IMAD.SHL.U32 R0, R0, 0x200000, RZ ;  /* 0x0020000000007824 */ /* 0x000fe200078e00ff */
[----:B------:R-:W-:-:S04]  /*7470*/  LEA R2, R2, 0x37800000, 0x17 ;  /* 0x3780000002027811 */ /* 0x000fc800078eb8ff */
[----:B------:R-:W-:-:S07]  /*7480*/  LOP3.LUT R0, R2, R0, R7, 0xfe, !PT ;  /* 0x0000000002007212 */ /* 0x000fce00078efe07 */
.L_x_10688:
[----:B------:R-:W-:Y:S05]  /*7490*/  BSYNC.RECONVERGENT B0 ;  /* 0x0000000000007941 */ /* 0x000fea0003800200 */
.L_x_10687:
[----:B------:R-:W0:Y:S02]  /*74a0*/  F2I.FTZ.TRUNC.NTZ R0, R0 ;  /* 0x0000000000007305 */ /* 0x000e24000021f100 */
[----:B0-----:R-:W-:Y:S01]  /*74b0*/  PRMT R19, R0, 0x7610, R19 ;  /* 0x0000761000137816 */ /* 0x001fe20000000013 */
[----:B------:R-:W-:Y:S06]  /*74c0*/  BRA `(.L_x_10668) ;  /* 0x00000000009c7947 */ /* 0x000fec0003800000 */
.L_x_10680:
        /* <DEDUP_REMOVED lines=14> */
.L_x_10694:
[----:B------:R-:W-:Y:S05]  /*75b0*/  BSYNC.RECONVERGENT B0 ;  /* 0x0000000000007941 */ /* 0x000fea0003800200 */
.L_x_10693:
[----:B------:R-:W0:Y:S02]  /*75c0*/  F2I.FTZ.TRUNC.NTZ R0, R0 ;  /* 0x0000000000007305 */ /* 0x000e24000021f100 */
[----:B0-----:R-:W-:Y:S01]  /*75d0*/  PRMT R19, R0, 0x7610, R19 ;  /* 0x0000761000137816 */ /* 0x001fe20000000013 */
[----:B------:R-:W-:Y:S06]  /*75e0*/  BRA `(.L_x_10668) ;  /* 0x0000000000547947 */ /* 0x000fec0003800000 */
.L_x_10667:
        /* <DEDUP_REMOVED lines=16> */
.L_x_10695:
[----:B------:R-:W-:Y:S01]  /*76f0*/  PRMT R19, RZ, 0x7610, R19 ;  /* 0x00007610ff137816 */ /* 0x000fe20000000013 */
[----:B------:R-:W-:Y:S06]  /*7700*/  BRA `(.L_x_10668) ;  /* 0x00000000000c7947 */ /* 0x000fec0003800000 */
.L_x_10692:
[----:B------:R2:W5:Y:S01]  /*7710*/  LDG.E.U8 R19, desc[UR36][R2.64] ;  /* 0x0000002402137981 */ /* 0x000562000c1e1100 */
[----:B------:R-:W-:Y:S05]  /*7720*/  BRA `(.L_x_10668) ;  /* 0x0000000000047947 */ /* 0x000fea0003800000 */
.L_x_10691:
[----:B------:R1:W5:Y:S02]  /*7730*/  LDG.E.U8 R19, desc[UR36][R2.64] ;  /* 0x0000002402137981 */ /* 0x000364000c1e1100 */
.L_x_10668:
        /* <DEDUP_REMOVED lines=19> */
.L_x_10700:
[----:B------:R-:W2:Y:S02]  /*7870*/  LDG.E.U8 R2, desc[UR36][R2.64] ;  /* 0x0000002402027981 */ /* 0x000ea4000c1e1100 */
[----:B--2---:R-:W-:-:S04]  /*7880*/  ISETP.NE.AND P0, PT, R2, RZ, PT ;  /* 0x000000ff0200720c */ /* 0x004fc80003f05270 */
[----:B------:R-:W-:Y:S01]  /*7890*/  P2R R22, PR, RZ, 0x1 ;  /* 0x00000001ff167803 */ /* 0x000fe20000000000 */
[----:B------:R-:W-:Y:S08]  /*78a0*/  BRA `(.L_x_10702) ;  /* 0x0000000800947947 */ /* 0x000ff00003800000 */
.L_x_10699:
        /* <DEDUP_REMOVED lines=11> */
.L_x_10704:
[----:B------:R-:W2:Y:S02]  /*7960*/  LDG.E R2, desc[UR36][R2.64] ;  /* 0x0000002402027981 */ /* 0x000ea4000c1e1900 */
[----:B--2---:R-:W-:-:S04]  /*7970*/  ISETP.NE.AND P0, PT, R2, RZ, PT ;  /* 0x000000ff0200720c */ /* 0x004fc80003f05270 */
[----:B------:R-:W-:Y:S01]  /*7980*/  P2R R22, PR, RZ, 0x1 ;  /* 0x00000001ff167803 */ /* 0x000fe20000000000 */
[----:B------:R-:W-:Y:S08]  /*7990*/  BRA `(.L_x_10702) ;  /* 0x0000000800587947 */ /* 0x000ff00003800000 */
.L_x_10703:
[----:B------:R-:W2:Y:S02]  /*79a0*/  LDG.E.U16 R2, desc[UR36][R2.64] ;  /* 0x0000002402027981 */ /* 0x000ea4000c1e1500 */
[----:B--2---:R-:W-:-:S04]  /*79b0*/  ISETP.NE.AND P0, PT, R2, RZ, PT ;  /* 0x000000ff0200720c */ /* 0x004fc80003f05270 */
[----:B------:R-:W-:Y:S01]  /*79c0*/  P2R R22, PR, RZ, 0x1 ;  /* 0x00000001ff167803 */ /* 0x000fe20000000000 */
[----:B------:R-:W-:Y:S08]  /*79d0*/  BRA `(.L_x_10702) ;  /* 0x0000000800487947 */ /* 0x000ff00003800000 */
.L_x_10698:
        /* <DEDUP_REMOVED lines=10> */
.L_x_10706:
[----:B------:R-:W2:Y:S02]  /*7a80*/  LDG.E.U16 R0, desc[UR36][R2.64] ;  /* 0x0000002402007981 */ /* 0x000ea4000c1e1500 */
[----:B--2---:R-:W-:-:S05]  /*7a90*/  HADD2.F32 R0, -RZ, R0.H0_H0 ;  /* 0x20000000ff007230 */ /* 0x004fca0000004100 */
[----:B------:R-:W-:-:S04]  /*7aa0*/  FSETP.NEU.FTZ.AND P0, PT, R0, RZ, PT ;  /* 0x000000ff0000720b */ /* 0x000fc80003f1d000 */
[----:B------:R-:W-:Y:S01]  /*7ab0*/  P2R R22, PR, RZ, 0x1 ;  /* 0x00000001ff167803 */ /* 0x000fe20000000000 */
[----:B------:R-:W-:Y:S08]  /*7ac0*/  BRA `(.L_x_10702) ;  /* 0x00000008000c7947 */ /* 0x000ff00003800000 */
.L_x_10705:
        /* <DEDUP_REMOVED lines=12> */
.L_x_10708:
        /* <DEDUP_REMOVED lines=10> */
.L_x_10707:
[----:B------:R-:W2:Y:S02]  /*7c30*/  LDG.E.64 R2, desc[UR36][R2.64] ;  /* 0x0000002402027981 */ /* 0x000ea4000c1e1b00 */
[----:B--2---:R-:W0:Y:S02]  /*7c40*/  DSETP.NEU.AND P0, PT, R2, RZ, PT ;  /* 0x000000ff0200722a */ /* 0x004e240003f0d000 */
[----:B0-----:R-:W-:Y:S01]  /*7c50*/  P2R R22, PR, RZ, 0x1 ;  /* 0x00000001ff167803 */ /* 0x001fe20000000000 */
[----:B------:R-:W-:Y:S06]  /*7c60*/  BRA `(.L_x_10702) ;  /* 0x0000000400a47947 */ /* 0x000fec0003800000 */
.L_x_10697:
        /* <DEDUP_REMOVED lines=12> */
.L_x_10711:
        /* <DEDUP_REMOVED lines=9> */
.L_x_10710:
        /* <DEDUP_REMOVED lines=10> */
.L_x_10713:
        /* <DEDUP_REMOVED lines=12> */
.L_x_10712:
[----:B------:R-:W2:Y:S02]  /*7f20*/  LDG.E.U16 R0, desc[UR36][R2.64] ;  /* 0x0000002402007981 */ /* 0x000ea4000c1e1500 */
[----:B--2---:R-:W-:-:S05]  /*7f30*/  IMAD.U32 R0, R0, 0x10000, RZ ;  /* 0x0001000000007824 */ /* 0x004fca00078e00ff */
[----:B------:R-:W-:-:S04]  /*7f40*/  FSETP.NEU.FTZ.AND P0, PT, R0, RZ, PT ;  /* 0x000000ff0000720b */ /* 0x000fc80003f1d000 */
[----:B------:R-:W-:Y:S01]  /*7f50*/  P2R R22, PR, RZ, 0x1 ;  /* 0x00000001ff167803 */ /* 0x000fe20000000000 */
[----:B------:R-:W-:Y:S08]  /*7f60*/  BRA `(.L_x_10702) ;  /* 0x0000000000e47947 */ /* 0x000ff00003800000 */
.L_x_10709:
        /* <DEDUP_REMOVED lines=12> */
.L_x_10716:
[----:B------:R-:W2:Y:S02]  /*8030*/  LDG.E.U8 R2, desc[UR36][R2.64] ;  /* 0x0000002402027981 */ /* 0x000ea4000c1e1100 */
[----:B--2---:R-:W-:-:S04]  /*8040*/  ISETP.NE.AND P0, PT, R2, RZ, PT ;  /* 0x000000ff0200720c */ /* 0x004fc80003f05270 */
[----:B------:R-:W-:Y:S01]  /*8050*/  P2R R22, PR, RZ, 0x1 ;  /* 0x00000001ff167803 */ /* 0x000fe20000000000 */
[----:B------:R-:W-:Y:S08]  /*8060*/  BRA `(.L_x_10702) ;  /* 0x0000000000a47947 */ /* 0x000ff00003800000 */
.L_x_10715:
[----:B------:R-:W2:Y:S02]  /*8070*/  LDG.E.U8 R2, desc[UR36][R2.64] ;  /* 0x0000002402027981 */ /* 0x000ea4000c1e1100 */
[----:B--2---:R-:W-:-:S04]  /*8080*/  ISETP.NE.AND P0, PT, R2, RZ, PT ;  /* 0x000000ff0200720c */ /* 0x004fc80003f05270 */
[----:B------:R-:W-:Y:S01]  /*8090*/  P2R R22, PR, RZ, 0x1 ;  /* 0x00000001ff167803 */ /* 0x000fe20000000000 */
[----:B------:R-:W-:Y:S08]  /*80a0*/  BRA `(.L_x_10702) ;  /* 0x0000000000947947 */ /* 0x000ff00003800000 */
.L_x_10714:
        /* <DEDUP_REMOVED lines=10> */
.L_x_10701:
        /* <DEDUP_REMOVED lines=15> */
[----:B--2-45:R-:W-:Y:S05]  /*8240*/  CALL.ABS.NOINC R2 ;  /* 0x0000000002007343 */ /* 0x034fea0003c00000 */
.L_x_10719:
[----:B------:R-:W-:-:S04]  /*8250*/  PLOP3.LUT P0, PT, PT, PT, PT, 0x8, 0x80 ;  /* 0x000000000080781c */ /* 0x000fc80003f0e170 */
[----:B------:R-:W-:Y:S01]  /*8260*/  P2R R22, PR, RZ, 0x1 ;  /* 0x00000001ff167803 */ /* 0x000fe20000000000 */
[----:B------:R-:W-:Y:S08]  /*8270*/  BRA `(.L_x_10702) ;  /* 0x0000000000207947 */ /* 0x000ff00003800000 */
.L_x_10718:
[----:B------:R-:W2:Y:S02]  /*8280*/  LDG.E.64 R2, desc[UR36][R2.64] ;  /* 0x0000002402027981 */ /* 0x000ea4000c1e1b00 */
[----:B--2---:R-:W-:-:S04]  /*8290*/  ISETP.NE.U32.AND P0, PT, R2, RZ, PT ;  /* 0x000000ff0200720c */ /* 0x004fc80003f05070 */
[----:B------:R-:W-:-:S04]  /*82a0*/  ISETP.NE.AND.EX P0, PT, R3, RZ, PT, P0 ;  /* 0x000000ff0300720c */ /* 0x000fc80003f05300 */
[----:B------:R-:W-:Y:S01]  /*82b0*/  P2R R22, PR, RZ, 0x1 ;  /* 0x00000001ff167803 */ /* 0x000fe20000000000 */
[----:B------:R-:W-:Y:S08]  /*82c0*/  BRA `(.L_x_10702) ;  /* 0x00000000000c7947 */ /* 0x000ff00003800000 */
.L_x_10717:
[----:B------:R-:W2:Y:S02]  /*82d0*/  LDG.E R2, desc[UR36][R2.64] ;  /* 0x0000002402027981 */ /* 0x000ea4000c1e1900 */
[----:B--2---:R-:W-:-:S04]  /*82e0*/  ISETP.NE.AND P0, PT, R2, RZ, PT ;  /* 0x000000ff0200720c */ /* 0x004fc80003f05270 */
[----:B------:R-:W-:-:S09]  /*82f0*/  P2R R22, PR, RZ, 0x1 ;  /* 0x00000001ff167803 */ /* 0x000fd20000000000 */
.L_x_10702:
[----:B------:R-:W-:Y:S05]  /*8300*/  BSYNC.RECONVERGENT B6 ;  /* 0x0000000000067941 */ /* 0x000fea0003800200 */
.L_x_10696:
        /* <DEDUP_REMOVED lines=17> */
.L_x_10723:
[----:B------:R3:W5:Y:S01]  /*8420*/  LDG.E.U8 R2, desc[UR36][R4.64] ;  /* 0x0000002404027981 */ /* 0x000762000c1e1100 */
[----:B------:R-:W-:Y:S01]  /*8430*/  IMAD.MOV.U32 R3, RZ, RZ, RZ ;  /* 0x000000ffff037224 */ /* 0x000fe200078e00ff */
[----:B------:R-:W-:Y:S06]  /*8440*/  BRA `(.L_x_10725) ;  /* 0x0000000c00407947 */ /* 0x000fec0003800000 */
.L_x_10722:
        /* <DEDUP_REMOVED lines=8> */
.L_x_10727:
[----:B------:R-:W2:Y:S02]  /*84d0*/  LDG.E R2, desc[UR36][R4.64] ;  /* 0x0000002404027981 */ /* 0x000ea4000c1e1900 */
[----:B--2---:R-:W-:Y:S01]  /*84e0*/  SHF.R.S32.HI R3, RZ, 0x1f, R2 ;  /* 0x0000001fff037819 */ /* 0x004fe20000011402 */
[----:B------:R-:W-:Y:S06]  /*84f0*/  BRA `(.L_x_10725) ;  /* 0x0000000c00147947 */ /* 0x000fec0003800000 */
.L_x_10726:
[----:B------:R-:W2:Y:S02]  /*8500*/  LDG.E.S16 R2, desc[UR36][R4.64] ;  /* 0x0000002404027981 */ /* 0x000ea4000c1e1700 */
[----:B--2---:R-:W-:Y:S01]  /*8510*/  SHF.R.S32.HI R3, RZ, 0x1f, R2 ;  /* 0x0000001fff037819 */ /* 0x004fe20000011402 */
[----:B------:R-:W-:Y:S06]  /*8520*/  BRA `(.L_x_10725) ;  /* 0x0000000c00087947 */ /* 0x000fec0003800000 */
.L_x_10721:
        /* <DEDUP_REMOVED lines=9> */
.L_x_10729:
[----:B------:R-:W2:Y:S02]  /*85c0*/  LDG.E.U16 R4, desc[UR36][R4.64] ;  /* 0x0000002404047981 */ /* 0x000ea4000c1e1500 */
[----:B--2---:R-:W-:-:S06]  /*85d0*/  HADD2.F32 R2, -RZ, R4.H0_H0 ;  /* 0x20000004ff027230 */ /* 0x004fcc0000004100 */
[----:B------:R-:W0:Y:S02]  /*85e0*/  F2I.S64.TRUNC R2, R2 ;  /* 0x0000000200027311 */ /* 0x000e24000020d900 */
[----:B0-----:R-:W-:Y:S05]  /*85f0*/  BRA `(.L_x_10725) ;  /* 0x0000000800d47947 */ /* 0x001fea0003800000 */
.L_x_10728:
        /* <DEDUP_REMOVED lines=9> */
.L_x_10731:
[----:B------:R-:W2:Y:S02]  /*8690*/  LDG.E.U16 R4, desc[UR36][R4.64] ;  /* 0x0000002404047981 */ /* 0x000ea4000c1e1500 */
[----:B--2---:R-:W-:-:S06]  /*86a0*/  HADD2.F32 R2, -RZ, R4.H0_H0 ;  /* 0x20000004ff027230 */ /* 0x004fcc0000004100 */
[----:B------:R-:W0:Y:S02]  /*86b0*/  F2I.S64.TRUNC R2, R2 ;  /* 0x0000000200027311 */ /* 0x000e24000020d900 */
[----:B0-----:R-:W-:Y:S05]  /*86c0*/  BRA `(.L_x_10725) ;  /* 0x0000000800a07947 */ /* 0x001fea0003800000 */
.L_x_10730:
[----:B------:R-:W2:Y:S02]  /*86d0*/  LDG.E.64 R2, desc[UR36][R4.64] ;  /* 0x0000002404027981 */ /* 0x000ea4000c1e1b00 */
[----:B--2---:R-:W0:Y:S02]  /*86e0*/  F2I.S64.F64.TRUNC R2, R2 ;  /* 0x0000000200027311 */ /* 0x004e24000030d900 */
[----:B0-----:R-:W-:Y:S05]  /*86f0*/  BRA `(.L_x_10725) ;  /* 0x0000000800947947 */ /* 0x001fea0003800000 */
.L_x_10720:
        /* <DEDUP_REMOVED lines=13> */
.L_x_10734:
[----:B------:R-:W2:Y:S02]  /*87d0*/  LDG.E.64 R2, desc[UR36][R4.64] ;  /* 0x0000002404027981 */ /* 0x000ea4000c1e1b00 */
[----:B--2---:R-:W0:Y:S02]  /*87e0*/  F2I.S64.F64.TRUNC R2, R2 ;  /* 0x0000000200027311 */ /* 0x004e24000030d900 */
[----:B0-----:R-:W-:Y:S05]  /*87f0*/  BRA `(.L_x_10725) ;  /* 0x0000000800547947 */ /* 0x001fea0003800000 */
.L_x_10733:
        /* <DEDUP_REMOVED lines=26> */
.L_x_10736:
        /* <DEDUP_REMOVED lines=13> */
.L_x_10735:
[----:B------:R-:W2:Y:S02]  /*8a70*/  LDG.E.U16 R2, desc[UR36][R4.64] ;  /* 0x0000002404027981 */ /* 0x000ea4000c1e1500 */
[----:B--2---:R-:W-:-:S06]  /*8a80*/  IMAD.U32 R2, R2, 0x10000, RZ ;  /* 0x0001000002027824 */ /* 0x004fcc00078e00ff */
[----:B------:R-:W0:Y:S02]  /*8a90*/  F2I.S64.TRUNC R2, R2 ;  /* 0x0000000200027311 */ /* 0x000e24000020d900 */
[----:B0-----:R-:W-:Y:S05]  /*8aa0*/  BRA `(.L_x_10725) ;  /* 0x0000000400a87947 */ /* 0x001fea0003800000 */
.L_x_10732:
        /* <DEDUP_REMOVED lines=11> */
.L_x_10739:
        /* <DEDUP_REMOVED lines=21> */
.L_x_10743:
[----:B------:R-:W-:Y:S05]  /*8cb0*/  BSYNC.RECONVERGENT B1 ;  /* 0x0000000000017941 */ /* 0x000fea0003800200 */
.L_x_10742:
[----:B------:R-:W-:Y:S01]  /*8cc0*/  IMAD.SHL.U32 R0, R0, 0x100000, RZ ;  /* 0x0010000000007824 */ /* 0x000fe200078e00ff */
[----:B------:R-:W-:-:S04]  /*8cd0*/  LEA R2, R2, 0x3b800000, 0x17 ;  /* 0x3b80000002027811 */ /* 0x000fc800078eb8ff */
[----:B------:R-:W-:-:S07]  /*8ce0*/  LOP3.LUT R2, R2, R0, R7, 0xfe, !PT ;  /* 0x0000000002027212 */ /* 0x000fce00078efe07 */
.L_x_10741:
[----:B------:R-:W-:Y:S05]  /*8cf0*/  BSYNC.RECONVERGENT B0 ;  /* 0x0000000000007941 */ /* 0x000fea0003800200 */
.L_x_10740:
[----:B------:R-:W2:Y:S02]  /*8d00*/  F2I.S64.TRUNC R2, R2 ;  /* 0x0000000200027311 */ /* 0x000ea4000020d900 */
[----:B--2---:R-:W-:Y:S05]  /*8d10*/  BRA `(.L_x_10725) ;  /* 0x00000004000c7947 */ /* 0x004fea0003800000 */
.L_x_10738:
        /* <DEDUP_REMOVED lines=21> */
.L_x_10747:
[----:B------:R-:W-:Y:S05]  /*8e70*/  BSYNC.RECONVERGENT B1 ;  /* 0x0000000000017941 */ /* 0x000fea0003800200 */
.L_x_10746:
[----:B------:R-:W-:Y:S01]  /*8e80*/  IMAD.SHL.U32 R0, R0, 0x200000, RZ ;  /* 0x0020000000007824 */ /* 0x000fe200078e00ff */
[----:B------:R-:W-:-:S04]  /*8e90*/  LEA R2, R2, 0x37800000, 0x17 ;  /* 0x3780000002027811 */ /* 0x000fc800078eb8ff */
[----:B------:R-:W-:-:S07]  /*8ea0*/  LOP3.LUT R2, R2, R0, R7, 0xfe, !PT ;  /* 0x0000000002027212 */ /* 0x000fce00078efe07 */
.L_x_10745:
[----:B------:R-:W-:Y:S05]  /*8eb0*/  BSYNC.RECONVERGENT B0 ;  /* 0x0000000000007941 */ /* 0x000fea0003800200 */
.L_x_10744:
[----:B------:R-:W3:Y:S02]  /*8ec0*/  F2I.S64.TRUNC R2, R2 ;  /* 0x0000000200027311 */ /* 0x000ee4000020d900 */
[----:B---3--:R-:W-:Y:S05]  /*8ed0*/  BRA `(.L_x_10725) ;  /* 0x00000000009c7947 */ /* 0x008fea0003800000 */
.L_x_10737:
        /* <DEDUP_REMOVED lines=14> */
.L_x_10751:
[----:B------:R-:W-:Y:S05]  /*8fc0*/  BSYNC.RECONVERGENT B0 ;  /* 0x0000000000007941 */ /* 0x000fea0003800200 */
.L_x_10750:
[----:B------:R-:W2:Y:S02]  /*8fd0*/  F2I.S64.TRUNC R2, R2 ;  /* 0x0000000200027311 */ /* 0x000ea4000020d900 */
[----:B--2---:R-:W-:Y:S05]  /*8fe0*/  BRA `(.L_x_10725) ;  /* 0x0000000000587947 */ /* 0x004fea0003800000 */
.L_x_10724:
        /* <DEDUP_REMOVED lines=16> */
.L_x_10752:
[----:B------:R-:W-:Y:S01]  /*90f0*/  CS2R R2, SRZ ;  /* 0x0000000000027805 */ /* 0x000fe2000001ff00 */
[----:B------:R-:W-:Y:S06]  /*9100*/  BRA `(.L_x_10725) ;  /* 0x0000000000107947 */ /* 0x000fec0003800000 */
.L_x_10749:
[----:B------:R1:W5:Y:S01]  /*9110*/  LDG.E.64 R2, desc[UR36][R4.64] ;  /* 0x0000002404027981 */ /* 0x000362000c1e1b00 */
[----:B------:R-:W-:Y:S05]  /*9120*/  BRA `(.L_x_10725) ;  /* 0x0000000000087947 */ /* 0x000fea0003800000 */
.L_x_10748:
[----:B------:R0:W5:Y:S01]  /*9130*/  LDG.E R2, desc[UR36][R4.64] ;  /* 0x0000002404027981 */ /* 0x000162000c1e1900 */
[----:B------:R-:W-:-:S07]  /*9140*/  IMAD.MOV.U32 R3, RZ, RZ, RZ ;  /* 0x000000ffff037224 */ /* 0x000fce00078e00ff */
.L_x_10725:
[----:B------:R-:W-:Y:S01]  /*9150*/  ISETP.NE.AND P1, PT, R22, RZ, PT ;  /* 0x000000ff1600720c */ /* 0x000fe20003f25270 */
[----:B------:R-:W4:-:S12]  /*9160*/  LDCU.64 UR4, c[0x0][0x648] ;  /* 0x0000c900ff0477ac */ /* 0x000f180008000a00 */
[----:B0123--:R-:W0:Y:S02]  /*9170*/  @P1 LDC.64 R4, c[0x0][0x668] ;  /* 0x00019a00ff041b82 */ /* 0x00fe240000000a00 */
[----:B0----5:R-:W-:-:S05]  /*9180*/  @P1 IADD3 R4, P0, PT, R2, R4, RZ ;  /* 0x0000000402041210 */ /* 0x021fca0007f1e0ff */
[----:B------:R-:W-:-:S05]  /*9190*/  @P1 IMAD.X R5, R3, 0x1, R5, P0 ;  /* 0x0000000103051824 */ /* 0x000fca00000e0605 */
        /* <DEDUP_REMOVED lines=16> */
.L_x_10756:
[----:B-----5:R0:W-:Y:S01]  /*92a0*/  STG.E.U8 desc[UR36][R2.64], R19 ;  /* 0x0000001302007986 */ /* 0x0201e2000c101124 */
[----:B------:R-:W-:Y:S05]  /*92b0*/  BRA `(.L_x_10758) ;  /* 0x0000000c00807947 */ /* 0x000fea0003800000 */
.L_x_10755:
        /* <DEDUP_REMOVED lines=8> */
[----:B------:R-:W-:-:S04]  /*9340*/  MOV R4, R19 ;  /* 0x0000001300047202 */ /* 0x000fc80000000f00 */
[----:B------:R-:W-:-:S05]  /*9350*/  SHF.R.S32.HI R5, RZ, 0x1f, R4 ;  /* 0x0000001fff057819 */ /* 0x000fca0000011404 */
[----:B------:R0:W-:Y:S01]  /*9360*/  STG.E.64 desc[UR36][R2.64], R4 ;  /* 0x0000000402007986 */ /* 0x0001e2000c101b24 */
[----:B------:R-:W-:Y:S05]  /*9370*/  BRA `(.L_x_10758) ;  /* 0x0000000c00507947 */ /* 0x000fea0003800000 */
.L_x_10760:
[----:B-----5:R-:W-:-:S04]  /*9380*/  LOP3.LUT R19, R19, 0xffff, RZ, 0xc0, !PT ;  /* 0x0000ffff13137812 */ /* 0x020fc800078ec0ff */
[----:B------:R-:W-:-:S05]  /*9390*/  PRMT R5, R19, 0x8880, RZ ;  /* 0x0000888013057816 */ /* 0x000fca00000000ff */
[----:B------:R0:W-:Y:S01]  /*93a0*/  STG.E desc[UR36][R2.64], R5 ;  /* 0x0000000502007986 */ /* 0x0001e2000c101924 */
[----:B------:R-:W-:Y:S05]  /*93b0*/  BRA `(.L_x_10758) ;  /* 0x0000000c00407947 */ /* 0x000fea0003800000 */
.L_x_10759:
[----:B-----5:R-:W-:-:S04]  /*93c0*/  PRMT R5, R19, 0x8880, RZ ;  /* 0x0000888013057816 */ /* 0x020fc800000000ff */
[----:B------:R-:W-:-:S05]  /*93d0*/  PRMT R5, R5, 0x7710, RZ ;  /* 0x0000771005057816 */ /* 0x000fca00000000ff */
[----:B------:R0:W-:Y:S01]  /*93e0*/  STG.E.U16 desc[UR36][R2.64], R5 ;  /* 0x0000000502007986 */ /* 0x0001e2000c101524 */
[----:B------:R-:W-:Y:S05]  /*93f0*/  BRA `(.L_x_10758) ;  /* 0x0000000c00307947 */ /* 0x000fea0003800000 */
.L_x_10754:
        /* <DEDUP_REMOVED lines=9> */
.L_x_10762:
[----:B-----5:R-:W0:Y:S02]  /*9490*/  I2F.S8 R0, R19 ;  /* 0x0000001300007306 */ /* 0x020e240000001400 */
[----:B0-----:R-:W-:-:S05]  /*94a0*/  F2FP.F16.F32.PACK_AB R0, RZ, R0 ;  /* 0x00000000ff00723e */ /* 0x001fca00000000ff */
[----:B------:R0:W-:Y:S01]  /*94b0*/  STG.E.U16 desc[UR36][R2.64], R0 ;  /* 0x0000000002007986 */ /* 0x0001e2000c101524 */
[----:B------:R-:W-:Y:S05]  /*94c0*/  BRA `(.L_x_10758) ;  /* 0x0000000800fc7947 */ /* 0x000fea0003800000 */
.L_x_10761:
        /* <DEDUP_REMOVED lines=10> */
.L_x_10764:
[----:B-----5:R-:W0:Y:S02]  /*9570*/  I2F.S8 R19, R19 ;  /* 0x0000001300137306 */ /* 0x020e240000001400 */
[----:B0-----:R-:W-:-:S04]  /*9580*/  F2FP.F16.F32.PACK_AB R5, RZ, R19 ;  /* 0x00000013ff05723e */ /* 0x001fc800000000ff */
[----:B------:R-:W-:-:S05]  /*9590*/  PRMT R5, R5, 0x5410, RZ ;  /* 0x0000541005057816 */ /* 0x000fca00000000ff */
[----:B------:R2:W-:Y:S01]  /*95a0*/  STG.E desc[UR36][R2.64], R5 ;  /* 0x0000000502007986 */ /* 0x0005e2000c101924 */
[----:B------:R-:W-:Y:S05]  /*95b0*/  BRA `(.L_x_10758) ;  /* 0x0000000800c07947 */ /* 0x000fea0003800000 */
.L_x_10763:
[----:B-----5:R-:W-:-:S04]  /*95c0*/  PRMT R4, R19, 0x8880, RZ ;  /* 0x0000888013047816 */ /* 0x020fc800000000ff */
[----:B------:R-:W-:-:S06]  /*95d0*/  PRMT R4, R4, 0x7710, RZ ;  /* 0x0000771004047816 */ /* 0x000fcc00000000ff */
[----:B------:R-:W0:Y:S02]  /*95e0*/  I2F.F64.S16 R4, R4 ;  /* 0x0000000400047312 */ /* 0x000e240000101c00 */
[----:B0-----:R4:W-:Y:S01]  /*95f0*/  STG.E.64 desc[UR36][R2.64], R4 ;  /* 0x0000000402007986 */ /* 0x0019e2000c101b24 */
[----:B------:R-:W-:Y:S05]  /*9600*/  BRA `(.L_x_10758) ;  /* 0x0000000800ac7947 */ /* 0x000fea0003800000 */
.L_x_10753:
        /* <DEDUP_REMOVED lines=14> */
.L_x_10768:
        /* <DEDUP_REMOVED lines=18> */
.L_x_10771:
[----:B------:R-:W-:-:S04]  /*9810*/  SHF.R.U32.HI R5, RZ, 0x18, R5 ;  /* 0x00000018ff057819 */ /* 0x000fc80000011605 */
[----:B------:R-:W-:-:S07]  /*9820*/  LOP3.LUT R0, R0, 0x80, R5, 0xf8, !PT ;  /* 0x0000008000007812 */ /* 0x000fce00078ef805 */
.L_x_10770:
[----:B------:R-:W-:Y:S05]  /*9830*/  BSYNC.RECONVERGENT B0 ;  /* 0x0000000000007941 */ /* 0x000fea0003800200 */
.L_x_10769:
[----:B------:R0:W-:Y:S01]  /*9840*/  STG.E.U8 desc[UR36][R2.64], R0 ;  /* 0x0000000002007986 */ /* 0x0001e2000c101124 */
[----:B------:R-:W-:Y:S05]  /*9850*/  BRA `(.L_x_10758) ;  /* 0x0000000800187947 */ /* 0x000fea0003800000 */
.L_x_10767:
        /* <DEDUP_REMOVED lines=18> */
.L_x_10774:
[----:B------:R-:W-:-:S04]  /*9980*/  SHF.R.U32.HI R5, RZ, 0x18, R5 ;  /* 0x00000018ff057819 */ /* 0x000fc80000011605 */
[----:B------:R-:W-:-:S07]  /*9990*/  LOP3.LUT R0, R0, 0x80, R5, 0xf8, !PT ;  /* 0x0000008000007812 */ /* 0x000fce00078ef805 */
.L_x_10773:
[----:B------:R-:W-:Y:S05]  /*99a0*/  BSYNC.RECONVERGENT B0 ;  /* 0x0000000000007941 */ /* 0x000fea0003800200 */
.L_x_10772:
[----:B------:R0:W-:Y:S01]  /*99b0*/  STG.E.U8 desc[UR36][R2.64], R0 ;  /* 0x0000000002007986 */ /* 0x0001e2000c101124 */
[----:B------:R-:W-:Y:S05]  /*99c0*/  BRA `(.L_x_10758) ;  /* 0x0000000400bc7947 */ /* 0x000fea0003800000 */
.L_x_10766:
        /* <DEDUP_REMOVED lines=22> */
.L_x_10776:
[----:B-----5:R-:W-:-:S04]  /*9b30*/  LOP3.LUT R19, R19, 0xffff, RZ, 0xc0, !PT ;  /* 0x0000ffff13137812 */ /* 0x020fc800078ec0ff */
[----:B------:R-:W-:-:S05]  /*9b40*/  PRMT R19, R19, 0x8880, RZ ;  /* 0x0000888013137816 */ /* 0x000fca00000000ff */
[----:B------:R-:W-:-:S05]  /*9b50*/  IMAD.MOV.U32 R4, RZ, RZ, R19 ;  /* 0x000000ffff047224 */ /* 0x000fca00078e0013 */
[----:B------:R-:W-:-:S05]  /*9b60*/  SHF.R.S32.HI R5, RZ, 0x1f, R4 ;  /* 0x0000001fff057819 */ /* 0x000fca0000011404 */
[----:B------:R0:W-:Y:S01]  /*9b70*/  STG.E.64 desc[UR36][R2.64], R4 ;  /* 0x0000000402007986 */ /* 0x0001e2000c101b24 */
[----:B------:R-:W-:Y:S05]  /*9b80*/  BRA `(.L_x_10758) ;  /* 0x00000004004c7947 */ /* 0x000fea0003800000 */
.L_x_10775:
[----:B-----5:R-:W-:-:S04]  /*9b90*/  LOP3.LUT R19, R19, 0xffff, RZ, 0xc0, !PT ;  /* 0x0000ffff13137812 */ /* 0x020fc800078ec0ff */
[----:B------:R-:W-:-:S05]  /*9ba0*/  PRMT R5, R19, 0x8880, RZ ;  /* 0x0000888013057816 */ /* 0x000fca00000000ff */
[----:B------:R0:W-:Y:S01]  /*9bb0*/  STG.E desc[UR36][R2.64], R5 ;  /* 0x0000000502007986 */ /* 0x0001e2000c101924 */
[----:B------:R-:W-:Y:S05]  /*9bc0*/  BRA `(.L_x_10758) ;  /* 0x00000004003c7947 */ /* 0x000fea0003800000 */
.L_x_10765:
        /* <DEDUP_REMOVED lines=10> */
.L_x_10778:
[----:B-----5:R-:W-:Y:S02]  /*9c70*/  PRMT R4, R19, 0x8880, RZ ;  /* 0x0000888013047816 */ /* 0x020fe400000000ff */
[----:B------:R-:W-:Y:S02]  /*9c80*/  CS2R R6, SRZ ;  /* 0x0000000000067805 */ /* 0x000fe4000001ff00 */
[----:B------:R-:W-:-:S06]  /*9c90*/  PRMT R4, R4, 0x7710, RZ ;  /* 0x0000771004047816 */ /* 0x000fcc00000000ff */
[----:B------:R-:W0:Y:S02]  /*9ca0*/  I2F.F64.S16 R4, R4 ;  /* 0x0000000400047312 */ /* 0x000e240000101c00 */
[----:B0-----:R0:W-:Y:S01]  /*9cb0*/  STG.E.128 desc[UR36][R2.64], R4 ;  /* 0x0000000402007986 */ /* 0x0011e2000c101d24 */
[----:B------:R-:W-:Y:S05]  /*9cc0*/  BRA `(.L_x_10758) ;  /* 0x0000000000fc7947 */ /* 0x000fea0003800000 */
.L_x_10777:
[----:B------:R-:W-:-:S09]  /*9cd0*/  UISETP.NE.AND UP0, UPT, UR6, 0xf, UPT ;  /* 0x0000000f0600788c */ /* 0x000fd2000bf05270 */
[----:B------:R-:W-:Y:S05]  /*9ce0*/  BRA.U !UP0, `(.L_x_10779) ;  /* 0x0000000108e87547 */ /* 0x000fea000b800000 */
[----:B------:R-:W-:-:S09]  /*9cf0*/  UISETP.NE.AND UP0, UPT, UR6, 0x17, UPT ;  /* 0x000000170600788c */ /* 0x000fd2000bf05270 */
[----:B------:R-:W-:Y:S05]  /*9d00*/  BRA.U !UP0, `(.L_x_10780) ;  /* 0x0000000108907547 */ /* 0x000fea000b800000 */
[----:B------:R-:W-:-:S09]  /*9d10*/  UISETP.NE.AND UP0, UPT, UR6, 0x18, UPT ;  /* 0x000000180600788c */ /* 0x000fd2000bf05270 */
[----:B------:R-:W-:Y:S05]  /*9d20*/  BRA.U !UP0, `(.L_x_10781) ;  /* 0x0000000108447547 */ /* 0x000fea000b800000 */
.L_x_10757:
        /* <DEDUP_REMOVED lines=16> */
.L_x_10782:
[----:B------:R-:W-:Y:S05]  /*9e30*/  BRA `(.L_x_10758) ;  /* 0x0000000000a07947 */ /* 0x000fea0003800000 */
.L_x_10781:
        /* <DEDUP_REMOVED lines=13> */
.L_x_10784:
[----:B------:R-:W-:Y:S05]  /*9f10*/  BSYNC.RECONVERGENT B0 ;  /* 0x0000000000007941 */ /* 0x000fea0003800200 */
.L_x_10783:
[----:B------:R-:W-:-:S05]  /*9f20*/  LOP3.LUT R5, R0, 0x80, R5, 0xf8, !PT ;  /* 0x0000008000057812 */ /* 0x000fca00078ef805 */
[----:B------:R0:W-:Y:S01]  /*9f30*/  STG.E.U8 desc[UR36][R2.64], R5 ;  /* 0x0000000502007986 */ /* 0x0001e2000c101124 */
[----:B------:R-:W-:Y:S05]  /*9f40*/  BRA `(.L_x_10758) ;  /* 0x00000000005c7947 */ /* 0x000fea0003800000 */
.L_x_10780:
        /* <DEDUP_REMOVED lines=12> */
.L_x_10786:
[----:B------:R-:W-:Y:S01]  /*a010*/  IMAD.MOV.U32 R0, RZ, RZ, 0x7f ;  /* 0x0000007fff007424 */ /* 0x000fe200078e00ff */
[----:B------:R-:W-:-:S04]  /*a020*/  ISETP.GT.U32.AND P0, PT, R4, 0x7f800000, PT ;  /* 0x7f8000000400780c */ /* 0x000fc80003f04070 */
[----:B------:R-:W-:-:S09]  /*a030*/  SEL R0, R0, 0x7c, P0 ;  /* 0x0000007c00007807 */ /* 0x000fd20000000000 */
.L_x_10787:
[----:B------:R-:W-:Y:S05]  /*a040*/  BSYNC.RECONVERGENT B0 ;  /* 0x0000000000007941 */ /* 0x000fea0003800200 */
.L_x_10785:
[----:B------:R-:W-:-:S04]  /*a050*/  SHF.R.U32.HI R5, RZ, 0x18, R5 ;  /* 0x00000018ff057819 */ /* 0x000fc80000011605 */
[----:B------:R-:W-:-:S05]  /*a060*/  LOP3.LUT R5, R0, 0x80, R5, 0xf8, !PT ;  /* 0x0000008000057812 */ /* 0x000fca00078ef805 */
[----:B------:R0:W-:Y:S01]  /*a070*/  STG.E.U8 desc[UR36][R2.64], R5 ;  /* 0x0000000502007986 */ /* 0x0001e2000c101124 */
[----:B------:R-:W-:Y:S05]  /*a080*/  BRA `(.L_x_10758) ;  /* 0x00000000000c7947 */ /* 0x000fea0003800000 */
.L_x_10779:
[----:B-----5:R-:W0:Y:S02]  /*a090*/  I2F.S8 R0, R19 ;  /* 0x0000001300007306 */ /* 0x020e240000001400 */
[----:B0-----:R-:W-:-:S05]  /*a0a0*/  F2FP.BF16.F32.PACK_AB R0, RZ, R0 ;  /* 0x00000000ff00723e */ /* 0x001fca00000010ff */
[----:B------:R0:W-:Y:S02]  /*a0b0*/  STG.E.U16 desc[UR36][R2.64], R0 ;  /* 0x0000000002007986 */ /* 0x0001e4000c101524 */
.L_x_10758:
[----:B------:R-:W-:-:S07]  /*a0c0*/  VIADD R17, R17, 0x80 ;  /* 0x0000008011117836 */ /* 0x000fce0000000000 */
.L_x_10661:
[----:B------:R-:W-:Y:S05]  /*a0d0*/  BSYNC.RECONVERGENT B7 ;  /* 0x0000000000077941 */ /* 0x000fea0003800200 */
.L_x_10660:
[----:B------:R-:W5:Y:S01]  /*a0e0*/  LDCU UR4, c[0x0][0x380] ;  /* 0x00007000ff0477ac */ /* 0x000f620008000800 */
[----:B------:R-:W-:Y:S01]  /*a0f0*/  BSSY.RECONVERGENT B7, `(.L_x_10788) ;  /* 0x00004fd000077945 */ /* 0x000fe20003800200 */
[----:B-----5:R-:W-:-:S13]  /*a100*/  ISETP.GE.AND P0, PT, R17, UR4, PT ;  /* 0x0000000411007c0c */ /* 0x020fda000bf06270 */
[----:B------:R-:W-:Y:S05]  /*a110*/  @P0 BRA `(.L_x_10789) ;  /* 0x0000004c00e80947 */ /* 0x000fea0003800000 */
[----:B------:R-:W5:Y:S01]  /*a120*/  LDCU UR4, c[0x0][0x388] ;  /* 0x00007100ff0477ac */ /* 0x000f620008000800 */
[----:B------:R-:W-:Y:S01]  /*a130*/  IMAD.MOV.U32 R18, RZ, RZ, RZ ;  /* 0x000000ffff127224 */ /* 0x000fe200078e00ff */
[----:B------:R-:W-:Y:S01]  /*a140*/  MOV R22, RZ ;  /* 0x000000ff00167202 */ /* 0x000fe20000000f00 */
        /* <DEDUP_REMOVED lines=377> */
.L_x_10790:
        /* <DEDUP_REMOVED lines=16> */
.L_x_10794:
[----:B------:R0:W5:Y:S01]  /*b9e0*/  LDG.E.U8 R19, desc[UR36][R2.64] ;  /* 0x0000002402137981 */ /* 0x000162000c1e1100 */
[----:B------:R-:W-:Y:S05]  /*b9f0*/  BRA `(.L_x_10796) ;  /* 0x0000000c004c7947 */ /* 0x000fea0003800000 */
.L_x_10793:
        /* <DEDUP_REMOVED lines=8> */
.L_x_10798:
[----:B------:R0:W5:Y:S01]  /*ba80*/  LDG.E.U8 R19, desc[UR36][R2.64] ;  /* 0x0000002402137981 */ /* 0x000162000c1e1100 */
[----:B------:R-:W-:Y:S05]  /*ba90*/  BRA `(.L_x_10796) ;  /* 0x0000000c00247947 */ /* 0x000fea0003800000 */
.L_x_10797:
[----:B------:R0:W5:Y:S01]  /*baa0*/  LDG.E.U16 R19, desc[UR36][R2.64] ;  /* 0x0000002402137981 */ /* 0x000162000c1e1500 */
[----:B------:R-:W-:Y:S05]  /*bab0*/  BRA `(.L_x_10796) ;  /* 0x0000000c001c7947 */ /* 0x000fea0003800000 */
.L_x_10792:
        /* <DEDUP_REMOVED lines=9> */
.L_x_10800:
[----:B------:R-:W2:Y:S02]  /*bb50*/  LDG.E.U16 R0, desc[UR36][R2.64] ;  /* 0x0000002402007981 */ /* 0x000ea4000c1e1500 */
[----:B--2---:R-:W-:-:S06]  /*bb60*/  HADD2.F32 R0, -RZ, R0.H0_H0 ;  /* 0x20000000ff007230 */ /* 0x004fcc0000004100 */
[----:B------:R-:W0:Y:S02]  /*bb70*/  F2I.FTZ.TRUNC.NTZ R0, R0 ;  /* 0x0000000000007305 */ /* 0x000e24000021f100 */
[----:B0-----:R-:W-:Y:S01]  /*bb80*/  PRMT R19, R0, 0x7610, R19 ;  /* 0x0000761000137816 */ /* 0x001fe20000000013 */
[----:B------:R-:W-:Y:S06]  /*bb90*/  BRA `(.L_x_10796) ;  /* 0x0000000800e47947 */ /* 0x000fec0003800000 */
.L_x_10799:
        /* <DEDUP_REMOVED lines=9> */
.L_x_10802:
[----:B------:R-:W2:Y:S02]  /*bc30*/  LDG.E.U16 R2, desc[UR36][R2.64] ;  /* 0x0000002402027981 */ /* 0x000ea4000c1e1500 */
[----:B--2---:R-:W-:-:S06]  /*bc40*/  HADD2.F32 R0, -RZ, R2.H0_H0 ;  /* 0x20000002ff007230 */ /* 0x004fcc0000004100 */
[----:B------:R-:W0:Y:S02]  /*bc50*/  F2I.FTZ.TRUNC.NTZ R0, R0 ;  /* 0x0000000000007305 */ /* 0x000e24000021f100 */
[----:B0-----:R-:W-:Y:S01]  /*bc60*/  PRMT R19, R0, 0x7610, R19 ;  /* 0x0000761000137816 */ /* 0x001fe20000000013 */
[----:B------:R-:W-:Y:S06]  /*bc70*/  BRA `(.L_x_10796) ;  /* 0x0000000800ac7947 */ /* 0x000fec0003800000 */
.L_x_10801:
[----:B------:R-:W2:Y:S02]  /*bc80*/  LDG.E.64 R2, desc[UR36][R2.64] ;  /* 0x0000002402027981 */ /* 0x000ea4000c1e1b00 */
[----:B--2---:R4:W0:Y:S02]  /*bc90*/  F2I.F64.TRUNC R19, R2 ;  /* 0x0000000200137311 */ /* 0x004824000030d100 */
[----:B0---4-:R-:W-:Y:S05]  /*bca0*/  BRA `(.L_x_10796) ;  /* 0x0000000800a07947 */ /* 0x011fea0003800000 */
.L_x_10791:
        /* <DEDUP_REMOVED lines=12> */
.L_x_10805:
[----:B------:R-:W2:Y:S02]  /*bd70*/  LDG.E.64 R2, desc[UR36][R2.64] ;  /* 0x0000002402027981 */ /* 0x000ea4000c1e1b00 */
[----:B--2---:R0:W1:Y:S02]  /*bd80*/  F2I.F64.TRUNC R19, R2 ;  /* 0x0000000200137311 */ /* 0x004064000030d100 */
[----:B01----:R-:W-:Y:S05]  /*bd90*/  BRA `(.L_x_10796) ;  /* 0x0000000800647947 */ /* 0x003fea0003800000 */
.L_x_10804:
        /* <DEDUP_REMOVED lines=27> */
.L_x_10807:
        /* <DEDUP_REMOVED lines=14> */
.L_x_10806:
[----:B------:R-:W2:Y:S02]  /*c030*/  LDG.E.U16 R0, desc[UR36][R2.64] ;  /* 0x0000002402007981 */ /* 0x000ea4000c1e1500 */
[----:B--2---:R-:W-:-:S06]  /*c040*/  IMAD.U32 R0, R0, 0x10000, RZ ;  /* 0x0001000000007824 */ /* 0x004fcc00078e00ff */
[----:B------:R-:W0:Y:S02]  /*c050*/  F2I.FTZ.TRUNC.NTZ R0, R0 ;  /* 0x0000000000007305 */ /* 0x000e24000021f100 */
[----:B0-----:R-:W-:Y:S01]  /*c060*/  PRMT R19, R0, 0x7610, R19 ;  /* 0x0000761000137816 */ /* 0x001fe20000000013 */
[----:B------:R-:W-:Y:S06]  /*c070*/  BRA `(.L_x_10796) ;  /* 0x0000000400ac7947 */ /* 0x000fec0003800000 */
.L_x_10803:
        /* <DEDUP_REMOVED lines=10> */
.L_x_10810:
        /* <DEDUP_REMOVED lines=21> */
.L_x_10814:
[----:B------:R-:W-:Y:S05]  /*c270*/  BSYNC.RECONVERGENT B1 ;  /* 0x0000000000017941 */ /* 0x000fea0003800200 */
.L_x_10813:
[----:B------:R-:W-:Y:S01]  /*c280*/  IMAD.SHL.U32 R0, R0, 0x100000, RZ ;  /* 0x0010000000007824 */ /* 0x000fe200078e00ff */
[----:B------:R-:W-:-:S04]  /*c290*/  LEA R2, R2, 0x3b800000, 0x17 ;  /* 0x3b80000002027811 */ /* 0x000fc800078eb8ff */
[----:B------:R-:W-:-:S07]  /*c2a0*/  LOP3.LUT R0, R2, R0, R7, 0xfe, !PT ;  /* 0x0000000002007212 */ /* 0x000fce00078efe07 */
.L_x_10812:
[----:B------:R-:W-:Y:S05]  /*c2b0*/  BSYNC.RECONVERGENT B0 ;  /* 0x0000000000007941 */ /* 0x000fea0003800200 */
.L_x_10811:
[----:B------:R-:W0:Y:S02]  /*c2c0*/  F2I.FTZ.TRUNC.NTZ R0, R0 ;  /* 0x0000000000007305 */ /* 0x000e24000021f100 */
[----:B0-----:R-:W-:Y:S01]  /*c2d0*/  PRMT R19, R0, 0x7610, R19 ;  /* 0x0000761000137816 */ /* 0x001fe20000000013 */
[----:B------:R-:W-:Y:S06]  /*c2e0*/  BRA `(.L_x_10796) ;  /* 0x0000000400107947 */ /* 0x000fec0003800000 */
.L_x_10809:
        /* <DEDUP_REMOVED lines=21> */
.L_x_10818:
[----:B------:R-:W-:Y:S05]  /*c440*/  BSYNC.RECONVERGENT B1 ;  /* 0x0000000000017941 */ /* 0x000fea0003800200 */
.L_x_10817:
[----:B------:R-:W-:Y:S01]  /*c450*/  IMAD.SHL.U32 R0, R0, 0x200000, RZ ;  /* 0x0020000000007824 */ /* 0x000fe200078e00ff */
[----:B------:R-:W-:-:S04]  /*c460*/  LEA R2, R2, 0x37800000, 0x17 ;  /* 0x3780000002027811 */ /* 0x000fc800078eb8ff */
[----:B------:R-:W-:-:S07]  /*c470*/  LOP3.LUT R0, R2, R0, R7, 0xfe, !PT ;  /* 0x0000000002007212 */ /* 0x000fce00078efe07 */
.L_x_10816:
[----:B------:R-:W-:Y:S05]  /*c480*/  BSYNC.RECONVERGENT B0 ;  /* 0x0000000000007941 */ /* 0x000fea0003800200 */
.L_x_10815:
[----:B------:R-:W0:Y:S02]  /*c490*/  F2I.FTZ.TRUNC.NTZ R0, R0 ;  /* 0x0000000000007305 */ /* 0x000e24000021f100 */
[----:B0-----:R-:W-:Y:S01]  /*c4a0*/  PRMT R19, R0, 0x7610, R19 ;  /* 0x0000761000137816 */ /* 0x001fe20000000013 */
[----:B------:R-:W-:Y:S06]  /*c4b0*/  BRA `(.L_x_10796) ;  /* 0x00000000009c7947 */ /* 0x000fec0003800000 */
.L_x_10808:
        /* <DEDUP_REMOVED lines=14> */
.L_x_10822:
[----:B------:R-:W-:Y:S05]  /*c5a0*/  BSYNC.RECONVERGENT B0 ;  /* 0x0000000000007941 */ /* 0x000fea0003800200 */
.L_x_10821:
[----:B------:R-:W0:Y:S02]  /*c5b0*/  F2I.FTZ.TRUNC.NTZ R0, R0 ;  /* 0x0000000000007305 */ /* 0x000e24000021f100 */
[----:B0-----:R-:W-:Y:S01]  /*c5c0*/  PRMT R19, R0, 0x7610, R19 ;  /* 0x0000761000137816 */ /* 0x001fe20000000013 */
[----:B------:R-:W-:Y:S06]  /*c5d0*/  BRA `(.L_x_10796) ;  /* 0x0000000000547947 */ /* 0x000fec0003800000 */
.L_x_10795:
        /* <DEDUP_REMOVED lines=16> */
.L_x_10823:
[----:B------:R-:W-:Y:S01]  /*c6e0*/  PRMT R19, RZ, 0x7610, R19 ;  /* 0x00007610ff137816 */ /* 0x000fe20000000013 */
[----:B------:R-:W-:Y:S06]  /*c6f0*/  BRA `(.L_x_10796) ;  /* 0x00000000000c7947 */ /* 0x000fec0003800000 */
.L_x_10820:
[----:B------:R0:W5:Y:S01]  /*c700*/  LDG.E.U8 R19, desc[UR36][R2.64] ;  /* 0x0000002402137981 */ /* 0x000162000c1e1100 */
[----:B------:R-:W-:Y:S05]  /*c710*/  BRA `(.L_x_10796) ;  /* 0x0000000000047947 */ /* 0x000fea0003800000 */
.L_x_10819:
[----:B------:R0:W5:Y:S02]  /*c720*/  LDG.E.U8 R19, desc[UR36][R2.64] ;  /* 0x0000002402137981 */ /* 0x000164000c1e1100 */
.L_x_10796:
        /* <DEDUP_REMOVED lines=19> */
.L_x_10828:
[----:B------:R-:W2:Y:S02]  /*c860*/  LDG.E.U8 R2, desc[UR36][R2.64] ;  /* 0x0000002402027981 */ /* 0x000ea4000c1e1100 */
[----:B--2---:R-:W-:-:S04]  /*c870*/  ISETP.NE.AND P0, PT, R2, RZ, PT ;  /* 0x000000ff0200720c */ /* 0x004fc80003f05270 */
[----:B------:R-:W-:Y:S01]  /*c880*/  P2R R22, PR, RZ, 0x1 ;  /* 0x00000001ff167803 */ /* 0x000fe20000000000 */
[----:B------:R-:W-:Y:S08]  /*c890*/  BRA `(.L_x_10830) ;  /* 0x0000000800947947 */ /* 0x000ff00003800000 */
.L_x_10827:
        /* <DEDUP_REMOVED lines=11> */
.L_x_10832:
[----:B------:R-:W2:Y:S02]  /*c950*/  LDG.E R2, desc[UR36][R2.64] ;  /* 0x0000002402027981 */ /* 0x000ea4000c1e1900 */
[----:B--2---:R-:W-:-:S04]  /*c960*/  ISETP.NE.AND P0, PT, R2, RZ, PT ;  /* 0x000000ff0200720c */ /* 0x004fc80003f05270 */
[----:B------:R-:W-:Y:S01]  /*c970*/  P2R R22, PR, RZ, 0x1 ;  /* 0x00000001ff167803 */ /* 0x000fe20000000000 */
[----:B------:R-:W-:Y:S08]  /*c980*/  BRA `(.L_x_10830) ;  /* 0x0000000800587947 */ /* 0x000ff00003800000 */
.L_x_10831:
[----:B------:R-:W2:Y:S02]  /*c990*/  LDG.E.U16 R2, desc[UR36][R2.64] ;  /* 0x0000002402027981 */ /* 0x000ea4000c1e1500 */
[----:B--2---:R-:W-:-:S04]  /*c9a0*/  ISETP.NE.AND P0, PT, R2, RZ, PT ;  /* 0x000000ff0200720c */ /* 0x004fc80003f05270 */
[----:B------:R-:W-:Y:S01]  /*c9b0*/  P2R R22, PR, RZ, 0x1 ;  /* 0x00000001ff167803 */ /* 0x000fe20000000000 */
[----:B------:R-:W-:Y:S08]  /*c9c0*/  BRA `(.L_x_10830) ;  /* 0x0000000800487947 */ /* 0x000ff00003800000 */
.L_x_10826:
        /* <DEDUP_REMOVED lines=10> */
.L_x_10834:
[----:B------:R-:W2:Y:S02]  /*ca70*/  LDG.E.U16 R0, desc[UR36][R2.64] ;  /* 0x0000002402007981 */ /* 0x000ea4000c1e1500 */
[----:B--2---:R-:W-:-:S05]  /*ca80*/  HADD2.F32 R0, -RZ, R0.H0_H0 ;  /* 0x20000000ff007230 */ /* 0x004fca0000004100 */
[----:B------:R-:W-:-:S04]  /*ca90*/  FSETP.NEU.FTZ.AND P0, PT, R0, RZ, PT ;  /* 0x000000ff0000720b */ /* 0x000fc80003f1d000 */
[----:B------:R-:W-:Y:S01]  /*caa0*/  P2R R22, PR, RZ, 0x1 ;  /* 0x00000001ff167803 */ /* 0x000fe20000000000 */
[----:B------:R-:W-:Y:S08]  /*cab0*/  BRA `(.L_x_10830) ;  /* 0x00000008000c7947 */ /* 0x000ff00003800000 */
.L_x_10833:
        /* <DEDUP_REMOVED lines=12> */
.L_x_10836:
        /* <DEDUP_REMOVED lines=10> */
.L_x_10835:
[----:B------:R-:W2:Y:S02]  /*cc20*/  LDG.E.64 R2, desc[UR36][R2.64] ;  /* 0x0000002402027981 */ /* 0x000ea4000c1e1b00 */
[----:B--2---:R-:W0:Y:S02]  /*cc30*/  DSETP.NEU.AND P0, PT, R2, RZ, PT ;  /* 0x000000ff0200722a */ /* 0x004e240003f0d000 */
[----:B0-----:R-:W-:Y:S01]  /*cc40*/  P2R R22, PR, RZ, 0x1 ;  /* 0x00000001ff167803 */ /* 0x001fe20000000000 */
[----:B------:R-:W-:Y:S06]  /*cc50*/  BRA `(.L_x_10830) ;  /* 0x0000000400a47947 */ /* 0x000fec0003800000 */
.L_x_10825:
        /* <DEDUP_REMOVED lines=12> */
.L_x_10839:
        /* <DEDUP_REMOVED lines=9> */
.L_x_10838:
        /* <DEDUP_REMOVED lines=10> */
.L_x_10841:
        /* <DEDUP_REMOVED lines=12> */
.L_x_10840:
[----:B------:R-:W2:Y:S02]  /*cf10*/  LDG.E.U16 R0, desc[UR36][R2.64] ;  /* 0x0000002402007981 */ /* 0x000ea4000c1e1500 */
[----:B--2---:R-:W-:-:S05]  /*cf20*/  IMAD.U32 R0, R0, 0x10000, RZ ;  /* 0x0001000000007824 */ /* 0x004fca00078e00ff */
[----:B------:R-:W-:-:S04]  /*cf30*/  FSETP.NEU.FTZ.AND P0, PT, R0, RZ, PT ;  /* 0x000000ff0000720b */ /* 0x000fc80003f1d000 */
[----:B------:R-:W-:Y:S01]  /*cf40*/  P2R R22, PR, RZ, 0x1 ;  /* 0x00000001ff167803 */ /* 0x000fe20000000000 */
[----:B------:R-:W-:Y:S08]  /*cf50*/  BRA `(.L_x_10830) ;  /* 0x0000000000e47947 */ /* 0x000ff00003800000 */
.L_x_10837:
        /* <DEDUP_REMOVED lines=12> */
.L_x_10844:
[----:B------:R-:W2:Y:S02]  /*d020*/  LDG.E.U8 R2, desc[UR36][R2.64] ;  /* 0x0000002402027981 */ /* 0x000ea4000c1e1100 */
[----:B--2---:R-:W-:-:S04]  /*d030*/  ISETP.NE.AND P0, PT, R2, RZ, PT ;  /* 0x000000ff0200720c */ /* 0x004fc80003f05270 */
[----:B------:R-:W-:Y:S01]  /*d040*/  P2R R22, PR, RZ, 0x1 ;  /* 0x00000001ff167803 */ /* 0x000fe20000000000 */
[----:B------:R-:W-:Y:S08]  /*d050*/  BRA `(.L_x_10830) ;  /* 0x0000000000a47947 */ /* 0x000ff00003800000 */
.L_x_10843:
[----:B------:R-:W2:Y:S02]  /*d060*/  LDG.E.U8 R2, desc[UR36][R2.64] ;  /* 0x0000002402027981 */ /* 0x000ea4000c1e1100 */
[----:B--2---:R-:W-:-:S04]  /*d070*/  ISETP.NE.AND P0, PT, R2, RZ, PT ;  /* 0x000000ff0200720c */ /* 0x004fc80003f05270 */
[----:B------:R-:W-:Y:S01]  /*d080*/  P2R R22, PR, RZ, 0x1 ;  /* 0x00000001ff167803 */ /* 0x000fe20000000000 */
[----:B------:R-:W-:Y:S08]  /*d090*/  BRA `(.L_x_10830) ;  /* 0x0000000000947947 */ /* 0x000ff00003800000 */
.L_x_10842:
        /* <DEDUP_REMOVED lines=10> */
.L_x_10829:
        /* <DEDUP_REMOVED lines=8> */
[----:B0-----:R-:W-:Y:S01]  /*d1c0*/  MOV R4, UR4 ;  /* 0x0000000400047c02 */ /* 0x001fe20008000f00 */
[----:B------:R-:W-:-:S02]  /*d1d0*/  IMAD.U32 R5, RZ, RZ, UR5 ;  /* 0x00000005ff057e24 */ /* 0x000fc4000f8e00ff */
[----:B--2---:R-:W-:Y:S02]  /*d1e0*/  IMAD.U32 R6, RZ, RZ, UR6 ;  /* 0x00000006ff067e24 */ /* 0x004fe4000f8e00ff */
[----:B------:R-:W-:Y:S02]  /*d1f0*/  IMAD.U32 R7, RZ, RZ, UR7 ;  /* 0x00000007ff077e24 */ /* 0x000fe4000f8e00ff */
[----:B-1----:R-:W-:Y:S02]  /*d200*/  IMAD.U32 R10, RZ, RZ, UR8 ;  /* 0x00000008ff0a7e24 */ /* 0x002fe4000f8e00ff */
[----:B------:R-:W-:-:S07]  /*d210*/  IMAD.U32 R11, RZ, RZ, UR9 ;  /* 0x00000009ff0b7e24 */ /* 0x000fce000f8e00ff */
[----:B------:R-:W-:-:S07]  /*d220*/  LEPC R20, `(.L_x_10847) ;  /* 0x000000001014794e */ /* 0x000fce0000000000 */
[----:B---345:R-:W-:Y:S05]  /*d230*/  CALL.ABS.NOINC R2 ;  /* 0x0000000002007343 */ /* 0x038fea0003c00000 */
.L_x_10847:
[----:B------:R-:W-:-:S04]  /*d240*/  PLOP3.LUT P0, PT, PT, PT, PT, 0x8, 0x80 ;  /* 0x000000000080781c */ /* 0x000fc80003f0e170 */
[----:B------:R-:W-:Y:S01]  /*d250*/  P2R R22, PR, RZ, 0x1 ;  /* 0x00000001ff167803 */ /* 0x000fe20000000000 */
[----:B------:R-:W-:Y:S08]  /*d260*/  BRA `(.L_x_10830) ;  /* 0x0000000000207947 */ /* 0x000ff00003800000 */
.L_x_10846:
[----:B------:R-:W2:Y:S02]  /*d270*/  LDG.E.64 R2, desc[UR36][R2.64] ;  /* 0x0000002402027981 */ /* 0x000ea4000c1e1b00 */
[----:B--2---:R-:W-:-:S04]  /*d280*/  ISETP.NE.U32.AND P0, PT, R2, RZ, PT ;  /* 0x000000ff0200720c */ /* 0x004fc80003f05070 */
[----:B------:R-:W-:-:S04]  /*d290*/  ISETP.NE.AND.EX P0, PT, R3, RZ, PT, P0 ;  /* 0x000000ff0300720c */ /* 0x000fc80003f05300 */
[----:B------:R-:W-:Y:S01]  /*d2a0*/  P2R R22, PR, RZ, 0x1 ;  /* 0x00000001ff167803 */ /* 0x000fe20000000000 */
[----:B------:R-:W-:Y:S08]  /*d2b0*/  BRA `(.L_x_10830) ;  /* 0x00000000000c7947 */ /* 0x000ff00003800000 */
.L_x_10845:
[----:B------:R-:W2:Y:S02]  /*d2c0*/  LDG.E R2, desc[UR36][R2.64] ;  /* 0x0000002402027981 */ /* 0x000ea4000c1e1900 */
[----:B--2---:R-:W-:-:S04]  /*d2d0*/  ISETP.NE.AND P0, PT, R2, RZ, PT ;  /* 0x000000ff0200720c */ /* 0x004fc80003f05270 */
[----:B------:R-:W-:-:S09]  /*d2e0*/  P2R R22, PR, RZ, 0x1 ;  /* 0x00000001ff167803 */ /* 0x000fd20000000000 */
.L_x_10830:
[----:B------:R-:W-:Y:S05]  /*d2f0*/  BSYNC.RECONVERGENT B6 ;  /* 0x0000000000067941 */ /* 0x000fea0003800200 */
.L_x_10824:
        /* <DEDUP_REMOVED lines=17> */
.L_x_10851:
[----:B------:R0:W5:Y:S01]  /*d410*/  LDG.E.U8 R2, desc[UR36][R4.64] ;  /* 0x0000002404027981 */ /* 0x000162000c1e1100 */
[----:B------:R-:W-:Y:S01]  /*d420*/  IMAD.MOV.U32 R3, RZ, RZ, RZ ;  /* 0x000000ffff037224 */ /* 0x000fe200078e00ff */
[----:B------:R-:W-:Y:S06]  /*d430*/  BRA `(.L_x_10853) ;  /* 0x0000000c00407947 */ /* 0x000fec0003800000 */
.L_x_10850:
        /* <DEDUP_REMOVED lines=8> */
.L_x_10855:
[----:B------:R-:W2:Y:S02]  /*d4c0*/  LDG.E R2, desc[UR36][R4.64] ;  /* 0x0000002404027981 */ /* 0x000ea4000c1e1900 */
[----:B--2---:R-:W-:Y:S01]  /*d4d0*/  SHF.R.S32.HI R3, RZ, 0x1f, R2 ;  /* 0x0000001fff037819 */ /* 0x004fe20000011402 */
[----:B------:R-:W-:Y:S06]  /*d4e0*/  BRA `(.L_x_10853) ;  /* 0x0000000c00147947 */ /* 0x000fec0003800000 */
.L_x_10854:
[----:B------:R-:W2:Y:S02]  /*d4f0*/  LDG.E.S16 R2, desc[UR36][R4.64] ;  /* 0x0000002404027981 */ /* 0x000ea4000c1e1700 */
[----:B--2---:R-:W-:Y:S01]  /*d500*/  SHF.R.S32.HI R3, RZ, 0x1f, R2 ;  /* 0x0000001fff037819 */ /* 0x004fe20000011402 */
[----:B------:R-:W-:Y:S06]  /*d510*/  BRA `(.L_x_10853) ;  /* 0x0000000c00087947 */ /* 0x000fec0003800000 */
.L_x_10849:
        /* <DEDUP_REMOVED lines=9> */
.L_x_10857:
[----:B------:R-:W2:Y:S02]  /*d5b0*/  LDG.E.U16 R4, desc[UR36][R4.64] ;  /* 0x0000002404047981 */ /* 0x000ea4000c1e1500 */
[----:B--2---:R-:W-:-:S06]  /*d5c0*/  HADD2.F32 R2, -RZ, R4.H0_H0 ;  /* 0x20000004ff027230 */ /* 0x004fcc0000004100 */
[----:B------:R-:W0:Y:S02]  /*d5d0*/  F2I.S64.TRUNC R2, R2 ;  /* 0x0000000200027311 */ /* 0x000e24000020d900 */
[----:B0-----:R-:W-:Y:S05]  /*d5e0*/  BRA `(.L_x_10853) ;  /* 0x0000000800d47947 */ /* 0x001fea0003800000 */
.L_x_10856:
        /* <DEDUP_REMOVED lines=9> */
.L_x_10859:
[----:B------:R-:W2:Y:S02]  /*d680*/  LDG.E.U16 R4, desc[UR36][R4.64] ;  /* 0x0000002404047981 */ /* 0x000ea4000c1e1500 */
[----:B--2---:R-:W-:-:S06]  /*d690*/  HADD2.F32 R2, -RZ, R4.H0_H0 ;  /* 0x20000004ff027230 */ /* 0x004fcc0000004100 */
[----:B------:R-:W0:Y:S02]  /*d6a0*/  F2I.S64.TRUNC R2, R2 ;  /* 0x0000000200027311 */ /* 0x000e24000020d900 */
[----:B0-----:R-:W-:Y:S05]  /*d6b0*/  BRA `(.L_x_10853) ;  /* 0x0000000800a07947 */ /* 0x001fea0003800000 */
.L_x_10858:
[----:B------:R-:W2:Y:S02]  /*d6c0*/  LDG.E.64 R2, desc[UR36][R4.64] ;  /* 0x0000002404027981 */ /* 0x000ea4000c1e1b00 */
[----:B--2---:R-:W0:Y:S02]  /*d6d0*/  F2I.S64.F64.TRUNC R2, R2 ;  /* 0x0000000200027311 */ /* 0x004e24000030d900 */
[----:B0-----:R-:W-:Y:S05]  /*d6e0*/  BRA `(.L_x_10853) ;  /* 0x0000000800947947 */ /* 0x001fea0003800000 */
.L_x_10848:
        /* <DEDUP_REMOVED lines=13> */
.L_x_10862:
[----:B------:R-:W2:Y:S02]  /*d7c0*/  LDG.E.64 R2, desc[UR36][R4.64] ;  /* 0x0000002404027981 */ /* 0x000ea4000c1e1b00 */
[----:B--2---:R-:W0:Y:S02]  /*d7d0*/  F2I.S64.F64.TRUNC R2, R2 ;  /* 0x0000000200027311 */ /* 0x004e24000030d900 */
[----:B0-----:R-:W-:Y:S05]  /*d7e0*/  BRA `(.L_x_10853) ;  /* 0x0000000800547947 */ /* 0x001fea0003800000 */
.L_x_10861:
        /* <DEDUP_REMOVED lines=26> */
.L_x_10864:
        /* <DEDUP_REMOVED lines=13> */
.L_x_10863:
[----:B------:R-:W2:Y:S02]  /*da60*/  LDG.E.U16 R2, desc[UR36][R4.64] ;  /* 0x0000002404027981 */ /* 0x000ea4000c1e1500 */
[----:B--2---:R-:W-:-:S06]  /*da70*/  IMAD.U32 R2, R2, 0x10000, RZ ;  /* 0x0001000002027824 */ /* 0x004fcc00078e00ff */
[----:B------:R-:W0:Y:S02]  /*da80*/  F2I.S64.TRUNC R2, R2 ;  /* 0x0000000200027311 */ /* 0x000e24000020d900 */
[----:B0-----:R-:W-:Y:S05]  /*da90*/  BRA `(.L_x_10853) ;  /* 0x0000000400a87947 */ /* 0x001fea0003800000 */
.L_x_10860:
        /* <DEDUP_REMOVED lines=11> */
.L_x_10867:
        /* <DEDUP_REMOVED lines=21> */
.L_x_10871:
[----:B------:R-:W-:Y:S05]  /*dca0*/  BSYNC.RECONVERGENT B1 ;  /* 0x0000000000017941 */ /* 0x000fea0003800200 */
.L_x_10870:
[----:B------:R-:W-:Y:S01]  /*dcb0*/  IMAD.SHL.U32 R0, R0, 0x100000, RZ ;  /* 0x0010000000007824 */ /* 0x000fe200078e00ff */
[----:B------:R-:W-:-:S04]  /*dcc0*/  LEA R2, R2, 0x3b800000, 0x17 ;  /* 0x3b80000002027811 */ /* 0x000fc800078eb8ff */
[----:B------:R-:W-:-:S07]  /*dcd0*/  LOP3.LUT R2, R2, R0, R7, 0xfe, !PT ;  /* 0x0000000002027212 */ /* 0x000fce00078efe07 */
.L_x_10869:
[----:B------:R-:W-:Y:S05]  /*dce0*/  BSYNC.RECONVERGENT B0 ;  /* 0x0000000000007941 */ /* 0x000fea0003800200 */
.L_x_10868:
[----:B------:R-:W2:Y:S02]  /*dcf0*/  F2I.S64.TRUNC R2, R2 ;  /* 0x0000000200027311 */ /* 0x000ea4000020d900 */
[----:B--2---:R-:W-:Y:S05]  /*dd00*/  BRA `(.L_x_10853) ;  /* 0x00000004000c7947 */ /* 0x004fea0003800000 */
.L_x_10866:
        /* <DEDUP_REMOVED lines=21> */
.L_x_10875:
[----:B------:R-:W-:Y:S05]  /*de60*/  BSYNC.RECONVERGENT B1 ;  /* 0x0000000000017941 */ /* 0x000fea0003800200 */
.L_x_10874:
[----:B------:R-:W-:Y:S01]  /*de70*/  IMAD.SHL.U32 R0, R0, 0x200000, RZ ;  /* 0x0020000000007824 */ /* 0x000fe200078e00ff */
[----:B------:R-:W-:-:S04]  /*de80*/  LEA R2, R2, 0x37800000, 0x17 ;  /* 0x3780000002027811 */ /* 0x000fc800078eb8ff */
[----:B------:R-:W-:-:S07]  /*de90*/  LOP3.LUT R2, R2, R0, R7, 0xfe, !PT ;  /* 0x0000000002027212 */ /* 0x000fce00078efe07 */
.L_x_10873:
[----:B------:R-:W-:Y:S05]  /*dea0*/  BSYNC.RECONVERGENT B0 ;  /* 0x0000000000007941 */ /* 0x000fea0003800200 */
.L_x_10872:
[----:B------:R-:W2:Y:S02]  /*deb0*/  F2I.S64.TRUNC R2, R2 ;  /* 0x0000000200027311 */ /* 0x000ea4000020d900 */
[----:B--2---:R-:W-:Y:S05]  /*dec0*/  BRA `(.L_x_10853) ;  /* 0x00000000009c7947 */ /* 0x004fea0003800000 */
.L_x_10865:
        /* <DEDUP_REMOVED lines=14> */
.L_x_10879:
[----:B------:R-:W-:Y:S05]  /*dfb0*/  BSYNC.RECONVERGENT B0 ;  /* 0x0000000000007941 */ /* 0x000fea0003800200 */
.L_x_10878:
[----:B------:R-:W0:Y:S02]  /*dfc0*/  F2I.S64.TRUNC R2, R2 ;  /* 0x0000000200027311 */ /* 0x000e24000020d900 */
[----:B0-----:R-:W-:Y:S05]  /*dfd0*/  BRA `(.L_x_10853) ;  /* 0x0000000000587947 */ /* 0x001fea0003800000 */
.L_x_10852:
        /* <DEDUP_REMOVED lines=16> */
.L_x_10880:
[----:B------:R-:W-:Y:S01]  /*e0e0*/  CS2R R2, SRZ ;  /* 0x0000000000027805 */ /* 0x000fe2000001ff00 */
[----:B------:R-:W-:Y:S06]  /*e0f0*/  BRA `(.L_x_10853) ;  /* 0x0000000000107947 */ /* 0x000fec0003800000 */
.L_x_10877:
[----:B------:R4:W5:Y:S01]  /*e100*/  LDG.E.64 R2, desc[UR36][R4.64] ;  /* 0x0000002404027981 */ /* 0x000962000c1e1b00 */
[----:B------:R-:W-:Y:S05]  /*e110*/  BRA `(.L_x_10853) ;  /* 0x0000000000087947 */ /* 0x000fea0003800000 */
.L_x_10876:
[----:B------:R2:W5:Y:S01]  /*e120*/  LDG.E R2, desc[UR36][R4.64] ;  /* 0x0000002404027981 */ /* 0x000562000c1e1900 */
[----:B------:R-:W-:-:S07]  /*e130*/  IMAD.MOV.U32 R3, RZ, RZ, RZ ;  /* 0x000000ffff037224 */ /* 0x000fce00078e00ff */
.L_x_10853:
[----:B------:R-:W-:Y:S01]  /*e140*/  ISETP.NE.AND P1, PT, R22, RZ, PT ;  /* 0x000000ff1600720c */ /* 0x000fe20003f25270 */
[----:B------:R-:W1:-:S12]  /*e150*/  LDCU.64 UR4, c[0x0][0x648] ;  /* 0x0000c900ff0477ac */ /* 0x000e580008000a00 */
[----:B0-2-4-:R-:W0:Y:S02]  /*e160*/  @P1 LDC.64 R4, c[0x0][0x668] ;  /* 0x00019a00ff041b82 */ /* 0x015e240000000a00 */
[----:B0----5:R-:W-:-:S05]  /*e170*/  @P1 IADD3 R4, P0, PT, R2, R4, RZ ;  /* 0x0000000402041210 */ /* 0x021fca0007f1e0ff */
[----:B------:R-:W-:-:S05]  /*e180*/  @P1 IMAD.X R5, R3, 0x1, R5, P0 ;  /* 0x0000000103051824 */ /* 0x000fca00000e0605 */
[----:B-1-3--:R0:W5:Y:S01]  /*e190*/  @P1 LDG.E.U8 R19, desc[UR36][R4.64] ;  /* 0x0000002404131981 */ /* 0x00a162000c1e1100 */
        /* <DEDUP_REMOVED lines=15> */
.L_x_10884:
[----:B-----5:R0:W-:Y:S01]  /*e290*/  STG.E.U8 desc[UR36][R2.64], R19 ;  /* 0x0000001302007986 */ /* 0x0201e2000c101124 */
[----:B------:R-:W-:Y:S05]  /*e2a0*/  BRA `(.L_x_10886) ;  /* 0x0000000c00807947 */ /* 0x000fea0003800000 */
.L_x_10883:
        /* <DEDUP_REMOVED lines=12> */
.L_x_10888:
[----:B-----5:R-:W-:-:S04]  /*e370*/  LOP3.LUT R19, R19, 0xffff, RZ, 0xc0, !PT ;  /* 0x0000ffff13137812 */ /* 0x020fc800078ec0ff */
[----:B------:R-:W-:-:S05]  /*e380*/  PRMT R5, R19, 0x8880, RZ ;  /* 0x0000888013057816 */ /* 0x000fca00000000ff */
[----:B------:R0:W-:Y:S01]  /*e390*/  STG.E desc[UR36][R2.64], R5 ;  /* 0x0000000502007986 */ /* 0x0001e2000c101924 */
[----:B------:R-:W-:Y:S05]  /*e3a0*/  BRA `(.L_x_10886) ;  /* 0x0000000c00407947 */ /* 0x000fea0003800000 */
.L_x_10887:
[----:B-----5:R-:W-:-:S04]  /*e3b0*/  PRMT R5, R19, 0x8880, RZ ;  /* 0x0000888013057816 */ /* 0x020fc800000000ff */
[----:B------:R-:W-:-:S05]  /*e3c0*/  PRMT R5, R5, 0x7710, RZ ;  /* 0x0000771005057816 */ /* 0x000fca00000000ff */
[----:B------:R0:W-:Y:S01]  /*e3d0*/  STG.E.U16 desc[UR36][R2.64], R5 ;  /* 0x0000000502007986 */ /* 0x0001e2000c101524 */
[----:B------:R-:W-:Y:S05]  /*e3e0*/  BRA `(.L_x_10886) ;  /* 0x0000000c00307947 */ /* 0x000fea0003800000 */
.L_x_10882:
        /* <DEDUP_REMOVED lines=9> */
.L_x_10890:
[----:B-----5:R-:W0:Y:S02]  /*e480*/  I2F.S8 R0, R19 ;  /* 0x0000001300007306 */ /* 0x020e240000001400 */
[----:B0-----:R-:W-:-:S05]  /*e490*/  F2FP.F16.F32.PACK_AB R0, RZ, R0 ;  /* 0x00000000ff00723e */ /* 0x001fca00000000ff */
[----:B------:R0:W-:Y:S01]  /*e4a0*/  STG.E.U16 desc[UR36][R2.64], R0 ;  /* 0x0000000002007986 */ /* 0x0001e2000c101524 */
[----:B------:R-:W-:Y:S05]  /*e4b0*/  BRA `(.L_x_10886) ;  /* 0x0000000800fc7947 */ /* 0x000fea0003800000 */
.L_x_10889:
        /* <DEDUP_REMOVED lines=10> */
.L_x_10892:
[----:B-----5:R-:W0:Y:S02]  /*e560*/  I2F.S8 R19, R19 ;  /* 0x0000001300137306 */ /* 0x020e240000001400 */
[----:B0-----:R-:W-:-:S04]  /*e570*/  F2FP.F16.F32.PACK_AB R5, RZ, R19 ;  /* 0x00000013ff05723e */ /* 0x001fc800000000ff */
[----:B------:R-:W-:-:S05]  /*e580*/  PRMT R5, R5, 0x5410, RZ ;  /* 0x0000541005057816 */ /* 0x000fca00000000ff */
[----:B------:R0:W-:Y:S01]  /*e590*/  STG.E desc[UR36][R2.64], R5 ;  /* 0x0000000502007986 */ /* 0x0001e2000c101924 */
[----:B------:R-:W-:Y:S05]  /*e5a0*/  BRA `(.L_x_10886) ;  /* 0x0000000800c07947 */ /* 0x000fea0003800000 */
.L_x_10891:
[----:B-----5:R-:W-:-:S04]  /*e5b0*/  PRMT R4, R19, 0x8880, RZ ;  /* 0x0000888013047816 */ /* 0x020fc800000000ff */
[----:B------:R-:W-:-:S06]  /*e5c0*/  PRMT R4, R4, 0x7710, RZ ;  /* 0x0000771004047816 */ /* 0x000fcc00000000ff */
[----:B------:R-:W0:Y:S02]  /*e5d0*/  I2F.F64.S16 R4, R4 ;  /* 0x0000000400047312 */ /* 0x000e240000101c00 */
[----:B0-----:R0:W-:Y:S01]  /*e5e0*/  STG.E.64 desc[UR36][R2.64], R4 ;  /* 0x0000000402007986 */ /* 0x0011e2000c101b24 */
[----:B------:R-:W-:Y:S05]  /*e5f0*/  BRA `(.L_x_10886) ;  /* 0x0000000800ac7947 */ /* 0x000fea0003800000 */
.L_x_10881:
        /* <DEDUP_REMOVED lines=14> */
.L_x_10896:
        /* <DEDUP_REMOVED lines=18> */
.L_x_10899:
[----:B------:R-:W-:-:S04]  /*e800*/  SHF.R.U32.HI R5, RZ, 0x18, R5 ;  /* 0x00000018ff057819 */ /* 0x000fc80000011605 */
[----:B------:R-:W-:-:S07]  /*e810*/  LOP3.LUT R0, R0, 0x80, R5, 0xf8, !PT ;  /* 0x0000008000007812 */ /* 0x000fce00078ef805 */
.L_x_10898:
[----:B------:R-:W-:Y:S05]  /*e820*/  BSYNC.RECONVERGENT B0 ;  /* 0x0000000000007941 */ /* 0x000fea0003800200 */
.L_x_10897:
[----:B------:R0:W-:Y:S01]  /*e830*/  STG.E.U8 desc[UR36][R2.64], R0 ;  /* 0x0000000002007986 */ /* 0x0001e2000c101124 */
[----:B------:R-:W-:Y:S05]  /*e840*/  BRA `(.L_x_10886) ;  /* 0x0000000800187947 */ /* 0x000fea0003800000 */
.L_x_10895:
        /* <DEDUP_REMOVED lines=18> */
.L_x_10902:
[----:B------:R-:W-:-:S04]  /*e970*/  SHF.R.U32.HI R5, RZ, 0x18, R5 ;  /* 0x00000018ff057819 */ /* 0x000fc80000011605 */
[----:B------:R-:W-:-:S07]  /*e980*/  LOP3.LUT R0, R0, 0x80, R5, 0xf8, !PT ;  /* 0x0000008000007812 */ /* 0x000fce00078ef805 */
.L_x_10901:
[----:B------:R-:W-:Y:S05]  /*e990*/  BSYNC.RECONVERGENT B0 ;  /* 0x0000000000007941 */ /* 0x000fea0003800200 */
.L_x_10900:
[----:B------:R0:W-:Y:S01]  /*e9a0*/  STG.E.U8 desc[UR36][R2.64], R0 ;  /* 0x0000000002007986 */ /* 0x0001e2000c101124 */
[----:B------:R-:W-:Y:S05]  /*e9b0*/  BRA `(.L_x_10886) ;  /* 0x0000000400bc7947 */ /* 0x000fea0003800000 */
.L_x_10894:
        /* <DEDUP_REMOVED lines=22> */
.L_x_10904:
[----:B-----5:R-:W-:-:S04]  /*eb20*/  LOP3.LUT R19, R19, 0xffff, RZ, 0xc0, !PT ;  /* 0x0000ffff13137812 */ /* 0x020fc800078ec0ff */
[----:B------:R-:W-:-:S04]  /*eb30*/  PRMT R19, R19, 0x8880, RZ ;  /* 0x0000888013137816 */ /* 0x000fc800000000ff */
[----:B------:R-:W-:-:S04]  /*eb40*/  MOV R4, R19 ;  /* 0x0000001300047202 */ /* 0x000fc80000000f00 */
[----:B------:R-:W-:-:S05]  /*eb50*/  SHF.R.S32.HI R5, RZ, 0x1f, R4 ;  /* 0x0000001fff057819 */ /* 0x000fca0000011404 */
[----:B------:R0:W-:Y:S01]  /*eb60*/  STG.E.64 desc[UR36][R2.64], R4 ;  /* 0x0000000402007986 */ /* 0x0001e2000c101b24 */
[----:B------:R-:W-:Y:S05]  /*eb70*/  BRA `(.L_x_10886) ;  /* 0x00000004004c7947 */ /* 0x000fea0003800000 */
.L_x_10903:
[----:B-----5:R-:W-:-:S04]  /*eb80*/  LOP3.LUT R19, R19, 0xffff, RZ, 0xc0, !PT ;  /* 0x0000ffff13137812 */ /* 0x020fc800078ec0ff */
[----:B------:R-:W-:-:S05]  /*eb90*/  PRMT R5, R19, 0x8880, RZ ;  /* 0x0000888013057816 */ /* 0x000fca00000000ff */
[----:B------:R0:W-:Y:S01]  /*eba0*/  STG.E desc[UR36][R2.64], R5 ;  /* 0x0000000502007986 */ /* 0x0001e2000c101924 */
[----:B------:R-:W-:Y:S05]  /*ebb0*/  BRA `(.L_x_10886) ;  /* 0x00000004003c7947 */ /* 0x000fea0003800000 */
.L_x_10893:
        /* <DEDUP_REMOVED lines=10> */
.L_x_10906:
[----:B-----5:R-:W-:Y:S02]  /*ec60*/  PRMT R4, R19, 0x8880, RZ ;  /* 0x0000888013047816 */ /* 0x020fe400000000ff */
[----:B------:R-:W-:Y:S02]  /*ec70*/  CS2R R6, SRZ ;  /* 0x0000000000067805 */ /* 0x000fe4000001ff00 */
[----:B------:R-:W-:-:S06]  /*ec80*/  PRMT R4, R4, 0x7710, RZ ;  /* 0x0000771004047816 */ /* 0x000fcc00000000ff */
[----:B------:R-:W0:Y:S02]  /*ec90*/  I2F.F64.S16 R4, R4 ;  /* 0x0000000400047312 */ /* 0x000e240000101c00 */
[----:B0-----:R4:W-:Y:S01]  /*eca0*/  STG.E.128 desc[UR36][R2.64], R4 ;  /* 0x0000000402007986 */ /* 0x0019e2000c101d24 */
[----:B------:R-:W-:Y:S05]  /*ecb0*/  BRA `(.L_x_10886) ;  /* 0x0000000000fc7947 */ /* 0x000fea0003800000 */
.L_x_10905:
[----:B------:R-:W-:-:S09]  /*ecc0*/  UISETP.NE.AND UP0, UPT, UR6, 0xf, UPT ;  /* 0x0000000f0600788c */ /* 0x000fd2000bf05270 */
[----:B------:R-:W-:Y:S05]  /*ecd0*/  BRA.U !UP0, `(.L_x_10907) ;  /* 0x0000000108e87547 */ /* 0x000fea000b800000 */
[----:B------:R-:W-:-:S09]  /*ece0*/  UISETP.NE.AND UP0, UPT, UR6, 0x17, UPT ;  /* 0x000000170600788c */ /* 0x000fd2000bf05270 */
[----:B------:R-:W-:Y:S05]  /*ecf0*/  BRA.U !UP0, `(.L_x_10908) ;  /* 0x0000000108907547 */ /* 0x000fea000b800000 */
[----:B------:R-:W-:-:S09]  /*ed00*/  UISETP.NE.AND UP0, UPT, UR6, 0x18, UPT ;  /* 0x000000180600788c */ /* 0x000fd2000bf05270 */
[----:B------:R-:W-:Y:S05]  /*ed10*/  BRA.U !UP0, `(.L_x_10909) ;  /* 0x0000000108447547 */ /* 0x000fea000b800000 */
.L_x_10885:
        /* <DEDUP_REMOVED lines=16> */
.L_x_10910:
[----:B------:R-:W-:Y:S05]  /*ee20*/  BRA `(.L_x_10886) ;  /* 0x0000000000a07947 */ /* 0x000fea0003800000 */
.L_x_10909:
[----:B-----5:R-:W0:Y:S01]  /*ee30*/  I2F.S8 R19, R19 ;  /* 0x0000001300137306 */ /* 0x020e220000001400 */
[----:B------:R-:W-:Y:S01]  /*ee40*/  BSSY.RECONVERGENT B0, `(.L_x_10911) ;  /* 0x000000c000007945 */ /* 0x000fe20003800200 */
[----:B------:R-:W-:Y:S01]  /*ee50*/  HFMA2 R0, -RZ, RZ, 0, 7.569789886474609375e-06 ;  /* 0x0000007fff007431 */ /* 0x000fe200000001ff */
        /* <DEDUP_REMOVED lines=10> */
.L_x_10912:
[----:B------:R-:W-:Y:S05]  /*ef00*/  BSYNC.RECONVERGENT B0 ;  /* 0x0000000000007941 */ /* 0x000fea0003800200 */
.L_x_10911:
[----:B------:R-:W-:-:S05]  /*ef10*/  LOP3.LUT R5, R0, 0x80, R5, 0xf8, !PT ;  /* 0x0000008000057812 */ /* 0x000fca00078ef805 */
[----:B------:R1:W-:Y:S01]  /*ef20*/  STG.E.U8 desc[UR36][R2.64], R5 ;  /* 0x0000000502007986 */ /* 0x0003e2000c101124 */
[----:B------:R-:W-:Y:S05]  /*ef30*/  BRA `(.L_x_10886) ;  /* 0x00000000005c7947 */ /* 0x000fea0003800000 */
.L_x_10908:
        /* <DEDUP_REMOVED lines=12> */
.L_x_10914:
[----:B------:R-:W-:Y:S01]  /*f000*/  IMAD.MOV.U32 R0, RZ, RZ, 0x7f ;  /* 0x0000007fff007424 */ /* 0x000fe200078e00ff */
[----:B------:R-:W-:-:S04]  /*f010*/  ISETP.GT.U32.AND P0, PT, R4, 0x7f800000, PT ;  /* 0x7f8000000400780c */ /* 0x000fc80003f04070 */
[----:B------:R-:W-:-:S09]  /*f020*/  SEL R0, R0, 0x7c, P0 ;  /* 0x0000007c00007807 */ /* 0x000fd20000000000 */
.L_x_10915:
[----:B------:R-:W-:Y:S05]  /*f030*/  BSYNC.RECONVERGENT B0 ;  /* 0x0000000000007941 */ /* 0x000fea0003800200 */
.L_x_10913:
[----:B------:R-:W-:-:S04]  /*f040*/  SHF.R.U32.HI R5, RZ, 0x18, R5 ;  /* 0x00000018ff057819 */ /* 0x000fc80000011605 */
[----:B------:R-:W-:-:S05]  /*f050*/  LOP3.LUT R5, R0, 0x80, R5, 0xf8, !PT ;  /* 0x0000008000057812 */ /* 0x000fca00078ef805 */
[----:B------:R0:W-:Y:S01]  /*f060*/  STG.E.U8 desc[UR36][R2.64], R5 ;  /* 0x0000000502007986 */ /* 0x0001e2000c101124 */
[----:B------:R-:W-:Y:S05]  /*f070*/  BRA `(.L_x_10886) ;  /* 0x00000000000c7947 */ /* 0x000fea0003800000 */
.L_x_10907:
[----:B-----5:R-:W0:Y:S02]  /*f080*/  I2F.S8 R0, R19 ;  /* 0x0000001300007306 */ /* 0x020e240000001400 */
[----:B0-----:R-:W-:-:S05]  /*f090*/  F2FP.BF16.F32.PACK_AB R0, RZ, R0 ;  /* 0x00000000ff00723e */ /* 0x001fca00000010ff */
[----:B------:R2:W-:Y:S02]  /*f0a0*/  STG.E.U16 desc[UR36][R2.64], R0 ;  /* 0x0000000002007986 */ /* 0x0005e4000c101524 */
.L_x_10886:
[----:B------:R-:W-:-:S07]  /*f0b0*/  VIADD R17, R17, 0x80 ;  /* 0x0000008011117836 */ /* 0x000fce0000000000 */
.L_x_10789:
[----:B------:R-:W-:Y:S05]  /*f0c0*/  BSYNC.RECONVERGENT B7 ;  /* 0x0000000000077941 */ /* 0x000fea0003800200 */
.L_x_10788:
        /* <DEDUP_REMOVED lines=10> */
[----:B------:R-:W-:Y:S01]  /*f170*/  MOV R16, RZ ;  /* 0x000000ff00107202 */ /* 0x000fe20000000f00 */
        /* <DEDUP_REMOVED lines=371> */
.L_x_10916:
[----:B------:R-:W3:Y:S01]  /*108b0*/  LDCU.64 UR8, c[0x0][0x650] ;  /* 0x0000ca00ff0877ac */ /* 0x000ee20008000a00 */
[----:B------:R-:W0:Y:S01]  /*108c0*/  LDCU.64 UR6, c[0x0][0x648] ;  /* 0x0000c900ff0677ac */ /* 0x000e220008000a00 */
[----:B------:R-:W-:-:S04]  /*108d0*/  UPRMT UR4, UR39, 0x7771, URZ ;  /* 0x0000777127047896 */ /* 0x000fc800080000ff */
[----:B------:R-:W-:Y:S01]  /*108e0*/  UISETP.GT.AND UP0, UPT, UR4, 0x9, UPT ;  /* 0x000000090400788c */ /* 0x000fe2000bf04270 */
[----:B---34-:R-:W-:Y:S02]  /*108f0*/  IADD3 R2, P1, PT, R0, UR8, RZ ;  /* 0x0000000800027c10 */ /* 0x018fe4000ff3e0ff */
        /* <DEDUP_REMOVED lines=14> */
.L_x_10920:
[----:B------:R1:W5:Y:S01]  /*109e0*/  LDG.E.U8 R23, desc[UR36][R2.64] ;  /* 0x0000002402177981 */ /* 0x000362000c1e1100 */
[----:B------:R-:W-:Y:S05]  /*109f0*/  BRA `(.L_x_10922) ;  /* 0x0000000c004c7947 */ /* 0x000fea0003800000 */
.L_x_10919:
        /* <DEDUP_REMOVED lines=8> */
.L_x_10924:
[----:B------:R3:W5:Y:S01]  /*10a80*/  LDG.E.U8 R23, desc[UR36][R2.64] ;  /* 0x0000002402177981 */ /* 0x000762000c1e1100 */
[----:B------:R-:W-:Y:S05]  /*10a90*/  BRA `(.L_x_10922) ;  /* 0x0000000c00247947 */ /* 0x000fea0003800000 */
.L_x_10923:
[----:B------:R2:W5:Y:S01]  /*10aa0*/  LDG.E.U16 R23, desc[UR36][R2.64] ;  /* 0x0000002402177981 */ /* 0x000562000c1e1500 */
[----:B------:R-:W-:Y:S05]  /*10ab0*/  BRA `(.L_x_10922) ;  /* 0x0000000c001c7947 */ /* 0x000fea0003800000 */
.L_x_10918:
        /* <DEDUP_REMOVED lines=9> */
.L_x_10926:
[----:B------:R-:W2:Y:S02]  /*10b50*/  LDG.E.U16 R0, desc[UR36][R2.64] ;  /* 0x0000002402007981 */ /* 0x000ea4000c1e1500 */
[----:B--2---:R-:W-:-:S06]  /*10b60*/  HADD2.F32 R0, -RZ, R0.H0_H0 ;  /* 0x20000000ff007230 */ /* 0x004fcc0000004100 */
[----:B------:R-:W0:Y:S02]  /*10b70*/  F2I.FTZ.TRUNC.NTZ R0, R0 ;  /* 0x0000000000007305 */ /* 0x000e24000021f100 */
[----:B0-----:R-:W-:Y:S01]  /*10b80*/  PRMT R23, R0, 0x7610, R23 ;  /* 0x0000761000177816 */ /* 0x001fe20000000017 */
[----:B------:R-:W-:Y:S06]  /*10b90*/  BRA `(.L_x_10922) ;  /* 0x0000000800e47947 */ /* 0x000fec0003800000 */
.L_x_10925:
        /* <DEDUP_REMOVED lines=9> */
.L_x_10928:
[----:B------:R-:W2:Y:S02]  /*10c30*/  LDG.E.U16 R2, desc[UR36][R2.64] ;  /* 0x0000002402027981 */ /* 0x000ea4000c1e1500 */
[----:B--2---:R-:W-:-:S06]  /*10c40*/  HADD2.F32 R0, -RZ, R2.H0_H0 ;  /* 0x20000002ff007230 */ /* 0x004fcc0000004100 */
[----:B------:R-:W0:Y:S02]  /*10c50*/  F2I.FTZ.TRUNC.NTZ R0, R0 ;  /* 0x0000000000007305 */ /* 0x000e24000021f100 */
[----:B0-----:R-:W-:Y:S01]  /*10c60*/  PRMT R23, R0, 0x7610, R23 ;  /* 0x0000761000177816 */ /* 0x001fe20000000017 */
[----:B------:R-:W-:Y:S06]  /*10c70*/  BRA `(.L_x_10922) ;  /* 0x0000000800ac7947 */ /* 0x000fec0003800000 */
.L_x_10927:
[----:B------:R-:W2:Y:S02]  /*10c80*/  LDG.E.64 R2, desc[UR36][R2.64] ;  /* 0x0000002402027981 */ /* 0x000ea4000c1e1b00 */
[----:B--2---:R0:W1:Y:S02]  /*10c90*/  F2I.F64.TRUNC R23, R2 ;  /* 0x0000000200177311 */ /* 0x004064000030d100 */
[----:B01----:R-:W-:Y:S05]  /*10ca0*/  BRA `(.L_x_10922) ;  /* 0x0000000800a07947 */ /* 0x003fea0003800000 */
.L_x_10917:
        /* <DEDUP_REMOVED lines=12> */
.L_x_10931:
[----:B------:R-:W2:Y:S02]  /*10d70*/  LDG.E.64 R2, desc[UR36][R2.64] ;  /* 0x0000002402027981 */ /* 0x000ea4000c1e1b00 */
[----:B--2---:R0:W1:Y:S02]  /*10d80*/  F2I.F64.TRUNC R23, R2 ;  /* 0x0000000200177311 */ /* 0x004064000030d100 */
[----:B01----:R-:W-:Y:S05]  /*10d90*/  BRA `(.L_x_10922) ;  /* 0x0000000800647947 */ /* 0x003fea0003800000 */
.L_x_10930:
        /* <DEDUP_REMOVED lines=27> */
.L_x_10933:
        /* <DEDUP_REMOVED lines=14> */
.L_x_10932:
[----:B------:R-:W2:Y:S02]  /*11030*/  LDG.E.U16 R0, desc[UR36][R2.64] ;  /* 0x0000002402007981 */ /* 0x000ea4000c1e1500 */
[----:B--2---:R-:W-:-:S06]  /*11040*/  IMAD.U32 R0, R0, 0x10000, RZ ;  /* 0x0001000000007824 */ /* 0x004fcc00078e00ff */
[----:B------:R-:W0:Y:S02]  /*11050*/  F2I.FTZ.TRUNC.NTZ R0, R0 ;  /* 0x0000000000007305 */ /* 0x000e24000021f100 */
[----:B0-----:R-:W-:Y:S01]  /*11060*/  PRMT R23, R0, 0x7610, R23 ;  /* 0x0000761000177816 */ /* 0x001fe20000000017 */
[----:B------:R-:W-:Y:S06]  /*11070*/  BRA `(.L_x_10922) ;  /* 0x0000000400ac7947 */ /* 0x000fec0003800000 */
.L_x_10929:
        /* <DEDUP_REMOVED lines=10> */
.L_x_10936:
        /* <DEDUP_REMOVED lines=21> */
.L_x_10940:
[----:B------:R-:W-:Y:S05]  /*11270*/  BSYNC.RECONVERGENT B1 ;  /* 0x0000000000017941 */ /* 0x000fea0003800200 */
.L_x_10939:
[----:B------:R-:W-:Y:S01]  /*11280*/  IMAD.SHL.U32 R0, R0, 0x100000, RZ ;  /* 0x0010000000007824 */ /* 0x000fe200078e00ff */
[----:B------:R-:W-:-:S04]  /*11290*/  LEA R2, R2, 0x3b800000, 0x17 ;  /* 0x3b80000002027811 */ /* 0x000fc800078eb8ff */
[----:B------:R-:W-:-:S07]  /*112a0*/  LOP3.LUT R0, R2, R0, R7, 0xfe, !PT ;  /* 0x0000000002007212 */ /* 0x000fce00078efe07 */
.L_x_10938:
[----:B------:R-:W-:Y:S05]  /*112b0*/  BSYNC.RECONVERGENT B0 ;  /* 0x0000000000007941 */ /* 0x000fea0003800200 */
.L_x_10937:
[----:B------:R-:W0:Y:S02]  /*112c0*/  F2I.FTZ.TRUNC.NTZ R0, R0 ;  /* 0x0000000000007305 */ /* 0x000e24000021f100 */
[----:B0-----:R-:W-:Y:S01]  /*112d0*/  PRMT R23, R0, 0x7610, R23 ;  /* 0x0000761000177816 */ /* 0x001fe20000000017 */
[----:B------:R-:W-:Y:S06]  /*112e0*/  BRA `(.L_x_10922) ;  /* 0x0000000400107947 */ /* 0x000fec0003800000 */
.L_x_10935:
        /* <DEDUP_REMOVED lines=21> */
.L_x_10944:
[----:B------:R-:W-:Y:S05]  /*11440*/  BSYNC.RECONVERGENT B1 ;  /* 0x0000000000017941 */ /* 0x000fea0003800200 */
.L_x_10943:
[----:B------:R-:W-:Y:S01]  /*11450*/  IMAD.SHL.U32 R0, R0, 0x200000, RZ ;  /* 0x0020000000007824 */ /* 0x000fe200078e00ff */
[----:B------:R-:W-:-:S04]  /*11460*/  LEA R2, R2, 0x37800000, 0x17 ;  /* 0x3780000002027811 */ /* 0x000fc800078eb8ff */
[----:B------:R-:W-:-:S07]  /*11470*/  LOP3.LUT R0, R2, R0, R7, 0xfe, !PT ;  /* 0x0000000002007212 */ /* 0x000fce00078efe07 */
.L_x_10942:
[----:B------:R-:W-:Y:S05]  /*11480*/  BSYNC.RECONVERGENT B0 ;  /* 0x0000000000007941 */ /* 0x000fea0003800200 */
.L_x_10941:
[----:B------:R-:W0:Y:S02]  /*11490*/  F2I.FTZ.TRUNC.NTZ R0, R0 ;  /* 0x0000000000007305 */ /* 0x000e24000021f100 */
[----:B0-----:R-:W-:Y:S01]  /*114a0*/  PRMT R23, R0, 0x7610, R23 ;  /* 0x0000761000177816 */ /* 0x001fe20000000017 */
[----:B------:R-:W-:Y:S06]  /*114b0*/  BRA `(.L_x_10922) ;  /* 0x00000000009c7947 */ /* 0x000fec0003800000 */
.L_x_10934:
        /* <DEDUP_REMOVED lines=14> */
.L_x_10948:
[----:B------:R-:W-:Y:S05]  /*115a0*/  BSYNC.RECONVERGENT B0 ;  /* 0x0000000000007941 */ /* 0x000fea0003800200 */
.L_x_10947:
[----:B------:R-:W0:Y:S02]  /*115b0*/  F2I.FTZ.TRUNC.NTZ R0, R0 ;  /* 0x0000000000007305 */ /* 0x000e24000021f100 */
[----:B0-----:R-:W-:Y:S01]  /*115c0*/  PRMT R23, R0, 0x7610, R23 ;  /* 0x0000761000177816 */ /* 0x001fe20000000017 */
[----:B------:R-:W-:Y:S06]  /*115d0*/  BRA `(.L_x_10922) ;  /* 0x0000000000547947 */ /* 0x000fec0003800000 */
.L_x_10921:
        /* <DEDUP_REMOVED lines=16> */
.L_x_10949:
[----:B------:R-:W-:Y:S01]  /*116e0*/  PRMT R23, RZ, 0x7610, R23 ;  /* 0x00007610ff177816 */ /* 0x000fe20000000017 */
[----:B------:R-:W-:Y:S06]  /*116f0*/  BRA `(.L_x_10922) ;  /* 0x00000000000c7947 */ /* 0x000fec0003800000 */
.L_x_10946:
[----:B------:R0:W5:Y:S01]  /*11700*/  LDG.E.U8 R23, desc[UR36][R2.64] ;  /* 0x0000002402177981 */ /* 0x000162000c1e1100 */
[----:B------:R-:W-:Y:S05]  /*11710*/  BRA `(.L_x_10922) ;  /* 0x0000000000047947 */ /* 0x000fea0003800000 */
.L_x_10945:
[----:B------:R0:W5:Y:S02]  /*11720*/  LDG.E.U8 R23, desc[UR36][R2.64] ;  /* 0x0000002402177981 */ /* 0x000164000c1e1100 */
.L_x_10922:
        /* <DEDUP_REMOVED lines=19> */
.L_x_10954:
[----:B------:R-:W2:Y:S02]  /*11860*/  LDG.E.U8 R2, desc[UR36][R2.64] ;  /* 0x0000002402027981 */ /* 0x000ea4000c1e1100 */
[----:B--2---:R-:W-:-:S04]  /*11870*/  ISETP.NE.AND P0, PT, R2, RZ, PT ;  /* 0x000000ff0200720c */ /* 0x004fc80003f05270 */
[----:B------:R-:W-:Y:S01]  /*11880*/  P2R R19, PR, RZ, 0x1 ;  /* 0x00000001ff137803 */ /* 0x000fe20000000000 */
[----:B------:R-:W-:Y:S08]  /*11890*/  BRA `(.L_x_10956) ;  /* 0x0000000800947947 */ /* 0x000ff00003800000 */
.L_x_10953:
        /* <DEDUP_REMOVED lines=11> */
.L_x_10958:
[----:B------:R-:W2:Y:S02]  /*11950*/  LDG.E R2, desc[UR36][R2.64] ;  /* 0x0000002402027981 */ /* 0x000ea4000c1e1900 */
[----:B--2---:R-:W-:-:S04]  /*11960*/  ISETP.NE.AND P0, PT, R2, RZ, PT ;  /* 0x000000ff0200720c */ /* 0x004fc80003f05270 */
[----:B------:R-:W-:Y:S01]  /*11970*/  P2R R19, PR, RZ, 0x1 ;  /* 0x00000001ff137803 */ /* 0x000fe20000000000 */
[----:B------:R-:W-:Y:S08]  /*11980*/  BRA `(.L_x_10956) ;  /* 0x0000000800587947 */ /* 0x000ff00003800000 */
.L_x_10957:
[----:B------:R-:W2:Y:S02]  /*11990*/  LDG.E.U16 R2, desc[UR36][R2.64] ;  /* 0x0000002402027981 */ /* 0x000ea4000c1e1500 */
[----:B--2---:R-:W-:-:S04]  /*119a0*/  ISETP.NE.AND P0, PT, R2, RZ, PT ;  /* 0x000000ff0200720c */ /* 0x004fc80003f05270 */
[----:B------:R-:W-:Y:S01]  /*119b0*/  P2R R19, PR, RZ, 0x1 ;  /* 0x00000001ff137803 */ /* 0x000fe20000000000 */
[----:B------:R-:W-:Y:S08]  /*119c0*/  BRA `(.L_x_10956) ;  /* 0x0000000800487947 */ /* 0x000ff00003800000 */
.L_x_10952:
        /* <DEDUP_REMOVED lines=10> */
.L_x_10960:
[----:B------:R-:W2:Y:S02]  /*11a70*/  LDG.E.U16 R0, desc[UR36][R2.64] ;  /* 0x0000002402007981 */ /* 0x000ea4000c1e1500 */
[----:B--2---:R-:W-:-:S05]  /*11a80*/  HADD2.F32 R0, -RZ, R0.H0_H0 ;  /* 0x20000000ff007230 */ /* 0x004fca0000004100 */
[----:B------:R-:W-:-:S04]  /*11a90*/  FSETP.NEU.FTZ.AND P0, PT, R0, RZ, PT ;  /* 0x000000ff0000720b */ /* 0x000fc80003f1d000 */
[----:B------:R-:W-:Y:S01]  /*11aa0*/  P2R R19, PR, RZ, 0x1 ;  /* 0x00000001ff137803 */ /* 0x000fe20000000000 */
[----:B------:R-:W-:Y:S08]  /*11ab0*/  BRA `(.L_x_10956) ;  /* 0x00000008000c7947 */ /* 0x000ff00003800000 */
.L_x_10959:
        /* <DEDUP_REMOVED lines=12> */
.L_x_10962:
        /* <DEDUP_REMOVED lines=10> */
.L_x_10961:
[----:B------:R-:W2:Y:S02]  /*11c20*/  LDG.E.64 R2, desc[UR36][R2.64] ;  /* 0x0000002402027981 */ /* 0x000ea4000c1e1b00 */
[----:B--2---:R-:W0:Y:S02]  /*11c30*/  DSETP.NEU.AND P0, PT, R2, RZ, PT ;  /* 0x000000ff0200722a */ /* 0x004e240003f0d000 */
[----:B0-----:R-:W-:Y:S01]  /*11c40*/  P2R R19, PR, RZ, 0x1 ;  /* 0x00000001ff137803 */ /* 0x001fe20000000000 */
[----:B------:R-:W-:Y:S06]  /*11c50*/  BRA `(.L_x_10956) ;  /* 0x0000000400a47947 */ /* 0x000fec0003800000 */
.L_x_10951:
        /* <DEDUP_REMOVED lines=12> */
.L_x_10965:
        /* <DEDUP_REMOVED lines=9> */
.L_x_10964:
        /* <DEDUP_REMOVED lines=10> */
.L_x_10967:
        /* <DEDUP_REMOVED lines=12> */
.L_x_10966:
[----:B------:R-:W2:Y:S02]  /*11f10*/  LDG.E.U16 R0, desc[UR36][R2.64] ;  /* 0x0000002402007981 */ /* 0x000ea4000c1e1500 */
[----:B--2---:R-:W-:-:S05]  /*11f20*/  IMAD.U32 R0, R0, 0x10000, RZ ;  /* 0x0001000000007824 */ /* 0x004fca00078e00ff */
[----:B------:R-:W-:-:S04]  /*11f30*/  FSETP.NEU.FTZ.AND P0, PT, R0, RZ, PT ;  /* 0x000000ff0000720b */ /* 0x000fc80003f1d000 */
[----:B------:R-:W-:Y:S01]  /*11f40*/  P2R R19, PR, RZ, 0x1 ;  /* 0x00000001ff137803 */ /* 0x000fe20000000000 */
[----:B------:R-:W-:Y:S08]  /*11f50*/  BRA `(.L_x_10956) ;  /* 0x0000000000e47947 */ /* 0x000ff00003800000 */
.L_x_10963:
        /* <DEDUP_REMOVED lines=12> */
.L_x_10970:
[----:B------:R-:W2:Y:S02]  /*12020*/  LDG.E.U8 R2, desc[UR36][R2.64] ;  /* 0x0000002402027981 */ /* 0x000ea4000c1e1100 */
[----:B--2---:R-:W-:-:S04]  /*12030*/  ISETP.NE.AND P0, PT, R2, RZ, PT ;  /* 0x000000ff0200720c */ /* 0x004fc80003f05270 */
[----:B------:R-:W-:Y:S01]  /*12040*/  P2R R19, PR, RZ, 0x1 ;  /* 0x00000001ff137803 */ /* 0x000fe20000000000 */
[----:B------:R-:W-:Y:S08]  /*12050*/  BRA `(.L_x_10956) ;  /* 0x0000000000a47947 */ /* 0x000ff00003800000 */
.L_x_10969:
[----:B------:R-:W2:Y:S02]  /*12060*/  LDG.E.U8 R2, desc[UR36][R2.64] ;  /* 0x0000002402027981 */ /* 0x000ea4000c1e1100 */
[----:B--2---:R-:W-:-:S04]  /*12070*/  ISETP.NE.AND P0, PT, R2, RZ, PT ;  /* 0x000000ff0200720c */ /* 0x004fc80003f05270 */
[----:B------:R-:W-:Y:S01]  /*12080*/  P2R R19, PR, RZ, 0x1 ;  /* 0x00000001ff137803 */ /* 0x000fe20000000000 */
[----:B------:R-:W-:Y:S08]  /*12090*/  BRA `(.L_x_10956) ;  /* 0x0000000000947947 */ /* 0x000ff00003800000 */
.L_x_10968:
        /* <DEDUP_REMOVED lines=10> */
.L_x_10955:
        /* <DEDUP_REMOVED lines=16> */
.L_x_10973:
[----:B------:R-:W-:-:S04]  /*12240*/  PLOP3.LUT P0, PT, PT, PT, PT, 0x8, 0x80 ;  /* 0x000000000080781c */ /* 0x000fc80003f0e170 */
[----:B------:R-:W-:Y:S01]  /*12250*/  P2R R19, PR, RZ, 0x1 ;  /* 0x00000001ff137803 */ /* 0x000fe20000000000 */
[----:B------:R-:W-:Y:S08]  /*12260*/  BRA `(.L_x_10956) ;  /* 0x0000000000207947 */ /* 0x000ff00003800000 */
.L_x_10972:
[----:B------:R-:W2:Y:S02]  /*12270*/  LDG.E.64 R2, desc[UR36][R2.64] ;  /* 0x0000002402027981 */ /* 0x000ea4000c1e1b00 */
[----:B--2---:R-:W-:-:S04]  /*12280*/  ISETP.NE.U32.AND P0, PT, R2, RZ, PT ;  /* 0x000000ff0200720c */ /* 0x004fc80003f05070 */
[----:B------:R-:W-:-:S04]  /*12290*/  ISETP.NE.AND.EX P0, PT, R3, RZ, PT, P0 ;  /* 0x000000ff0300720c */ /* 0x000fc80003f05300 */
[----:B------:R-:W-:Y:S01]  /*122a0*/  P2R R19, PR, RZ, 0x1 ;  /* 0x00000001ff137803 */ /* 0x000fe20000000000 */
[----:B------:R-:W-:Y:S08]  /*122b0*/  BRA `(.L_x_10956) ;  /* 0x00000000000c7947 */ /* 0x000ff00003800000 */
.L_x_10971:
[----:B------:R-:W2:Y:S02]  /*122c0*/  LDG.E R2, desc[UR36][R2.64] ;  /* 0x0000002402027981 */ /* 0x000ea4000c1e1900 */
[----:B--2---:R-:W-:-:S04]  /*122d0*/  ISETP.NE.AND P0, PT, R2, RZ, PT ;  /* 0x000000ff0200720c */ /* 0x004fc80003f05270 */
[----:B------:R-:W-:-:S09]  /*122e0*/  P2R R19, PR, RZ, 0x1 ;  /* 0x00000001ff137803 */ /* 0x000fd20000000000 */
.L_x_10956:
[----:B------:R-:W-:Y:S05]  /*122f0*/  BSYNC.RECONVERGENT B6 ;  /* 0x0000000000067941 */ /* 0x000fea0003800200 */
.L_x_10950:
        /* <DEDUP_REMOVED lines=17> */
.L_x_10977:
[----:B------:R0:W5:Y:S01]  /*12410*/  LDG.E.U8 R2, desc[UR36][R4.64] ;  /* 0x0000002404027981 */ /* 0x000162000c1e1100 */
[----:B------:R-:W-:Y:S01]  /*12420*/  IMAD.MOV.U32 R3, RZ, RZ, RZ ;  /* 0x000000ffff037224 */ /* 0x000fe200078e00ff */
[----:B------:R-:W-:Y:S06]  /*12430*/  BRA `(.L_x_10979) ;  /* 0x0000000c00407947 */ /* 0x000fec0003800000 */
.L_x_10976:
        /* <DEDUP_REMOVED lines=8> */
.L_x_10981:
[----:B------:R-:W2:Y:S02]  /*124c0*/  LDG.E R2, desc[UR36][R4.64] ;  /* 0x0000002404027981 */ /* 0x000ea4000c1e1900 */
[----:B--2---:R-:W-:Y:S01]  /*124d0*/  SHF.R.S32.HI R3, RZ, 0x1f, R2 ;  /* 0x0000001fff037819 */ /* 0x004fe20000011402 */
[----:B------:R-:W-:Y:S06]  /*124e0*/  BRA `(.L_x_10979) ;  /* 0x0000000c00147947 */ /* 0x000fec0003800000 */
.L_x_10980:
[----:B------:R-:W2:Y:S02]  /*124f0*/  LDG.E.S16 R2, desc[UR36][R4.64] ;  /* 0x0000002404027981 */ /* 0x000ea4000c1e1700 */
[----:B--2---:R-:W-:Y:S01]  /*12500*/  SHF.R.S32.HI R3, RZ, 0x1f, R2 ;  /* 0x0000001fff037819 */ /* 0x004fe20000011402 */
[----:B------:R-:W-:Y:S06]  /*12510*/  BRA `(.L_x_10979) ;  /* 0x0000000c00087947 */ /* 0x000fec0003800000 */
.L_x_10975:
        /* <DEDUP_REMOVED lines=9> */
.L_x_10983:
[----:B------:R-:W2:Y:S02]  /*125b0*/  LDG.E.U16 R4, desc[UR36][R4.64] ;  /* 0x0000002404047981 */ /* 0x000ea4000c1e1500 */
[----:B--2---:R-:W-:-:S06]  /*125c0*/  HADD2.F32 R2, -RZ, R4.H0_H0 ;  /* 0x20000004ff027230 */ /* 0x004fcc0000004100 */
[----:B------:R-:W0:Y:S02]  /*125d0*/  F2I.S64.TRUNC R2, R2 ;  /* 0x0000000200027311 */ /* 0x000e24000020d900 */
[----:B0-----:R-:W-:Y:S05]  /*125e0*/  BRA `(.L_x_10979) ;  /* 0x0000000800d47947 */ /* 0x001fea0003800000 */
.L_x_10982:
        /* <DEDUP_REMOVED lines=9> */
.L_x_10985:
[----:B------:R-:W2:Y:S02]  /*12680*/  LDG.E.U16 R4, desc[UR36][R4.64] ;  /* 0x0000002404047981 */ /* 0x000ea4000c1e1500 */
[----:B--2---:R-:W-:-:S06]  /*12690*/  HADD2.F32 R2, -RZ, R4.H0_H0 ;  /* 0x20000004ff027230 */ /* 0x004fcc0000004100 */
[----:B------:R-:W0:Y:S02]  /*126a0*/  F2I.S64.TRUNC R2, R2 ;  /* 0x0000000200027311 */ /* 0x000e24000020d900 */
[----:B0-----:R-:W-:Y:S05]  /*126b0*/  BRA `(.L_x_10979) ;  /* 0x0000000800a07947 */ /* 0x001fea0003800000 */
.L_x_10984:
[----:B------:R-:W2:Y:S02]  /*126c0*/  LDG.E.64 R2, desc[UR36][R4.64] ;  /* 0x0000002404027981 */ /* 0x000ea4000c1e1b00 */
[----:B--2---:R-:W0:Y:S02]  /*126d0*/  F2I.S64.F64.TRUNC R2, R2 ;  /* 0x0000000200027311 */ /* 0x004e24000030d900 */
[----:B0-----:R-:W-:Y:S05]  /*126e0*/  BRA `(.L_x_10979) ;  /* 0x0000000800947947 */ /* 0x001fea0003800000 */
.L_x_10974:
        /* <DEDUP_REMOVED lines=13> */
.L_x_10988:
[----:B------:R-:W2:Y:S02]  /*127c0*/  LDG.E.64 R2, desc[UR36][R4.64] ;  /* 0x0000002404027981 */ /* 0x000ea4000c1e1b00 */
[----:B--2---:R-:W0:Y:S02]  /*127d0*/  F2I.S64.F64.TRUNC R2, R2 ;  /* 0x0000000200027311 */ /* 0x004e24000030d900 */
[----:B0-----:R-:W-:Y:S05]  /*127e0*/  BRA `(.L_x_10979) ;  /* 0x0000000800547947 */ /* 0x001fea0003800000 */
.L_x_10987:
        /* <DEDUP_REMOVED lines=26> */
.L_x_10990:
        /* <DEDUP_REMOVED lines=13> */
.L_x_10989:
[----:B------:R-:W2:Y:S02]  /*12a60*/  LDG.E.U16 R2, desc[UR36][R4.64] ;  /* 0x0000002404027981 */ /* 0x000ea4000c1e1500 */
[----:B--2---:R-:W-:-:S06]  /*12a70*/  IMAD.U32 R2, R2, 0x10000, RZ ;  /* 0x0001000002027824 */ /* 0x004fcc00078e00ff */
[----:B------:R-:W0:Y:S02]  /*12a80*/  F2I.S64.TRUNC R2, R2 ;  /* 0x0000000200027311 */ /* 0x000e24000020d900 */
[----:B0-----:R-:W-:Y:S05]  /*12a90*/  BRA `(.L_x_10979) ;  /* 0x0000000400a87947 */ /* 0x001fea0003800000 */
.L_x_10986:
        /* <DEDUP_REMOVED lines=11> */
.L_x_10993:
        /* <DEDUP_REMOVED lines=21> */
.L_x_10997:
[----:B------:R-:W-:Y:S05]  /*12ca0*/  BSYNC.RECONVERGENT B1 ;  /* 0x0000000000017941 */ /* 0x000fea0003800200 */
.L_x_10996:
[----:B------:R-:W-:Y:S02]  /*12cb0*/  SHF.L.U32 R0, R0, 0x14, RZ ;  /* 0x0000001400007819 */ /* 0x000fe400000006ff */
[----:B------:R-:W-:-:S04]  /*12cc0*/  LEA R2, R2, 0x3b800000, 0x17 ;  /* 0x3b80000002027811 */ /* 0x000fc800078eb8ff */
[----:B------:R-:W-:-:S07]  /*12cd0*/  LOP3.LUT R2, R2, R0, R7, 0xfe, !PT ;  /* 0x0000000002027212 */ /* 0x000fce00078efe07 */
.L_x_10995:
[----:B------:R-:W-:Y:S05]  /*12ce0*/  BSYNC.RECONVERGENT B0 ;  /* 0x0000000000007941 */ /* 0x000fea0003800200 */
.L_x_10994:
[----:B------:R-:W2:Y:S02]  /*12cf0*/  F2I.S64.TRUNC R2, R2 ;  /* 0x0000000200027311 */ /* 0x000ea4000020d900 */
[----:B--2---:R-:W-:Y:S05]  /*12d00*/  BRA `(.L_x_10979) ;  /* 0x00000004000c7947 */ /* 0x004fea0003800000 */
.L_x_10992:
        /* <DEDUP_REMOVED lines=21> */
.L_x_11001:
[----:B------:R-:W-:Y:S05]  /*12e60*/  BSYNC.RECONVERGENT B1 ;  /* 0x0000000000017941 */ /* 0x000fea0003800200 */
.L_x_11000:
[----:B------:R-:W-:Y:S02]  /*12e70*/  SHF.L.U32 R0, R0, 0x15, RZ ;  /* 0x0000001500007819 */ /* 0x000fe400000006ff */
[----:B------:R-:W-:-:S04]  /*12e80*/  LEA R2, R2, 0x37800000, 0x17 ;  /* 0x3780000002027811 */ /* 0x000fc800078eb8ff */
[----:B------:R-:W-:-:S07]  /*12e90*/  LOP3.LUT R2, R2, R0, R7, 0xfe, !PT ;  /* 0x0000000002027212 */ /* 0x000fce00078efe07 */
.L_x_10999:
[----:B------:R-:W-:Y:S05]  /*12ea0*/  BSYNC.RECONVERGENT B0 ;  /* 0x0000000000007941 */ /* 0x000fea0003800200 */
.L_x_10998:
[----:B------:R-:W3:Y:S02]  /*12eb0*/  F2I.S64.TRUNC R2, R2 ;  /* 0x0000000200027311 */ /* 0x000ee4000020d900 */
[----:B---3--:R-:W-:Y:S05]  /*12ec0*/  BRA `(.L_x_10979) ;  /* 0x00000000009c7947 */ /* 0x008fea0003800000 */
.L_x_10991:
        /* <DEDUP_REMOVED lines=14> */
.L_x_11005:
[----:B------:R-:W-:Y:S05]  /*12fb0*/  BSYNC.RECONVERGENT B0 ;  /* 0x0000000000007941 */ /* 0x000fea0003800200 */
.L_x_11004:
[----:B------:R-:W4:Y:S02]  /*12fc0*/  F2I.S64.TRUNC R2, R2 ;  /* 0x0000000200027311 */ /* 0x000f24000020d900 */
[----:B----4-:R-:W-:Y:S05]  /*12fd0*/  BRA `(.L_x_10979) ;  /* 0x0000000000587947 */ /* 0x010fea0003800000 */
.L_x_10978:
        /* <DEDUP_REMOVED lines=16> */
.L_x_11006:
[----:B------:R-:W-:Y:S01]  /*130e0*/  CS2R R2, SRZ ;  /* 0x0000000000027805 */ /* 0x000fe2000001ff00 */
[----:B------:R-:W-:Y:S06]  /*130f0*/  BRA `(.L_x_10979) ;  /* 0x0000000000107947 */ /* 0x000fec0003800000 */
.L_x_11003:
[----:B------:R4:W5:Y:S01]  /*13100*/  LDG.E.64 R2, desc[UR36][R4.64] ;  /* 0x0000002404027981 */ /* 0x000962000c1e1b00 */
[----:B------:R-:W-:Y:S05]  /*13110*/  BRA `(.L_x_10979) ;  /* 0x0000000000087947 */ /* 0x000fea0003800000 */
.L_x_11002:
[----:B------:R3:W5:Y:S01]  /*13120*/  LDG.E R2, desc[UR36][R4.64] ;  /* 0x0000002404027981 */ /* 0x000762000c1e1900 */
[----:B------:R-:W-:-:S07]  /*13130*/  IMAD.MOV.U32 R3, RZ, RZ, RZ ;  /* 0x000000ffff037224 */ /* 0x000fce00078e00ff */
.L_x_10979:
[----:B------:R-:W-:Y:S01]  /*13140*/  ISETP.NE.AND P0, PT, R19, RZ, PT ;  /* 0x000000ff1300720c */ /* 0x000fe20003f05270 */
[----:B------:R-:W-:-:S12]  /*13150*/  BSSY.RECONVERGENT B0, `(.L_x_11007) ;  /* 0x0000006000007945 */ /* 0x000fd80003800200 */
[----:B------:R-:W-:Y:S05]  /*13160*/  @!P0 BRA `(.L_x_11008) ;  /* 0x0000000000108947 */ /* 0x000fea0003800000 */
[----:B------:R-:W0:Y:S02]  /*13170*/  LDCU.64 UR4, c[0x0][0x668] ;  /* 0x0000cd00ff0477ac */ /* 0x000e240008000a00 */
[----:B0----5:R-:W-:-:S04]  /*13180*/  IADD3 R2, P0, PT, R2, UR4, RZ ;  /* 0x0000000402027c10 */ /* 0x021fc8000ff1e0ff */
[----:B------:R-:W-:-:S05]  /*13190*/  IADD3.X R3, PT, PT, R3, UR5, RZ, P0, !PT ;  /* 0x0000000503037c10 */ /* 0x000fca00087fe4ff */
[----:B------:R0:W5:Y:S04]  /*131a0*/  LDG.E.U8 R23, desc[UR36][R2.64] ;  /* 0x0000002402177981 */ /* 0x000168000c1e1100 */
.L_x_11008:
[----:B------:R-:W-:Y:S05]  /*131b0*/  BSYNC.RECONVERGENT B0 ;  /* 0x0000000000007941 */ /* 0x000fea0003800200 */
.L_x_11007:
        /* <DEDUP_REMOVED lines=13> */
.L_x_11012:
[----:B-----5:R-:W-:Y:S01]  /*13290*/  STG.E.U8 desc[UR36][R16.64], R23 ;  /* 0x0000001710007986 */ /* 0x020fe2000c101124 */
[----:B------:R-:W-:Y:S05]  /*132a0*/  EXIT ;  /* 0x000000000000794d */ /* 0x000fea0003800000 */
.L_x_11011:
        /* <DEDUP_REMOVED lines=8> */
[----:B0-----:R-:W-:-:S05]  /*13330*/  IMAD.MOV.U32 R2, RZ, RZ, R23 ;  /* 0x000000ffff027224 */ /* 0x001fca00078e0017 */
[----:B------:R-:W-:-:S05]  /*13340*/  SHF.R.S32.HI R3, RZ, 0x1f, R2 ;  /* 0x0000001fff037819 */ /* 0x000fca0000011402 */
[----:B------:R-:W-:Y:S01]  /*13350*/  STG.E.64 desc[UR36][R16.64], R2 ;  /* 0x0000000210007986 */ /* 0x000fe2000c101b24 */
[----:B------:R-:W-:Y:S05]  /*13360*/  EXIT ;  /* 0x000000000000794d */ /* 0x000fea0003800000 */
.L_x_11015:
[----:B-----5:R-:W-:-:S04]  /*13370*/  LOP3.LUT R23, R23, 0xffff, RZ, 0xc0, !PT ;  /* 0x0000ffff17177812 */ /* 0x020fc800078ec0ff */
[----:B0-----:R-:W-:-:S05]  /*13380*/  PRMT R3, R23, 0x8880, RZ ;  /* 0x0000888017037816 */ /* 0x001fca00000000ff */
[----:B------:R-:W-:Y:S01]  /*13390*/  STG.E desc[UR36][R16.64], R3 ;  /* 0x0000000310007986 */ /* 0x000fe2000c101924 */
[----:B------:R-:W-:Y:S05]  /*133a0*/  EXIT ;  /* 0x000000000000794d */ /* 0x000fea0003800000 */
.L_x_11014:
[----:B0----5:R-:W-:-:S04]  /*133b0*/  PRMT R3, R23, 0x8880, RZ ;  /* 0x0000888017037816 */ /* 0x021fc800000000ff */
[----:B------:R-:W-:-:S05]  /*133c0*/  PRMT R3, R3, 0x7710, RZ ;  /* 0x0000771003037816 */ /* 0x000fca00000000ff */
[----:B------:R-:W-:Y:S01]  /*133d0*/  STG.E.U16 desc[UR36][R16.64], R3 ;  /* 0x0000000310007986 */ /* 0x000fe2000c101524 */
[----:B------:R-:W-:Y:S05]  /*133e0*/  EXIT ;  /* 0x000000000000794d */ /* 0x000fea0003800000 */
.L_x_11010:
        /* <DEDUP_REMOVED lines=9> */
.L_x_11017:
[----:B-----5:R-:W0:Y:S02]  /*13480*/  I2F.S8 R0, R23 ;  /* 0x0000001700007306 */ /* 0x020e240000001400 */
[----:B0-----:R-:W-:-:S05]  /*13490*/  F2FP.F16.F32.PACK_AB R0, RZ, R0 ;  /* 0x00000000ff00723e */ /* 0x001fca00000000ff */
[----:B------:R-:W-:Y:S01]  /*134a0*/  STG.E.U16 desc[UR36][R16.64], R0 ;  /* 0x0000000010007986 */ /* 0x000fe2000c101524 */
[----:B------:R-:W-:Y:S05]  /*134b0*/  EXIT ;  /* 0x000000000000794d */ /* 0x000fea0003800000 */
.L_x_11016:
[----:B------:R-:W-:-:S09]  /*134c0*/  UISETP.NE.AND UP0, UPT, UR4, 0x7, UPT ;  /* 0x000000070400788c */ /* 0x000fd2000bf05270 */
[----:B------:R-:W-:Y:S05]  /*134d0*/  BRA.U !UP0, `(.L_x_11018) ;  /* 0x0000000108347547 */ /* 0x000fea000b800000 */
[----:B------:R-:W-:-:S09]  /*134e0*/  UISETP.NE.AND UP0, UPT, UR4, 0x8, UPT ;  /* 0x000000080400788c */ /* 0x000fd2000bf05270 */
[----:B------:R-:W-:Y:S05]  /*134f0*/  BRA.U !UP0, `(.L_x_11019) ;  /* 0x0000000108187547 */ /* 0x000fea000b800000 */
[----:B------:R-:W-:-:S09]  /*13500*/  UISETP.NE.AND UP0, UPT, UR4, 0x9, UPT ;  /* 0x000000090400788c */ /* 0x000fd2000bf05270 */
[----:B------:R-:W-:Y:S05]  /*13510*/  BRA.U UP0, `(.L_x_11013) ;  /* 0x0000000900007547 */ /* 0x000fea000b800000 */
[----:B0----5:R-:W0:Y:S01]  /*13520*/  I2F.S8 R2, R23 ;  /* 0x0000001700027306 */ /* 0x021e220000001400 */
[----:B------:R-:W-:-:S05]  /*13530*/  MOV R3, RZ ;  /* 0x000000ff00037202 */ /* 0x000fca0000000f00 */
[----:B0-----:R-:W-:Y:S01]  /*13540*/  STG.E.64 desc[UR36][R16.64], R2 ;  /* 0x0000000210007986 */ /* 0x001fe2000c101b24 */
[----:B------:R-:W-:Y:S05]  /*13550*/  EXIT ;  /* 0x000000000000794d */ /* 0x000fea0003800000 */
.L_x_11019:
[----:B-----5:R-:W0:Y:S02]  /*13560*/  I2F.S8 R23, R23 ;  /* 0x0000001700177306 */ /* 0x020e240000001400 */
[----:B0-----:R-:W-:-:S04]  /*13570*/  F2FP.F16.F32.PACK_AB R3, RZ, R23 ;  /* 0x00000017ff03723e */ /* 0x001fc800000000ff */
[----:B------:R-:W-:-:S05]  /*13580*/  PRMT R3, R3, 0x5410, RZ ;  /* 0x0000541003037816 */ /* 0x000fca00000000ff */
[----:B------:R-:W-:Y:S01]  /*13590*/  STG.E desc[UR36][R16.64], R3 ;  /* 0x0000000310007986 */ /* 0x000fe2000c101924 */
[----:B------:R-:W-:Y:S05]  /*135a0*/  EXIT ;  /* 0x000000000000794d */ /* 0x000fea0003800000 */
.L_x_11018:
[----:B0----5:R-:W-:-:S04]  /*135b0*/  PRMT R2, R23, 0x8880, RZ ;  /* 0x0000888017027816 */ /* 0x021fc800000000ff */
[----:B------:R-:W-:-:S06]  /*135c0*/  PRMT R2, R2, 0x7710, RZ ;  /* 0x0000771002027816 */ /* 0x000fcc00000000ff */
[----:B------:R-:W0:Y:S02]  /*135d0*/  I2F.F64.S16 R2, R2 ;  /* 0x0000000200027312 */ /* 0x000e240000101c00 */
[----:B0-----:R-:W-:Y:S01]  /*135e0*/  STG.E.64 desc[UR36][R16.64], R2 ;  /* 0x0000000210007986 */ /* 0x001fe2000c101b24 */
[----:B------:R-:W-:Y:S05]  /*135f0*/  EXIT ;  /* 0x000000000000794d */ /* 0x000fea0003800000 */
.L_x_11009:
        /* <DEDUP_REMOVED lines=14> */
.L_x_11023:
        /* <DEDUP_REMOVED lines=17> */
.L_x_11026:
[----:B------:R-:W-:-:S04]  /*137f0*/  SHF.R.U32.HI R3, RZ, 0x18, R3 ;  /* 0x00000018ff037819 */ /* 0x000fc80000011603 */
[----:B------:R-:W-:-:S04]  /*13800*/  LOP3.LUT R0, R0, 0x80, R3, 0xf8, !PT ;  /* 0x0000008000007812 */ /* 0x000fc800078ef803 */
[----:B------:R-:W-:-:S07]  /*13810*/  PRMT R8, R0, 0x7610, R8 ;  /* 0x0000761000087816 */ /* 0x000fce0000000008 */
.L_x_11025:
[----:B------:R-:W-:Y:S05]  /*13820*/  BSYNC.RECONVERGENT B0 ;  /* 0x0000000000007941 */ /* 0x000fea0003800200 */
.L_x_11024:
[----:B------:R-:W-:Y:S01]  /*13830*/  STG.E.U8 desc[UR36][R16.64], R8 ;  /* 0x0000000810007986 */ /* 0x000fe2000c101124 */
[----:B------:R-:W-:Y:S05]  /*13840*/  EXIT ;  /* 0x000000000000794d */ /* 0x000fea0003800000 */
.L_x_11022:
        /* <DEDUP_REMOVED lines=17> */
.L_x_11029:
[----:B------:R-:W-:-:S04]  /*13960*/  SHF.R.U32.HI R3, RZ, 0x18, R3 ;  /* 0x00000018ff037819 */ /* 0x000fc80000011603 */
[----:B------:R-:W-:-:S04]  /*13970*/  LOP3.LUT R0, R0, 0x80, R3, 0xf8, !PT ;  /* 0x0000008000007812 */ /* 0x000fc800078ef803 */
[----:B------:R-:W-:-:S07]  /*13980*/  PRMT R8, R0, 0x7610, R8 ;  /* 0x0000761000087816 */ /* 0x000fce0000000008 */
.L_x_11028:
[----:B------:R-:W-:Y:S05]  /*13990*/  BSYNC.RECONVERGENT B0 ;  /* 0x0000000000007941 */ /* 0x000fea0003800200 */
.L_x_11027:
[----:B------:R-:W-:Y:S01]  /*139a0*/  STG.E.U8 desc[UR36][R16.64], R8 ;  /* 0x0000000810007986 */ /* 0x000fe2000c101124 */
[----:B------:R-:W-:Y:S05]  /*139b0*/  EXIT ;  /* 0x000000000000794d */ /* 0x000fea0003800000 */
.L_x_11021:
        /* <DEDUP_REMOVED lines=22> */
.L_x_11031:
[----:B-----5:R-:W-:-:S04]  /*13b20*/  LOP3.LUT R23, R23, 0xffff, RZ, 0xc0, !PT ;  /* 0x0000ffff17177812 */ /* 0x020fc800078ec0ff */
[----:B------:R-:W-:-:S05]  /*13b30*/  PRMT R23, R23, 0x8880, RZ ;  /* 0x0000888017177816 */ /* 0x000fca00000000ff */
[----:B0-----:R-:W-:-:S05]  /*13b40*/  IMAD.MOV.U32 R2, RZ, RZ, R23 ;  /* 0x000000ffff027224 */ /* 0x001fca00078e0017 */
[----:B------:R-:W-:-:S05]  /*13b50*/  SHF.R.S32.HI R3, RZ, 0x1f, R2 ;  /* 0x0000001fff037819 */ /* 0x000fca0000011402 */
[----:B------:R-:W-:Y:S01]  /*13b60*/  STG.E.64 desc[UR36][R16.64], R2 ;  /* 0x0000000210007986 */ /* 0x000fe2000c101b24 */
[----:B------:R-:W-:Y:S05]  /*13b70*/  EXIT ;  /* 0x000000000000794d */ /* 0x000fea0003800000 */
.L_x_11030:
[----:B-----5:R-:W-:-:S04]  /*13b80*/  LOP3.LUT R23, R23, 0xffff, RZ, 0xc0, !PT ;  /* 0x0000ffff17177812 */ /* 0x020fc800078ec0ff */
[----:B0-----:R-:W-:-:S05]  /*13b90*/  PRMT R3, R23, 0x8880, RZ ;  /* 0x0000888017037816 */ /* 0x001fca00000000ff */
[----:B------:R-:W-:Y:S01]  /*13ba0*/  STG.E desc[UR36][R16.64], R3 ;  /* 0x0000000310007986 */ /* 0x000fe2000c101924 */
[----:B------:R-:W-:Y:S05]  /*13bb0*/  EXIT ;  /* 0x000000000000794d */ /* 0x000fea0003800000 */
.L_x_11020:
        /* <DEDUP_REMOVED lines=10> */
.L_x_11033:
[----:B012345:R-:W-:Y:S02]  /*13c60*/  PRMT R4, R23, 0x8880, RZ ;  /* 0x0000888017047816 */ /* 0x03ffe400000000ff */
[----:B------:R-:W-:Y:S02]  /*13c70*/  CS2R R6, SRZ ;  /* 0x0000000000067805 */ /* 0x000fe4000001ff00 */
[----:B------:R-:W-:-:S06]  /*13c80*/  PRMT R4, R4, 0x7710, RZ ;  /* 0x0000771004047816 */ /* 0x000fcc00000000ff */
[----:B------:R-:W0:Y:S02]  /*13c90*/  I2F.F64.S16 R4, R4 ;  /* 0x0000000400047312 */ /* 0x000e240000101c00 */
[----:B0-----:R-:W-:Y:S01]  /*13ca0*/  STG.E.128 desc[UR36][R16.64], R4 ;  /* 0x0000000410007986 */ /* 0x001fe2000c101d24 */
[----:B------:R-:W-:Y:S05]  /*13cb0*/  EXIT ;  /* 0x000000000000794d */ /* 0x000fea0003800000 */
.L_x_11032:
[----:B------:R-:W-:-:S09]  /*13cc0*/  UISETP.NE.AND UP0, UPT, UR4, 0xf, UPT ;  /* 0x0000000f0400788c */ /* 0x000fd2000bf05270 */
[----:B------:R-:W-:Y:S05]  /*13cd0*/  BRA.U !UP0, `(.L_x_11034) ;  /* 0x0000000108e87547 */ /* 0x000fea000b800000 */
[----:B------:R-:W-:-:S09]  /*13ce0*/  UISETP.NE.AND UP0, UPT, UR4, 0x17, UPT ;  /* 0x000000170400788c */ /* 0x000fd2000bf05270 */
[----:B------:R-:W-:Y:S05]  /*13cf0*/  BRA.U !UP0, `(.L_x_11035) ;  /* 0x0000000108907547 */ /* 0x000fea000b800000 */
[----:B------:R-:W-:-:S09]  /*13d00*/  UISETP.NE.AND UP0, UPT, UR4, 0x18, UPT ;  /* 0x000000180400788c */ /* 0x000fd2000bf05270 */
[----:B------:R-:W-:Y:S05]  /*13d10*/  BRA.U !UP0, `(.L_x_11036) ;  /* 0x0000000108447547 */ /* 0x000fea000b800000 */
.L_x_11013:
[----:B------:R-:W-:Y:S01]  /*13d20*/  MOV R0, 0x0 ;  /* 0x0000000000007802 */ /* 0x000fe20000000f00 */
[----:B------:R-:W1:Y:S01]  /*13d30*/  LDCU.64 UR4, c[0x4][0x4e8] ;  /* 0x01009d00ff0477ac */ /* 0x000e620008000a00 */
[----:B------:R-:W-:Y:S02]  /*13d40*/  HFMA2 R12, -RZ, RZ, 0, 5.9604644775390625e-08 ;  /* 0x00000001ff0c7431 */ /* 0x000fe400000001ff */
[----:B------:R-:W-:Y:S01]  /*13d50*/  IMAD.MOV.U32 R8, RZ, RZ, 0x65 ;  /* 0x00000065ff087424 */ /* 0x000fe200078e00ff */
[----:B0----5:R0:W0:Y:S01]  /*13d60*/  LDC.64 R2, c[0x4][R0] ;  /* 0x0100000000027b82 */ /* 0x0210220000000a00 */
[----:B------:R-:W1:Y:S01]  /*13d70*/  LDCU.64 UR6, c[0x4][0x4f0] ;  /* 0x01009e00ff0677ac */ /* 0x000e620008000a00 */
[----:B------:R-:W-:Y:S01]  /*13d80*/  IMAD.MOV.U32 R13, RZ, RZ, RZ ;  /* 0x000000ffff0d7224 */ /* 0x000fe200078e00ff */
[----:B------:R-:W1:Y:S02]  /*13d90*/  LDCU.64 UR8, c[0x4][0x340] ;  /* 0x01006800ff0877ac */ /* 0x000e640008000a00 */
[----:B-1234-:R-:W-:-:S02]  /*13da0*/  IMAD.U32 R4, RZ, RZ, UR4 ;  /* 0x00000004ff047e24 */ /* 0x01efc4000f8e00ff */
[----:B------:R-:W-:Y:S01]  /*13db0*/  IMAD.U32 R5, RZ, RZ, UR5 ;  /* 0x00000005ff057e24 */ /* 0x000fe2000f8e00ff */
[----:B------:R-:W-:Y:S01]  /*13dc0*/  MOV R6, UR6 ;  /* 0x0000000600067c02 */ /* 0x000fe20008000f00 */
[----:B------:R-:W-:Y:S02]  /*13dd0*/  IMAD.U32 R7, RZ, RZ, UR7 ;  /* 0x00000007ff077e24 */ /* 0x000fe4000f8e00ff */
[----:B------:R-:W-:Y:S02]  /*13de0*/  IMAD.U32 R10, RZ, RZ, UR8 ;  /* 0x00000008ff0a7e24 */ /* 0x000fe4000f8e00ff */
[----:B------:R-:W-:-:S07]  /*13df0*/  IMAD.U32 R11, RZ, RZ, UR9 ;  /* 0x00000009ff0b7e24 */ /* 0x000fce000f8e00ff */
[----:B------:R-:W-:-:S07]  /*13e00*/  LEPC R20, `(.L_x_11037) ;  /* 0x000000001014794e */ /* 0x000fce0000000000 */
[----:B0-----:R-:W-:Y:S05]  /*13e10*/  CALL.ABS.NOINC R2 ;  /* 0x0000000002007343 */ /* 0x001fea0003c00000 */
.L_x_11037:
[----:B------:R-:W-:Y:S05]  /*13e20*/  EXIT ;  /* 0x000000000000794d */ /* 0x000fea0003800000 */
.L_x_11036:
        /* <DEDUP_REMOVED lines=13> */
.L_x_11039:
[----:B------:R-:W-:Y:S05]  /*13f00*/  BSYNC.RECONVERGENT B0 ;  /* 0x0000000000007941 */ /* 0x000fea0003800200 */
.L_x_11038:
[----:B------:R-:W-:-:S05]  /*13f10*/  LOP3.LUT R3, R0, 0x80, R3, 0xf8, !PT ;  /* 0x0000008000037812 */ /* 0x000fca00078ef803 */
[----:B------:R-:W-:Y:S01]  /*13f20*/  STG.E.U8 desc[UR36][R16.64], R3 ;  /* 0x0000000310007986 */ /* 0x000fe2000c101124 */
[----:B------:R-:W-:Y:S05]  /*13f30*/  EXIT ;  /* 0x000000000000794d */ /* 0x000fea0003800000 */
.L_x_11035:
        /* <DEDUP_REMOVED lines=12> */
.L_x_11041:
[----:B------:R-:W-:Y:S01]  /*14000*/  IMAD.MOV.U32 R0, RZ, RZ, 0x7f ;  /* 0x0000007fff007424 */ /* 0x000fe200078e00ff */
[----:B------:R-:W-:-:S04]  /*14010*/  ISETP.GT.U32.AND P0, PT, R2, 0x7f800000, PT ;  /* 0x7f8000000200780c */ /* 0x000fc80003f04070 */
[----:B------:R-:W-:-:S09]  /*14020*/  SEL R0, R0, 0x7c, P0 ;  /* 0x0000007c00007807 */ /* 0x000fd20000000000 */
.L_x_11042:
[----:B------:R-:W-:Y:S05]  /*14030*/  BSYNC.RECONVERGENT B0 ;  /* 0x0000000000007941 */ /* 0x000fea0003800200 */
.L_x_11040:
[----:B------:R-:W-:-:S04]  /*14040*/  SHF.R.U32.HI R3, RZ, 0x18, R3 ;  /* 0x00000018ff037819 */ /* 0x000fc80000011603 */
[----:B------:R-:W-:-:S05]  /*14050*/  LOP3.LUT R3, R0, 0x80, R3, 0xf8, !PT ;  /* 0x0000008000037812 */ /* 0x000fca00078ef803 */
[----:B------:R-:W-:Y:S01]  /*14060*/  STG.E.U8 desc[UR36][R16.64], R3 ;  /* 0x0000000310007986 */ /* 0x000fe2000c101124 */
[----:B------:R-:W-:Y:S05]  /*14070*/  EXIT ;  /* 0x000000000000794d */ /* 0x000fea0003800000 */
.L_x_11034:
[----:B-----5:R-:W0:Y:S02]  /*14080*/  I2F.S8 R0, R23 ;  /* 0x0000001700007306 */ /* 0x020e240000001400 */
[----:B0-----:R-:W-:-:S05]  /*14090*/  F2FP.BF16.F32.PACK_AB R0, RZ, R0 ;  /* 0x00000000ff00723e */ /* 0x001fca00000010ff */
[----:B------:R-:W-:Y:S01]  /*140a0*/  STG.E.U16 desc[UR36][R16.64], R0 ;  /* 0x0000000010007986 */ /* 0x000fe2000c101524 */
[----:B------:R-:W-:Y:S05]  /*140b0*/  EXIT ;  /* 0x000000000000794d */ /* 0x000fea0003800000 */
.L_x_11043:
        /* <DEDUP_REMOVED lines=12> */
.L_x_41820:


//--------------------- .text._ZN2at6native27unrolled_elementwise_kernelIZZZNS0_28launch_masked_scatter_kernelERKNS_10TensorBaseES4_S4_S4_ENKUlvE_clEvENKUlvE0_clEvEUlablE_St5arrayIPcLm4EELi4E23TrivialOffsetCalculatorILi3EjESB_ILi1EjENS0_6memory12LoadWithCastILi3EEENSE_13StoreWithCastILi1EEEEEviT_T0_T2_T3_T4_T5_ --------------------------
	.section	.text._ZN2at6native27unrolled_elementwise_kernelIZZZNS0_28launch_masked_scatter_kernelERKNS_10TensorBaseES4_S4_S4_ENKUlvE_clEvENKUlvE0_clEvEUlablE_St5arrayIPcLm4EELi4E23TrivialOffsetCalculatorILi3EjESB_ILi1EjENS0_6memory12LoadWithCastILi3EEENSE_13StoreWithCastILi1EEEEEviT_T0_T2_T3_T4_T5_,"ax",@progbits
	.align	128
        .global         _ZN2at6native27unrolled_elementwise_kernelIZZZNS0_28launch_masked_scatter_kernelERKNS_10TensorBaseES4_S4_S4_ENKUlvE_clEvENKUlvE0_clEvEUlablE_St5arrayIPcLm4EELi4E23TrivialOffsetCalculatorILi3EjESB_ILi1EjENS0_6memory12LoadWithCastILi3EEENSE_13StoreWithCastILi1EEEEEviT_T0_T2_T3_T4_T5_
        .type           _ZN2at6native27unrolled_elementwise_kernelIZZZNS0_28launch_masked_scatter_kernelERKNS_10TensorBaseES4_S4_S4_ENKUlvE_clEvENKUlvE0_clEvEUlablE_St5arrayIPcLm4EELi4E23TrivialOffsetCalculatorILi3EjESB_ILi1EjENS0_6memory12LoadWithCastILi3EEENSE_13StoreWithCastILi1EEEEEviT_T0_T2_T3_T4_T5_,@function
        .size           _ZN2at6native27unrolled_elementwise_kernelIZZZNS0_28launch_masked_scatter_kernelERKNS_10TensorBaseES4_S4_S4_ENKUlvE_clEvENKUlvE0_clEvEUlablE_St5arrayIPcLm4EELi4E23TrivialOffsetCalculatorILi3EjESB_ILi1EjENS0_6memory12LoadWithCastILi3EEENSE_13StoreWithCastILi1EEEEEviT_T0_T2_T3_T4_T5_,(.L_x_41821 - _ZN2at6native27unrolled_elementwise_kernelIZZZNS0_28launch_masked_scatter_kernelERKNS_10TensorBaseES4_S4_S4_ENKUlvE_clEvENKUlvE0_clEvEUlablE_St5arrayIPcLm4EELi4E23TrivialOffsetCalculatorILi3EjESB_ILi1EjENS0_6memory12LoadWithCastILi3EEENSE_13StoreWithCastILi1EEEEEviT_T0_T2_T3_T4_T5_)
        .other          _ZN2at6native27unrolled_elementwise_kernelIZZZNS0_28launch_masked_scatter_kernelERKNS_10TensorBaseES4_S4_S4_ENKUlvE_clEvENKUlvE0_clEvEUlablE_St5arrayIPcLm4EELi4E23TrivialOffsetCalculatorILi3EjESB_ILi1EjENS0_6memory12LoadWithCastILi3EEENSE_13StoreWithCastILi1EEEEEviT_T0_T2_T3_T4_T5_,@"STO_CUDA_ENTRY STV_DEFAULT"
_ZN2at6native27unrolled_elementwise_kernelIZZZNS0_28launch_masked_scatter_kernelERKNS_10TensorBaseES4_S4_S4_ENKUlvE_clEvENKUlvE0_clEvEUlablE_St5arrayIPcLm4EELi4E23TrivialOffsetCalculatorILi3EjESB_ILi1EjENS0_6memory12LoadWithCastILi3EEENSE_13StoreWithCastILi1EEEEEviT_T0_T2_T3_T4_T5_:
.text._ZN2at6native27unrolled_elementwise_kernelIZZZNS0_28launch_masked_scatter_kernelERKNS_10TensorBaseES4_S4_S4_ENKUlvE_clEvENKUlvE0_clEvEUlablE_St5arrayIPcLm4EELi4E23TrivialOffsetCalculatorILi3EjESB_ILi1EjENS0_6memory12LoadWithCastILi3EEENSE_13StoreWithCastILi1EEEEEviT_T0_T2_T3_T4_T5_:
        /* <DEDUP_REMOVED lines=35> */
.L_x_11049:
[----:B------:R3:W5:Y:S01]  /*0230*/  LDG.E.U8 R22, desc[UR36][R4.64] ;  /* 0x0000002404167981 */ /* 0x000762000c1e1100 */
[----:B------:R-:W-:Y:S05]  /*0240*/  BRA `(.L_x_11051) ;  /* 0x0000000c00507947 */ /* 0x000fea0003800000 */
.L_x_11048:
        /* <DEDUP_REMOVED lines=8> */
.L_x_11053:
[----:B------:R1:W5:Y:S01]  /*02d0*/  LDG.E.U8 R22, desc[UR36][R4.64] ;  /* 0x0000002404167981 */ /* 0x000362000c1e1100 */
[----:B------:R-:W-:Y:S05]  /*02e0*/  BRA `(.L_x_11051) ;  /* 0x0000000c00287947 */ /* 0x000fea0003800000 */
.L_x_11052:
[----:B------:R2:W5:Y:S01]  /*02f0*/  LDG.E.U16 R22, desc[UR36][R4.64] ;  /* 0x0000002404167981 */ /* 0x000562000c1e1500 */
[----:B------:R-:W-:Y:S05]  /*0300*/  BRA `(.L_x_11051) ;  /* 0x0000000c00207947 */ /* 0x000fea0003800000 */
.L_x_11047:
        /* <DEDUP_REMOVED lines=9> */
.L_x_11055:
[----:B------:R-:W2:Y:S02]  /*03a0*/  LDG.E.U16 R0, desc[UR36][R4.64] ;  /* 0x0000002404007981 */ /* 0x000ea4000c1e1500 */
[----:B--2---:R-:W-:-:S06]  /*03b0*/  HADD2.F32 R0, -RZ, R0.H0_H0 ;  /* 0x20000000ff007230 */ /* 0x004fcc0000004100 */
[----:B------:R-:W0:Y:S02]  /*03c0*/  F2I.FTZ.TRUNC.NTZ R0, R0 ;  /* 0x0000000000007305 */ /* 0x000e24000021f100 */
[----:B0-----:R-:W-:Y:S01]  /*03d0*/  PRMT R22, R0, 0x7610, R22 ;  /* 0x0000761000167816 */ /* 0x001fe20000000016 */
[----:B------:R-:W-:Y:S06]  /*03e0*/  BRA `(.L_x_11051) ;  /* 0x0000000800e87947 */ /* 0x000fec0003800000 */
.L_x_11054:
        /* <DEDUP_REMOVED lines=9> */
.L_x_11057:
[----:B------:R-:W2:Y:S02]  /*0480*/  LDG.E.U16 R4, desc[UR36][R4.64] ;  /* 0x0000002404047981 */ /* 0x000ea4000c1e1500 */
[----:B--2---:R-:W-:-:S06]  /*0490*/  HADD2.F32 R0, -RZ, R4.H0_H0 ;  /* 0x20000004ff007230 */ /* 0x004fcc0000004100 */
[----:B------:R-:W0:Y:S02]  /*04a0*/  F2I.FTZ.TRUNC.NTZ R0, R0 ;  /* 0x0000000000007305 */ /* 0x000e24000021f100 */
[----:B0-----:R-:W-:Y:S01]  /*04b0*/  PRMT R22, R0, 0x7610, R22 ;  /* 0x0000761000167816 */ /* 0x001fe20000000016 */
[----:B------:R-:W-:Y:S06]  /*04c0*/  BRA `(.L_x_11051) ;  /* 0x0000000800b07947 */ /* 0x000fec0003800000 */
.L_x_11056:
[----:B------:R-:W2:Y:S02]  /*04d0*/  LDG.E.64 R4, desc[UR36][R4.64] ;  /* 0x0000002404047981 */ /* 0x000ea4000c1e1b00 */
[----:B--2---:R0:W1:Y:S02]  /*04e0*/  F2I.F64.TRUNC R22, R4 ;  /* 0x0000000400167311 */ /* 0x004064000030d100 */
[----:B01----:R-:W-:Y:S05]  /*04f0*/  BRA `(.L_x_11051) ;  /* 0x0000000800a47947 */ /* 0x003fea0003800000 */
.L_x_11046:
        /* <DEDUP_REMOVED lines=12> */
.L_x_11060:
[----:B------:R-:W2:Y:S02]  /*05c0*/  LDG.E.64 R4, desc[UR36][R4.64] ;  /* 0x0000002404047981 */ /* 0x000ea4000c1e1b00 */
[----:B--2---:R0:W1:Y:S02]  /*05d0*/  F2I.F64.TRUNC R22, R4 ;  /* 0x0000000400167311 */ /* 0x004064000030d100 */
[----:B01----:R-:W-:Y:S05]  /*05e0*/  BRA `(.L_x_11051) ;  /* 0x0000000800687947 */ /* 0x003fea0003800000 */
.L_x_11059:
        /* <DEDUP_REMOVED lines=27> */
.L_x_11062:
        /* <DEDUP_REMOVED lines=15> */
.L_x_11061:
[----:B------:R-:W2:Y:S02]  /*0890*/  LDG.E.U16 R0, desc[UR36][R4.64] ;  /* 0x0000002404007981 */ /* 0x000ea4000c1e1500 */
[----:B--2---:R-:W-:-:S06]  /*08a0*/  IMAD.U32 R0, R0, 0x10000, RZ ;  /* 0x0001000000007824 */ /* 0x004fcc00078e00ff */
[----:B------:R-:W0:Y:S02]  /*08b0*/  F2I.FTZ.TRUNC.NTZ R0, R0 ;  /* 0x0000000000007305 */ /* 0x000e24000021f100 */
[----:B0-----:R-:W-:Y:S01]  /*08c0*/  PRMT R22, R0, 0x7610, R22 ;  /* 0x0000761000167816 */ /* 0x001fe20000000016 */
[----:B------:R-:W-:Y:S06]  /*08d0*/  BRA `(.L_x_11051) ;  /* 0x0000000400ac7947 */ /* 0x000fec0003800000 */
.L_x_11058:
        /* <DEDUP_REMOVED lines=10> */
.L_x_11065:
        /* <DEDUP_REMOVED lines=21> */
.L_x_11069:
[----:B------:R-:W-:Y:S05]  /*0ad0*/  BSYNC.RECONVERGENT B1 ;  /* 0x0000000000017941 */ /* 0x000fea0003800200 */
.L_x_11068:
[----:B------:R-:W-:Y:S01]  /*0ae0*/  IMAD.SHL.U32 R0, R0, 0x100000, RZ ;  /* 0x0010000000007824 */ /* 0x000fe200078e00ff */
[----:B------:R-:W-:-:S04]  /*0af0*/  LEA R3, R3, 0x3b800000, 0x17 ;  /* 0x3b80000003037811 */ /* 0x000fc800078eb8ff */
[----:B------:R-:W-:-:S07]  /*0b00*/  LOP3.LUT R0, R3, R0, R7, 0xfe, !PT ;  /* 0x0000000003007212 */ /* 0x000fce00078efe07 */
.L_x_11067:
[----:B------:R-:W-:Y:S05]  /*0b10*/  BSYNC.RECONVERGENT B0 ;  /* 0x0000000000007941 */ /* 0x000fea0003800200 */
.L_x_11066:
[----:B------:R-:W0:Y:S02]  /*0b20*/  F2I.FTZ.TRUNC.NTZ R0, R0 ;  /* 0x0000000000007305 */ /* 0x000e24000021f100 */
[----:B0-----:R-:W-:Y:S01]  /*0b30*/  PRMT R22, R0, 0x7610, R22 ;  /* 0x0000761000167816 */ /* 0x001fe20000000016 */
[----:B------:R-:W-:Y:S06]  /*0b40*/  BRA `(.L_x_11051) ;  /* 0x0000000400107947 */ /* 0x000fec0003800000 */
.L_x_11064:
        /* <DEDUP_REMOVED lines=21> */
.L_x_11073:
[----:B------:R-:W-:Y:S05]  /*0ca0*/  BSYNC.RECONVERGENT B1 ;  /* 0x0000000000017941 */ /* 0x000fea0003800200 */
.L_x_11072:
[----:B------:R-:W-:Y:S01]  /*0cb0*/  IMAD.SHL.U32 R0, R0, 0x200000, RZ ;  /* 0x0020000000007824 */ /* 0x000fe200078e00ff */
[----:B------:R-:W-:-:S04]  /*0cc0*/  LEA R3, R3, 0x37800000, 0x17 ;  /* 0x3780000003037811 */ /* 0x000fc800078eb8ff */
[----:B------:R-:W-:-:S07]  /*0cd0*/  LOP3.LUT R0, R3, R0, R7, 0xfe, !PT ;  /* 0x0000000003007212 */ /* 0x000fce00078efe07 */
.L_x_11071:
[----:B------:R-:W-:Y:S05]  /*0ce0*/  BSYNC.RECONVERGENT B0 ;  /* 0x0000000000007941 */ /* 0x000fea0003800200 */
.L_x_11070:
[----:B------:R-:W0:Y:S02]  /*0cf0*/  F2I.FTZ.TRUNC.NTZ R0, R0 ;  /* 0x0000000000007305 */ /* 0x000e24000021f100 */
[----:B0-----:R-:W-:Y:S01]  /*0d00*/  PRMT R22, R0, 0x7610, R22 ;  /* 0x0000761000167816 */ /* 0x001fe20000000016 */
[----:B------:R-:W-:Y:S06]  /*0d10*/  BRA `(.L_x_11051) ;  /* 0x00000000009c7947 */ /* 0x000fec0003800000 */
.L_x_11063:
[----:B------:R-:W-:-:S09]  /*0d20*/  UISETP.NE.AND UP0, UPT, UR4, 0x1c, UPT ;  /* 0x0000001c0400788c */ /* 0x000fd2000bf05270 */
[----:B------:R-:W-:Y:S05]  /*0d30*/  BRA.U !UP0, `(.L_x_11074) ;  /* 0x0000000108907547 */ /* 0x000fea000b800000 */
[----:B------:R-:W-:-:S09]  /*0d40*/  UISETP.NE.AND UP0, UPT, UR4, 0x1d, UPT ;  /* 0x0000001d0400788c */ /* 0x000fd2000bf05270 */
[----:B------:R-:W-:Y:S05]  /*0d50*/  BRA.U !UP0, `(.L_x_11075) ;  /* 0x0000000108807547 */ /* 0x000fea000b800000 */
[----:B------:R-:W-:-:S09]  /*0d60*/  UISETP.NE.AND UP0, UPT, UR4, 0x2c, UPT ;  /* 0x0000002c0400788c */ /* 0x000fd2000bf05270 */
[----:B------:R-:W-:Y:S05]  /*0d70*/  BRA.U !UP0, `(.L_x_11076) ;  /* 0x0000000108487547 */ /* 0x000fea000b800000 */
.L_x_11050:
        /* <DEDUP_REMOVED lines=16> */
.L_x_11077:
[----:B------:R-:W-:Y:S01]  /*0e80*/  PRMT R22, RZ, 0x7610, R22 ;  /* 0x00007610ff167816 */ /* 0x000fe20000000016 */
[----:B------:R-:W-:Y:S06]  /*0e90*/  BRA `(.L_x_11051) ;  /* 0x00000000003c7947 */ /* 0x000fec0003800000 */
.L_x_11076:
        /* <DEDUP_REMOVED lines=8> */
.L_x_11079:
[----:B------:R-:W-:Y:S05]  /*0f20*/  BSYNC.RECONVERGENT B0 ;  /* 0x0000000000007941 */ /* 0x000fea0003800200 */
.L_x_11078:
[----:B------:R-:W0:Y:S02]  /*0f30*/  F2I.FTZ.TRUNC.NTZ R0, R0 ;  /* 0x0000000000007305 */ /* 0x000e24000021f100 */
[----:B0-----:R-:W-:Y:S01]  /*0f40*/  PRMT R22, R0, 0x7610, R22 ;  /* 0x0000761000167816 */ /* 0x001fe20000000016 */
[----:B------:R-:W-:Y:S06]  /*0f50*/  BRA `(.L_x_11051) ;  /* 0x00000000000c7947 */ /* 0x000fec0003800000 */
.L_x_11075:
[----:B------:R0:W5:Y:S01]  /*0f60*/  LDG.E.U8 R22, desc[UR36][R4.64] ;  /* 0x0000002404167981 */ /* 0x000162000c1e1100 */
[----:B------:R-:W-:Y:S05]  /*0f70*/  BRA `(.L_x_11051) ;  /* 0x0000000000047947 */ /* 0x000fea0003800000 */
.L_x_11074:
[----:B------:R0:W5:Y:S02]  /*0f80*/  LDG.E.U8 R22, desc[UR36][R4.64] ;  /* 0x0000002404167981 */ /* 0x000164000c1e1100 */
.L_x_11051:
        /* <DEDUP_REMOVED lines=21> */
.L_x_11084:
[----:B------:R-:W2:Y:S02]  /*10e0*/  LDG.E.U8 R4, desc[UR36][R4.64] ;  /* 0x0000002404047981 */ /* 0x000ea4000c1e1100 */
[----:B--2---:R-:W-:-:S04]  /*10f0*/  ISETP.NE.AND P0, PT, R4, RZ, PT ;  /* 0x000000ff0400720c */ /* 0x004fc80003f05270 */
[----:B------:R-:W-:Y:S01]  /*1100*/  P2R R23, PR, RZ, 0x1 ;  /* 0x00000001ff177803 */ /* 0x000fe20000000000 */
[----:B------:R-:W-:Y:S08]  /*1110*/  BRA `(.L_x_11086) ;  /* 0x0000000800947947 */ /* 0x000ff00003800000 */
.L_x_11083:
        /* <DEDUP_REMOVED lines=11> */
.L_x_11088:
[----:B------:R-:W2:Y:S02]  /*11d0*/  LDG.E R4, desc[UR36][R4.64] ;  /* 0x0000002404047981 */ /* 0x000ea4000c1e1900 */
[----:B--2---:R-:W-:-:S04]  /*11e0*/  ISETP.NE.AND P0, PT, R4, RZ, PT ;  /* 0x000000ff0400720c */ /* 0x004fc80003f05270 */
[----:B------:R-:W-:Y:S01]  /*11f0*/  P2R R23, PR, RZ, 0x1 ;  /* 0x00000001ff177803 */ /* 0x000fe20000000000 */
[----:B------:R-:W-:Y:S08]  /*1200*/  BRA `(.L_x_11086) ;  /* 0x0000000800587947 */ /* 0x000ff00003800000 */
.L_x_11087:
[----:B------:R-:W2:Y:S02]  /*1210*/  LDG.E.U16 R4, desc[UR36][R4.64] ;  /* 0x0000002404047981 */ /* 0x000ea4000c1e1500 */
[----:B--2---:R-:W-:-:S04]  /*1220*/  ISETP.NE.AND P0, PT, R4, RZ, PT ;  /* 0x000000ff0400720c */ /* 0x004fc80003f05270 */
[----:B------:R-:W-:Y:S01]  /*1230*/  P2R R23, PR, RZ, 0x1 ;  /* 0x00000001ff177803 */ /* 0x000fe20000000000 */
[----:B------:R-:W-:Y:S08]  /*1240*/  BRA `(.L_x_11086) ;  /* 0x0000000800487947 */ /* 0x000ff00003800000 */
.L_x_11082:
        /* <DEDUP_REMOVED lines=10> */
.L_x_11090:
[----:B------:R-:W2:Y:S02]  /*12f0*/  LDG.E.U16 R0, desc[UR36][R4.64] ;  /* 0x0000002404007981 */ /* 0x000ea4000c1e1500 */
[----:B--2---:R-:W-:-:S05]  /*1300*/  HADD2.F32 R0, -RZ, R0.H0_H0 ;  /* 0x20000000ff007230 */ /* 0x004fca0000004100 */
[----:B------:R-:W-:-:S04]  /*1310*/  FSETP.NEU.FTZ.AND P0, PT, R0, RZ, PT ;  /* 0x000000ff0000720b */ /* 0x000fc80003f1d000 */
[----:B------:R-:W-:Y:S01]  /*1320*/  P2R R23, PR, RZ, 0x1 ;  /* 0x00000001ff177803 */ /* 0x000fe20000000000 */
[----:B------:R-:W-:Y:S08]  /*1330*/  BRA `(.L_x_11086) ;  /* 0x00000008000c7947 */ /* 0x000ff00003800000 */
.L_x_11089:
        /* <DEDUP_REMOVED lines=12> */
.L_x_11092:
        /* <DEDUP_REMOVED lines=10> */
.L_x_11091:
[----:B------:R-:W2:Y:S02]  /*14a0*/  LDG.E.64 R4, desc[UR36][R4.64] ;  /* 0x0000002404047981 */ /* 0x000ea4000c1e1b00 */
[----:B--2---:R-:W0:Y:S02]  /*14b0*/  DSETP.NEU.AND P0, PT, R4, RZ, PT ;  /* 0x000000ff0400722a */ /* 0x004e240003f0d000 */
[----:B0-----:R-:W-:Y:S01]  /*14c0*/  P2R R23, PR, RZ, 0x1 ;  /* 0x00000001ff177803 */ /* 0x001fe20000000000 */
[----:B------:R-:W-:Y:S06]  /*14d0*/  BRA `(.L_x_11086) ;  /* 0x0000000400a47947 */ /* 0x000fec0003800000 */
.L_x_11081:
        /* <DEDUP_REMOVED lines=12> */
.L_x_11095:
        /* <DEDUP_REMOVED lines=9> */
.L_x_11094:
        /* <DEDUP_REMOVED lines=10> */
.L_x_11097:
        /* <DEDUP_REMOVED lines=12> */
.L_x_11096:
[----:B------:R-:W2:Y:S02]  /*1790*/  LDG.E.U16 R0, desc[UR36][R4.64] ;  /* 0x0000002404007981 */ /* 0x000ea4000c1e1500 */
[----:B--2---:R-:W-:-:S05]  /*17a0*/  IMAD.U32 R0, R0, 0x10000, RZ ;  /* 0x0001000000007824 */ /* 0x004fca00078e00ff */
[----:B------:R-:W-:-:S04]  /*17b0*/  FSETP.NEU.FTZ.AND P0, PT, R0, RZ, PT ;  /* 0x000000ff0000720b */ /* 0x000fc80003f1d000 */
[----:B------:R-:W-:Y:S01]  /*17c0*/  P2R R23, PR, RZ, 0x1 ;  /* 0x00000001ff177803 */ /* 0x000fe20000000000 */
[----:B------:R-:W-:Y:S08]  /*17d0*/  BRA `(.L_x_11086) ;  /* 0x0000000000e47947 */ /* 0x000ff00003800000 */
.L_x_11093:
        /* <DEDUP_REMOVED lines=12> */
.L_x_11100:
[----:B------:R-:W2:Y:S02]  /*18a0*/  LDG.E.U8 R4, desc[UR36][R4.64] ;  /* 0x0000002404047981 */ /* 0x000ea4000c1e1100 */
[----:B--2---:R-:W-:-:S04]  /*18b0*/  ISETP.NE.AND P0, PT, R4, RZ, PT ;  /* 0x000000ff0400720c */ /* 0x004fc80003f05270 */
[----:B------:R-:W-:Y:S01]  /*18c0*/  P2R R23, PR, RZ, 0x1 ;  /* 0x00000001ff177803 */ /* 0x000fe20000000000 */
[----:B------:R-:W-:Y:S08]  /*18d0*/  BRA `(.L_x_11086) ;  /* 0x0000000000a47947 */ /* 0x000ff00003800000 */
.L_x_11099:
[----:B------:R-:W2:Y:S02]  /*18e0*/  LDG.E.U8 R4, desc[UR36][R4.64] ;  /* 0x0000002404047981 */ /* 0x000ea4000c1e1100 */
[----:B--2---:R-:W-:-:S04]  /*18f0*/  ISETP.NE.AND P0, PT, R4, RZ, PT ;  /* 0x000000ff0400720c */ /* 0x004fc80003f05270 */
[----:B------:R-:W-:Y:S01]  /*1900*/  P2R R23, PR, RZ, 0x1 ;  /* 0x00000001ff177803 */ /* 0x000fe20000000000 */
[----:B------:R-:W-:Y:S08]  /*1910*/  BRA `(.L_x_11086) ;  /* 0x0000000000947947 */ /* 0x000ff00003800000 */
.L_x_11098:
[----:B------:R-:W-:-:S09]  /*1920*/  UISETP.NE.AND UP0, UPT, UR4, 0x1c, UPT ;  /* 0x0000001c0400788c */ /* 0x000fd2000bf05270 */
[----:B------:R-:W-:Y:S05]  /*1930*/  BRA.U !UP0, `(.L_x_11101) ;  /* 0x0000000108807547 */ /* 0x000fea000b800000 */
[----:B------:R-:W-:-:S09]  /*1940*/  UISETP.NE.AND UP0, UPT, UR4, 0x1d, UPT ;  /* 0x0000001d0400788c */ /* 0x000fd2000bf05270 */
[----:B------:R-:W-:Y:S05]  /*1950*/  BRA.U !UP0, `(.L_x_11102) ;  /* 0x0000000108647547 */ /* 0x000fea000b800000 */
[----:B------:R-:W-:-:S09]  /*1960*/  UISETP.NE.AND UP0, UPT, UR4, 0x2c, UPT ;  /* 0x0000002c0400788c */ /* 0x000fd2000bf05270 */
[----:B------:R-:W-:Y:S05]  /*1970*/  BRA.U !UP0, `(.L_x_11103) ;  /* 0x00000001084c7547 */ /* 0x000fea000b800000 */
.L_x_11085:
        /* <DEDUP_REMOVED lines=16> */
.L_x_11104:
[----:B------:R-:W-:-:S04]  /*1a80*/  PLOP3.LUT P0, PT, PT, PT, PT, 0x8, 0x80 ;  /* 0x000000000080781c */ /* 0x000fc80003f0e170 */
[----:B------:R-:W-:Y:S01]  /*1a90*/  P2R R23, PR, RZ, 0x1 ;  /* 0x00000001ff177803 */ /* 0x000fe20000000000 */
[----:B------:R-:W-:Y:S08]  /*1aa0*/  BRA `(.L_x_11086) ;  /* 0x0000000000307947 */ /* 0x000ff00003800000 */
.L_x_11103:
[----:B------:R-:W2:Y:S02]  /*1ab0*/  LDG.E.U8 R4, desc[UR36][R4.64] ;  /* 0x0000002404047981 */ /* 0x000ea4000c1e1100 */
[----:B--2---:R-:W-:-:S04]  /*1ac0*/  ISETP.NE.AND P0, PT, R4, RZ, PT ;  /* 0x000000ff0400720c */ /* 0x004fc80003f05270 */
[----:B------:R-:W-:Y:S01]  /*1ad0*/  P2R R23, PR, RZ, 0x1 ;  /* 0x00000001ff177803 */ /* 0x000fe20000000000 */
[----:B------:R-:W-:Y:S08]  /*1ae0*/  BRA `(.L_x_11086) ;  /* 0x0000000000207947 */ /* 0x000ff00003800000 */
.L_x_11102:
[----:B------:R-:W2:Y:S02]  /*1af0*/  LDG.E.64 R4, desc[UR36][R4.64] ;  /* 0x0000002404047981 */ /* 0x000ea4000c1e1b00 */
[----:B--2---:R-:W-:-:S04]  /*1b00*/  ISETP.NE.U32.AND P0, PT, R4, RZ, PT ;  /* 0x000000ff0400720c */ /* 0x004fc80003f05070 */
[----:B------:R-:W-:-:S04]  /*1b10*/  ISETP.NE.AND.EX P0, PT, R5, RZ, PT, P0 ;  /* 0x000000ff0500720c */ /* 0x000fc80003f05300 */
[----:B------:R-:W-:Y:S01]  /*1b20*/  P2R R23, PR, RZ, 0x1 ;  /* 0x00000001ff177803 */ /* 0x000fe20000000000 */
[----:B------:R-:W-:Y:S08]  /*1b30*/  BRA `(.L_x_11086) ;  /* 0x00000000000c7947 */ /* 0x000ff00003800000 */
.L_x_11101:
[----:B------:R-:W2:Y:S02]  /*1b40*/  LDG.E R4, desc[UR36][R4.64] ;  /* 0x0000002404047981 */ /* 0x000ea4000c1e1900 */
[----:B--2---:R-:W-:-:S04]  /*1b50*/  ISETP.NE.AND P0, PT, R4, RZ, PT ;  /* 0x000000ff0400720c */ /* 0x004fc80003f05270 */
[----:B------:R-:W-:-:S09]  /*1b60*/  P2R R23, PR, RZ, 0x1 ;  /* 0x00000001ff177803 */ /* 0x000fd20000000000 */
.L_x_11086:
[----:B------:R-:W-:Y:S05]  /*1b70*/  BSYNC.RECONVERGENT B6 ;  /* 0x0000000000067941 */ /* 0x000fea0003800200 */
.L_x_11080:
        /* <DEDUP_REMOVED lines=19> */
.L_x_11108:
[----:B------:R3:W5:Y:S01]  /*1cb0*/  LDG.E.U8 R16, desc[UR36][R4.64] ;  /* 0x0000002404107981 */ /* 0x000762000c1e1100 */
[----:B------:R-:W-:Y:S01]  /*1cc0*/  IMAD.MOV.U32 R17, RZ, RZ, RZ ;  /* 0x000000ffff117224 */ /* 0x000fe200078e00ff */
[----:B------:R-:W-:Y:S06]  /*1cd0*/  BRA `(.L_x_11110) ;  /* 0x0000000c00447947 */ /* 0x000fec0003800000 */
.L_x_11107:
        /* <DEDUP_REMOVED lines=8> */
.L_x_11112:
[----:B------:R-:W2:Y:S02]  /*1d60*/  LDG.E R16, desc[UR36][R4.64] ;  /* 0x0000002404107981 */ /* 0x000ea4000c1e1900 */
[----:B--2---:R-:W-:Y:S01]  /*1d70*/  SHF.R.S32.HI R17, RZ, 0x1f, R16 ;  /* 0x0000001fff117819 */ /* 0x004fe20000011410 */
[----:B------:R-:W-:Y:S06]  /*1d80*/  BRA `(.L_x_11110) ;  /* 0x0000000c00187947 */ /* 0x000fec0003800000 */
.L_x_11111:
[----:B------:R-:W2:Y:S02]  /*1d90*/  LDG.E.S16 R16, desc[UR36][R4.64] ;  /* 0x0000002404107981 */ /* 0x000ea4000c1e1700 */
[----:B--2---:R-:W-:Y:S01]  /*1da0*/  SHF.R.S32.HI R17, RZ, 0x1f, R16 ;  /* 0x0000001fff117819 */ /* 0x004fe20000011410 */
[----:B------:R-:W-:Y:S06]  /*1db0*/  BRA `(.L_x_11110) ;  /* 0x0000000c000c7947 */ /* 0x000fec0003800000 */
.L_x_11106:
        /* <DEDUP_REMOVED lines=9> */
.L_x_11114:
[----:B------:R-:W2:Y:S02]  /*1e50*/  LDG.E.U16 R4, desc[UR36][R4.64] ;  /* 0x0000002404047981 */ /* 0x000ea4000c1e1500 */
[----:B--2---:R-:W-:-:S06]  /*1e60*/  HADD2.F32 R16, -RZ, R4.H0_H0 ;  /* 0x20000004ff107230 */ /* 0x004fcc0000004100 */
[----:B------:R-:W3:Y:S02]  /*1e70*/  F2I.S64.TRUNC R16, R16 ;  /* 0x0000001000107311 */ /* 0x000ee4000020d900 */
[----:B---3--:R-:W-:Y:S05]  /*1e80*/  BRA `(.L_x_11110) ;  /* 0x0000000800d87947 */ /* 0x008fea0003800000 */
.L_x_11113:
        /* <DEDUP_REMOVED lines=9> */
.L_x_11116:
[----:B------:R-:W2:Y:S02]  /*1f20*/  LDG.E.U16 R4, desc[UR36][R4.64] ;  /* 0x0000002404047981 */ /* 0x000ea4000c1e1500 */
[----:B--2---:R-:W-:-:S06]  /*1f30*/  HADD2.F32 R16, -RZ, R4.H0_H0 ;  /* 0x20000004ff107230 */ /* 0x004fcc0000004100 */
[----:B------:R-:W3:Y:S02]  /*1f40*/  F2I.S64.TRUNC R16, R16 ;  /* 0x0000001000107311 */ /* 0x000ee4000020d900 */
[----:B---3--:R-:W-:Y:S05]  /*1f50*/  BRA `(.L_x_11110) ;  /* 0x0000000800a47947 */ /* 0x008fea0003800000 */
.L_x_11115:
[----:B------:R-:W2:Y:S02]  /*1f60*/  LDG.E.64 R4, desc[UR36][R4.64] ;  /* 0x0000002404047981 */ /* 0x000ea4000c1e1b00 */
[----:B--2---:R3:W4:Y:S02]  /*1f70*/  F2I.S64.F64.TRUNC R16, R4 ;  /* 0x0000000400107311 */ /* 0x004724000030d900 */
[----:B---34-:R-:W-:Y:S05]  /*1f80*/  BRA `(.L_x_11110) ;  /* 0x0000000800987947 */ /* 0x018fea0003800000 */
.L_x_11105:
        /* <DEDUP_REMOVED lines=13> */
.L_x_11119:
[----:B------:R-:W2:Y:S02]  /*2060*/  LDG.E.64 R4, desc[UR36][R4.64] ;  /* 0x0000002404047981 */ /* 0x000ea4000c1e1b00 */
[----:B--2---:R3:W4:Y:S02]  /*2070*/  F2I.S64.F64.TRUNC R16, R4 ;  /* 0x0000000400107311 */ /* 0x004724000030d900 */
[----:B---34-:R-:W-:Y:S05]  /*2080*/  BRA `(.L_x_11110) ;  /* 0x0000000800587947 */ /* 0x018fea0003800000 */
.L_x_11118:
        /* <DEDUP_REMOVED lines=26> */
.L_x_11121:
        /* <DEDUP_REMOVED lines=14> */
.L_x_11120:
[----:B------:R-:W2:Y:S02]  /*2310*/  LDG.E.U16 R16, desc[UR36][R4.64] ;  /* 0x0000002404107981 */ /* 0x000ea4000c1e1500 */
[----:B--2---:R-:W-:-:S06]  /*2320*/  IMAD.U32 R16, R16, 0x10000, RZ ;  /* 0x0001000010107824 */ /* 0x004fcc00078e00ff */
[----:B------:R-:W3:Y:S02]  /*2330*/  F2I.S64.TRUNC R16, R16 ;  /* 0x0000001000107311 */ /* 0x000ee4000020d900 */
[----:B---3--:R-:W-:Y:S05]  /*2340*/  BRA `(.L_x_11110) ;  /* 0x0000000400a87947 */ /* 0x008fea0003800000 */
.L_x_11117:
        /* <DEDUP_REMOVED lines=11> */
.L_x_11124:
        /* <DEDUP_REMOVED lines=21> */
.L_x_11128:
[----:B------:R-:W-:Y:S05]  /*2550*/  BSYNC.RECONVERGENT B1 ;  /* 0x0000000000017941 */ /* 0x000fea0003800200 */
.L_x_11127:
[----:B------:R-:W-:Y:S01]  /*2560*/  IMAD.SHL.U32 R0, R0, 0x100000, RZ ;  /* 0x0010000000007824 */ /* 0x000fe200078e00ff */
[----:B------:R-:W-:-:S04]  /*2570*/  LEA R3, R3, 0x3b800000, 0x17 ;  /* 0x3b80000003037811 */ /* 0x000fc800078eb8ff */
[----:B------:R-:W-:-:S07]  /*2580*/  LOP3.LUT R16, R3, R0, R7, 0xfe, !PT ;  /* 0x0000000003107212 */ /* 0x000fce00078efe07 */
.L_x_11126:
[----:B------:R-:W-:Y:S05]  /*2590*/  BSYNC.RECONVERGENT B0 ;  /* 0x0000000000007941 */ /* 0x000fea0003800200 */
.L_x_11125:
[----:B------:R-:W0:Y:S02]  /*25a0*/  F2I.S64.TRUNC R16, R16 ;  /* 0x0000001000107311 */ /* 0x000e24000020d900 */
[----:B0-----:R-:W-:Y:S05]  /*25b0*/  BRA `(.L_x_11110) ;  /* 0x00000004000c7947 */ /* 0x001fea0003800000 */
.L_x_11123:
        /* <DEDUP_REMOVED lines=21> */
.L_x_11132:
[----:B------:R-:W-:Y:S05]  /*2710*/  BSYNC.RECONVERGENT B1 ;  /* 0x0000000000017941 */ /* 0x000fea0003800200 */
.L_x_11131:
[----:B------:R-:W-:Y:S01]  /*2720*/  IMAD.SHL.U32 R0, R0, 0x200000, RZ ;  /* 0x0020000000007824 */ /* 0x000fe200078e00ff */
[----:B------:R-:W-:-:S04]  /*2730*/  LEA R3, R3, 0x37800000, 0x17 ;  /* 0x3780000003037811 */ /* 0x000fc800078eb8ff */
[----:B------:R-:W-:-:S07]  /*2740*/  LOP3.LUT R16, R3, R0, R7, 0xfe, !PT ;  /* 0x0000000003107212 */ /* 0x000fce00078efe07 */
.L_x_11130:
[----:B------:R-:W-:Y:S05]  /*2750*/  BSYNC.RECONVERGENT B0 ;  /* 0x0000000000007941 */ /* 0x000fea0003800200 */
.L_x_11129:
[----:B------:R-:W0:Y:S02]  /*2760*/  F2I.S64.TRUNC R16, R16 ;  /* 0x0000001000107311 */ /* 0x000e24000020d900 */
[----:B0-----:R-:W-:Y:S05]  /*2770*/  BRA `(.L_x_11110) ;  /* 0x00000000009c7947 */ /* 0x001fea0003800000 */
.L_x_11122:
[----:B------:R-:W-:-:S09]  /*2780*/  UISETP.NE.AND UP0, UPT, UR4, 0x1c, UPT ;  /* 0x0000001c0400788c */ /* 0x000fd2000bf05270 */
[----:B------:R-:W-:Y:S05]  /*2790*/  BRA.U !UP0, `(.L_x_11133) ;  /* 0x00000001088c7547 */ /* 0x000fea000b800000 */
[----:B------:R-:W-:-:S09]  /*27a0*/  UISETP.NE.AND UP0, UPT, UR4, 0x1d, UPT ;  /* 0x0000001d0400788c */ /* 0x000fd2000bf05270 */
[----:B------:R-:W-:Y:S05]  /*27b0*/  BRA.U !UP0, `(.L_x_11134) ;  /* 0x00000001087c7547 */ /* 0x000fea000b800000 */
[----:B------:R-:W-:-:S09]  /*27c0*/  UISETP.NE.AND UP0, UPT, UR4, 0x2c, UPT ;  /* 0x0000002c0400788c */ /* 0x000fd2000bf05270 */
[----:B------:R-:W-:Y:S05]  /*27d0*/  BRA.U !UP0, `(.L_x_11135) ;  /* 0x0000000108487547 */ /* 0x000fea000b800000 */
.L_x_11109:
        /* <DEDUP_REMOVED lines=16> */
.L_x_11136:
[----:B------:R-:W-:Y:S01]  /*28e0*/  CS2R R16, SRZ ;  /* 0x0000000000107805 */ /* 0x000fe2000001ff00 */
[----:B------:R-:W-:Y:S06]  /*28f0*/  BRA `(.L_x_11110) ;  /* 0x00000000003c7947 */ /* 0x000fec0003800000 */
.L_x_11135:
        /* <DEDUP_REMOVED lines=8> */
.L_x_11138:
[----:B------:R-:W-:Y:S05]  /*2980*/  BSYNC.RECONVERGENT B0 ;  /* 0x0000000000007941 */ /* 0x000fea0003800200 */
.L_x_11137:
[----:B------:R-:W3:Y:S02]  /*2990*/  F2I.S64.TRUNC R16, R16 ;  /* 0x0000001000107311 */ /* 0x000ee4000020d900 */
[----:B---3--:R-:W-:Y:S05]  /*29a0*/  BRA `(.L_x_11110) ;  /* 0x0000000000107947 */ /* 0x008fea0003800000 */
.L_x_11134:
[----:B------:R2:W5:Y:S01]  /*29b0*/  LDG.E.64 R16, desc[UR36][R4.64] ;  /* 0x0000002404107981 */ /* 0x000562000c1e1b00 */
[----:B------:R-:W-:Y:S05]  /*29c0*/  BRA `(.L_x_11110) ;  /* 0x0000000000087947 */ /* 0x000fea0003800000 */
.L_x_11133:
[----:B------:R1:W5:Y:S01]  /*29d0*/  LDG.E R16, desc[UR36][R4.64] ;  /* 0x0000002404107981 */ /* 0x000362000c1e1900 */
[----:B------:R-:W-:-:S07]  /*29e0*/  IMAD.MOV.U32 R17, RZ, RZ, RZ ;  /* 0x000000ffff117224 */ /* 0x000fce00078e00ff */
.L_x_11110:
[----:B------:R-:W-:Y:S01]  /*29f0*/  ISETP.NE.AND P0, PT, R23, RZ, PT ;  /* 0x000000ff1700720c */ /* 0x000fe20003f05270 */
[----:B------:R-:W-:-:S03]  /*2a00*/  VIADD R25, R19, 0x80 ;  /* 0x0000008013197836 */ /* 0x000fc60000000000 */
[----:B------:R-:W-:-:S04]  /*2a10*/  PLOP3.LUT P0, PT, P0, PT, PT, 0x8, 0x80 ;  /* 0x000000000080781c */ /* 0x000fc8000070e170 */
[----:B------:R-:W-:-:S09]  /*2a20*/  P2R R24, PR, RZ, 0x1 ;  /* 0x00000001ff187803 */ /* 0x000fd20000000000 */
.L_x_11045:
[----:B------:R-:W-:Y:S05]  /*2a30*/  BSYNC.RECONVERGENT B7 ;  /* 0x0000000000077941 */ /* 0x000fea0003800200 */
.L_x_11044:
        /* <DEDUP_REMOVED lines=26> */
.L_x_11144:
[----:B------:R1:W5:Y:S01]  /*2be0*/  LDG.E.U8 R23, desc[UR36][R4.64] ;  /* 0x0000002404177981 */ /* 0x000362000c1e1100 */
[----:B------:R-:W-:Y:S05]  /*2bf0*/  BRA `(.L_x_11146) ;  /* 0x0000000c00507947 */ /* 0x000fea0003800000 */
.L_x_11143:
        /* <DEDUP_REMOVED lines=8> */
.L_x_11148:
[----:B------:R3:W5:Y:S01]  /*2c80*/  LDG.E.U8 R23, desc[UR36][R4.64] ;  /* 0x0000002404177981 */ /* 0x000762000c1e1100 */
[----:B------:R-:W-:Y:S05]  /*2c90*/  BRA `(.L_x_11146) ;  /* 0x0000000c00287947 */ /* 0x000fea0003800000 */
.L_x_11147:
[----:B------:R2:W5:Y:S01]  /*2ca0*/  LDG.E.U16 R23, desc[UR36][R4.64] ;  /* 0x0000002404177981 */ /* 0x000562000c1e1500 */
[----:B------:R-:W-:Y:S05]  /*2cb0*/  BRA `(.L_x_11146) ;  /* 0x0000000c00207947 */ /* 0x000fea0003800000 */
.L_x_11142:
        /* <DEDUP_REMOVED lines=9> */
.L_x_11150:
[----:B------:R-:W2:Y:S02]  /*2d50*/  LDG.E.U16 R0, desc[UR36][R4.64] ;  /* 0x0000002404007981 */ /* 0x000ea4000c1e1500 */
[----:B--2---:R-:W-:-:S06]  /*2d60*/  HADD2.F32 R0, -RZ, R0.H0_H0 ;  /* 0x20000000ff007230 */ /* 0x004fcc0000004100 */
[----:B------:R-:W0:Y:S02]  /*2d70*/  F2I.FTZ.TRUNC.NTZ R0, R0 ;  /* 0x0000000000007305 */ /* 0x000e24000021f100 */
[----:B0-----:R-:W-:Y:S01]  /*2d80*/  PRMT R23, R0, 0x7610, R23 ;  /* 0x0000761000177816 */ /* 0x001fe20000000017 */
[----:B------:R-:W-:Y:S06]  /*2d90*/  BRA `(.L_x_11146) ;  /* 0x0000000800e87947 */ /* 0x000fec0003800000 */
.L_x_11149:
        /* <DEDUP_REMOVED lines=9> */
.L_x_11152:
[----:B------:R-:W2:Y:S02]  /*2e30*/  LDG.E.U16 R4, desc[UR36][R4.64] ;  /* 0x0000002404047981 */ /* 0x000ea4000c1e1500 */
[----:B--2---:R-:W-:-:S06]  /*2e40*/  HADD2.F32 R0, -RZ, R4.H0_H0 ;  /* 0x20000004ff007230 */ /* 0x004fcc0000004100 */
[----:B------:R-:W0:Y:S02]  /*2e50*/  F2I.FTZ.TRUNC.NTZ R0, R0 ;  /* 0x0000000000007305 */ /* 0x000e24000021f100 */
[----:B0-----:R-:W-:Y:S01]  /*2e60*/  PRMT R23, R0, 0x7610, R23 ;  /* 0x0000761000177816 */ /* 0x001fe20000000017 */
[----:B------:R-:W-:Y:S06]  /*2e70*/  BRA `(.L_x_11146) ;  /* 0x0000000800b07947 */ /* 0x000fec0003800000 */
.L_x_11151:
[----:B------:R-:W2:Y:S02]  /*2e80*/  LDG.E.64 R4, desc[UR36][R4.64] ;  /* 0x0000002404047981 */ /* 0x000ea4000c1e1b00 */
[----:B--2---:R0:W1:Y:S02]  /*2e90*/  F2I.F64.TRUNC R23, R4 ;  /* 0x0000000400177311 */ /* 0x004064000030d100 */
[----:B01----:R-:W-:Y:S05]  /*2ea0*/  BRA `(.L_x_11146) ;  /* 0x0000000800a47947 */ /* 0x003fea0003800000 */
.L_x_11141:
        /* <DEDUP_REMOVED lines=12> */
.L_x_11155:
[----:B------:R-:W2:Y:S02]  /*2f70*/  LDG.E.64 R4, desc[UR36][R4.64] ;  /* 0x0000002404047981 */ /* 0x000ea4000c1e1b00 */
[----:B--2---:R0:W1:Y:S02]  /*2f80*/  F2I.F64.TRUNC R23, R4 ;  /* 0x0000000400177311 */ /* 0x004064000030d100 */
[----:B01----:R-:W-:Y:S05]  /*2f90*/  BRA `(.L_x_11146) ;  /* 0x0000000800687947 */ /* 0x003fea0003800000 */
.L_x_11154:
        /* <DEDUP_REMOVED lines=27> */
.L_x_11157:
        /* <DEDUP_REMOVED lines=15> */
.L_x_11156:
[----:B------:R-:W2:Y:S02]  /*3240*/  LDG.E.U16 R0, desc[UR36][R4.64] ;  /* 0x0000002404007981 */ /* 0x000ea4000c1e1500 */
[----:B--2---:R-:W-:-:S06]  /*3250*/  IMAD.U32 R0, R0, 0x10000, RZ ;  /* 0x0001000000007824 */ /* 0x004fcc00078e00ff */
[----:B------:R-:W0:Y:S02]  /*3260*/  F2I.FTZ.TRUNC.NTZ R0, R0 ;  /* 0x0000000000007305 */ /* 0x000e24000021f100 */
[----:B0-----:R-:W-:Y:S01]  /*3270*/  PRMT R23, R0, 0x7610, R23 ;  /* 0x0000761000177816 */ /* 0x001fe20000000017 */
[----:B------:R-:W-:Y:S06]  /*3280*/  BRA `(.L_x_11146) ;  /* 0x0000000400ac7947 */ /* 0x000fec0003800000 */
.L_x_11153:
        /* <DEDUP_REMOVED lines=10> */
.L_x_11160:
        /* <DEDUP_REMOVED lines=21> */
.L_x_11164:
[----:B------:R-:W-:Y:S05]  /*3480*/  BSYNC.RECONVERGENT B1 ;  /* 0x0000000000017941 */ /* 0x000fea0003800200 */
.L_x_11163:
[----:B------:R-:W-:Y:S01]  /*3490*/  IMAD.SHL.U32 R0, R0, 0x100000, RZ ;  /* 0x0010000000007824 */ /* 0x000fe200078e00ff */
[----:B------:R-:W-:-:S04]  /*34a0*/  LEA R3, R3, 0x3b800000, 0x17 ;  /* 0x3b80000003037811 */ /* 0x000fc800078eb8ff */
[----:B------:R-:W-:-:S07]  /*34b0*/  LOP3.LUT R0, R3, R0, R7, 0xfe, !PT ;  /* 0x0000000003007212 */ /* 0x000fce00078efe07 */
.L_x_11162:
[----:B------:R-:W-:Y:S05]  /*34c0*/  BSYNC.RECONVERGENT B0 ;  /* 0x0000000000007941 */ /* 0x000fea0003800200 */
.L_x_11161:
[----:B------:R-:W0:Y:S02]  /*34d0*/  F2I.FTZ.TRUNC.NTZ R0, R0 ;  /* 0x0000000000007305 */ /* 0x000e24000021f100 */
[----:B0-----:R-:W-:Y:S01]  /*34e0*/  PRMT R23, R0, 0x7610, R23 ;  /* 0x0000761000177816 */ /* 0x001fe20000000017 */
[----:B------:R-:W-:Y:S06]  /*34f0*/  BRA `(.L_x_11146) ;  /* 0x0000000400107947 */ /* 0x000fec0003800000 */
.L_x_11159:
        /* <DEDUP_REMOVED lines=21> */
.L_x_11168:
[----:B------:R-:W-:Y:S05]  /*3650*/  BSYNC.RECONVERGENT B1 ;  /* 0x0000000000017941 */ /* 0x000fea0003800200 */
.L_x_11167:
[----:B------:R-:W-:Y:S01]  /*3660*/  IMAD.SHL.U32 R0, R0, 0x200000, RZ ;  /* 0x0020000000007824 */ /* 0x000fe200078e00ff */
[----:B------:R-:W-:-:S04]  /*3670*/  LEA R3, R3, 0x37800000, 0x17 ;  /* 0x3780000003037811 */ /* 0x000fc800078eb8ff */
[----:B------:R-:W-:-:S07]  /*3680*/  LOP3.LUT R0, R3, R0, R7, 0xfe, !PT ;  /* 0x0000000003007212 */ /* 0x000fce00078efe07 */
.L_x_11166:
[----:B------:R-:W-:Y:S05]  /*3690*/  BSYNC.RECONVERGENT B0 ;  /* 0x0000000000007941 */ /* 0x000fea0003800200 */
.L_x_11165:
[----:B------:R-:W0:Y:S02]  /*36a0*/  F2I.FTZ.TRUNC.NTZ R0, R0 ;  /* 0x0000000000007305 */ /* 0x000e24000021f100 */
[----:B0-----:R-:W-:Y:S01]  /*36b0*/  PRMT R23, R0, 0x7610, R23 ;  /* 0x0000761000177816 */ /* 0x001fe20000000017 */
[----:B------:R-:W-:Y:S06]  /*36c0*/  BRA `(.L_x_11146) ;  /* 0x00000000009c7947 */ /* 0x000fec0003800000 */
.L_x_11158:
        /* <DEDUP_REMOVED lines=14> */
.L_x_11172:
[----:B------:R-:W-:Y:S05]  /*37b0*/  BSYNC.RECONVERGENT B0 ;  /* 0x0000000000007941 */ /* 0x000fea0003800200 */
.L_x_11171:
[----:B------:R-:W0:Y:S02]  /*37c0*/  F2I.FTZ.TRUNC.NTZ R0, R0 ;  /* 0x0000000000007305 */ /* 0x000e24000021f100 */
[----:B0-----:R-:W-:Y:S01]  /*37d0*/  PRMT R23, R0, 0x7610, R23 ;  /* 0x0000761000177816 */ /* 0x001fe20000000017 */
[----:B------:R-:W-:Y:S06]  /*37e0*/  BRA `(.L_x_11146) ;  /* 0x0000000000547947 */ /* 0x000fec0003800000 */
.L_x_11145:
        /* <DEDUP_REMOVED lines=16> */
.L_x_11173:
[----:B------:R-:W-:Y:S01]  /*38f0*/  PRMT R23, RZ, 0x7610, R23 ;  /* 0x00007610ff177816 */ /* 0x000fe20000000017 */
[----:B------:R-:W-:Y:S06]  /*3900*/  BRA `(.L_x_11146) ;  /* 0x00000000000c7947 */ /* 0x000fec0003800000 */
.L_x_11170:
[----:B------:R0:W5:Y:S01]  /*3910*/  LDG.E.U8 R23, desc[UR36][R4.64] ;  /* 0x0000002404177981 */ /* 0x000162000c1e1100 */
[----:B------:R-:W-:Y:S05]  /*3920*/  BRA `(.L_x_11146) ;  /* 0x0000000000047947 */ /* 0x000fea0003800000 */
.L_x_11169:
[----:B------:R0:W5:Y:S02]  /*3930*/  LDG.E.U8 R23, desc[UR36][R4.64] ;  /* 0x0000002404177981 */ /* 0x000164000c1e1100 */
.L_x_11146:
        /* <DEDUP_REMOVED lines=21> */
.L_x_11178:
[----:B------:R-:W2:Y:S02]  /*3a90*/  LDG.E.U8 R4, desc[UR36][R4.64] ;  /* 0x0000002404047981 */ /* 0x000ea4000c1e1100 */
[----:B--2---:R-:W-:-:S04]  /*3aa0*/  ISETP.NE.AND P0, PT, R4, RZ, PT ;  /* 0x000000ff0400720c */ /* 0x004fc80003f05270 */
[----:B------:R-:W-:Y:S01]  /*3ab0*/  P2R R27, PR, RZ, 0x1 ;  /* 0x00000001ff1b7803 */ /* 0x000fe20000000000 */
[----:B------:R-:W-:Y:S08]  /*3ac0*/  BRA `(.L_x_11180) ;  /* 0x0000000800947947 */ /* 0x000ff00003800000 */
.L_x_11177:
        /* <DEDUP_REMOVED lines=11> */
.L_x_11182:
[----:B------:R-:W2:Y:S02]  /*3b80*/  LDG.E R4, desc[UR36][R4.64] ;  /* 0x0000002404047981 */ /* 0x000ea4000c1e1900 */
[----:B--2---:R-:W-:-:S04]  /*3b90*/  ISETP.NE.AND P0, PT, R4, RZ, PT ;  /* 0x000000ff0400720c */ /* 0x004fc80003f05270 */
[----:B------:R-:W-:Y:S01]  /*3ba0*/  P2R R27, PR, RZ, 0x1 ;  /* 0x00000001ff1b7803 */ /* 0x000fe20000000000 */
[----:B------:R-:W-:Y:S08]  /*3bb0*/  BRA `(.L_x_11180) ;  /* 0x0000000800587947 */ /* 0x000ff00003800000 */
.L_x_11181:
[----:B------:R-:W2:Y:S02]  /*3bc0*/  LDG.E.U16 R4, desc[UR36][R4.64] ;  /* 0x0000002404047981 */ /* 0x000ea4000c1e1500 */
[----:B--2---:R-:W-:-:S04]  /*3bd0*/  ISETP.NE.AND P0, PT, R4, RZ, PT ;  /* 0x000000ff0400720c */ /* 0x004fc80003f05270 */
[----:B------:R-:W-:Y:S01]  /*3be0*/  P2R R27, PR, RZ, 0x1 ;  /* 0x00000001ff1b7803 */ /* 0x000fe20000000000 */
[----:B------:R-:W-:Y:S08]  /*3bf0*/  BRA `(.L_x_11180) ;  /* 0x0000000800487947 */ /* 0x000ff00003800000 */
.L_x_11176:
        /* <DEDUP_REMOVED lines=10> */
.L_x_11184:
[----:B------:R-:W2:Y:S02]  /*3ca0*/  LDG.E.U16 R0, desc[UR36][R4.64] ;  /* 0x0000002404007981 */ /* 0x000ea4000c1e1500 */
[----:B--2---:R-:W-:-:S05]  /*3cb0*/  HADD2.F32 R0, -RZ, R0.H0_H0 ;  /* 0x20000000ff007230 */ /* 0x004fca0000004100 */
[----:B------:R-:W-:-:S04]  /*3cc0*/  FSETP.NEU.FTZ.AND P0, PT, R0, RZ, PT ;  /* 0x000000ff0000720b */ /* 0x000fc80003f1d000 */
[----:B------:R-:W-:Y:S01]  /*3cd0*/  P2R R27, PR, RZ, 0x1 ;  /* 0x00000001ff1b7803 */ /* 0x000fe20000000000 */
[----:B------:R-:W-:Y:S08]  /*3ce0*/  BRA `(.L_x_11180) ;  /* 0x00000008000c7947 */ /* 0x000ff00003800000 */
.L_x_11183:
        /* <DEDUP_REMOVED lines=12> */
.L_x_11186:
        /* <DEDUP_REMOVED lines=10> */
.L_x_11185:
[----:B------:R-:W2:Y:S02]  /*3e50*/  LDG.E.64 R4, desc[UR36][R4.64] ;  /* 0x0000002404047981 */ /* 0x000ea4000c1e1b00 */
[----:B--2---:R-:W0:Y:S02]  /*3e60*/  DSETP.NEU.AND P0, PT, R4, RZ, PT ;  /* 0x000000ff0400722a */ /* 0x004e240003f0d000 */
[----:B0-----:R-:W-:Y:S01]  /*3e70*/  P2R R27, PR, RZ, 0x1 ;  /* 0x00000001ff1b7803 */ /* 0x001fe20000000000 */
[----:B------:R-:W-:Y:S06]  /*3e80*/  BRA `(.L_x_11180) ;  /* 0x0000000400a47947 */ /* 0x000fec0003800000 */
.L_x_11175:
        /* <DEDUP_REMOVED lines=12> */
.L_x_11189:
        /* <DEDUP_REMOVED lines=9> */
.L_x_11188:
        /* <DEDUP_REMOVED lines=10> */
.L_x_11191:
        /* <DEDUP_REMOVED lines=12> */
.L_x_11190:
[----:B------:R-:W2:Y:S02]  /*4140*/  LDG.E.U16 R0, desc[UR36][R4.64] ;  /* 0x0000002404007981 */ /* 0x000ea4000c1e1500 */
[----:B--2---:R-:W-:-:S05]  /*4150*/  IMAD.U32 R0, R0, 0x10000, RZ ;  /* 0x0001000000007824 */ /* 0x004fca00078e00ff */
[----:B------:R-:W-:-:S04]  /*4160*/  FSETP.NEU.FTZ.AND P0, PT, R0, RZ, PT ;  /* 0x000000ff0000720b */ /* 0x000fc80003f1d000 */
[----:B------:R-:W-:Y:S01]  /*4170*/  P2R R27, PR, RZ, 0x1 ;  /* 0x00000001ff1b7803 */ /* 0x000fe20000000000 */
[----:B------:R-:W-:Y:S08]  /*4180*/  BRA `(.L_x_11180) ;  /* 0x0000000000e47947 */ /* 0x000ff00003800000 */
.L_x_11187:
        /* <DEDUP_REMOVED lines=12> */
.L_x_11194:
[----:B------:R-:W2:Y:S02]  /*4250*/  LDG.E.U8 R4, desc[UR36][R4.64] ;  /* 0x0000002404047981 */ /* 0x000ea4000c1e1100 */
[----:B--2---:R-:W-:-:S04]  /*4260*/  ISETP.NE.AND P0, PT, R4, RZ, PT ;  /* 0x000000ff0400720c */ /* 0x004fc80003f05270 */
[----:B------:R-:W-:Y:S01]  /*4270*/  P2R R27, PR, RZ, 0x1 ;  /* 0x00000001ff1b7803 */ /* 0x000fe20000000000 */
[----:B------:R-:W-:Y:S08]  /*4280*/  BRA `(.L_x_11180) ;  /* 0x0000000000a47947 */ /* 0x000ff00003800000 */
.L_x_11193:
[----:B------:R-:W2:Y:S02]  /*4290*/  LDG.E.U8 R4, desc[UR36][R4.64] ;  /* 0x0000002404047981 */ /* 0x000ea4000c1e1100 */
[----:B--2---:R-:W-:-:S04]  /*42a0*/  ISETP.NE.AND P0, PT, R4, RZ, PT ;  /* 0x000000ff0400720c */ /* 0x004fc80003f05270 */
[----:B------:R-:W-:Y:S01]  /*42b0*/  P2R R27, PR, RZ, 0x1 ;  /* 0x00000001ff1b7803 */ /* 0x000fe20000000000 */
[----:B------:R-:W-:Y:S08]  /*42c0*/  BRA `(.L_x_11180) ;  /* 0x0000000000947947 */ /* 0x000ff00003800000 */
.L_x_11192:
        /* <DEDUP_REMOVED lines=10> */
.L_x_11179:
        /* <DEDUP_REMOVED lines=16> */
.L_x_11197:
[----:B------:R-:W-:-:S04]  /*4470*/  PLOP3.LUT P0, PT, PT, PT, PT, 0x8, 0x80 ;  /* 0x000000000080781c */ /* 0x000fc80003f0e170 */
[----:B------:R-:W-:Y:S01]  /*4480*/  P2R R27, PR, RZ, 0x1 ;  /* 0x00000001ff1b7803 */ /* 0x000fe20000000000 */
[----:B------:R-:W-:Y:S08]  /*4490*/  BRA `(.L_x_11180) ;  /* 0x0000000000207947 */ /* 0x000ff00003800000 */
.L_x_11196:
[----:B------:R-:W2:Y:S02]  /*44a0*/  LDG.E.64 R4, desc[UR36][R4.64] ;  /* 0x0000002404047981 */ /* 0x000ea4000c1e1b00 */
[----:B--2---:R-:W-:-:S04]  /*44b0*/  ISETP.NE.U32.AND P0, PT, R4, RZ, PT ;  /* 0x000000ff0400720c */ /* 0x004fc80003f05070 */
[----:B------:R-:W-:-:S04]  /*44c0*/  ISETP.NE.AND.EX P0, PT, R5, RZ, PT, P0 ;  /* 0x000000ff0500720c */ /* 0x000fc80003f05300 */
[----:B------:R-:W-:Y:S01]  /*44d0*/  P2R R27, PR, RZ, 0x1 ;  /* 0x00000001ff1b7803 */ /* 0x000fe20000000000 */
[----:B------:R-:W-:Y:S08]  /*44e0*/  BRA `(.L_x_11180) ;  /* 0x00000000000c7947 */ /* 0x000ff00003800000 */
.L_x_11195:
[----:B------:R-:W2:Y:S02]  /*44f0*/  LDG.E R4, desc[UR36][R4.64] ;  /* 0x0000002404047981 */ /* 0x000ea4000c1e1900 */
[----:B--2---:R-:W-:-:S04]  /*4500*/  ISETP.NE.AND P0, PT, R4, RZ, PT ;  /* 0x000000ff0400720c */ /* 0x004fc80003f05270 */
[----:B------:R-:W-:-:S09]  /*4510*/  P2R R27, PR, RZ, 0x1 ;  /* 0x00000001ff1b7803 */ /* 0x000fd20000000000 */
.L_x_11180:
[----:B------:R-:W-:Y:S05]  /*4520*/  BSYNC.RECONVERGENT B6 ;  /* 0x0000000000067941 */ /* 0x000fea0003800200 */
.L_x_11174:
        /* <DEDUP_REMOVED lines=19> */
.L_x_11201:
[----:B------:R3:W5:Y:S01]  /*4660*/  LDG.E.U8 R28, desc[UR36][R4.64] ;  /* 0x00000024041c7981 */ /* 0x000762000c1e1100 */
[----:B------:R-:W-:Y:S01]  /*4670*/  IMAD.MOV.U32 R29, RZ, RZ, RZ ;  /* 0x000000ffff1d7224 */ /* 0x000fe200078e00ff */
[----:B------:R-:W-:Y:S06]  /*4680*/  BRA `(.L_x_11203) ;  /* 0x0000000c00447947 */ /* 0x000fec0003800000 */
.L_x_11200:
        /* <DEDUP_REMOVED lines=8> */
.L_x_11205:
[----:B------:R-:W2:Y:S02]  /*4710*/  LDG.E R28, desc[UR36][R4.64] ;  /* 0x00000024041c7981 */ /* 0x000ea4000c1e1900 */
[----:B--2---:R-:W-:Y:S01]  /*4720*/  SHF.R.S32.HI R29, RZ, 0x1f, R28 ;  /* 0x0000001fff1d7819 */ /* 0x004fe2000001141c */
[----:B------:R-:W-:Y:S06]  /*4730*/  BRA `(.L_x_11203) ;  /* 0x0000000c00187947 */ /* 0x000fec0003800000 */
.L_x_11204:
[----:B------:R-:W2:Y:S02]  /*4740*/  LDG.E.S16 R28, desc[UR36][R4.64] ;  /* 0x00000024041c7981 */ /* 0x000ea4000c1e1700 */
[----:B--2---:R-:W-:Y:S01]  /*4750*/  SHF.R.S32.HI R29, RZ, 0x1f, R28 ;  /* 0x0000001fff1d7819 */ /* 0x004fe2000001141c */
[----:B------:R-:W-:Y:S06]  /*4760*/  BRA `(.L_x_11203) ;  /* 0x0000000c000c7947 */ /* 0x000fec0003800000 */
.L_x_11199:
        /* <DEDUP_REMOVED lines=9> */
.L_x_11207:
[----:B------:R-:W2:Y:S02]  /*4800*/  LDG.E.U16 R4, desc[UR36][R4.64] ;  /* 0x0000002404047981 */ /* 0x000ea4000c1e1500 */
[----:B--2---:R-:W-:-:S06]  /*4810*/  HADD2.F32 R28, -RZ, R4.H0_H0 ;  /* 0x20000004ff1c7230 */ /* 0x004fcc0000004100 */
[----:B------:R-:W3:Y:S02]  /*4820*/  F2I.S64.TRUNC R28, R28 ;  /* 0x0000001c001c7311 */ /* 0x000ee4000020d900 */
[----:B---3--:R-:W-:Y:S05]  /*4830*/  BRA `(.L_x_11203) ;  /* 0x0000000800d87947 */ /* 0x008fea0003800000 */
.L_x_11206:
        /* <DEDUP_REMOVED lines=9> */
.L_x_11209:
[----:B------:R-:W2:Y:S02]  /*48d0*/  LDG.E.U16 R4, desc[UR36][R4.64] ;  /* 0x0000002404047981 */ /* 0x000ea4000c1e1500 */
[----:B--2---:R-:W-:-:S06]  /*48e0*/  HADD2.F32 R28, -RZ, R4.H0_H0 ;  /* 0x20000004ff1c7230 */ /* 0x004fcc0000004100 */
[----:B------:R-:W3:Y:S02]  /*48f0*/  F2I.S64.TRUNC R28, R28 ;  /* 0x0000001c001c7311 */ /* 0x000ee4000020d900 */
[----:B---3--:R-:W-:Y:S05]  /*4900*/  BRA `(.L_x_11203) ;  /* 0x0000000800a47947 */ /* 0x008fea0003800000 */
.L_x_11208:
[----:B------:R-:W2:Y:S02]  /*4910*/  LDG.E.64 R4, desc[UR36][R4.64] ;  /* 0x0000002404047981 */ /* 0x000ea4000c1e1b00 */
[----:B--2---:R3:W4:Y:S02]  /*4920*/  F2I.S64.F64.TRUNC R28, R4 ;  /* 0x00000004001c7311 */ /* 0x004724000030d900 */
[----:B---34-:R-:W-:Y:S05]  /*4930*/  BRA `(.L_x_11203) ;  /* 0x0000000800987947 */ /* 0x018fea0003800000 */
.L_x_11198:
        /* <DEDUP_REMOVED lines=13> */
.L_x_11212:
[----:B------:R-:W2:Y:S02]  /*4a10*/  LDG.E.64 R4, desc[UR36][R4.64] ;  /* 0x0000002404047981 */ /* 0x000ea4000c1e1b00 */
[----:B--2---:R0:W1:Y:S02]  /*4a20*/  F2I.S64.F64.TRUNC R28, R4 ;  /* 0x00000004001c7311 */ /* 0x004064000030d900 */
[----:B01----:R-:W-:Y:S05]  /*4a30*/  BRA `(.L_x_11203) ;  /* 0x0000000800587947 */ /* 0x003fea0003800000 */
.L_x_11211:
        /* <DEDUP_REMOVED lines=26> */
.L_x_11214:
        /* <DEDUP_REMOVED lines=14> */
.L_x_11213:
[----:B------:R-:W2:Y:S02]  /*4cc0*/  LDG.E.U16 R28, desc[UR36][R4.64] ;  /* 0x00000024041c7981 */ /* 0x000ea4000c1e1500 */
[----:B--2---:R-:W-:-:S06]  /*4cd0*/  IMAD.U32 R28, R28, 0x10000, RZ ;  /* 0x000100001c1c7824 */ /* 0x004fcc00078e00ff */
[----:B------:R-:W0:Y:S02]  /*4ce0*/  F2I.S64.TRUNC R28, R28 ;  /* 0x0000001c001c7311 */ /* 0x000e24000020d900 */
[----:B0-----:R-:W-:Y:S05]  /*4cf0*/  BRA `(.L_x_11203) ;  /* 0x0000000400a87947 */ /* 0x001fea0003800000 */
.L_x_11210:
        /* <DEDUP_REMOVED lines=11> */
.L_x_11217:
        /* <DEDUP_REMOVED lines=21> */
.L_x_11221:
[----:B------:R-:W-:Y:S05]  /*4f00*/  BSYNC.RECONVERGENT B1 ;  /* 0x0000000000017941 */ /* 0x000fea0003800200 */
.L_x_11220:
[----:B------:R-:W-:Y:S01]  /*4f10*/  IMAD.SHL.U32 R0, R0, 0x100000, RZ ;  /* 0x0010000000007824 */ /* 0x000fe200078e00ff */
[----:B------:R-:W-:-:S04]  /*4f20*/  LEA R3, R3, 0x3b800000, 0x17 ;  /* 0x3b80000003037811 */ /* 0x000fc800078eb8ff */
[----:B------:R-:W-:-:S07]  /*4f30*/  LOP3.LUT R28, R3, R0, R7, 0xfe, !PT ;  /* 0x00000000031c7212 */ /* 0x000fce00078efe07 */
.L_x_11219:
[----:B------:R-:W-:Y:S05]  /*4f40*/  BSYNC.RECONVERGENT B0 ;  /* 0x0000000000007941 */ /* 0x000fea0003800200 */
.L_x_11218:
[----:B------:R-:W0:Y:S02]  /*4f50*/  F2I.S64.TRUNC R28, R28 ;  /* 0x0000001c001c7311 */ /* 0x000e24000020d900 */
[----:B0-----:R-:W-:Y:S05]  /*4f60*/  BRA `(.L_x_11203) ;  /* 0x00000004000c7947 */ /* 0x001fea0003800000 */
.L_x_11216:
        /* <DEDUP_REMOVED lines=21> */
.L_x_11225:
[----:B------:R-:W-:Y:S05]  /*50c0*/  BSYNC.RECONVERGENT B1 ;  /* 0x0000000000017941 */ /* 0x000fea0003800200 */
.L_x_11224:
[----:B------:R-:W-:Y:S01]  /*50d0*/  IMAD.SHL.U32 R0, R0, 0x200000, RZ ;  /* 0x0020000000007824 */ /* 0x000fe200078e00ff */
[----:B------:R-:W-:-:S04]  /*50e0*/  LEA R3, R3, 0x37800000, 0x17 ;  /* 0x3780000003037811 */ /* 0x000fc800078eb8ff */
[----:B------:R-:W-:-:S07]  /*50f0*/  LOP3.LUT R28, R3, R0, R7, 0xfe, !PT ;  /* 0x00000000031c7212 */ /* 0x000fce00078efe07 */
.L_x_11223:
[----:B------:R-:W-:Y:S05]  /*5100*/  BSYNC.RECONVERGENT B0 ;  /* 0x0000000000007941 */ /* 0x000fea0003800200 */
.L_x_11222:
[----:B------:R-:W1:Y:S02]  /*5110*/  F2I.S64.TRUNC R28, R28 ;  /* 0x0000001c001c7311 */ /* 0x000e64000020d900 */
[----:B-1----:R-:W-:Y:S05]  /*5120*/  BRA `(.L_x_11203) ;  /* 0x00000000009c7947 */ /* 0x002fea0003800000 */
.L_x_11215:
        /* <DEDUP_REMOVED lines=14> */
.L_x_11229:
[----:B------:R-:W-:Y:S05]  /*5210*/  BSYNC.RECONVERGENT B0 ;  /* 0x0000000000007941 */ /* 0x000fea0003800200 */
.L_x_11228:
[----:B------:R-:W2:Y:S02]  /*5220*/  F2I.S64.TRUNC R28, R28 ;  /* 0x0000001c001c7311 */ /* 0x000ea4000020d900 */
[----:B--2---:R-:W-:Y:S05]  /*5230*/  BRA `(.L_x_11203) ;  /* 0x0000000000587947 */ /* 0x004fea0003800000 */
.L_x_11202:
        /* <DEDUP_REMOVED lines=16> */
.L_x_11230:
[----:B------:R-:W-:Y:S01]  /*5340*/  CS2R R28, SRZ ;  /* 0x00000000001c7805 */ /* 0x000fe2000001ff00 */
[----:B------:R-:W-:Y:S06]  /*5350*/  BRA `(.L_x_11203) ;  /* 0x0000000000107947 */ /* 0x000fec0003800000 */
.L_x_11227:
[----:B------:R2:W5:Y:S01]  /*5360*/  LDG.E.64 R28, desc[UR36][R4.64] ;  /* 0x00000024041c7981 */ /* 0x000562000c1e1b00 */
[----:B------:R-:W-:Y:S05]  /*5370*/  BRA `(.L_x_11203) ;  /* 0x0000000000087947 */ /* 0x000fea0003800000 */
.L_x_11226:
[----:B------:R1:W5:Y:S01]  /*5380*/  LDG.E R28, desc[UR36][R4.64] ;  /* 0x00000024041c7981 */ /* 0x000362000c1e1900 */
[----:B------:R-:W-:-:S07]  /*5390*/  IMAD.MOV.U32 R29, RZ, RZ, RZ ;  /* 0x000000ffff1d7224 */ /* 0x000fce00078e00ff */
.L_x_11203:
[----:B------:R-:W-:Y:S01]  /*53a0*/  ISETP.NE.AND P0, PT, R27, RZ, PT ;  /* 0x000000ff1b00720c */ /* 0x000fe20003f05270 */
[----:B------:R-:W-:-:S03]  /*53b0*/  VIADD R25, R25, 0x80 ;  /* 0x0000008019197836 */ /* 0x000fc60000000000 */
[----:B------:R-:W-:-:S04]  /*53c0*/  PLOP3.LUT P0, PT, P0, PT, PT, 0x8, 0x80 ;  /* 0x000000000080781c */ /* 0x000fc8000070e170 */
[----:B------:R-:W-:-:S09]  /*53d0*/  P2R R27, PR, RZ, 0x1 ;  /* 0x00000001ff1b7803 */ /* 0x000fd20000000000 */
.L_x_11140:
[----:B------:R-:W-:Y:S05]  /*53e0*/  BSYNC.RECONVERGENT B7 ;  /* 0x0000000000077941 */ /* 0x000fea0003800200 */
.L_x_11139:
        /* <DEDUP_REMOVED lines=26> */
.L_x_11236:
[----:B------:R0:W5:Y:S01]  /*5590*/  LDG.E.U8 R26, desc[UR36][R4.64] ;  /* 0x00000024041a7981 */ /* 0x000162000c1e1100 */
[----:B------:R-:W-:Y:S05]  /*55a0*/  BRA `(.L_x_11238) ;  /* 0x0000000c00507947 */ /* 0x000fea0003800000 */
.L_x_11235:
        /* <DEDUP_REMOVED lines=8> */
.L_x_11240:
[----:B------:R4:W5:Y:S01]  /*5630*/  LDG.E.U8 R26, desc[UR36][R4.64] ;  /* 0x00000024041a7981 */ /* 0x000962000c1e1100 */
[----:B------:R-:W-:Y:S05]  /*5640*/  BRA `(.L_x_11238) ;  /* 0x0000000c00287947 */ /* 0x000fea0003800000 */
.L_x_11239:
[----:B------:R3:W5:Y:S01]  /*5650*/  LDG.E.U16 R26, desc[UR36][R4.64] ;  /* 0x00000024041a7981 */ /* 0x000762000c1e1500 */
[----:B------:R-:W-:Y:S05]  /*5660*/  BRA `(.L_x_11238) ;  /* 0x0000000c00207947 */ /* 0x000fea0003800000 */
.L_x_11234:
        /* <DEDUP_REMOVED lines=9> */
.L_x_11242:
[----:B------:R-:W2:Y:S02]  /*5700*/  LDG.E.U16 R0, desc[UR36][R4.64] ;  /* 0x0000002404007981 */ /* 0x000ea4000c1e1500 */
[----:B--2---:R-:W-:-:S06]  /*5710*/  HADD2.F32 R0, -RZ, R0.H0_H0 ;  /* 0x20000000ff007230 */ /* 0x004fcc0000004100 */
[----:B------:R-:W0:Y:S02]  /*5720*/  F2I.FTZ.TRUNC.NTZ R0, R0 ;  /* 0x0000000000007305 */ /* 0x000e24000021f100 */
[----:B0-----:R-:W-:Y:S01]  /*5730*/  PRMT R26, R0, 0x7610, R26 ;  /* 0x00007610001a7816 */ /* 0x001fe2000000001a */
[----:B------:R-:W-:Y:S06]  /*5740*/  BRA `(.L_x_11238) ;  /* 0x0000000800e87947 */ /* 0x000fec0003800000 */
.L_x_11241:
        /* <DEDUP_REMOVED lines=9> */
.L_x_11244:
[----:B------:R-:W2:Y:S02]  /*57e0*/  LDG.E.U16 R4, desc[UR36][R4.64] ;  /* 0x0000002404047981 */ /* 0x000ea4000c1e1500 */
[----:B--2---:R-:W-:-:S06]  /*57f0*/  HADD2.F32 R0, -RZ, R4.H0_H0 ;  /* 0x20000004ff007230 */ /* 0x004fcc0000004100 */
[----:B------:R-:W0:Y:S02]  /*5800*/  F2I.FTZ.TRUNC.NTZ R0, R0 ;  /* 0x0000000000007305 */ /* 0x000e24000021f100 */
[----:B0-----:R-:W-:Y:S01]  /*5810*/  PRMT R26, R0, 0x7610, R26 ;  /* 0x00007610001a7816 */ /* 0x001fe2000000001a */
[----:B------:R-:W-:Y:S06]  /*5820*/  BRA `(.L_x_11238) ;  /* 0x0000000800b07947 */ /* 0x000fec0003800000 */
.L_x_11243:
[----:B------:R-:W2:Y:S02]  /*5830*/  LDG.E.64 R4, desc[UR36][R4.64] ;  /* 0x0000002404047981 */ /* 0x000ea4000c1e1b00 */
[----:B--2---:R0:W1:Y:S02]  /*5840*/  F2I.F64.TRUNC R26, R4 ;  /* 0x00000004001a7311 */ /* 0x004064000030d100 */
[----:B01----:R-:W-:Y:S05]  /*5850*/  BRA `(.L_x_11238) ;  /* 0x0000000800a47947 */ /* 0x003fea0003800000 */
.L_x_11233:
        /* <DEDUP_REMOVED lines=12> */
.L_x_11247:
[----:B------:R-:W2:Y:S02]  /*5920*/  LDG.E.64 R4, desc[UR36][R4.64] ;  /* 0x0000002404047981 */ /* 0x000ea4000c1e1b00 */
[----:B--2---:R3:W4:Y:S02]  /*5930*/  F2I.F64.TRUNC R26, R4 ;  /* 0x00000004001a7311 */ /* 0x004724000030d100 */
[----:B---34-:R-:W-:Y:S05]  /*5940*/  BRA `(.L_x_11238) ;  /* 0x0000000800687947 */ /* 0x018fea0003800000 */
.L_x_11246:
        /* <DEDUP_REMOVED lines=27> */
.L_x_11249:
        /* <DEDUP_REMOVED lines=15> */
.L_x_11248:
[----:B------:R-:W2:Y:S02]  /*5bf0*/  LDG.E.U16 R0, desc[UR36][R4.64] ;  /* 0x0000002404007981 */ /* 0x000ea4000c1e1500 */
[----:B--2---:R-:W-:-:S06]  /*5c00*/  IMAD.U32 R0, R0, 0x10000, RZ ;  /* 0x0001000000007824 */ /* 0x004fcc00078e00ff */
[----:B------:R-:W0:Y:S02]  /*5c10*/  F2I.FTZ.TRUNC.NTZ R0, R0 ;  /* 0x0000000000007305 */ /* 0x000e24000021f100 */
[----:B0-----:R-:W-:Y:S01]  /*5c20*/  PRMT R26, R0, 0x7610, R26 ;  /* 0x00007610001a7816 */ /* 0x001fe2000000001a */
[----:B------:R-:W-:Y:S06]  /*5c30*/  BRA `(.L_x_11238) ;  /* 0x0000000400ac7947 */ /* 0x000fec0003800000 */
.L_x_11245:
        /* <DEDUP_REMOVED lines=10> */
.L_x_11252:
        /* <DEDUP_REMOVED lines=21> */
.L_x_11256:
[----:B------:R-:W-:Y:S05]  /*5e30*/  BSYNC.RECONVERGENT B1 ;  /* 0x0000000000017941 */ /* 0x000fea0003800200 */
.L_x_11255:
[----:B------:R-:W-:Y:S01]  /*5e40*/  IMAD.SHL.U32 R0, R0, 0x100000, RZ ;  /* 0x0010000000007824 */ /* 0x000fe200078e00ff */
[----:B------:R-:W-:-:S04]  /*5e50*/  LEA R3, R3, 0x3b800000, 0x17 ;  /* 0x3b80000003037811 */ /* 0x000fc800078eb8ff */
[----:B------:R-:W-:-:S07]  /*5e60*/  LOP3.LUT R0, R3, R0, R7, 0xfe, !PT ;  /* 0x0000000003007212 */ /* 0x000fce00078efe07 */
.L_x_11254:
[----:B------:R-:W-:Y:S05]  /*5e70*/  BSYNC.RECONVERGENT B0 ;  /* 0x0000000000007941 */ /* 0x000fea0003800200 */
.L_x_11253:
[----:B------:R-:W0:Y:S02]  /*5e80*/  F2I.FTZ.TRUNC.NTZ R0, R0 ;  /* 0x0000000000007305 */ /* 0x000e24000021f100 */
[----:B0-----:R-:W-:Y:S01]  /*5e90*/  PRMT R26, R0, 0x7610, R26 ;  /* 0x00007610001a7816 */ /* 0x001fe2000000001a */
[----:B------:R-:W-:Y:S06]  /*5ea0*/  BRA `(.L_x_11238) ;  /* 0x0000000400107947 */ /* 0x000fec0003800000 */
.L_x_11251:
        /* <DEDUP_REMOVED lines=21> */
.L_x_11260:
[----:B------:R-:W-:Y:S05]  /*6000*/  BSYNC.RECONVERGENT B1 ;  /* 0x0000000000017941 */ /* 0x000fea0003800200 */
.L_x_11259:
[----:B------:R-:W-:Y:S01]  /*6010*/  IMAD.SHL.U32 R0, R0, 0x200000, RZ ;  /* 0x0020000000007824 */ /* 0x000fe200078e00ff */
[----:B------:R-:W-:-:S04]  /*6020*/  LEA R3, R3, 0x37800000, 0x17 ;  /* 0x3780000003037811 */ /* 0x000fc800078eb8ff */
[----:B------:R-:W-:-:S07]  /*6030*/  LOP3.LUT R0, R3, R0, R7, 0xfe, !PT ;  /* 0x0000000003007212 */ /* 0x000fce00078efe07 */
.L_x_11258:
[----:B------:R-:W-:Y:S05]  /*6040*/  BSYNC.RECONVERGENT B0 ;  /* 0x0000000000007941 */ /* 0x000fea0003800200 */
.L_x_11257:
[----:B------:R-:W0:Y:S02]  /*6050*/  F2I.FTZ.TRUNC.NTZ R0, R0 ;  /* 0x0000000000007305 */ /* 0x000e24000021f100 */
[----:B0-----:R-:W-:Y:S01]  /*6060*/  PRMT R26, R0, 0x7610, R26 ;  /* 0x00007610001a7816 */ /* 0x001fe2000000001a */
[----:B------:R-:W-:Y:S06]  /*6070*/  BRA `(.L_x_11238) ;  /* 0x00000000009c7947 */ /* 0x000fec0003800000 */
.L_x_11250:
        /* <DEDUP_REMOVED lines=14> */
.L_x_11264:
[----:B------:R-:W-:Y:S05]  /*6160*/  BSYNC.RECONVERGENT B0 ;  /* 0x0000000000007941 */ /* 0x000fea0003800200 */
.L_x_11263:
[----:B------:R-:W0:Y:S02]  /*6170*/  F2I.FTZ.TRUNC.NTZ R0, R0 ;  /* 0x0000000000007305 */ /* 0x000e24000021f100 */
[----:B0-----:R-:W-:Y:S01]  /*6180*/  PRMT R26, R0, 0x7610, R26 ;  /* 0x00007610001a7816 */ /* 0x001fe2000000001a */
[----:B------:R-:W-:Y:S06]  /*6190*/  BRA `(.L_x_11238) ;  /* 0x0000000000547947 */ /* 0x000fec0003800000 */
.L_x_11237:
        /* <DEDUP_REMOVED lines=16> */
.L_x_11265:
[----:B------:R-:W-:Y:S01]  /*62a0*/  PRMT R26, RZ, 0x7610, R26 ;  /* 0x00007610ff1a7816 */ /* 0x000fe2000000001a */
[----:B------:R-:W-:Y:S06]  /*62b0*/  BRA `(.L_x_11238) ;  /* 0x00000000000c7947 */ /* 0x000fec0003800000 */
.L_x_11262:
[----:B------:R1:W5:Y:S01]  /*62c0*/  LDG.E.U8 R26, desc[UR36][R4.64] ;  /* 0x00000024041a7981 */ /* 0x000362000c1e1100 */
[----:B------:R-:W-:Y:S05]  /*62d0*/  BRA `(.L_x_11238) ;  /* 0x0000000000047947 */ /* 0x000fea0003800000 */
.L_x_11261:
[----:B------:R2:W5:Y:S02]  /*62e0*/  LDG.E.U8 R26, desc[UR36][R4.64] ;  /* 0x00000024041a7981 */ /* 0x000564000c1e1100 */
.L_x_11238:
        /* <DEDUP_REMOVED lines=21> */
.L_x_11270:
[----:B------:R-:W2:Y:S02]  /*6440*/  LDG.E.U8 R4, desc[UR36][R4.64] ;  /* 0x0000002404047981 */ /* 0x000ea4000c1e1100 */
[----:B--2---:R-:W-:-:S04]  /*6450*/  ISETP.NE.AND P0, PT, R4, RZ, PT ;  /* 0x000000ff0400720c */ /* 0x004fc80003f05270 */
[----:B------:R-:W-:Y:S01]  /*6460*/  P2R R31, PR, RZ, 0x1 ;  /* 0x00000001ff1f7803 */ /* 0x000fe20000000000 */
[----:B------:R-:W-:Y:S08]  /*6470*/  BRA `(.L_x_11272) ;  /* 0x0000000800947947 */ /* 0x000ff00003800000 */
.L_x_11269:
        /* <DEDUP_REMOVED lines=11> */
.L_x_11274:
[----:B------:R-:W2:Y:S02]  /*6530*/  LDG.E R4, desc[UR36][R4.64] ;  /* 0x0000002404047981 */ /* 0x000ea4000c1e1900 */
[----:B--2---:R-:W-:-:S04]  /*6540*/  ISETP.NE.AND P0, PT, R4, RZ, PT ;  /* 0x000000ff0400720c */ /* 0x004fc80003f05270 */
[----:B------:R-:W-:Y:S01]  /*6550*/  P2R R31, PR, RZ, 0x1 ;  /* 0x00000001ff1f7803 */ /* 0x000fe20000000000 */
[----:B------:R-:W-:Y:S08]  /*6560*/  BRA `(.L_x_11272) ;  /* 0x0000000800587947 */ /* 0x000ff00003800000 */
.L_x_11273:
[----:B------:R-:W2:Y:S02]  /*6570*/  LDG.E.U16 R4, desc[UR36][R4.64] ;  /* 0x0000002404047981 */ /* 0x000ea4000c1e1500 */
[----:B--2---:R-:W-:-:S04]  /*6580*/  ISETP.NE.AND P0, PT, R4, RZ, PT ;  /* 0x000000ff0400720c */ /* 0x004fc80003f05270 */
[----:B------:R-:W-:Y:S01]  /*6590*/  P2R R31, PR, RZ, 0x1 ;  /* 0x00000001ff1f7803 */ /* 0x000fe20000000000 */
[----:B------:R-:W-:Y:S08]  /*65a0*/  BRA `(.L_x_11272) ;  /* 0x0000000800487947 */ /* 0x000ff00003800000 */
.L_x_11268:
        /* <DEDUP_REMOVED lines=10> */
.L_x_11276:
[----:B------:R-:W2:Y:S02]  /*6650*/  LDG.E.U16 R0, desc[UR36][R4.64] ;  /* 0x0000002404007981 */ /* 0x000ea4000c1e1500 */
[----:B--2---:R-:W-:-:S05]  /*6660*/  HADD2.F32 R0, -RZ, R0.H0_H0 ;  /* 0x20000000ff007230 */ /* 0x004fca0000004100 */
[----:B------:R-:W-:-:S04]  /*6670*/  FSETP.NEU.FTZ.AND P0, PT, R0, RZ, PT ;  /* 0x000000ff0000720b */ /* 0x000fc80003f1d000 */
[----:B------:R-:W-:Y:S01]  /*6680*/  P2R R31, PR, RZ, 0x1 ;  /* 0x00000001ff1f7803 */ /* 0x000fe20000000000 */
[----:B------:R-:W-:Y:S08]  /*6690*/  BRA `(.L_x_11272) ;  /* 0x00000008000c7947 */ /* 0x000ff00003800000 */
.L_x_11275:
        /* <DEDUP_REMOVED lines=12> */
.L_x_11278:
        /* <DEDUP_REMOVED lines=10> */
.L_x_11277:
[----:B------:R-:W2:Y:S02]  /*6800*/  LDG.E.64 R4, desc[UR36][R4.64] ;  /* 0x0000002404047981 */ /* 0x000ea4000c1e1b00 */
[----:B--2---:R-:W0:Y:S02]  /*6810*/  DSETP.NEU.AND P0, PT, R4, RZ, PT ;  /* 0x000000ff0400722a */ /* 0x004e240003f0d000 */
[----:B0-----:R-:W-:Y:S01]  /*6820*/  P2R R31, PR, RZ, 0x1 ;  /* 0x00000001ff1f7803 */ /* 0x001fe20000000000 */
[----:B------:R-:W-:Y:S06]  /*6830*/  BRA `(.L_x_11272) ;  /* 0x0000000400a47947 */ /* 0x000fec0003800000 */
.L_x_11267:
        /* <DEDUP_REMOVED lines=12> */
.L_x_11281:
        /* <DEDUP_REMOVED lines=9> */
.L_x_11280:
        /* <DEDUP_REMOVED lines=10> */
.L_x_11283:
        /* <DEDUP_REMOVED lines=12> */
.L_x_11282:
[----:B------:R-:W2:Y:S02]  /*6af0*/  LDG.E.U16 R0, desc[UR36][R4.64] ;  /* 0x0000002404007981 */ /* 0x000ea4000c1e1500 */
[----:B--2---:R-:W-:-:S05]  /*6b00*/  IMAD.U32 R0, R0, 0x10000, RZ ;  /* 0x0001000000007824 */ /* 0x004fca00078e00ff */
[----:B------:R-:W-:-:S04]  /*6b10*/  FSETP.NEU.FTZ.AND P0, PT, R0, RZ, PT ;  /* 0x000000ff0000720b */ /* 0x000fc80003f1d000 */
[----:B------:R-:W-:Y:S01]  /*6b20*/  P2R R31, PR, RZ, 0x1 ;  /* 0x00000001ff1f7803 */ /* 0x000fe20000000000 */
[----:B------:R-:W-:Y:S08]  /*6b30*/  BRA `(.L_x_11272) ;  /* 0x0000000000e47947 */ /* 0x000ff00003800000 */
.L_x_11279:
        /* <DEDUP_REMOVED lines=12> */
.L_x_11286:
[----:B------:R-:W2:Y:S02]  /*6c00*/  LDG.E.U8 R4, desc[UR36][R4.64] ;  /* 0x0000002404047981 */ /* 0x000ea4000c1e1100 */
[----:B--2---:R-:W-:-:S04]  /*6c10*/  ISETP.NE.AND P0, PT, R4, RZ, PT ;  /* 0x000000ff0400720c */ /* 0x004fc80003f05270 */
[----:B------:R-:W-:Y:S01]  /*6c20*/  P2R R31, PR, RZ, 0x1 ;  /* 0x00000001ff1f7803 */ /* 0x000fe20000000000 */
[----:B------:R-:W-:Y:S08]  /*6c30*/  BRA `(.L_x_11272) ;  /* 0x0000000000a47947 */ /* 0x000ff00003800000 */
.L_x_11285:
[----:B------:R-:W2:Y:S02]  /*6c40*/  LDG.E.U8 R4, desc[UR36][R4.64] ;  /* 0x0000002404047981 */ /* 0x000ea4000c1e1100 */
[----:B--2---:R-:W-:-:S04]  /*6c50*/  ISETP.NE.AND P0, PT, R4, RZ, PT ;  /* 0x000000ff0400720c */ /* 0x004fc80003f05270 */
[----:B------:R-:W-:Y:S01]  /*6c60*/  P2R R31, PR, RZ, 0x1 ;  /* 0x00000001ff1f7803 */ /* 0x000fe20000000000 */
[----:B------:R-:W-:Y:S08]  /*6c70*/  BRA `(.L_x_11272) ;  /* 0x0000000000947947 */ /* 0x000ff00003800000 */
.L_x_11284:
        /* <DEDUP_REMOVED lines=10> */
.L_x_11271:
        /* <DEDUP_REMOVED lines=16> */
.L_x_11289:
[----:B------:R-:W-:-:S04]  /*6e20*/  PLOP3.LUT P0, PT, PT, PT, PT, 0x8, 0x80 ;  /* 0x000000000080781c */ /* 0x000fc80003f0e170 */
[----:B------:R-:W-:Y:S01]  /*6e30*/  P2R R31, PR, RZ, 0x1 ;  /* 0x00000001ff1f7803 */ /* 0x000fe20000000000 */
[----:B------:R-:W-:Y:S08]  /*6e40*/  BRA `(.L_x_11272) ;  /* 0x0000000000207947 */ /* 0x000ff00003800000 */
.L_x_11288:
[----:B------:R-:W2:Y:S02]  /*6e50*/  LDG.E.64 R4, desc[UR36][R4.64] ;  /* 0x0000002404047981 */ /* 0x000ea4000c1e1b00 */
[----:B--2---:R-:W-:-:S04]  /*6e60*/  ISETP.NE.U32.AND P0, PT, R4, RZ, PT ;  /* 0x000000ff0400720c */ /* 0x004fc80003f05070 */
[----:B------:R-:W-:-:S04]  /*6e70*/  ISETP.NE.AND.EX P0, PT, R5, RZ, PT, P0 ;  /* 0x000000ff0500720c */ /* 0x000fc80003f05300 */
[----:B------:R-:W-:Y:S01]  /*6e80*/  P2R R31, PR, RZ, 0x1 ;  /* 0x00000001ff1f7803 */ /* 0x000fe20000000000 */
[----:B------:R-:W-:Y:S08]  /*6e90*/  BRA `(.L_x_11272) ;  /* 0x00000000000c7947 */ /* 0x000ff00003800000 */
.L_x_11287:
[----:B------:R-:W2:Y:S02]  /*6ea0*/  LDG.E R4, desc[UR36][R4.64] ;  /* 0x0000002404047981 */ /* 0x000ea4000c1e1900 */
[----:B--2---:R-:W-:-:S04]  /*6eb0*/  ISETP.NE.AND P0, PT, R4, RZ, PT ;  /* 0x000000ff0400720c */ /* 0x004fc80003f05270 */
[----:B------:R-:W-:-:S09]  /*6ec0*/  P2R R31, PR, RZ, 0x1 ;  /* 0x00000001ff1f7803 */ /* 0x000fd20000000000 */
.L_x_11272:
[----:B------:R-:W-:Y:S05]  /*6ed0*/  BSYNC.RECONVERGENT B6 ;  /* 0x0000000000067941 */ /* 0x000fea0003800200 */
.L_x_11266:
        /* <DEDUP_REMOVED lines=19> */
.L_x_11293:
[----:B------:R3:W5:Y:S01]  /*7010*/  LDG.E.U8 R32, desc[UR36][R4.64] ;  /* 0x0000002404207981 */ /* 0x000762000c1e1100 */
[----:B------:R-:W-:Y:S01]  /*7020*/  IMAD.MOV.U32 R33, RZ, RZ, RZ ;  /* 0x000000ffff217224 */ /* 0x000fe200078e00ff */
[----:B------:R-:W-:Y:S06]  /*7030*/  BRA `(.L_x_11295) ;  /* 0x0000000c00447947 */ /* 0x000fec0003800000 */
.L_x_11292:
        /* <DEDUP_REMOVED lines=8> */
.L_x_11297:
[----:B------:R-:W2:Y:S02]  /*70c0*/  LDG.E R32, desc[UR36][R4.64] ;  /* 0x0000002404207981 */ /* 0x000ea4000c1e1900 */
[----:B--2---:R-:W-:Y:S01]  /*70d0*/  SHF.R.S32.HI R33, RZ, 0x1f, R32 ;  /* 0x0000001fff217819 */ /* 0x004fe20000011420 */
[----:B------:R-:W-:Y:S06]  /*70e0*/  BRA `(.L_x_11295) ;  /* 0x0000000c00187947 */ /* 0x000fec0003800000 */
.L_x_11296:
[----:B------:R-:W2:Y:S02]  /*70f0*/  LDG.E.S16 R32, desc[UR36][R4.64] ;  /* 0x0000002404207981 */ /* 0x000ea4000c1e1700 */
[----:B--2---:R-:W-:Y:S01]  /*7100*/  SHF.R.S32.HI R33, RZ, 0x1f, R32 ;  /* 0x0000001fff217819 */ /* 0x004fe20000011420 */
[----:B------:R-:W-:Y:S06]  /*7110*/  BRA `(.L_x_11295) ;  /* 0x0000000c000c7947 */ /* 0x000fec0003800000 */
.L_x_11291:
        /* <DEDUP_REMOVED lines=9> */
.L_x_11299:
[----:B------:R-:W2:Y:S02]  /*71b0*/  LDG.E.U16 R4, desc[UR36][R4.64] ;  /* 0x0000002404047981 */ /* 0x000ea4000c1e1500 */
[----:B--2---:R-:W-:-:S06]  /*71c0*/  HADD2.F32 R32, -RZ, R4.H0_H0 ;  /* 0x20000004ff207230 */ /* 0x004fcc0000004100 */
[----:B------:R-:W3:Y:S02]  /*71d0*/  F2I.S64.TRUNC R32, R32 ;  /* 0x0000002000207311 */ /* 0x000ee4000020d900 */
[----:B---3--:R-:W-:Y:S05]  /*71e0*/  BRA `(.L_x_11295) ;  /* 0x0000000800d87947 */ /* 0x008fea0003800000 */
.L_x_11298:
        /* <DEDUP_REMOVED lines=9> */
.L_x_11301:
[----:B------:R-:W2:Y:S02]  /*7280*/  LDG.E.U16 R4, desc[UR36][R4.64] ;  /* 0x0000002404047981 */ /* 0x000ea4000c1e1500 */
[----:B--2---:R-:W-:-:S06]  /*7290*/  HADD2.F32 R32, -RZ, R4.H0_H0 ;  /* 0x20000004ff207230 */ /* 0x004fcc0000004100 */
[----:B------:R-:W3:Y:S02]  /*72a0*/  F2I.S64.TRUNC R32, R32 ;  /* 0x0000002000207311 */ /* 0x000ee4000020d900 */
[----:B---3--:R-:W-:Y:S05]  /*72b0*/  BRA `(.L_x_11295) ;  /* 0x0000000800a47947 */ /* 0x008fea0003800000 */
.L_x_11300:
[----:B------:R-:W2:Y:S02]  /*72c0*/  LDG.E.64 R4, desc[UR36][R4.64] ;  /* 0x0000002404047981 */ /* 0x000ea4000c1e1b00 */
[----:B--2---:R3:W4:Y:S02]  /*72d0*/  F2I.S64.F64.TRUNC R32, R4 ;  /* 0x0000000400207311 */ /* 0x004724000030d900 */
[----:B---34-:R-:W-:Y:S05]  /*72e0*/  BRA `(.L_x_11295) ;  /* 0x0000000800987947 */ /* 0x018fea0003800000 */
.L_x_11290:
        /* <DEDUP_REMOVED lines=13> */
.L_x_11304:
[----:B------:R-:W2:Y:S02]  /*73c0*/  LDG.E.64 R4, desc[UR36][R4.64] ;  /* 0x0000002404047981 */ /* 0x000ea4000c1e1b00 */
[----:B--2---:R3:W4:Y:S02]  /*73d0*/  F2I.S64.F64.TRUNC R32, R4 ;  /* 0x0000000400207311 */ /* 0x004724000030d900 */
[----:B---34-:R-:W-:Y:S05]  /*73e0*/  BRA `(.L_x_11295) ;  /* 0x0000000800587947 */ /* 0x018fea0003800000 */
.L_x_11303:
        /* <DEDUP_REMOVED lines=26> */
.L_x_11306:
        /* <DEDUP_REMOVED lines=14> */
.L_x_11305:
[----:B------:R-:W2:Y:S02]  /*7670*/  LDG.E.U16 R32, desc[UR36][R4.64] ;  /* 0x0000002404207981 */ /* 0x000ea4000c1e1500 */
[----:B--2---:R-:W-:-:S06]  /*7680*/  IMAD.U32 R32, R32, 0x10000, RZ ;  /* 0x0001000020207824 */ /* 0x004fcc00078e00ff */
[----:B------:R-:W3:Y:S02]  /*7690*/  F2I.S64.TRUNC R32, R32 ;  /* 0x0000002000207311 */ /* 0x000ee4000020d900 */
[----:B---3--:R-:W-:Y:S05]  /*76a0*/  BRA `(.L_x_11295) ;  /* 0x0000000400a87947 */ /* 0x008fea0003800000 */
.L_x_11302:
        /* <DEDUP_REMOVED lines=11> */
.L_x_11309:
        /* <DEDUP_REMOVED lines=21> */
.L_x_11313:
[----:B------:R-:W-:Y:S05]  /*78b0*/  BSYNC.RECONVERGENT B1 ;  /* 0x0000000000017941 */ /* 0x000fea0003800200 */
.L_x_11312:
[----:B------:R-:W-:Y:S01]  /*78c0*/  IMAD.SHL.U32 R0, R0, 0x100000, RZ ;  /* 0x0010000000007824 */ /* 0x000fe200078e00ff */
[----:B------:R-:W-:-:S04]  /*78d0*/  LEA R3, R3, 0x3b800000, 0x17 ;  /* 0x3b80000003037811 */ /* 0x000fc800078eb8ff */
[----:B------:R-:W-:-:S07]  /*78e0*/  LOP3.LUT R32, R3, R0, R7, 0xfe, !PT ;  /* 0x0000000003207212 */ /* 0x000fce00078efe07 */
.L_x_11311:
[----:B------:R-:W-:Y:S05]  /*78f0*/  BSYNC.RECONVERGENT B0 ;  /* 0x0000000000007941 */ /* 0x000fea0003800200 */
.L_x_11310:
[----:B------:R-:W1:Y:S02]  /*7900*/  F2I.S64.TRUNC R32, R32 ;  /* 0x0000002000207311 */ /* 0x000e64000020d900 */
[----:B-1----:R-:W-:Y:S05]  /*7910*/  BRA `(.L_x_11295) ;  /* 0x00000004000c7947 */ /* 0x002fea0003800000 */
.L_x_11308:
        /* <DEDUP_REMOVED lines=21> */
.L_x_11317:
[----:B------:R-:W-:Y:S05]  /*7a70*/  BSYNC.RECONVERGENT B1 ;  /* 0x0000000000017941 */ /* 0x000fea0003800200 */
.L_x_11316:
[----:B------:R-:W-:Y:S01]  /*7a80*/  IMAD.SHL.U32 R0, R0, 0x200000, RZ ;  /* 0x0020000000007824 */ /* 0x000fe200078e00ff */
[----:B------:R-:W-:-:S04]  /*7a90*/  LEA R3, R3, 0x37800000, 0x17 ;  /* 0x3780000003037811 */ /* 0x000fc800078eb8ff */
[----:B------:R-:W-:-:S07]  /*7aa0*/  LOP3.LUT R32, R3, R0, R7, 0xfe, !PT ;  /* 0x0000000003207212 */ /* 0x000fce00078efe07 */
.L_x_11315:
[----:B------:R-:W-:Y:S05]  /*7ab0*/  BSYNC.RECONVERGENT B0 ;  /* 0x0000000000007941 */ /* 0x000fea0003800200 */
.L_x_11314:
[----:B------:R-:W1:Y:S02]  /*7ac0*/  F2I.S64.TRUNC R32, R32 ;  /* 0x0000002000207311 */ /* 0x000e64000020d900 */
[----:B-1----:R-:W-:Y:S05]  /*7ad0*/  BRA `(.L_x_11295) ;  /* 0x00000000009c7947 */ /* 0x002fea0003800000 */
.L_x_11307:
        /* <DEDUP_REMOVED lines=14> */
.L_x_11321:
[----:B------:R-:W-:Y:S05]  /*7bc0*/  BSYNC.RECONVERGENT B0 ;  /* 0x0000000000007941 */ /* 0x000fea0003800200 */
.L_x_11320:
[----:B------:R-:W2:Y:S02]  /*7bd0*/  F2I.S64.TRUNC R32, R32 ;  /* 0x0000002000207311 */ /* 0x000ea4000020d900 */
[----:B--2---:R-:W-:Y:S05]  /*7be0*/  BRA `(.L_x_11295) ;  /* 0x0000000000587947 */ /* 0x004fea0003800000 */
.L_x_11294:
        /* <DEDUP_REMOVED lines=16> */
.L_x_11322:
[----:B------:R-:W-:Y:S01]  /*7cf0*/  CS2R R32, SRZ ;  /* 0x0000000000207805 */ /* 0x000fe2000001ff00 */
[----:B------:R-:W-:Y:S06]  /*7d00*/  BRA `(.L_x_11295) ;  /* 0x0000000000107947 */ /* 0x000fec0003800000 */
.L_x_11319:
[----:B------:R2:W5:Y:S01]  /*7d10*/  LDG.E.64 R32, desc[UR36][R4.64] ;  /* 0x0000002404207981 */ /* 0x000562000c1e1b00 */
[----:B------:R-:W-:Y:S05]  /*7d20*/  BRA `(.L_x_11295) ;  /* 0x0000000000087947 */ /* 0x000fea0003800000 */
.L_x_11318:
[----:B------:R1:W5:Y:S01]  /*7d30*/  LDG.E R32, desc[UR36][R4.64] ;  /* 0x0000002404207981 */ /* 0x000362000c1e1900 */
[----:B------:R-:W-:-:S07]  /*7d40*/  IMAD.MOV.U32 R33, RZ, RZ, RZ ;  /* 0x000000ffff217224 */ /* 0x000fce00078e00ff */
.L_x_11295:
[----:B------:R-:W-:Y:S01]  /*7d50*/  ISETP.NE.AND P0, PT, R31, RZ, PT ;  /* 0x000000ff1f00720c */ /* 0x000fe20003f05270 */
[----:B------:R-:W-:-:S03]  /*7d60*/  VIADD R25, R25, 0x80 ;  /* 0x0000008019197836 */ /* 0x000fc60000000000 */
[----:B------:R-:W-:-:S04]  /*7d70*/  PLOP3.LUT P0, PT, P0, PT, PT, 0x8, 0x80 ;  /* 0x000000000080781c */ /* 0x000fc8000070e170 */
[----:B------:R-:W-:-:S09]  /*7d80*/  P2R R31, PR, RZ, 0x1 ;  /* 0x00000001ff1f7803 */ /* 0x000fd20000000000 */
.L_x_11232:
[----:B------:R-:W-:Y:S05]  /*7d90*/  BSYNC.RECONVERGENT B7 ;  /* 0x0000000000077941 */ /* 0x000fea0003800200 */
.L_x_11231:
        /* <DEDUP_REMOVED lines=25> */
.L_x_11328:
[----:B------:R0:W5:Y:S01]  /*7f30*/  LDG.E.U8 R30, desc[UR36][R4.64] ;  /* 0x00000024041e7981 */ /* 0x000162000c1e1100 */
[----:B------:R-:W-:Y:S05]  /*7f40*/  BRA `(.L_x_11330) ;  /* 0x0000000c00507947 */ /* 0x000fea0003800000 */
.L_x_11327:
        /* <DEDUP_REMOVED lines=8> */
.L_x_11332:
[----:B------:R0:W5:Y:S01]  /*7fd0*/  LDG.E.U8 R30, desc[UR36][R4.64] ;  /* 0x00000024041e7981 */ /* 0x000162000c1e1100 */
[----:B------:R-:W-:Y:S05]  /*7fe0*/  BRA `(.L_x_11330) ;  /* 0x0000000c00287947 */ /* 0x000fea0003800000 */
.L_x_11331:
[----:B------:R4:W5:Y:S01]  /*7ff0*/  LDG.E.U16 R30, desc[UR36][R4.64] ;  /* 0x00000024041e7981 */ /* 0x000962000c1e1500 */
[----:B------:R-:W-:Y:S05]  /*8000*/  BRA `(.L_x_11330) ;  /* 0x0000000c00207947 */ /* 0x000fea0003800000 */
.L_x_11326:
        /* <DEDUP_REMOVED lines=9> */
.L_x_11334:
[----:B------:R-:W2:Y:S02]  /*80a0*/  LDG.E.U16 R0, desc[UR36][R4.64] ;  /* 0x0000002404007981 */ /* 0x000ea4000c1e1500 */
[----:B--2---:R-:W-:-:S06]  /*80b0*/  HADD2.F32 R0, -RZ, R0.H0_H0 ;  /* 0x20000000ff007230 */ /* 0x004fcc0000004100 */
[----:B------:R-:W0:Y:S02]  /*80c0*/  F2I.FTZ.TRUNC.NTZ R0, R0 ;  /* 0x0000000000007305 */ /* 0x000e24000021f100 */
[----:B0-----:R-:W-:Y:S01]  /*80d0*/  PRMT R30, R0, 0x7610, R30 ;  /* 0x00007610001e7816 */ /* 0x001fe2000000001e */
[----:B------:R-:W-:Y:S06]  /*80e0*/  BRA `(.L_x_11330) ;  /* 0x0000000800e87947 */ /* 0x000fec0003800000 */
.L_x_11333:
        /* <DEDUP_REMOVED lines=9> */
.L_x_11336:
[----:B------:R-:W2:Y:S02]  /*8180*/  LDG.E.U16 R4, desc[UR36][R4.64] ;  /* 0x0000002404047981 */ /* 0x000ea4000c1e1500 */
[----:B--2---:R-:W-:-:S06]  /*8190*/  HADD2.F32 R0, -RZ, R4.H0_H0 ;  /* 0x20000004ff007230 */ /* 0x004fcc0000004100 */
[----:B------:R-:W0:Y:S02]  /*81a0*/  F2I.FTZ.TRUNC.NTZ R0, R0 ;  /* 0x0000000000007305 */ /* 0x000e24000021f100 */
[----:B0-----:R-:W-:Y:S01]  /*81b0*/  PRMT R30, R0, 0x7610, R30 ;  /* 0x00007610001e7816 */ /* 0x001fe2000000001e */
[----:B------:R-:W-:Y:S06]  /*81c0*/  BRA `(.L_x_11330) ;  /* 0x0000000800b07947 */ /* 0x000fec0003800000 */
.L_x_11335:
[----:B------:R-:W2:Y:S02]  /*81d0*/  LDG.E.64 R4, desc[UR36][R4.64] ;  /* 0x0000002404047981 */ /* 0x000ea4000c1e1b00 */
[----:B--2---:R0:W1:Y:S02]  /*81e0*/  F2I.F64.TRUNC R30, R4 ;  /* 0x00000004001e7311 */ /* 0x004064000030d100 */
[----:B01----:R-:W-:Y:S05]  /*81f0*/  BRA `(.L_x_11330) ;  /* 0x0000000800a47947 */ /* 0x003fea0003800000 */
.L_x_11325:
        /* <DEDUP_REMOVED lines=12> */
.L_x_11339:
[----:B------:R-:W2:Y:S02]  /*82c0*/  LDG.E.64 R4, desc[UR36][R4.64] ;  /* 0x0000002404047981 */ /* 0x000ea4000c1e1b00 */
[----:B--2---:R0:W1:Y:S02]  /*82d0*/  F2I.F64.TRUNC R30, R4 ;  /* 0x00000004001e7311 */ /* 0x004064000030d100 */
[----:B01----:R-:W-:Y:S05]  /*82e0*/  BRA `(.L_x_11330) ;  /* 0x0000000800687947 */ /* 0x003fea0003800000 */
.L_x_11338:
        /* <DEDUP_REMOVED lines=27> */
.L_x_11341:
        /* <DEDUP_REMOVED lines=15> */
.L_x_11340:
[----:B------:R-:W2:Y:S02]  /*8590*/  LDG.E.U16 R0, desc[UR36][R4.64] ;  /* 0x0000002404007981 */ /* 0x000ea4000c1e1500 */
[----:B--2---:R-:W-:-:S06]  /*85a0*/  IMAD.U32 R0, R0, 0x10000, RZ ;  /* 0x0001000000007824 */ /* 0x004fcc00078e00ff */
[----:B------:R-:W0:Y:S02]  /*85b0*/  F2I.FTZ.TRUNC.NTZ R0, R0 ;  /* 0x0000000000007305 */ /* 0x000e24000021f100 */
[----:B0-----:R-:W-:Y:S01]  /*85c0*/  PRMT R30, R0, 0x7610, R30 ;  /* 0x00007610001e7816 */ /* 0x001fe2000000001e */
[----:B------:R-:W-:Y:S06]  /*85d0*/  BRA `(.L_x_11330) ;  /* 0x0000000400ac7947 */ /* 0x000fec0003800000 */
.L_x_11337:
        /* <DEDUP_REMOVED lines=10> */
.L_x_11344:
        /* <DEDUP_REMOVED lines=21> */
.L_x_11348:
[----:B------:R-:W-:Y:S05]  /*87d0*/  BSYNC.RECONVERGENT B1 ;  /* 0x0000000000017941 */ /* 0x000fea0003800200 */
.L_x_11347:
[----:B------:R-:W-:Y:S01]  /*87e0*/  IMAD.SHL.U32 R0, R0, 0x100000, RZ ;  /* 0x0010000000007824 */ /* 0x000fe200078e00ff */
[----:B------:R-:W-:-:S04]  /*87f0*/  LEA R3, R3, 0x3b800000, 0x17 ;  /* 0x3b80000003037811 */ /* 0x000fc800078eb8ff */
[----:B------:R-:W-:-:S07]  /*8800*/  LOP3.LUT R0, R3, R0, R7, 0xfe, !PT ;  /* 0x0000000003007212 */ /* 0x000fce00078efe07 */
.L_x_11346:
[----:B------:R-:W-:Y:S05]  /*8810*/  BSYNC.RECONVERGENT B0 ;  /* 0x0000000000007941 */ /* 0x000fea0003800200 */
.L_x_11345:
[----:B------:R-:W0:Y:S02]  /*8820*/  F2I.FTZ.TRUNC.NTZ R0, R0 ;  /* 0x0000000000007305 */ /* 0x000e24000021f100 */
[----:B0-----:R-:W-:Y:S01]  /*8830*/  PRMT R30, R0, 0x7610, R30 ;  /* 0x00007610001e7816 */ /* 0x001fe2000000001e */
[----:B------:R-:W-:Y:S06]  /*8840*/  BRA `(.L_x_11330) ;  /* 0x0000000400107947 */ /* 0x000fec0003800000 */
.L_x_11343:
        /* <DEDUP_REMOVED lines=21> */
.L_x_11352:
[----:B------:R-:W-:Y:S05]  /*89a0*/  BSYNC.RECONVERGENT B1 ;  /* 0x0000000000017941 */ /* 0x000fea0003800200 */
.L_x_11351:
[----:B------:R-:W-:Y:S01]  /*89b0*/  IMAD.SHL.U32 R0, R0, 0x200000, RZ ;  /* 0x0020000000007824 */ /* 0x000fe200078e00ff */
[----:B------:R-:W-:-:S04]  /*89c0*/  LEA R3, R3, 0x37800000, 0x17 ;  /* 0x3780000003037811 */ /* 0x000fc800078eb8ff */
[----:B------:R-:W-:-:S07]  /*89d0*/  LOP3.LUT R0, R3, R0, R7, 0xfe, !PT ;  /* 0x0000000003007212 */ /* 0x000fce00078efe07 */
.L_x_11350:
[----:B------:R-:W-:Y:S05]  /*89e0*/  BSYNC.RECONVERGENT B0 ;  /* 0x0000000000007941 */ /* 0x000fea0003800200 */
.L_x_11349:
[----:B------:R-:W0:Y:S02]  /*89f0*/  F2I.FTZ.TRUNC.NTZ R0, R0 ;  /* 0x0000000000007305 */ /* 0x000e24000021f100 */
[----:B0-----:R-:W-:Y:S01]  /*8a00*/  PRMT R30, R0, 0x7610, R30 ;  /* 0x00007610001e7816 */ /* 0x001fe2000000001e */
[----:B------:R-:W-:Y:S06]  /*8a10*/  BRA `(.L_x_11330) ;  /* 0x00000000009c7947 */ /* 0x000fec0003800000 */
.L_x_11342:
        /* <DEDUP_REMOVED lines=14> */
.L_x_11356:
[----:B------:R-:W-:Y:S05]  /*8b00*/  BSYNC.RECONVERGENT B0 ;  /* 0x0000000000007941 */ /* 0x000fea0003800200 */
.L_x_11355:
[----:B------:R-:W0:Y:S02]  /*8b10*/  F2I.FTZ.TRUNC.NTZ R0, R0 ;  /* 0x0000000000007305 */ /* 0x000e24000021f100 */
[----:B0-----:R-:W-:Y:S01]  /*8b20*/  PRMT R30, R0, 0x7610, R30 ;  /* 0x00007610001e7816 */ /* 0x001fe2000000001e */
[----:B------:R-:W-:Y:S06]  /*8b30*/  BRA `(.L_x_11330) ;  /* 0x0000000000547947 */ /* 0x000fec0003800000 */
.L_x_11329:
        /* <DEDUP_REMOVED lines=16> */
.L_x_11357:
[----:B------:R-:W-:Y:S01]  /*8c40*/  PRMT R30, RZ, 0x7610, R30 ;  /* 0x00007610ff1e7816 */ /* 0x000fe2000000001e */
[----:B------:R-:W-:Y:S06]  /*8c50*/  BRA `(.L_x_11330) ;  /* 0x00000000000c7947 */ /* 0x000fec0003800000 */
.L_x_11354:
[----:B------:R0:W5:Y:S01]  /*8c60*/  LDG.E.U8 R30, desc[UR36][R4.64] ;  /* 0x00000024041e7981 */ /* 0x000162000c1e1100 */
[----:B------:R-:W-:Y:S05]  /*8c70*/  BRA `(.L_x_11330) ;  /* 0x0000000000047947 */ /* 0x000fea0003800000 */
.L_x_11353:
[----:B------:R0:W5:Y:S02]  /*8c80*/  LDG.E.U8 R30, desc[UR36][R4.64] ;  /* 0x00000024041e7981 */ /* 0x000164000c1e1100 */
.L_x_11330:
        /* <DEDUP_REMOVED lines=22> */
.L_x_11362:
[----:B------:R-:W2:Y:S02]  /*8df0*/  LDG.E.U8 R4, desc[UR36][R4.64] ;  /* 0x0000002404047981 */ /* 0x000ea4000c1e1100 */
[----:B--2---:R-:W-:-:S04]  /*8e00*/  ISETP.NE.AND P0, PT, R4, RZ, PT ;  /* 0x000000ff0400720c */ /* 0x004fc80003f05270 */
[----:B------:R-:W-:Y:S01]  /*8e10*/  P2R R34, PR, RZ, 0x1 ;  /* 0x00000001ff227803 */ /* 0x000fe20000000000 */
[----:B------:R-:W-:Y:S08]  /*8e20*/  BRA `(.L_x_11364) ;  /* 0x0000000800947947 */ /* 0x000ff00003800000 */
.L_x_11361:
        /* <DEDUP_REMOVED lines=11> */
.L_x_11366:
[----:B------:R-:W2:Y:S02]  /*8ee0*/  LDG.E R4, desc[UR36][R4.64] ;  /* 0x0000002404047981 */ /* 0x000ea4000c1e1900 */
[----:B--2---:R-:W-:-:S04]  /*8ef0*/  ISETP.NE.AND P0, PT, R4, RZ, PT ;  /* 0x000000ff0400720c */ /* 0x004fc80003f05270 */
[----:B------:R-:W-:Y:S01]  /*8f00*/  P2R R34, PR, RZ, 0x1 ;  /* 0x00000001ff227803 */ /* 0x000fe20000000000 */
[----:B------:R-:W-:Y:S08]  /*8f10*/  BRA `(.L_x_11364) ;  /* 0x0000000800587947 */ /* 0x000ff00003800000 */
.L_x_11365:
[----:B------:R-:W2:Y:S02]  /*8f20*/  LDG.E.U16 R4, desc[UR36][R4.64] ;  /* 0x0000002404047981 */ /* 0x000ea4000c1e1500 */
[----:B--2---:R-:W-:-:S04]  /*8f30*/  ISETP.NE.AND P0, PT, R4, RZ, PT ;  /* 0x000000ff0400720c */ /* 0x004fc80003f05270 */
[----:B------:R-:W-:Y:S01]  /*8f40*/  P2R R34, PR, RZ, 0x1 ;  /* 0x00000001ff227803 */ /* 0x000fe20000000000 */
[----:B------:R-:W-:Y:S08]  /*8f50*/  BRA `(.L_x_11364) ;  /* 0x0000000800487947 */ /* 0x000ff00003800000 */
.L_x_11360:
        /* <DEDUP_REMOVED lines=10> */
.L_x_11368:
[----:B------:R-:W2:Y:S02]  /*9000*/  LDG.E.U16 R0, desc[UR36][R4.64] ;  /* 0x0000002404007981 */ /* 0x000ea4000c1e1500 */
[----:B--2---:R-:W-:-:S05]  /*9010*/  HADD2.F32 R0, -RZ, R0.H0_H0 ;  /* 0x20000000ff007230 */ /* 0x004fca0000004100 */
[----:B------:R-:W-:-:S04]  /*9020*/  FSETP.NEU.FTZ.AND P0, PT, R0, RZ, PT ;  /* 0x000000ff0000720b */ /* 0x000fc80003f1d000 */
[----:B------:R-:W-:Y:S01]  /*9030*/  P2R R34, PR, RZ, 0x1 ;  /* 0x00000001ff227803 */ /* 0x000fe20000000000 */
[----:B------:R-:W-:Y:S08]  /*9040*/  BRA `(.L_x_11364) ;  /* 0x00000008000c7947 */ /* 0x000ff00003800000 */
.L_x_11367:
        /* <DEDUP_REMOVED lines=12> */
.L_x_11370:
        /* <DEDUP_REMOVED lines=10> */
.L_x_11369:
[----:B------:R-:W2:Y:S02]  /*91b0*/  LDG.E.64 R4, desc[UR36][R4.64] ;  /* 0x0000002404047981 */ /* 0x000ea4000c1e1b00 */
[----:B--2---:R-:W0:Y:S02]  /*91c0*/  DSETP.NEU.AND P0, PT, R4, RZ, PT ;  /* 0x000000ff0400722a */ /* 0x004e240003f0d000 */
[----:B0-----:R-:W-:Y:S01]  /*91d0*/  P2R R34, PR, RZ, 0x1 ;  /* 0x00000001ff227803 */ /* 0x001fe20000000000 */
[----:B------:R-:W-:Y:S06]  /*91e0*/  BRA `(.L_x_11364) ;  /* 0x0000000400a47947 */ /* 0x000fec0003800000 */
.L_x_11359:
        /* <DEDUP_REMOVED lines=12> */
.L_x_11373:
        /* <DEDUP_REMOVED lines=9> */
.L_x_11372:
        /* <DEDUP_REMOVED lines=10> */
.L_x_11375:
        /* <DEDUP_REMOVED lines=12> */
.L_x_11374:
[----:B------:R-:W2:Y:S02]  /*94a0*/  LDG.E.U16 R0, desc[UR36][R4.64] ;  /* 0x0000002404007981 */ /* 0x000ea4000c1e1500 */
[----:B--2---:R-:W-:-:S05]  /*94b0*/  IMAD.U32 R0, R0, 0x10000, RZ ;  /* 0x0001000000007824 */ /* 0x004fca00078e00ff */
[----:B------:R-:W-:-:S04]  /*94c0*/  FSETP.NEU.FTZ.AND P0, PT, R0, RZ, PT ;  /* 0x000000ff0000720b */ /* 0x000fc80003f1d000 */
[----:B------:R-:W-:Y:S01]  /*94d0*/  P2R R34, PR, RZ, 0x1 ;  /* 0x00000001ff227803 */ /* 0x000fe20000000000 */
[----:B------:R-:W-:Y:S08]  /*94e0*/  BRA `(.L_x_11364) ;  /* 0x0000000000e47947 */ /* 0x000ff00003800000 */
.L_x_11371:
        /* <DEDUP_REMOVED lines=12> */
.L_x_11378:
[----:B------:R-:W2:Y:S02]  /*95b0*/  LDG.E.U8 R4, desc[UR36][R4.64] ;  /* 0x0000002404047981 */ /* 0x000ea4000c1e1100 */
[----:B--2---:R-:W-:-:S04]  /*95c0*/  ISETP.NE.AND P0, PT, R4, RZ, PT ;  /* 0x000000ff0400720c */ /* 0x004fc80003f05270 */
[----:B------:R-:W-:Y:S01]  /*95d0*/  P2R R34, PR, RZ, 0x1 ;  /* 0x00000001ff227803 */ /* 0x000fe20000000000 */
[----:B------:R-:W-:Y:S08]  /*95e0*/  BRA `(.L_x_11364) ;  /* 0x0000000000a47947 */ /* 0x000ff00003800000 */
.L_x_11377:
[----:B------:R-:W2:Y:S02]  /*95f0*/  LDG.E.U8 R4, desc[UR36][R4.64] ;  /* 0x0000002404047981 */ /* 0x000ea4000c1e1100 */
[----:B--2---:R-:W-:-:S04]  /*9600*/  ISETP.NE.AND P0, PT, R4, RZ, PT ;  /* 0x000000ff0400720c */ /* 0x004fc80003f05270 */
[----:B------:R-:W-:Y:S01]  /*9610*/  P2R R34, PR, RZ, 0x1 ;  /* 0x00000001ff227803 */ /* 0x000fe20000000000 */
[----:B------:R-:W-:Y:S08]  /*9620*/  BRA `(.L_x_11364) ;  /* 0x0000000000947947 */ /* 0x000ff00003800000 */
.L_x_11376:
        /* <DEDUP_REMOVED lines=10> */
.L_x_11363:
        /* <DEDUP_REMOVED lines=16> */
.L_x_11381:
[----:B------:R-:W-:-:S04]  /*97d0*/  PLOP3.LUT P0, PT, PT, PT, PT, 0x8, 0x80 ;  /* 0x000000000080781c */ /* 0x000fc80003f0e170 */
[----:B------:R-:W-:Y:S01]  /*97e0*/  P2R R34, PR, RZ, 0x1 ;  /* 0x00000001ff227803 */ /* 0x000fe20000000000 */
[----:B------:R-:W-:Y:S08]  /*97f0*/  BRA `(.L_x_11364) ;  /* 0x0000000000207947 */ /* 0x000ff00003800000 */
.L_x_11380:
[----:B------:R-:W2:Y:S02]  /*9800*/  LDG.E.64 R4, desc[UR36][R4.64] ;  /* 0x0000002404047981 */ /* 0x000ea4000c1e1b00 */
[----:B--2---:R-:W-:-:S04]  /*9810*/  ISETP.NE.U32.AND P0, PT, R4, RZ, PT ;  /* 0x000000ff0400720c */ /* 0x004fc80003f05070 */
[----:B------:R-:W-:-:S04]  /*9820*/  ISETP.NE.AND.EX P0, PT, R5, RZ, PT, P0 ;  /* 0x000000ff0500720c */ /* 0x000fc80003f05300 */
[----:B------:R-:W-:Y:S01]  /*9830*/  P2R R34, PR, RZ, 0x1 ;  /* 0x00000001ff227803 */ /* 0x000fe20000000000 */
[----:B------:R-:W-:Y:S08]  /*9840*/  BRA `(.L_x_11364) ;  /* 0x00000000000c7947 */ /* 0x000ff00003800000 */
.L_x_11379:
[----:B------:R-:W2:Y:S02]  /*9850*/  LDG.E R4, desc[UR36][R4.64] ;  /* 0x0000002404047981 */ /* 0x000ea4000c1e1900 */
[----:B--2---:R-:W-:-:S04]  /*9860*/  ISETP.NE.AND P0, PT, R4, RZ, PT ;  /* 0x000000ff0400720c */ /* 0x004fc80003f05270 */
[----:B------:R-:W-:-:S09]  /*9870*/  P2R R34, PR, RZ, 0x1 ;  /* 0x00000001ff227803 */ /* 0x000fd20000000000 */
.L_x_11364:
[----:B------:R-:W-:Y:S05]  /*9880*/  BSYNC.RECONVERGENT B6 ;  /* 0x0000000000067941 */ /* 0x000fea0003800200 */
.L_x_11358:
        /* <DEDUP_REMOVED lines=20> */
.L_x_11385:
[----:B------:R0:W5:Y:S01]  /*99d0*/  LDG.E.U8 R4, desc[UR36][R6.64] ;  /* 0x0000002406047981 */ /* 0x000162000c1e1100 */
[----:B------:R-:W-:Y:S01]  /*99e0*/  IMAD.MOV.U32 R5, RZ, RZ, RZ ;  /* 0x000000ffff057224 */ /* 0x000fe200078e00ff */
[----:B------:R-:W-:Y:S06]  /*99f0*/  BRA `(.L_x_11387) ;  /* 0x0000000c00447947 */ /* 0x000fec0003800000 */
.L_x_11384:
        /* <DEDUP_REMOVED lines=8> */
.L_x_11389:
[----:B------:R-:W2:Y:S02]  /*9a80*/  LDG.E R4, desc[UR36][R6.64] ;  /* 0x0000002406047981 */ /* 0x000ea4000c1e1900 */
[----:B--2---:R-:W-:Y:S01]  /*9a90*/  SHF.R.S32.HI R5, RZ, 0x1f, R4 ;  /* 0x0000001fff057819 */ /* 0x004fe20000011404 */
[----:B------:R-:W-:Y:S06]  /*9aa0*/  BRA `(.L_x_11387) ;  /* 0x0000000c00187947 */ /* 0x000fec0003800000 */
.L_x_11388:
[----:B------:R-:W2:Y:S02]  /*9ab0*/  LDG.E.S16 R4, desc[UR36][R6.64] ;  /* 0x0000002406047981 */ /* 0x000ea4000c1e1700 */
[----:B--2---:R-:W-:Y:S01]  /*9ac0*/  SHF.R.S32.HI R5, RZ, 0x1f, R4 ;  /* 0x0000001fff057819 */ /* 0x004fe20000011404 */
[----:B------:R-:W-:Y:S06]  /*9ad0*/  BRA `(.L_x_11387) ;  /* 0x0000000c000c7947 */ /* 0x000fec0003800000 */
.L_x_11383:
        /* <DEDUP_REMOVED lines=9> */
.L_x_11391:
[----:B------:R-:W2:Y:S02]  /*9b70*/  LDG.E.U16 R6, desc[UR36][R6.64] ;  /* 0x0000002406067981 */ /* 0x000ea4000c1e1500 */
[----:B--2---:R-:W-:-:S06]  /*9b80*/  HADD2.F32 R4, -RZ, R6.H0_H0 ;  /* 0x20000006ff047230 */ /* 0x004fcc0000004100 */
[----:B------:R-:W4:Y:S02]  /*9b90*/  F2I.S64.TRUNC R4, R4 ;  /* 0x0000000400047311 */ /* 0x000f24000020d900 */
[----:B----4-:R-:W-:Y:S05]  /*9ba0*/  BRA `(.L_x_11387) ;  /* 0x0000000800d87947 */ /* 0x010fea0003800000 */
.L_x_11390:
        /* <DEDUP_REMOVED lines=9> */
.L_x_11393:
[----:B------:R-:W2:Y:S02]  /*9c40*/  LDG.E.U16 R6, desc[UR36][R6.64] ;  /* 0x0000002406067981 */ /* 0x000ea4000c1e1500 */
[----:B--2---:R-:W-:-:S06]  /*9c50*/  HADD2.F32 R4, -RZ, R6.H0_H0 ;  /* 0x20000006ff047230 */ /* 0x004fcc0000004100 */
[----:B------:R-:W4:Y:S02]  /*9c60*/  F2I.S64.TRUNC R4, R4 ;  /* 0x0000000400047311 */ /* 0x000f24000020d900 */
[----:B----4-:R-:W-:Y:S05]  /*9c70*/  BRA `(.L_x_11387) ;  /* 0x0000000800a47947 */ /* 0x010fea0003800000 */
.L_x_11392:
[----:B------:R-:W2:Y:S02]  /*9c80*/  LDG.E.64 R4, desc[UR36][R6.64] ;  /* 0x0000002406047981 */ /* 0x000ea4000c1e1b00 */
[----:B--2---:R-:W4:Y:S02]  /*9c90*/  F2I.S64.F64.TRUNC R4, R4 ;  /* 0x0000000400047311 */ /* 0x004f24000030d900 */
[----:B----4-:R-:W-:Y:S05]  /*9ca0*/  BRA `(.L_x_11387) ;  /* 0x0000000800987947 */ /* 0x010fea0003800000 */
.L_x_11382:
        /* <DEDUP_REMOVED lines=13> */
.L_x_11396:
[----:B------:R-:W2:Y:S02]  /*9d80*/  LDG.E.64 R4, desc[UR36][R6.64] ;  /* 0x0000002406047981 */ /* 0x000ea4000c1e1b00 */
[----:B--2---:R-:W4:Y:S02]  /*9d90*/  F2I.S64.F64.TRUNC R4, R4 ;  /* 0x0000000400047311 */ /* 0x004f24000030d900 */
[----:B----4-:R-:W-:Y:S05]  /*9da0*/  BRA `(.L_x_11387) ;  /* 0x0000000800587947 */ /* 0x010fea0003800000 */
.L_x_11395:
        /* <DEDUP_REMOVED lines=26> */
.L_x_11398:
        /* <DEDUP_REMOVED lines=14> */
.L_x_11397:
[----:B------:R-:W2:Y:S02]  /*a030*/  LDG.E.U16 R4, desc[UR36][R6.64] ;  /* 0x0000002406047981 */ /* 0x000ea4000c1e1500 */
[----:B--2---:R-:W-:-:S06]  /*a040*/  IMAD.U32 R4, R4, 0x10000, RZ ;  /* 0x0001000004047824 */ /* 0x004fcc00078e00ff */
[----:B------:R-:W4:Y:S02]  /*a050*/  F2I.S64.TRUNC R4, R4 ;  /* 0x0000000400047311 */ /* 0x000f24000020d900 */
[----:B----4-:R-:W-:Y:S05]  /*a060*/  BRA `(.L_x_11387) ;  /* 0x0000000400a87947 */ /* 0x010fea0003800000 */
.L_x_11394:
        /* <DEDUP_REMOVED lines=11> */
.L_x_11401:
        /* <DEDUP_REMOVED lines=21> */
.L_x_11405:
[----:B------:R-:W-:Y:S05]  /*a270*/  BSYNC.RECONVERGENT B1 ;  /* 0x0000000000017941 */ /* 0x000fea0003800200 */
.L_x_11404:
[----:B------:R-:W-:Y:S01]  /*a280*/  IMAD.SHL.U32 R0, R0, 0x100000, RZ ;  /* 0x0010000000007824 */ /* 0x000fe200078e00ff */
[----:B------:R-:W-:-:S04]  /*a290*/  LEA R3, R3, 0x3b800000, 0x17 ;  /* 0x3b80000003037811 */ /* 0x000fc800078eb8ff */
[----:B------:R-:W-:-:S07]  /*a2a0*/  LOP3.LUT R4, R3, R0, R7, 0xfe, !PT ;  /* 0x0000000003047212 */ /* 0x000fce00078efe07 */
.L_x_11403:
[----:B------:R-:W-:Y:S05]  /*a2b0*/  BSYNC.RECONVERGENT B0 ;  /* 0x0000000000007941 */ /* 0x000fea0003800200 */
.L_x_11402:
[----:B------:R-:W1:Y:S02]  /*a2c0*/  F2I.S64.TRUNC R4, R4 ;  /* 0x0000000400047311 */ /* 0x000e64000020d900 */
[----:B-1----:R-:W-:Y:S05]  /*a2d0*/  BRA `(.L_x_11387) ;  /* 0x00000004000c7947 */ /* 0x002fea0003800000 */
.L_x_11400:
        /* <DEDUP_REMOVED lines=21> */
.L_x_11409:
[----:B------:R-:W-:Y:S05]  /*a430*/  BSYNC.RECONVERGENT B1 ;  /* 0x0000000000017941 */ /* 0x000fea0003800200 */
.L_x_11408:
[----:B------:R-:W-:Y:S01]  /*a440*/  IMAD.SHL.U32 R0, R0, 0x200000, RZ ;  /* 0x0020000000007824 */ /* 0x000fe200078e00ff */
[----:B------:R-:W-:-:S04]  /*a450*/  LEA R3, R3, 0x37800000, 0x17 ;  /* 0x3780000003037811 */ /* 0x000fc800078eb8ff */
[----:B------:R-:W-:-:S07]  /*a460*/  LOP3.LUT R4, R3, R0, R7, 0xfe, !PT ;  /* 0x0000000003047212 */ /* 0x000fce00078efe07 */
.L_x_11407:
[----:B------:R-:W-:Y:S05]  /*a470*/  BSYNC.RECONVERGENT B0 ;  /* 0x0000000000007941 */ /* 0x000fea0003800200 */
.L_x_11406:
[----:B------:R-:W0:Y:S02]  /*a480*/  F2I.S64.TRUNC R4, R4 ;  /* 0x0000000400047311 */ /* 0x000e24000020d900 */
[----:B0-----:R-:W-:Y:S05]  /*a490*/  BRA `(.L_x_11387) ;  /* 0x00000000009c7947 */ /* 0x001fea0003800000 */
.L_x_11399:
        /* <DEDUP_REMOVED lines=14> */
.L_x_11413:
[----:B------:R-:W-:Y:S05]  /*a580*/  BSYNC.RECONVERGENT B0 ;  /* 0x0000000000007941 */ /* 0x000fea0003800200 */
.L_x_11412:
[----:B------:R-:W1:Y:S02]  /*a590*/  F2I.S64.TRUNC R4, R4 ;  /* 0x0000000400047311 */ /* 0x000e64000020d900 */
[----:B-1----:R-:W-:Y:S05]  /*a5a0*/  BRA `(.L_x_11387) ;  /* 0x0000000000587947 */ /* 0x002fea0003800000 */
.L_x_11386:
        /* <DEDUP_REMOVED lines=16> */
.L_x_11414:
[----:B------:R-:W-:Y:S01]  /*a6b0*/  CS2R R4, SRZ ;  /* 0x0000000000047805 */ /* 0x000fe2000001ff00 */
[----:B------:R-:W-:Y:S06]  /*a6c0*/  BRA `(.L_x_11387) ;  /* 0x0000000000107947 */ /* 0x000fec0003800000 */
.L_x_11411:
[----:B------:R1:W5:Y:S01]  /*a6d0*/  LDG.E.64 R4, desc[UR36][R6.64] ;  /* 0x0000002406047981 */ /* 0x000362000c1e1b00 */
[----:B------:R-:W-:Y:S05]  /*a6e0*/  BRA `(.L_x_11387) ;  /* 0x0000000000087947 */ /* 0x000fea0003800000 */
.L_x_11410:
[----:B------:R2:W5:Y:S01]  /*a6f0*/  LDG.E R4, desc[UR36][R6.64] ;  /* 0x0000002406047981 */ /* 0x000562000c1e1900 */
[----:B------:R-:W-:-:S07]  /*a700*/  IMAD.MOV.U32 R5, RZ, RZ, RZ ;  /* 0x000000ffff057224 */ /* 0x000fce00078e00ff */
.L_x_11387:
[----:B------:R-:W-:-:S04]  /*a710*/  ISETP.NE.AND P0, PT, R34, RZ, PT ;  /* 0x000000ff2200720c */ /* 0x000fc80003f05270 */
[----:B------:R-:W-:-:S13]  /*a720*/  PLOP3.LUT P0, PT, P0, PT, PT, 0x8, 0x80 ;  /* 0x000000000080781c */ /* 0x000fda000070e170 */
.L_x_11324:
[----:B------:R-:W-:Y:S05]  /*a730*/  BSYNC.RECONVERGENT B7 ;  /* 0x0000000000077941 */ /* 0x000fea0003800200 */
.L_x_11323:
[----:B------:R-:W-:Y:S01]  /*a740*/  VIADD R25, R19, 0x80 ;  /* 0x0000008013197836 */ /* 0x000fe20000000000 */
[----:B------:R-:W-:Y:S01]  /*a750*/  ISETP.NE.AND P1, PT, R27, RZ, PT ;  /* 0x000000ff1b00720c */ /* 0x000fe20003f25270 */
[----:B------:R-:W-:Y:S01]  /*a760*/  VIADD R3, R19, 0x100 ;  /* 0x0000010013037836 */ /* 0x000fe20000000000 */
[----:B------:R-:W-:Y:S01]  /*a770*/  ISETP.NE.AND P2, PT, R31, RZ, PT ;  /* 0x000000ff1f00720c */ /* 0x000fe20003f45270 */
[----:B012-4-:R-:W-:Y:S01]  /*a780*/  VIADD R7, R19, 0x180 ;  /* 0x0000018013077836 */ /* 0x017fe20000000000 */
[-C--:B------:R-:W-:Y:S02]  /*a790*/  ISETP.GE.OR P1, PT, R25, R18.reuse, P1 ;  /* 0x000000121900720c */ /* 0x080fe40000f26670 */
[-C--:B------:R-:W-:Y:S02]  /*a7a0*/  ISETP.GE.OR P2, PT, R3, R18.reuse, P2 ;  /* 0x000000120300720c */ /* 0x080fe40001746670 */
[----:B------:R-:W-:Y:S02]  /*a7b0*/  ISETP.GE.OR P0, PT, R7, R18, P0 ;  /* 0x000000120700720c */ /* 0x000fe40000706670 */
[----:B------:R-:W-:-:S07]  /*a7c0*/  ISETP.NE.AND P5, PT, R24, RZ, PT ;  /* 0x000000ff1800720c */ /* 0x000fce0003fa5270 */
[----:B------:R-:W0:Y:S08]  /*a7d0*/  @!P1 LDC.64 R10, c[0x0][0x388] ;  /* 0x0000e200ff0a9b82 */ /* 0x000e300000000a00 */
[----:B------:R-:W1:Y:S08]  /*a7e0*/  @!P2 LDC.64 R12, c[0x0][0x388] ;  /* 0x0000e200ff0cab82 */ /* 0x000e700000000a00 */
[----:B------:R-:W2:Y:S08]  /*a7f0*/  @!P0 LDC.64 R8, c[0x0][0x388] ;  /* 0x0000e200ff088b82 */ /* 0x000eb00000000a00 */
[----:B------:R-:W4:Y:S01]  /*a800*/  @!P5 LDC.64 R6, c[0x0][0x388] ;  /* 0x0000e200ff06db82 */ /* 0x000f220000000a00 */
[----:B0----5:R-:W-:-:S05]  /*a810*/  @!P1 IADD3 R10, P3, PT, R28, R10, RZ ;  /* 0x0000000a1c0a9210 */ /* 0x021fca0007f7e0ff */
[----:B------:R-:W-:Y:S01]  /*a820*/  @!P1 IMAD.X R11, R29, 0x1, R11, P3 ;  /* 0x000000011d0b9824 */ /* 0x000fe200018e060b */
[----:B-1----:R-:W-:-:S04]  /*a830*/  @!P2 IADD3 R12, P4, PT, R32, R12, RZ ;  /* 0x0000000c200ca210 */ /* 0x002fc80007f9e0ff */
[----:B------:R0:W5:Y:S01]  /*a840*/  @!P1 LDG.E.U8 R23, desc[UR36][R10.64] ;  /* 0x000000240a179981 */ /* 0x000162000c1e1100 */
[----:B------:R-:W-:Y:S01]  /*a850*/  @!P2 IMAD.X R13, R33, 0x1, R13, P4 ;  /* 0x00000001210da824 */ /* 0x000fe200020e060d */
[----:B--2---:R-:W-:-:S04]  /*a860*/  @!P0 IADD3 R8, P3, PT, R4, R8, RZ ;  /* 0x0000000804088210 */ /* 0x004fc80007f7e0ff */
[----:B------:R0:W5:Y:S01]  /*a870*/  @!P2 LDG.E.U8 R26, desc[UR36][R12.64] ;  /* 0x000000240c1aa981 */ /* 0x000162000c1e1100 */
[----:B------:R-:W-:Y:S01]  /*a880*/  @!P0 IMAD.X R9, R5, 0x1, R9, P3 ;  /* 0x0000000105098824 */ /* 0x000fe200018e0609 */
[----:B----4-:R-:W-:Y:S02]  /*a890*/  @!P5 IADD3 R4, P4, PT, R16, R6, RZ ;  /* 0x000000061004d210 */ /* 0x010fe40007f9e0ff */
[----:B------:R-:W1:Y:S02]  /*a8a0*/  LDC.U8 R16, c[0x0][0x3cc] ;  /* 0x0000f300ff107b82 */ /* 0x000e640000000000 */
[----:B---3--:R0:W5:Y:S01]  /*a8b0*/  @!P0 LDG.E.U8 R30, desc[UR36][R8.64] ;  /* 0x00000024081e8981 */ /* 0x008162000c1e1100 */
[----:B------:R-:W-:-:S05]  /*a8c0*/  @!P5 IMAD.X R5, R17, 0x1, R7, P4 ;  /* 0x000000011105d824 */ /* 0x000fca00020e0607 */
[----:B------:R0:W5:Y:S01]  /*a8d0*/  @!P5 LDG.E.U8 R22, desc[UR36][R4.64] ;  /* 0x000000240416d981 */ /* 0x000162000c1e1100 */
        /* <DEDUP_REMOVED lines=25> */
.L_x_11421:
[----:B-----5:R0:W-:Y:S01]  /*aa70*/  STG.E.U8 desc[UR36][R8.64], R22 ;  /* 0x0000001608007986 */ /* 0x0201e2000c101124 */
[----:B------:R-:W-:Y:S01]  /*aa80*/  IMAD.MOV.U32 R19, RZ, RZ, R25 ;  /* 0x000000ffff137224 */ /* 0x000fe200078e0019 */
[----:B------:R-:W-:Y:S06]  /*aa90*/  BRA `(.L_x_11423) ;  /* 0x0000000c00d47947 */ /* 0x000fec0003800000 */
.L_x_11420:
        /* <DEDUP_REMOVED lines=13> */
.L_x_11425:
[----:B-----5:R-:W-:Y:S01]  /*ab70*/  LOP3.LUT R22, R22, 0xffff, RZ, 0xc0, !PT ;  /* 0x0000ffff16167812 */ /* 0x020fe200078ec0ff */
[----:B------:R-:W-:-:S03]  /*ab80*/  IMAD.MOV.U32 R19, RZ, RZ, R25 ;  /* 0x000000ffff137224 */ /* 0x000fc600078e0019 */
[----:B------:R-:W-:-:S05]  /*ab90*/  PRMT R3, R22, 0x8880, RZ ;  /* 0x0000888016037816 */ /* 0x000fca00000000ff */
[----:B------:R0:W-:Y:S01]  /*aba0*/  STG.E desc[UR36][R8.64], R3 ;  /* 0x0000000308007986 */ /* 0x0001e2000c101924 */
[----:B------:R-:W-:Y:S05]  /*abb0*/  BRA `(.L_x_11423) ;  /* 0x0000000c008c7947 */ /* 0x000fea0003800000 */
.L_x_11424:
[----:B-----5:R-:W-:Y:S01]  /*abc0*/  PRMT R3, R22, 0x8880, RZ ;  /* 0x0000888016037816 */ /* 0x020fe200000000ff */
[----:B------:R-:W-:-:S03]  /*abd0*/  IMAD.MOV.U32 R19, RZ, RZ, R25 ;  /* 0x000000ffff137224 */ /* 0x000fc600078e0019 */
[----:B------:R-:W-:-:S05]  /*abe0*/  PRMT R3, R3, 0x7710, RZ ;  /* 0x0000771003037816 */ /* 0x000fca00000000ff */
[----:B------:R0:W-:Y:S01]  /*abf0*/  STG.E.U16 desc[UR36][R8.64], R3 ;  /* 0x0000000308007986 */ /* 0x0001e2000c101524 */
[----:B------:R-:W-:Y:S05]  /*ac00*/  BRA `(.L_x_11423) ;  /* 0x0000000c00787947 */ /* 0x000fea0003800000 */
.L_x_11419:
        /* <DEDUP_REMOVED lines=10> */
.L_x_11427:
[----:B-----5:R-:W0:Y:S01]  /*acb0*/  I2F.S8 R0, R22 ;  /* 0x0000001600007306 */ /* 0x020e220000001400 */
[----:B------:R-:W-:Y:S01]  /*acc0*/  IMAD.MOV.U32 R19, RZ, RZ, R25 ;  /* 0x000000ffff137224 */ /* 0x000fe200078e0019 */
[----:B0-----:R-:W-:-:S05]  /*acd0*/  F2FP.F16.F32.PACK_AB R0, RZ, R0 ;  /* 0x00000000ff00723e */ /* 0x001fca00000000ff */
[----:B------:R0:W-:Y:S01]  /*ace0*/  STG.E.U16 desc[UR36][R8.64], R0 ;  /* 0x0000000008007986 */ /* 0x0001e2000c101524 */
[----:B------:R-:W-:Y:S05]  /*acf0*/  BRA `(.L_x_11423) ;  /* 0x0000000c003c7947 */ /* 0x000fea0003800000 */
.L_x_11426:
        /* <DEDUP_REMOVED lines=11> */
.L_x_11429:
[----:B-----5:R-:W0:Y:S01]  /*adb0*/  I2F.S8 R22, R22 ;  /* 0x0000001600167306 */ /* 0x020e220000001400 */
[----:B------:R-:W-:Y:S01]  /*adc0*/  IMAD.MOV.U32 R19, RZ, RZ, R25 ;  /* 0x000000ffff137224 */ /* 0x000fe200078e0019 */
[----:B0-----:R-:W-:-:S04]  /*add0*/  F2FP.F16.F32.PACK_AB R3, RZ, R22 ;  /* 0x00000016ff03723e */ /* 0x001fc800000000ff */
[----:B------:R-:W-:-:S05]  /*ade0*/  PRMT R3, R3, 0x5410, RZ ;  /* 0x0000541003037816 */ /* 0x000fca00000000ff */
[----:B------:R0:W-:Y:S01]  /*adf0*/  STG.E desc[UR36][R8.64], R3 ;  /* 0x0000000308007986 */ /* 0x0001e2000c101924 */
[----:B------:R-:W-:Y:S05]  /*ae00*/  BRA `(.L_x_11423) ;  /* 0x0000000800f87947 */ /* 0x000fea0003800000 */
.L_x_11428:
[----:B-----5:R-:W-:Y:S01]  /*ae10*/  PRMT R4, R22, 0x8880, RZ ;  /* 0x0000888016047816 */ /* 0x020fe200000000ff */
[----:B------:R-:W-:-:S03]  /*ae20*/  IMAD.MOV.U32 R19, RZ, RZ, R25 ;  /* 0x000000ffff137224 */ /* 0x000fc600078e0019 */
[----:B------:R-:W-:-:S06]  /*ae30*/  PRMT R4, R4, 0x7710, RZ ;  /* 0x0000771004047816 */ /* 0x000fcc00000000ff */
[----:B------:R-:W0:Y:S02]  /*ae40*/  I2F.F64.S16 R4, R4 ;  /* 0x0000000400047312 */ /* 0x000e240000101c00 */
[----:B0-----:R0:W-:Y:S01]  /*ae50*/  STG.E.64 desc[UR36][R8.64], R4 ;  /* 0x0000000408007986 */ /* 0x0011e2000c101b24 */
[----:B------:R-:W-:Y:S05]  /*ae60*/  BRA `(.L_x_11423) ;  /* 0x0000000800e07947 */ /* 0x000fea0003800000 */
.L_x_11418:
        /* <DEDUP_REMOVED lines=13> */
.L_x_11432:
[----:B-----5:R-:W-:Y:S02]  /*af40*/  PRMT R4, R22, 0x8880, RZ ;  /* 0x0000888016047816 */ /* 0x020fe400000000ff */
[----:B------:R-:W-:Y:S01]  /*af50*/  CS2R R6, SRZ ;  /* 0x0000000000067805 */ /* 0x000fe2000001ff00 */
[----:B------:R-:W-:Y:S01]  /*af60*/  IMAD.MOV.U32 R19, RZ, RZ, R25 ;  /* 0x000000ffff137224 */ /* 0x000fe200078e0019 */
[----:B------:R-:W-:-:S06]  /*af70*/  PRMT R4, R4, 0x7710, RZ ;  /* 0x0000771004047816 */ /* 0x000fcc00000000ff */
[----:B------:R-:W0:Y:S02]  /*af80*/  I2F.F64.S16 R4, R4 ;  /* 0x0000000400047312 */ /* 0x000e240000101c00 */
[----:B0-----:R0:W-:Y:S01]  /*af90*/  STG.E.128 desc[UR36][R8.64], R4 ;  /* 0x0000000408007986 */ /* 0x0011e2000c101d24 */
[----:B------:R-:W-:Y:S05]  /*afa0*/  BRA `(.L_x_11423) ;  /* 0x0000000800907947 */ /* 0x000fea0003800000 */
.L_x_11431:
        /* <DEDUP_REMOVED lines=19> */
.L_x_11436:
[----:B------:R-:W-:Y:S05]  /*b0e0*/  BSYNC.RECONVERGENT B0 ;  /* 0x0000000000007941 */ /* 0x000fea0003800200 */
.L_x_11435:
[----:B------:R-:W-:Y:S01]  /*b0f0*/  LOP3.LUT R5, R0, 0x80, R5, 0xf8, !PT ;  /* 0x0000008000057812 */ /* 0x000fe200078ef805 */
[----:B------:R-:W-:-:S04]  /*b100*/  IMAD.MOV.U32 R19, RZ, RZ, R25 ;  /* 0x000000ffff137224 */ /* 0x000fc800078e0019 */
[----:B------:R0:W-:Y:S01]  /*b110*/  STG.E.U8 desc[UR36][R8.64], R5 ;  /* 0x0000000508007986 */ /* 0x0001e2000c101124 */
[----:B------:R-:W-:Y:S05]  /*b120*/  BRA `(.L_x_11423) ;  /* 0x0000000800307947 */ /* 0x000fea0003800000 */
.L_x_11434:
        /* <DEDUP_REMOVED lines=15> */
.L_x_11438:
[----:B------:R-:W-:Y:S05]  /*b220*/  BSYNC.RECONVERGENT B0 ;  /* 0x0000000000007941 */ /* 0x000fea0003800200 */
.L_x_11437:
[----:B------:R-:W-:Y:S01]  /*b230*/  LOP3.LUT R5, R0, 0x80, R5, 0xf8, !PT ;  /* 0x0000008000057812 */ /* 0x000fe200078ef805 */
[----:B------:R-:W-:-:S04]  /*b240*/  IMAD.MOV.U32 R19, RZ, RZ, R25 ;  /* 0x000000ffff137224 */ /* 0x000fc800078e0019 */
[----:B------:R0:W-:Y:S01]  /*b250*/  STG.E.U8 desc[UR36][R8.64], R5 ;  /* 0x0000000508007986 */ /* 0x0001e2000c101124 */
[----:B------:R-:W-:Y:S05]  /*b260*/  BRA `(.L_x_11423) ;  /* 0x0000000400e07947 */ /* 0x000fea0003800000 */
.L_x_11433:
[----:B-----5:R-:W0:Y:S01]  /*b270*/  I2F.S8 R0, R22 ;  /* 0x0000001600007306 */ /* 0x020e220000001400 */
[----:B------:R-:W-:Y:S01]  /*b280*/  IMAD.MOV.U32 R19, RZ, RZ, R25 ;  /* 0x000000ffff137224 */ /* 0x000fe200078e0019 */
[----:B0-----:R-:W-:-:S05]  /*b290*/  F2FP.BF16.F32.PACK_AB R0, RZ, R0 ;  /* 0x00000000ff00723e */ /* 0x001fca00000010ff */
[----:B------:R0:W-:Y:S01]  /*b2a0*/  STG.E.U16 desc[UR36][R8.64], R0 ;  /* 0x0000000008007986 */ /* 0x0001e2000c101524 */
[----:B------:R-:W-:Y:S05]  /*b2b0*/  BRA `(.L_x_11423) ;  /* 0x0000000400cc7947 */ /* 0x000fea0003800000 */
.L_x_11430:
        /* <DEDUP_REMOVED lines=13> */
.L_x_11441:
        /* <DEDUP_REMOVED lines=13> */
.L_x_11444:
[----:B------:R-:W-:-:S04]  /*b460*/  SHF.R.U32.HI R0, RZ, 0x14, R3 ;  /* 0x00000014ff007819 */ /* 0x000fc80000011603 */
[----:B------:R-:W-:-:S04]  /*b470*/  LOP3.LUT R0, R0, 0x1, RZ, 0xc0, !PT ;  /* 0x0000000100007812 */ /* 0x000fc800078ec0ff */
[----:B------:R-:W-:-:S04]  /*b480*/  IADD3 R0, PT, PT, R3, 0x487ffff, R0 ;  /* 0x0487ffff03007810 */ /* 0x000fc80007ffe000 */
[----:B------:R-:W-:-:S04]  /*b490*/  SHF.R.U32.HI R0, RZ, 0x14, R0 ;  /* 0x00000014ff007819 */ /* 0x000fc80000011600 */
[----:B------:R-:W-:-:S07]  /*b4a0*/  LOP3.LUT R0, R0, 0xff, RZ, 0xc0, !PT ;  /* 0x000000ff00007812 */ /* 0x000fce00078ec0ff */
.L_x_11445:
[----:B------:R-:W-:-:S04]  /*b4b0*/  SHF.R.U32.HI R3, RZ, 0x18, R3 ;  /* 0x00000018ff037819 */ /* 0x000fc80000011603 */
[----:B------:R-:W-:-:S04]  /*b4c0*/  LOP3.LUT R0, R0, 0x80, R3, 0xf8, !PT ;  /* 0x0000008000007812 */ /* 0x000fc800078ef803 */
[----:B------:R-:W-:-:S07]  /*b4d0*/  PRMT R4, R0, 0x7610, R4 ;  /* 0x0000761000047816 */ /* 0x000fce0000000004 */
.L_x_11443:
[----:B------:R-:W-:Y:S05]  /*b4e0*/  BSYNC.RECONVERGENT B0 ;  /* 0x0000000000007941 */ /* 0x000fea0003800200 */
.L_x_11442:
[----:B------:R0:W-:Y:S01]  /*b4f0*/  STG.E.U8 desc[UR36][R8.64], R4 ;  /* 0x0000000408007986 */ /* 0x0001e2000c101124 */
[----:B------:R-:W-:Y:S01]  /*b500*/  IMAD.MOV.U32 R19, RZ, RZ, R25 ;  /* 0x000000ffff137224 */ /* 0x000fe200078e0019 */
[----:B------:R-:W-:Y:S06]  /*b510*/  BRA `(.L_x_11423) ;  /* 0x0000000400347947 */ /* 0x000fec0003800000 */
.L_x_11440:
        /* <DEDUP_REMOVED lines=13> */
.L_x_11448:
[----:B------:R-:W-:-:S04]  /*b5f0*/  SHF.R.U32.HI R0, RZ, 0x15, R3 ;  /* 0x00000015ff007819 */ /* 0x000fc80000011603 */
[----:B------:R-:W-:-:S04]  /*b600*/  LOP3.LUT R0, R0, 0x1, RZ, 0xc0, !PT ;  /* 0x0000000100007812 */ /* 0x000fc800078ec0ff */
[----:B------:R-:W-:-:S04]  /*b610*/  IADD3 R0, PT, PT, R3, 0x88fffff, R0 ;  /* 0x088fffff03007810 */ /* 0x000fc80007ffe000 */
[----:B------:R-:W-:-:S04]  /*b620*/  SHF.R.U32.HI R0, RZ, 0x15, R0 ;  /* 0x00000015ff007819 */ /* 0x000fc80000011600 */
[----:B------:R-:W-:-:S07]  /*b630*/  LOP3.LUT R0, R0, 0xff, RZ, 0xc0, !PT ;  /* 0x000000ff00007812 */ /* 0x000fce00078ec0ff */
.L_x_11449:
[----:B------:R-:W-:-:S04]  /*b640*/  SHF.R.U32.HI R3, RZ, 0x18, R3 ;  /* 0x00000018ff037819 */ /* 0x000fc80000011603 */
[----:B------:R-:W-:-:S04]  /*b650*/  LOP3.LUT R0, R0, 0x80, R3, 0xf8, !PT ;  /* 0x0000008000007812 */ /* 0x000fc800078ef803 */
[----:B------:R-:W-:-:S07]  /*b660*/  PRMT R4, R0, 0x7610, R4 ;  /* 0x0000761000047816 */ /* 0x000fce0000000004 */
.L_x_11447:
[----:B------:R-:W-:Y:S05]  /*b670*/  BSYNC.RECONVERGENT B0 ;  /* 0x0000000000007941 */ /* 0x000fea0003800200 */
.L_x_11446:
[----:B------:R3:W-:Y:S01]  /*b680*/  STG.E.U8 desc[UR36][R8.64], R4 ;  /* 0x0000000408007986 */ /* 0x0007e2000c101124 */
[----:B------:R-:W-:Y:S01]  /*b690*/  IMAD.MOV.U32 R19, RZ, RZ, R25 ;  /* 0x000000ffff137224 */ /* 0x000fe200078e0019 */
[----:B------:R-:W-:Y:S06]  /*b6a0*/  BRA `(.L_x_11423) ;  /* 0x0000000000d07947 */ /* 0x000fec0003800000 */
.L_x_11439:
[----:B------:R-:W-:-:S13]  /*b6b0*/  ISETP.NE.AND P0, PT, R0, 0x1c, PT ;  /* 0x0000001c0000780c */ /* 0x000fda0003f05270 */
[----:B------:R-:W-:Y:S05]  /*b6c0*/  @!P0 BRA `(.L_x_11450) ;  /* 0x0000000000b88947 */ /* 0x000fea0003800000 */
[----:B------:R-:W-:-:S13]  /*b6d0*/  ISETP.NE.AND P0, PT, R0, 0x1d, PT ;  /* 0x0000001d0000780c */ /* 0x000fda0003f05270 */
[----:B------:R-:W-:Y:S05]  /*b6e0*/  @!P0 BRA `(.L_x_11451) ;  /* 0x0000000000948947 */ /* 0x000fea0003800000 */
[----:B------:R-:W-:-:S13]  /*b6f0*/  ISETP.NE.AND P0, PT, R0, 0x2c, PT ;  /* 0x0000002c0000780c */ /* 0x000fda0003f05270 */
[----:B------:R-:W-:Y:S05]  /*b700*/  @!P0 BRA `(.L_x_11452) ;  /* 0x0000000000488947 */ /* 0x000fea0003800000 */
.L_x_11422:
        /* <DEDUP_REMOVED lines=16> */
.L_x_11453:
[----:B------:R-:W-:Y:S01]  /*b810*/  IMAD.MOV.U32 R19, RZ, RZ, R25 ;  /* 0x000000ffff137224 */ /* 0x000fe200078e0019 */
[----:B------:R-:W-:Y:S06]  /*b820*/  BRA `(.L_x_11423) ;  /* 0x0000000000707947 */ /* 0x000fec0003800000 */
.L_x_11452:
        /* <DEDUP_REMOVED lines=17> */
.L_x_11451:
[----:B-----5:R-:W-:Y:S01]  /*b940*/  LOP3.LUT R22, R22, 0xffff, RZ, 0xc0, !PT ;  /* 0x0000ffff16167812 */ /* 0x020fe200078ec0ff */
[----:B------:R-:W-:-:S03]  /*b950*/  IMAD.MOV.U32 R19, RZ, RZ, R25 ;  /* 0x000000ffff137224 */ /* 0x000fc600078e0019 */
[----:B------:R-:W-:-:S05]  /*b960*/  PRMT R22, R22, 0x8880, RZ ;  /* 0x0000888016167816 */ /* 0x000fca00000000ff */
[----:B------:R-:W-:-:S05]  /*b970*/  IMAD.MOV.U32 R4, RZ, RZ, R22 ;  /* 0x000000ffff047224 */ /* 0x000fca00078e0016 */
[----:B------:R-:W-:-:S05]  /*b980*/  SHF.R.S32.HI R5, RZ, 0x1f, R4 ;  /* 0x0000001fff057819 */ /* 0x000fca0000011404 */
[----:B------:R1:W-:Y:S01]  /*b990*/  STG.E.64 desc[UR36][R8.64], R4 ;  /* 0x0000000408007986 */ /* 0x0003e2000c101b24 */
[----:B------:R-:W-:Y:S05]  /*b9a0*/  BRA `(.L_x_11423) ;  /* 0x0000000000107947 */ /* 0x000fea0003800000 */
.L_x_11450:
[----:B-----5:R-:W-:Y:S01]  /*b9b0*/  LOP3.LUT R22, R22, 0xffff, RZ, 0xc0, !PT ;  /* 0x0000ffff16167812 */ /* 0x020fe200078ec0ff */
[----:B------:R-:W-:-:S03]  /*b9c0*/  IMAD.MOV.U32 R19, RZ, RZ, R25 ;  /* 0x000000ffff137224 */ /* 0x000fc600078e0019 */
[----:B------:R-:W-:-:S05]  /*b9d0*/  PRMT R3, R22, 0x8880, RZ ;  /* 0x0000888016037816 */ /* 0x000fca00000000ff */
[----:B------:R0:W-:Y:S02]  /*b9e0*/  STG.E desc[UR36][R8.64], R3 ;  /* 0x0000000308007986 */ /* 0x0001e4000c101924 */
.L_x_11423:
        /* <DEDUP_REMOVED lines=23> */
.L_x_11458:
[----:B------:R0:W-:Y:S01]  /*bb60*/  STG.E.U8 desc[UR36][R4.64], R23 ;  /* 0x0000001704007986 */ /* 0x0001e2000c101124 */
[----:B------:R-:W-:Y:S05]  /*bb70*/  BRA `(.L_x_11460) ;  /* 0x0000000c00807947 */ /* 0x000fea0003800000 */
.L_x_11457:
        /* <DEDUP_REMOVED lines=12> */
.L_x_11462:
[----:B------:R-:W-:-:S04]  /*bc40*/  LOP3.LUT R23, R23, 0xffff, RZ, 0xc0, !PT ;  /* 0x0000ffff17177812 */ /* 0x000fc800078ec0ff */
[----:B------:R-:W-:-:S05]  /*bc50*/  PRMT R3, R23, 0x8880, RZ ;  /* 0x0000888017037816 */ /* 0x000fca00000000ff */
[----:B------:R0:W-:Y:S01]  /*bc60*/  STG.E desc[UR36][R4.64], R3 ;  /* 0x0000000304007986 */ /* 0x0001e2000c101924 */
[----:B------:R-:W-:Y:S05]  /*bc70*/  BRA `(.L_x_11460) ;  /* 0x0000000c00407947 */ /* 0x000fea0003800000 */
.L_x_11461:
[----:B------:R-:W-:-:S04]  /*bc80*/  PRMT R3, R23, 0x8880, RZ ;  /* 0x0000888017037816 */ /* 0x000fc800000000ff */
[----:B------:R-:W-:-:S05]  /*bc90*/  PRMT R3, R3, 0x7710, RZ ;  /* 0x0000771003037816 */ /* 0x000fca00000000ff */
[----:B------:R0:W-:Y:S01]  /*bca0*/  STG.E.U16 desc[UR36][R4.64], R3 ;  /* 0x0000000304007986 */ /* 0x0001e2000c101524 */
[----:B------:R-:W-:Y:S05]  /*bcb0*/  BRA `(.L_x_11460) ;  /* 0x0000000c00307947 */ /* 0x000fea0003800000 */
.L_x_11456:
        /* <DEDUP_REMOVED lines=9> */
.L_x_11464:
[----:B------:R-:W0:Y:S02]  /*bd50*/  I2F.S8 R0, R23 ;  /* 0x0000001700007306 */ /* 0x000e240000001400 */
[----:B0-----:R-:W-:-:S05]  /*bd60*/  F2FP.F16.F32.PACK_AB R0, RZ, R0 ;  /* 0x00000000ff00723e */ /* 0x001fca00000000ff */
[----:B------:R0:W-:Y:S01]  /*bd70*/  STG.E.U16 desc[UR36][R4.64], R0 ;  /* 0x0000000004007986 */ /* 0x0001e2000c101524 */
[----:B------:R-:W-:Y:S05]  /*bd80*/  BRA `(.L_x_11460) ;  /* 0x0000000800fc7947 */ /* 0x000fea0003800000 */
.L_x_11463:
        /* <DEDUP_REMOVED lines=10> */
.L_x_11466:
[----:B------:R-:W0:Y:S02]  /*be30*/  I2F.S8 R23, R23 ;  /* 0x0000001700177306 */ /* 0x000e240000001400 */
[----:B0-----:R-:W-:-:S04]  /*be40*/  F2FP.F16.F32.PACK_AB R3, RZ, R23 ;  /* 0x00000017ff03723e */ /* 0x001fc800000000ff */
[----:B------:R-:W-:-:S05]  /*be50*/  PRMT R3, R3, 0x5410, RZ ;  /* 0x0000541003037816 */ /* 0x000fca00000000ff */
[----:B------:R0:W-:Y:S01]  /*be60*/  STG.E desc[UR36][R4.64], R3 ;  /* 0x0000000304007986 */ /* 0x0001e2000c101924 */
[----:B------:R-:W-:Y:S05]  /*be70*/  BRA `(.L_x_11460) ;  /* 0x0000000800c07947 */ /* 0x000fea0003800000 */
.L_x_11465:
[----:B------:R-:W-:-:S04]  /*be80*/  PRMT R6, R23, 0x8880, RZ ;  /* 0x0000888017067816 */ /* 0x000fc800000000ff */
[----:B------:R-:W-:-:S06]  /*be90*/  PRMT R6, R6, 0x7710, RZ ;  /* 0x0000771006067816 */ /* 0x000fcc00000000ff */
[----:B------:R-:W0:Y:S02]  /*bea0*/  I2F.F64.S16 R6, R6 ;  /* 0x0000000600067312 */ /* 0x000e240000101c00 */
[----:B0-----:R0:W-:Y:S01]  /*beb0*/  STG.E.64 desc[UR36][R4.64], R6 ;  /* 0x0000000604007986 */ /* 0x0011e2000c101b24 */
[----:B------:R-:W-:Y:S05]  /*bec0*/  BRA `(.L_x_11460) ;  /* 0x0000000800ac7947 */ /* 0x000fea0003800000 */
.L_x_11455:
        /* <DEDUP_REMOVED lines=14> */
.L_x_11470:
        /* <DEDUP_REMOVED lines=18> */
.L_x_11473:
[----:B------:R-:W-:-:S04]  /*c0d0*/  SHF.R.U32.HI R3, RZ, 0x18, R23 ;  /* 0x00000018ff037819 */ /* 0x000fc80000011617 */
[----:B------:R-:W-:-:S07]  /*c0e0*/  LOP3.LUT R0, R0, 0x80, R3, 0xf8, !PT ;  /* 0x0000008000007812 */ /* 0x000fce00078ef803 */
.L_x_11472:
[----:B------:R-:W-:Y:S05]  /*c0f0*/  BSYNC.RECONVERGENT B0 ;  /* 0x0000000000007941 */ /* 0x000fea0003800200 */
.L_x_11471:
[----:B------:R0:W-:Y:S01]  /*c100*/  STG.E.U8 desc[UR36][R4.64], R0 ;  /* 0x0000000004007986 */ /* 0x0001e2000c101124 */
[----:B------:R-:W-:Y:S05]  /*c110*/  BRA `(.L_x_11460) ;  /* 0x0000000800187947 */ /* 0x000fea0003800000 */
.L_x_11469:
        /* <DEDUP_REMOVED lines=18> */
.L_x_11476:
[----:B------:R-:W-:-:S04]  /*c240*/  SHF.R.U32.HI R3, RZ, 0x18, R23 ;  /* 0x00000018ff037819 */ /* 0x000fc80000011617 */
[----:B------:R-:W-:-:S07]  /*c250*/  LOP3.LUT R0, R0, 0x80, R3, 0xf8, !PT ;  /* 0x0000008000007812 */ /* 0x000fce00078ef803 */
.L_x_11475:
[----:B------:R-:W-:Y:S05]  /*c260*/  BSYNC.RECONVERGENT B0 ;  /* 0x0000000000007941 */ /* 0x000fea0003800200 */
.L_x_11474:
[----:B------:R0:W-:Y:S01]  /*c270*/  STG.E.U8 desc[UR36][R4.64], R0 ;  /* 0x0000000004007986 */ /* 0x0001e2000c101124 */
[----:B------:R-:W-:Y:S05]  /*c280*/  BRA `(.L_x_11460) ;  /* 0x0000000400bc7947 */ /* 0x000fea0003800000 */
.L_x_11468:
        /* <DEDUP_REMOVED lines=22> */
.L_x_11478:
[----:B------:R-:W-:-:S04]  /*c3f0*/  LOP3.LUT R23, R23, 0xffff, RZ, 0xc0, !PT ;  /* 0x0000ffff17177812 */ /* 0x000fc800078ec0ff */
[----:B------:R-:W-:-:S05]  /*c400*/  PRMT R23, R23, 0x8880, RZ ;  /* 0x0000888017177816 */ /* 0x000fca00000000ff */
[----:B------:R-:W-:-:S05]  /*c410*/  IMAD.MOV.U32 R6, RZ, RZ, R23 ;  /* 0x000000ffff067224 */ /* 0x000fca00078e0017 */
[----:B------:R-:W-:-:S05]  /*c420*/  SHF.R.S32.HI R7, RZ, 0x1f, R6 ;  /* 0x0000001fff077819 */ /* 0x000fca0000011406 */
[----:B------:R0:W-:Y:S01]  /*c430*/  STG.E.64 desc[UR36][R4.64], R6 ;  /* 0x0000000604007986 */ /* 0x0001e2000c101b24 */
[----:B------:R-:W-:Y:S05]  /*c440*/  BRA `(.L_x_11460) ;  /* 0x00000004004c7947 */ /* 0x000fea0003800000 */
.L_x_11477:
[----:B------:R-:W-:-:S04]  /*c450*/  LOP3.LUT R23, R23, 0xffff, RZ, 0xc0, !PT ;  /* 0x0000ffff17177812 */ /* 0x000fc800078ec0ff */
[----:B------:R-:W-:-:S05]  /*c460*/  PRMT R3, R23, 0x8880, RZ ;  /* 0x0000888017037816 */ /* 0x000fca00000000ff */
[----:B------:R0:W-:Y:S01]  /*c470*/  STG.E desc[UR36][R4.64], R3 ;  /* 0x0000000304007986 */ /* 0x0001e2000c101924 */
[----:B------:R-:W-:Y:S05]  /*c480*/  BRA `(.L_x_11460) ;  /* 0x00000004003c7947 */ /* 0x000fea0003800000 */
.L_x_11467:
        /* <DEDUP_REMOVED lines=10> */
.L_x_11480:
[----:B------:R-:W-:Y:S02]  /*c530*/  PRMT R8, R23, 0x8880, RZ ;  /* 0x0000888017087816 */ /* 0x000fe400000000ff */
[----:B------:R-:W-:Y:S02]  /*c540*/  CS2R R10, SRZ ;  /* 0x00000000000a7805 */ /* 0x000fe4000001ff00 */
[----:B------:R-:W-:-:S06]  /*c550*/  PRMT R8, R8, 0x7710, RZ ;  /* 0x0000771008087816 */ /* 0x000fcc00000000ff */
[----:B------:R-:W0:Y:S02]  /*c560*/  I2F.F64.S16 R8, R8 ;  /* 0x0000000800087312 */ /* 0x000e240000101c00 */
[----:B0-----:R1:W-:Y:S01]  /*c570*/  STG.E.128 desc[UR36][R4.64], R8 ;  /* 0x0000000804007986 */ /* 0x0013e2000c101d24 */
[----:B------:R-:W-:Y:S05]  /*c580*/  BRA `(.L_x_11460) ;  /* 0x0000000000fc7947 */ /* 0x000fea0003800000 */
.L_x_11479:
[----:B------:R-:W-:-:S13]  /*c590*/  ISETP.NE.AND P0, PT, R0, 0xf, PT ;  /* 0x0000000f0000780c */ /* 0x000fda0003f05270 */
[----:B------:R-:W-:Y:S05]  /*c5a0*/  @!P0 BRA `(.L_x_11481) ;  /* 0x0000000000e88947 */ /* 0x000fea0003800000 */
[----:B------:R-:W-:-:S13]  /*c5b0*/  ISETP.NE.AND P0, PT, R0, 0x17, PT ;  /* 0x000000170000780c */ /* 0x000fda0003f05270 */
[----:B------:R-:W-:Y:S05]  /*c5c0*/  @!P0 BRA `(.L_x_11482) ;  /* 0x0000000000908947 */ /* 0x000fea0003800000 */
[----:B------:R-:W-:-:S13]  /*c5d0*/  ISETP.NE.AND P0, PT, R0, 0x18, PT ;  /* 0x000000180000780c */ /* 0x000fda0003f05270 */
[----:B------:R-:W-:Y:S05]  /*c5e0*/  @!P0 BRA `(.L_x_11483) ;  /* 0x0000000000448947 */ /* 0x000fea0003800000 */
.L_x_11459:
        /* <DEDUP_REMOVED lines=16> */
.L_x_11484:
[----:B------:R-:W-:Y:S05]  /*c6f0*/  BRA `(.L_x_11460) ;  /* 0x0000000000a07947 */ /* 0x000fea0003800000 */
.L_x_11483:
        /* <DEDUP_REMOVED lines=13> */
.L_x_11486:
[----:B------:R-:W-:Y:S05]  /*c7d0*/  BSYNC.RECONVERGENT B0 ;  /* 0x0000000000007941 */ /* 0x000fea0003800200 */
.L_x_11485:
[----:B------:R-:W-:-:S05]  /*c7e0*/  LOP3.LUT R3, R0, 0x80, R3, 0xf8, !PT ;  /* 0x0000008000037812 */ /* 0x000fca00078ef803 */
[----:B------:R3:W-:Y:S01]  /*c7f0*/  STG.E.U8 desc[UR36][R4.64], R3 ;  /* 0x0000000304007986 */ /* 0x0007e2000c101124 */
[----:B------:R-:W-:Y:S05]  /*c800*/  BRA `(.L_x_11460) ;  /* 0x00000000005c7947 */ /* 0x000fea0003800000 */
.L_x_11482:
        /* <DEDUP_REMOVED lines=12> */
.L_x_11488:
[----:B------:R-:W-:Y:S01]  /*c8d0*/  IMAD.MOV.U32 R0, RZ, RZ, 0x7f ;  /* 0x0000007fff007424 */ /* 0x000fe200078e00ff */
[----:B------:R-:W-:-:S04]  /*c8e0*/  ISETP.GT.U32.AND P0, PT, R3, 0x7f800000, PT ;  /* 0x7f8000000300780c */ /* 0x000fc80003f04070 */
[----:B------:R-:W-:-:S09]  /*c8f0*/  SEL R0, R0, 0x7c, P0 ;  /* 0x0000007c00007807 */ /* 0x000fd20000000000 */
.L_x_11489:
[----:B------:R-:W-:Y:S05]  /*c900*/  BSYNC.RECONVERGENT B0 ;  /* 0x0000000000007941 */ /* 0x000fea0003800200 */
.L_x_11487:
[----:B------:R-:W-:-:S04]  /*c910*/  SHF.R.U32.HI R3, RZ, 0x18, R23 ;  /* 0x00000018ff037819 */ /* 0x000fc80000011617 */
[----:B------:R-:W-:-:S05]  /*c920*/  LOP3.LUT R3, R0, 0x80, R3, 0xf8, !PT ;  /* 0x0000008000037812 */ /* 0x000fca00078ef803 */
[----:B------:R2:W-:Y:S01]  /*c930*/  STG.E.U8 desc[UR36][R4.64], R3 ;  /* 0x0000000304007986 */ /* 0x0005e2000c101124 */
[----:B------:R-:W-:Y:S05]  /*c940*/  BRA `(.L_x_11460) ;  /* 0x00000000000c7947 */ /* 0x000fea0003800000 */
.L_x_11481:
[----:B------:R-:W0:Y:S02]  /*c950*/  I2F.S8 R0, R23 ;  /* 0x0000001700007306 */ /* 0x000e240000001400 */
[----:B0-----:R-:W-:-:S05]  /*c960*/  F2FP.BF16.F32.PACK_AB R0, RZ, R0 ;  /* 0x00000000ff00723e */ /* 0x001fca00000010ff */
[----:B------:R4:W-:Y:S02]  /*c970*/  STG.E.U16 desc[UR36][R4.64], R0 ;  /* 0x0000000004007986 */ /* 0x0009e4000c101524 */
.L_x_11460:
[----:B------:R-:W-:-:S07]  /*c980*/  VIADD R19, R19, 0x80 ;  /* 0x0000008013137836 */ /* 0x000fce0000000000 */
.L_x_11417:
[----:B------:R-:W-:-:S13]  /*c990*/  ISETP.GE.AND P0, PT, R19, R18, PT ;  /* 0x000000121300720c */ /* 0x000fda0003f06270 */
[----:B------:R-:W-:Y:S05]  /*c9a0*/  @P0 BREAK.RELIABLE B6 ;  /* 0x0000000000060942 */ /* 0x000fea0003800100 */
[----:B------:R-:W-:Y:S05]  /*c9b0*/  @P0 BRA `(.L_x_11454) ;  /* 0x0000000c00e00947 */ /* 0x000fea0003800000 */
[----:B------:R-:W-:Y:S05]  /*c9c0*/  BSYNC.RELIABLE B6 ;  /* 0x0000000000067941 */ /* 0x000fea0003800100 */
.L_x_11416:
        /* <DEDUP_REMOVED lines=20> */
.L_x_11493:
[----:B-----5:R1:W-:Y:S01]  /*cb10*/  STG.E.U8 desc[UR36][R4.64], R26 ;  /* 0x0000001a04007986 */ /* 0x0203e2000c101124 */
[----:B------:R-:W-:Y:S05]  /*cb20*/  BRA `(.L_x_11495) ;  /* 0x0000000c00807947 */ /* 0x000fea0003800000 */
.L_x_11492:
[----:B------:R-:W-:-:S13]  /*cb30*/  ISETP.NE.AND P0, PT, R0, 0x2, PT ;  /* 0x000000020000780c */ /* 0x000fda0003f05270 */
[----:B------:R-:W-:Y:S05]  /*cb40*/  @!P0 BRA `(.L_x_11496) ;  /* 0x0000000000388947 */ /* 0x000fea0003800000 */
[----:B------:R-:W-:-:S13]  /*cb50*/  ISETP.NE.AND P0, PT, R0, 0x3, PT ;  /* 0x000000030000780c */ /* 0x000fda0003f05270 */
[----:B------:R-:W-:Y:S05]  /*cb60*/  @!P0 BRA `(.L_x_11497) ;  /* 0x0000000000208947 */ /* 0x000fea0003800000 */
[----:B------:R-:W-:-:S13]  /*cb70*/  ISETP.NE.AND P0, PT, R0, 0x4, PT ;  /* 0x000000040000780c */ /* 0x000fda0003f05270 */
[----:B------:R-:W-:Y:S05]  /*cb80*/  @P0 BRA `(.L_x_11494) ;  /* 0x0000000800840947 */ /* 0x000fea0003800000 */
[----:B-----5:R-:W-:-:S04]  /*cb90*/  LOP3.LUT R26, R26, 0xffff, RZ, 0xc0, !PT ;  /* 0x0000ffff1a1a7812 */ /* 0x020fc800078ec0ff */
[----:B------:R-:W-:-:S05]  /*cba0*/  PRMT R26, R26, 0x8880, RZ ;  /* 0x000088801a1a7816 */ /* 0x000fca00000000ff */
[----:B------:R-:W-:-:S05]  /*cbb0*/  IMAD.MOV.U32 R6, RZ, RZ, R26 ;  /* 0x000000ffff067224 */ /* 0x000fca00078e001a */
[----:B------:R-:W-:-:S05]  /*cbc0*/  SHF.R.S32.HI R7, RZ, 0x1f, R6 ;  /* 0x0000001fff077819 */ /* 0x000fca0000011406 */
[----:B------:R2:W-:Y:S01]  /*cbd0*/  STG.E.64 desc[UR36][R4.64], R6 ;  /* 0x0000000604007986 */ /* 0x0005e2000c101b24 */
[----:B------:R-:W-:Y:S05]  /*cbe0*/  BRA `(.L_x_11495) ;  /* 0x0000000c00507947 */ /* 0x000fea0003800000 */
.L_x_11497:
[----:B-----5:R-:W-:-:S04]  /*cbf0*/  LOP3.LUT R26, R26, 0xffff, RZ, 0xc0, !PT ;  /* 0x0000ffff1a1a7812 */ /* 0x020fc800078ec0ff */
[----:B------:R-:W-:-:S05]  /*cc00*/  PRMT R3, R26, 0x8880, RZ ;  /* 0x000088801a037816 */ /* 0x000fca00000000ff */
[----:B------:R3:W-:Y:S01]  /*cc10*/  STG.E desc[UR36][R4.64], R3 ;  /* 0x0000000304007986 */ /* 0x0007e2000c101924 */
[----:B------:R-:W-:Y:S05]  /*cc20*/  BRA `(.L_x_11495) ;  /* 0x0000000c00407947 */ /* 0x000fea0003800000 */
.L_x_11496:
[----:B-----5:R-:W-:-:S04]  /*cc30*/  PRMT R3, R26, 0x8880, RZ ;  /* 0x000088801a037816 */ /* 0x020fc800000000ff */
[----:B------:R-:W-:-:S05]  /*cc40*/  PRMT R3, R3, 0x7710, RZ ;  /* 0x0000771003037816 */ /* 0x000fca00000000ff */
[----:B------:R4:W-:Y:S01]  /*cc50*/  STG.E.U16 desc[UR36][R4.64], R3 ;  /* 0x0000000304007986 */ /* 0x0009e2000c101524 */
[----:B------:R-:W-:Y:S05]  /*cc60*/  BRA `(.L_x_11495) ;  /* 0x0000000c00307947 */ /* 0x000fea0003800000 */
.L_x_11491:
        /* <DEDUP_REMOVED lines=9> */
.L_x_11499:
[----:B-----5:R-:W0:Y:S02]  /*cd00*/  I2F.S8 R0, R26 ;  /* 0x0000001a00007306 */ /* 0x020e240000001400 */
[----:B0-----:R-:W-:-:S05]  /*cd10*/  F2FP.F16.F32.PACK_AB R0, RZ, R0 ;  /* 0x00000000ff00723e */ /* 0x001fca00000000ff */
[----:B------:R0:W-:Y:S01]  /*cd20*/  STG.E.U16 desc[UR36][R4.64], R0 ;  /* 0x0000000004007986 */ /* 0x0001e2000c101524 */
[----:B------:R-:W-:Y:S05]  /*cd30*/  BRA `(.L_x_11495) ;  /* 0x0000000800fc7947 */ /* 0x000fea0003800000 */
.L_x_11498:
        /* <DEDUP_REMOVED lines=10> */
.L_x_11501:
[----:B-----5:R-:W0:Y:S02]  /*cde0*/  I2F.S8 R26, R26 ;  /* 0x0000001a001a7306 */ /* 0x020e240000001400 */
[----:B0-----:R-:W-:-:S04]  /*cdf0*/  F2FP.F16.F32.PACK_AB R3, RZ, R26 ;  /* 0x0000001aff03723e */ /* 0x001fc800000000ff */
[----:B------:R-:W-:-:S05]  /*ce00*/  PRMT R3, R3, 0x5410, RZ ;  /* 0x0000541003037816 */ /* 0x000fca00000000ff */
[----:B------:R0:W-:Y:S01]  /*ce10*/  STG.E desc[UR36][R4.64], R3 ;  /* 0x0000000304007986 */ /* 0x0001e2000c101924 */
[----:B------:R-:W-:Y:S05]  /*ce20*/  BRA `(.L_x_11495) ;  /* 0x0000000800c07947 */ /* 0x000fea0003800000 */
.L_x_11500:
[----:B-----5:R-:W-:-:S04]  /*ce30*/  PRMT R6, R26, 0x8880, RZ ;  /* 0x000088801a067816 */ /* 0x020fc800000000ff */
[----:B------:R-:W-:-:S06]  /*ce40*/  PRMT R6, R6, 0x7710, RZ ;  /* 0x0000771006067816 */ /* 0x000fcc00000000ff */
[----:B------:R-:W0:Y:S02]  /*ce50*/  I2F.F64.S16 R6, R6 ;  /* 0x0000000600067312 */ /* 0x000e240000101c00 */
[----:B0-----:R0:W-:Y:S01]  /*ce60*/  STG.E.64 desc[UR36][R4.64], R6 ;  /* 0x0000000604007986 */ /* 0x0011e2000c101b24 */
[----:B------:R-:W-:Y:S05]  /*ce70*/  BRA `(.L_x_11495) ;  /* 0x0000000800ac7947 */ /* 0x000fea0003800000 */
.L_x_11490:
        /* <DEDUP_REMOVED lines=14> */
.L_x_11505:
        /* <DEDUP_REMOVED lines=18> */
.L_x_11508:
[----:B------:R-:W-:-:S04]  /*d080*/  SHF.R.U32.HI R3, RZ, 0x18, R7 ;  /* 0x00000018ff037819 */ /* 0x000fc80000011607 */
[----:B------:R-:W-:-:S07]  /*d090*/  LOP3.LUT R0, R0, 0x80, R3, 0xf8, !PT ;  /* 0x0000008000007812 */ /* 0x000fce00078ef803 */
.L_x_11507:
[----:B------:R-:W-:Y:S05]  /*d0a0*/  BSYNC.RECONVERGENT B0 ;  /* 0x0000000000007941 */ /* 0x000fea0003800200 */
.L_x_11506:
[----:B------:R0:W-:Y:S01]  /*d0b0*/  STG.E.U8 desc[UR36][R4.64], R0 ;  /* 0x0000000004007986 */ /* 0x0001e2000c101124 */
[----:B------:R-:W-:Y:S05]  /*d0c0*/  BRA `(.L_x_11495) ;  /* 0x0000000800187947 */ /* 0x000fea0003800000 */
.L_x_11504:
        /* <DEDUP_REMOVED lines=18> */
.L_x_11511:
[----:B------:R-:W-:-:S04]  /*d1f0*/  SHF.R.U32.HI R3, RZ, 0x18, R7 ;  /* 0x00000018ff037819 */ /* 0x000fc80000011607 */
[----:B------:R-:W-:-:S07]  /*d200*/  LOP3.LUT R0, R0, 0x80, R3, 0xf8, !PT ;  /* 0x0000008000007812 */ /* 0x000fce00078ef803 */
.L_x_11510:
[----:B------:R-:W-:Y:S05]  /*d210*/  BSYNC.RECONVERGENT B0 ;  /* 0x0000000000007941 */ /* 0x000fea0003800200 */
.L_x_11509:
[----:B------:R0:W-:Y:S01]  /*d220*/  STG.E.U8 desc[UR36][R4.64], R0 ;  /* 0x0000000004007986 */ /* 0x0001e2000c101124 */
[----:B------:R-:W-:Y:S05]  /*d230*/  BRA `(.L_x_11495) ;  /* 0x0000000400bc7947 */ /* 0x000fea0003800000 */
.L_x_11503:
        /* <DEDUP_REMOVED lines=22> */
.L_x_11513:
[----:B-----5:R-:W-:-:S04]  /*d3a0*/  LOP3.LUT R26, R26, 0xffff, RZ, 0xc0, !PT ;  /* 0x0000ffff1a1a7812 */ /* 0x020fc800078ec0ff */
[----:B------:R-:W-:-:S05]  /*d3b0*/  PRMT R26, R26, 0x8880, RZ ;  /* 0x000088801a1a7816 */ /* 0x000fca00000000ff */
[----:B------:R-:W-:-:S05]  /*d3c0*/  IMAD.MOV.U32 R6, RZ, RZ, R26 ;  /* 0x000000ffff067224 */ /* 0x000fca00078e001a */
[----:B------:R-:W-:-:S05]  /*d3d0*/  SHF.R.S32.HI R7, RZ, 0x1f, R6 ;  /* 0x0000001fff077819 */ /* 0x000fca0000011406 */
[----:B------:R0:W-:Y:S01]  /*d3e0*/  STG.E.64 desc[UR36][R4.64], R6 ;  /* 0x0000000604007986 */ /* 0x0001e2000c101b24 */
[----:B------:R-:W-:Y:S05]  /*d3f0*/  BRA `(.L_x_11495) ;  /* 0x00000004004c7947 */ /* 0x000fea0003800000 */
.L_x_11512:
[----:B-----5:R-:W-:-:S04]  /*d400*/  LOP3.LUT R26, R26, 0xffff, RZ, 0xc0, !PT ;  /* 0x0000ffff1a1a7812 */ /* 0x020fc800078ec0ff */
[----:B------:R-:W-:-:S05]  /*d410*/  PRMT R3, R26, 0x8880, RZ ;  /* 0x000088801a037816 */ /* 0x000fca00000000ff */
[----:B------:R0:W-:Y:S01]  /*d420*/  STG.E desc[UR36][R4.64], R3 ;  /* 0x0000000304007986 */ /* 0x0001e2000c101924 */
[----:B------:R-:W-:Y:S05]  /*d430*/  BRA `(.L_x_11495) ;  /* 0x00000004003c7947 */ /* 0x000fea0003800000 */
.L_x_11502:
        /* <DEDUP_REMOVED lines=10> */
.L_x_11515:
[----:B-----5:R-:W-:Y:S02]  /*d4e0*/  PRMT R8, R26, 0x8880, RZ ;  /* 0x000088801a087816 */ /* 0x020fe400000000ff */
[----:B------:R-:W-:Y:S02]  /*d4f0*/  CS2R R10, SRZ ;  /* 0x00000000000a7805 */ /* 0x000fe4000001ff00 */
[----:B------:R-:W-:-:S06]  /*d500*/  PRMT R8, R8, 0x7710, RZ ;  /* 0x0000771008087816 */ /* 0x000fcc00000000ff */
[----:B------:R-:W0:Y:S02]  /*d510*/  I2F.F64.S16 R8, R8 ;  /* 0x0000000800087312 */ /* 0x000e240000101c00 */
[----:B0-----:R0:W-:Y:S01]  /*d520*/  STG.E.128 desc[UR36][R4.64], R8 ;  /* 0x0000000804007986 */ /* 0x0011e2000c101d24 */
[----:B------:R-:W-:Y:S05]  /*d530*/  BRA `(.L_x_11495) ;  /* 0x0000000000fc7947 */ /* 0x000fea0003800000 */
.L_x_11514:
[----:B------:R-:W-:-:S13]  /*d540*/  ISETP.NE.AND P0, PT, R0, 0xf, PT ;  /* 0x0000000f0000780c */ /* 0x000fda0003f05270 */
[----:B------:R-:W-:Y:S05]  /*d550*/  @!P0 BRA `(.L_x_11516) ;  /* 0x0000000000e88947 */ /* 0x000fea0003800000 */
[----:B------:R-:W-:-:S13]  /*d560*/  ISETP.NE.AND P0, PT, R0, 0x17, PT ;  /* 0x000000170000780c */ /* 0x000fda0003f05270 */
[----:B------:R-:W-:Y:S05]  /*d570*/  @!P0 BRA `(.L_x_11517) ;  /* 0x0000000000908947 */ /* 0x000fea0003800000 */
[----:B------:R-:W-:-:S13]  /*d580*/  ISETP.NE.AND P0, PT, R0, 0x18, PT ;  /* 0x000000180000780c */ /* 0x000fda0003f05270 */
[----:B------:R-:W-:Y:S05]  /*d590*/  @!P0 BRA `(.L_x_11518) ;  /* 0x0000000000448947 */ /* 0x000fea0003800000 */
.L_x_11494:
        /* <DEDUP_REMOVED lines=16> */
.L_x_11519:
[----:B------:R-:W-:Y:S05]  /*d6a0*/  BRA `(.L_x_11495) ;  /* 0x0000000000a07947 */ /* 0x000fea0003800000 */
.L_x_11518:
        /* <DEDUP_REMOVED lines=13> */
.L_x_11521:
[----:B------:R-:W-:Y:S05]  /*d780*/  BSYNC.RECONVERGENT B0 ;  /* 0x0000000000007941 */ /* 0x000fea0003800200 */
.L_x_11520:
[----:B------:R-:W-:-:S05]  /*d790*/  LOP3.LUT R3, R0, 0x80, R3, 0xf8, !PT ;  /* 0x0000008000037812 */ /* 0x000fca00078ef803 */
[----:B------:R0:W-:Y:S01]  /*d7a0*/  STG.E.U8 desc[UR36][R4.64], R3 ;  /* 0x0000000304007986 */ /* 0x0001e2000c101124 */
[----:B------:R-:W-:Y:S05]  /*d7b0*/  BRA `(.L_x_11495) ;  /* 0x00000000005c7947 */ /* 0x000fea0003800000 */
.L_x_11517:
        /* <DEDUP_REMOVED lines=12> */
.L_x_11523:
[----:B------:R-:W-:Y:S01]  /*d880*/  IMAD.MOV.U32 R0, RZ, RZ, 0x7f ;  /* 0x0000007fff007424 */ /* 0x000fe200078e00ff */
[----:B------:R-:W-:-:S04]  /*d890*/  ISETP.GT.U32.AND P0, PT, R3, 0x7f800000, PT ;  /* 0x7f8000000300780c */ /* 0x000fc80003f04070 */
[----:B------:R-:W-:-:S09]  /*d8a0*/  SEL R0, R0, 0x7c, P0 ;  /* 0x0000007c00007807 */ /* 0x000fd20000000000 */
.L_x_11524:
[----:B------:R-:W-:Y:S05]  /*d8b0*/  BSYNC.RECONVERGENT B0 ;  /* 0x0000000000007941 */ /* 0x000fea0003800200 */
.L_x_11522:
[----:B------:R-:W-:-:S04]  /*d8c0*/  SHF.R.U32.HI R3, RZ, 0x18, R7 ;  /* 0x00000018ff037819 */ /* 0x000fc80000011607 */
[----:B------:R-:W-:-:S05]  /*d8d0*/  LOP3.LUT R3, R0, 0x80, R3, 0xf8, !PT ;  /* 0x0000008000037812 */ /* 0x000fca00078ef803 */
[----:B------:R0:W-:Y:S01]  /*d8e0*/  STG.E.U8 desc[UR36][R4.64], R3 ;  /* 0x0000000304007986 */ /* 0x0001e2000c101124 */
[----:B------:R-:W-:Y:S05]  /*d8f0*/  BRA `(.L_x_11495) ;  /* 0x00000000000c7947 */ /* 0x000fea0003800000 */
.L_x_11516:
[----:B-----5:R-:W0:Y:S02]  /*d900*/  I2F.S8 R0, R26 ;  /* 0x0000001a00007306 */ /* 0x020e240000001400 */
[----:B0-----:R-:W-:-:S05]  /*d910*/  F2FP.BF16.F32.PACK_AB R0, RZ, R0 ;  /* 0x00000000ff00723e */ /* 0x001fca00000010ff */
[----:B------:R0:W-:Y:S02]  /*d920*/  STG.E.U16 desc[UR36][R4.64], R0 ;  /* 0x0000000004007986 */ /* 0x0001e4000c101524 */
.L_x_11495:
[----:B------:R-:W-:-:S07]  /*d930*/  VIADD R19, R19, 0x80 ;  /* 0x0000008013137836 */ /* 0x000fce0000000000 */
.L_x_11454:
[----:B------:R-:W-:Y:S05]  /*d940*/  BSYNC.RECONVERGENT B7 ;  /* 0x0000000000077941 */ /* 0x000fea0003800200 */
.L_x_11415:
        /* <DEDUP_REMOVED lines=21> */
.L_x_11528:
[----:B-----5:R-:W-:Y:S01]  /*daa0*/  STG.E.U8 desc[UR36][R2.64], R30 ;  /* 0x0000001e02007986 */ /* 0x020fe2000c101124 */
[----:B------:R-:W-:Y:S05]  /*dab0*/  EXIT ;  /* 0x000000000000794d */ /* 0x000fea0003800000 */
.L_x_11527:
        /* <DEDUP_REMOVED lines=10> */
[----:B------:R-:W-:Y:S01]  /*db60*/  STG.E.64 desc[UR36][R2.64], R4 ;  /* 0x0000000402007986 */ /* 0x000fe2000c101b24 */
[----:B------:R-:W-:Y:S05]  /*db70*/  EXIT ;  /* 0x000000000000794d */ /* 0x000fea0003800000 */
.L_x_11531:
[----:B-----5:R-:W-:-:S04]  /*db80*/  LOP3.LUT R30, R30, 0xffff, RZ, 0xc0, !PT ;  /* 0x0000ffff1e1e7812 */ /* 0x020fc800078ec0ff */
[----:B------:R-:W-:-:S05]  /*db90*/  PRMT R5, R30, 0x8880, RZ ;  /* 0x000088801e057816 */ /* 0x000fca00000000ff */
[----:B------:R-:W-:Y:S01]  /*dba0*/  STG.E desc[UR36][R2.64], R5 ;  /* 0x0000000502007986 */ /* 0x000fe2000c101924 */
[----:B------:R-:W-:Y:S05]  /*dbb0*/  EXIT ;  /* 0x000000000000794d */ /* 0x000fea0003800000 */
.L_x_11530:
[----:B-----5:R-:W-:-:S04]  /*dbc0*/  PRMT R5, R30, 0x8880, RZ ;  /* 0x000088801e057816 */ /* 0x020fc800000000ff */
[----:B------:R-:W-:-:S05]  /*dbd0*/  PRMT R5, R5, 0x7710, RZ ;  /* 0x0000771005057816 */ /* 0x000fca00000000ff */
[----:B------:R-:W-:Y:S01]  /*dbe0*/  STG.E.U16 desc[UR36][R2.64], R5 ;  /* 0x0000000502007986 */ /* 0x000fe2000c101524 */
[----:B------:R-:W-:Y:S05]  /*dbf0*/  EXIT ;  /* 0x000000000000794d */ /* 0x000fea0003800000 */
.L_x_11526:
[----:B------:R-:W-:-:S13]  /*dc00*/  ISETP.GT.AND P0, PT, R0, 0x6, PT ;  /* 0x000000060000780c */ /* 0x000fda0003f04270 */
[----:B------:R-:W-:Y:S05]  /*dc10*/  @P0 BRA `(.L_x_11532) ;  /* 0x00000000002c0947 */ /* 0x000fea0003800000 */
[----:B------:R-:W-:-:S13]  /*dc20*/  ISETP.NE.AND P0, PT, R0, 0x5, PT ;  /* 0x000000050000780c */ /* 0x000fda0003f05270 */
[----:B------:R-:W-:Y:S05]  /*dc30*/  @!P0 BRA `(.L_x_11533) ;  /* 0x0000000000148947 */ /* 0x000fea0003800000 */
[----:B------:R-:W-:-:S13]  /*dc40*/  ISETP.NE.AND P0, PT, R0, 0x6, PT ;  /* 0x000000060000780c */ /* 0x000fda0003f05270 */
[----:B------:R-:W-:Y:S05]  /*dc50*/  @P0 BRA `(.L_x_11529) ;  /* 0x0000000800340947 */ /* 0x000fea0003800000 */
[----:B-----5:R-:W0:Y:S02]  /*dc60*/  I2F.S8 R5, R30 ;  /* 0x0000001e00057306 */ /* 0x020e240000001400 */
[----:B0-----:R-:W-:Y:S01]  /*dc70*/  STG.E desc[UR36][R2.64], R5 ;  /* 0x0000000502007986 */ /* 0x001fe2000c101924 */
[----:B------:R-:W-:Y:S05]  /*dc80*/  EXIT ;  /* 0x000000000000794d */ /* 0x000fea0003800000 */
.L_x_11533:
[----:B-----5:R-:W0:Y:S02]  /*dc90*/  I2F.S8 R0, R30 ;  /* 0x0000001e00007306 */ /* 0x020e240000001400 */
[----:B0-----:R-:W-:-:S05]  /*dca0*/  F2FP.F16.F32.PACK_AB R0, RZ, R0 ;  /* 0x00000000ff00723e */ /* 0x001fca00000000ff */
[----:B------:R-:W-:Y:S01]  /*dcb0*/  STG.E.U16 desc[UR36][R2.64], R0 ;  /* 0x0000000002007986 */ /* 0x000fe2000c101524 */
[----:B------:R-:W-:Y:S05]  /*dcc0*/  EXIT ;  /* 0x000000000000794d */ /* 0x000fea0003800000 */
.L_x_11532:
        /* <DEDUP_REMOVED lines=8> */
[----:B0-----:R-:W-:Y:S01]  /*dd50*/  STG.E.64 desc[UR36][R2.64], R30 ;  /* 0x0000001e02007986 */ /* 0x001fe2000c101b24 */
[----:B------:R-:W-:Y:S05]  /*dd60*/  EXIT ;  /* 0x000000000000794d */ /* 0x000fea0003800000 */
.L_x_11535:
[----:B-----5:R-:W0:Y:S02]  /*dd70*/  I2F.S8 R30, R30 ;  /* 0x0000001e001e7306 */ /* 0x020e240000001400 */
[----:B0-----:R-:W-:-:S04]  /*dd80*/  F2FP.F16.F32.PACK_AB R5, RZ, R30 ;  /* 0x0000001eff05723e */ /* 0x001fc800000000ff */
[----:B------:R-:W-:-:S05]  /*dd90*/  PRMT R5, R5, 0x5410, RZ ;  /* 0x0000541005057816 */ /* 0x000fca00000000ff */
[----:B------:R-:W-:Y:S01]  /*dda0*/  STG.E desc[UR36][R2.64], R5 ;  /* 0x0000000502007986 */ /* 0x000fe2000c101924 */
[----:B------:R-:W-:Y:S05]  /*ddb0*/  EXIT ;  /* 0x000000000000794d */ /* 0x000fea0003800000 */
.L_x_11534:
[----:B-----5:R-:W-:-:S04]  /*ddc0*/  PRMT R4, R30, 0x8880, RZ ;  /* 0x000088801e047816 */ /* 0x020fc800000000ff */
[----:B------:R-:W-:-:S06]  /*ddd0*/  PRMT R4, R4, 0x7710, RZ ;  /* 0x0000771004047816 */ /* 0x000fcc00000000ff */
[----:B------:R-:W0:Y:S02]  /*dde0*/  I2F.F64.S16 R4, R4 ;  /* 0x0000000400047312 */ /* 0x000e240000101c00 */
[----:B0-----:R-:W-:Y:S01]  /*ddf0*/  STG.E.64 desc[UR36][R2.64], R4 ;  /* 0x0000000402007986 */ /* 0x001fe2000c101b24 */
[----:B------:R-:W-:Y:S05]  /*de00*/  EXIT ;  /* 0x000000000000794d */ /* 0x000fea0003800000 */
.L_x_11525:
        /* <DEDUP_REMOVED lines=12> */
[----:B------:R-:W-:Y:S01]  /*ded0*/  STG.E.U16 desc[UR36][R2.64], R5 ;  /* 0x0000000502007986 */ /* 0x000fe2000c101524 */
[----:B------:R-:W-:Y:S05]  /*dee0*/  EXIT ;  /* 0x000000000000794d */ /* 0x000fea0003800000 */
.L_x_11539:
        /* <DEDUP_REMOVED lines=18> */
.L_x_11542:
[----:B------:R-:W-:-:S04]  /*e010*/  SHF.R.U32.HI R5, RZ, 0x18, R5 ;  /* 0x00000018ff057819 */ /* 0x000fc80000011605 */
[----:B------:R-:W-:-:S07]  /*e020*/  LOP3.LUT R0, R0, 0x80, R5, 0xf8, !PT ;  /* 0x0000008000007812 */ /* 0x000fce00078ef805 */
.L_x_11541:
[----:B------:R-:W-:Y:S05]  /*e030*/  BSYNC.RECONVERGENT B0 ;  /* 0x0000000000007941 */ /* 0x000fea0003800200 */
.L_x_11540:
[----:B------:R-:W-:Y:S01]  /*e040*/  STG.E.U8 desc[UR36][R2.64], R0 ;  /* 0x0000000002007986 */ /* 0x000fe2000c101124 */
[----:B------:R-:W-:Y:S05]  /*e050*/  EXIT ;  /* 0x000000000000794d */ /* 0x000fea0003800000 */
.L_x_11538:
        /* <DEDUP_REMOVED lines=18> */
.L_x_11545:
[----:B------:R-:W-:-:S04]  /*e180*/  SHF.R.U32.HI R5, RZ, 0x18, R5 ;  /* 0x00000018ff057819 */ /* 0x000fc80000011605 */
[----:B------:R-:W-:-:S07]  /*e190*/  LOP3.LUT R0, R0, 0x80, R5, 0xf8, !PT ;  /* 0x0000008000007812 */ /* 0x000fce00078ef805 */
.L_x_11544:
[----:B------:R-:W-:Y:S05]  /*e1a0*/  BSYNC.RECONVERGENT B0 ;  /* 0x0000000000007941 */ /* 0x000fea0003800200 */
.L_x_11543:
[----:B------:R-:W-:Y:S01]  /*e1b0*/  STG.E.U8 desc[UR36][R2.64], R0 ;  /* 0x0000000002007986 */ /* 0x000fe2000c101124 */
[----:B------:R-:W-:Y:S05]  /*e1c0*/  EXIT ;  /* 0x000000000000794d */ /* 0x000fea0003800000 */
.L_x_11537:
        /* <DEDUP_REMOVED lines=22> */
.L_x_11547:
[----:B-----5:R-:W-:-:S04]  /*e330*/  LOP3.LUT R30, R30, 0xffff, RZ, 0xc0, !PT ;  /* 0x0000ffff1e1e7812 */ /* 0x020fc800078ec0ff */
[----:B------:R-:W-:-:S05]  /*e340*/  PRMT R30, R30, 0x8880, RZ ;  /* 0x000088801e1e7816 */ /* 0x000fca00000000ff */
[----:B------:R-:W-:-:S05]  /*e350*/  IMAD.MOV.U32 R4, RZ, RZ, R30 ;  /* 0x000000ffff047224 */ /* 0x000fca00078e001e */
[----:B------:R-:W-:-:S05]  /*e360*/  SHF.R.S32.HI R5, RZ, 0x1f, R4 ;  /* 0x0000001fff057819 */ /* 0x000fca0000011404 */
[----:B------:R-:W-:Y:S01]  /*e370*/  STG.E.64 desc[UR36][R2.64], R4 ;  /* 0x0000000402007986 */ /* 0x000fe2000c101b24 */
[----:B------:R-:W-:Y:S05]  /*e380*/  EXIT ;  /* 0x000000000000794d */ /* 0x000fea0003800000 */
.L_x_11546:
[----:B-----5:R-:W-:-:S04]  /*e390*/  LOP3.LUT R30, R30, 0xffff, RZ, 0xc0, !PT ;  /* 0x0000ffff1e1e7812 */ /* 0x020fc800078ec0ff */
[----:B------:R-:W-:-:S05]  /*e3a0*/  PRMT R5, R30, 0x8880, RZ ;  /* 0x000088801e057816 */ /* 0x000fca00000000ff */
[----:B------:R-:W-:Y:S01]  /*e3b0*/  STG.E desc[UR36][R2.64], R5 ;  /* 0x0000000502007986 */ /* 0x000fe2000c101924 */
[----:B------:R-:W-:Y:S05]  /*e3c0*/  EXIT ;  /* 0x000000000000794d */ /* 0x000fea0003800000 */
.L_x_11536:
        /* <DEDUP_REMOVED lines=8> */
[----:B------:R-:W-:Y:S01]  /*e450*/  STG.E.U8 desc[UR36][R2.64], R5 ;  /* 0x0000000502007986 */ /* 0x000fe2000c101124 */
[----:B------:R-:W-:Y:S05]  /*e460*/  EXIT ;  /* 0x000000000000794d */ /* 0x000fea0003800000 */
.L_x_11549:
[----:B-----5:R-:W-:Y:S02]  /*e470*/  PRMT R4, R30, 0x8880, RZ ;  /* 0x000088801e047816 */ /* 0x020fe400000000ff */
[----:B------:R-:W-:Y:S02]  /*e480*/  CS2R R6, SRZ ;  /* 0x0000000000067805 */ /* 0x000fe4000001ff00 */
[----:B------:R-:W-:-:S06]  /*e490*/  PRMT R4, R4, 0x7710, RZ ;  /* 0x0000771004047816 */ /* 0x000fcc00000000ff */
[----:B------:R-:W0:Y:S02]  /*e4a0*/  I2F.F64.S16 R4, R4 ;  /* 0x0000000400047312 */ /* 0x000e240000101c00 */
[----:B0-----:R-:W-:Y:S01]  /*e4b0*/  STG.E.128 desc[UR36][R2.64], R4 ;  /* 0x0000000402007986 */ /* 0x001fe2000c101d24 */
[----:B------:R-:W-:Y:S05]  /*e4c0*/  EXIT ;  /* 0x000000000000794d */ /* 0x000fea0003800000 */
.L_x_11548:
[----:B------:R-:W-:-:S13]  /*e4d0*/  ISETP.NE.AND P0, PT, R0, 0xf, PT ;  /* 0x0000000f0000780c */ /* 0x000fda0003f05270 */
[----:B------:R-:W-:Y:S05]  /*e4e0*/  @!P0 BRA `(.L_x_11550) ;  /* 0x0000000000e88947 */ /* 0x000fea0003800000 */
[----:B------:R-:W-:-:S13]  /*e4f0*/  ISETP.NE.AND P0, PT, R0, 0x17, PT ;  /* 0x000000170000780c */ /* 0x000fda0003f05270 */
[----:B------:R-:W-:Y:S05]  /*e500*/  @!P0 BRA `(.L_x_11551) ;  /* 0x0000000000908947 */ /* 0x000fea0003800000 */
[----:B------:R-:W-:-:S13]  /*e510*/  ISETP.NE.AND P0, PT, R0, 0x18, PT ;  /* 0x000000180000780c */ /* 0x000fda0003f05270 */
[----:B------:R-:W-:Y:S05]  /*e520*/  @!P0 BRA `(.L_x_11552) ;  /* 0x0000000000448947 */ /* 0x000fea0003800000 */
.L_x_11529:
        /* <DEDUP_REMOVED lines=16> */
.L_x_11553:
[----:B------:R-:W-:Y:S05]  /*e630*/  EXIT ;  /* 0x000000000000794d */ /* 0x000fea0003800000 */
.L_x_11552:
        /* <DEDUP_REMOVED lines=13> */
.L_x_11555:
[----:B------:R-:W-:Y:S05]  /*e710*/  BSYNC.RECONVERGENT B0 ;  /* 0x0000000000007941 */ /* 0x000fea0003800200 */
.L_x_11554:
[----:B------:R-:W-:-:S05]  /*e720*/  LOP3.LUT R5, R0, 0x80, R5, 0xf8, !PT ;  /* 0x0000008000057812 */ /* 0x000fca00078ef805 */
[----:B------:R-:W-:Y:S01]  /*e730*/  STG.E.U8 desc[UR36][R2.64], R5 ;  /* 0x0000000502007986 */ /* 0x000fe2000c101124 */
[----:B------:R-:W-:Y:S05]  /*e740*/  EXIT ;  /* 0x000000000000794d */ /* 0x000fea0003800000 */
.L_x_11551:
        /* <DEDUP_REMOVED lines=12> */
.L_x_11557:
[----:B------:R-:W-:Y:S01]  /*e810*/  IMAD.MOV.U32 R0, RZ, RZ, 0x7f ;  /* 0x0000007fff007424 */ /* 0x000fe200078e00ff */
[----:B------:R-:W-:-:S04]  /*e820*/  ISETP.GT.U32.AND P0, PT, R4, 0x7f800000, PT ;  /* 0x7f8000000400780c */ /* 0x000fc80003f04070 */
[----:B------:R-:W-:-:S09]  /*e830*/  SEL R0, R0, 0x7c, P0 ;  /* 0x0000007c00007807 */ /* 0x000fd20000000000 */
.L_x_11558:
[----:B------:R-:W-:Y:S05]  /*e840*/  BSYNC.RECONVERGENT B0 ;  /* 0x0000000000007941 */ /* 0x000fea0003800200 */
.L_x_11556:
[----:B------:R-:W-:-:S04]  /*e850*/  SHF.R.U32.HI R5, RZ, 0x18, R5 ;  /* 0x00000018ff057819 */ /* 0x000fc80000011605 */
[----:B------:R-:W-:-:S05]  /*e860*/  LOP3.LUT R5, R0, 0x80, R5, 0xf8, !PT ;  /* 0x0000008000057812 */ /* 0x000fca00078ef805 */
[----:B------:R-:W-:Y:S01]  /*e870*/  STG.E.U8 desc[UR36][R2.64], R5 ;  /* 0x0000000502007986 */ /* 0x000fe2000c101124 */
[----:B------:R-:W-:Y:S05]  /*e880*/  EXIT ;  /* 0x000000000000794d */ /* 0x000fea0003800000 */
.L_x_11550:
[----:B-----5:R-:W0:Y:S02]  /*e890*/  I2F.S8 R0, R30 ;  /* 0x0000001e00007306 */ /* 0x020e240000001400 */
[----:B0-----:R-:W-:-:S05]  /*e8a0*/  F2FP.BF16.F32.PACK_AB R0, RZ, R0 ;  /* 0x00000000ff00723e */ /* 0x001fca00000010ff */
[----:B------:R-:W-:Y:S01]  /*e8b0*/  STG.E.U16 desc[UR36][R2.64], R0 ;  /* 0x0000000002007986 */ /* 0x000fe2000c101524 */
[----:B------:R-:W-:Y:S05]  /*e8c0*/  EXIT ;  /* 0x000000000000794d */ /* 0x000fea0003800000 */
.L_x_11559:
        /* <DEDUP_REMOVED lines=11> */
.L_x_41821:


//--------------------- .text._ZN2at6native18elementwise_kernelILi128ELi4EZNS0_22gpu_kernel_impl_nocastIZZZNS0_28launch_masked_scatter_kernelERKNS_10TensorBaseES5_S5_S5_ENKUlvE_clEvENKUlvE0_clEvEUlablE_EEvRNS_18TensorIteratorBaseERKT_EUliE_EEviT1_ --------------------------
	.section	.text._ZN2at6native18elementwise_kernelILi128ELi4EZNS0_22gpu_kernel_impl_nocastIZZZNS0_28launch_masked_scatter_kernelERKNS_10TensorBaseES5_S5_S5_ENKUlvE_clEvENKUlvE0_clEvEUlablE_EEvRNS_18TensorIteratorBaseERKT_EUliE_EEviT1_,"ax",@progbits
	.align	128
        .global         _ZN2at6native18elementwise_kernelILi128ELi4EZNS0_22gpu_kernel_impl_nocastIZZZNS0_28launch_masked_scatter_kernelERKNS_10TensorBaseES5_S5_S5_ENKUlvE_clEvENKUlvE0_clEvEUlablE_EEvRNS_18TensorIteratorBaseERKT_EUliE_EEviT1_
        .type           _ZN2at6native18elementwise_kernelILi128ELi4EZNS0_22gpu_kernel_impl_nocastIZZZNS0_28launch_masked_scatter_kernelERKNS_10TensorBaseES5_S5_S5_ENKUlvE_clEvENKUlvE0_clEvEUlablE_EEvRNS_18TensorIteratorBaseERKT_EUliE_EEviT1_,@function
        .size           _ZN2at6native18elementwise_kernelILi128ELi4EZNS0_22gpu_kernel_impl_nocastIZZZNS0_28launch_masked_scatter_kernelERKNS_10TensorBaseES5_S5_S5_ENKUlvE_clEvENKUlvE0_clEvEUlablE_EEvRNS_18TensorIteratorBaseERKT_EUliE_EEviT1_,(.L_x_41822 - _ZN2at6native18elementwise_kernelILi128ELi4EZNS0_22gpu_kernel_impl_nocastIZZZNS0_28launch_masked_scatter_kernelERKNS_10TensorBaseES5_S5_S5_ENKUlvE_clEvENKUlvE0_clEvEUlablE_EEvRNS_18TensorIteratorBaseERKT_EUliE_EEviT1_)
        .other          _ZN2at6native18elementwise_kernelILi128ELi4EZNS0_22gpu_kernel_impl_nocastIZZZNS0_28launch_masked_scatter_kernelERKNS_10TensorBaseES5_S5_S5_ENKUlvE_clEvENKUlvE0_clEvEUlablE_EEvRNS_18TensorIteratorBaseERKT_EUliE_EEviT1_,@"STO_CUDA_ENTRY STV_DEFAULT"
_ZN2at6native18elementwise_kernelILi128ELi4EZNS0_22gpu_kernel_impl_nocastIZZZNS0_28launch_masked_scatter_kernelERKNS_10TensorBaseES5_S5_S5_ENKUlvE_clEvENKUlvE0_clEvEUlablE_EEvRNS_18TensorIteratorBaseERKT_EUliE_EEviT1_:
.text._ZN2at6native18elementwise_kernelILi128ELi4EZNS0_22gpu_kernel_impl_nocastIZZZNS0_28launch_masked_scatter_kernelERKNS_10TensorBaseES5_S5_S5_ENKUlvE_clEvENKUlvE0_clEvEUlablE_EEvRNS_18TensorIteratorBaseERKT_EUliE_EEviT1_:
        /* <DEDUP_REMOVED lines=17> */
[----:B0-----:R0:W3:Y:S01]  /*0110*/  LDG.E.U8 R15, desc[UR6][R4.64] ;  /* 0x00000006040f7981 */ /* 0x0010e2000c1e1100 */
[----:B--2---:R-:W-:-:S13]  /*0120*/  ISETP.NE.AND P0, PT, R6, RZ, PT ;  /* 0x000000ff0600720c */ /* 0x004fda0003f05270 */
[----:B------:R-:W1:Y:S08]  /*0130*/  @P0 LDC.64 R8, c[0x0][0x660] ;  /* 0x00019800ff080b82 */ /* 0x000e700000000a00 */
[----:B------:R-:W2:Y:S01]  /*0140*/  @P0 LDC.64 R12, c[0x0][0x668] ;  /* 0x00019a00ff0c0b82 */ /* 0x000ea20000000a00 */
[----:B-1----:R-:W2:Y:S07]  /*0150*/  @P0 LDG.E.64 R8, desc[UR6][R8.64] ;  /* 0x0000000608080981 */ /* 0x002eae000c1e1b00 */
[----:B------:R-:W1:Y:S01]  /*0160*/  LDC.64 R10, c[0x0][0x648] ;  /* 0x00019200ff0a7b82 */ /* 0x000e620000000a00 */
[----:B--2---:R-:W-:-:S04]  /*0170*/  @P0 IADD3 R12, P1, PT, R8, R12, RZ ;  /* 0x0000000c080c0210 */ /* 0x004fc80007f3e0ff */
[----:B------:R-:W-:-:S05]  /*0180*/  @P0 IADD3.X R13, PT, PT, R9, R13, RZ, P1, !PT ;  /* 0x0000000d090d0210 */ /* 0x000fca0000ffe4ff */
[----:B---3--:R-:W1:Y:S01]  /*0190*/  @P0 LDG.E.U8 R15, desc[UR6][R12.64] ;  /* 0x000000060c0f0981 */ /* 0x008e62000c1e1100 */
[----:B------:R-:W-:-:S04]  /*01a0*/  IADD3 R3, PT, PT, R3, 0x80, RZ ;  /* 0x0000008003037810 */ /* 0x000fc80007ffe0ff */
[----:B------:R-:W-:-:S13]  /*01b0*/  ISETP.GE.AND P0, PT, R3, UR4, PT ;  /* 0x0000000403007c0c */ /* 0x000fda000bf06270 */
[----:B------:R-:W-:Y:S05]  /*01c0*/  @P0 BREAK.RELIABLE B1 ;  /* 0x0000000000010942 */ /* 0x000fea0003800100 */
[----:B-1----:R0:W-:Y:S01]  /*01d0*/  STG.E.U8 desc[UR6][R10.64], R15 ;  /* 0x0000000f0a007986 */ /* 0x0021e2000c101106 */
[----:B------:R-:W-:Y:S05]  /*01e0*/  @P0 BRA `(.L_x_11564) ;  /* 0x0000000000800947 */ /* 0x000fea0003800000 */
[----:B------:R-:W1:Y:S02]  /*01f0*/  LDC.64 R8, c[0x0][0x658] ;  /* 0x00019600ff087b82 */ /* 0x000e640000000a00 */
[----:B-1----:R-:W2:Y:S06]  /*0200*/  LDG.E.U8 R8, desc[UR6][R8.64] ;  /* 0x0000000608087981 */ /* 0x002eac000c1e1100 */
[----:B------:R-:W0:Y:S02]  /*0210*/  LDC.64 R6, c[0x0][0x650] ;  /* 0x00019400ff067b82 */ /* 0x000e240000000a00 */
[----:B0-----:R0:W3:Y:S01]  /*0220*/  LDG.E.U8 R15, desc[UR6][R6.64] ;  /* 0x00000006060f7981 */ /* 0x0010e2000c1e1100 */
[----:B--2---:R-:W-:-:S13]  /*0230*/  ISETP.NE.AND P0, PT, R8, RZ, PT ;  /* 0x000000ff0800720c */ /* 0x004fda0003f05270 */
[----:B------:R-:W1:Y:S08]  /*0240*/  @P0 LDC.64 R10, c[0x0][0x660] ;  /* 0x00019800ff0a0b82 */ /* 0x000e700000000a00 */
[----:B------:R-:W2:Y:S01]  /*0250*/  @P0 LDC.64 R12, c[0x0][0x668] ;  /* 0x00019a00ff0c0b82 */ /* 0x000ea20000000a00 */
[----:B-1----:R-:W2:Y:S02]  /*0260*/  @P0 LDG.E.64 R4, desc[UR6][R10.64] ;  /* 0x000000060a040981 */ /* 0x002ea4000c1e1b00 */
[----:B--2---:R-:W-:-:S04]  /*0270*/  @P0 IADD3 R4, P1, PT, R4, R12, RZ ;  /* 0x0000000c04040210 */ /* 0x004fc80007f3e0ff */
[----:B------:R-:W-:-:S05]  /*0280*/  @P0 IADD3.X R5, PT, PT, R5, R13, RZ, P1, !PT ;  /* 0x0000000d05050210 */ /* 0x000fca0000ffe4ff */
[----:B---3--:R-:W2:Y:S01]  /*0290*/  @P0 LDG.E.U8 R15, desc[UR6][R4.64] ;  /* 0x00000006040f0981 */ /* 0x008ea2000c1e1100 */
[----:B------:R-:W2:Y:S01]  /*02a0*/  LDC.64 R12, c[0x0][0x648] ;  /* 0x00019200ff0c7b82 */ /* 0x000ea20000000a00 */
[----:B------:R-:W-:Y:S02]  /*02b0*/  IADD3 R3, PT, PT, R3, 0x80, RZ ;  /* 0x0000008003037810 */ /* 0x000fe40007ffe0ff */
[----:B--2---:R0:W-:Y:S05]  /*02c0*/  STG.E.U8 desc[UR6][R12.64], R15 ;  /* 0x0000000f0c007986 */ /* 0x0041ea000c101106 */
.L_x_11563:
[----:B------:R-:W-:-:S13]  /*02d0*/  ISETP.GE.AND P0, PT, R3, UR4, PT ;  /* 0x0000000403007c0c */ /* 0x000fda000bf06270 */
[----:B------:R-:W-:Y:S05]  /*02e0*/  @P0 BREAK.RELIABLE B1 ;  /* 0x0000000000010942 */ /* 0x000fea0003800100 */
[----:B------:R-:W-:Y:S05]  /*02f0*/  @P0 BRA `(.L_x_11564) ;  /* 0x00000000003c0947 */ /* 0x000fea0003800000 */
[----:B------:R-:W-:Y:S05]  /*0300*/  BSYNC.RELIABLE B1 ;  /* 0x0000000000017941 */ /* 0x000fea0003800100 */
.L_x_11562:
[----:B------:R-:W1:Y:S02]  /*0310*/  LDC.64 R8, c[0x0][0x658] ;  /* 0x00019600ff087b82 */ /* 0x000e640000000a00 */
[----:B-1----:R-:W2:Y:S06]  /*0320*/  LDG.E.U8 R8, desc[UR6][R8.64] ;  /* 0x0000000608087981 */ /* 0x002eac000c1e1100 */
[----:B0-----:R-:W0:Y:S02]  /*0330*/  LDC.64 R6, c[0x0][0x650] ;  /* 0x00019400ff067b82 */ /* 0x001e240000000a00 */
[----:B0-----:R1:W3:Y:S01]  /*0340*/  LDG.E.U8 R15, desc[UR6][R6.64] ;  /* 0x00000006060f7981 */ /* 0x0012e2000c1e1100 */
[----:B--2---:R-:W-:-:S13]  /*0350*/  ISETP.NE.AND P0, PT, R8, RZ, PT ;  /* 0x000000ff0800720c */ /* 0x004fda0003f05270 */
[----:B------:R-:W0:Y:S08]  /*0360*/  @P0 LDC.64 R10, c[0x0][0x660] ;  /* 0x00019800ff0a0b82 */ /* 0x000e300000000a00 */
[----:B------:R-:W2:Y:S01]  /*0370*/  @P0 LDC.64 R12, c[0x0][0x668] ;  /* 0x00019a00ff0c0b82 */ /* 0x000ea20000000a00 */
[----:B0-----:R-:W2:Y:S02]  /*0380*/  @P0 LDG.E.64 R4, desc[UR6][R10.64] ;  /* 0x000000060a040981 */ /* 0x001ea4000c1e1b00 */
[----:B--2---:R-:W-:-:S04]  /*0390*/  @P0 IADD3 R4, P1, PT, R4, R12, RZ ;  /* 0x0000000c04040210 */ /* 0x004fc80007f3e0ff */
[----:B------:R-:W-:-:S05]  /*03a0*/  @P0 IADD3.X R5, PT, PT, R5, R13, RZ, P1, !PT ;  /* 0x0000000d05050210 */ /* 0x000fca0000ffe4ff */
[----:B---3--:R-:W2:Y:S01]  /*03b0*/  @P0 LDG.E.U8 R15, desc[UR6][R4.64] ;  /* 0x00000006040f0981 */ /* 0x008ea2000c1e1100 */
[----:B------:R-:W2:Y:S01]  /*03c0*/  LDC.64 R12, c[0x0][0x648] ;  /* 0x00019200ff0c7b82 */ /* 0x000ea20000000a00 */
[----:B------:R-:W-:Y:S02]  /*03d0*/  IADD3 R3, PT, PT, R3, 0x80, RZ ;  /* 0x0000008003037810 */ /* 0x000fe40007ffe0ff */
[----:B--2---:R1:W-:Y:S05]  /*03e0*/  STG.E.U8 desc[UR6][R12.64], R15 ;  /* 0x0000000f0c007986 */ /* 0x0043ea000c101106 */
.L_x_11564:
[----:B------:R-:W-:Y:S05]  /*03f0*/  BSYNC.RECONVERGENT B0 ;  /* 0x0000000000007941 */ /* 0x000fea0003800200 */
.L_x_11561:
[----:B------:R-:W-:Y:S05]  /*0400*/  WARPSYNC.ALL ;  /* 0x0000000000007948 */ /* 0x000fea0003800000 */
[----:B------:R-:W-:-:S13]  /*0410*/  ISETP.GE.AND P0, PT, R3, UR4, PT ;  /* 0x0000000403007c0c */ /* 0x000fda000bf06270 */
[----:B------:R-:W-:Y:S05]  /*0420*/  @P0 EXIT ;  /* 0x000000000000094d */ /* 0x000fea0003800000 */
[----:B01----:R-:W0:Y:S02]  /*0430*/  LDC.64 R6, c[0x0][0x658] ;  /* 0x00019600ff067b82 */ /* 0x003e240000000a00 */
[----:B0-----:R-:W2:Y:S06]  /*0440*/  LDG.E.U8 R6, desc[UR6][R6.64] ;  /* 0x0000000606067981 */ /* 0x001eac000c1e1100 */
[----:B------:R-:W0:Y:S02]  /*0450*/  LDC.64 R4, c[0x0][0x650] ;  /* 0x00019400ff047b82 */ /* 0x000e240000000a00 */
[----:B0-----:R-:W3:Y:S01]  /*0460*/  LDG.E.U8 R13, desc[UR6][R4.64] ;  /* 0x00000006040d7981 */ /* 0x001ee2000c1e1100 */
[----:B--2---:R-:W-:-:S13]  /*0470*/  ISETP.NE.AND P0, PT, R6, RZ, PT ;  /* 0x000000ff0600720c */ /* 0x004fda0003f05270 */
[----:B------:R-:W0:Y:S08]  /*0480*/  @P0 LDC.64 R8, c[0x0][0x660] ;  /* 0x00019800ff080b82 */ /* 0x000e300000000a00 */
[----:B------:R-:W1:Y:S01]  /*0490*/  @P0 LDC.64 R10, c[0x0][0x668] ;  /* 0x00019a00ff0a0b82 */ /* 0x000e620000000a00 */
[----:B0-----:R-:W1:Y:S02]  /*04a0*/  @P0 LDG.E.64 R2, desc[UR6][R8.64] ;  /* 0x0000000608020981 */ /* 0x001e64000c1e1b00 */
[----:B-1----:R-:W-:-:S04]  /*04b0*/  @P0 IADD3 R2, P1, PT, R2, R10, RZ ;  /* 0x0000000a02020210 */ /* 0x002fc80007f3e0ff */
[----:B------:R-:W-:-:S05]  /*04c0*/  @P0 IADD3.X R3, PT, PT, R3, R11, RZ, P1, !PT ;  /* 0x0000000b03030210 */ /* 0x000fca0000ffe4ff */
[----:B---3--:R-:W2:Y:S01]  /*04d0*/  @P0 LDG.E.U8 R13, desc[UR6][R2.64] ;  /* 0x00000006020d0981 */ /* 0x008ea2000c1e1100 */
[----:B------:R-:W2:Y:S03]  /*04e0*/  LDC.64 R10, c[0x0][0x648] ;  /* 0x00019200ff0a7b82 */ /* 0x000ea60000000a00 */
[----:B--2---:R-:W-:Y:S01]  /*04f0*/  STG.E.U8 desc[UR6][R10.64], R13 ;  /* 0x0000000d0a007986 */ /* 0x004fe2000c101106 */
[----:B------:R-:W-:Y:S05]  /*0500*/  EXIT ;  /* 0x000000000000794d */ /* 0x000fea0003800000 */
.L_x_11560:
        /* <DEDUP_REMOVED lines=381> */
.L_x_11568:
        /* <DEDUP_REMOVED lines=13> */
[----:B------:R1:W3:Y:S01]  /*1db0*/  LDG.E.U8 R15, desc[UR6][R8.64] ;  /* 0x00000006080f7981 */ /* 0x0002e2000c1e1100 */
[----:B--2---:R-:W-:-:S04]  /*1dc0*/  @P0 IADD3 R12, P1, PT, R6, R12, RZ ;  /* 0x0000000c060c0210 */ /* 0x004fc80007f3e0ff */
[----:B------:R-:W-:-:S05]  /*1dd0*/  @P0 IADD3.X R13, PT, PT, R7, R13, RZ, P1, !PT ;  /* 0x0000000d070d0210 */ /* 0x000fca0000ffe4ff */
[----:B---3--:R-:W2:Y:S01]  /*1de0*/  @P0 LDG.E.U8 R15, desc[UR6][R12.64] ;  /* 0x000000060c0f0981 */ /* 0x008ea2000c1e1100 */
[----:B0-----:R-:W-:Y:S02]  /*1df0*/  IADD3 R4, P0, PT, R5, UR8, RZ ;  /* 0x0000000805047c10 */ /* 0x001fe4000ff1e0ff */
[----:B------:R-:W-:Y:S02]  /*1e00*/  IADD3 R3, PT, PT, R3, 0x80, RZ ;  /* 0x0000008003037810 */ /* 0x000fe40007ffe0ff */
[----:B------:R-:W-:Y:S02]  /*1e10*/  IADD3.X R5, PT, PT, RZ, UR9, RZ, P0, !PT ;  /* 0x00000009ff057c10 */ /* 0x000fe400087fe4ff */
[----:B------:R-:W-:-:S13]  /*1e20*/  ISETP.GE.AND P0, PT, R3, UR4, PT ;  /* 0x0000000403007c0c */ /* 0x000fda000bf06270 */
[----:B------:R-:W-:Y:S05]  /*1e30*/  @P0 BREAK.RELIABLE B1 ;  /* 0x0000000000010942 */ /* 0x000fea0003800100 */
[----:B--2---:R1:W-:Y:S01]  /*1e40*/  STG.E.U8 desc[UR6][R4.64], R15 ;  /* 0x0000000f04007986 */ /* 0x0043e2000c101106 */
        /* <DEDUP_REMOVED lines=374> */
.L_x_11570:
        /* <DEDUP_REMOVED lines=19> */
[----:B------:R-:W-:-:S05]  /*36e0*/  IADD3.X R5, PT, PT, RZ, UR9, RZ, P0, !PT ;  /* 0x00000009ff057c10 */ /* 0x000fca00087fe4ff */
[----:B--2---:R1:W-:Y:S04]  /*36f0*/  STG.E.U8 desc[UR6][R4.64], R15 ;  /* 0x0000000f04007986 */ /* 0x0043e8000c101106 */
.L_x_11567:
[----:B------:R-:W-:-:S13]  /*3700*/  ISETP.GE.AND P0, PT, R3, UR4, PT ;  /* 0x0000000403007c0c */ /* 0x000fda000bf06270 */
[----:B------:R-:W-:Y:S05]  /*3710*/  @P0 BREAK.RELIABLE B1 ;  /* 0x0000000000010942 */ /* 0x000fea0003800100 */
[----:B------:R-:W-:Y:S05]  /*3720*/  @P0 BRA `(.L_x_11569) ;  /* 0x00000018002c0947 */ /* 0x000fea0003800000 */
[----:B------:R-:W-:Y:S05]  /*3730*/  BSYNC.RELIABLE B1 ;  /* 0x0000000000017941 */ /* 0x000fea0003800100 */
.L_x_11566:
        /* <DEDUP_REMOVED lines=373> */
.L_x_11571:
        /* <DEDUP_REMOVED lines=13> */
[----:B------:R3:W4:Y:S01]  /*4f60*/  LDG.E.U8 R15, desc[UR6][R8.64] ;  /* 0x00000006080f7981 */ /* 0x000722000c1e1100 */
[----:B--2---:R-:W-:-:S04]  /*4f70*/  @P0 IADD3 R12, P1, PT, R6, R12, RZ ;  /* 0x0000000c060c0210 */ /* 0x004fc80007f3e0ff */
[----:B------:R-:W-:-:S05]  /*4f80*/  @P0 IADD3.X R13, PT, PT, R7, R13, RZ, P1, !PT ;  /* 0x0000000d070d0210 */ /* 0x000fca0000ffe4ff */
[----:B----4-:R-:W2:Y:S01]  /*4f90*/  @P0 LDG.E.U8 R15, desc[UR6][R12.64] ;  /* 0x000000060c0f0981 */ /* 0x010ea2000c1e1100 */
[----:B0-----:R-:W-:Y:S02]  /*4fa0*/  IADD3 R4, P0, PT, R5, UR8, RZ ;  /* 0x0000000805047c10 */ /* 0x001fe4000ff1e0ff */
[----:B------:R-:W-:Y:S02]  /*4fb0*/  IADD3 R3, PT, PT, R3, 0x80, RZ ;  /* 0x0000008003037810 */ /* 0x000fe40007ffe0ff */
[----:B------:R-:W-:-:S05]  /*4fc0*/  IADD3.X R5, PT, PT, RZ, UR9, RZ, P0, !PT ;  /* 0x00000009ff057c10 */ /* 0x000fca00087fe4ff */
[----:B--2---:R3:W-:Y:S04]  /*4fd0*/  STG.E.U8 desc[UR6][R4.64], R15 ;  /* 0x0000000f04007986 */ /* 0x0047e8000c101106 */
.L_x_11569:
[----:B------:R-:W-:Y:S05]  /*4fe0*/  BSYNC.RECONVERGENT B0 ;  /* 0x0000000000007941 */ /* 0x000fea0003800200 */
.L_x_11565:
        /* <DEDUP_REMOVED lines=376> */
.L_x_11572:
        /* <DEDUP_REMOVED lines=10> */
[----:B------:R-:W3:Y:S01]  /*6810*/  LDG.E.U8 R13, desc[UR6][R6.64] ;  /* 0x00000006060d7981 */ /* 0x000ee2000c1e1100 */
[----:B--2---:R-:W-:-:S13]  /*6820*/  ISETP.NE.AND P0, PT, R8, RZ, PT ;  /* 0x000000ff0800720c */ /* 0x004fda0003f05270 */
[----:B------:R-:W2:Y:S01]  /*6830*/  @P0 LDG.E.64 R4, desc[UR6][R4.64] ;  /* 0x0000000604040981 */ /* 0x000ea2000c1e1b00 */
[----:B------:R-:W2:Y:S02]  /*6840*/  @P0 LDC.64 R10, c[0x0][0x668] ;  /* 0x00019a00ff0a0b82 */ /* 0x000ea40000000a00 */
[----:B--2---:R-:W-:-:S04]  /*6850*/  @P0 IADD3 R10, P1, PT, R4, R10, RZ ;  /* 0x0000000a040a0210 */ /* 0x004fc80007f3e0ff */
[----:B------:R-:W-:-:S05]  /*6860*/  @P0 IADD3.X R11, PT, PT, R5, R11, RZ, P1, !PT ;  /* 0x0000000b050b0210 */ /* 0x000fca0000ffe4ff */
[----:B---3--:R-:W2:Y:S01]  /*6870*/  @P0 LDG.E.U8 R13, desc[UR6][R10.64] ;  /* 0x000000060a0d0981 */ /* 0x008ea2000c1e1100 */
[----:B0-----:R-:W-:-:S04]  /*6880*/  IADD3 R2, P0, PT, R3, UR4, RZ ;  /* 0x0000000403027c10 */ /* 0x001fc8000ff1e0ff */
[----:B------:R-:W-:-:S05]  /*6890*/  IADD3.X R3, PT, PT, RZ, UR5, RZ, P0, !PT ;  /* 0x00000005ff037c10 */ /* 0x000fca00087fe4ff */
[----:B--2---:R-:W-:Y:S01]  /*68a0*/  STG.E.U8 desc[UR6][R2.64], R13 ;  /* 0x0000000d02007986 */ /* 0x004fe2000c101106 */
[----:B------:R-:W-:Y:S05]  /*68b0*/  EXIT ;  /* 0x000000000000794d */ /* 0x000fea0003800000 */
.L_x_11573:
        /* <DEDUP_REMOVED lines=12> */
.L_x_41822:


//--------------------- .text._ZN2at6native27unrolled_elementwise_kernelIZZZNS0_28launch_masked_scatter_kernelERKNS_10TensorBaseES4_S4_S4_ENKUlvE_clEvENKUlvE0_clEvEUlablE_St5arrayIPcLm4EELi4E23TrivialOffsetCalculatorILi3EjESB_ILi1EjENS0_6memory15LoadWithoutCastENSE_16StoreWithoutCastEEEviT_T0_T2_T3_T4_T5_ --------------------------
	.section	.text._ZN2at6native27unrolled_elementwise_kernelIZZZNS0_28launch_masked_scatter_kernelERKNS_10TensorBaseES4_S4_S4_ENKUlvE_clEvENKUlvE0_clEvEUlablE_St5arrayIPcLm4EELi4E23TrivialOffsetCalculatorILi3EjESB_ILi1EjENS0_6memory15LoadWithoutCastENSE_16StoreWithoutCastEEEviT_T0_T2_T3_T4_T5_,"ax",@progbits
	.align	128
        .global         _ZN2at6native27unrolled_elementwise_kernelIZZZNS0_28launch_masked_scatter_kernelERKNS_10TensorBaseES4_S4_S4_ENKUlvE_clEvENKUlvE0_clEvEUlablE_St5arrayIPcLm4EELi4E23TrivialOffsetCalculatorILi3EjESB_ILi1EjENS0_6memory15LoadWithoutCastENSE_16StoreWithoutCastEEEviT_T0_T2_T3_T4_T5_
        .type           _ZN2at6native27unrolled_elementwise_kernelIZZZNS0_28launch_masked_scatter_kernelERKNS_10TensorBaseES4_S4_S4_ENKUlvE_clEvENKUlvE0_clEvEUlablE_St5arrayIPcLm4EELi4E23TrivialOffsetCalculatorILi3EjESB_ILi1EjENS0_6memory15LoadWithoutCastENSE_16StoreWithoutCastEEEviT_T0_T2_T3_T4_T5_,@function
        .size           _ZN2at6native27unrolled_elementwise_kernelIZZZNS0_28launch_masked_scatter_kernelERKNS_10TensorBaseES4_S4_S4_ENKUlvE_clEvENKUlvE0_clEvEUlablE_St5arrayIPcLm4EELi4E23TrivialOffsetCalculatorILi3EjESB_ILi1EjENS0_6memory15LoadWithoutCastENSE_16StoreWithoutCastEEEviT_T0_T2_T3_T4_T5_,(.L_x_41823 - _ZN2at6native27unrolled_elementwise_kernelIZZZNS0_28launch_masked_scatter_kernelERKNS_10TensorBaseES4_S4_S4_ENKUlvE_clEvENKUlvE0_clEvEUlablE_St5arrayIPcLm4EELi4E23TrivialOffsetCalculatorILi3EjESB_ILi1EjENS0_6memory15LoadWithoutCastENSE_16StoreWithoutCastEEEviT_T0_T2_T3_T4_T5_)
        .other          _ZN2at6native27unrolled_elementwise_kernelIZZZNS0_28launch_masked_scatter_kernelERKNS_10TensorBaseES4_S4_S4_ENKUlvE_clEvENKUlvE0_clEvEUlablE_St5arrayIPcLm4EELi4E23TrivialOffsetCalculatorILi3EjESB_ILi1EjENS0_6memory15LoadWithoutCastENSE_16StoreWithoutCastEEEviT_T0_T2_T3_T4_T5_,@"STO_CUDA_ENTRY STV_DEFAULT"
_ZN2at6native27unrolled_elementwise_kernelIZZZNS0_28launch_masked_scatter_kernelERKNS_10TensorBaseES4_S4_S4_ENKUlvE_clEvENKUlvE0_clEvEUlablE_St5arrayIPcLm4EELi4E23TrivialOffsetCalculatorILi3EjESB_ILi1EjENS0_6memory15LoadWithoutCastENSE_16StoreWithoutCastEEEviT_T0_T2_T3_T4_T5_:
.text._ZN2at6native27unrolled_elementwise_kernelIZZZNS0_28launch_masked_scatter_kernelERKNS_10TensorBaseES4_S4_S4_ENKUlvE_clEvENKUlvE0_clEvEUlablE_St5arrayIPcLm4EELi4E23TrivialOffsetCalculatorILi3EjESB_ILi1EjENS0_6memory15LoadWithoutCastENSE_16StoreWithoutCastEEEviT_T0_T2_T3_T4_T5_:
        /* <DEDUP_REMOVED lines=12> */
[----:B------:R-:W2:Y:S07]  /*00c0*/  LDC.64 R20, c[0x0][0x3a8] ;  /* 0x0000ea00ff147b82 */ /* 0x000eae0000000a00 */
[----:B------:R-:W-:Y:S01]  /*00d0*/  @!P0 VIADD R0, R5, 0x80 ;  /* 0x0000008005008836 */ /* 0x000fe20000000000 */
[----:B------:R-:W0:Y:S01]  /*00e0*/  @!P0 LDC.64 R6, c[0x0][0x3b0] ;  /* 0x0000ec00ff068b82 */ /* 0x000e220000000a00 */
[----:B------:R-:W-:-:S03]  /*00f0*/  @!P0 IMAD R11, R2, 0x200, R5 ;  /* 0x00000200020b8824 */ /* 0x000fc600078e0205 */
[----:B------:R-:W-:Y:S02]  /*0100*/  ISETP.GE.AND P3, PT, R0, R3, PT ;  /* 0x000000030000720c */ /* 0x000fe40003f66270 */
[----:B---3--:R-:W-:-:S05]  /*0110*/  @!P0 IADD3 R16, P4, PT, R11, R16, RZ ;  /* 0x000000100b108210 */ /* 0x008fca0007f9e0ff */
[----:B------:R-:W-:Y:S01]  /*0120*/  @!P0 IMAD.X R17, RZ, RZ, R17, P4 ;  /* 0x000000ffff118224 */ /* 0x000fe200020e0611 */
[----:B-1----:R-:W-:-:S04]  /*0130*/  @!P0 IADD3 R22, P4, PT, R11, R22, RZ ;  /* 0x000000160b168210 */ /* 0x002fc80007f9e0ff */
[----:B------:R-:W3:Y:S01]  /*0140*/  @!P0 LDG.E.U8 R4, desc[UR4][R16.64] ;  /* 0x0000000410048981 */ /* 0x000ee2000c1e1100 */
[----:B------:R-:W-:Y:S01]  /*0150*/  @!P3 IMAD R24, R2, 0x200, R0 ;  /* 0x000002000218b824 */ /* 0x000fe200078e0200 */
[----:B------:R-:W1:Y:S01]  /*0160*/  @!P3 LDC.64 R12, c[0x0][0x3b0] ;  /* 0x0000ec00ff0cbb82 */ /* 0x000e620000000a00 */
[----:B------:R-:W-:-:S05]  /*0170*/  @!P3 VIADD R0, R0, 0x80 ;  /* 0x000000800000b836 */ /* 0x000fca0000000000 */
[----:B------:R-:W-:-:S13]  /*0180*/  ISETP.GE.AND P2, PT, R0, R3, PT ;  /* 0x000000030000720c */ /* 0x000fda0003f46270 */
[----:B------:R-:W-:Y:S01]  /*0190*/  @!P2 IMAD R25, R2, 0x200, R0 ;  /* 0x000002000219a824 */ /* 0x000fe200078e0200 */
[----:B----4-:R-:W-:Y:S01]  /*01a0*/  @!P3 IADD3 R28, P5, PT, R24, R8, RZ ;  /* 0x00000008181cb210 */ /* 0x010fe20007fbe0ff */
[----:B------:R-:W-:Y:S01]  /*01b0*/  @!P2 VIADD R0, R0, 0x80 ;  /* 0x000000800000a836 */ /* 0x000fe20000000000 */
[----:B------:R-:W4:Y:S04]  /*01c0*/  @!P2 LDC.64 R14, c[0x0][0x3b0] ;  /* 0x0000ec00ff0eab82 */ /* 0x000f280000000a00 */
[----:B------:R-:W-:Y:S01]  /*01d0*/  ISETP.GE.AND P1, PT, R0, R3, PT ;  /* 0x000000030000720c */ /* 0x000fe20003f26270 */
[----:B------:R-:W-:Y:S02]  /*01e0*/  @!P3 IMAD.X R29, RZ, RZ, R9, P5 ;  /* 0x000000ffff1db224 */ /* 0x000fe400028e0609 */
[----:B------:R-:W-:Y:S01]  /*01f0*/  @!P0 IMAD.X R23, RZ, RZ, R23, P4 ;  /* 0x000000ffff178224 */ /* 0x000fe200020e0617 */
[----:B--2---:R-:W-:-:S05]  /*0200*/  @!P2 IADD3 R20, P4, PT, R25, R20, RZ ;  /* 0x000000141914a210 */ /* 0x004fca0007f9e0ff */
[----:B------:R-:W2:Y:S04]  /*0210*/  @!P0 LDG.E.U8 R23, desc[UR4][R22.64] ;  /* 0x0000000416178981 */ /* 0x000ea8000c1e1100 */
[----:B------:R-:W-:-:S05]  /*0220*/  @!P1 IMAD R27, R2, 0x200, R0 ;  /* 0x00000200021b9824 */ /* 0x000fca00078e0200 */
[----:B0-----:R-:W-:Y:S01]  /*0230*/  @!P1 IADD3 R18, P5, PT, R27, R18, RZ ;  /* 0x000000121b129210 */ /* 0x001fe20007fbe0ff */
[----:B------:R-:W-:Y:S01]  /*0240*/  @!P2 IMAD.X R21, RZ, RZ, R21, P4 ;  /* 0x000000ffff15a224 */ /* 0x000fe200020e0615 */
[----:B------:R0:W3:Y:S03]  /*0250*/  @!P3 LDG.E.U8 R22, desc[UR4][R28.64] ;  /* 0x000000041c16b981 */ /* 0x0000e6000c1e1100 */
[----:B------:R-:W-:Y:S01]  /*0260*/  @!P1 IMAD.X R19, RZ, RZ, R19, P5 ;  /* 0x000000ffff139224 */ /* 0x000fe200028e0613 */
[----:B------:R-:W3:Y:S04]  /*0270*/  @!P2 LDG.E.U8 R16, desc[UR4][R20.64] ;  /* 0x000000041410a981 */ /* 0x000ee8000c1e1100 */
[----:B------:R1:W3:Y:S01]  /*0280*/  @!P1 LDG.E.U8 R17, desc[UR4][R18.64] ;  /* 0x0000000412119981 */ /* 0x0002e2000c1e1100 */
[----:B------:R-:W-:Y:S01]  /*0290*/  CS2R R8, SRZ ;  /* 0x0000000000087805 */ /* 0x000fe2000001ff00 */
[----:B0-----:R-:W0:Y:S01]  /*02a0*/  @!P1 LDC.64 R28, c[0x0][0x3b0] ;  /* 0x0000ec00ff1c9b82 */ /* 0x001e220000000a00 */
[----:B-1----:R-:W-:-:S07]  /*02b0*/  @!P0 IMAD.WIDE.U32 R18, R11, 0x8, R6 ;  /* 0x000000080b128825 */ /* 0x002fce00078e0006 */
[----:B------:R-:W1:Y:S01]  /*02c0*/  LDC.64 R20, c[0x0][0x3a0] ;  /* 0x0000e800ff147b82 */ /* 0x000e620000000a00 */
[----:B------:R4:W3:Y:S07]  /*02d0*/  @!P0 LDG.E.64 R8, desc[UR4][R18.64] ;  /* 0x0000000412088981 */ /* 0x0008ee000c1e1b00 */
[----:B------:R-:W1:Y:S01]  /*02e0*/  LDC.64 R6, c[0x0][0x3a0] ;  /* 0x0000e800ff067b82 */ /* 0x000e620000000a00 */
[----:B------:R-:W-:Y:S01]  /*02f0*/  CS2R R10, SRZ ;  /* 0x00000000000a7805 */ /* 0x000fe2000001ff00 */
[----:B------:R-:W-:-:S05]  /*0300*/  @!P3 IMAD.WIDE.U32 R12, R24, 0x8, R12 ;  /* 0x00000008180cb825 */ /* 0x000fca00078e000c */
[----:B------:R0:W3:Y:S01]  /*0310*/  @!P3 LDG.E.64 R10, desc[UR4][R12.64] ;  /* 0x000000040c0ab981 */ /* 0x0000e2000c1e1b00 */
[----:B----4-:R-:W4:Y:S01]  /*0320*/  LDC.64 R18, c[0x0][0x3a0] ;  /* 0x0000e800ff127b82 */ /* 0x010f220000000a00 */
[----:B------:R-:W-:Y:S01]  /*0330*/  @!P2 IMAD.WIDE.U32 R14, R25, 0x8, R14 ;  /* 0x00000008190ea825 */ /* 0x000fe200078e000e */
[----:B0-----:R-:W-:-:S03]  /*0340*/  CS2R R12, SRZ ;  /* 0x00000000000c7805 */ /* 0x001fc6000001ff00 */
[----:B------:R-:W-:-:S03]  /*0350*/  @!P1 IMAD.WIDE.U32 R28, R27, 0x8, R28 ;  /* 0x000000081b1c9825 */ /* 0x000fc600078e001c */
[----:B------:R0:W3:Y:S01]  /*0360*/  @!P2 LDG.E.64 R12, desc[UR4][R14.64] ;  /* 0x000000040e0ca981 */ /* 0x0000e2000c1e1b00 */
[----:B-1----:R-:W-:Y:S02]  /*0370*/  @!P3 IADD3 R24, P5, PT, R24, R6, RZ ;  /* 0x000000061818b210 */ /* 0x002fe40007fbe0ff */
[----:B------:R-:W-:Y:S02]  /*0380*/  @!P2 IADD3 R20, P4, PT, R25, R20, RZ ;  /* 0x000000141914a210 */ /* 0x000fe40007f9e0ff */
[----:B0-----:R-:W-:Y:S01]  /*0390*/  CS2R R14, SRZ ;  /* 0x00000000000e7805 */ /* 0x001fe2000001ff00 */
[----:B------:R-:W-:Y:S01]  /*03a0*/  @!P3 IMAD.X R25, RZ, RZ, R7, P5 ;  /* 0x000000ffff19b224 */ /* 0x000fe200028e0607 */
[----:B----4-:R-:W-:-:S04]  /*03b0*/  @!P1 IADD3 R18, P5, PT, R27, R18, RZ ;  /* 0x000000121b129210 */ /* 0x010fc80007fbe0ff */
[----:B------:R-:W4:Y:S01]  /*03c0*/  @!P1 LDG.E.64 R14, desc[UR4][R28.64] ;  /* 0x000000041c0e9981 */ /* 0x000f22000c1e1b00 */
[----:B------:R-:W-:Y:S01]  /*03d0*/  PRMT R0, RZ, 0x7610, R0 ;  /* 0x00007610ff007816 */ /* 0x000fe20000000000 */
[----:B------:R-:W-:Y:S01]  /*03e0*/  @!P2 IMAD.X R21, RZ, RZ, R21, P4 ;  /* 0x000000ffff15a224 */ /* 0x000fe200020e0615 */
[----:B------:R-:W-:Y:S01]  /*03f0*/  PRMT R6, RZ, 0x7610, R6 ;  /* 0x00007610ff067816 */ /* 0x000fe20000000006 */
[----:B------:R-:W-:Y:S01]  /*0400*/  @!P1 IMAD.X R19, RZ, RZ, R19, P5 ;  /* 0x000000ffff139224 */ /* 0x000fe200028e0613 */
[----:B------:R-:W-:Y:S02]  /*0410*/  PRMT R7, RZ, 0x7610, R7 ;  /* 0x00007610ff077816 */ /* 0x000fe40000000007 */
[----:B------:R-:W4:Y:S04]  /*0420*/  @!P3 LDG.E.U8 R0, desc[UR4][R24.64] ;  /* 0x000000041800b981 */ /* 0x000f28000c1e1100 */
[----:B------:R-:W4:Y:S04]  /*0430*/  @!P2 LDG.E.U8 R6, desc[UR4][R20.64] ;  /* 0x000000041406a981 */ /* 0x000f28000c1e1100 */
[----:B------:R0:W4:Y:S01]  /*0440*/  @!P1 LDG.E.U8 R7, desc[UR4][R18.64] ;  /* 0x0000000412079981 */ /* 0x000122000c1e1100 */
[----:B------:R-:W-:Y:S01]  /*0450*/  VIADD R26, R5, 0x80 ;  /* 0x00000080051a7836 */ /* 0x000fe20000000000 */
[----:B--2---:R-:W-:-:S02]  /*0460*/  ISETP.EQ.OR P0, PT, R23, RZ, P0 ;  /* 0x000000ff1700720c */ /* 0x004fc40000702670 */
[----:B---3--:R-:W-:Y:S01]  /*0470*/  ISETP.EQ.OR P3, PT, R22, RZ, P3 ;  /* 0x000000ff1600720c */ /* 0x008fe20001f62670 */
[----:B------:R-:W-:Y:S01]  /*0480*/  VIADD R22, R5, 0x180 ;  /* 0x0000018005167836 */ /* 0x000fe20000000000 */
[----:B------:R-:W-:Y:S02]  /*0490*/  ISETP.EQ.OR P2, PT, R16, RZ, P2 ;  /* 0x000000ff1000720c */ /* 0x000fe40001742670 */
[----:B------:R-:W-:Y:S02]  /*04a0*/  ISETP.EQ.OR P4, PT, R17, RZ, P1 ;  /* 0x000000ff1100720c */ /* 0x000fe40000f82670 */
[-C--:B------:R-:W-:Y:S02]  /*04b0*/  ISETP.GE.OR P1, PT, R26, R3.reuse, P3 ;  /* 0x000000031a00720c */ /* 0x080fe40001f26670 */
[----:B------:R-:W-:Y:S02]  /*04c0*/  IADD3 R16, PT, PT, R5, 0x100, RZ ;  /* 0x0000010005107810 */ /* 0x000fe40007ffe0ff */
[----:B------:R-:W-:-:S02]  /*04d0*/  ISETP.GE.OR P3, PT, R22, R3, P4 ;  /* 0x000000031600720c */ /* 0x000fc40002766670 */
[----:B------:R-:W-:Y:S02]  /*04e0*/  ISETP.GE.OR P2, PT, R16, R3, P2 ;  /* 0x000000031000720c */ /* 0x000fe40001746670 */
[----:B------:R-:W1:Y:S08]  /*04f0*/  @!P0 LDC.64 R16, c[0x0][0x388] ;  /* 0x0000e200ff108b82 */ /* 0x000e700000000a00 */
[----:B0-----:R-:W0:Y:S08]  /*0500*/  @!P1 LDC.64 R18, c[0x0][0x388] ;  /* 0x0000e200ff129b82 */ /* 0x001e300000000a00 */
[----:B------:R-:W2:Y:S08]  /*0510*/  @!P2 LDC.64 R20, c[0x0][0x388] ;  /* 0x0000e200ff14ab82 */ /* 0x000eb00000000a00 */
[----:B------:R-:W4:Y:S01]  /*0520*/  @!P3 LDC.64 R22, c[0x0][0x388] ;  /* 0x0000e200ff16bb82 */ /* 0x000f220000000a00 */
[----:B-1----:R-:W-:-:S02]  /*0530*/  @!P0 IADD3 R16, P5, PT, R8, R16, RZ ;  /* 0x0000001008108210 */ /* 0x002fc40007fbe0ff */
[----:B0-----:R-:W-:-:S03]  /*0540*/  @!P1 IADD3 R18, P4, PT, R10, R18, RZ ;  /* 0x000000120a129210 */ /* 0x001fc60007f9e0ff */
[----:B------:R-:W-:Y:S02]  /*0550*/  @!P0 IMAD.X R17, R9, 0x1, R17, P5 ;  /* 0x0000000109118824 */ /* 0x000fe400028e0611 */
[----:B------:R-:W-:-:S03]  /*0560*/  @!P1 IMAD.X R19, R11, 0x1, R19, P4 ;  /* 0x000000010b139824 */ /* 0x000fc600020e0613 */
[----:B------:R0:W5:Y:S01]  /*0570*/  @!P0 LDG.E.U8 R4, desc[UR4][R16.64] ;  /* 0x0000000410048981 */ /* 0x000162000c1e1100 */
[----:B--2---:R-:W-:Y:S02]  /*0580*/  @!P2 IADD3 R20, P5, PT, R12, R20, RZ ;  /* 0x000000140c14a210 */ /* 0x004fe40007fbe0ff */
[----:B----4-:R-:W-:-:S03]  /*0590*/  @!P3 IADD3 R22, P4, PT, R14, R22, RZ ;  /* 0x000000160e16b210 */ /* 0x010fc60007f9e0ff */
[----:B------:R-:W-:Y:S02]  /*05a0*/  @!P2 IMAD.X R21, R13, 0x1, R21, P5 ;  /* 0x000000010d15a824 */ /* 0x000fe400028e0615 */
[----:B------:R-:W-:Y:S01]  /*05b0*/  @!P3 IMAD.X R23, R15, 0x1, R23, P4 ;  /* 0x000000010f17b824 */ /* 0x000fe200020e0617 */
[----:B------:R0:W5:Y:S04]  /*05c0*/  @!P1 LDG.E.U8 R0, desc[UR4][R18.64] ;  /* 0x0000000412009981 */ /* 0x000168000c1e1100 */
        /* <DEDUP_REMOVED lines=16> */
[----:B0-----:R-:W-:Y:S01]  /*06d0*/  LEA R8, R2, R5, 0x9 ;  /* 0x0000000502087211 */ /* 0x001fe200078e48ff */
[----:B------:R-:W-:-:S03]  /*06e0*/  VIADD R5, R5, 0x80 ;  /* 0x0000008005057836 */ /* 0x000fc60000000000 */
[----:B-1----:R-:W-:-:S05]  /*06f0*/  IADD3 R8, P0, PT, R8, UR6, RZ ;  /* 0x0000000608087c10 */ /* 0x002fca000ff1e0ff */
[----:B------:R-:W-:-:S05]  /*0700*/  IMAD.X R9, RZ, RZ, UR7, P0 ;  /* 0x00000007ff097e24 */ /* 0x000fca00080e06ff */
[----:B------:R0:W-:Y:S03]  /*0710*/  STG.E.U8 desc[UR4][R8.64], R0 ;  /* 0x0000000008007986 */ /* 0x0001e6000c101104 */
.L_x_11576:
[----:B------:R-:W-:Y:S05]  /*0720*/  BSYNC.RELIABLE B1 ;  /* 0x0000000000017941 */ /* 0x000fea0003800100 */
.L_x_11575:
[----:B------:R-:W-:-:S13]  /*0730*/  ISETP.GE.AND P0, PT, R5, R3, PT ;  /* 0x000000030500720c */ /* 0x000fda0003f06270 */
[----:B------:R-:W1:Y:S01]  /*0740*/  @!P0 LDC.64 R10, c[0x0][0x398] ;  /* 0x0000e600ff0a8b82 */ /* 0x000e620000000a00 */
[----:B0-----:R-:W-:Y:S02]  /*0750*/  @!P0 IMAD R9, R2, 0x200, R5 ;  /* 0x0000020002098824 */ /* 0x001fe400078e0205 */
[----:B------:R-:W-:-:S03]  /*0760*/  @!P0 VIADD R5, R5, 0x80 ;  /* 0x0000008005058836 */ /* 0x000fc60000000000 */
[----:B-1----:R-:W-:-:S05]  /*0770*/  @!P0 IADD3 R8, P1, PT, R9, R10, RZ ;  /* 0x0000000a09088210 */ /* 0x002fca0007f3e0ff */
[----:B------:R-:W-:-:S05]  /*0780*/  @!P0 IMAD.X R9, RZ, RZ, R11, P1 ;  /* 0x000000ffff098224 */ /* 0x000fca00008e060b */
[----:B-----5:R1:W-:Y:S03]  /*0790*/  @!P0 STG.E.U8 desc[UR4][R8.64], R6 ;  /* 0x0000000608008986 */ /* 0x0203e6000c101104 */
.L_x_11577:
[----:B------:R-:W-:Y:S05]  /*07a0*/  BSYNC.RECONVERGENT B0 ;  /* 0x0000000000007941 */ /* 0x000fea0003800200 */
.L_x_11574:
        /* <DEDUP_REMOVED lines=9> */
.L_x_11578:
        /* <DEDUP_REMOVED lines=12> */
.L_x_41823:


//--------------------- .text._ZN2at6native29vectorized_elementwise_kernelILi2EZZZNS0_28launch_masked_scatter_kernelERKNS_10TensorBaseES4_S4_S4_ENKUlvE_clEvENKUlvE0_clEvEUlablE_St5arrayIPcLm4EEEEviT0_T1_ --------------------------
	.section	.text._ZN2at6native29vectorized_elementwise_kernelILi2EZZZNS0_28launch_masked_scatter_kernelERKNS_10TensorBaseES4_S4_S4_ENKUlvE_clEvENKUlvE0_clEvEUlablE_St5arrayIPcLm4EEEEviT0_T1_,"ax",@progbits
	.align	128
        .global         _ZN2at6native29vectorized_elementwise_kernelILi2EZZZNS0_28launch_masked_scatter_kernelERKNS_10TensorBaseES4_S4_S4_ENKUlvE_clEvENKUlvE0_clEvEUlablE_St5arrayIPcLm4EEEEviT0_T1_
        .type           _ZN2at6native29vectorized_elementwise_kernelILi2EZZZNS0_28launch_masked_scatter_kernelERKNS_10TensorBaseES4_S4_S4_ENKUlvE_clEvENKUlvE0_clEvEUlablE_St5arrayIPcLm4EEEEviT0_T1_,@function
        .size           _ZN2at6native29vectorized_elementwise_kernelILi2EZZZNS0_28launch_masked_scatter_kernelERKNS_10TensorBaseES4_S4_S4_ENKUlvE_clEvENKUlvE0_clEvEUlablE_St5arrayIPcLm4EEEEviT0_T1_,(.L_x_41824 - _ZN2at6native29vectorized_elementwise_kernelILi2EZZZNS0_28launch_masked_scatter_kernelERKNS_10TensorBaseES4_S4_S4_ENKUlvE_clEvENKUlvE0_clEvEUlablE_St5arrayIPcLm4EEEEviT0_T1_)
        .other          _ZN2at6native29vectorized_elementwise_kernelILi2EZZZNS0_28launch_masked_scatter_kernelERKNS_10TensorBaseES4_S4_S4_ENKUlvE_clEvENKUlvE0_clEvEUlablE_St5arrayIPcLm4EEEEviT0_T1_,@"STO_CUDA_ENTRY STV_DEFAULT"
_ZN2at6native29vectorized_elementwise_kernelILi2EZZZNS0_28launch_masked_scatter_kernelERKNS_10TensorBaseES4_S4_S4_ENKUlvE_clEvENKUlvE0_clEvEUlablE_St5arrayIPcLm4EEEEviT0_T1_:
.text._ZN2at6native29vectorized_elementwise_kernelILi2EZZZNS0_28launch_masked_scatter_kernelERKNS_10TensorBaseES4_S4_S4_ENKUlvE_clEvENKUlvE0_clEvEUlablE_St5arrayIPcLm4EEEEviT0_T1_:
        /* <DEDUP_REMOVED lines=16> */
[----:B------:R-:W-:Y:S02]  /*0100*/  @!P5 VIADD R10, R5, 0x80 ;  /* 0x00000080050ad836 */ /* 0x000fe40000000000 */
[----:B------:R-:W4:Y:S01]  /*0110*/  @!P5 LDC.64 R14, c[0x0][0x3b0] ;  /* 0x0000ec00ff0edb82 */ /* 0x000f220000000a00 */
[----:B------:R-:W-:Y:S02]  /*0120*/  @!P5 IMAD.IADD R23, R2, 0x1, R5 ;  /* 0x000000010217d824 */ /* 0x000fe400078e0205 */
[----:B------:R-:W-:-:S03]  /*0130*/  ISETP.GE.U32.AND P0, PT, R10, R3, PT ;  /* 0x000000030a00720c */ /* 0x000fc60003f06070 */
[----:B--2---:R-:W-:-:S05]  /*0140*/  @!P5 IADD3 R6, P1, PT, R23, R6, RZ ;  /* 0x000000061706d210 */ /* 0x004fca0007f3e0ff */
[----:B------:R-:W-:-:S05]  /*0150*/  @!P5 IMAD.X R7, RZ, RZ, R7, P1 ;  /* 0x000000ffff07d224 */ /* 0x000fca00008e0607 */
[----:B------:R-:W-:Y:S01]  /*0160*/  @!P0 IMAD.IADD R9, R2, 0x1, R10 ;  /* 0x0000000102098824 */ /* 0x000fe200078e020a */
[----:B------:R-:W2:Y:S01]  /*0170*/  @!P5 LDG.E.U8 R7, desc[UR4][R6.64] ;  /* 0x000000040607d981 */ /* 0x000ea2000c1e1100 */
[----:B------:R-:W0:Y:S03]  /*0180*/  @!P0 LDC.64 R32, c[0x0][0x3b0] ;  /* 0x0000ec00ff208b82 */ /* 0x000e260000000a00 */
[----:B-1----:R-:W-:-:S05]  /*0190*/  @!P0 IADD3 R24, P2, PT, R9, R24, RZ ;  /* 0x0000001809188210 */ /* 0x002fca0007f5e0ff */
[----:B------:R-:W-:-:S05]  /*01a0*/  @!P0 IMAD.X R25, RZ, RZ, R25, P2 ;  /* 0x000000ffff198224 */ /* 0x000fca00010e0619 */
[----:B------:R1:W2:Y:S01]  /*01b0*/  @!P0 LDG.E.U8 R11, desc[UR4][R24.64] ;  /* 0x00000004180b8981 */ /* 0x0002a2000c1e1100 */
[----:B------:R-:W-:-:S05]  /*01c0*/  @!P0 VIADD R10, R10, 0x80 ;  /* 0x000000800a0a8836 */ /* 0x000fca0000000000 */
[----:B------:R-:W-:Y:S02]  /*01d0*/  ISETP.GE.U32.AND P2, PT, R10, R3, PT ;  /* 0x000000030a00720c */ /* 0x000fe40003f46070 */
[----:B---3--:R-:W-:-:S11]  /*01e0*/  @!P5 IADD3 R16, P1, PT, R23, R16, RZ ;  /* 0x000000101710d210 */ /* 0x008fd60007f3e0ff */
[----:B-1----:R-:W-:Y:S01]  /*01f0*/  @!P2 IMAD.IADD R25, R2, 0x1, R10 ;  /* 0x000000010219a824 */ /* 0x002fe200078e020a */
[----:B------:R-:W-:Y:S01]  /*0200*/  CS2R R30, SRZ ;  /* 0x00000000001e7805 */ /* 0x000fe2000001ff00 */
[----:B------:R-:W-:Y:S02]  /*0210*/  @!P2 VIADD R10, R10, 0x80 ;  /* 0x000000800a0aa836 */ /* 0x000fe40000000000 */
[----:B----4-:R-:W-:Y:S01]  /*0220*/  @!P5 IMAD.WIDE.U32 R14, R23, 0x8, R14 ;  /* 0x00000008170ed825 */ /* 0x010fe200078e000e */
[----:B------:R-:W-:Y:S02]  /*0230*/  PRMT R6, RZ, 0x7610, R6 ;  /* 0x00007610ff067816 */ /* 0x000fe40000000006 */
[----:B------:R-:W-:Y:S02]  /*0240*/  CS2R R28, SRZ ;  /* 0x00000000001c7805 */ /* 0x000fe4000001ff00 */
[-C--:B------:R-:W-:Y:S01]  /*0250*/  ISETP.GE.U32.AND P3, PT, R10, R3.reuse, PT ;  /* 0x000000030a00720c */ /* 0x080fe20003f66070 */
[----:B------:R-:W-:Y:S01]  /*0260*/  @!P5 IMAD.X R17, RZ, RZ, R17, P1 ;  /* 0x000000ffff11d224 */ /* 0x000fe200008e0611 */
[C---:B------:R-:W-:Y:S01]  /*0270*/  @!P0 IADD3 R12, P1, PT, R9.reuse, R12, RZ ;  /* 0x0000000c090c8210 */ /* 0x040fe20007f3e0ff */
[----:B0-----:R-:W-:Y:S01]  /*0280*/  @!P0 IMAD.WIDE.U32 R32, R9, 0x8, R32 ;  /* 0x0000000809208825 */ /* 0x001fe200078e0020 */
[----:B------:R0:W3:Y:S01]  /*0290*/  @!P5 LDG.E.64 R30, desc[UR4][R14.64] ;  /* 0x000000040e1ed981 */ /* 0x0000e2000c1e1b00 */
[----:B------:R-:W1:Y:S08]  /*02a0*/  LDC.64 R8, c[0x0][0x3a0] ;  /* 0x0000e800ff087b82 */ /* 0x000e700000000a00 */
[----:B------:R-:W-:Y:S01]  /*02b0*/  @!P3 IMAD.IADD R35, R2, 0x1, R10 ;  /* 0x000000010223b824 */ /* 0x000fe200078e020a */
[----:B0-----:R-:W0:Y:S01]  /*02c0*/  LDC.64 R14, c[0x0][0x3a0] ;  /* 0x0000e800ff0e7b82 */ /* 0x001e220000000a00 */
[----:B------:R-:W-:Y:S01]  /*02d0*/  @!P3 VIADD R10, R10, 0x80 ;  /* 0x000000800a0ab836 */ /* 0x000fe20000000000 */
[----:B------:R1:W4:Y:S04]  /*02e0*/  @!P5 LDG.E.U8 R4, desc[UR4][R16.64] ;  /* 0x000000041004d981 */ /* 0x000328000c1e1100 */
[----:B------:R-:W-:Y:S01]  /*02f0*/  ISETP.GE.U32.AND P4, PT, R10, R3, PT ;  /* 0x000000030a00720c */ /* 0x000fe20003f86070 */
[----:B------:R-:W-:Y:S01]  /*0300*/  @!P0 IMAD.X R13, RZ, RZ, R13, P1 ;  /* 0x000000ffff0d8224 */ /* 0x000fe200008e060d */
[----:B------:R-:W-:Y:S01]  /*0310*/  @!P2 IADD3 R20, P1, PT, R25, R20, RZ ;  /* 0x000000141914a210 */ /* 0x000fe20007f3e0ff */
[----:B------:R-:W4:Y:S01]  /*0320*/  @!P0 LDG.E.64 R28, desc[UR4][R32.64] ;  /* 0x00000004201c8981 */ /* 0x000f22000c1e1b00 */
[----:B------:R-:W0:Y:S03]  /*0330*/  @!P2 LDC.64 R18, c[0x0][0x3b0] ;  /* 0x0000ec00ff12ab82 */ /* 0x000e260000000a00 */
[----:B------:R1:W4:Y:S01]  /*0340*/  @!P0 LDG.E.U8 R6, desc[UR4][R12.64] ;  /* 0x000000040c068981 */ /* 0x000322000c1e1100 */
[----:B------:R-:W-:Y:S01]  /*0350*/  @!P2 IMAD.X R21, RZ, RZ, R21, P1 ;  /* 0x000000ffff15a224 */ /* 0x000fe200008e0615 */
[----:B-1----:R-:W-:-:S03]  /*0360*/  @!P3 IADD3 R16, P1, PT, R35, R8, RZ ;  /* 0x000000082310b210 */ /* 0x002fc60007f3e0ff */
[----:B------:R-:W1:Y:S02]  /*0370*/  @!P3 LDC.64 R26, c[0x0][0x3b0] ;  /* 0x0000ec00ff1abb82 */ /* 0x000e640000000a00 */
[----:B------:R-:W-:-:S06]  /*0380*/  @!P3 IMAD.X R17, RZ, RZ, R9, P1 ;  /* 0x000000ffff11b224 */ /* 0x000fcc00008e0609 */
[----:B------:R-:W2:Y:S01]  /*0390*/  LDC.64 R12, c[0x0][0x3a8] ;  /* 0x0000ea00ff0c7b82 */ /* 0x000ea20000000a00 */
[----:B0-----:R-:W-:-:S04]  /*03a0*/  @!P2 IMAD.WIDE.U32 R18, R25, 0x8, R18 ;  /* 0x000000081912a825 */ /* 0x001fc800078e0012 */
[----:B-1----:R-:W-:Y:S01]  /*03b0*/  @!P3 IMAD.WIDE.U32 R26, R35, 0x8, R26 ;  /* 0x00000008231ab825 */ /* 0x002fe200078e001a */
[----:B--2---:R-:W-:-:S03]  /*03c0*/  ISETP.EQ.OR P0, PT, R11, RZ, P0 ;  /* 0x000000ff0b00720c */ /* 0x004fc60000702670 */
[----:B------:R-:W-:-:S05]  /*03d0*/  @!P4 IMAD.IADD R11, R2, 0x1, R10 ;  /* 0x00000001020bc824 */ /* 0x000fca00078e020a */
[----:B------:R-:W-:-:S05]  /*03e0*/  @!P4 IADD3 R32, P1, PT, R11, R14, RZ ;  /* 0x0000000e0b20c210 */ /* 0x000fca0007f3e0ff */
[----:B------:R-:W-:Y:S02]  /*03f0*/  @!P4 IMAD.X R33, RZ, RZ, R15, P1 ;  /* 0x000000ffff21c224 */ /* 0x000fe400008e060f */
[----:B------:R-:W0:Y:S01]  /*0400*/  LDC.64 R14, c[0x0][0x3a8] ;  /* 0x0000ea00ff0e7b82 */ /* 0x000e220000000a00 */
[----:B------:R-:W-:Y:S02]  /*0410*/  P2R R9, PR, RZ, 0x1 ;  /* 0x00000001ff097803 */ /* 0x000fe40000000000 */
[----:B------:R-:W-:-:S05]  /*0420*/  @!P2 IADD3 R24, P0, PT, R25, R12, RZ ;  /* 0x0000000c1918a210 */ /* 0x000fca0007f1e0ff */
[----:B------:R-:W-:Y:S01]  /*0430*/  @!P2 IMAD.X R25, RZ, RZ, R13, P0 ;  /* 0x000000ffff19a224 */ /* 0x000fe200000e060d */
[----:B------:R-:W-:Y:S02]  /*0440*/  ISETP.EQ.OR P5, PT, R7, RZ, P5 ;  /* 0x000000ff0700720c */ /* 0x000fe40002fa2670 */
[----:B------:R-:W-:Y:S02]  /*0450*/  PRMT R7, RZ, 0x7610, R7 ;  /* 0x00007610ff077816 */ /* 0x000fe40000000007 */
[----:B------:R-:W2:Y:S04]  /*0460*/  @!P2 LDG.E.U8 R24, desc[UR4][R24.64] ;  /* 0x000000041818a981 */ /* 0x000ea8000c1e1100 */
[----:B------:R1:W4:Y:S01]  /*0470*/  @!P3 LDG.E.U8 R7, desc[UR4][R16.64] ;  /* 0x000000041007b981 */ /* 0x000322000c1e1100 */
[----:B0-----:R-:W-:Y:S01]  /*0480*/  @!P3 IADD3 R34, P0, PT, R35, R14, RZ ;  /* 0x0000000e2322b210 */ /* 0x001fe20007f1e0ff */
[----:B-1----:R-:W0:Y:S04]  /*0490*/  LDC.64 R16, c[0x0][0x3a8] ;  /* 0x0000ea00ff107b82 */ /* 0x002e280000000a00 */
[----:B------:R-:W-:-:S05]  /*04a0*/  @!P3 IMAD.X R35, RZ, RZ, R15, P0 ;  /* 0x000000ffff23b224 */ /* 0x000fca00000e060f */
[----:B------:R-:W3:Y:S01]  /*04b0*/  @!P3 LDG.E.U8 R25, desc[UR4][R34.64] ;  /* 0x000000042219b981 */ /* 0x000ee2000c1e1100 */
[----:B------:R-:W-:Y:S02]  /*04c0*/  CS2R R12, SRZ ;  /* 0x00000000000c7805 */ /* 0x000fe4000001ff00 */
[----:B------:R-:W-:Y:S01]  /*04d0*/  PRMT R0, RZ, 0x7610, R0 ;  /* 0x00007610ff007816 */ /* 0x000fe20000000000 */
[----:B------:R-:W-:Y:S01]  /*04e0*/  @!P4 VIADD R10, R10, 0x80 ;  /* 0x000000800a0ac836 */ /* 0x000fe20000000000 */
[----:B------:R-:W1:Y:S02]  /*04f0*/  LDC.64 R14, c[0x0][0x3a8] ;  /* 0x0000ea00ff0e7b82 */ /* 0x000e640000000a00 */
[----:B------:R0:W4:Y:S04]  /*0500*/  @!P3 LDG.E.64 R12, desc[UR4][R26.64] ;  /* 0x000000041a0cb981 */ /* 0x000128000c1e1b00 */
[----:B------:R0:W4:Y:S02]  /*0510*/  @!P2 LDG.E.U8 R0, desc[UR4][R20.64] ;  /* 0x000000041400a981 */ /* 0x000124000c1e1100 */
[----:B0-----:R-:W-:Y:S01]  /*0520*/  @!P4 IADD3 R26, P1, PT, R11, R16, RZ ;  /* 0x000000100b1ac210 */ /* 0x001fe20007f3e0ff */
[----:B------:R-:W0:Y:S04]  /*0530*/  LDC.64 R20, c[0x0][0x3a0] ;  /* 0x0000e800ff147b82 */ /* 0x000e280000000a00 */
[----:B------:R-:W-:-:S05]  /*0540*/  @!P4 IMAD.X R27, RZ, RZ, R17, P1 ;  /* 0x000000ffff1bc224 */ /* 0x000fca00008e0611 */
[----:B------:R-:W4:Y:S01]  /*0550*/  @!P4 LDG.E.U8 R16, desc[UR4][R26.64] ;  /* 0x000000041a10c981 */ /* 0x000f22000c1e1100 */
[----:B------:R-:W-:Y:S02]  /*0560*/  ISETP.GE.U32.AND P0, PT, R10, R3, PT ;  /* 0x000000030a00720c */ /* 0x000fe40003f06070 */
[----:B------:R-:W-:-:S06]  /*0570*/  PRMT R8, RZ, 0x7610, R8 ;  /* 0x00007610ff087816 */ /* 0x000fcc0000000008 */
[----:B------:R0:W4:Y:S05]  /*0580*/  @!P4 LDG.E.U8 R8, desc[UR4][R32.64] ;  /* 0x000000042008c981 */ /* 0x00012a000c1e1100 */
[----:B------:R-:W-:-:S05]  /*0590*/  @!P0 IMAD.IADD R17, R2, 0x1, R10 ;  /* 0x0000000102118824 */ /* 0x000fca00078e020a */
[----:B0-----:R-:W-:-:S05]  /*05a0*/  @!P0 IADD3 R32, P1, PT, R17, R20, RZ ;  /* 0x0000001411208210 */ /* 0x001fca0007f3e0ff */
[----:B------:R-:W-:Y:S01]  /*05b0*/  @!P0 IMAD.X R33, RZ, RZ, R21, P1 ;  /* 0x000000ffff218224 */ /* 0x000fe200008e0615 */
[----:B-1----:R-:W-:-:S05]  /*05c0*/  @!P0 IADD3 R20, P1, PT, R17, R14, RZ ;  /* 0x0000000e11148210 */ /* 0x002fca0007f3e0ff */
[----:B------:R-:W-:Y:S02]  /*05d0*/  @!P0 IMAD.X R21, RZ, RZ, R15, P1 ;  /* 0x000000ffff158224 */ /* 0x000fe400008e060f */
[----:B------:R-:W0:Y:S01]  /*05e0*/  @!P0 LDC.64 R14, c[0x0][0x3b0] ;  /* 0x0000ec00ff0e8b82 */ /* 0x000e220000000a00 */
[----:B------:R-:W-:Y:S02]  /*05f0*/  @!P0 VIADD R10, R10, 0x80 ;  /* 0x000000800a0a8836 */ /* 0x000fe40000000000 */
[----:B------:R-:W4:Y:S03]  /*0600*/  @!P0 LDG.E.U8 R20, desc[UR4][R20.64] ;  /* 0x0000000414148981 */ /* 0x000f26000c1e1100 */
[----:B------:R-:W-:Y:S02]  /*0610*/  ISETP.GE.U32.AND P1, PT, R10, R3, PT ;  /* 0x000000030a00720c */ /* 0x000fe40003f26070 */
[----:B------:R-:W-:-:S06]  /*0620*/  CS2R R22, SRZ ;  /* 0x0000000000167805 */ /* 0x000fcc000001ff00 */
[----:B------:R1:W4:Y:S02]  /*0630*/  @!P2 LDG.E.64 R22, desc[UR4][R18.64] ;  /* 0x000000041216a981 */ /* 0x000324000c1e1b00 */
[----:B-1----:R-:W1:Y:S01]  /*0640*/  @!P4 LDC.64 R18, c[0x0][0x3b0] ;  /* 0x0000ec00ff12cb82 */ /* 0x002e620000000a00 */
[----:B0-----:R-:W-:-:S07]  /*0650*/  @!P0 IMAD.WIDE.U32 R34, R17, 0x8, R14 ;  /* 0x0000000811228825 */ /* 0x001fce00078e000e */
[----:B------:R-:W0:Y:S01]  /*0660*/  LDC.64 R14, c[0x0][0x3a0] ;  /* 0x0000e800ff0e7b82 */ /* 0x000e220000000a00 */
[----:B------:R-:W-:Y:S02]  /*0670*/  @!P1 IMAD.IADD R17, R2, 0x1, R10 ;  /* 0x0000000102119824 */ /* 0x000fe400078e020a */
[----:B-1----:R-:W-:Y:S01]  /*0680*/  @!P4 IMAD.WIDE.U32 R36, R11, 0x8, R18 ;  /* 0x000000080b24c825 */ /* 0x002fe200078e0012 */
[----:B------:R-:W-:-:S06]  /*0690*/  CS2R R18, SRZ ;  /* 0x0000000000127805 */ /* 0x000fcc000001ff00 */
[----:B------:R1:W4:Y:S01]  /*06a0*/  @!P4 LDG.E.64 R18, desc[UR4][R36.64] ;  /* 0x000000042412c981 */ /* 0x000322000c1e1b00 */
[----:B--2---:R-:W-:Y:S02]  /*06b0*/  ISETP.EQ.OR P2, PT, R24, RZ, P2 ;  /* 0x000000ff1800720c */ /* 0x004fe40001742670 */
[----:B0-----:R-:W-:Y:S02]  /*06c0*/  @!P1 IADD3 R24, P6, PT, R17, R14, RZ ;  /* 0x0000000e11189210 */ /* 0x001fe40007fde0ff */
[----:B---3--:R-:W-:-:S03]  /*06d0*/  ISETP.EQ.OR P3, PT, R25, RZ, P3 ;  /* 0x000000ff1900720c */ /* 0x008fc60001f62670 */
[----:B------:R-:W-:Y:S02]  /*06e0*/  @!P1 IMAD.X R25, RZ, RZ, R15, P6 ;  /* 0x000000ffff199224 */ /* 0x000fe400030e060f */
[----:B------:R-:W1:Y:S02]  /*06f0*/  LDC.64 R14, c[0x0][0x3a8] ;  /* 0x0000ea00ff0e7b82 */ /* 0x000e640000000a00 */
[----:B-1----:R-:W-:-:S05]  /*0700*/  @!P1 IADD3 R36, P6, PT, R17, R14, RZ ;  /* 0x0000000e11249210 */ /* 0x002fca0007fde0ff */
[----:B------:R-:W-:Y:S01]  /*0710*/  @!P1 IMAD.X R37, RZ, RZ, R15, P6 ;  /* 0x000000ffff259224 */ /* 0x000fe200030e060f */
[----:B----4-:R-:W-:Y:S01]  /*0720*/  ISETP.EQ.OR P4, PT, R16, RZ, P4 ;  /* 0x000000ff1000720c */ /* 0x010fe20002782670 */
[----:B------:R-:W0:Y:S03]  /*0730*/  @!P5 LDC.64 R14, c[0x0][0x388] ;  /* 0x0000e200ff0edb82 */ /* 0x000e260000000a00 */
[----:B------:R-:W2:Y:S01]  /*0740*/  @!P1 LDG.E.U8 R16, desc[UR4][R36.64] ;  /* 0x0000000424109981 */ /* 0x000ea2000c1e1100 */
[----:B------:R-:W-:Y:S02]  /*0750*/  PRMT R11, RZ, 0x7610, R11 ;  /* 0x00007610ff0b7816 */ /* 0x000fe4000000000b */
[----:B------:R-:W-:-:S04]  /*0760*/  CS2R R26, SRZ ;  /* 0x00000000001a7805 */ /* 0x000fc8000001ff00 */
[----:B------:R-:W3:Y:S04]  /*0770*/  @!P0 LDG.E.U8 R11, desc[UR4][R32.64] ;  /* 0x00000004200b8981 */ /* 0x000ee8000c1e1100 */
[----:B------:R1:W4:Y:S01]  /*0780*/  @!P0 LDG.E.64 R26, desc[UR4][R34.64] ;  /* 0x00000004221a8981 */ /* 0x000322000c1e1b00 */
[----:B0-----:R-:W-:Y:S01]  /*0790*/  @!P5 IADD3 R14, P6, PT, R30, R14, RZ ;  /* 0x0000000e1e0ed210 */ /* 0x001fe20007fde0ff */
[----:B-1----:R-:W0:Y:S01]  /*07a0*/  @!P1 LDC.64 R34, c[0x0][0x3b0] ;  /* 0x0000ec00ff229b82 */ /* 0x002e220000000a00 */
[----:B------:R-:W-:Y:S02]  /*07b0*/  ISETP.EQ.OR P0, PT, R20, RZ, P0 ;  /* 0x000000ff1400720c */ /* 0x000fe40000702670 */
[----:B------:R-:W-:Y:S01]  /*07c0*/  PRMT R20, RZ, 0x7610, R20 ;  /* 0x00007610ff147816 */ /* 0x000fe20000000014 */
[----:B------:R-:W-:Y:S01]  /*07d0*/  @!P5 IMAD.X R15, R31, 0x1, R15, P6 ;  /* 0x000000011f0fd824 */ /* 0x000fe200030e060f */
[----:B------:R-:W-:-:S04]  /*07e0*/  ISETP.NE.AND P6, PT, R9, RZ, PT ;  /* 0x000000ff0900720c */ /* 0x000fc80003fc5270 */
[----:B------:R1:W3:Y:S04]  /*07f0*/  @!P1 LDG.E.U8 R20, desc[UR4][R24.64] ;  /* 0x0000000418149981 */ /* 0x0002e8000c1e1100 */
[----:B------:R1:W5:Y:S02]  /*0800*/  @!P5 LDG.E.U8 R4, desc[UR4][R14.64] ;  /* 0x000000040e04d981 */ /* 0x000364000c1e1100 */
[----:B-1----:R-:W-:-:S05]  /*0810*/  VIADD R24, R5, 0x80 ;  /* 0x0000008005187836 */ /* 0x002fca0000000000 */
[----:B------:R-:W-:-:S13]  /*0820*/  ISETP.GE.U32.OR P6, PT, R24, R3, P6 ;  /* 0x000000031800720c */ /* 0x000fda00037c6470 */
[----:B------:R-:W1:Y:S02]  /*0830*/  @!P6 LDC.64 R14, c[0x0][0x388] ;  /* 0x0000e200ff0eeb82 */ /* 0x000e640000000a00 */
[----:B-1----:R-:W-:-:S05]  /*0840*/  @!P6 IADD3 R30, P5, PT, R28, R14, RZ ;  /* 0x0000000e1c1ee210 */ /* 0x002fca0007fbe0ff */
[----:B------:R-:W-:Y:S02]  /*0850*/  @!P6 IMAD.X R31, R29, 0x1, R15, P5 ;  /* 0x000000011d1fe824 */ /* 0x000fe400028e060f */
[----:B0-----:R-:W-:Y:S01]  /*0860*/  @!P1 IMAD.WIDE.U32 R34, R17, 0x8, R34 ;  /* 0x0000000811229825 */ /* 0x001fe200078e0022 */
[----:B------:R-:W-:Y:S02]  /*0870*/  CS2R R32, SRZ ;  /* 0x0000000000207805 */ /* 0x000fe4000001ff00 */
[----:B------:R-:W5:Y:S01]  /*0880*/  @!P6 LDG.E.U8 R6, desc[UR4][R30.64] ;  /* 0x000000041e06e981 */ /* 0x000f62000c1e1100 */
[----:B------:R-:W-:Y:S02]  /*0890*/  VIADD R14, R5, 0x180 ;  /* 0x00000180050e7836 */ /* 0x000fe40000000000 */
[----:B------:R-:W-:Y:S01]  /*08a0*/  @!P1 VIADD R10, R10, 0x80 ;  /* 0x000000800a0a9836 */ /* 0x000fe20000000000 */
[----:B------:R0:W3:Y:S02]  /*08b0*/  @!P1 LDG.E.64 R32, desc[UR4][R34.64] ;  /* 0x0000000422209981 */ /* 0x0000e4000c1e1b00 */
[----:B------:R-:W-:-:S02]  /*08c0*/  ISETP.GE.U32.OR P3, PT, R14, R3, P3 ;  /* 0x000000030e00720c */ /* 0x000fc40001f66470 */
[----:B------:R-:W0:Y:S01]  /*08d0*/  LDC.64 R14, c[0x0][0x3a8] ;  /* 0x0000ea00ff0e7b82 */ /* 0x000e220000000a00 */
[----:B--2---:R-:W-:Y:S01]  /*08e0*/  ISETP.EQ.OR P5, PT, R16, RZ, P1 ;  /* 0x000000ff1000720c */ /* 0x004fe20000fa2670 */
[----:B------:R-:W-:-:S05]  /*08f0*/  VIADD R16, R5, 0x100 ;  /* 0x0000010005107836 */ /* 0x000fca0000000000 */
[----:B------:R-:W-:-:S13]  /*0900*/  ISETP.GE.U32.OR P2, PT, R16, R3, P2 ;  /* 0x000000031000720c */ /* 0x000fda0001746470 */
[----:B------:R-:W1:Y:S01]  /*0910*/  @!P2 LDC.64 R16, c[0x0][0x388] ;  /* 0x0000e200ff10ab82 */ /* 0x000e620000000a00 */
[----:B------:R-:W-:-:S13]  /*0920*/  ISETP.GE.U32.AND P1, PT, R10, R3, PT ;  /* 0x000000030a00720c */ /* 0x000fda0003f26070 */
[----:B------:R-:W-:Y:S01]  /*0930*/  @!P1 IMAD.IADD R21, R2, 0x1, R10 ;  /* 0x0000000102159824 */ /* 0x000fe200078e020a */
[----:B-1----:R-:W-:-:S05]  /*0940*/  @!P2 IADD3 R28, P6, PT, R22, R16, RZ ;  /* 0x00000010161ca210 */ /* 0x002fca0007fde0ff */
[----:B------:R-:W-:Y:S02]  /*0950*/  @!P2 IMAD.X R29, R23, 0x1, R17, P6 ;  /* 0x00000001171da824 */ /* 0x000fe400030e0611 */
[----:B------:R-:W1:Y:S01]  /*0960*/  @!P3 LDC.64 R16, c[0x0][0x388] ;  /* 0x0000e200ff10bb82 */ /* 0x000e620000000a00 */
[----:B0-----:R-:W-:Y:S02]  /*0970*/  @!P1 IADD3 R34, P6, PT, R21, R14, RZ ;  /* 0x0000000e15229210 */ /* 0x001fe40007fde0ff */
[----:B------:R0:W5:Y:S03]  /*0980*/  @!P2 LDG.E.U8 R0, desc[UR4][R28.64] ;  /* 0x000000041c00a981 */ /* 0x000166000c1e1100 */
[----:B------:R-:W-:Y:S02]  /*0990*/  @!P1 IMAD.X R35, RZ, RZ, R15, P6 ;  /* 0x000000ffff239224 */ /* 0x000fe400030e060f */
[----:B------:R-:W2:Y:S03]  /*09a0*/  LDC.64 R14, c[0x0][0x3a0] ;  /* 0x0000e800ff0e7b82 */ /* 0x000ea60000000a00 */
[----:B------:R-:W3:Y:S01]  /*09b0*/  @!P1 LDG.E.U8 R9, desc[UR4][R34.64] ;  /* 0x0000000422099981 */ /* 0x000ee2000c1e1100 */
[----:B-1----:R-:W-:-:S05]  /*09c0*/  @!P3 IADD3 R22, P2, PT, R12, R16, RZ ;  /* 0x000000100c16b210 */ /* 0x002fca0007f5e0ff */
[----:B------:R-:W-:Y:S02]  /*09d0*/  @!P3 IMAD.X R23, R13, 0x1, R17, P2 ;  /* 0x000000010d17b824 */ /* 0x000fe400010e0611 */
[----:B------:R-:W1:Y:S01]  /*09e0*/  @!P1 LDC.64 R12, c[0x0][0x3b0] ;  /* 0x0000ec00ff0c9b82 */ /* 0x000e620000000a00 */
[----:B------:R-:W-:Y:S02]  /*09f0*/  CS2R R16, SRZ ;  /* 0x0000000000107805 */ /* 0x000fe4000001ff00 */
[----:B--2---:R-:W-:Y:S02]  /*0a00*/  @!P1 IADD3 R14, P2, PT, R21, R14, RZ ;  /* 0x0000000e150e9210 */ /* 0x004fe40007f5e0ff */
[----:B------:R-:W-:Y:S01]  /*0a10*/  PRMT R10, RZ, 0x7610, R10 ;  /* 0x00007610ff0a7816 */ /* 0x000fe2000000000a */
[----:B0-----:R-:W-:Y:S01]  /*0a20*/  VIADD R28, R5, 0x280 ;  /* 0x00000280051c7836 */ /* 0x001fe20000000000 */
[----:B------:R-:W5:Y:S01]  /*0a30*/  @!P3 LDG.E.U8 R7, desc[UR4][R22.64] ;  /* 0x000000041607b981 */ /* 0x000f62000c1e1100 */
[----:B------:R-:W-:-:S05]  /*0a40*/  @!P1 IMAD.X R15, RZ, RZ, R15, P2 ;  /* 0x000000ffff0f9224 */ /* 0x000fca00010e060f */
[----:B------:R0:W2:Y:S01]  /*0a50*/  @!P1 LDG.E.U8 R10, desc[UR4][R14.64] ;  /* 0x000000040e0a9981 */ /* 0x0000a2000c1e1100 */
[----:B-1----:R-:W-:-:S05]  /*0a60*/  @!P1 IMAD.WIDE.U32 R30, R21, 0x8, R12 ;  /* 0x00000008151e9825 */ /* 0x002fca00078e000c */
[----:B------:R-:W2:Y:S01]  /*0a70*/  @!P1 LDG.E.64 R16, desc[UR4][R30.64] ;  /* 0x000000041e109981 */ /* 0x000ea2000c1e1b00 */
[----:B------:R-:W-:-:S05]  /*0a80*/  VIADD R12, R5, 0x200 ;  /* 0x00000200050c7836 */ /* 0x000fca0000000000 */
[----:B------:R-:W-:-:S13]  /*0a90*/  ISETP.GE.U32.OR P4, PT, R12, R3, P4 ;  /* 0x000000030c00720c */ /* 0x000fda0002786470 */
[----:B------:R-:W1:Y:S01]  /*0aa0*/  @!P4 LDC.64 R12, c[0x0][0x388] ;  /* 0x0000e200ff0ccb82 */ /* 0x000e620000000a00 */
[----:B------:R-:W-:Y:S01]  /*0ab0*/  ISETP.GE.U32.OR P0, PT, R28, R3, P0 ;  /* 0x000000031c00720c */ /* 0x000fe20000706470 */
[C---:B0-----:R-:W-:Y:S02]  /*0ac0*/  VIADD R14, R5.reuse, 0x300 ;  /* 0x00000300050e7836 */ /* 0x041fe40000000000 */
[----:B------:R-:W-:Y:S01]  /*0ad0*/  VIADD R28, R5, 0x380 ;  /* 0x00000380051c7836 */ /* 0x000fe20000000000 */
[----:B-1----:R-:W-:-:S05]  /*0ae0*/  @!P4 IADD3 R18, P2, PT, R18, R12, RZ ;  /* 0x0000000c1212c210 */ /* 0x002fca0007f5e0ff */
[----:B------:R-:W-:-:S04]  /*0af0*/  @!P4 IMAD.X R19, R19, 0x1, R13, P2 ;  /* 0x000000011313c824 */ /* 0x000fc800010e060d */
[----:B------:R-:W4:Y:S01]  /*0b00*/  @!P0 LDC.64 R12, c[0x0][0x388] ;  /* 0x0000e200ff0c8b82 */ /* 0x000f220000000a00 */
[----:B------:R-:W-:Y:S01]  /*0b10*/  ISETP.GE.U32.OR P5, PT, R14, R3, P5 ;  /* 0x000000030e00720c */ /* 0x000fe20002fa6470 */
[----:B------:R0:W5:Y:S01]  /*0b20*/  @!P4 LDG.E.U8 R8, desc[UR4][R18.64] ;  /* 0x000000041208c981 */ /* 0x000162000c1e1100 */
[----:B----4-:R-:W-:-:S05]  /*0b30*/  @!P0 IADD3 R22, P2, PT, R26, R12, RZ ;  /* 0x0000000c1a168210 */ /* 0x010fca0007f5e0ff */
[----:B------:R-:W-:-:S06]  /*0b40*/  @!P0 IMAD.X R23, R27, 0x1, R13, P2 ;  /* 0x000000011b178824 */ /* 0x000fcc00010e060d */
[----:B------:R-:W1:Y:S01]  /*0b50*/  @!P5 LDC.64 R12, c[0x0][0x388] ;  /* 0x0000e200ff0cdb82 */ /* 0x000e620000000a00 */
[----:B---3--:R0:W5:Y:S01]  /*0b60*/  @!P0 LDG.E.U8 R11, desc[UR4][R22.64] ;  /* 0x00000004160b8981 */ /* 0x008162000c1e1100 */
[----:B-1----:R-:W-:-:S05]  /*0b70*/  @!P5 IADD3 R12, P2, PT, R32, R12, RZ ;  /* 0x0000000c200cd210 */ /* 0x002fca0007f5e0ff */
[----:B------:R-:W-:-:S05]  /*0b80*/  @!P5 IMAD.X R13, R33, 0x1, R13, P2 ;  /* 0x00000001210dd824 */ /* 0x000fca00010e060d */
[----:B------:R0:W5:Y:S01]  /*0b90*/  @!P5 LDG.E.U8 R20, desc[UR4][R12.64] ;  /* 0x000000040c14d981 */ /* 0x000162000c1e1100 */
[----:B------:R-:W-:-:S04]  /*0ba0*/  ISETP.EQ.OR P1, PT, R9, RZ, P1 ;  /* 0x000000ff0900720c */ /* 0x000fc80000f22670 */
[----:B------:R-:W-:-:S13]  /*0bb0*/  ISETP.GE.U32.OR P1, PT, R28, R3, P1 ;  /* 0x000000031c00720c */ /* 0x000fda0000f26470 */
[----:B------:R-:W2:Y:S02]  /*0bc0*/  @!P1 LDC.64 R14, c[0x0][0x388] ;  /* 0x0000e200ff0e9b82 */ /* 0x000ea40000000a00 */
[----:B--2---:R-:W-:-:S05]  /*0bd0*/  @!P1 IADD3 R14, P3, PT, R16, R14, RZ ;  /* 0x0000000e100e9210 */ /* 0x004fca0007f7e0ff */
[----:B------:R-:W-:-:S05]  /*0be0*/  @!P1 IMAD.X R15, R17, 0x1, R15, P3 ;  /* 0x00000001110f9824 */ /* 0x000fca00018e060f */
        /* <DEDUP_REMOVED lines=19> */
.L_x_11582:
        /* <DEDUP_REMOVED lines=8> */
.L_x_11583:
        /* <DEDUP_REMOVED lines=8> */
.L_x_11584:
[----:B------:R-:W-:-:S13]  /*0e20*/  ISETP.GE.U32.AND P0, PT, R5, R3, PT ;  /* 0x000000030500720c */ /* 0x000fda0003f06070 */
[----:B------:R-:W-:Y:S05]  /*0e30*/  @P0 BRA `(.L_x_11586) ;  /* 0x00000000003c0947 */ /* 0x000fea0003800000 */
[----:B------:R-:W2:Y:S01]  /*0e40*/  LDCU.64 UR6, c[0x0][0x398] ;  /* 0x00007300ff0677ac */ /* 0x000ea20008000a00 */
[----:B0----5:R-:W-:Y:S02]  /*0e50*/  IMAD.IADD R6, R2, 0x1, R5 ;  /* 0x0000000102067824 */ /* 0x021fe400078e0205 */
[----:B------:R-:W-:-:S03]  /*0e60*/  VIADD R5, R5, 0x80 ;  /* 0x0000008005057836 */ /* 0x000fc60000000000 */
[----:B--2---:R-:W-:-:S05]  /*0e70*/  IADD3 R6, P0, PT, R6, UR6, RZ ;  /* 0x0000000606067c10 */ /* 0x004fca000ff1e0ff */
[----:B-1----:R-:W-:-:S05]  /*0e80*/  IMAD.X R7, RZ, RZ, UR7, P0 ;  /* 0x00000007ff077e24 */ /* 0x002fca00080e06ff */
[----:B------:R2:W-:Y:S03]  /*0e90*/  STG.E.U8 desc[UR4][R6.64], R8 ;  /* 0x0000000806007986 */ /* 0x0005e6000c101104 */
.L_x_11585:
        /* <DEDUP_REMOVED lines=9> */
.L_x_11586:
[----:B------:R-:W-:Y:S05]  /*0f30*/  BSYNC.RELIABLE B1 ;  /* 0x0000000000017941 */ /* 0x000fea0003800100 */
.L_x_11581:
[----:B------:R-:W-:-:S13]  /*0f40*/  ISETP.GE.U32.AND P0, PT, R5, R3, PT ;  /* 0x000000030500720c */ /* 0x000fda0003f06070 */
[----:B-----5:R-:W0:Y:S01]  /*0f50*/  @!P0 LDC.64 R8, c[0x0][0x398] ;  /* 0x0000e600ff088b82 */ /* 0x020e220000000a00 */
[----:B-12---:R-:W-:Y:S02]  /*0f60*/  @!P0 IMAD.IADD R7, R2, 0x1, R5 ;  /* 0x0000000102078824 */ /* 0x006fe400078e0205 */
[----:B------:R-:W-:-:S03]  /*0f70*/  @!P0 VIADD R5, R5, 0x80 ;  /* 0x0000008005058836 */ /* 0x000fc60000000000 */
[----:B0-----:R-:W-:-:S05]  /*0f80*/  @!P0 IADD3 R6, P1, PT, R7, R8, RZ ;  /* 0x0000000807068210 */ /* 0x001fca0007f3e0ff */
[----:B------:R-:W-:-:S05]  /*0f90*/  @!P0 IMAD.X R7, RZ, RZ, R9, P1 ;  /* 0x000000ffff078224 */ /* 0x000fca00008e0609 */
[----:B------:R3:W-:Y:S03]  /*0fa0*/  @!P0 STG.E.U8 desc[UR4][R6.64], R20 ;  /* 0x0000001406008986 */ /* 0x0007e6000c101104 */
.L_x_11587:
[----:B------:R-:W-:Y:S05]  /*0fb0*/  BSYNC.RECONVERGENT B0 ;  /* 0x0000000000007941 */ /* 0x000fea0003800200 */
.L_x_11580:
        /* <DEDUP_REMOVED lines=9> */
.L_x_11579:
        /* <DEDUP_REMOVED lines=8> */
[C---:B--2---:R-:W-:Y:S01]  /*10d0*/  IMAD.WIDE.U32 R30, R2.reuse, 0x8, R30 ;  /* 0x00000008021e7825 */ /* 0x044fe200078e001e */
[----:B------:R-:W-:Y:S02]  /*10e0*/  IADD3 R32, P0, PT, R2, UR8, RZ ;  /* 0x0000000802207c10 */ /* 0x000fe4000ff1e0ff */
[----:B------:R-:W2:Y:S01]  /*10f0*/  LDG.E.U16 R26, desc[UR4][R34.64+0x100] ;  /* 0x00010004221a7981 */ /* 0x000ea2000c1e1500 */
[----:B------:R-:W-:-:S03]  /*1100*/  IMAD.WIDE.U32 R30, R0, 0x10, R30 ;  /* 0x00000010001e7825 */ /* 0x000fc600078e001e */
[----:B------:R-:W5:Y:S04]  /*1110*/  LDG.E.U16 R25, desc[UR4][R34.64+0x200] ;  /* 0x0002000422197981 */ /* 0x000f68000c1e1500 */
[----:B------:R-:W3:Y:S01]  /*1120*/  LDG.E.128 R8, desc[UR4][R30.64] ;  /* 0x000000041e087981 */ /* 0x000ee2000c1e1d00 */
[----:B------:R-:W-:-:S03]  /*1130*/  IMAD.X R33, RZ, RZ, UR9, P0 ;  /* 0x00000009ff217e24 */ /* 0x000fc600080e06ff */
[----:B------:R-:W5:Y:S01]  /*1140*/  LDG.E.128 R4, desc[UR4][R30.64+0x800] ;  /* 0x000800041e047981 */ /* 0x000f62000c1e1d00 */
[----:B------:R-:W-:-:S03]  /*1150*/  IMAD.WIDE.U32 R32, R0, 0x2, R32 ;  /* 0x0000000200207825 */ /* 0x000fc600078e0020 */
[----:B------:R-:W5:Y:S04]  /*1160*/  LDG.E.U16 R24, desc[UR4][R34.64+0x300] ;  /* 0x0003000422187981 */ /* 0x000f68000c1e1500 */
[----:B------:R-:W2:Y:S04]  /*1170*/  LDG.E.U16 R21, desc[UR4][R32.64] ;  /* 0x0000000420157981 */ /* 0x000ea8000c1e1500 */
[----:B------:R-:W5:Y:S04]  /*1180*/  LDG.E.128 R12, desc[UR4][R30.64+0x1000] ;  /* 0x001000041e0c7981 */ /* 0x000f68000c1e1d00 */
[----:B------:R-:W5:Y:S01]  /*1190*/  LDG.E.U16 R20, desc[UR4][R32.64+0x200] ;  /* 0x0002000420147981 */ /* 0x000f62000c1e1500 */
[----:B----4-:R-:W-:-:S04]  /*11a0*/  PRMT R3, R22, 0x7770, RZ ;  /* 0x0000777016037816 */ /* 0x010fc800000000ff */
[----:B------:R-:W-:Y:S02]  /*11b0*/  ISETP.NE.AND P0, PT, R3, RZ, PT ;  /* 0x000000ff0300720c */ /* 0x000fe40003f05270 */
[----:B------:R-:W4:Y:S11]  /*11c0*/  LDG.E.U16 R3, desc[UR4][R32.64+0x100] ;  /* 0x0001000420037981 */ /* 0x000f36000c1e1500 */
[----:B------:R-:W3:Y:S02]  /*11d0*/  @P0 LDC.64 R16, c[0x0][0x388] ;  /* 0x0000e200ff100b82 */ /* 0x000ee40000000a00 */
[----:B---3--:R-:W-:-:S05]  /*11e0*/  @P0 IADD3 R28, P1, PT, R16, R8, RZ ;  /* 0x00000008101c0210 */ /* 0x008fca0007f3e0ff */
[----:B------:R-:W-:Y:S02]  /*11f0*/  @P0 IMAD.X R29, R17, 0x1, R9, P1 ;  /* 0x00000001111d0824 */ /* 0x000fe400008e0609 */
[----:B------:R-:W3:Y:S04]  /*1200*/  LDG.E.128 R16, desc[UR4][R30.64+0x1800] ;  /* 0x001800041e107981 */ /* 0x000ee8000c1e1d00 */
[----:B------:R-:W3:Y:S01]  /*1210*/  LDG.E.U16 R9, desc[UR4][R32.64+0x300] ;  /* 0x0003000420097981 */ /* 0x000ee2000c1e1500 */
[----:B------:R-:W-:-:S04]  /*1220*/  PRMT R22, R22, 0x7771, RZ ;  /* 0x0000777116167816 */ /* 0x000fc800000000ff */
[----:B------:R-:W-:Y:S02]  /*1230*/  ISETP.NE.AND P2, PT, R22, RZ, PT ;  /* 0x000000ff1600720c */ /* 0x000fe40003f45270 */
[----:B--2---:R-:W-:Y:S02]  /*1240*/  PRMT R8, R21, 0x7770, RZ ;  /* 0x0000777015087816 */ /* 0x004fe400000000ff */
[----:B------:R-:W-:-:S04]  /*1250*/  PRMT R22, R26, 0x7770, RZ ;  /* 0x000077701a167816 */ /* 0x000fc800000000ff */
[----:B------:R5:W2:Y:S01]  /*1260*/  @P0 LDG.E.U8 R8, desc[UR4][R28.64] ;  /* 0x000000041c080981 */ /* 0x000aa2000c1e1100 */
[----:B------:R-:W-:-:S04]  /*1270*/  ISETP.NE.AND P0, PT, R22, RZ, PT ;  /* 0x000000ff1600720c */ /* 0x000fc80003f05270 */
[----:B------:R-:W0:Y:S01]  /*1280*/  @P2 LDC.64 R22, c[0x0][0x388] ;  /* 0x0000e200ff162b82 */ /* 0x000e220000000a00 */
[----:B------:R-:W-:-:S04]  /*1290*/  PRMT R26, R26, 0x7771, RZ ;  /* 0x000077711a1a7816 */ /* 0x000fc800000000ff */
[----:B------:R-:W-:Y:S02]  /*12a0*/  ISETP.NE.AND P1, PT, R26, RZ, PT ;  /* 0x000000ff1a00720c */ /* 0x000fe40003f25270 */
[----:B0-----:R-:W-:-:S05]  /*12b0*/  @P2 IADD3 R26, P3, PT, R10, R22, RZ ;  /* 0x000000160a1a2210 */ /* 0x001fca0007f7e0ff */
[----:B------:R-:W-:Y:S02]  /*12c0*/  @P2 IMAD.X R27, R11, 0x1, R23, P3 ;  /* 0x000000010b1b2824 */ /* 0x000fe400018e0617 */
[----:B------:R-:W0:Y:S01]  /*12d0*/  @P0 LDC.64 R22, c[0x0][0x388] ;  /* 0x0000e200ff160b82 */ /* 0x000e220000000a00 */
[----:B-----5:R-:W-:-:S07]  /*12e0*/  PRMT R28, R25, 0x7770, RZ ;  /* 0x00007770191c7816 */ /* 0x020fce00000000ff */
[----:B------:R-:W1:Y:S01]  /*12f0*/  @P1 LDC.64 R10, c[0x0][0x388] ;  /* 0x0000e200ff0a1b82 */ /* 0x000e620000000a00 */
[----:B------:R-:W-:Y:S02]  /*1300*/  ISETP.NE.AND P4, PT, R28, RZ, PT ;  /* 0x000000ff1c00720c */ /* 0x000fe40003f85270 */
[----:B------:R-:W-:Y:S02]  /*1310*/  PRMT R25, R25, 0x7771, RZ ;  /* 0x0000777119197816 */ /* 0x000fe400000000ff */
[----:B------:R-:W-:Y:S02]  /*1320*/  PRMT R21, R21, 0x7771, RZ ;  /* 0x0000777115157816 */ /* 0x000fe400000000ff */
[----:B------:R-:W-:Y:S02]  /*1330*/  ISETP.NE.AND P3, PT, R25, RZ, PT ;  /* 0x000000ff1900720c */ /* 0x000fe40003f65270 */
[C---:B------:R-:W-:Y:S02]  /*1340*/  PRMT R25, R24.reuse, 0x7770, RZ ;  /* 0x0000777018197816 */ /* 0x040fe400000000ff */
[----:B------:R-:W-:Y:S01]  /*1350*/  PRMT R24, R24, 0x7771, RZ ;  /* 0x0000777118187816 */ /* 0x000fe200000000ff */
[----:B------:R1:W2:Y:S01]  /*1360*/  @P2 LDG.E.U8 R21, desc[UR4][R26.64] ;  /* 0x000000041a152981 */ /* 0x0002a2000c1e1100 */
[----:B0-----:R-:W-:-:S02]  /*1370*/  @P0 IADD3 R28, P5, PT, R4, R22, RZ ;  /* 0x00000016041c0210 */ /* 0x001fc40007fbe0ff */
[----:B------:R-:W-:-:S03]  /*1380*/  ISETP.NE.AND P2, PT, R25, RZ, PT ;  /* 0x000000ff1900720c */ /* 0x000fc60003f45270 */
[----:B------:R-:W-:Y:S01]  /*1390*/  @P0 IMAD.X R29, R5, 0x1, R23, P5 ;  /* 0x00000001051d0824 */ /* 0x000fe200028e0617 */
[----:B------:R-:W-:Y:S01]  /*13a0*/  ISETP.NE.AND P5, PT, R24, RZ, PT ;  /* 0x000000ff1800720c */ /* 0x000fe20003fa5270 */
[----:B------:R-:W0:Y:S01]  /*13b0*/  @P4 LDC.64 R4, c[0x0][0x388] ;  /* 0x0000e200ff044b82 */ /* 0x000e220000000a00 */
[----:B-1----:R-:W-:-:S05]  /*13c0*/  @P1 IADD3 R26, P6, PT, R6, R10, RZ ;  /* 0x0000000a061a1210 */ /* 0x002fca0007fde0ff */
[----:B------:R-:W-:Y:S02]  /*13d0*/  @P1 IMAD.X R27, R7, 0x1, R11, P6 ;  /* 0x00000001071b1824 */ /* 0x000fe400030e060b */
[----:B------:R-:W1:Y:S08]  /*13e0*/  @P3 LDC.64 R6, c[0x0][0x388] ;  /* 0x0000e200ff063b82 */ /* 0x000e700000000a00 */
[----:B------:R-:W3:Y:S08]  /*13f0*/  @P2 LDC.64 R10, c[0x0][0x388] ;  /* 0x0000e200ff0a2b82 */ /* 0x000ef00000000a00 */
[----:B------:R-:W5:Y:S01]  /*1400*/  @P5 LDC.64 R22, c[0x0][0x388] ;  /* 0x0000e200ff165b82 */ /* 0x000f620000000a00 */
[----:B----4-:R-:W-:-:S06]  /*1410*/  PRMT R24, R3, 0x7770, RZ ;  /* 0x0000777003187816 */ /* 0x010fcc00000000ff */
[----:B------:R-:W4:Y:S01]  /*1420*/  @P0 LDG.E.U8 R24, desc[UR4][R28.64] ;  /* 0x000000041c180981 */ /* 0x000f22000c1e1100 */
[----:B0-----:R-:W-:Y:S02]  /*1430*/  @P4 IADD3 R4, P0, PT, R12, R4, RZ ;  /* 0x000000040c044210 */ /* 0x001fe40007f1e0ff */
[----:B------:R-:W-:Y:S02]  /*1440*/  PRMT R3, R3, 0x7771, RZ ;  /* 0x0000777103037816 */ /* 0x000fe400000000ff */
[----:B------:R-:W-:Y:S01]  /*1450*/  PRMT R12, R20, 0x7770, RZ ;  /* 0x00007770140c7816 */ /* 0x000fe200000000ff */
[----:B------:R-:W-:Y:S01]  /*1460*/  @P4 IMAD.X R5, R13, 0x1, R5, P0 ;  /* 0x000000010d054824 */ /* 0x000fe200000e0605 */
[----:B-1----:R-:W-:Y:S02]  /*1470*/  @P3 IADD3 R6, P0, PT, R14, R6, RZ ;  /* 0x000000060e063210 */ /* 0x002fe40007f1e0ff */
[----:B------:R-:W4:Y:S04]  /*1480*/  @P1 LDG.E.U8 R3, desc[UR4][R26.64] ;  /* 0x000000041a031981 */ /* 0x000f28000c1e1100 */
[----:B------:R0:W4:Y:S01]  /*1490*/  @P4 LDG.E.U8 R12, desc[UR4][R4.64] ;  /* 0x00000004040c4981 */ /* 0x000122000c1e1100 */
[----:B------:R-:W-:Y:S01]  /*14a0*/  PRMT R13, R20, 0x7771, RZ ;  /* 0x00007771140d7816 */ /* 0x000fe200000000ff */
[----:B------:R-:W-:-:S05]  /*14b0*/  @P3 IMAD.X R7, R15, 0x1, R7, P0 ;  /* 0x000000010f073824 */ /* 0x000fca00000e0607 */
[----:B------:R-:W4:Y:S01]  /*14c0*/  @P3 LDG.E.U8 R13, desc[UR4][R6.64] ;  /* 0x00000004060d3981 */ /* 0x000f22000c1e1100 */
[----:B---3--:R-:W-:Y:S02]  /*14d0*/  @P2 IADD3 R10, P1, PT, R16, R10, RZ ;  /* 0x0000000a100a2210 */ /* 0x008fe40007f3e0ff */
[----:B-----5:R-:W-:Y:S02]  /*14e0*/  @P5 IADD3 R22, P4, PT, R18, R22, RZ ;  /* 0x0000001612165210 */ /* 0x020fe40007f9e0ff */
[----:B------:R-:W-:Y:S01]  /*14f0*/  PRMT R14, R9, 0x7770, RZ ;  /* 0x00007770090e7816 */ /* 0x000fe200000000ff */
[----:B------:R-:W-:Y:S01]  /*1500*/  @P2 IMAD.X R11, R17, 0x1, R11, P1 ;  /* 0x00000001110b2824 */ /* 0x000fe200008e060b */
[----:B------:R-:W-:Y:S01]  /*1510*/  PRMT R9, R9, 0x7771, RZ ;  /* 0x0000777109097816 */ /* 0x000fe200000000ff */
[----:B------:R-:W-:-:S03]  /*1520*/  @P5 IMAD.X R23, R19, 0x1, R23, P4 ;  /* 0x0000000113175824 */ /* 0x000fc600020e0617 */
[----:B------:R-:W3:Y:S04]  /*1530*/  @P2 LDG.E.U8 R14, desc[UR4][R10.64] ;  /* 0x000000040a0e2981 */ /* 0x000ee8000c1e1100 */
[----:B------:R-:W3:Y:S01]  /*1540*/  @P5 LDG.E.U8 R9, desc[UR4][R22.64] ;  /* 0x0000000416095981 */ /* 0x000ee2000c1e1100 */
[----:B0-----:R-:W-:-:S05]  /*1550*/  IADD3 R4, P0, PT, R2, UR6, RZ ;  /* 0x0000000602047c10 */ /* 0x001fca000ff1e0ff */
[----:B------:R-:W-:Y:S02]  /*1560*/  IMAD.X R5, RZ, RZ, UR7, P0 ;  /* 0x00000007ff057e24 */ /* 0x000fe400080e06ff */
[----:B------:R-:W-:Y:S01]  /*1570*/  IMAD.WIDE.U32 R4, R0, 0x2, R4 ;  /* 0x0000000200047825 */ /* 0x000fe200078e0004 */
[----:B--2---:R-:W-:-:S05]  /*1580*/  PRMT R21, R21, 0x7604, R8 ;  /* 0x0000760415157816 */ /* 0x004fca0000000008 */
[----:B------:R-:W-:Y:S01]  /*1590*/  STG.E.U16 desc[UR4][R4.64], R21 ;  /* 0x0000001504007986 */ /* 0x000fe2000c101504 */
[----:B----4-:R-:W-:-:S05]  /*15a0*/  PRMT R3, R3, 0x7604, R24 ;  /* 0x0000760403037816 */ /* 0x010fca0000000018 */
[----:B------:R-:W-:Y:S01]  /*15b0*/  STG.E.U16 desc[UR4][R4.64+0x100], R3 ;  /* 0x0001000304007986 */ /* 0x000fe2000c101504 */
[----:B------:R-:W-:-:S05]  /*15c0*/  PRMT R13, R13, 0x7604, R12 ;  /* 0x000076040d0d7816 */ /* 0x000fca000000000c */
[----:B------:R-:W-:Y:S01]  /*15d0*/  STG.E.U16 desc[UR4][R4.64+0x200], R13 ;  /* 0x0002000d04007986 */ /* 0x000fe2000c101504 */
[----:B---3--:R-:W-:-:S05]  /*15e0*/  PRMT R9, R9, 0x7604, R14 ;  /* 0x0000760409097816 */ /* 0x008fca000000000e */
[----:B------:R-:W-:Y:S01]  /*15f0*/  STG.E.U16 desc[UR4][R4.64+0x300], R9 ;  /* 0x0003000904007986 */ /* 0x000fe2000c101504 */
[----:B------:R-:W-:Y:S05]  /*1600*/  EXIT ;  /* 0x000000000000794d */ /* 0x000fea0003800000 */
.L_x_11588:
        /* <DEDUP_REMOVED lines=15> */
.L_x_41824:


//--------------------- .text._ZN2at6native29vectorized_elementwise_kernelILi4EZZZNS0_28launch_masked_scatter_kernelERKNS_10TensorBaseES4_S4_S4_ENKUlvE_clEvENKUlvE0_clEvEUlablE_St5arrayIPcLm4EEEEviT0_T1_ --------------------------
	.section	.text._ZN2at6native29vectorized_elementwise_kernelILi4EZZZNS0_28launch_masked_scatter_kernelERKNS_10TensorBaseES4_S4_S4_ENKUlvE_clEvENKUlvE0_clEvEUlablE_St5arrayIPcLm4EEEEviT0_T1_,"ax",@progbits
	.align	128
        .global         _ZN2at6native29vectorized_elementwise_kernelILi4EZZZNS0_28launch_masked_scatter_kernelERKNS_10TensorBaseES4_S4_S4_ENKUlvE_clEvENKUlvE0_clEvEUlablE_St5arrayIPcLm4EEEEviT0_T1_
        .type           _ZN2at6native29vectorized_elementwise_kernelILi4EZZZNS0_28launch_masked_scatter_kernelERKNS_10TensorBaseES4_S4_S4_ENKUlvE_clEvENKUlvE0_clEvEUlablE_St5arrayIPcLm4EEEEviT0_T1_,@function
        .size           _ZN2at6native29vectorized_elementwise_kernelILi4EZZZNS0_28launch_masked_scatter_kernelERKNS_10TensorBaseES4_S4_S4_ENKUlvE_clEvENKUlvE0_clEvEUlablE_St5arrayIPcLm4EEEEviT0_T1_,(.L_x_41825 - _ZN2at6native29vectorized_elementwise_kernelILi4EZZZNS0_28launch_masked_scatter_kernelERKNS_10TensorBaseES4_S4_S4_ENKUlvE_clEvENKUlvE0_clEvEUlablE_St5arrayIPcLm4EEEEviT0_T1_)
        .other          _ZN2at6native29vectorized_elementwise_kernelILi4EZZZNS0_28launch_masked_scatter_kernelERKNS_10TensorBaseES4_S4_S4_ENKUlvE_clEvENKUlvE0_clEvEUlablE_St5arrayIPcLm4EEEEviT0_T1_,@"STO_CUDA_ENTRY STV_DEFAULT"
_ZN2at6native29vectorized_elementwise_kernelILi4EZZZNS0_28launch_masked_scatter_kernelERKNS_10TensorBaseES4_S4_S4_ENKUlvE_clEvENKUlvE0_clEvEUlablE_St5arrayIPcLm4EEEEviT0_T1_:
.text._ZN2at6native29vectorized_elementwise_kernelILi4EZZZNS0_28launch_masked_scatter_kernelERKNS_10TensorBaseES4_S4_S4_ENKUlvE_clEvENKUlvE0_clEvEUlablE_St5arrayIPcLm4EEEEviT0_T1_:
        /* <DEDUP_REMOVED lines=17> */
[----:B------:R-:W3:Y:S01]  /*0110*/  @!P5 LDC.64 R18, c[0x0][0x3b0] ;  /* 0x0000ec00ff12db82 */ /* 0x000ee20000000a00 */
        /* <DEDUP_REMOVED lines=9> */
[----:B------:R-:W2:Y:S01]  /*01b0*/  @!P0 LDG.E.U8 R8, desc[UR4][R24.64] ;  /* 0x0000000418088981 */ /* 0x000ea2000c1e1100 */
[----:B------:R-:W-:-:S05]  /*01c0*/  @!P0 VIADD R9, R9, 0x80 ;  /* 0x0000008009098836 */ /* 0x000fca0000000000 */
[----:B------:R-:W-:Y:S02]  /*01d0*/  ISETP.GE.U32.AND P2, PT, R9, R3, PT ;  /* 0x000000030900720c */ /* 0x000fe40003f46070 */
[----:B------:R-:W-:Y:S01]  /*01e0*/  CS2R R28, SRZ ;  /* 0x00000000001c7805 */ /* 0x000fe2000001ff00 */
[C---:B---3--:R-:W-:Y:S01]  /*01f0*/  @!P5 IMAD.WIDE.U32 R18, R23.reuse, 0x8, R18 ;  /* 0x000000081712d825 */ /* 0x048fe200078e0012 */
[----:B------:R-:W-:-:S04]  /*0200*/  @!P5 IADD3 R20, P1, PT, R23, R20, RZ ;  /* 0x000000141714d210 */ /* 0x000fc80007f3e0ff */
[----:B------:R1:W3:Y:S05]  /*0210*/  @!P5 LDG.E.64 R28, desc[UR4][R18.64] ;  /* 0x00000004121cd981 */ /* 0x0002ea000c1e1b00 */
[----:B------:R-:W0:Y:S01]  /*0220*/  @!P2 LDC.64 R12, c[0x0][0x3b0] ;  /* 0x0000ec00ff0cab82 */ /* 0x000e220000000a00 */
[----:B------:R-:W-:Y:S01]  /*0230*/  @!P5 IMAD.X R21, RZ, RZ, R21, P1 ;  /* 0x000000ffff15d224 */ /* 0x000fe200008e0615 */
[----:B----4-:R-:W-:Y:S01]  /*0240*/  @!P0 IADD3 R10, P1, PT, R0, R10, RZ ;  /* 0x0000000a000a8210 */ /* 0x010fe20007f3e0ff */
[----:B-1----:R-:W-:Y:S02]  /*0250*/  @!P2 IMAD.IADD R18, R2, 0x1, R9 ;  /* 0x000000010212a824 */ /* 0x002fe400078e0209 */
[----:B------:R-:W-:Y:S01]  /*0260*/  @!P2 VIADD R9, R9, 0x80 ;  /* 0x000000800909a836 */ /* 0x000fe20000000000 */
[----:B------:R-:W-:Y:S01]  /*0270*/  PRMT R6, RZ, 0x7610, R6 ;  /* 0x00007610ff067816 */ /* 0x000fe20000000006 */
[----:B------:R-:W-:Y:S01]  /*0280*/  @!P0 IMAD.X R11, RZ, RZ, R11, P1 ;  /* 0x000000ffff0b8224 */ /* 0x000fe200008e060b */
[----:B------:R-:W-:-:S02]  /*0290*/  CS2R R22, SRZ ;  /* 0x0000000000167805 */ /* 0x000fc4000001ff00 */
[----:B------:R-:W-:Y:S02]  /*02a0*/  CS2R R26, SRZ ;  /* 0x00000000001a7805 */ /* 0x000fe4000001ff00 */
[----:B------:R-:W-:Y:S01]  /*02b0*/  ISETP.GE.U32.AND P3, PT, R9, R3, PT ;  /* 0x000000030900720c */ /* 0x000fe20003f66070 */
[----:B------:R-:W4:Y:S04]  /*02c0*/  @!P5 LDG.E.U8 R5, desc[UR4][R20.64] ;  /* 0x000000041405d981 */ /* 0x000f28000c1e1100 */
[----:B------:R1:W4:Y:S01]  /*02d0*/  @!P0 LDG.E.U8 R6, desc[UR4][R10.64] ;  /* 0x000000040a068981 */ /* 0x000322000c1e1100 */
[C---:B0-----:R-:W-:Y:S01]  /*02e0*/  @!P2 IMAD.WIDE.U32 R12, R18.reuse, 0x8, R12 ;  /* 0x00000008120ca825 */ /* 0x041fe200078e000c */
[----:B------:R-:W-:-:S06]  /*02f0*/  @!P2 IADD3 R16, P1, PT, R18, R16, RZ ;  /* 0x000000101210a210 */ /* 0x000fcc0007f3e0ff */
[----:B------:R-:W0:Y:S01]  /*0300*/  @!P3 LDC.64 R30, c[0x0][0x3b0] ;  /* 0x0000ec00ff1ebb82 */ /* 0x000e220000000a00 */
[----:B-1----:R-:W-:Y:S01]  /*0310*/  @!P0 IMAD.WIDE.U32 R10, R0, 0x8, R14 ;  /* 0x00000008000a8825 */ /* 0x002fe200078e000e */
[----:B------:R1:W4:Y:S03]  /*0320*/  @!P2 LDG.E.64 R22, desc[UR4][R12.64] ;  /* 0x000000040c16a981 */ /* 0x000326000c1e1b00 */
[----:B------:R-:W-:Y:S01]  /*0330*/  @!P3 IMAD.IADD R24, R2, 0x1, R9 ;  /* 0x000000010218b824 */ /* 0x000fe200078e0209 */
[----:B------:R-:W-:Y:S02]  /*0340*/  PRMT R0, RZ, 0x7610, R0 ;  /* 0x00007610ff007816 */ /* 0x000fe40000000000 */
[----:B------:R-:W0:Y:S01]  /*0350*/  LDC.64 R14, c[0x0][0x3a0] ;  /* 0x0000e800ff0e7b82 */ /* 0x000e220000000a00 */
[----:B------:R-:W-:Y:S01]  /*0360*/  @!P3 VIADD R9, R9, 0x80 ;  /* 0x000000800909b836 */ /* 0x000fe20000000000 */
[----:B------:R1:W4:Y:S06]  /*0370*/  @!P0 LDG.E.64 R26, desc[UR4][R10.64] ;  /* 0x000000040a1a8981 */ /* 0x00032c000c1e1b00 */
[----:B-1----:R-:W1:Y:S01]  /*0380*/  LDC.64 R12, c[0x0][0x3a0] ;  /* 0x0000e800ff0c7b82 */ /* 0x002e620000000a00 */
[----:B------:R-:W-:Y:S01]  /*0390*/  ISETP.GE.U32.AND P4, PT, R9, R3, PT ;  /* 0x000000030900720c */ /* 0x000fe20003f86070 */
[----:B------:R-:W-:-:S05]  /*03a0*/  @!P2 IMAD.X R17, RZ, RZ, R17, P1 ;  /* 0x000000ffff11a224 */ /* 0x000fca00008e0611 */
[----:B------:R0:W4:Y:S01]  /*03b0*/  @!P2 LDG.E.U8 R0, desc[UR4][R16.64] ;  /* 0x000000041000a981 */ /* 0x000122000c1e1100 */
[----:B------:R-:W2:Y:S01]  /*03c0*/  LDC.64 R10, c[0x0][0x3a8] ;  /* 0x0000ea00ff0a7b82 */ /* 0x000ea20000000a00 */
[----:B0-----:R-:W-:-:S05]  /*03d0*/  @!P3 IADD3 R14, P1, PT, R24, R14, RZ ;  /* 0x0000000e180eb210 */ /* 0x001fca0007f3e0ff */
[----:B------:R-:W-:Y:S02]  /*03e0*/  @!P4 IMAD.IADD R16, R2, 0x1, R9 ;  /* 0x000000010210c824 */ /* 0x000fe400078e0209 */
[----:B------:R-:W-:-:S03]  /*03f0*/  @!P3 IMAD.X R15, RZ, RZ, R15, P1 ;  /* 0x000000ffff0fb224 */ /* 0x000fc600008e060f */
[----:B-1----:R-:W-:-:S05]  /*0400*/  @!P4 IADD3 R12, P1, PT, R16, R12, RZ ;  /* 0x0000000c100cc210 */ /* 0x002fca0007f3e0ff */
[----:B------:R-:W-:Y:S02]  /*0410*/  @!P4 IMAD.X R13, RZ, RZ, R13, P1 ;  /* 0x000000ffff0dc224 */ /* 0x000fe400008e060d */
[----:B------:R-:W-:Y:S01]  /*0420*/  @!P4 VIADD R9, R9, 0x80 ;  /* 0x000000800909c836 */ /* 0x000fe20000000000 */
[----:B--2---:R-:W-:Y:S02]  /*0430*/  ISETP.EQ.OR P0, PT, R8, RZ, P0 ;  /* 0x000000ff0800720c */ /* 0x004fe40000702670 */
[----:B------:R-:W-:-:S06]  /*0440*/  PRMT R8, RZ, 0x7610, R8 ;  /* 0x00007610ff087816 */ /* 0x000fcc0000000008 */
[----:B------:R0:W2:Y:S02]  /*0450*/  @!P4 LDG.E.U8 R8, desc[UR4][R12.64] ;  /* 0x000000040c08c981 */ /* 0x0000a4000c1e1100 */
[----:B0-----:R-:W0:Y:S01]  /*0460*/  LDC.64 R12, c[0x0][0x3a8] ;  /* 0x0000ea00ff0c7b82 */ /* 0x001e220000000a00 */
[----:B------:R-:W-:Y:S02]  /*0470*/  ISETP.EQ.OR P5, PT, R7, RZ, P5 ;  /* 0x000000ff0700720c */ /* 0x000fe40002fa2670 */
[----:B------:R-:W-:Y:S02]  /*0480*/  PRMT R7, RZ, 0x7610, R7 ;  /* 0x00007610ff077816 */ /* 0x000fe40000000007 */
[----:B------:R-:W-:Y:S02]  /*0490*/  P2R R20, PR, RZ, 0x1 ;  /* 0x00000001ff147803 */ /* 0x000fe40000000000 */
[----:B------:R-:W-:Y:S02]  /*04a0*/  @!P2 IADD3 R18, P0, PT, R18, R10, RZ ;  /* 0x0000000a1212a210 */ /* 0x000fe40007f1e0ff */
[----:B------:R1:W2:Y:S03]  /*04b0*/  @!P3 LDG.E.U8 R7, desc[UR4][R14.64] ;  /* 0x000000040e07b981 */ /* 0x0002a6000c1e1100 */
[----:B------:R-:W-:Y:S01]  /*04c0*/  @!P2 IMAD.X R19, RZ, RZ, R11, P0 ;  /* 0x000000ffff13a224 */ /* 0x000fe200000e060b */
[----:B------:R-:W-:-:S04]  /*04d0*/  CS2R R10, SRZ ;  /* 0x00000000000a7805 */ /* 0x000fc8000001ff00 */
[----:B------:R3:W2:Y:S01]  /*04e0*/  @!P2 LDG.E.U8 R21, desc[UR4][R18.64] ;  /* 0x000000041215a981 */ /* 0x0006a2000c1e1100 */
[C---:B-1----:R-:W-:Y:S01]  /*04f0*/  @!P3 IMAD.WIDE.U32 R14, R24.reuse, 0x8, R30 ;  /* 0x00000008180eb825 */ /* 0x042fe200078e001e */
[----:B0-----:R-:W-:-:S04]  /*0500*/  @!P3 IADD3 R24, P0, PT, R24, R12, RZ ;  /* 0x0000000c1818b210 */ /* 0x001fc80007f1e0ff */
[----:B------:R0:W2:Y:S01]  /*0510*/  @!P3 LDG.E.64 R10, desc[UR4][R14.64] ;  /* 0x000000040e0ab981 */ /* 0x0000a2000c1e1b00 */
[----:B---3--:R-:W1:Y:S01]  /*0520*/  @!P4 LDC.64 R18, c[0x0][0x3b0] ;  /* 0x0000ec00ff12cb82 */ /* 0x008e620000000a00 */
[----:B------:R-:W-:-:S05]  /*0530*/  @!P3 IMAD.X R25, RZ, RZ, R13, P0 ;  /* 0x000000ffff19b224 */ /* 0x000fca00000e060d */
[----:B------:R-:W3:Y:S02]  /*0540*/  @!P3 LDG.E.U8 R24, desc[UR4][R24.64] ;  /* 0x000000041818b981 */ /* 0x000ee4000c1e1100 */
[----:B0-----:R-:W0:Y:S01]  /*0550*/  LDC.64 R14, c[0x0][0x3a8] ;  /* 0x0000ea00ff0e7b82 */ /* 0x001e220000000a00 */
[----:B------:R-:W-:Y:S01]  /*0560*/  ISETP.GE.U32.AND P0, PT, R9, R3, PT ;  /* 0x000000030900720c */ /* 0x000fe20003f06070 */
[C---:B-1----:R-:W-:Y:S01]  /*0570*/  @!P4 IMAD.WIDE.U32 R18, R16.reuse, 0x8, R18 ;  /* 0x000000081012c825 */ /* 0x042fe200078e0012 */
[----:B0-----:R-:W-:Y:S02]  /*0580*/  @!P4 IADD3 R14, P1, PT, R16, R14, RZ ;  /* 0x0000000e100ec210 */ /* 0x001fe40007f3e0ff */
[----:B------:R-:W-:-:S03]  /*0590*/  CS2R R16, SRZ ;  /* 0x0000000000107805 */ /* 0x000fc6000001ff00 */
[----:B------:R-:W-:-:S03]  /*05a0*/  @!P4 IMAD.X R15, RZ, RZ, R15, P1 ;  /* 0x000000ffff0fc224 */ /* 0x000fc600008e060f */
[----:B------:R0:W2:Y:S04]  /*05b0*/  @!P4 LDG.E.64 R16, desc[UR4][R18.64] ;  /* 0x000000041210c981 */ /* 0x0000a8000c1e1b00 */
[----:B------:R1:W4:Y:S01]  /*05c0*/  @!P4 LDG.E.U8 R13, desc[UR4][R14.64] ;  /* 0x000000040e0dc981 */ /* 0x000322000c1e1100 */
[----:B0-----:R-:W0:Y:S08]  /*05d0*/  LDC.64 R18, c[0x0][0x3a0] ;  /* 0x0000e800ff127b82 */ /* 0x001e300000000a00 */
[----:B-1----:R-:W1:Y:S01]  /*05e0*/  LDC.64 R14, c[0x0][0x3a8] ;  /* 0x0000ea00ff0e7b82 */ /* 0x002e620000000a00 */
[----:B------:R-:W-:Y:S01]  /*05f0*/  @!P0 IMAD.IADD R25, R2, 0x1, R9 ;  /* 0x0000000102198824 */ /* 0x000fe200078e0209 */
[----:B------:R-:W-:-:S04]  /*0600*/  PRMT R12, RZ, 0x7610, R12 ;  /* 0x00007610ff0c7816 */ /* 0x000fc8000000000c */
[----:B0-----:R-:W-:-:S05]  /*0610*/  @!P0 IADD3 R18, P1, PT, R25, R18, RZ ;  /* 0x0000001219128210 */ /* 0x001fca0007f3e0ff */
[----:B------:R-:W-:-:S05]  /*0620*/  @!P0 IMAD.X R19, RZ, RZ, R19, P1 ;  /* 0x000000ffff138224 */ /* 0x000fca00008e0613 */
[----:B------:R1:W2:Y:S02]  /*0630*/  @!P0 LDG.E.U8 R12, desc[UR4][R18.64] ;  /* 0x00000004120c8981 */ /* 0x0002a4000c1e1100 */
[----:B-1----:R-:W-:-:S05]  /*0640*/  @!P0 IADD3 R18, P1, PT, R25, R14, RZ ;  /* 0x0000000e19128210 */ /* 0x002fca0007f3e0ff */
[----:B------:R-:W-:Y:S02]  /*0650*/  @!P0 IMAD.X R19, RZ, RZ, R15, P1 ;  /* 0x000000ffff138224 */ /* 0x000fe400008e060f */
[----:B------:R-:W0:Y:S03]  /*0660*/  @!P0 LDC.64 R14, c[0x0][0x3b0] ;  /* 0x0000ec00ff0e8b82 */ /* 0x000e260000000a00 */
[----:B------:R1:W2:Y:S01]  /*0670*/  @!P0 LDG.E.U8 R18, desc[UR4][R18.64] ;  /* 0x0000000412128981 */ /* 0x0002a2000c1e1100 */
[----:B------:R-:W-:-:S05]  /*0680*/  @!P0 VIADD R9, R9, 0x80 ;  /* 0x0000008009098836 */ /* 0x000fca0000000000 */
[----:B------:R-:W-:Y:S01]  /*0690*/  ISETP.GE.U32.AND P1, PT, R9, R3, PT ;  /* 0x000000030900720c */ /* 0x000fe20003f26070 */
[----:B0-----:R-:W-:-:S12]  /*06a0*/  @!P0 IMAD.WIDE.U32 R14, R25, 0x8, R14 ;  /* 0x00000008190e8825 */ /* 0x001fd800078e000e */
[----:B-1----:R-:W-:Y:S01]  /*06b0*/  @!P1 IMAD.IADD R19, R2, 0x1, R9 ;  /* 0x0000000102139824 */ /* 0x002fe200078e0209 */
[----:B---3--:R-:W-:Y:S02]  /*06c0*/  ISETP.EQ.OR P3, PT, R24, RZ, P3 ;  /* 0x000000ff1800720c */ /* 0x008fe40001f62670 */
[----:B------:R-:W-:-:S06]  /*06d0*/  CS2R R24, SRZ ;  /* 0x0000000000187805 */ /* 0x000fcc000001ff00 */
[----:B------:R0:W3:Y:S02]  /*06e0*/  @!P0 LDG.E.64 R24, desc[UR4][R14.64] ;  /* 0x000000040e188981 */ /* 0x0000e4000c1e1b00 */
[----:B0-----:R-:W0:Y:S01]  /*06f0*/  LDC.64 R14, c[0x0][0x3a0] ;  /* 0x0000e800ff0e7b82 */ /* 0x001e220000000a00 */
[----:B----4-:R-:W-:Y:S02]  /*0700*/  ISETP.EQ.OR P4, PT, R13, RZ, P4 ;  /* 0x000000ff0d00720c */ /* 0x010fe40002782670 */
[----:B0-----:R-:W-:Y:S02]  /*0710*/  @!P1 IADD3 R14, P6, PT, R19, R14, RZ ;  /* 0x0000000e130e9210 */ /* 0x001fe40007fde0ff */
[----:B------:R-:W-:-:S03]  /*0720*/  PRMT R13, RZ, 0x7610, R13 ;  /* 0x00007610ff0d7816 */ /* 0x000fc6000000000d */
[----:B------:R-:W-:-:S05]  /*0730*/  @!P1 IMAD.X R15, RZ, RZ, R15, P6 ;  /* 0x000000ffff0f9224 */ /* 0x000fca00030e060f */
[----:B------:R0:W4:Y:S02]  /*0740*/  @!P1 LDG.E.U8 R13, desc[UR4][R14.64] ;  /* 0x000000040e0d9981 */ /* 0x000124000c1e1100 */
[----:B0-----:R-:W0:Y:S02]  /*0750*/  LDC.64 R14, c[0x0][0x3a8] ;  /* 0x0000ea00ff0e7b82 */ /* 0x001e240000000a00 */
[----:B0-----:R-:W-:-:S05]  /*0760*/  @!P1 IADD3 R14, P6, PT, R19, R14, RZ ;  /* 0x0000000e130e9210 */ /* 0x001fca0007fde0ff */
[----:B------:R-:W-:Y:S01]  /*0770*/  @!P1 IMAD.X R15, RZ, RZ, R15, P6 ;  /* 0x000000ffff0f9224 */ /* 0x000fe200030e060f */
[----:B--2---:R-:W-:-:S04]  /*0780*/  ISETP.EQ.OR P0, PT, R18, RZ, P0 ;  /* 0x000000ff1200720c */ /* 0x004fc80000702670 */
[----:B------:R0:W2:Y:S02]  /*0790*/  @!P1 LDG.E.U8 R18, desc[UR4][R14.64] ;  /* 0x000000040e129981 */ /* 0x0000a4000c1e1100 */
[----:B0-----:R-:W0:Y:S01]  /*07a0*/  @!P1 LDC.64 R14, c[0x0][0x3b0] ;  /* 0x0000ec00ff0e9b82 */ /* 0x001e220000000a00 */
[----:B------:R-:W-:Y:S01]  /*07b0*/  CS2R R30, SRZ ;  /* 0x00000000001e7805 */ /* 0x000fe2000001ff00 */
[----:B0-----:R-:W-:-:S05]  /*07c0*/  @!P1 IMAD.WIDE.U32 R14, R19, 0x8, R14 ;  /* 0x00000008130e9825 */ /* 0x001fca00078e000e */
[----:B------:R0:W4:Y:S02]  /*07d0*/  @!P1 LDG.E.64 R30, desc[UR4][R14.64] ;  /* 0x000000040e1e9981 */ /* 0x000124000c1e1b00 */
[----:B0-----:R-:W0:Y:S02]  /*07e0*/  @!P5 LDC.64 R14, c[0x0][0x388] ;  /* 0x0000e200ff0edb82 */ /* 0x001e240000000a00 */
[----:B0-----:R-:W-:-:S05]  /*07f0*/  @!P5 IADD3 R14, P6, PT, R28, R14, RZ ;  /* 0x0000000e1c0ed210 */ /* 0x001fca0007fde0ff */
[----:B------:R-:W-:Y:S01]  /*0800*/  @!P5 IMAD.X R15, R29, 0x1, R15, P6 ;  /* 0x000000011d0fd824 */ /* 0x000fe200030e060f */
[----:B------:R-:W-:Y:S01]  /*0810*/  ISETP.NE.AND P6, PT, R20, RZ, PT ;  /* 0x000000ff1400720c */ /* 0x000fe20003fc5270 */
[----:B------:R-:W-:-:S03]  /*0820*/  VIADD R20, R4, 0x80 ;  /* 0x0000008004147836 */ /* 0x000fc60000000000 */
[----:B------:R0:W5:Y:S02]  /*0830*/  @!P5 LDG.E.U8 R5, desc[UR4][R14.64] ;  /* 0x000000040e05d981 */ /* 0x000164000c1e1100 */
[----:B------:R-:W-:-:S13]  /*0840*/  ISETP.GE.U32.OR P6, PT, R20, R3, P6 ;  /* 0x000000031400720c */ /* 0x000fda00037c6470 */
[----:B0-----:R-:W0:Y:S01]  /*0850*/  @!P6 LDC.64 R14, c[0x0][0x388] ;  /* 0x0000e200ff0eeb82 */ /* 0x001e220000000a00 */
[----:B------:R-:W-:Y:S02]  /*0860*/  ISETP.EQ.OR P2, PT, R21, RZ, P2 ;  /* 0x000000ff1500720c */ /* 0x000fe40001742670 */
[----:B0-----:R-:W-:-:S05]  /*0870*/  @!P6 IADD3 R14, P5, PT, R26, R14, RZ ;  /* 0x0000000e1a0ee210 */ /* 0x001fca0007fbe0ff */
[----:B------:R-:W-:Y:S02]  /*0880*/  @!P6 IMAD.X R15, R27, 0x1, R15, P5 ;  /* 0x000000011b0fe824 */ /* 0x000fe400028e060f */
[----:B------:R-:W-:-:S03]  /*0890*/  VIADD R26, R4, 0x180 ;  /* 0x00000180041a7836 */ /* 0x000fc60000000000 */
[----:B------:R0:W5:Y:S01]  /*08a0*/  @!P6 LDG.E.U8 R6, desc[UR4][R14.64] ;  /* 0x000000040e06e981 */ /* 0x000162000c1e1100 */
[----:B------:R-:W-:Y:S01]  /*08b0*/  @!P1 VIADD R9, R9, 0x80 ;  /* 0x0000008009099836 */ /* 0x000fe20000000000 */
[----:B------:R-:W-:Y:S01]  /*08c0*/  ISETP.GE.U32.OR P3, PT, R26, R3, P3 ;  /* 0x000000031a00720c */ /* 0x000fe20001f66470 */
[----:B0-----:R-:W0:Y:S01]  /*08d0*/  LDC.64 R14, c[0x0][0x3a8] ;  /* 0x0000ea00ff0e7b82 */ /* 0x001e220000000a00 */
[----:B------:R-:W-:Y:S02]  /*08e0*/  PRMT R21, RZ, 0x7610, R21 ;  /* 0x00007610ff157816 */ /* 0x000fe40000000015 */
[----:B--2---:R-:W-:Y:S01]  /*08f0*/  ISETP.EQ.OR P5, PT, R18, RZ, P1 ;  /* 0x000000ff1200720c */ /* 0x004fe20000fa2670 */
[----:B------:R-:W-:-:S05]  /*0900*/  VIADD R18, R4, 0x100 ;  /* 0x0000010004127836 */ /* 0x000fca0000000000 */
[----:B------:R-:W-:-:S13]  /*0910*/  ISETP.GE.U32.OR P2, PT, R18, R3, P2 ;  /* 0x000000031200720c */ /* 0x000fda0001746470 */
[----:B------:R-:W1:Y:S01]  /*0920*/  @!P2 LDC.64 R18, c[0x0][0x388] ;  /* 0x0000e200ff12ab82 */ /* 0x000e620000000a00 */
[----:B------:R-:W-:Y:S02]  /*0930*/  ISETP.GE.U32.AND P1, PT, R9, R3, PT ;  /* 0x000000030900720c */ /* 0x000fe40003f26070 */
[----:B-1----:R-:W-:-:S05]  /*0940*/  @!P2 IADD3 R26, P6, PT, R22, R18, RZ ;  /* 0x00000012161aa210 */ /* 0x002fca0007fde0ff */
[----:B------:R-:W-:Y:S02]  /*0950*/  @!P2 IMAD.X R27, R23, 0x1, R19, P6 ;  /* 0x00000001171ba824 */ /* 0x000fe400030e0613 */
[----:B------:R-:W1:Y:S04]  /*0960*/  @!P3 LDC.64 R18, c[0x0][0x388] ;  /* 0x0000e200ff12bb82 */ /* 0x000e680000000a00 */
[----:B------:R-:W-:Y:S01]  /*0970*/  @!P1 IMAD.IADD R22, R2, 0x1, R9 ;  /* 0x0000000102169824 */ /* 0x000fe200078e0209 */
[----:B------:R-:W5:Y:S04]  /*0980*/  @!P2 LDG.E.U8 R0, desc[UR4][R26.64] ;  /* 0x000000041a00a981 */ /* 0x000f68000c1e1100 */
[----:B0-----:R-:W-:-:S05]  /*0990*/  @!P1 IADD3 R14, P6, PT, R22, R14, RZ ;  /* 0x0000000e160e9210 */ /* 0x001fca0007fde0ff */
[----:B------:R-:W-:-:S05]  /*09a0*/  @!P1 IMAD.X R15, RZ, RZ, R15, P6 ;  /* 0x000000ffff0f9224 */ /* 0x000fca00030e060f */
[----:B------:R0:W2:Y:S01]  /*09b0*/  @!P1 LDG.E.U8 R9, desc[UR4][R14.64] ;  /* 0x000000040e099981 */ /* 0x0000a2000c1e1100 */
[----:B-1----:R-:W-:Y:S01]  /*09c0*/  @!P3 IADD3 R10, P2, PT, R10, R18, RZ ;  /* 0x000000120a0ab210 */ /* 0x002fe20007f5e0ff */
[----:B0-----:R-:W0:Y:S04]  /*09d0*/  LDC.64 R14, c[0x0][0x3a0] ;  /* 0x0000e800ff0e7b82 */ /* 0x001e280000000a00 */
[----:B------:R-:W-:-:S04]  /*09e0*/  @!P3 IMAD.X R11, R11, 0x1, R19, P2 ;  /* 0x000000010b0bb824 */ /* 0x000fc800010e0613 */
[----:B------:R-:W1:Y:S01]  /*09f0*/  @!P1 LDC.64 R18, c[0x0][0x3b0] ;  /* 0x0000ec00ff129b82 */ /* 0x000e620000000a00 */
[----:B------:R-:W-:Y:S01]  /*0a00*/  VIADD R26, R4, 0x200 ;  /* 0x00000200041a7836 */ /* 0x000fe20000000000 */
[----:B------:R3:W5:Y:S01]  /*0a10*/  @!P3 LDG.E.U8 R7, desc[UR4][R10.64] ;  /* 0x000000040a07b981 */ /* 0x000762000c1e1100 */
[C---:B0-----:R-:W-:Y:S01]  /*0a20*/  @!P1 IADD3 R14, P2, PT, R22.reuse, R14, RZ ;  /* 0x0000000e160e9210 */ /* 0x041fe20007f5e0ff */
[----:B-1----:R-:W-:Y:S01]  /*0a30*/  @!P1 IMAD.WIDE.U32 R22, R22, 0x8, R18 ;  /* 0x0000000816169825 */ /* 0x002fe200078e0012 */
[----:B------:R-:W-:-:S06]  /*0a40*/  CS2R R18, SRZ ;  /* 0x0000000000127805 */ /* 0x000fcc000001ff00 */
[----:B------:R-:W4:Y:S01]  /*0a50*/  @!P1 LDG.E.64 R18, desc[UR4][R22.64] ;  /* 0x0000000416129981 */ /* 0x000f22000c1e1b00 */
[----:B------:R-:W-:-:S05]  /*0a60*/  @!P1 IMAD.X R15, RZ, RZ, R15, P2 ;  /* 0x000000ffff0f9224 */ /* 0x000fca00010e060f */
[----:B------:R0:W4:Y:S01]  /*0a70*/  @!P1 LDG.E.U8 R21, desc[UR4][R14.64] ;  /* 0x000000040e159981 */ /* 0x000122000c1e1100 */
[----:B------:R-:W-:Y:S01]  /*0a80*/  ISETP.GE.U32.OR P4, PT, R26, R3, P4 ;  /* 0x000000031a00720c */ /* 0x000fe20002786470 */
[----:B------:R-:W-:-:S12]  /*0a90*/  VIADD R26, R4, 0x280 ;  /* 0x00000280041a7836 */ /* 0x000fd80000000000 */
[----:B---3--:R-:W1:Y:S01]  /*0aa0*/  @!P4 LDC.64 R10, c[0x0][0x388] ;  /* 0x0000e200ff0acb82 */ /* 0x008e620000000a00 */
[----:B------:R-:W-:Y:S01]  /*0ab0*/  ISETP.GE.U32.OR P0, PT, R26, R3, P0 ;  /* 0x000000031a00720c */ /* 0x000fe20000706470 */
[C---:B0-----:R-:W-:Y:S02]  /*0ac0*/  VIADD R14, R4.reuse, 0x300 ;  /* 0x00000300040e7836 */ /* 0x041fe40000000000 */
[----:B------:R-:W-:Y:S01]  /*0ad0*/  VIADD R22, R4, 0x380 ;  /* 0x0000038004167836 */ /* 0x000fe20000000000 */
[----:B-1----:R-:W-:-:S05]  /*0ae0*/  @!P4 IADD3 R16, P2, PT, R16, R10, RZ ;  /* 0x0000000a1010c210 */ /* 0x002fca0007f5e0ff */
[----:B------:R-:W-:-:S04]  /*0af0*/  @!P4 IMAD.X R17, R17, 0x1, R11, P2 ;  /* 0x000000011111c824 */ /* 0x000fc800010e060b */
[----:B------:R-:W0:Y:S01]  /*0b00*/  @!P0 LDC.64 R10, c[0x0][0x388] ;  /* 0x0000e200ff0a8b82 */ /* 0x000e220000000a00 */
[----:B------:R-:W-:Y:S01]  /*0b10*/  ISETP.GE.U32.OR P5, PT, R14, R3, P5 ;  /* 0x000000030e00720c */ /* 0x000fe20002fa6470 */
[----:B------:R1:W5:Y:S01]  /*0b20*/  @!P4 LDG.E.U8 R8, desc[UR4][R16.64] ;  /* 0x000000041008c981 */ /* 0x000362000c1e1100 */
[----:B--2---:R-:W-:-:S04]  /*0b30*/  ISETP.EQ.OR P1, PT, R9, RZ, P1 ;  /* 0x000000ff0900720c */ /* 0x004fc80000f22670 */
[----:B------:R-:W-:Y:S02]  /*0b40*/  ISETP.GE.U32.OR P1, PT, R22, R3, P1 ;  /* 0x000000031600720c */ /* 0x000fe40000f26470 */
[----:B0-----:R-:W-:-:S05]  /*0b50*/  @!P0 IADD3 R22, P2, PT, R24, R10, RZ ;  /* 0x0000000a18168210 */ /* 0x001fca0007f5e0ff */
[----:B------:R-:W-:Y:S02]  /*0b60*/  @!P0 IMAD.X R23, R25, 0x1, R11, P2 ;  /* 0x0000000119178824 */ /* 0x000fe400010e060b */
[----:B------:R-:W4:Y:S03]  /*0b70*/  @!P5 LDC.64 R10, c[0x0][0x388] ;  /* 0x0000e200ff0adb82 */ /* 0x000f260000000a00 */
[----:B------:R1:W5:Y:S05]  /*0b80*/  @!P0 LDG.E.U8 R12, desc[UR4][R22.64] ;  /* 0x00000004160c8981 */ /* 0x00036a000c1e1100 */
[----:B------:R-:W0:Y:S01]  /*0b90*/  @!P1 LDC.64 R14, c[0x0][0x388] ;  /* 0x0000e200ff0e9b82 */ /* 0x000e220000000a00 */
[----:B----4-:R-:W-:-:S05]  /*0ba0*/  @!P5 IADD3 R10, P2, PT, R30, R10, RZ ;  /* 0x0000000a1e0ad210 */ /* 0x010fca0007f5e0ff */
[----:B------:R-:W-:-:S05]  /*0bb0*/  @!P5 IMAD.X R11, R31, 0x1, R11, P2 ;  /* 0x000000011f0bd824 */ /* 0x000fca00010e060b */
[----:B------:R1:W5:Y:S01]  /*0bc0*/  @!P5 LDG.E.U8 R13, desc[UR4][R10.64] ;  /* 0x000000040a0dd981 */ /* 0x000362000c1e1100 */
[----:B0-----:R-:W-:-:S05]  /*0bd0*/  @!P1 IADD3 R14, P3, PT, R18, R14, RZ ;  /* 0x0000000e120e9210 */ /* 0x001fca0007f7e0ff */
[----:B------:R-:W-:-:S05]  /*0be0*/  @!P1 IMAD.X R15, R19, 0x1, R15, P3 ;  /* 0x00000001130f9824 */ /* 0x000fca00018e060f */
        /* <DEDUP_REMOVED lines=19> */
.L_x_11592:
        /* <DEDUP_REMOVED lines=8> */
.L_x_11593:
        /* <DEDUP_REMOVED lines=8> */
.L_x_11594:
        /* <DEDUP_REMOVED lines=8> */
.L_x_11595:
        /* <DEDUP_REMOVED lines=9> */
.L_x_11596:
[----:B------:R-:W-:Y:S05]  /*0f30*/  BSYNC.RELIABLE B1 ;  /* 0x0000000000017941 */ /* 0x000fea0003800100 */
.L_x_11591:
[----:B------:R-:W-:-:S13]  /*0f40*/  ISETP.GE.U32.AND P0, PT, R4, R3, PT ;  /* 0x000000030400720c */ /* 0x000fda0003f06070 */
[----:B-----5:R-:W0:Y:S01]  /*0f50*/  @!P0 LDC.64 R8, c[0x0][0x398] ;  /* 0x0000e600ff088b82 */ /* 0x020e220000000a00 */
[----:B-12---:R-:W-:Y:S02]  /*0f60*/  @!P0 IMAD.IADD R7, R2, 0x1, R4 ;  /* 0x0000000102078824 */ /* 0x006fe400078e0204 */
[----:B------:R-:W-:-:S03]  /*0f70*/  @!P0 VIADD R4, R4, 0x80 ;  /* 0x0000008004048836 */ /* 0x000fc60000000000 */
[----:B0-----:R-:W-:-:S05]  /*0f80*/  @!P0 IADD3 R6, P1, PT, R7, R8, RZ ;  /* 0x0000000807068210 */ /* 0x001fca0007f3e0ff */
[----:B------:R-:W-:-:S05]  /*0f90*/  @!P0 IMAD.X R7, RZ, RZ, R9, P1 ;  /* 0x000000ffff078224 */ /* 0x000fca00008e0609 */
[----:B------:R3:W-:Y:S03]  /*0fa0*/  @!P0 STG.E.U8 desc[UR4][R6.64], R13 ;  /* 0x0000000d06008986 */ /* 0x0007e6000c101104 */
.L_x_11597:
[----:B------:R-:W-:Y:S05]  /*0fb0*/  BSYNC.RECONVERGENT B0 ;  /* 0x0000000000007941 */ /* 0x000fea0003800200 */
.L_x_11590:
        /* <DEDUP_REMOVED lines=9> */
.L_x_11589:
        /* <DEDUP_REMOVED lines=8> */
[C---:B--2---:R-:W-:Y:S01]  /*10d0*/  IMAD.WIDE.U32 R4, R2.reuse, 0x8, R4 ;  /* 0x0000000802047825 */ /* 0x044fe200078e0004 */
[----:B------:R-:W-:Y:S02]  /*10e0*/  IADD3 R28, P0, PT, R2, UR8, RZ ;  /* 0x00000008021c7c10 */ /* 0x000fe4000ff1e0ff */
[----:B------:R0:W2:Y:S01]  /*10f0*/  LDG.E R20, desc[UR4][R24.64+0x200] ;  /* 0x0002000418147981 */ /* 0x0000a2000c1e1900 */
[----:B------:R-:W-:-:S05]  /*1100*/  IMAD.WIDE.U32 R30, R3, 0x20, R4 ;  /* 0x00000020031e7825 */ /* 0x000fca00078e0004 */
[----:B------:R-:W5:Y:S01]  /*1110*/  LDG.E.128 R4, desc[UR4][R30.64] ;  /* 0x000000041e047981 */ /* 0x000f62000c1e1d00 */
[----:B------:R-:W-:-:S03]  /*1120*/  IMAD.X R29, RZ, RZ, UR9, P0 ;  /* 0x00000009ff1d7e24 */ /* 0x000fc600080e06ff */
[----:B------:R-:W3:Y:S01]  /*1130*/  LDG.E.128 R8, desc[UR4][R30.64+0x10] ;  /* 0x000010041e087981 */ /* 0x000ee2000c1e1d00 */
[----:B------:R-:W-:-:S03]  /*1140*/  IMAD.WIDE.U32 R28, R3, 0x4, R28 ;  /* 0x00000004031c7825 */ /* 0x000fc600078e001c */
[----:B------:R-:W3:Y:S04]  /*1150*/  LDG.E.ENL2.256 R16, R12, desc[UR4][R30.64+0x1000] ;  /* 0xfe0080041e0c797e */ /* 0x000ee80008121910 */
[----:B------:R-:W2:Y:S04]  /*1160*/  LDG.E R21, desc[UR4][R28.64] ;  /* 0x000000041c157981 */ /* 0x000ea8000c1e1900 */
[----:B------:R-:W3:Y:S01]  /*1170*/  LDG.E R0, desc[UR4][R28.64+0x200] ;  /* 0x000200041c007981 */ /* 0x000ee2000c1e1900 */
        /* <DEDUP_REMOVED lines=9> */
[----:B-----5:R-:W-:-:S05]  /*1210*/  @P3 IADD3 R22, P1, PT, R6, R22, RZ ;  /* 0x0000001606163210 */ /* 0x020fca0007f3e0ff */
[----:B------:R-:W-:Y:S01]  /*1220*/  @P3 IMAD.X R23, R7, 0x1, R23, P1 ;  /* 0x0000000107173824 */ /* 0x000fe200008e0617 */
[----:B------:R-:W-:-:S03]  /*1230*/  ISETP.NE.AND P1, PT, R26, RZ, PT ;  /* 0x000000ff1a00720c */ /* 0x000fc60003f25270 */
[----:B------:R-:W3:Y:S01]  /*1240*/  @P0 LDC.64 R6, c[0x0][0x388] ;  /* 0x0000e200ff060b82 */ /* 0x000ee20000000a00 */
[----:B0-----:R-:W-:Y:S02]  /*1250*/  @P2 IADD3 R24, P4, PT, R24, R4, RZ ;  /* 0x0000000418182210 */ /* 0x001fe40007f9e0ff */
[----:B--2---:R-:W-:Y:S02]  /*1260*/  PRMT R4, R21, 0x7771, RZ ;  /* 0x0000777115047816 */ /* 0x004fe400000000ff */
[----:B------:R-:W-:-:S04]  /*1270*/  PRMT R26, R20, 0x7772, RZ ;  /* 0x00007772141a7816 */ /* 0x000fc800000000ff */
[----:B------:R0:W2:Y:S01]  /*1280*/  @P3 LDG.E.U8 R4, desc[UR4][R22.64] ;  /* 0x0000000416043981 */ /* 0x0000a2000c1e1100 */
[----:B------:R-:W-:Y:S01]  /*1290*/  ISETP.NE.AND P5, PT, R26, RZ, PT ;  /* 0x000000ff1a00720c */ /* 0x000fe20003fa5270 */
[----:B------:R-:W-:Y:S01]  /*12a0*/  @P2 IMAD.X R25, R25, 0x1, R5, P4 ;  /* 0x0000000119192824 */ /* 0x000fe200020e0605 */
[----:B0-----:R-:W0:Y:S01]  /*12b0*/  @P1 LDC.64 R22, c[0x0][0x388] ;  /* 0x0000e200ff161b82 */ /* 0x001e220000000a00 */
[C---:B------:R-:W-:Y:S02]  /*12c0*/  PRMT R26, R20.reuse, 0x7771, RZ ;  /* 0x00007771141a7816 */ /* 0x040fe400000000ff */
[----:B------:R-:W-:Y:S02]  /*12d0*/  PRMT R5, R21, 0x7770, RZ ;  /* 0x0000777015057816 */ /* 0x000fe400000000ff */
[----:B------:R-:W-:Y:S02]  /*12e0*/  PRMT R27, R20, 0x7770, RZ ;  /* 0x00007770141b7816 */ /* 0x000fe400000000ff */
[----:B------:R-:W-:-:S02]  /*12f0*/  ISETP.NE.AND P4, PT, R26, RZ, PT ;  /* 0x000000ff1a00720c */ /* 0x000fc40003f85270 */
[----:B------:R-:W-:Y:S01]  /*1300*/  PRMT R20, R20, 0x7773, RZ ;  /* 0x0000777314147816 */ /* 0x000fe200000000ff */
[----:B------:R1:W4:Y:S01]  /*1310*/  @P2 LDG.E.U8 R5, desc[UR4][R24.64] ;  /* 0x0000000418052981 */ /* 0x000322000c1e1100 */
[----:B---3--:R-:W-:Y:S02]  /*1320*/  @P0 IADD3 R26, P6, PT, R8, R6, RZ ;  /* 0x00000006081a0210 */ /* 0x008fe40007fde0ff */
[----:B------:R-:W-:Y:S02]  /*1330*/  ISETP.NE.AND P3, PT, R27, RZ, PT ;  /* 0x000000ff1b00720c */ /* 0x000fe40003f65270 */
[----:B------:R-:W-:Y:S01]  /*1340*/  ISETP.NE.AND P2, PT, R20, RZ, PT ;  /* 0x000000ff1400720c */ /* 0x000fe20003f45270 */
[----:B------:R-:W-:Y:S01]  /*1350*/  @P0 IMAD.X R27, R9, 0x1, R7, P6 ;  /* 0x00000001091b0824 */ /* 0x000fe200030e0607 */
[----:B------:R-:W-:Y:S01]  /*1360*/  PRMT R20, R21, 0x7772, RZ ;  /* 0x0000777215147816 */ /* 0x000fe200000000ff */
[----:B------:R-:W3:Y:S05]  /*1370*/  @P5 LDC.64 R6, c[0x0][0x388] ;  /* 0x0000e200ff065b82 */ /* 0x000eea0000000a00 */
[----:B------:R-:W5:Y:S01]  /*1380*/  @P0 LDG.E.U8 R20, desc[UR4][R26.64] ;  /* 0x000000041a140981 */ /* 0x000f62000c1e1100 */
[----:B0-----:R-:W-:-:S02]  /*1390*/  @P1 IADD3 R22, P0, PT, R10, R22, RZ ;  /* 0x000000160a161210 */ /* 0x001fc40007f1e0ff */
[----:B-1----:R-:W0:Y:S03]  /*13a0*/  @P3 LDC.64 R24, c[0x0][0x388] ;  /* 0x0000e200ff183b82 */ /* 0x002e260000000a00 */
[----:B------:R-:W-:-:S05]  /*13b0*/  @P1 IMAD.X R23, R11, 0x1, R23, P0 ;  /* 0x000000010b171824 */ /* 0x000fca00000e0617 */
[----:B------:R-:W1:Y:S08]  /*13c0*/  @P4 LDC.64 R8, c[0x0][0x388] ;  /* 0x0000e200ff084b82 */ /* 0x000e700000000a00 */
[----:B------:R-:W1:Y:S01]  /*13d0*/  @P2 LDC.64 R10, c[0x0][0x388] ;  /* 0x0000e200ff0a2b82 */ /* 0x000e620000000a00 */
[----:B---3--:R-:W-:Y:S02]  /*13e0*/  @P5 IADD3 R6, P0, PT, R16, R6, RZ ;  /* 0x0000000610065210 */ /* 0x008fe40007f1e0ff */
[----:B------:R-:W-:-:S02]  /*13f0*/  PRMT R21, R21, 0x7773, RZ ;  /* 0x0000777315157816 */ /* 0x000fc400000000ff */
[----:B------:R-:W-:Y:S01]  /*1400*/  PRMT R16, R0, 0x7772, RZ ;  /* 0x0000777200107816 */ /* 0x000fe200000000ff */
[----:B------:R-:W-:Y:S01]  /*1410*/  @P5 IMAD.X R7, R17, 0x1, R7, P0 ;  /* 0x0000000111075824 */ /* 0x000fe200000e0607 */
[----:B0-----:R-:W-:Y:S02]  /*1420*/  @P3 IADD3 R24, P0, PT, R12, R24, RZ ;  /* 0x000000180c183210 */ /* 0x001fe40007f1e0ff */
[----:B------:R-:W3:Y:S04]  /*1430*/  @P1 LDG.E.U8 R21, desc[UR4][R22.64] ;  /* 0x0000000416151981 */ /* 0x000ee8000c1e1100 */
[----:B------:R0:W3:Y:S01]  /*1440*/  @P5 LDG.E.U8 R16, desc[UR4][R6.64] ;  /* 0x0000000406105981 */ /* 0x0000e2000c1e1100 */
[----:B------:R-:W-:Y:S01]  /*1450*/  @P3 IMAD.X R25, R13, 0x1, R25, P0 ;  /* 0x000000010d193824 */ /* 0x000fe200000e0619 */
[----:B-1----:R-:W-:-:S02]  /*1460*/  @P4 IADD3 R8, P1, PT, R14, R8, RZ ;  /* 0x000000080e084210 */ /* 0x002fc40007f3e0ff */
[C---:B------:R-:W-:Y:S02]  /*1470*/  PRMT R12, R0.reuse, 0x7771, RZ ;  /* 0x00007771000c7816 */ /* 0x040fe400000000ff */
[----:B------:R-:W-:Y:S02]  /*1480*/  PRMT R13, R0, 0x7770, RZ ;  /* 0x00007770000d7816 */ /* 0x000fe400000000ff */
[----:B------:R-:W-:Y:S01]  /*1490*/  @P2 IADD3 R10, P5, PT, R18, R10, RZ ;  /* 0x0000000a120a2210 */ /* 0x000fe20007fbe0ff */
[----:B------:R-:W-:Y:S01]  /*14a0*/  @P4 IMAD.X R9, R15, 0x1, R9, P1 ;  /* 0x000000010f094824 */ /* 0x000fe200008e0609 */
[----:B------:R-:W-:Y:S02]  /*14b0*/  PRMT R0, R0, 0x7773, RZ ;  /* 0x0000777300007816 */ /* 0x000fe400000000ff */
[----:B------:R-:W3:Y:S01]  /*14c0*/  @P3 LDG.E.U8 R13, desc[UR4][R24.64] ;  /* 0x00000004180d3981 */ /* 0x000ee2000c1e1100 */
[----:B------:R-:W-:-:S03]  /*14d0*/  @P2 IMAD.X R11, R19, 0x1, R11, P5 ;  /* 0x00000001130b2824 */ /* 0x000fc600028e060b */
[----:B------:R-:W3:Y:S04]  /*14e0*/  @P4 LDG.E.U8 R12, desc[UR4][R8.64] ;  /* 0x00000004080c4981 */ /* 0x000ee8000c1e1100 */
[----:B------:R-:W3:Y:S01]  /*14f0*/  @P2 LDG.E.U8 R0, desc[UR4][R10.64] ;  /* 0x000000040a002981 */ /* 0x000ee2000c1e1100 */
[----:B0-----:R-:W-:-:S05]  /*1500*/  IADD3 R6, P0, PT, R2, UR6, RZ ;  /* 0x0000000602067c10 */ /* 0x001fca000ff1e0ff */
[----:B------:R-:W-:Y:S02]  /*1510*/  IMAD.X R7, RZ, RZ, UR7, P0 ;  /* 0x00000007ff077e24 */ /* 0x000fe400080e06ff */
[----:B------:R-:W-:Y:S01]  /*1520*/  IMAD.WIDE.U32 R6, R3, 0x4, R6 ;  /* 0x0000000403067825 */ /* 0x000fe200078e0006 */
[----:B--2---:R-:W-:Y:S02]  /*1530*/  LOP3.LUT R4, R4, 0xffff, RZ, 0xc0, !PT ;  /* 0x0000ffff04047812 */ /* 0x004fe400078ec0ff */
[----:B----4-:R-:W-:-:S04]  /*1540*/  LOP3.LUT R5, R5, 0xffff, RZ, 0xc0, !PT ;  /* 0x0000ffff05057812 */ /* 0x010fc800078ec0ff */
[----:B------:R-:W-:Y:S02]  /*1550*/  PRMT R5, R5, 0x3340, R4 ;  /* 0x0000334005057816 */ /* 0x000fe40000000004 */
[----:B-----5:R-:W-:Y:S02]  /*1560*/  LOP3.LUT R20, R20, 0xffff, RZ, 0xc0, !PT ;  /* 0x0000ffff14147812 */ /* 0x020fe400078ec0ff */
[----:B---3--:R-:W-:Y:S02]  /*1570*/  LOP3.LUT R21, R21, 0xffff, RZ, 0xc0, !PT ;  /* 0x0000ffff15157812 */ /* 0x008fe400078ec0ff */
[----:B------:R-:W-:Y:S02]  /*1580*/  LOP3.LUT R15, R16, 0xffff, RZ, 0xc0, !PT ;  /* 0x0000ffff100f7812 */ /* 0x000fe400078ec0ff */
[----:B------:R-:W-:-:S04]  /*1590*/  PRMT R20, R20, 0x3340, R21 ;  /* 0x0000334014147816 */ /* 0x000fc80000000015 */
[----:B------:R-:W-:Y:S02]  /*15a0*/  PRMT R5, R5, 0x5410, R20 ;  /* 0x0000541005057816 */ /* 0x000fe40000000014 */
[----:B------:R-:W-:Y:S02]  /*15b0*/  LOP3.LUT R13, R13, 0xffff, RZ, 0xc0, !PT ;  /* 0x0000ffff0d0d7812 */ /* 0x000fe400078ec0ff */
[----:B------:R-:W-:Y:S02]  /*15c0*/  LOP3.LUT R12, R12, 0xffff, RZ, 0xc0, !PT ;  /* 0x0000ffff0c0c7812 */ /* 0x000fe400078ec0ff */
[----:B------:R-:W-:Y:S02]  /*15d0*/  LOP3.LUT R0, R0, 0xffff, RZ, 0xc0, !PT ;  /* 0x0000ffff00007812 */ /* 0x000fe400078ec0ff */
[----:B------:R-:W-:Y:S02]  /*15e0*/  PRMT R13, R13, 0x3340, R12 ;  /* 0x000033400d0d7816 */ /* 0x000fe4000000000c */
[----:B------:R-:W-:-:S04]  /*15f0*/  PRMT R0, R15, 0x3340, R0 ;  /* 0x000033400f007816 */ /* 0x000fc80000000000 */
[----:B------:R-:W-:Y:S01]  /*1600*/  PRMT R13, R13, 0x5410, R0 ;  /* 0x000054100d0d7816 */ /* 0x000fe20000000000 */
[----:B------:R-:W-:Y:S04]  /*1610*/  STG.E desc[UR4][R6.64], R5 ;  /* 0x0000000506007986 */ /* 0x000fe8000c101904 */
[----:B------:R-:W-:Y:S01]  /*1620*/  STG.E desc[UR4][R6.64+0x200], R13 ;  /* 0x0002000d06007986 */ /* 0x000fe2000c101904 */
[----:B------:R-:W-:Y:S05]  /*1630*/  EXIT ;  /* 0x000000000000794d */ /* 0x000fea0003800000 */
.L_x_11598:
        /* <DEDUP_REMOVED lines=12> */
.L_x_41825:


//--------------------- .text._ZN2at6native29vectorized_elementwise_kernelILi8EZZZNS0_28launch_masked_scatter_kernelERKNS_10TensorBaseES4_S4_S4_ENKUlvE_clEvENKUlvE0_clEvEUlablE_St5arrayIPcLm4EEEEviT0_T1_ --------------------------
	.section	.text._ZN2at6native29vectorized_elementwise_kernelILi8EZZZNS0_28launch_masked_scatter_kernelERKNS_10TensorBaseES4_S4_S4_ENKUlvE_clEvENKUlvE0_clEvEUlablE_St5arrayIPcLm4EEEEviT0_T1_,"ax",@progbits
	.align	128
        .global         _ZN2at6native29vectorized_elementwise_kernelILi8EZZZNS0_28launch_masked_scatter_kernelERKNS_10TensorBaseES4_S4_S4_ENKUlvE_clEvENKUlvE0_clEvEUlablE_St5arrayIPcLm4EEEEviT0_T1_
        .type           _ZN2at6native29vectorized_elementwise_kernelILi8EZZZNS0_28launch_masked_scatter_kernelERKNS_10TensorBaseES4_S4_S4_ENKUlvE_clEvENKUlvE0_clEvEUlablE_St5arrayIPcLm4EEEEviT0_T1_,@function
        .size           _ZN2at6native29vectorized_elementwise_kernelILi8EZZZNS0_28launch_masked_scatter_kernelERKNS_10TensorBaseES4_S4_S4_ENKUlvE_clEvENKUlvE0_clEvEUlablE_St5arrayIPcLm4EEEEviT0_T1_,(.L_x_41826 - _ZN2at6native29vectorized_elementwise_kernelILi8EZZZNS0_28launch_masked_scatter_kernelERKNS_10TensorBaseES4_S4_S4_ENKUlvE_clEvENKUlvE0_clEvEUlablE_St5arrayIPcLm4EEEEviT0_T1_)
        .other          _ZN2at6native29vectorized_elementwise_kernelILi8EZZZNS0_28launch_masked_scatter_kernelERKNS_10TensorBaseES4_S4_S4_ENKUlvE_clEvENKUlvE0_clEvEUlablE_St5arrayIPcLm4EEEEviT0_T1_,@"STO_CUDA_ENTRY STV_DEFAULT"
_ZN2at6native29vectorized_elementwise_kernelILi8EZZZNS0_28launch_masked_scatter_kernelERKNS_10TensorBaseES4_S4_S4_ENKUlvE_clEvENKUlvE0_clEvEUlablE_St5arrayIPcLm4EEEEviT0_T1_:
.text._ZN2at6native29vectorized_elementwise_kernelILi8EZZZNS0_28launch_masked_scatter_kernelERKNS_10TensorBaseES4_S4_S4_ENKUlvE_clEvENKUlvE0_clEvEUlablE_St5arrayIPcLm4EEEEviT0_T1_:
[----:B------:R-:W-:Y:S01]  /*0000*/  LDC R1, c[0x0][0x37c] ;  /* 0x0000df00ff017b82 */ /* 0x000fe20000000800 */
[----:B------:R-:W-:Y:S05]  /*0010*/  EXIT ;  /* 0x000000000000794d */ /* 0x000fea0003800000 */
.L_x_11599:
        /* <DEDUP_REMOVED lines=14> */
.L_x_41826:


//--------------------- .text._ZN2at6native18elementwise_kernelILi128ELi4EZNS0_15gpu_kernel_implIZZZNS0_28launch_masked_scatter_kernelERKNS_10TensorBaseES5_S5_S5_ENKUlvE_clEvENKUlvE_clEvEUlhblE_EEvRNS_18TensorIteratorBaseERKT_EUliE_EEviT1_ --------------------------
	.section	.text._ZN2at6native18elementwise_kernelILi128ELi4EZNS0_15gpu_kernel_implIZZZNS0_28launch_masked_scatter_kernelERKNS_10TensorBaseES5_S5_S5_ENKUlvE_clEvENKUlvE_clEvEUlhblE_EEvRNS_18TensorIteratorBaseERKT_EUliE_EEviT1_,"ax",@progbits
	.align	128
        .global         _ZN2at6native18elementwise_kernelILi128ELi4EZNS0_15gpu_kernel_implIZZZNS0_28launch_masked_scatter_kernelERKNS_10TensorBaseES5_S5_S5_ENKUlvE_clEvENKUlvE_clEvEUlhblE_EEvRNS_18TensorIteratorBaseERKT_EUliE_EEviT1_
        .type           _ZN2at6native18elementwise_kernelILi128ELi4EZNS0_15gpu_kernel_implIZZZNS0_28launch_masked_scatter_kernelERKNS_10TensorBaseES5_S5_S5_ENKUlvE_clEvENKUlvE_clEvEUlhblE_EEvRNS_18TensorIteratorBaseERKT_EUliE_EEviT1_,@function
        .size           _ZN2at6native18elementwise_kernelILi128ELi4EZNS0_15gpu_kernel_implIZZZNS0_28launch_masked_scatter_kernelERKNS_10TensorBaseES5_S5_S5_ENKUlvE_clEvENKUlvE_clEvEUlhblE_EEvRNS_18TensorIteratorBaseERKT_EUliE_EEviT1_,(.L_x_41827 - _ZN2at6native18elementwise_kernelILi128ELi4EZNS0_15gpu_kernel_implIZZZNS0_28launch_masked_scatter_kernelERKNS_10TensorBaseES5_S5_S5_ENKUlvE_clEvENKUlvE_clEvEUlhblE_EEvRNS_18TensorIteratorBaseERKT_EUliE_EEviT1_)
        .other          _ZN2at6native18elementwise_kernelILi128ELi4EZNS0_15gpu_kernel_implIZZZNS0_28launch_masked_scatter_kernelERKNS_10TensorBaseES5_S5_S5_ENKUlvE_clEvENKUlvE_clEvEUlhblE_EEvRNS_18TensorIteratorBaseERKT_EUliE_EEviT1_,@"STO_CUDA_ENTRY STV_DEFAULT"
_ZN2at6native18elementwise_kernelILi128ELi4EZNS0_15gpu_kernel_implIZZZNS0_28launch_masked_scatter_kernelERKNS_10TensorBaseES5_S5_S5_ENKUlvE_clEvENKUlvE_clEvEUlhblE_EEvRNS_18TensorIteratorBaseERKT_EUliE_EEviT1_:
.text._ZN2at6native18elementwise_kernelILi128ELi4EZNS0_15gpu_kernel_implIZZZNS0_28launch_masked_scatter_kernelERKNS_10TensorBaseES5_S5_S5_ENKUlvE_clEvENKUlvE_clEvEUlhblE_EEvRNS_18TensorIteratorBaseERKT_EUliE_EEviT1_:
        /* <DEDUP_REMOVED lines=399> */
.L_x_11602:
        /* <DEDUP_REMOVED lines=16> */
.L_x_11606:
[----:B------:R0:W5:Y:S01]  /*19f0*/  LDG.E.U8 R19, desc[UR36][R4.64] ;  /* 0x0000002404137981 */ /* 0x000162000c1e1100 */
[----:B------:R-:W-:Y:S05]  /*1a00*/  BRA `(.L_x_11608) ;  /* 0x0000000c005c7947 */ /* 0x000fea0003800000 */
.L_x_11605:
        /* <DEDUP_REMOVED lines=8> */
.L_x_11610:
[----:B------:R3:W5:Y:S01]  /*1a90*/  LDG.E.U8 R19, desc[UR36][R4.64] ;  /* 0x0000002404137981 */ /* 0x000762000c1e1100 */
[----:B------:R-:W-:Y:S05]  /*1aa0*/  BRA `(.L_x_11608) ;  /* 0x0000000c00347947 */ /* 0x000fea0003800000 */
.L_x_11609:
[----:B------:R0:W5:Y:S01]  /*1ab0*/  LDG.E.U16 R19, desc[UR36][R4.64] ;  /* 0x0000002404137981 */ /* 0x000162000c1e1500 */
[----:B------:R-:W-:Y:S05]  /*1ac0*/  BRA `(.L_x_11608) ;  /* 0x0000000c002c7947 */ /* 0x000fea0003800000 */
.L_x_11604:
        /* <DEDUP_REMOVED lines=8> */
[----:B0-----:R-:W-:Y:S01]  /*1b50*/  PRMT R19, R2, 0x7610, R19 ;  /* 0x0000761002137816 */ /* 0x001fe20000000013 */
[----:B------:R-:W-:Y:S06]  /*1b60*/  BRA `(.L_x_11608) ;  /* 0x0000000c00047947 */ /* 0x000fec0003800000 */
.L_x_11612:
[----:B------:R-:W2:Y:S02]  /*1b70*/  LDG.E.U16 R2, desc[UR36][R4.64] ;  /* 0x0000002404027981 */ /* 0x000ea4000c1e1500 */
[----:B--2---:R-:W-:-:S06]  /*1b80*/  HADD2.F32 R2, -RZ, R2.H0_H0 ;  /* 0x20000002ff027230 */ /* 0x004fcc0000004100 */
[----:B------:R-:W0:Y:S02]  /*1b90*/  F2I.S64.TRUNC R2, R2 ;  /* 0x0000000200027311 */ /* 0x000e24000020d900 */
[----:B0-----:R-:W-:Y:S01]  /*1ba0*/  PRMT R19, R2, 0x7610, R19 ;  /* 0x0000761002137816 */ /* 0x001fe20000000013 */
[----:B------:R-:W-:Y:S06]  /*1bb0*/  BRA `(.L_x_11608) ;  /* 0x0000000800f07947 */ /* 0x000fec0003800000 */
.L_x_11611:
        /* <DEDUP_REMOVED lines=10> */
.L_x_11614:
[----:B------:R-:W2:Y:S02]  /*1c60*/  LDG.E.U16 R4, desc[UR36][R4.64] ;  /* 0x0000002404047981 */ /* 0x000ea4000c1e1500 */
[----:B--2---:R-:W-:-:S06]  /*1c70*/  HADD2.F32 R2, -RZ, R4.H0_H0 ;  /* 0x20000004ff027230 */ /* 0x004fcc0000004100 */
[----:B------:R-:W0:Y:S02]  /*1c80*/  F2I.S64.TRUNC R2, R2 ;  /* 0x0000000200027311 */ /* 0x000e24000020d900 */
[----:B0-----:R-:W-:Y:S01]  /*1c90*/  PRMT R19, R2, 0x7610, R19 ;  /* 0x0000761002137816 */ /* 0x001fe20000000013 */
[----:B------:R-:W-:Y:S06]  /*1ca0*/  BRA `(.L_x_11608) ;  /* 0x0000000800b47947 */ /* 0x000fec0003800000 */
.L_x_11613:
[----:B------:R-:W2:Y:S02]  /*1cb0*/  LDG.E.64 R2, desc[UR36][R4.64] ;  /* 0x0000002404027981 */ /* 0x000ea4000c1e1b00 */
[----:B--2---:R-:W0:Y:S02]  /*1cc0*/  F2I.S64.F64.TRUNC R2, R2 ;  /* 0x0000000200027311 */ /* 0x004e24000030d900 */
[----:B0-----:R-:W-:Y:S01]  /*1cd0*/  PRMT R19, R2, 0x7610, R19 ;  /* 0x0000761002137816 */ /* 0x001fe20000000013 */
[----:B------:R-:W-:Y:S06]  /*1ce0*/  BRA `(.L_x_11608) ;  /* 0x0000000800a47947 */ /* 0x000fec0003800000 */
.L_x_11603:
        /* <DEDUP_REMOVED lines=12> */
.L_x_11617:
[----:B------:R-:W2:Y:S02]  /*1db0*/  LDG.E.64 R4, desc[UR36][R4.64] ;  /* 0x0000002404047981 */ /* 0x000ea4000c1e1b00 */
[----:B--2---:R-:W0:Y:S02]  /*1dc0*/  F2I.S64.F64.TRUNC R2, R4 ;  /* 0x0000000400027311 */ /* 0x004e24000030d900 */
[----:B0-----:R-:W-:Y:S01]  /*1dd0*/  PRMT R19, R2, 0x7610, R19 ;  /* 0x0000761002137816 */ /* 0x001fe20000000013 */
[----:B------:R-:W-:Y:S06]  /*1de0*/  BRA `(.L_x_11608) ;  /* 0x0000000800647947 */ /* 0x000fec0003800000 */
.L_x_11616:
        /* <DEDUP_REMOVED lines=25> */
[----:B0-----:R-:W-:Y:S01]  /*1f80*/  PRMT R19, R2, 0x7610, R19 ;  /* 0x0000761002137816 */ /* 0x001fe20000000013 */
[----:B------:R-:W-:Y:S06]  /*1f90*/  BRA `(.L_x_11608) ;  /* 0x0000000400f87947 */ /* 0x000fec0003800000 */
.L_x_11619:
        /* <DEDUP_REMOVED lines=12> */
[----:B0-----:R-:W-:Y:S01]  /*2060*/  PRMT R19, R2, 0x7610, R19 ;  /* 0x0000761002137816 */ /* 0x001fe20000000013 */
[----:B------:R-:W-:Y:S06]  /*2070*/  BRA `(.L_x_11608) ;  /* 0x0000000400c07947 */ /* 0x000fec0003800000 */
.L_x_11618:
[----:B------:R-:W2:Y:S02]  /*2080*/  LDG.E.U16 R2, desc[UR36][R4.64] ;  /* 0x0000002404027981 */ /* 0x000ea4000c1e1500 */
[----:B--2---:R-:W-:-:S06]  /*2090*/  SHF.L.U32 R2, R2, 0x10, RZ ;  /* 0x0000001002027819 */ /* 0x004fcc00000006ff */
[----:B------:R-:W0:Y:S02]  /*20a0*/  F2I.S64.TRUNC R2, R2 ;  /* 0x0000000200027311 */ /* 0x000e24000020d900 */
[----:B0-----:R-:W-:Y:S01]  /*20b0*/  PRMT R19, R2, 0x7610, R19 ;  /* 0x0000761002137816 */ /* 0x001fe20000000013 */
[----:B------:R-:W-:Y:S06]  /*20c0*/  BRA `(.L_x_11608) ;  /* 0x0000000400ac7947 */ /* 0x000fec0003800000 */
.L_x_11615:
        /* <DEDUP_REMOVED lines=10> */
.L_x_11622:
        /* <DEDUP_REMOVED lines=21> */
.L_x_11626:
[----:B------:R-:W-:Y:S05]  /*22c0*/  BSYNC.RECONVERGENT B1 ;  /* 0x0000000000017941 */ /* 0x000fea0003800200 */
.L_x_11625:
[----:B------:R-:W-:Y:S02]  /*22d0*/  SHF.L.U32 R0, R0, 0x14, RZ ;  /* 0x0000001400007819 */ /* 0x000fe400000006ff */
[----:B------:R-:W-:-:S04]  /*22e0*/  LEA R2, R2, 0x3b800000, 0x17 ;  /* 0x3b80000002027811 */ /* 0x000fc800078eb8ff */
[----:B------:R-:W-:-:S07]  /*22f0*/  LOP3.LUT R2, R2, R0, R7, 0xfe, !PT ;  /* 0x0000000002027212 */ /* 0x000fce00078efe07 */
.L_x_11624:
[----:B------:R-:W-:Y:S05]  /*2300*/  BSYNC.RECONVERGENT B0 ;  /* 0x0000000000007941 */ /* 0x000fea0003800200 */
.L_x_11623:
[----:B------:R-:W0:Y:S02]  /*2310*/  F2I.S64.TRUNC R2, R2 ;  /* 0x0000000200027311 */ /* 0x000e24000020d900 */
[----:B0-----:R-:W-:Y:S01]  /*2320*/  PRMT R19, R2, 0x7610, R19 ;  /* 0x0000761002137816 */ /* 0x001fe20000000013 */
[----:B------:R-:W-:Y:S06]  /*2330*/  BRA `(.L_x_11608) ;  /* 0x0000000400107947 */ /* 0x000fec0003800000 */
.L_x_11621:
        /* <DEDUP_REMOVED lines=21> */
.L_x_11630:
[----:B------:R-:W-:Y:S05]  /*2490*/  BSYNC.RECONVERGENT B1 ;  /* 0x0000000000017941 */ /* 0x000fea0003800200 */
.L_x_11629:
[----:B------:R-:W-:Y:S02]  /*24a0*/  SHF.L.U32 R0, R0, 0x15, RZ ;  /* 0x0000001500007819 */ /* 0x000fe400000006ff */
[----:B------:R-:W-:-:S04]  /*24b0*/  LEA R2, R2, 0x37800000, 0x17 ;  /* 0x3780000002027811 */ /* 0x000fc800078eb8ff */
[----:B------:R-:W-:-:S07]  /*24c0*/  LOP3.LUT R2, R2, R0, R7, 0xfe, !PT ;  /* 0x0000000002027212 */ /* 0x000fce00078efe07 */
.L_x_11628:
[----:B------:R-:W-:Y:S05]  /*24d0*/  BSYNC.RECONVERGENT B0 ;  /* 0x0000000000007941 */ /* 0x000fea0003800200 */
.L_x_11627:
[----:B------:R-:W0:Y:S02]  /*24e0*/  F2I.S64.TRUNC R2, R2 ;  /* 0x0000000200027311 */ /* 0x000e24000020d900 */
[----:B0-----:R-:W-:Y:S01]  /*24f0*/  PRMT R19, R2, 0x7610, R19 ;  /* 0x0000761002137816 */ /* 0x001fe20000000013 */
[----:B------:R-:W-:Y:S06]  /*2500*/  BRA `(.L_x_11608) ;  /* 0x00000000009c7947 */ /* 0x000fec0003800000 */
.L_x_11620:
[----:B------:R-:W-:-:S09]  /*2510*/  UISETP.NE.AND UP0, UPT, UR4, 0x1c, UPT ;  /* 0x0000001c0400788c */ /* 0x000fd2000bf05270 */
[----:B------:R-:W-:Y:S05]  /*2520*/  BRA.U !UP0, `(.L_x_11631) ;  /* 0x0000000108907547 */ /* 0x000fea000b800000 */
[----:B------:R-:W-:-:S09]  /*2530*/  UISETP.NE.AND UP0, UPT, UR4, 0x1d, UPT ;  /* 0x0000001d0400788c */ /* 0x000fd2000bf05270 */
[----:B------:R-:W-:Y:S05]  /*2540*/  BRA.U !UP0, `(.L_x_11632) ;  /* 0x0000000108807547 */ /* 0x000fea000b800000 */
[----:B------:R-:W-:-:S09]  /*2550*/  UISETP.NE.AND UP0, UPT, UR4, 0x2c, UPT ;  /* 0x0000002c0400788c */ /* 0x000fd2000bf05270 */
[----:B------:R-:W-:Y:S05]  /*2560*/  BRA.U !UP0, `(.L_x_11633) ;  /* 0x0000000108487547 */ /* 0x000fea000b800000 */
.L_x_11607:
        /* <DEDUP_REMOVED lines=16> */
.L_x_11634:
[----:B------:R-:W-:Y:S01]  /*2670*/  PRMT R19, RZ, 0x7610, R19 ;  /* 0x00007610ff137816 */ /* 0x000fe20000000013 */
[----:B------:R-:W-:Y:S06]  /*2680*/  BRA `(.L_x_11608) ;  /* 0x00000000003c7947 */ /* 0x000fec0003800000 */
.L_x_11633:
        /* <DEDUP_REMOVED lines=8> */
.L_x_11636:
[----:B------:R-:W-:Y:S05]  /*2710*/  BSYNC.RECONVERGENT B0 ;  /* 0x0000000000007941 */ /* 0x000fea0003800200 */
.L_x_11635:
[----:B------:R-:W0:Y:S02]  /*2720*/  F2I.S64.TRUNC R2, R2 ;  /* 0x0000000200027311 */ /* 0x000e24000020d900 */
[----:B0-----:R-:W-:Y:S01]  /*2730*/  PRMT R19, R2, 0x7610, R19 ;  /* 0x0000761002137816 */ /* 0x001fe20000000013 */
[----:B------:R-:W-:Y:S06]  /*2740*/  BRA `(.L_x_11608) ;  /* 0x00000000000c7947 */ /* 0x000fec0003800000 */
.L_x_11632:
[----:B------:R2:W5:Y:S01]  /*2750*/  LDG.E.U8 R19, desc[UR36][R4.64] ;  /* 0x0000002404137981 */ /* 0x000562000c1e1100 */
[----:B------:R-:W-:Y:S05]  /*2760*/  BRA `(.L_x_11608) ;  /* 0x0000000000047947 */ /* 0x000fea0003800000 */
.L_x_11631:
[----:B------:R1:W5:Y:S02]  /*2770*/  LDG.E.U8 R19, desc[UR36][R4.64] ;  /* 0x0000002404137981 */ /* 0x000364000c1e1100 */
.L_x_11608:
        /* <DEDUP_REMOVED lines=19> */
.L_x_11641:
[----:B------:R-:W2:Y:S02]  /*28b0*/  LDG.E.U8 R2, desc[UR36][R2.64] ;  /* 0x0000002402027981 */ /* 0x000ea4000c1e1100 */
[----:B--2---:R-:W-:-:S04]  /*28c0*/  ISETP.NE.AND P0, PT, R2, RZ, PT ;  /* 0x000000ff0200720c */ /* 0x004fc80003f05270 */
[----:B------:R-:W-:Y:S01]  /*28d0*/  P2R R22, PR, RZ, 0x1 ;  /* 0x00000001ff167803 */ /* 0x000fe20000000000 */
[----:B------:R-:W-:Y:S08]  /*28e0*/  BRA `(.L_x_11643) ;  /* 0x0000000800947947 */ /* 0x000ff00003800000 */
.L_x_11640:
        /* <DEDUP_REMOVED lines=11> */
.L_x_11645:
[----:B------:R-:W2:Y:S02]  /*29a0*/  LDG.E R2, desc[UR36][R2.64] ;  /* 0x0000002402027981 */ /* 0x000ea4000c1e1900 */
[----:B--2---:R-:W-:-:S04]  /*29b0*/  ISETP.NE.AND P0, PT, R2, RZ, PT ;  /* 0x000000ff0200720c */ /* 0x004fc80003f05270 */
[----:B------:R-:W-:Y:S01]  /*29c0*/  P2R R22, PR, RZ, 0x1 ;  /* 0x00000001ff167803 */ /* 0x000fe20000000000 */
[----:B------:R-:W-:Y:S08]  /*29d0*/  BRA `(.L_x_11643) ;  /* 0x0000000800587947 */ /* 0x000ff00003800000 */
.L_x_11644:
[----:B------:R-:W2:Y:S02]  /*29e0*/  LDG.E.U16 R2, desc[UR36][R2.64] ;  /* 0x0000002402027981 */ /* 0x000ea4000c1e1500 */
[----:B--2---:R-:W-:-:S04]  /*29f0*/  ISETP.NE.AND P0, PT, R2, RZ, PT ;  /* 0x000000ff0200720c */ /* 0x004fc80003f05270 */
[----:B------:R-:W-:Y:S01]  /*2a00*/  P2R R22, PR, RZ, 0x1 ;  /* 0x00000001ff167803 */ /* 0x000fe20000000000 */
[----:B------:R-:W-:Y:S08]  /*2a10*/  BRA `(.L_x_11643) ;  /* 0x0000000800487947 */ /* 0x000ff00003800000 */
.L_x_11639:
        /* <DEDUP_REMOVED lines=10> */
.L_x_11647:
[----:B------:R-:W2:Y:S02]  /*2ac0*/  LDG.E.U16 R0, desc[UR36][R2.64] ;  /* 0x0000002402007981 */ /* 0x000ea4000c1e1500 */
[----:B--2---:R-:W-:-:S05]  /*2ad0*/  HADD2.F32 R0, -RZ, R0.H0_H0 ;  /* 0x20000000ff007230 */ /* 0x004fca0000004100 */
[----:B------:R-:W-:-:S04]  /*2ae0*/  FSETP.NEU.FTZ.AND P0, PT, R0, RZ, PT ;  /* 0x000000ff0000720b */ /* 0x000fc80003f1d000 */
[----:B------:R-:W-:Y:S01]  /*2af0*/  P2R R22, PR, RZ, 0x1 ;  /* 0x00000001ff167803 */ /* 0x000fe20000000000 */
[----:B------:R-:W-:Y:S08]  /*2b00*/  BRA `(.L_x_11643) ;  /* 0x00000008000c7947 */ /* 0x000ff00003800000 */
.L_x_11646:
        /* <DEDUP_REMOVED lines=12> */
.L_x_11649:
        /* <DEDUP_REMOVED lines=10> */
.L_x_11648:
[----:B------:R-:W2:Y:S02]  /*2c70*/  LDG.E.64 R2, desc[UR36][R2.64] ;  /* 0x0000002402027981 */ /* 0x000ea4000c1e1b00 */
[----:B--2---:R-:W0:Y:S02]  /*2c80*/  DSETP.NEU.AND P0, PT, R2, RZ, PT ;  /* 0x000000ff0200722a */ /* 0x004e240003f0d000 */
[----:B0-----:R-:W-:Y:S01]  /*2c90*/  P2R R22, PR, RZ, 0x1 ;  /* 0x00000001ff167803 */ /* 0x001fe20000000000 */
[----:B------:R-:W-:Y:S06]  /*2ca0*/  BRA `(.L_x_11643) ;  /* 0x0000000400a47947 */ /* 0x000fec0003800000 */
.L_x_11638:
        /* <DEDUP_REMOVED lines=12> */
.L_x_11652:
[----:B-1234-:R-:W2:Y:S02]  /*2d70*/  LDG.E.128 R4, desc[UR36][R2.64] ;  /* 0x0000002402047981 */ /* 0x01eea4000c1e1d00 */
        /* <DEDUP_REMOVED lines=8> */
.L_x_11651:
        /* <DEDUP_REMOVED lines=10> */
.L_x_11654:
[----:B------:R-:W1:Y:S02]  /*2ea0*/  LDG.E.U8 R0, desc[UR36][R2.64] ;  /* 0x0000002402007981 */ /* 0x000e64000c1e1100 */
[----:B-1234-:R-:W-:-:S05]  /*2eb0*/  IMAD.SHL.U32 R4, R0, 0x2000000, RZ ;  /* 0x0200000000047824 */ /* 0x01efca00078e00ff */
        /* <DEDUP_REMOVED lines=10> */
.L_x_11653:
[----:B------:R-:W2:Y:S02]  /*2f60*/  LDG.E.U16 R0, desc[UR36][R2.64] ;  /* 0x0000002402007981 */ /* 0x000ea4000c1e1500 */
[----:B--2---:R-:W-:-:S05]  /*2f70*/  IMAD.U32 R0, R0, 0x10000, RZ ;  /* 0x0001000000007824 */ /* 0x004fca00078e00ff */
[----:B------:R-:W-:-:S04]  /*2f80*/  FSETP.NEU.FTZ.AND P0, PT, R0, RZ, PT ;  /* 0x000000ff0000720b */ /* 0x000fc80003f1d000 */
[----:B------:R-:W-:Y:S01]  /*2f90*/  P2R R22, PR, RZ, 0x1 ;  /* 0x00000001ff167803 */ /* 0x000fe20000000000 */
[----:B------:R-:W-:Y:S08]  /*2fa0*/  BRA `(.L_x_11643) ;  /* 0x0000000000e47947 */ /* 0x000ff00003800000 */
.L_x_11650:
        /* <DEDUP_REMOVED lines=12> */
.L_x_11657:
[----:B------:R-:W2:Y:S02]  /*3070*/  LDG.E.U8 R2, desc[UR36][R2.64] ;  /* 0x0000002402027981 */ /* 0x000ea4000c1e1100 */
[----:B--2---:R-:W-:-:S04]  /*3080*/  ISETP.NE.AND P0, PT, R2, RZ, PT ;  /* 0x000000ff0200720c */ /* 0x004fc80003f05270 */
[----:B------:R-:W-:Y:S01]  /*3090*/  P2R R22, PR, RZ, 0x1 ;  /* 0x00000001ff167803 */ /* 0x000fe20000000000 */
[----:B------:R-:W-:Y:S08]  /*30a0*/  BRA `(.L_x_11643) ;  /* 0x0000000000a47947 */ /* 0x000ff00003800000 */
.L_x_11656:
[----:B------:R-:W2:Y:S02]  /*30b0*/  LDG.E.U8 R2, desc[UR36][R2.64] ;  /* 0x0000002402027981 */ /* 0x000ea4000c1e1100 */
[----:B--2---:R-:W-:-:S04]  /*30c0*/  ISETP.NE.AND P0, PT, R2, RZ, PT ;  /* 0x000000ff0200720c */ /* 0x004fc80003f05270 */
[----:B------:R-:W-:Y:S01]  /*30d0*/  P2R R22, PR, RZ, 0x1 ;  /* 0x00000001ff167803 */ /* 0x000fe20000000000 */
[----:B------:R-:W-:Y:S08]  /*30e0*/  BRA `(.L_x_11643) ;  /* 0x0000000000947947 */ /* 0x000ff00003800000 */
.L_x_11655:
[----:B------:R-:W-:-:S09]  /*30f0*/  UISETP.NE.AND UP0, UPT, UR4, 0x1c, UPT ;  /* 0x0000001c0400788c */ /* 0x000fd2000bf05270 */
[----:B------:R-:W-:Y:S05]  /*3100*/  BRA.U !UP0, `(.L_x_11658) ;  /* 0x0000000108807547 */ /* 0x000fea000b800000 */
[----:B------:R-:W-:-:S09]  /*3110*/  UISETP.NE.AND UP0, UPT, UR4, 0x1d, UPT ;  /* 0x0000001d0400788c */ /* 0x000fd2000bf05270 */
[----:B------:R-:W-:Y:S05]  /*3120*/  BRA.U !UP0, `(.L_x_11659) ;  /* 0x0000000108647547 */ /* 0x000fea000b800000 */
[----:B------:R-:W-:-:S09]  /*3130*/  UISETP.NE.AND UP0, UPT, UR4, 0x2c, UPT ;  /* 0x0000002c0400788c */ /* 0x000fd2000bf05270 */
[----:B------:R-:W-:Y:S05]  /*3140*/  BRA.U !UP0, `(.L_x_11660) ;  /* 0x00000001084c7547 */ /* 0x000fea000b800000 */
.L_x_11642:
[----:B------:R-:W-:Y:S01]  /*3150*/  MOV R2, 0x0 ;  /* 0x0000000000027802 */ /* 0x000fe20000000f00 */
[----:B------:R-:W1:Y:S01]  /*3160*/  LDCU.64 UR6, c[0x4][0x4e8] ;  /* 0x01009d00ff0677ac */ /* 0x000e620008000a00 */
[----:B------:R-:W-:Y:S02]  /*3170*/  HFMA2 R13, -RZ, RZ, 0, 0 ;  /* 0x00000000ff0d7431 */ /* 0x000fe400000001ff */
[----:B------:R-:W-:Y:S01]  /*3180*/  IMAD.MOV.U32 R8, RZ, RZ, 0x4e ;  /* 0x0000004eff087424 */ /* 0x000fe200078e00ff */
[----:B------:R-:W0:Y:S01]  /*3190*/  LDCU.64 UR8, c[0x4][0x4f0] ;  /* 0x01009e00ff0877ac */ /* 0x000e220008000a00 */
[----:B------:R-:W0:Y:S01]  /*31a0*/  LDC.64 R2, c[0x4][R2] ;  /* 0x0100000002027b82 */ /* 0x000e220000000a00 */
[----:B------:R-:W-:Y:S01]  /*31b0*/  IMAD.MOV.U32 R12, RZ, RZ, 0x1 ;  /* 0x00000001ff0c7424 */ /* 0x000fe200078e00ff */
[----:B------:R-:W0:Y:S01]  /*31c0*/  LDCU.64 UR4, c[0x4][0x320] ;  /* 0x01006400ff0477ac */ /* 0x000e220008000a00 */
[----:B-1234-:R-:W-:Y:S02]  /*31d0*/  IMAD.U32 R4, RZ, RZ, UR6 ;  /* 0x00000006ff047e24 */ /* 0x01efe4000f8e00ff */
[----:B------:R-:W-:-:S02]  /*31e0*/  IMAD.U32 R5, RZ, RZ, UR7 ;  /* 0x00000007ff057e24 */ /* 0x000fc4000f8e00ff */
[----:B0-----:R-:W-:Y:S01]  /*31f0*/  IMAD.U32 R6, RZ, RZ, UR8 ;  /* 0x00000008ff067e24 */ /* 0x001fe2000f8e00ff */
[----:B------:R-:W-:Y:S01]  /*3200*/  MOV R7, UR9 ;  /* 0x0000000900077c02 */ /* 0x000fe20008000f00 */
[----:B------:R-:W-:Y:S02]  /*3210*/  IMAD.U32 R10, RZ, RZ, UR4 ;  /* 0x00000004ff0a7e24 */ /* 0x000fe4000f8e00ff */
[----:B------:R-:W-:-:S07]  /*3220*/  IMAD.U32 R11, RZ, RZ, UR5 ;  /* 0x00000005ff0b7e24 */ /* 0x000fce000f8e00ff */
[----:B------:R-:W-:-:S07]  /*3230*/  LEPC R20, `(.L_x_11661) ;  /* 0x000000001014794e */ /* 0x000fce0000000000 */
[----:B-----5:R-:W-:Y:S05]  /*3240*/  CALL.ABS.NOINC R2 ;  /* 0x0000000002007343 */ /* 0x020fea0003c00000 */
.L_x_11661:
[----:B------:R-:W-:-:S04]  /*3250*/  PLOP3.LUT P0, PT, PT, PT, PT, 0x8, 0x80 ;  /* 0x000000000080781c */ /* 0x000fc80003f0e170 */
[----:B------:R-:W-:Y:S01]  /*3260*/  P2R R22, PR, RZ, 0x1 ;  /* 0x00000001ff167803 */ /* 0x000fe20000000000 */
[----:B------:R-:W-:Y:S08]  /*3270*/  BRA `(.L_x_11643) ;  /* 0x0000000000307947 */ /* 0x000ff00003800000 */
.L_x_11660:
[----:B------:R-:W2:Y:S02]  /*3280*/  LDG.E.U8 R2, desc[UR36][R2.64] ;  /* 0x0000002402027981 */ /* 0x000ea4000c1e1100 */
[----:B--2---:R-:W-:-:S04]  /*3290*/  ISETP.NE.AND P0, PT, R2, RZ, PT ;  /* 0x000000ff0200720c */ /* 0x004fc80003f05270 */
[----:B------:R-:W-:Y:S01]  /*32a0*/  P2R R22, PR, RZ, 0x1 ;  /* 0x00000001ff167803 */ /* 0x000fe20000000000 */
[----:B------:R-:W-:Y:S08]  /*32b0*/  BRA `(.L_x_11643) ;  /* 0x0000000000207947 */ /* 0x000ff00003800000 */
.L_x_11659:
[----:B------:R-:W2:Y:S02]  /*32c0*/  LDG.E.64 R2, desc[UR36][R2.64] ;  /* 0x0000002402027981 */ /* 0x000ea4000c1e1b00 */
[----:B--2---:R-:W-:-:S04]  /*32d0*/  ISETP.NE.U32.AND P0, PT, R2, RZ, PT ;  /* 0x000000ff0200720c */ /* 0x004fc80003f05070 */
[----:B------:R-:W-:-:S04]  /*32e0*/  ISETP.NE.AND.EX P0, PT, R3, RZ, PT, P0 ;  /* 0x000000ff0300720c */ /* 0x000fc80003f05300 */
[----:B------:R-:W-:Y:S01]  /*32f0*/  P2R R22, PR, RZ, 0x1 ;  /* 0x00000001ff167803 */ /* 0x000fe20000000000 */
[----:B------:R-:W-:Y:S08]  /*3300*/  BRA `(.L_x_11643) ;  /* 0x00000000000c7947 */ /* 0x000ff00003800000 */
.L_x_11658:
[----:B------:R-:W2:Y:S02]  /*3310*/  LDG.E R2, desc[UR36][R2.64] ;  /* 0x0000002402027981 */ /* 0x000ea4000c1e1900 */
[----:B--2---:R-:W-:-:S04]  /*3320*/  ISETP.NE.AND P0, PT, R2, RZ, PT ;  /* 0x000000ff0200720c */ /* 0x004fc80003f05270 */
[----:B------:R-:W-:-:S09]  /*3330*/  P2R R22, PR, RZ, 0x1 ;  /* 0x00000001ff167803 */ /* 0x000fd20000000000 */
.L_x_11643:
[----:B------:R-:W-:Y:S05]  /*3340*/  BSYNC.RECONVERGENT B6 ;  /* 0x0000000000067941 */ /* 0x000fea0003800200 */
.L_x_11637:
        /* <DEDUP_REMOVED lines=17> */
.L_x_11665:
[----:B------:R3:W5:Y:S01]  /*3460*/  LDG.E.U8 R2, desc[UR36][R4.64] ;  /* 0x0000002404027981 */ /* 0x000762000c1e1100 */
[----:B------:R-:W-:Y:S01]  /*3470*/  IMAD.MOV.U32 R3, RZ, RZ, RZ ;  /* 0x000000ffff037224 */ /* 0x000fe200078e00ff */
[----:B------:R-:W-:Y:S06]  /*3480*/  BRA `(.L_x_11667) ;  /* 0x0000000c00407947 */ /* 0x000fec0003800000 */
.L_x_11664:
        /* <DEDUP_REMOVED lines=8> */
.L_x_11669:
[----:B------:R-:W2:Y:S02]  /*3510*/  LDG.E R2, desc[UR36][R4.64] ;  /* 0x0000002404027981 */ /* 0x000ea4000c1e1900 */
[----:B--2---:R-:W-:Y:S01]  /*3520*/  SHF.R.S32.HI R3, RZ, 0x1f, R2 ;  /* 0x0000001fff037819 */ /* 0x004fe20000011402 */
[----:B------:R-:W-:Y:S06]  /*3530*/  BRA `(.L_x_11667) ;  /* 0x0000000c00147947 */ /* 0x000fec0003800000 */
.L_x_11668:
[----:B------:R-:W2:Y:S02]  /*3540*/  LDG.E.S16 R2, desc[UR36][R4.64] ;  /* 0x0000002404027981 */ /* 0x000ea4000c1e1700 */
[----:B--2---:R-:W-:Y:S01]  /*3550*/  SHF.R.S32.HI R3, RZ, 0x1f, R2 ;  /* 0x0000001fff037819 */ /* 0x004fe20000011402 */
[----:B------:R-:W-:Y:S06]  /*3560*/  BRA `(.L_x_11667) ;  /* 0x0000000c00087947 */ /* 0x000fec0003800000 */
.L_x_11663:
        /* <DEDUP_REMOVED lines=9> */
.L_x_11671:
[----:B------:R-:W2:Y:S02]  /*3600*/  LDG.E.U16 R4, desc[UR36][R4.64] ;  /* 0x0000002404047981 */ /* 0x000ea4000c1e1500 */
[----:B--2---:R-:W-:-:S06]  /*3610*/  HADD2.F32 R2, -RZ, R4.H0_H0 ;  /* 0x20000004ff027230 */ /* 0x004fcc0000004100 */
[----:B------:R-:W0:Y:S02]  /*3620*/  F2I.S64.TRUNC R2, R2 ;  /* 0x0000000200027311 */ /* 0x000e24000020d900 */
[----:B0-----:R-:W-:Y:S05]  /*3630*/  BRA `(.L_x_11667) ;  /* 0x0000000800d47947 */ /* 0x001fea0003800000 */
.L_x_11670:
        /* <DEDUP_REMOVED lines=9> */
.L_x_11673:
[----:B------:R-:W2:Y:S02]  /*36d0*/  LDG.E.U16 R4, desc[UR36][R4.64] ;  /* 0x0000002404047981 */ /* 0x000ea4000c1e1500 */
[----:B--2---:R-:W-:-:S06]  /*36e0*/  HADD2.F32 R2, -RZ, R4.H0_H0 ;  /* 0x20000004ff027230 */ /* 0x004fcc0000004100 */
[----:B------:R-:W0:Y:S02]  /*36f0*/  F2I.S64.TRUNC R2, R2 ;  /* 0x0000000200027311 */ /* 0x000e24000020d900 */
[----:B0-----:R-:W-:Y:S05]  /*3700*/  BRA `(.L_x_11667) ;  /* 0x0000000800a07947 */ /* 0x001fea0003800000 */
.L_x_11672:
[----:B------:R-:W2:Y:S02]  /*3710*/  LDG.E.64 R2, desc[UR36][R4.64] ;  /* 0x0000002404027981 */ /* 0x000ea4000c1e1b00 */
[----:B--2---:R-:W0:Y:S02]  /*3720*/  F2I.S64.F64.TRUNC R2, R2 ;  /* 0x0000000200027311 */ /* 0x004e24000030d900 */
[----:B0-----:R-:W-:Y:S05]  /*3730*/  BRA `(.L_x_11667) ;  /* 0x0000000800947947 */ /* 0x001fea0003800000 */
.L_x_11662:
        /* <DEDUP_REMOVED lines=13> */
.L_x_11676:
[----:B------:R-:W2:Y:S02]  /*3810*/  LDG.E.64 R2, desc[UR36][R4.64] ;  /* 0x0000002404027981 */ /* 0x000ea4000c1e1b00 */
[----:B--2---:R-:W0:Y:S02]  /*3820*/  F2I.S64.F64.TRUNC R2, R2 ;  /* 0x0000000200027311 */ /* 0x004e24000030d900 */
[----:B0-----:R-:W-:Y:S05]  /*3830*/  BRA `(.L_x_11667) ;  /* 0x0000000800547947 */ /* 0x001fea0003800000 */
.L_x_11675:
        /* <DEDUP_REMOVED lines=26> */
.L_x_11678:
        /* <DEDUP_REMOVED lines=13> */
.L_x_11677:
[----:B------:R-:W2:Y:S02]  /*3ab0*/  LDG.E.U16 R2, desc[UR36][R4.64] ;  /* 0x0000002404027981 */ /* 0x000ea4000c1e1500 */
[----:B--2---:R-:W-:-:S06]  /*3ac0*/  IMAD.U32 R2, R2, 0x10000, RZ ;  /* 0x0001000002027824 */ /* 0x004fcc00078e00ff */
[----:B------:R-:W0:Y:S02]  /*3ad0*/  F2I.S64.TRUNC R2, R2 ;  /* 0x0000000200027311 */ /* 0x000e24000020d900 */
[----:B0-----:R-:W-:Y:S05]  /*3ae0*/  BRA `(.L_x_11667) ;  /* 0x0000000400a87947 */ /* 0x001fea0003800000 */
.L_x_11674:
        /* <DEDUP_REMOVED lines=11> */
.L_x_11681:
        /* <DEDUP_REMOVED lines=21> */
.L_x_11685:
[----:B------:R-:W-:Y:S05]  /*3cf0*/  BSYNC.RECONVERGENT B1 ;  /* 0x0000000000017941 */ /* 0x000fea0003800200 */
.L_x_11684:
[----:B------:R-:W-:Y:S01]  /*3d00*/  IMAD.SHL.U32 R0, R0, 0x100000, RZ ;  /* 0x0010000000007824 */ /* 0x000fe200078e00ff */
[----:B------:R-:W-:-:S04]  /*3d10*/  LEA R2, R2, 0x3b800000, 0x17 ;  /* 0x3b80000002027811 */ /* 0x000fc800078eb8ff */
[----:B------:R-:W-:-:S07]  /*3d20*/  LOP3.LUT R2, R2, R0, R7, 0xfe, !PT ;  /* 0x0000000002027212 */ /* 0x000fce00078efe07 */
.L_x_11683:
[----:B------:R-:W-:Y:S05]  /*3d30*/  BSYNC.RECONVERGENT B0 ;  /* 0x0000000000007941 */ /* 0x000fea0003800200 */
.L_x_11682:
[----:B------:R-:W2:Y:S02]  /*3d40*/  F2I.S64.TRUNC R2, R2 ;  /* 0x0000000200027311 */ /* 0x000ea4000020d900 */
[----:B--2---:R-:W-:Y:S05]  /*3d50*/  BRA `(.L_x_11667) ;  /* 0x00000004000c7947 */ /* 0x004fea0003800000 */
.L_x_11680:
        /* <DEDUP_REMOVED lines=21> */
.L_x_11689:
[----:B------:R-:W-:Y:S05]  /*3eb0*/  BSYNC.RECONVERGENT B1 ;  /* 0x0000000000017941 */ /* 0x000fea0003800200 */
.L_x_11688:
[----:B------:R-:W-:Y:S01]  /*3ec0*/  IMAD.SHL.U32 R0, R0, 0x200000, RZ ;  /* 0x0020000000007824 */ /* 0x000fe200078e00ff */
[----:B------:R-:W-:-:S04]  /*3ed0*/  LEA R2, R2, 0x37800000, 0x17 ;  /* 0x3780000002027811 */ /* 0x000fc800078eb8ff */
[----:B------:R-:W-:-:S07]  /*3ee0*/  LOP3.LUT R2, R2, R0, R7, 0xfe, !PT ;  /* 0x0000000002027212 */ /* 0x000fce00078efe07 */
.L_x_11687:
[----:B------:R-:W-:Y:S05]  /*3ef0*/  BSYNC.RECONVERGENT B0 ;  /* 0x0000000000007941 */ /* 0x000fea0003800200 */
.L_x_11686:
[----:B------:R-:W2:Y:S02]  /*3f00*/  F2I.S64.TRUNC R2, R2 ;  /* 0x0000000200027311 */ /* 0x000ea4000020d900 */
[----:B--2---:R-:W-:Y:S05]  /*3f10*/  BRA `(.L_x_11667) ;  /* 0x00000000009c7947 */ /* 0x004fea0003800000 */
.L_x_11679:
[----:B------:R-:W-:-:S09]  /*3f20*/  UISETP.NE.AND UP0, UPT, UR4, 0x1c, UPT ;  /* 0x0000001c0400788c */ /* 0x000fd2000bf05270 */
[----:B------:R-:W-:Y:S05]  /*3f30*/  BRA.U !UP0, `(.L_x_11690) ;  /* 0x00000001088c7547 */ /* 0x000fea000b800000 */
[----:B------:R-:W-:-:S09]  /*3f40*/  UISETP.NE.AND UP0, UPT, UR4, 0x1d, UPT ;  /* 0x0000001d0400788c */ /* 0x000fd2000bf05270 */
[----:B------:R-:W-:Y:S05]  /*3f50*/  BRA.U !UP0, `(.L_x_11691) ;  /* 0x00000001087c7547 */ /* 0x000fea000b800000 */
[----:B------:R-:W-:-:S09]  /*3f60*/  UISETP.NE.AND UP0, UPT, UR4, 0x2c, UPT ;  /* 0x0000002c0400788c */ /* 0x000fd2000bf05270 */
[----:B------:R-:W-:Y:S05]  /*3f70*/  BRA.U !UP0, `(.L_x_11692) ;  /* 0x0000000108487547 */ /* 0x000fea000b800000 */
.L_x_11666:
        /* <DEDUP_REMOVED lines=16> */
.L_x_11693:
[----:B------:R-:W-:Y:S01]  /*4080*/  CS2R R2, SRZ ;  /* 0x0000000000027805 */ /* 0x000fe2000001ff00 */
[----:B------:R-:W-:Y:S06]  /*4090*/  BRA `(.L_x_11667) ;  /* 0x00000000003c7947 */ /* 0x000fec0003800000 */
.L_x_11692:
        /* <DEDUP_REMOVED lines=8> */
.L_x_11695:
[----:B------:R-:W-:Y:S05]  /*4120*/  BSYNC.RECONVERGENT B0 ;  /* 0x0000000000007941 */ /* 0x000fea0003800200 */
.L_x_11694:
[----:B------:R-:W0:Y:S02]  /*4130*/  F2I.S64.TRUNC R2, R2 ;  /* 0x0000000200027311 */ /* 0x000e24000020d900 */
[----:B0-----:R-:W-:Y:S05]  /*4140*/  BRA `(.L_x_11667) ;  /* 0x0000000000107947 */ /* 0x001fea0003800000 */
.L_x_11691:
[----:B------:R0:W5:Y:S01]  /*4150*/  LDG.E.64 R2, desc[UR36][R4.64] ;  /* 0x0000002404027981 */ /* 0x000162000c1e1b00 */
[----:B------:R-:W-:Y:S05]  /*4160*/  BRA `(.L_x_11667) ;  /* 0x0000000000087947 */ /* 0x000fea0003800000 */
.L_x_11690:
[----:B------:R1:W5:Y:S01]  /*4170*/  LDG.E R2, desc[UR36][R4.64] ;  /* 0x0000002404027981 */ /* 0x000362000c1e1900 */
[----:B------:R-:W-:-:S07]  /*4180*/  IMAD.MOV.U32 R3, RZ, RZ, RZ ;  /* 0x000000ffff037224 */ /* 0x000fce00078e00ff */
.L_x_11667:
[----:B------:R-:W-:Y:S01]  /*4190*/  ISETP.NE.AND P1, PT, R22, RZ, PT ;  /* 0x000000ff1600720c */ /* 0x000fe20003f25270 */
[----:B------:R-:W0:-:S12]  /*41a0*/  LDCU.64 UR6, c[0x0][0x648] ;  /* 0x0000c900ff0677ac */ /* 0x000e180008000a00 */
[----:B01234-:R-:W0:Y:S02]  /*41b0*/  @P1 LDC.64 R4, c[0x0][0x668] ;  /* 0x00019a00ff041b82 */ /* 0x01fe240000000a00 */
[----:B0----5:R-:W-:-:S05]  /*41c0*/  @P1 IADD3 R4, P0, PT, R2, R4, RZ ;  /* 0x0000000402041210 */ /* 0x021fca0007f1e0ff */
[----:B------:R-:W-:-:S05]  /*41d0*/  @P1 IMAD.X R5, R3, 0x1, R5, P0 ;  /* 0x0000000103051824 */ /* 0x000fca00000e0605 */
[----:B------:R0:W5:Y:S01]  /*41e0*/  @P1 LDG.E.U8 R19, desc[UR36][R4.64] ;  /* 0x0000002404131981 */ /* 0x000162000c1e1100 */
[----:B------:R-:W-:Y:S01]  /*41f0*/  ULOP3.LUT UR4, UR39, 0xff, URZ, 0xc0, !UPT ;  /* 0x000000ff27047892 */ /* 0x000fe2000f8ec0ff */
[----:B------:R-:W-:Y:S01]  /*4200*/  IADD3 R2, P0, PT, R16, UR6, RZ ;  /* 0x0000000610027c10 */ /* 0x000fe2000ff1e0ff */
[----:B------:R-:W-:Y:S02]  /*4210*/  BSSY.RECONVERGENT B6, `(.L_x_11696) ;  /* 0x00000e4000067945 */ /* 0x000fe40003800200 */
        /* <DEDUP_REMOVED lines=13> */
.L_x_11700:
[----:B-----5:R0:W-:Y:S01]  /*42f0*/  STG.E.U8 desc[UR36][R2.64], R19 ;  /* 0x0000001302007986 */ /* 0x0201e2000c101124 */
[----:B------:R-:W-:Y:S05]  /*4300*/  BRA `(.L_x_11702) ;  /* 0x0000000c00507947 */ /* 0x000fea0003800000 */
.L_x_11699:
[----:B------:R-:W-:-:S09]  /*4310*/  UISETP.NE.AND UP0, UPT, UR4, 0x2, UPT ;  /* 0x000000020400788c */ /* 0x000fd2000bf05270 */
[----:B------:R-:W-:Y:S05]  /*4320*/  BRA.U !UP0, `(.L_x_11703) ;  /* 0x00000001082c7547 */ /* 0x000fea000b800000 */
[----:B------:R-:W-:-:S09]  /*4330*/  UISETP.NE.AND UP0, UPT, UR4, 0x3, UPT ;  /* 0x000000030400788c */ /* 0x000fd2000bf05270 */
[----:B------:R-:W-:Y:S05]  /*4340*/  BRA.U !UP0, `(.L_x_11704) ;  /* 0x0000000108187547 */ /* 0x000fea000b800000 */
[----:B------:R-:W-:-:S09]  /*4350*/  UISETP.NE.AND UP0, UPT, UR4, 0x4, UPT ;  /* 0x000000040400788c */ /* 0x000fd2000bf05270 */
[----:B------:R-:W-:Y:S05]  /*4360*/  BRA.U UP0, `(.L_x_11701) ;  /* 0x00000009009c7547 */ /* 0x000fea000b800000 */
[----:B-----5:R-:W-:Y:S01]  /*4370*/  LOP3.LUT R4, R19, 0xff, RZ, 0xc0, !PT ;  /* 0x000000ff13047812 */ /* 0x020fe200078ec0ff */
[----:B------:R-:W-:-:S05]  /*4380*/  HFMA2 R5, -RZ, RZ, 0, 0 ;  /* 0x00000000ff057431 */ /* 0x000fca00000001ff */
[----:B------:R0:W-:Y:S01]  /*4390*/  STG.E.64 desc[UR36][R2.64], R4 ;  /* 0x0000000402007986 */ /* 0x0001e2000c101b24 */
[----:B------:R-:W-:Y:S05]  /*43a0*/  BRA `(.L_x_11702) ;  /* 0x0000000c00287947 */ /* 0x000fea0003800000 */
.L_x_11704:
[----:B-----5:R-:W-:-:S05]  /*43b0*/  LOP3.LUT R19, R19, 0xff, RZ, 0xc0, !PT ;  /* 0x000000ff13137812 */ /* 0x020fca00078ec0ff */
[----:B------:R0:W-:Y:S01]  /*43c0*/  STG.E desc[UR36][R2.64], R19 ;  /* 0x0000001302007986 */ /* 0x0001e2000c101924 */
[----:B------:R-:W-:Y:S05]  /*43d0*/  BRA `(.L_x_11702) ;  /* 0x0000000c001c7947 */ /* 0x000fea0003800000 */
.L_x_11703:
[----:B-----5:R-:W-:-:S05]  /*43e0*/  LOP3.LUT R19, R19, 0xff, RZ, 0xc0, !PT ;  /* 0x000000ff13137812 */ /* 0x020fca00078ec0ff */
[----:B------:R0:W-:Y:S01]  /*43f0*/  STG.E.U16 desc[UR36][R2.64], R19 ;  /* 0x0000001302007986 */ /* 0x0001e2000c101524 */
[----:B------:R-:W-:Y:S05]  /*4400*/  BRA `(.L_x_11702) ;  /* 0x0000000c00107947 */ /* 0x000fea0003800000 */
.L_x_11698:
[----:B------:R-:W-:-:S09]  /*4410*/  UISETP.GT.AND UP0, UPT, UR4, 0x6, UPT ;  /* 0x000000060400788c */ /* 0x000fd2000bf04270 */
[----:B------:R-:W-:Y:S05]  /*4420*/  BRA.U UP0, `(.L_x_11705) ;  /* 0x0000000100347547 */ /* 0x000fea000b800000 */
[----:B------:R-:W-:-:S09]  /*4430*/  UISETP.NE.AND UP0, UPT, UR4, 0x5, UPT ;  /* 0x000000050400788c */ /* 0x000fd2000bf05270 */
[----:B------:R-:W-:Y:S05]  /*4440*/  BRA.U !UP0, `(.L_x_11706) ;  /* 0x0000000108187547 */ /* 0x000fea000b800000 */
[----:B------:R-:W-:-:S09]  /*4450*/  UISETP.NE.AND UP0, UPT, UR4, 0x6, UPT ;  /* 0x000000060400788c */ /* 0x000fd2000bf05270 */
[----:B------:R-:W-:Y:S05]  /*4460*/  BRA.U UP0, `(.L_x_11701) ;  /* 0x00000009005c7547 */ /* 0x000fea000b800000 */
[----:B-----5:R-:W-:-:S06]  /*4470*/  LOP3.LUT R5, R19, 0xff, RZ, 0xc0, !PT ;  /* 0x000000ff13057812 */ /* 0x020fcc00078ec0ff */
[----:B------:R-:W0:Y:S02]  /*4480*/  I2F.U16 R5, R5 ;  /* 0x0000000500057306 */ /* 0x000e240000101000 */
[----:B0-----:R0:W-:Y:S01]  /*4490*/  STG.E desc[UR36][R2.64], R5 ;  /* 0x0000000502007986 */ /* 0x0011e2000c101924 */
[----:B------:R-:W-:Y:S05]  /*44a0*/  BRA `(.L_x_11702) ;  /* 0x0000000800e87947 */ /* 0x000fea0003800000 */
.L_x_11706:
[----:B-----5:R-:W-:-:S04]  /*44b0*/  LOP3.LUT R19, R19, 0xff, RZ, 0xc0, !PT ;  /* 0x000000ff13137812 */ /* 0x020fc800078ec0ff */
[----:B------:R-:W0:Y:S02]  /*44c0*/  I2F.U16 R0, R19 ;  /* 0x0000001300007306 */ /* 0x000e240000101000 */
[----:B0-----:R-:W-:-:S05]  /*44d0*/  F2FP.F16.F32.PACK_AB R0, RZ, R0 ;  /* 0x00000000ff00723e */ /* 0x001fca00000000ff */
[----:B------:R0:W-:Y:S01]  /*44e0*/  STG.E.U16 desc[UR36][R2.64], R0 ;  /* 0x0000000002007986 */ /* 0x0001e2000c101524 */
[----:B------:R-:W-:Y:S05]  /*44f0*/  BRA `(.L_x_11702) ;  /* 0x0000000800d47947 */ /* 0x000fea0003800000 */
.L_x_11705:
[----:B------:R-:W-:-:S09]  /*4500*/  UISETP.NE.AND UP0, UPT, UR4, 0x7, UPT ;  /* 0x000000070400788c */ /* 0x000fd2000bf05270 */
[----:B------:R-:W-:Y:S05]  /*4510*/  BRA.U !UP0, `(.L_x_11707) ;  /* 0x00000001083c7547 */ /* 0x000fea000b800000 */
[----:B------:R-:W-:-:S09]  /*4520*/  UISETP.NE.AND UP0, UPT, UR4, 0x8, UPT ;  /* 0x000000080400788c */ /* 0x000fd2000bf05270 */
[----:B------:R-:W-:Y:S05]  /*4530*/  BRA.U !UP0, `(.L_x_11708) ;  /* 0x00000001081c7547 */ /* 0x000fea000b800000 */
[----:B------:R-:W-:-:S09]  /*4540*/  UISETP.NE.AND UP0, UPT, UR4, 0x9, UPT ;  /* 0x000000090400788c */ /* 0x000fd2000bf05270 */
[----:B------:R-:W-:Y:S05]  /*4550*/  BRA.U UP0, `(.L_x_11701) ;  /* 0x0000000900207547 */ /* 0x000fea000b800000 */
[----:B-----5:R-:W-:Y:S01]  /*4560*/  LOP3.LUT R19, R19, 0xff, RZ, 0xc0, !PT ;  /* 0x000000ff13137812 */ /* 0x020fe200078ec0ff */
[----:B------:R-:W-:-:S03]  /*4570*/  IMAD.MOV.U32 R5, RZ, RZ, RZ ;  /* 0x000000ffff057224 */ /* 0x000fc600078e00ff */
[----:B------:R-:W0:Y:S02]  /*4580*/  I2F.U16 R4, R19 ;  /* 0x0000001300047306 */ /* 0x000e240000101000 */
[----:B0-----:R0:W-:Y:S01]  /*4590*/  STG.E.64 desc[UR36][R2.64], R4 ;  /* 0x0000000402007986 */ /* 0x0011e2000c101b24 */
[----:B------:R-:W-:Y:S05]  /*45a0*/  BRA `(.L_x_11702) ;  /* 0x0000000800a87947 */ /* 0x000fea0003800000 */
.L_x_11708:
[----:B-----5:R-:W-:-:S06]  /*45b0*/  LOP3.LUT R19, R19, 0xff, RZ, 0xc0, !PT ;  /* 0x000000ff13137812 */ /* 0x020fcc00078ec0ff */
[----:B------:R-:W0:Y:S02]  /*45c0*/  I2F.U16 R19, R19 ;  /* 0x0000001300137306 */ /* 0x000e240000101000 */
[----:B0-----:R-:W-:-:S04]  /*45d0*/  F2FP.F16.F32.PACK_AB R5, RZ, R19 ;  /* 0x00000013ff05723e */ /* 0x001fc800000000ff */
[----:B------:R-:W-:-:S05]  /*45e0*/  PRMT R5, R5, 0x5410, RZ ;  /* 0x0000541005057816 */ /* 0x000fca00000000ff */
[----:B------:R0:W-:Y:S01]  /*45f0*/  STG.E desc[UR36][R2.64], R5 ;  /* 0x0000000502007986 */ /* 0x0001e2000c101924 */
[----:B------:R-:W-:Y:S05]  /*4600*/  BRA `(.L_x_11702) ;  /* 0x0000000800907947 */ /* 0x000fea0003800000 */
.L_x_11707:
[----:B-----5:R-:W-:-:S06]  /*4610*/  LOP3.LUT R4, R19, 0xff, RZ, 0xc0, !PT ;  /* 0x000000ff13047812 */ /* 0x020fcc00078ec0ff */
[----:B------:R-:W0:Y:S02]  /*4620*/  I2F.F64.U16 R4, R4 ;  /* 0x0000000400047312 */ /* 0x000e240000101800 */
[----:B0-----:R0:W-:Y:S01]  /*4630*/  STG.E.64 desc[UR36][R2.64], R4 ;  /* 0x0000000402007986 */ /* 0x0011e2000c101b24 */
[----:B------:R-:W-:Y:S05]  /*4640*/  BRA `(.L_x_11702) ;  /* 0x0000000800807947 */ /* 0x000fea0003800000 */
.L_x_11697:
        /* <DEDUP_REMOVED lines=12> */
.L_x_11711:
[----:B-----5:R-:W-:Y:S02]  /*4710*/  LOP3.LUT R4, R19, 0xff, RZ, 0xc0, !PT ;  /* 0x000000ff13047812 */ /* 0x020fe400078ec0ff */
[----:B------:R-:W-:-:S04]  /*4720*/  CS2R R6, SRZ ;  /* 0x0000000000067805 */ /* 0x000fc8000001ff00 */
[----:B------:R-:W0:Y:S02]  /*4730*/  I2F.F64.U16 R4, R4 ;  /* 0x0000000400047312 */ /* 0x000e240000101800 */
[----:B0-----:R0:W-:Y:S01]  /*4740*/  STG.E.128 desc[UR36][R2.64], R4 ;  /* 0x0000000402007986 */ /* 0x0011e2000c101d24 */
[----:B------:R-:W-:Y:S05]  /*4750*/  BRA `(.L_x_11702) ;  /* 0x00000008003c7947 */ /* 0x000fea0003800000 */
.L_x_11710:
        /* <DEDUP_REMOVED lines=8> */
[----:B------:R-:W-:-:S04]  /*47e0*/  IMAD.MOV.U32 R5, RZ, RZ, 0x7f ;  /* 0x0000007fff057424 */ /* 0x000fc800078e00ff */
[----:B------:R-:W0:Y:S02]  /*47f0*/  I2F.U16 R19, R19 ;  /* 0x0000001300137306 */ /* 0x000e240000101000 */
[----:B0-----:R-:W-:-:S13]  /*4800*/  ISETP.GT.U32.AND P0, PT, R19, 0x43efffff, PT ;  /* 0x43efffff1300780c */ /* 0x001fda0003f04070 */
[----:B------:R-:W-:Y:S05]  /*4810*/  @P0 BRA `(.L_x_11715) ;  /* 0x0000000000180947 */ /* 0x000fea0003800000 */
[----:B------:R-:W-:-:S13]  /*4820*/  ISETP.GT.U32.AND P0, PT, R19, 0x3c7fffff, PT ;  /* 0x3c7fffff1300780c */ /* 0x000fda0003f04070 */
[----:B------:R-:W-:Y:S01]  /*4830*/  @P0 SHF.R.U32.HI R0, RZ, 0x14, R19 ;  /* 0x00000014ff000819 */ /* 0x000fe20000011613 */
[----:B------:R-:W-:-:S03]  /*4840*/  @!P0 FADD.FTZ R5, R19, 16384 ;  /* 0x4680000013058421 */ /* 0x000fc60000010000 */
[----:B------:R-:W-:-:S04]  /*4850*/  @P0 LOP3.LUT R0, R0, 0x1, RZ, 0xc0, !PT ;  /* 0x0000000100000812 */ /* 0x000fc800078ec0ff */
[----:B------:R-:W-:-:S04]  /*4860*/  @P0 IADD3 R0, PT, PT, R19, 0x407ffff, R0 ;  /* 0x0407ffff13000810 */ /* 0x000fc80007ffe000 */
[----:B------:R-:W-:-:S07]  /*4870*/  @P0 SHF.R.U32.HI R5, RZ, 0x14, R0 ;  /* 0x00000014ff050819 */ /* 0x000fce0000011600 */
.L_x_11715:
[----:B------:R-:W-:Y:S05]  /*4880*/  BSYNC.RECONVERGENT B0 ;  /* 0x0000000000007941 */ /* 0x000fea0003800200 */
.L_x_11714:
[----:B------:R3:W-:Y:S01]  /*4890*/  STG.E.U8 desc[UR36][R2.64], R5 ;  /* 0x0000000502007986 */ /* 0x0007e2000c101124 */
[----:B------:R-:W-:Y:S05]  /*48a0*/  BRA `(.L_x_11702) ;  /* 0x0000000400e87947 */ /* 0x000fea0003800000 */
.L_x_11713:
[----:B-----5:R-:W-:-:S06]  /*48b0*/  LOP3.LUT R19, R19, 0xff, RZ, 0xc0, !PT ;  /* 0x000000ff13137812 */ /* 0x020fcc00078ec0ff */
[----:B------:R-:W0:Y:S02]  /*48c0*/  I2F.U16 R19, R19 ;  /* 0x0000001300137306 */ /* 0x000e240000101000 */
[----:B0-----:R-:W-:-:S13]  /*48d0*/  ISETP.GE.U32.AND P1, PT, R19, 0x47800000, PT ;  /* 0x478000001300780c */ /* 0x001fda0003f26070 */
[----:B------:R-:W-:Y:S01]  /*48e0*/  @P1 IMAD.MOV.U32 R5, RZ, RZ, 0x7f ;  /* 0x0000007fff051424 */ /* 0x000fe200078e00ff */
[----:B------:R-:W-:-:S04]  /*48f0*/  @P1 ISETP.GT.U32.AND P0, PT, R19, 0x7f800000, PT ;  /* 0x7f8000001300180c */ /* 0x000fc80003f04070 */
[----:B------:R-:W-:-:S05]  /*4900*/  @P1 SEL R5, R5, 0x7c, P0 ;  /* 0x0000007c05051807 */ /* 0x000fca0000000000 */
[----:B------:R4:W-:Y:S01]  /*4910*/  @P1 STG.E.U8 desc[UR36][R2.64], R5 ;  /* 0x0000000502001986 */ /* 0x0009e2000c101124 */
[----:B------:R-:W-:Y:S05]  /*4920*/  @P1 BRA `(.L_x_11702) ;  /* 0x0000000400c81947 */ /* 0x000fea0003800000 */
[----:B------:R-:W-:-:S13]  /*4930*/  ISETP.GT.U32.AND P0, PT, R19, 0x387fffff, PT ;  /* 0x387fffff1300780c */ /* 0x000fda0003f04070 */
[----:B------:R-:W-:Y:S01]  /*4940*/  @P0 SHF.R.U32.HI R0, RZ, 0x15, R19 ;  /* 0x00000015ff000819 */ /* 0x000fe20000011613 */
[----:B----4-:R-:W-:-:S03]  /*4950*/  @!P0 FADD.FTZ R5, R19, 128 ;  /* 0x4300000013058421 */ /* 0x010fc60000010000 */
[----:B------:R-:W-:Y:S02]  /*4960*/  @P0 LOP3.LUT R0, R0, 0x1, RZ, 0xc0, !PT ;  /* 0x0000000100000812 */ /* 0x000fe400078ec0ff */
[----:B------:R0:W-:Y:S02]  /*4970*/  @!P0 STG.E.U8 desc[UR36][R2.64], R5 ;  /* 0x0000000502008986 */ /* 0x0001e4000c101124 */
[----:B------:R-:W-:-:S04]  /*4980*/  @P0 IADD3 R0, PT, PT, R19, 0x80fffff, R0 ;  /* 0x080fffff13000810 */ /* 0x000fc80007ffe000 */
[----:B------:R-:W-:-:S05]  /*4990*/  @P0 SHF.R.U32.HI R7, RZ, 0x15, R0 ;  /* 0x00000015ff070819 */ /* 0x000fca0000011600 */
[----:B------:R0:W-:Y:S01]  /*49a0*/  @P0 STG.E.U8 desc[UR36][R2.64], R7 ;  /* 0x0000000702000986 */ /* 0x0001e2000c101124 */
[----:B------:R-:W-:Y:S05]  /*49b0*/  BRA `(.L_x_11702) ;  /* 0x0000000400a47947 */ /* 0x000fea0003800000 */
.L_x_11712:
[----:B-----5:R-:W-:-:S04]  /*49c0*/  LOP3.LUT R19, R19, 0xff, RZ, 0xc0, !PT ;  /* 0x000000ff13137812 */ /* 0x020fc800078ec0ff */
[----:B------:R-:W0:Y:S02]  /*49d0*/  I2F.U16 R0, R19 ;  /* 0x0000001300007306 */ /* 0x000e240000101000 */
[----:B0-----:R-:W-:-:S05]  /*49e0*/  F2FP.BF16.F32.PACK_AB R0, RZ, R0 ;  /* 0x00000000ff00723e */ /* 0x001fca00000010ff */
[----:B------:R2:W-:Y:S01]  /*49f0*/  STG.E.U16 desc[UR36][R2.64], R0 ;  /* 0x0000000002007986 */ /* 0x0005e2000c101524 */
[----:B------:R-:W-:Y:S05]  /*4a00*/  BRA `(.L_x_11702) ;  /* 0x0000000400907947 */ /* 0x000fea0003800000 */
.L_x_11709:
        /* <DEDUP_REMOVED lines=8> */
[----:B-----5:R-:W-:-:S05]  /*4a90*/  LOP3.LUT R19, R19, 0xff, RZ, 0xc0, !PT ;  /* 0x000000ff13137812 */ /* 0x020fca00078ec0ff */
[----:B------:R0:W-:Y:S01]  /*4aa0*/  STG.E.U16 desc[UR36][R2.64], R19 ;  /* 0x0000001302007986 */ /* 0x0001e2000c101524 */
[----:B------:R-:W-:Y:S05]  /*4ab0*/  BRA `(.L_x_11702) ;  /* 0x0000000400647947 */ /* 0x000fea0003800000 */
.L_x_11718:
[----:B-----5:R-:W-:Y:S01]  /*4ac0*/  LOP3.LUT R19, R19, 0xff, RZ, 0xc0, !PT ;  /* 0x000000ff13137812 */ /* 0x020fe200078ec0ff */
[----:B------:R-:W-:Y:S01]  /*4ad0*/  BSSY.RECONVERGENT B0, `(.L_x_11719) ;  /* 0x0000012000007945 */ /* 0x000fe20003800200 */
[----:B------:R-:W-:-:S04]  /*4ae0*/  IMAD.MOV.U32 R0, RZ, RZ, 0x80 ;  /* 0x00000080ff007424 */ /* 0x000fc800078e00ff */
[----:B------:R-:W0:Y:S02]  /*4af0*/  I2F.U16 R19, R19 ;  /* 0x0000001300137306 */ /* 0x000e240000101000 */
[----:B0-----:R-:W-:-:S13]  /*4b00*/  ISETP.GT.U32.AND P0, PT, R19, 0x437fffff, PT ;  /* 0x437fffff1300780c */ /* 0x001fda0003f04070 */
        /* <DEDUP_REMOVED lines=8> */
.L_x_11721:
[----:B------:R-:W-:-:S04]  /*4b90*/  SHF.R.U32.HI R0, RZ, 0x14, R19 ;  /* 0x00000014ff007819 */ /* 0x000fc80000011613 */
[----:B------:R-:W-:-:S04]  /*4ba0*/  LOP3.LUT R0, R0, 0x1, RZ, 0xc0, !PT ;  /* 0x0000000100007812 */ /* 0x000fc800078ec0ff */
[----:B------:R-:W-:-:S04]  /*4bb0*/  IADD3 R0, PT, PT, R19, 0x487ffff, R0 ;  /* 0x0487ffff13007810 */ /* 0x000fc80007ffe000 */
[----:B------:R-:W-:-:S04]  /*4bc0*/  SHF.R.U32.HI R0, RZ, 0x14, R0 ;  /* 0x00000014ff007819 */ /* 0x000fc80000011600 */
[----:B------:R-:W-:-:S07]  /*4bd0*/  LOP3.LUT R4, R0, 0xff, RZ, 0xc0, !PT ;  /* 0x000000ff00047812 */ /* 0x000fce00078ec0ff */
.L_x_11722:
[----:B------:R-:W-:-:S07]  /*4be0*/  PRMT R0, R4, 0x7610, R0 ;  /* 0x0000761004007816 */ /* 0x000fce0000000000 */
.L_x_11720:
[----:B------:R-:W-:Y:S05]  /*4bf0*/  BSYNC.RECONVERGENT B0 ;  /* 0x0000000000007941 */ /* 0x000fea0003800200 */
.L_x_11719:
[----:B------:R0:W-:Y:S01]  /*4c00*/  STG.E.U8 desc[UR36][R2.64], R0 ;  /* 0x0000000002007986 */ /* 0x0001e2000c101124 */
[----:B------:R-:W-:Y:S05]  /*4c10*/  BRA `(.L_x_11702) ;  /* 0x00000004000c7947 */ /* 0x000fea0003800000 */
.L_x_11717:
[----:B-----5:R-:W-:Y:S01]  /*4c20*/  LOP3.LUT R19, R19, 0xff, RZ, 0xc0, !PT ;  /* 0x000000ff13137812 */ /* 0x020fe200078ec0ff */
[----:B------:R-:W-:Y:S01]  /*4c30*/  BSSY.RECONVERGENT B0, `(.L_x_11723) ;  /* 0x0000012000007945 */ /* 0x000fe20003800200 */
[----:B------:R-:W-:-:S04]  /*4c40*/  MOV R0, 0x80 ;  /* 0x0000008000007802 */ /* 0x000fc80000000f00 */
        /* <DEDUP_REMOVED lines=10> */
.L_x_11725:
[----:B------:R-:W-:-:S04]  /*4cf0*/  SHF.R.U32.HI R0, RZ, 0x15, R19 ;  /* 0x00000015ff007819 */ /* 0x000fc80000011613 */
[----:B------:R-:W-:-:S04]  /*4d00*/  LOP3.LUT R0, R0, 0x1, RZ, 0xc0, !PT ;  /* 0x0000000100007812 */ /* 0x000fc800078ec0ff */
[----:B------:R-:W-:-:S04]  /*4d10*/  IADD3 R0, PT, PT, R19, 0x88fffff, R0 ;  /* 0x088fffff13007810 */ /* 0x000fc80007ffe000 */
[----:B------:R-:W-:-:S04]  /*4d20*/  SHF.R.U32.HI R0, RZ, 0x15, R0 ;  /* 0x00000015ff007819 */ /* 0x000fc80000011600 */
[----:B------:R-:W-:-:S07]  /*4d30*/  LOP3.LUT R4, R0, 0xff, RZ, 0xc0, !PT ;  /* 0x000000ff00047812 */ /* 0x000fce00078ec0ff */
.L_x_11726:
[----:B------:R-:W-:-:S07]  /*4d40*/  PRMT R0, R4, 0x7610, R0 ;  /* 0x0000761004007816 */ /* 0x000fce0000000000 */
.L_x_11724:
[----:B------:R-:W-:Y:S05]  /*4d50*/  BSYNC.RECONVERGENT B0 ;  /* 0x0000000000007941 */ /* 0x000fea0003800200 */
.L_x_11723:
[----:B------:R0:W-:Y:S01]  /*4d60*/  STG.E.U8 desc[UR36][R2.64], R0 ;  /* 0x0000000002007986 */ /* 0x0001e2000c101124 */
[----:B------:R-:W-:Y:S05]  /*4d70*/  BRA `(.L_x_11702) ;  /* 0x0000000000b47947 */ /* 0x000fea0003800000 */
.L_x_11716:
[----:B------:R-:W-:-:S09]  /*4d80*/  UISETP.NE.AND UP0, UPT, UR4, 0x1c, UPT ;  /* 0x0000001c0400788c */ /* 0x000fd2000bf05270 */
[----:B------:R-:W-:Y:S05]  /*4d90*/  BRA.U !UP0, `(.L_x_11727) ;  /* 0x0000000108a47547 */ /* 0x000fea000b800000 */
[----:B------:R-:W-:-:S09]  /*4da0*/  UISETP.NE.AND UP0, UPT, UR4, 0x1d, UPT ;  /* 0x0000001d0400788c */ /* 0x000fd2000bf05270 */
[----:B------:R-:W-:Y:S05]  /*4db0*/  BRA.U !UP0, `(.L_x_11728) ;  /* 0x00000001088c7547 */ /* 0x000fea000b800000 */
[----:B------:R-:W-:-:S09]  /*4dc0*/  UISETP.NE.AND UP0, UPT, UR4, 0x2c, UPT ;  /* 0x0000002c0400788c */ /* 0x000fd2000bf05270 */
[----:B------:R-:W-:Y:S05]  /*4dd0*/  BRA.U !UP0, `(.L_x_11729) ;  /* 0x0000000108447547 */ /* 0x000fea000b800000 */
.L_x_11701:
        /* <DEDUP_REMOVED lines=16> */
.L_x_11730:
[----:B------:R-:W-:Y:S05]  /*4ee0*/  BRA `(.L_x_11702) ;  /* 0x0000000000587947 */ /* 0x000fea0003800000 */
.L_x_11729:
[----:B-----5:R-:W-:Y:S01]  /*4ef0*/  LOP3.LUT R19, R19, 0xff, RZ, 0xc0, !PT ;  /* 0x000000ff13137812 */ /* 0x020fe200078ec0ff */
[----:B------:R-:W-:-:S05]  /*4f00*/  HFMA2 R5, -RZ, RZ, 0, 1.5199184417724609375e-05 ;  /* 0x000000ffff057431 */ /* 0x000fca00000001ff */
[----:B------:R-:W0:Y:S02]  /*4f10*/  I2F.U16 R19, R19 ;  /* 0x0000001300137306 */ /* 0x000e240000101000 */
[----:B0-----:R-:W-:-:S04]  /*4f20*/  SHF.R.U32.HI R4, RZ, 0x17, R19 ;  /* 0x00000017ff047819 */ /* 0x001fc80000011613 */
        /* <DEDUP_REMOVED lines=12> */
.L_x_11728:
[----:B-----5:R-:W-:Y:S01]  /*4ff0*/  LOP3.LUT R4, R19, 0xff, RZ, 0xc0, !PT ;  /* 0x000000ff13047812 */ /* 0x020fe200078ec0ff */
[----:B------:R-:W-:-:S05]  /*5000*/  IMAD.MOV.U32 R5, RZ, RZ, RZ ;  /* 0x000000ffff057224 */ /* 0x000fca00078e00ff */
[----:B------:R0:W-:Y:S01]  /*5010*/  STG.E.64 desc[UR36][R2.64], R4 ;  /* 0x0000000402007986 */ /* 0x0001e2000c101b24 */
[----:B------:R-:W-:Y:S05]  /*5020*/  BRA `(.L_x_11702) ;  /* 0x0000000000087947 */ /* 0x000fea0003800000 */
.L_x_11727:
[----:B-----5:R-:W-:-:S05]  /*5030*/  LOP3.LUT R19, R19, 0xff, RZ, 0xc0, !PT ;  /* 0x000000ff13137812 */ /* 0x020fca00078ec0ff */
[----:B------:R0:W-:Y:S02]  /*5040*/  STG.E desc[UR36][R2.64], R19 ;  /* 0x0000001302007986 */ /* 0x0001e4000c101924 */
.L_x_11702:
[----:B------:R-:W-:Y:S05]  /*5050*/  BSYNC.RECONVERGENT B6 ;  /* 0x0000000000067941 */ /* 0x000fea0003800200 */
.L_x_11696:
[----:B------:R-:W-:-:S07]  /*5060*/  IADD3 R17, PT, PT, R17, 0x80, RZ ;  /* 0x0000008011117810 */ /* 0x000fce0007ffe0ff */
.L_x_11601:
[----:B------:R-:W-:Y:S05]  /*5070*/  BSYNC.RECONVERGENT B7 ;  /* 0x0000000000077941 */ /* 0x000fea0003800200 */
.L_x_11600:
        /* <DEDUP_REMOVED lines=384> */
.L_x_11733:
[----:B------:R-:W0:Y:S01]  /*6880*/  LDCU.64 UR6, c[0x0][0x650] ;  /* 0x0000ca00ff0677ac */ /* 0x000e220008000a00 */
[----:B------:R-:W-:-:S04]  /*6890*/  UPRMT UR4, UR39, 0x7771, URZ ;  /* 0x0000777127047896 */ /* 0x000fc800080000ff */
[----:B------:R-:W-:Y:S01]  /*68a0*/  UISETP.GT.AND UP0, UPT, UR4, 0x9, UPT ;  /* 0x000000090400788c */ /* 0x000fe2000bf04270 */
[----:B0-----:R-:W-:-:S04]  /*68b0*/  IADD3 R4, P0, PT, R0, UR6, RZ ;  /* 0x0000000600047c10 */ /* 0x001fc8000ff1e0ff */
[----:B-1-34-:R-:W-:-:S04]  /*68c0*/  IADD3.X R5, PT, PT, RZ, UR7, RZ, P0, !PT ;  /* 0x00000007ff057c10 */ /* 0x01afc800087fe4ff */
        /* <DEDUP_REMOVED lines=11> */
.L_x_11737:
[----:B------:R3:W5:Y:S01]  /*6980*/  LDG.E.U8 R19, desc[UR36][R4.64] ;  /* 0x0000002404137981 */ /* 0x000762000c1e1100 */
[----:B------:R-:W-:Y:S05]  /*6990*/  BRA `(.L_x_11739) ;  /* 0x0000000c005c7947 */ /* 0x000fea0003800000 */
.L_x_11736:
        /* <DEDUP_REMOVED lines=8> */
.L_x_11741:
[----:B------:R2:W5:Y:S01]  /*6a20*/  LDG.E.U8 R19, desc[UR36][R4.64] ;  /* 0x0000002404137981 */ /* 0x000562000c1e1100 */
[----:B------:R-:W-:Y:S05]  /*6a30*/  BRA `(.L_x_11739) ;  /* 0x0000000c00347947 */ /* 0x000fea0003800000 */
.L_x_11740:
[----:B------:R0:W5:Y:S01]  /*6a40*/  LDG.E.U16 R19, desc[UR36][R4.64] ;  /* 0x0000002404137981 */ /* 0x000162000c1e1500 */
[----:B------:R-:W-:Y:S05]  /*6a50*/  BRA `(.L_x_11739) ;  /* 0x0000000c002c7947 */ /* 0x000fea0003800000 */
.L_x_11735:
        /* <DEDUP_REMOVED lines=10> */
.L_x_11743:
[----:B------:R-:W2:Y:S02]  /*6b00*/  LDG.E.U16 R2, desc[UR36][R4.64] ;  /* 0x0000002404027981 */ /* 0x000ea4000c1e1500 */
[----:B--2---:R-:W-:-:S06]  /*6b10*/  HADD2.F32 R2, -RZ, R2.H0_H0 ;  /* 0x20000002ff027230 */ /* 0x004fcc0000004100 */
[----:B------:R-:W0:Y:S02]  /*6b20*/  F2I.S64.TRUNC R2, R2 ;  /* 0x0000000200027311 */ /* 0x000e24000020d900 */
[----:B0-----:R-:W-:Y:S01]  /*6b30*/  PRMT R19, R2, 0x7610, R19 ;  /* 0x0000761002137816 */ /* 0x001fe20000000013 */
[----:B------:R-:W-:Y:S06]  /*6b40*/  BRA `(.L_x_11739) ;  /* 0x0000000800f07947 */ /* 0x000fec0003800000 */
.L_x_11742:
        /* <DEDUP_REMOVED lines=10> */
.L_x_11745:
[----:B------:R-:W2:Y:S02]  /*6bf0*/  LDG.E.U16 R4, desc[UR36][R4.64] ;  /* 0x0000002404047981 */ /* 0x000ea4000c1e1500 */
[----:B--2---:R-:W-:-:S06]  /*6c00*/  HADD2.F32 R2, -RZ, R4.H0_H0 ;  /* 0x20000004ff027230 */ /* 0x004fcc0000004100 */
[----:B------:R-:W0:Y:S02]  /*6c10*/  F2I.S64.TRUNC R2, R2 ;  /* 0x0000000200027311 */ /* 0x000e24000020d900 */
[----:B0-----:R-:W-:Y:S01]  /*6c20*/  PRMT R19, R2, 0x7610, R19 ;  /* 0x0000761002137816 */ /* 0x001fe20000000013 */
[----:B------:R-:W-:Y:S06]  /*6c30*/  BRA `(.L_x_11739) ;  /* 0x0000000800b47947 */ /* 0x000fec0003800000 */
.L_x_11744:
[----:B------:R-:W2:Y:S02]  /*6c40*/  LDG.E.64 R2, desc[UR36][R4.64] ;  /* 0x0000002404027981 */ /* 0x000ea4000c1e1b00 */
[----:B--2---:R-:W0:Y:S02]  /*6c50*/  F2I.S64.F64.TRUNC R2, R2 ;  /* 0x0000000200027311 */ /* 0x004e24000030d900 */
[----:B0-----:R-:W-:Y:S01]  /*6c60*/  PRMT R19, R2, 0x7610, R19 ;  /* 0x0000761002137816 */ /* 0x001fe20000000013 */
[----:B------:R-:W-:Y:S06]  /*6c70*/  BRA `(.L_x_11739) ;  /* 0x0000000800a47947 */ /* 0x000fec0003800000 */
.L_x_11734:
        /* <DEDUP_REMOVED lines=12> */
.L_x_11748:
[----:B------:R-:W2:Y:S02]  /*6d40*/  LDG.E.64 R4, desc[UR36][R4.64] ;  /* 0x0000002404047981 */ /* 0x000ea4000c1e1b00 */
[----:B--2---:R-:W0:Y:S02]  /*6d50*/  F2I.S64.F64.TRUNC R2, R4 ;  /* 0x0000000400027311 */ /* 0x004e24000030d900 */
[----:B0-----:R-:W-:Y:S01]  /*6d60*/  PRMT R19, R2, 0x7610, R19 ;  /* 0x0000761002137816 */ /* 0x001fe20000000013 */
[----:B------:R-:W-:Y:S06]  /*6d70*/  BRA `(.L_x_11739) ;  /* 0x0000000800647947 */ /* 0x000fec0003800000 */
.L_x_11747:
        /* <DEDUP_REMOVED lines=27> */
.L_x_11750:
        /* <DEDUP_REMOVED lines=12> */
[----:B0-----:R-:W-:Y:S01]  /*6ff0*/  PRMT R19, R2, 0x7610, R19 ;  /* 0x0000761002137816 */ /* 0x001fe20000000013 */
[----:B------:R-:W-:Y:S06]  /*7000*/  BRA `(.L_x_11739) ;  /* 0x0000000400c07947 */ /* 0x000fec0003800000 */
.L_x_11749:
[----:B------:R-:W2:Y:S02]  /*7010*/  LDG.E.U16 R2, desc[UR36][R4.64] ;  /* 0x0000002404027981 */ /* 0x000ea4000c1e1500 */
[----:B--2---:R-:W-:-:S06]  /*7020*/  SHF.L.U32 R2, R2, 0x10, RZ ;  /* 0x0000001002027819 */ /* 0x004fcc00000006ff */
[----:B------:R-:W0:Y:S02]  /*7030*/  F2I.S64.TRUNC R2, R2 ;  /* 0x0000000200027311 */ /* 0x000e24000020d900 */
[----:B0-----:R-:W-:Y:S01]  /*7040*/  PRMT R19, R2, 0x7610, R19 ;  /* 0x0000761002137816 */ /* 0x001fe20000000013 */
[----:B------:R-:W-:Y:S06]  /*7050*/  BRA `(.L_x_11739) ;  /* 0x0000000400ac7947 */ /* 0x000fec0003800000 */
.L_x_11746:
        /* <DEDUP_REMOVED lines=10> */
.L_x_11753:
        /* <DEDUP_REMOVED lines=21> */
.L_x_11757:
[----:B------:R-:W-:Y:S05]  /*7250*/  BSYNC.RECONVERGENT B1 ;  /* 0x0000000000017941 */ /* 0x000fea0003800200 */
.L_x_11756:
[----:B------:R-:W-:Y:S02]  /*7260*/  SHF.L.U32 R0, R0, 0x14, RZ ;  /* 0x0000001400007819 */ /* 0x000fe400000006ff */
[----:B------:R-:W-:-:S04]  /*7270*/  LEA R2, R2, 0x3b800000, 0x17 ;  /* 0x3b80000002027811 */ /* 0x000fc800078eb8ff */
[----:B------:R-:W-:-:S07]  /*7280*/  LOP3.LUT R2, R2, R0, R7, 0xfe, !PT ;  /* 0x0000000002027212 */ /* 0x000fce00078efe07 */
.L_x_11755:
[----:B------:R-:W-:Y:S05]  /*7290*/  BSYNC.RECONVERGENT B0 ;  /* 0x0000000000007941 */ /* 0x000fea0003800200 */
.L_x_11754:
[----:B------:R-:W0:Y:S02]  /*72a0*/  F2I.S64.TRUNC R2, R2 ;  /* 0x0000000200027311 */ /* 0x000e24000020d900 */
[----:B0-----:R-:W-:Y:S01]  /*72b0*/  PRMT R19, R2, 0x7610, R19 ;  /* 0x0000761002137816 */ /* 0x001fe20000000013 */
[----:B------:R-:W-:Y:S06]  /*72c0*/  BRA `(.L_x_11739) ;  /* 0x0000000400107947 */ /* 0x000fec0003800000 */
.L_x_11752:
        /* <DEDUP_REMOVED lines=21> */
.L_x_11761:
[----:B------:R-:W-:Y:S05]  /*7420*/  BSYNC.RECONVERGENT B1 ;  /* 0x0000000000017941 */ /* 0x000fea0003800200 */
.L_x_11760:
[----:B------:R-:W-:Y:S02]  /*7430*/  SHF.L.U32 R0, R0, 0x15, RZ ;  /* 0x0000001500007819 */ /* 0x000fe400000006ff */
[----:B------:R-:W-:-:S04]  /*7440*/  LEA R2, R2, 0x37800000, 0x17 ;  /* 0x3780000002027811 */ /* 0x000fc800078eb8ff */
[----:B------:R-:W-:-:S07]  /*7450*/  LOP3.LUT R2, R2, R0, R7, 0xfe, !PT ;  /* 0x0000000002027212 */ /* 0x000fce00078efe07 */
.L_x_11759:
[----:B------:R-:W-:Y:S05]  /*7460*/  BSYNC.RECONVERGENT B0 ;  /* 0x0000000000007941 */ /* 0x000fea0003800200 */
.L_x_11758:
[----:B------:R-:W0:Y:S02]  /*7470*/  F2I.S64.TRUNC R2, R2 ;  /* 0x0000000200027311 */ /* 0x000e24000020d900 */
[----:B0-----:R-:W-:Y:S01]  /*7480*/  PRMT R19, R2, 0x7610, R19 ;  /* 0x0000761002137816 */ /* 0x001fe20000000013 */
[----:B------:R-:W-:Y:S06]  /*7490*/  BRA `(.L_x_11739) ;  /* 0x00000000009c7947 */ /* 0x000fec0003800000 */
.L_x_11751:
        /* <DEDUP_REMOVED lines=14> */
.L_x_11765:
[----:B------:R-:W-:Y:S05]  /*7580*/  BSYNC.RECONVERGENT B0 ;  /* 0x0000000000007941 */ /* 0x000fea0003800200 */
.L_x_11764:
[----:B------:R-:W0:Y:S02]  /*7590*/  F2I.S64.TRUNC R2, R2 ;  /* 0x0000000200027311 */ /* 0x000e24000020d900 */
[----:B0-----:R-:W-:Y:S01]  /*75a0*/  PRMT R19, R2, 0x7610, R19 ;  /* 0x0000761002137816 */ /* 0x001fe20000000013 */
[----:B------:R-:W-:Y:S06]  /*75b0*/  BRA `(.L_x_11739) ;  /* 0x0000000000547947 */ /* 0x000fec0003800000 */
.L_x_11738:
        /* <DEDUP_REMOVED lines=16> */
.L_x_11766:
[----:B------:R-:W-:Y:S01]  /*76c0*/  PRMT R19, RZ, 0x7610, R19 ;  /* 0x00007610ff137816 */ /* 0x000fe20000000013 */
[----:B------:R-:W-:Y:S06]  /*76d0*/  BRA `(.L_x_11739) ;  /* 0x00000000000c7947 */ /* 0x000fec0003800000 */
.L_x_11763:
[----:B------:R0:W5:Y:S01]  /*76e0*/  LDG.E.U8 R19, desc[UR36][R4.64] ;  /* 0x0000002404137981 */ /* 0x000162000c1e1100 */
[----:B------:R-:W-:Y:S05]  /*76f0*/  BRA `(.L_x_11739) ;  /* 0x0000000000047947 */ /* 0x000fea0003800000 */
.L_x_11762:
[----:B------:R0:W5:Y:S02]  /*7700*/  LDG.E.U8 R19, desc[UR36][R4.64] ;  /* 0x0000002404137981 */ /* 0x000164000c1e1100 */
.L_x_11739:
[----:B------:R-:W1:Y:S01]  /*7710*/  LDCU.64 UR6, c[0x0][0x658] ;  /* 0x0000cb00ff0677ac */ /* 0x000e620008000a00 */
[----:B------:R-:W-:Y:S01]  /*7720*/  BSSY.RECONVERGENT B6, `(.L_x_11767) ;  /* 0x00000bb000067945 */ /* 0x000fe20003800200 */
[----:B------:R-:W-:-:S04]  /*7730*/  UPRMT UR4, UR39, 0x7772, URZ ;  /* 0x0000777227047896 */ /* 0x000fc800080000ff */
[----:B------:R-:W-:Y:S01]  /*7740*/  UISETP.GT.AND UP0, UPT, UR4, 0x9, UPT ;  /* 0x000000090400788c */ /* 0x000fe2000bf04270 */
[----:B-1----:R-:W-:-:S05]  /*7750*/  IADD3 R2, P0, PT, R22, UR6, RZ ;  /* 0x0000000616027c10 */ /* 0x002fca000ff1e0ff */
        /* <DEDUP_REMOVED lines=14> */
.L_x_11771:
[----:B------:R-:W2:Y:S02]  /*7840*/  LDG.E.U8 R2, desc[UR36][R2.64] ;  /* 0x0000002402027981 */ /* 0x000ea4000c1e1100 */
[----:B--2---:R-:W-:-:S04]  /*7850*/  ISETP.NE.AND P0, PT, R2, RZ, PT ;  /* 0x000000ff0200720c */ /* 0x004fc80003f05270 */
[----:B------:R-:W-:Y:S01]  /*7860*/  P2R R22, PR, RZ, 0x1 ;  /* 0x00000001ff167803 */ /* 0x000fe20000000000 */
[----:B------:R-:W-:Y:S08]  /*7870*/  BRA `(.L_x_11773) ;  /* 0x0000000800947947 */ /* 0x000ff00003800000 */
.L_x_11770:
        /* <DEDUP_REMOVED lines=11> */
.L_x_11775:
[----:B------:R-:W2:Y:S02]  /*7930*/  LDG.E R2, desc[UR36][R2.64] ;  /* 0x0000002402027981 */ /* 0x000ea4000c1e1900 */
[----:B--2---:R-:W-:-:S04]  /*7940*/  ISETP.NE.AND P0, PT, R2, RZ, PT ;  /* 0x000000ff0200720c */ /* 0x004fc80003f05270 */
[----:B------:R-:W-:Y:S01]  /*7950*/  P2R R22, PR, RZ, 0x1 ;  /* 0x00000001ff167803 */ /* 0x000fe20000000000 */
[----:B------:R-:W-:Y:S08]  /*7960*/  BRA `(.L_x_11773) ;  /* 0x0000000800587947 */ /* 0x000ff00003800000 */
.L_x_11774:
[----:B------:R-:W2:Y:S02]  /*7970*/  LDG.E.U16 R2, desc[UR36][R2.64] ;  /* 0x0000002402027981 */ /* 0x000ea4000c1e1500 */
[----:B--2---:R-:W-:-:S04]  /*7980*/  ISETP.NE.AND P0, PT, R2, RZ, PT ;  /* 0x000000ff0200720c */ /* 0x004fc80003f05270 */
[----:B------:R-:W-:Y:S01]  /*7990*/  P2R R22, PR, RZ, 0x1 ;  /* 0x00000001ff167803 */ /* 0x000fe20000000000 */
[----:B------:R-:W-:Y:S08]  /*79a0*/  BRA `(.L_x_11773) ;  /* 0x0000000800487947 */ /* 0x000ff00003800000 */
.L_x_11769:
        /* <DEDUP_REMOVED lines=10> */
.L_x_11777:
[----:B------:R-:W2:Y:S02]  /*7a50*/  LDG.E.U16 R0, desc[UR36][R2.64] ;  /* 0x0000002402007981 */ /* 0x000ea4000c1e1500 */
[----:B--2---:R-:W-:-:S05]  /*7a60*/  HADD2.F32 R0, -RZ, R0.H0_H0 ;  /* 0x20000000ff007230 */ /* 0x004fca0000004100 */
[----:B------:R-:W-:-:S04]  /*7a70*/  FSETP.NEU.FTZ.AND P0, PT, R0, RZ, PT ;  /* 0x000000ff0000720b */ /* 0x000fc80003f1d000 */
[----:B------:R-:W-:Y:S01]  /*7a80*/  P2R R22, PR, RZ, 0x1 ;  /* 0x00000001ff167803 */ /* 0x000fe20000000000 */
[----:B------:R-:W-:Y:S08]  /*7a90*/  BRA `(.L_x_11773) ;  /* 0x00000008000c7947 */ /* 0x000ff00003800000 */
.L_x_11776:
        /* <DEDUP_REMOVED lines=12> */
.L_x_11779:
        /* <DEDUP_REMOVED lines=10> */
.L_x_11778:
[----:B------:R-:W2:Y:S02]  /*7c00*/  LDG.E.64 R2, desc[UR36][R2.64] ;  /* 0x0000002402027981 */ /* 0x000ea4000c1e1b00 */
[----:B--2---:R-:W1:Y:S02]  /*7c10*/  DSETP.NEU.AND P0, PT, R2, RZ, PT ;  /* 0x000000ff0200722a */ /* 0x004e640003f0d000 */
[----:B-1----:R-:W-:Y:S01]  /*7c20*/  P2R R22, PR, RZ, 0x1 ;  /* 0x00000001ff167803 */ /* 0x002fe20000000000 */
[----:B------:R-:W-:Y:S06]  /*7c30*/  BRA `(.L_x_11773) ;  /* 0x0000000400a47947 */ /* 0x000fec0003800000 */
.L_x_11768:
        /* <DEDUP_REMOVED lines=12> */
.L_x_11782:
[----:B0-234-:R-:W2:Y:S02]  /*7d00*/  LDG.E.128 R4, desc[UR36][R2.64] ;  /* 0x0000002402047981 */ /* 0x01dea4000c1e1d00 */
        /* <DEDUP_REMOVED lines=8> */
.L_x_11781:
        /* <DEDUP_REMOVED lines=10> */
.L_x_11784:
[----:B------:R-:W2:Y:S02]  /*7e30*/  LDG.E.U8 R2, desc[UR36][R2.64] ;  /* 0x0000002402027981 */ /* 0x000ea4000c1e1100 */
[----:B--2---:R-:W-:-:S05]  /*7e40*/  IMAD.SHL.U32 R0, R2, 0x2000000, RZ ;  /* 0x0200000002007824 */ /* 0x004fca00078e00ff */
[----:B------:R-:W-:-:S13]  /*7e50*/  ISETP.GE.U32.AND P0, PT, R0, 0x8000000, PT ;  /* 0x080000000000780c */ /* 0x000fda0003f06070 */
[----:B0--34-:R-:W-:Y:S02]  /*7e60*/  @!P0 SHF.L.U32 R4, R2, 0x8, RZ ;  /* 0x0000000802048819 */ /* 0x019fe400000006ff */
        /* <DEDUP_REMOVED lines=8> */
.L_x_11783:
[----:B------:R-:W2:Y:S02]  /*7ef0*/  LDG.E.U16 R0, desc[UR36][R2.64] ;  /* 0x0000002402007981 */ /* 0x000ea4000c1e1500 */
[----:B--2---:R-:W-:-:S05]  /*7f00*/  IMAD.U32 R0, R0, 0x10000, RZ ;  /* 0x0001000000007824 */ /* 0x004fca00078e00ff */
[----:B------:R-:W-:-:S04]  /*7f10*/  FSETP.NEU.FTZ.AND P0, PT, R0, RZ, PT ;  /* 0x000000ff0000720b */ /* 0x000fc80003f1d000 */
[----:B------:R-:W-:Y:S01]  /*7f20*/  P2R R22, PR, RZ, 0x1 ;  /* 0x00000001ff167803 */ /* 0x000fe20000000000 */
[----:B------:R-:W-:Y:S08]  /*7f30*/  BRA `(.L_x_11773) ;  /* 0x0000000000e47947 */ /* 0x000ff00003800000 */
.L_x_11780:
        /* <DEDUP_REMOVED lines=12> */
.L_x_11787:
[----:B------:R-:W2:Y:S02]  /*8000*/  LDG.E.U8 R2, desc[UR36][R2.64] ;  /* 0x0000002402027981 */ /* 0x000ea4000c1e1100 */
[----:B--2---:R-:W-:-:S04]  /*8010*/  ISETP.NE.AND P0, PT, R2, RZ, PT ;  /* 0x000000ff0200720c */ /* 0x004fc80003f05270 */
[----:B------:R-:W-:Y:S01]  /*8020*/  P2R R22, PR, RZ, 0x1 ;  /* 0x00000001ff167803 */ /* 0x000fe20000000000 */
[----:B------:R-:W-:Y:S08]  /*8030*/  BRA `(.L_x_11773) ;  /* 0x0000000000a47947 */ /* 0x000ff00003800000 */
.L_x_11786:
[----:B------:R-:W2:Y:S02]  /*8040*/  LDG.E.U8 R2, desc[UR36][R2.64] ;  /* 0x0000002402027981 */ /* 0x000ea4000c1e1100 */
[----:B--2---:R-:W-:-:S04]  /*8050*/  ISETP.NE.AND P0, PT, R2, RZ, PT ;  /* 0x000000ff0200720c */ /* 0x004fc80003f05270 */
[----:B------:R-:W-:Y:S01]  /*8060*/  P2R R22, PR, RZ, 0x1 ;  /* 0x00000001ff167803 */ /* 0x000fe20000000000 */
[----:B------:R-:W-:Y:S08]  /*8070*/  BRA `(.L_x_11773) ;  /* 0x0000000000947947 */ /* 0x000ff00003800000 */
.L_x_11785:
        /* <DEDUP_REMOVED lines=10> */
.L_x_11772:
[----:B------:R-:W-:Y:S01]  /*8120*/  MOV R2, 0x0 ;  /* 0x0000000000027802 */ /* 0x000fe20000000f00 */
[----:B------:R-:W0:Y:S01]  /*8130*/  LDCU.64 UR4, c[0x4][0x4e8] ;  /* 0x01009d00ff0477ac */ /* 0x000e220008000a00 */
[----:B------:R-:W-:Y:S02]  /*8140*/  HFMA2 R13, -RZ, RZ, 0, 0 ;  /* 0x00000000ff0d7431 */ /* 0x000fe400000001ff */
[----:B------:R-:W-:Y:S01]  /*8150*/  IMAD.MOV.U32 R8, RZ, RZ, 0x4e ;  /* 0x0000004eff087424 */ /* 0x000fe200078e00ff */
[----:B------:R-:W1:Y:S01]  /*8160*/  LDCU.64 UR6, c[0x4][0x4f0] ;  /* 0x01009e00ff0677ac */ /* 0x000e620008000a00 */
[----:B------:R-:W1:Y:S01]  /*8170*/  LDC.64 R2, c[0x4][R2] ;  /* 0x0100000002027b82 */ /* 0x000e620000000a00 */
[----:B------:R-:W-:Y:S01]  /*8180*/  IMAD.MOV.U32 R12, RZ, RZ, 0x1 ;  /* 0x00000001ff0c7424 */ /* 0x000fe200078e00ff */
[----:B------:R-:W1:Y:S01]  /*8190*/  LDCU.64 UR8, c[0x4][0x320] ;  /* 0x01006400ff0877ac */ /* 0x000e620008000a00 */
[----:B0-234-:R-:W-:Y:S02]  /*81a0*/  IMAD.U32 R4, RZ, RZ, UR4 ;  /* 0x00000004ff047e24 */ /* 0x01dfe4000f8e00ff */
[----:B------:R-:W-:-:S02]  /*81b0*/  IMAD.U32 R5, RZ, RZ, UR5 ;  /* 0x00000005ff057e24 */ /* 0x000fc4000f8e00ff */
[----:B-1----:R-:W-:Y:S01]  /*81c0*/  IMAD.U32 R6, RZ, RZ, UR6 ;  /* 0x00000006ff067e24 */ /* 0x002fe2000f8e00ff */
[----:B------:R-:W-:Y:S01]  /*81d0*/  MOV R7, UR7 ;  /* 0x0000000700077c02 */ /* 0x000fe20008000f00 */
[----:B------:R-:W-:Y:S02]  /*81e0*/  IMAD.U32 R10, RZ, RZ, UR8 ;  /* 0x00000008ff0a7e24 */ /* 0x000fe4000f8e00ff */
[----:B------:R-:W-:-:S07]  /*81f0*/  IMAD.U32 R11, RZ, RZ, UR9 ;  /* 0x00000009ff0b7e24 */ /* 0x000fce000f8e00ff */
[----:B------:R-:W-:-:S07]  /*8200*/  LEPC R20, `(.L_x_11790) ;  /* 0x000000001014794e */ /* 0x000fce0000000000 */
[----:B-----5:R-:W-:Y:S05]  /*8210*/  CALL.ABS.NOINC R2 ;  /* 0x0000000002007343 */ /* 0x020fea0003c00000 */
.L_x_11790:
[----:B------:R-:W-:-:S04]  /*8220*/  PLOP3.LUT P0, PT, PT, PT, PT, 0x8, 0x80 ;  /* 0x000000000080781c */ /* 0x000fc80003f0e170 */
[----:B------:R-:W-:Y:S01]  /*8230*/  P2R R22, PR, RZ, 0x1 ;  /* 0x00000001ff167803 */ /* 0x000fe20000000000 */
[----:B------:R-:W-:Y:S08]  /*8240*/  BRA `(.L_x_11773) ;  /* 0x0000000000207947 */ /* 0x000ff00003800000 */
.L_x_11789:
[----:B------:R-:W2:Y:S02]  /*8250*/  LDG.E.64 R2, desc[UR36][R2.64] ;  /* 0x0000002402027981 */ /* 0x000ea4000c1e1b00 */
[----:B--2---:R-:W-:-:S04]  /*8260*/  ISETP.NE.U32.AND P0, PT, R2, RZ, PT ;  /* 0x000000ff0200720c */ /* 0x004fc80003f05070 */
[----:B------:R-:W-:-:S04]  /*8270*/  ISETP.NE.AND.EX P0, PT, R3, RZ, PT, P0 ;  /* 0x000000ff0300720c */ /* 0x000fc80003f05300 */
[----:B------:R-:W-:Y:S01]  /*8280*/  P2R R22, PR, RZ, 0x1 ;  /* 0x00000001ff167803 */ /* 0x000fe20000000000 */
[----:B------:R-:W-:Y:S08]  /*8290*/  BRA `(.L_x_11773) ;  /* 0x00000000000c7947 */ /* 0x000ff00003800000 */
.L_x_11788:
[----:B------:R-:W2:Y:S02]  /*82a0*/  LDG.E R2, desc[UR36][R2.64] ;  /* 0x0000002402027981 */ /* 0x000ea4000c1e1900 */
[----:B--2---:R-:W-:-:S04]  /*82b0*/  ISETP.NE.AND P0, PT, R2, RZ, PT ;  /* 0x000000ff0200720c */ /* 0x004fc80003f05270 */
[----:B------:R-:W-:-:S09]  /*82c0*/  P2R R22, PR, RZ, 0x1 ;  /* 0x00000001ff167803 */ /* 0x000fd20000000000 */
.L_x_11773:
[----:B------:R-:W-:Y:S05]  /*82d0*/  BSYNC.RECONVERGENT B6 ;  /* 0x0000000000067941 */ /* 0x000fea0003800200 */
.L_x_11767:
[----:B------:R-:W0:Y:S01]  /*82e0*/  LDCU.64 UR6, c[0x0][0x660] ;  /* 0x0000cc00ff0677ac */ /* 0x000e220008000a00 */
[----:B------:R-:W-:-:S04]  /*82f0*/  UPRMT UR4, UR39, 0x7773, URZ ;  /* 0x0000777327047896 */ /* 0x000fc800080000ff */
[----:B------:R-:W-:Y:S01]  /*8300*/  UISETP.GT.AND UP0, UPT, UR4, 0x9, UPT ;  /* 0x000000090400788c */ /* 0x000fe2000bf04270 */
[----:B0--34-:R-:W-:-:S05]  /*8310*/  IADD3 R4, P0, PT, R18, UR6, RZ ;  /* 0x0000000612047c10 */ /* 0x019fca000ff1e0ff */
        /* <DEDUP_REMOVED lines=13> */
.L_x_11794:
[----:B------:R1:W5:Y:S01]  /*83f0*/  LDG.E.U8 R2, desc[UR36][R4.64] ;  /* 0x0000002404027981 */ /* 0x000362000c1e1100 */
[----:B------:R-:W-:Y:S01]  /*8400*/  IMAD.MOV.U32 R3, RZ, RZ, RZ ;  /* 0x000000ffff037224 */ /* 0x000fe200078e00ff */
[----:B------:R-:W-:Y:S06]  /*8410*/  BRA `(.L_x_11796) ;  /* 0x0000000c00407947 */ /* 0x000fec0003800000 */
.L_x_11793:
        /* <DEDUP_REMOVED lines=8> */
.L_x_11798:
[----:B------:R-:W2:Y:S02]  /*84a0*/  LDG.E R2, desc[UR36][R4.64] ;  /* 0x0000002404027981 */ /* 0x000ea4000c1e1900 */
[----:B--2---:R-:W-:Y:S01]  /*84b0*/  SHF.R.S32.HI R3, RZ, 0x1f, R2 ;  /* 0x0000001fff037819 */ /* 0x004fe20000011402 */
[----:B------:R-:W-:Y:S06]  /*84c0*/  BRA `(.L_x_11796) ;  /* 0x0000000c00147947 */ /* 0x000fec0003800000 */
.L_x_11797:
[----:B------:R-:W2:Y:S02]  /*84d0*/  LDG.E.S16 R2, desc[UR36][R4.64] ;  /* 0x0000002404027981 */ /* 0x000ea4000c1e1700 */
[----:B--2---:R-:W-:Y:S01]  /*84e0*/  SHF.R.S32.HI R3, RZ, 0x1f, R2 ;  /* 0x0000001fff037819 */ /* 0x004fe20000011402 */
[----:B------:R-:W-:Y:S06]  /*84f0*/  BRA `(.L_x_11796) ;  /* 0x0000000c00087947 */ /* 0x000fec0003800000 */
.L_x_11792:
        /* <DEDUP_REMOVED lines=9> */
.L_x_11800:
[----:B------:R-:W2:Y:S02]  /*8590*/  LDG.E.U16 R4, desc[UR36][R4.64] ;  /* 0x0000002404047981 */ /* 0x000ea4000c1e1500 */
[----:B--2---:R-:W-:-:S06]  /*85a0*/  HADD2.F32 R2, -RZ, R4.H0_H0 ;  /* 0x20000004ff027230 */ /* 0x004fcc0000004100 */
[----:B------:R-:W2:Y:S02]  /*85b0*/  F2I.S64.TRUNC R2, R2 ;  /* 0x0000000200027311 */ /* 0x000ea4000020d900 */
[----:B--2---:R-:W-:Y:S05]  /*85c0*/  BRA `(.L_x_11796) ;  /* 0x0000000800d47947 */ /* 0x004fea0003800000 */
.L_x_11799:
        /* <DEDUP_REMOVED lines=9> */
.L_x_11802:
[----:B------:R-:W2:Y:S02]  /*8660*/  LDG.E.U16 R4, desc[UR36][R4.64] ;  /* 0x0000002404047981 */ /* 0x000ea4000c1e1500 */
[----:B--2---:R-:W-:-:S06]  /*8670*/  HADD2.F32 R2, -RZ, R4.H0_H0 ;  /* 0x20000004ff027230 */ /* 0x004fcc0000004100 */
[----:B------:R-:W2:Y:S02]  /*8680*/  F2I.S64.TRUNC R2, R2 ;  /* 0x0000000200027311 */ /* 0x000ea4000020d900 */
[----:B--2---:R-:W-:Y:S05]  /*8690*/  BRA `(.L_x_11796) ;  /* 0x0000000800a07947 */ /* 0x004fea0003800000 */
.L_x_11801:
[----:B------:R-:W2:Y:S02]  /*86a0*/  LDG.E.64 R2, desc[UR36][R4.64] ;  /* 0x0000002404027981 */ /* 0x000ea4000c1e1b00 */
[----:B--2---:R-:W2:Y:S02]  /*86b0*/  F2I.S64.F64.TRUNC R2, R2 ;  /* 0x0000000200027311 */ /* 0x004ea4000030d900 */
[----:B--2---:R-:W-:Y:S05]  /*86c0*/  BRA `(.L_x_11796) ;  /* 0x0000000800947947 */ /* 0x004fea0003800000 */
.L_x_11791:
        /* <DEDUP_REMOVED lines=13> */
.L_x_11805:
[----:B------:R-:W2:Y:S02]  /*87a0*/  LDG.E.64 R2, desc[UR36][R4.64] ;  /* 0x0000002404027981 */ /* 0x000ea4000c1e1b00 */
[----:B--2---:R-:W2:Y:S02]  /*87b0*/  F2I.S64.F64.TRUNC R2, R2 ;  /* 0x0000000200027311 */ /* 0x004ea4000030d900 */
[----:B--2---:R-:W-:Y:S05]  /*87c0*/  BRA `(.L_x_11796) ;  /* 0x0000000800547947 */ /* 0x004fea0003800000 */
.L_x_11804:
        /* <DEDUP_REMOVED lines=26> */
.L_x_11807:
        /* <DEDUP_REMOVED lines=13> */
.L_x_11806:
[----:B------:R-:W2:Y:S02]  /*8a40*/  LDG.E.U16 R2, desc[UR36][R4.64] ;  /* 0x0000002404027981 */ /* 0x000ea4000c1e1500 */
[----:B--2---:R-:W-:-:S06]  /*8a50*/  IMAD.U32 R2, R2, 0x10000, RZ ;  /* 0x0001000002027824 */ /* 0x004fcc00078e00ff */
[----:B------:R-:W2:Y:S02]  /*8a60*/  F2I.S64.TRUNC R2, R2 ;  /* 0x0000000200027311 */ /* 0x000ea4000020d900 */
[----:B--2---:R-:W-:Y:S05]  /*8a70*/  BRA `(.L_x_11796) ;  /* 0x0000000400a87947 */ /* 0x004fea0003800000 */
.L_x_11803:
        /* <DEDUP_REMOVED lines=11> */
.L_x_11810:
        /* <DEDUP_REMOVED lines=21> */
.L_x_11814:
[----:B------:R-:W-:Y:S05]  /*8c80*/  BSYNC.RECONVERGENT B1 ;  /* 0x0000000000017941 */ /* 0x000fea0003800200 */
.L_x_11813:
[----:B------:R-:W-:Y:S01]  /*8c90*/  IMAD.SHL.U32 R0, R0, 0x100000, RZ ;  /* 0x0010000000007824 */ /* 0x000fe200078e00ff */
[----:B------:R-:W-:-:S04]  /*8ca0*/  LEA R2, R2, 0x3b800000, 0x17 ;  /* 0x3b80000002027811 */ /* 0x000fc800078eb8ff */
[----:B------:R-:W-:-:S07]  /*8cb0*/  LOP3.LUT R2, R2, R0, R7, 0xfe, !PT ;  /* 0x0000000002027212 */ /* 0x000fce00078efe07 */
.L_x_11812:
[----:B------:R-:W-:Y:S05]  /*8cc0*/  BSYNC.RECONVERGENT B0 ;  /* 0x0000000000007941 */ /* 0x000fea0003800200 */
.L_x_11811:
[----:B------:R-:W4:Y:S02]  /*8cd0*/  F2I.S64.TRUNC R2, R2 ;  /* 0x0000000200027311 */ /* 0x000f24000020d900 */
[----:B----4-:R-:W-:Y:S05]  /*8ce0*/  BRA `(.L_x_11796) ;  /* 0x00000004000c7947 */ /* 0x010fea0003800000 */
.L_x_11809:
        /* <DEDUP_REMOVED lines=21> */
.L_x_11818:
[----:B------:R-:W-:Y:S05]  /*8e40*/  BSYNC.RECONVERGENT B1 ;  /* 0x0000000000017941 */ /* 0x000fea0003800200 */
.L_x_11817:
[----:B------:R-:W-:Y:S01]  /*8e50*/  IMAD.SHL.U32 R0, R0, 0x200000, RZ ;  /* 0x0020000000007824 */ /* 0x000fe200078e00ff */
[----:B------:R-:W-:-:S04]  /*8e60*/  LEA R2, R2, 0x37800000, 0x17 ;  /* 0x3780000002027811 */ /* 0x000fc800078eb8ff */
[----:B------:R-:W-:-:S07]  /*8e70*/  LOP3.LUT R2, R2, R0, R7, 0xfe, !PT ;  /* 0x0000000002027212 */ /* 0x000fce00078efe07 */
.L_x_11816:
[----:B------:R-:W-:Y:S05]  /*8e80*/  BSYNC.RECONVERGENT B0 ;  /* 0x0000000000007941 */ /* 0x000fea0003800200 */
.L_x_11815:
[----:B------:R-:W4:Y:S02]  /*8e90*/  F2I.S64.TRUNC R2, R2 ;  /* 0x0000000200027311 */ /* 0x000f24000020d900 */
[----:B----4-:R-:W-:Y:S05]  /*8ea0*/  BRA `(.L_x_11796) ;  /* 0x00000000009c7947 */ /* 0x010fea0003800000 */
.L_x_11808:
        /* <DEDUP_REMOVED lines=14> */
.L_x_11822:
[----:B------:R-:W-:Y:S05]  /*8f90*/  BSYNC.RECONVERGENT B0 ;  /* 0x0000000000007941 */ /* 0x000fea0003800200 */
.L_x_11821:
[----:B------:R-:W4:Y:S02]  /*8fa0*/  F2I.S64.TRUNC R2, R2 ;  /* 0x0000000200027311 */ /* 0x000f24000020d900 */
[----:B----4-:R-:W-:Y:S05]  /*8fb0*/  BRA `(.L_x_11796) ;  /* 0x0000000000587947 */ /* 0x010fea0003800000 */
.L_x_11795:
        /* <DEDUP_REMOVED lines=16> */
.L_x_11823:
[----:B------:R-:W-:Y:S01]  /*90c0*/  CS2R R2, SRZ ;  /* 0x0000000000027805 */ /* 0x000fe2000001ff00 */
[----:B------:R-:W-:Y:S06]  /*90d0*/  BRA `(.L_x_11796) ;  /* 0x0000000000107947 */ /* 0x000fec0003800000 */
.L_x_11820:
[----:B------:R3:W5:Y:S01]  /*90e0*/  LDG.E.64 R2, desc[UR36][R4.64] ;  /* 0x0000002404027981 */ /* 0x000762000c1e1b00 */
[----:B------:R-:W-:Y:S05]  /*90f0*/  BRA `(.L_x_11796) ;  /* 0x0000000000087947 */ /* 0x000fea0003800000 */
.L_x_11819:
[----:B------:R2:W5:Y:S01]  /*9100*/  LDG.E R2, desc[UR36][R4.64] ;  /* 0x0000002404027981 */ /* 0x000562000c1e1900 */
[----:B------:R-:W-:-:S07]  /*9110*/  IMAD.MOV.U32 R3, RZ, RZ, RZ ;  /* 0x000000ffff037224 */ /* 0x000fce00078e00ff */
.L_x_11796:
        /* <DEDUP_REMOVED lines=22> */
.L_x_11828:
[----:B-----5:R4:W-:Y:S01]  /*9280*/  STG.E.U8 desc[UR36][R2.64], R19 ;  /* 0x0000001302007986 */ /* 0x0209e2000c101124 */
[----:B------:R-:W-:Y:S05]  /*9290*/  BRA `(.L_x_11830) ;  /* 0x0000000c004c7947 */ /* 0x000fea0003800000 */
.L_x_11827:
[----:B------:R-:W-:-:S09]  /*92a0*/  UISETP.NE.AND UP0, UPT, UR6, 0x2, UPT ;  /* 0x000000020600788c */ /* 0x000fd2000bf05270 */
[----:B------:R-:W-:Y:S05]  /*92b0*/  BRA.U !UP0, `(.L_x_11831) ;  /* 0x00000001082c7547 */ /* 0x000fea000b800000 */
[----:B------:R-:W-:-:S09]  /*92c0*/  UISETP.NE.AND UP0, UPT, UR6, 0x3, UPT ;  /* 0x000000030600788c */ /* 0x000fd2000bf05270 */
[----:B------:R-:W-:Y:S05]  /*92d0*/  BRA.U !UP0, `(.L_x_11832) ;  /* 0x0000000108187547 */ /* 0x000fea000b800000 */
[----:B------:R-:W-:-:S09]  /*92e0*/  UISETP.NE.AND UP0, UPT, UR6, 0x4, UPT ;  /* 0x000000040600788c */ /* 0x000fd2000bf05270 */
[----:B------:R-:W-:Y:S05]  /*92f0*/  BRA.U UP0, `(.L_x_11829) ;  /* 0x00000009005c7547 */ /* 0x000fea000b800000 */
[----:B-----5:R-:W-:Y:S02]  /*9300*/  LOP3.LUT R4, R19, 0xff, RZ, 0xc0, !PT ;  /* 0x000000ff13047812 */ /* 0x020fe400078ec0ff */
[----:B------:R-:W-:-:S05]  /*9310*/  MOV R5, RZ ;  /* 0x000000ff00057202 */ /* 0x000fca0000000f00 */
[----:B------:R1:W-:Y:S01]  /*9320*/  STG.E.64 desc[UR36][R2.64], R4 ;  /* 0x0000000402007986 */ /* 0x0003e2000c101b24 */
[----:B------:R-:W-:Y:S05]  /*9330*/  BRA `(.L_x_11830) ;  /* 0x0000000c00247947 */ /* 0x000fea0003800000 */
.L_x_11832:
[----:B-----5:R-:W-:-:S05]  /*9340*/  LOP3.LUT R19, R19, 0xff, RZ, 0xc0, !PT ;  /* 0x000000ff13137812 */ /* 0x020fca00078ec0ff */
[----:B------:R2:W-:Y:S01]  /*9350*/  STG.E desc[UR36][R2.64], R19 ;  /* 0x0000001302007986 */ /* 0x0005e2000c101924 */
[----:B------:R-:W-:Y:S05]  /*9360*/  BRA `(.L_x_11830) ;  /* 0x0000000c00187947 */ /* 0x000fea0003800000 */
.L_x_11831:
[----:B-----5:R-:W-:-:S05]  /*9370*/  LOP3.LUT R19, R19, 0xff, RZ, 0xc0, !PT ;  /* 0x000000ff13137812 */ /* 0x020fca00078ec0ff */
[----:B------:R0:W-:Y:S01]  /*9380*/  STG.E.U16 desc[UR36][R2.64], R19 ;  /* 0x0000001302007986 */ /* 0x0001e2000c101524 */
[----:B------:R-:W-:Y:S05]  /*9390*/  BRA `(.L_x_11830) ;  /* 0x0000000c000c7947 */ /* 0x000fea0003800000 */
.L_x_11826:
        /* <DEDUP_REMOVED lines=10> */
.L_x_11834:
[----:B-----5:R-:W-:-:S04]  /*9440*/  LOP3.LUT R19, R19, 0xff, RZ, 0xc0, !PT ;  /* 0x000000ff13137812 */ /* 0x020fc800078ec0ff */
[----:B------:R-:W0:Y:S02]  /*9450*/  I2F.U16 R0, R19 ;  /* 0x0000001300007306 */ /* 0x000e240000101000 */
[----:B0-----:R-:W-:-:S05]  /*9460*/  F2FP.F16.F32.PACK_AB R0, RZ, R0 ;  /* 0x00000000ff00723e */ /* 0x001fca00000000ff */
[----:B------:R0:W-:Y:S01]  /*9470*/  STG.E.U16 desc[UR36][R2.64], R0 ;  /* 0x0000000002007986 */ /* 0x0001e2000c101524 */
[----:B------:R-:W-:Y:S05]  /*9480*/  BRA `(.L_x_11830) ;  /* 0x0000000800d07947 */ /* 0x000fea0003800000 */
.L_x_11833:
        /* <DEDUP_REMOVED lines=11> */
.L_x_11836:
[----:B-----5:R-:W-:-:S06]  /*9540*/  LOP3.LUT R19, R19, 0xff, RZ, 0xc0, !PT ;  /* 0x000000ff13137812 */ /* 0x020fcc00078ec0ff */
[----:B------:R-:W0:Y:S02]  /*9550*/  I2F.U16 R19, R19 ;  /* 0x0000001300137306 */ /* 0x000e240000101000 */
[----:B0-----:R-:W-:-:S04]  /*9560*/  F2FP.F16.F32.PACK_AB R5, RZ, R19 ;  /* 0x00000013ff05723e */ /* 0x001fc800000000ff */
[----:B------:R-:W-:-:S05]  /*9570*/  PRMT R5, R5, 0x5410, RZ ;  /* 0x0000541005057816 */ /* 0x000fca00000000ff */
[----:B------:R0:W-:Y:S01]  /*9580*/  STG.E desc[UR36][R2.64], R5 ;  /* 0x0000000502007986 */ /* 0x0001e2000c101924 */
[----:B------:R-:W-:Y:S05]  /*9590*/  BRA `(.L_x_11830) ;  /* 0x00000008008c7947 */ /* 0x000fea0003800000 */
.L_x_11835:
[----:B-----5:R-:W-:-:S06]  /*95a0*/  LOP3.LUT R4, R19, 0xff, RZ, 0xc0, !PT ;  /* 0x000000ff13047812 */ /* 0x020fcc00078ec0ff */
[----:B------:R-:W0:Y:S02]  /*95b0*/  I2F.F64.U16 R4, R4 ;  /* 0x0000000400047312 */ /* 0x000e240000101800 */
[----:B0-----:R0:W-:Y:S01]  /*95c0*/  STG.E.64 desc[UR36][R2.64], R4 ;  /* 0x0000000402007986 */ /* 0x0011e2000c101b24 */
[----:B------:R-:W-:Y:S05]  /*95d0*/  BRA `(.L_x_11830) ;  /* 0x00000008007c7947 */ /* 0x000fea0003800000 */
.L_x_11825:
        /* <DEDUP_REMOVED lines=13> */
.L_x_11840:
[----:B-----5:R-:W-:Y:S01]  /*96b0*/  LOP3.LUT R19, R19, 0xff, RZ, 0xc0, !PT ;  /* 0x000000ff13137812 */ /* 0x020fe200078ec0ff */
[----:B------:R-:W-:Y:S01]  /*96c0*/  BSSY.RECONVERGENT B0, `(.L_x_11841) ;  /* 0x0000011000007945 */ /* 0x000fe20003800200 */
[----:B------:R-:W-:-:S04]  /*96d0*/  IMAD.MOV.U32 R0, RZ, RZ, 0x80 ;  /* 0x00000080ff007424 */ /* 0x000fc800078e00ff */
[----:B------:R-:W0:Y:S02]  /*96e0*/  I2F.U16 R19, R19 ;  /* 0x0000001300137306 */ /* 0x000e240000101000 */
[----:B0-----:R-:W-:-:S13]  /*96f0*/  ISETP.GT.U32.AND P0, PT, R19, 0x437fffff, PT ;  /* 0x437fffff1300780c */ /* 0x001fda0003f04070 */
        /* <DEDUP_REMOVED lines=13> */
.L_x_11842:
[----:B------:R-:W-:Y:S05]  /*97d0*/  BSYNC.RECONVERGENT B0 ;  /* 0x0000000000007941 */ /* 0x000fea0003800200 */
.L_x_11841:
[----:B------:R0:W-:Y:S01]  /*97e0*/  STG.E.U8 desc[UR36][R2.64], R0 ;  /* 0x0000000002007986 */ /* 0x0001e2000c101124 */
[----:B------:R-:W-:Y:S05]  /*97f0*/  BRA `(.L_x_11830) ;  /* 0x0000000400f47947 */ /* 0x000fea0003800000 */
.L_x_11839:
        /* <DEDUP_REMOVED lines=18> */
.L_x_11844:
[----:B------:R-:W-:Y:S05]  /*9920*/  BSYNC.RECONVERGENT B0 ;  /* 0x0000000000007941 */ /* 0x000fea0003800200 */
.L_x_11843:
[----:B------:R0:W-:Y:S01]  /*9930*/  STG.E.U8 desc[UR36][R2.64], R0 ;  /* 0x0000000002007986 */ /* 0x0001e2000c101124 */
[----:B------:R-:W-:Y:S05]  /*9940*/  BRA `(.L_x_11830) ;  /* 0x0000000400a07947 */ /* 0x000fea0003800000 */
.L_x_11838:
[----:B------:R-:W-:-:S09]  /*9950*/  UISETP.NE.AND UP0, UPT, UR6, 0x1c, UPT ;  /* 0x0000001c0600788c */ /* 0x000fd2000bf05270 */
[----:B------:R-:W-:Y:S05]  /*9960*/  BRA.U !UP0, `(.L_x_11845) ;  /* 0x0000000108607547 */ /* 0x000fea000b800000 */
[----:B------:R-:W-:-:S09]  /*9970*/  UISETP.NE.AND UP0, UPT, UR6, 0x1d, UPT ;  /* 0x0000001d0600788c */ /* 0x000fd2000bf05270 */
[----:B------:R-:W-:Y:S05]  /*9980*/  BRA.U !UP0, `(.L_x_11846) ;  /* 0x0000000108487547 */ /* 0x000fea000b800000 */
[----:B------:R-:W-:-:S09]  /*9990*/  UISETP.NE.AND UP0, UPT, UR6, 0x2c, UPT ;  /* 0x0000002c0600788c */ /* 0x000fd2000bf05270 */
[----:B------:R-:W-:Y:S05]  /*99a0*/  BRA.U UP0, `(.L_x_11829) ;  /* 0x0000000100b07547 */ /* 0x000fea000b800000 */
[----:B-----5:R-:W-:Y:S01]  /*99b0*/  LOP3.LUT R19, R19, 0xff, RZ, 0xc0, !PT ;  /* 0x000000ff13137812 */ /* 0x020fe200078ec0ff */
[----:B------:R-:W-:-:S05]  /*99c0*/  IMAD.MOV.U32 R5, RZ, RZ, 0xff ;  /* 0x000000ffff057424 */ /* 0x000fca00078e00ff */
        /* <DEDUP_REMOVED lines=14> */
.L_x_11846:
[----:B-----5:R-:W-:Y:S01]  /*9ab0*/  LOP3.LUT R4, R19, 0xff, RZ, 0xc0, !PT ;  /* 0x000000ff13047812 */ /* 0x020fe200078ec0ff */
[----:B------:R-:W-:-:S05]  /*9ac0*/  HFMA2 R5, -RZ, RZ, 0, 0 ;  /* 0x00000000ff057431 */ /* 0x000fca00000001ff */
[----:B------:R0:W-:Y:S01]  /*9ad0*/  STG.E.64 desc[UR36][R2.64], R4 ;  /* 0x0000000402007986 */ /* 0x0001e2000c101b24 */
[----:B------:R-:W-:Y:S05]  /*9ae0*/  BRA `(.L_x_11830) ;  /* 0x0000000400387947 */ /* 0x000fea0003800000 */
.L_x_11845:
[----:B-----5:R-:W-:-:S05]  /*9af0*/  LOP3.LUT R19, R19, 0xff, RZ, 0xc0, !PT ;  /* 0x000000ff13137812 */ /* 0x020fca00078ec0ff */
[----:B------:R0:W-:Y:S01]  /*9b00*/  STG.E desc[UR36][R2.64], R19 ;  /* 0x0000001302007986 */ /* 0x0001e2000c101924 */
[----:B------:R-:W-:Y:S05]  /*9b10*/  BRA `(.L_x_11830) ;  /* 0x00000004002c7947 */ /* 0x000fea0003800000 */
.L_x_11837:
        /* <DEDUP_REMOVED lines=10> */
.L_x_11848:
[----:B-----5:R-:W-:Y:S02]  /*9bc0*/  LOP3.LUT R4, R19, 0xff, RZ, 0xc0, !PT ;  /* 0x000000ff13047812 */ /* 0x020fe400078ec0ff */
[----:B------:R-:W-:-:S04]  /*9bd0*/  CS2R R6, SRZ ;  /* 0x0000000000067805 */ /* 0x000fc8000001ff00 */
[----:B------:R-:W0:Y:S02]  /*9be0*/  I2F.F64.U16 R4, R4 ;  /* 0x0000000400047312 */ /* 0x000e240000101800 */
[----:B0-----:R0:W-:Y:S01]  /*9bf0*/  STG.E.128 desc[UR36][R2.64], R4 ;  /* 0x0000000402007986 */ /* 0x0011e2000c101d24 */
[----:B------:R-:W-:Y:S05]  /*9c00*/  BRA `(.L_x_11830) ;  /* 0x0000000000f07947 */ /* 0x000fea0003800000 */
.L_x_11847:
[----:B------:R-:W-:-:S09]  /*9c10*/  UISETP.NE.AND UP0, UPT, UR6, 0xf, UPT ;  /* 0x0000000f0600788c */ /* 0x000fd2000bf05270 */
[----:B------:R-:W-:Y:S05]  /*9c20*/  BRA.U !UP0, `(.L_x_11849) ;  /* 0x0000000108d87547 */ /* 0x000fea000b800000 */
[----:B------:R-:W-:-:S09]  /*9c30*/  UISETP.NE.AND UP0, UPT, UR6, 0x17, UPT ;  /* 0x000000170600788c */ /* 0x000fd2000bf05270 */
[----:B------:R-:W-:Y:S05]  /*9c40*/  BRA.U !UP0, `(.L_x_11850) ;  /* 0x0000000108887547 */ /* 0x000fea000b800000 */
[----:B------:R-:W-:-:S09]  /*9c50*/  UISETP.NE.AND UP0, UPT, UR6, 0x18, UPT ;  /* 0x000000180600788c */ /* 0x000fd2000bf05270 */
[----:B------:R-:W-:Y:S05]  /*9c60*/  BRA.U !UP0, `(.L_x_11851) ;  /* 0x0000000108447547 */ /* 0x000fea000b800000 */
.L_x_11829:
        /* <DEDUP_REMOVED lines=16> */
.L_x_11852:
[----:B------:R-:W-:Y:S05]  /*9d70*/  BRA `(.L_x_11830) ;  /* 0x0000000000947947 */ /* 0x000fea0003800000 */
.L_x_11851:
[----:B-----5:R-:W-:Y:S01]  /*9d80*/  LOP3.LUT R19, R19, 0xff, RZ, 0xc0, !PT ;  /* 0x000000ff13137812 */ /* 0x020fe200078ec0ff */
[----:B------:R-:W-:Y:S01]  /*9d90*/  BSSY.RECONVERGENT B0, `(.L_x_11853) ;  /* 0x000000b000007945 */ /* 0x000fe20003800200 */
[----:B------:R-:W-:-:S04]  /*9da0*/  HFMA2 R5, -RZ, RZ, 0, 7.569789886474609375e-06 ;  /* 0x0000007fff057431 */ /* 0x000fc800000001ff */
[----:B------:R-:W0:Y:S02]  /*9db0*/  I2F.U16 R19, R19 ;  /* 0x0000001300137306 */ /* 0x000e240000101000 */
[----:B0-----:R-:W-:-:S13]  /*9dc0*/  ISETP.GT.U32.AND P0, PT, R19, 0x43efffff, PT ;  /* 0x43efffff1300780c */ /* 0x001fda0003f04070 */
[----:B------:R-:W-:Y:S05]  /*9dd0*/  @P0 BRA `(.L_x_11854) ;  /* 0x0000000000180947 */ /* 0x000fea0003800000 */
[----:B------:R-:W-:-:S13]  /*9de0*/  ISETP.GE.U32.AND P0, PT, R19, 0x3c800000, PT ;  /* 0x3c8000001300780c */ /* 0x000fda0003f06070 */
[----:B------:R-:W-:-:S04]  /*9df0*/  @P0 SHF.R.U32.HI R0, RZ, 0x14, R19 ;  /* 0x00000014ff000819 */ /* 0x000fc80000011613 */
[----:B------:R-:W-:-:S04]  /*9e00*/  @P0 LOP3.LUT R0, R0, 0x1, RZ, 0xc0, !PT ;  /* 0x0000000100000812 */ /* 0x000fc800078ec0ff */
[----:B------:R-:W-:-:S04]  /*9e10*/  @P0 IADD3 R0, PT, PT, R19, 0x407ffff, R0 ;  /* 0x0407ffff13000810 */ /* 0x000fc80007ffe000 */
[----:B------:R-:W-:Y:S01]  /*9e20*/  @P0 SHF.R.U32.HI R5, RZ, 0x14, R0 ;  /* 0x00000014ff050819 */ /* 0x000fe20000011600 */
[----:B------:R-:W-:-:S07]  /*9e30*/  @!P0 FADD.FTZ R5, R19, 16384 ;  /* 0x4680000013058421 */ /* 0x000fce0000010000 */
.L_x_11854:
[----:B------:R-:W-:Y:S05]  /*9e40*/  BSYNC.RECONVERGENT B0 ;  /* 0x0000000000007941 */ /* 0x000fea0003800200 */
.L_x_11853:
[----:B------:R0:W-:Y:S01]  /*9e50*/  STG.E.U8 desc[UR36][R2.64], R5 ;  /* 0x0000000502007986 */ /* 0x0001e2000c101124 */
[----:B------:R-:W-:Y:S05]  /*9e60*/  BRA `(.L_x_11830) ;  /* 0x0000000000587947 */ /* 0x000fea0003800000 */
.L_x_11850:
[----:B-----5:R-:W-:-:S06]  /*9e70*/  LOP3.LUT R19, R19, 0xff, RZ, 0xc0, !PT ;  /* 0x000000ff13137812 */ /* 0x020fcc00078ec0ff */
[----:B------:R-:W0:Y:S02]  /*9e80*/  I2F.U16 R19, R19 ;  /* 0x0000001300137306 */ /* 0x000e240000101000 */
[----:B0-----:R-:W-:-:S13]  /*9e90*/  ISETP.GT.U32.AND P0, PT, R19, 0x477fffff, PT ;  /* 0x477fffff1300780c */ /* 0x001fda0003f04070 */
[----:B------:R-:W-:Y:S05]  /*9ea0*/  @P0 BRA `(.L_x_11855) ;  /* 0x0000000000240947 */ /* 0x000fea0003800000 */
[----:B------:R-:W-:-:S13]  /*9eb0*/  ISETP.GE.U32.AND P0, PT, R19, 0x38800000, PT ;  /* 0x388000001300780c */ /* 0x000fda0003f06070 */
[----:B------:R-:W-:Y:S01]  /*9ec0*/  @P0 SHF.R.U32.HI R0, RZ, 0x15, R19 ;  /* 0x00000015ff000819 */ /* 0x000fe20000011613 */
[----:B------:R-:W-:-:S03]  /*9ed0*/  @!P0 FADD.FTZ R7, R19, 128 ;  /* 0x4300000013078421 */ /* 0x000fc60000010000 */
[----:B------:R-:W-:-:S04]  /*9ee0*/  @P0 LOP3.LUT R0, R0, 0x1, RZ, 0xc0, !PT ;  /* 0x0000000100000812 */ /* 0x000fc800078ec0ff */
[----:B------:R-:W-:-:S04]  /*9ef0*/  @P0 IADD3 R0, PT, PT, R19, 0x80fffff, R0 ;  /* 0x080fffff13000810 */ /* 0x000fc80007ffe000 */
[----:B------:R-:W-:-:S05]  /*9f00*/  @P0 SHF.R.U32.HI R5, RZ, 0x15, R0 ;  /* 0x00000015ff050819 */ /* 0x000fca0000011600 */
[----:B------:R0:W-:Y:S04]  /*9f10*/  @P0 STG.E.U8 desc[UR36][R2.64], R5 ;  /* 0x0000000502000986 */ /* 0x0001e8000c101124 */
[----:B------:R0:W-:Y:S01]  /*9f20*/  @!P0 STG.E.U8 desc[UR36][R2.64], R7 ;  /* 0x0000000702008986 */ /* 0x0001e2000c101124 */
[----:B------:R-:W-:Y:S05]  /*9f30*/  BRA `(.L_x_11830) ;  /* 0x0000000000247947 */ /* 0x000fea0003800000 */
.L_x_11855:
[----:B------:R-:W-:Y:S01]  /*9f40*/  IMAD.MOV.U32 R5, RZ, RZ, 0x7f ;  /* 0x0000007fff057424 */ /* 0x000fe200078e00ff */
[----:B------:R-:W-:-:S04]  /*9f50*/  ISETP.GT.U32.AND P0, PT, R19, 0x7f800000, PT ;  /* 0x7f8000001300780c */ /* 0x000fc80003f04070 */
[----:B------:R-:W-:-:S05]  /*9f60*/  SEL R5, R5, 0x7c, P0 ;  /* 0x0000007c05057807 */ /* 0x000fca0000000000 */
[----:B------:R0:W-:Y:S01]  /*9f70*/  STG.E.U8 desc[UR36][R2.64], R5 ;  /* 0x0000000502007986 */ /* 0x0001e2000c101124 */
[----:B------:R-:W-:Y:S05]  /*9f80*/  BRA `(.L_x_11830) ;  /* 0x0000000000107947 */ /* 0x000fea0003800000 */
.L_x_11849:
[----:B-----5:R-:W-:-:S04]  /*9f90*/  LOP3.LUT R19, R19, 0xff, RZ, 0xc0, !PT ;  /* 0x000000ff13137812 */ /* 0x020fc800078ec0ff */
[----:B------:R-:W0:Y:S02]  /*9fa0*/  I2F.U16 R0, R19 ;  /* 0x0000001300007306 */ /* 0x000e240000101000 */
[----:B0-----:R-:W-:-:S05]  /*9fb0*/  F2FP.BF16.F32.PACK_AB R0, RZ, R0 ;  /* 0x00000000ff00723e */ /* 0x001fca00000010ff */
[----:B------:R0:W-:Y:S02]  /*9fc0*/  STG.E.U16 desc[UR36][R2.64], R0 ;  /* 0x0000000002007986 */ /* 0x0001e4000c101524 */
.L_x_11830:
[----:B------:R-:W-:Y:S05]  /*9fd0*/  BSYNC.RECONVERGENT B6 ;  /* 0x0000000000067941 */ /* 0x000fea0003800200 */
.L_x_11824:
[----:B------:R-:W-:-:S07]  /*9fe0*/  VIADD R17, R17, 0x80 ;  /* 0x0000008011117836 */ /* 0x000fce0000000000 */
.L_x_11732:
[----:B------:R-:W-:Y:S05]  /*9ff0*/  BSYNC.RECONVERGENT B7 ;  /* 0x0000000000077941 */ /* 0x000fea0003800200 */
.L_x_11731:
[----:B------:R-:W5:Y:S01]  /*a000*/  LDCU UR4, c[0x0][0x380] ;  /* 0x00007000ff0477ac */ /* 0x000f620008000800 */
[----:B------:R-:W-:Y:S01]  /*a010*/  BSSY.RECONVERGENT B7, `(.L_x_11856) ;  /* 0x00004f6000077945 */ /* 0x000fe20003800200 */
[----:B-----5:R-:W-:-:S13]  /*a020*/  ISETP.GE.AND P0, PT, R17, UR4, PT ;  /* 0x0000000411007c0c */ /* 0x020fda000bf06270 */
[----:B------:R-:W-:Y:S05]  /*a030*/  @P0 BRA `(.L_x_11857) ;  /* 0x0000004c00cc0947 */ /* 0x000fea0003800000 */
[----:B------:R-:W5:Y:S01]  /*a040*/  LDCU UR4, c[0x0][0x388] ;  /* 0x00007100ff0477ac */ /* 0x000f620008000800 */
[----:B------:R-:W-:Y:S01]  /*a050*/  IMAD.MOV.U32 R18, RZ, RZ, RZ ;  /* 0x000000ffff127224 */ /* 0x000fe200078e00ff */
[----:B0-2---:R-:W-:Y:S01]  /*a060*/  MOV R0, RZ ;  /* 0x000000ff00007202 */ /* 0x005fe20000000f00 */
        /* <DEDUP_REMOVED lines=377> */
.L_x_11858:
[----:B------:R-:W1:Y:S01]  /*b800*/  LDCU.64 UR6, c[0x0][0x650] ;  /* 0x0000ca00ff0677ac */ /* 0x000e620008000a00 */
[----:B------:R-:W-:-:S04]  /*b810*/  UPRMT UR4, UR39, 0x7771, URZ ;  /* 0x0000777127047896 */ /* 0x000fc800080000ff */
[----:B------:R-:W-:Y:S01]  /*b820*/  UISETP.GT.AND UP0, UPT, UR4, 0x9, UPT ;  /* 0x000000090400788c */ /* 0x000fe2000bf04270 */
[----:B-1----:R-:W-:-:S05]  /*b830*/  IADD3 R4, P0, PT, R0, UR6, RZ ;  /* 0x0000000600047c10 */ /* 0x002fca000ff1e0ff */
[----:B---34-:R-:W-:-:S03]  /*b840*/  IMAD.X R5, RZ, RZ, UR7, P0 ;  /* 0x00000007ff057e24 */ /* 0x018fc600080e06ff */
        /* <DEDUP_REMOVED lines=11> */
.L_x_11862:
[----:B------:R0:W5:Y:S01]  /*b900*/  LDG.E.U8 R19, desc[UR36][R4.64] ;  /* 0x0000002404137981 */ /* 0x000162000c1e1100 */
[----:B------:R-:W-:Y:S05]  /*b910*/  BRA `(.L_x_11864) ;  /* 0x0000000c005c7947 */ /* 0x000fea0003800000 */
.L_x_11861:
        /* <DEDUP_REMOVED lines=8> */
.L_x_11866:
[----:B------:R4:W5:Y:S01]  /*b9a0*/  LDG.E.U8 R19, desc[UR36][R4.64] ;  /* 0x0000002404137981 */ /* 0x000962000c1e1100 */
[----:B------:R-:W-:Y:S05]  /*b9b0*/  BRA `(.L_x_11864) ;  /* 0x0000000c00347947 */ /* 0x000fea0003800000 */
.L_x_11865:
[----:B------:R0:W5:Y:S01]  /*b9c0*/  LDG.E.U16 R19, desc[UR36][R4.64] ;  /* 0x0000002404137981 */ /* 0x000162000c1e1500 */
[----:B------:R-:W-:Y:S05]  /*b9d0*/  BRA `(.L_x_11864) ;  /* 0x0000000c002c7947 */ /* 0x000fea0003800000 */
.L_x_11860:
        /* <DEDUP_REMOVED lines=10> */
.L_x_11868:
[----:B------:R-:W2:Y:S02]  /*ba80*/  LDG.E.U16 R2, desc[UR36][R4.64] ;  /* 0x0000002404027981 */ /* 0x000ea4000c1e1500 */
[----:B--2---:R-:W-:-:S06]  /*ba90*/  HADD2.F32 R2, -RZ, R2.H0_H0 ;  /* 0x20000002ff027230 */ /* 0x004fcc0000004100 */
[----:B------:R-:W0:Y:S02]  /*baa0*/  F2I.S64.TRUNC R2, R2 ;  /* 0x0000000200027311 */ /* 0x000e24000020d900 */
[----:B0-----:R-:W-:Y:S01]  /*bab0*/  PRMT R19, R2, 0x7610, R19 ;  /* 0x0000761002137816 */ /* 0x001fe20000000013 */
[----:B------:R-:W-:Y:S06]  /*bac0*/  BRA `(.L_x_11864) ;  /* 0x0000000800f07947 */ /* 0x000fec0003800000 */
.L_x_11867:
        /* <DEDUP_REMOVED lines=10> */
.L_x_11870:
[----:B------:R-:W2:Y:S02]  /*bb70*/  LDG.E.U16 R4, desc[UR36][R4.64] ;  /* 0x0000002404047981 */ /* 0x000ea4000c1e1500 */
[----:B--2---:R-:W-:-:S06]  /*bb80*/  HADD2.F32 R2, -RZ, R4.H0_H0 ;  /* 0x20000004ff027230 */ /* 0x004fcc0000004100 */
[----:B------:R-:W0:Y:S02]  /*bb90*/  F2I.S64.TRUNC R2, R2 ;  /* 0x0000000200027311 */ /* 0x000e24000020d900 */
[----:B0-----:R-:W-:Y:S01]  /*bba0*/  PRMT R19, R2, 0x7610, R19 ;  /* 0x0000761002137816 */ /* 0x001fe20000000013 */
[----:B------:R-:W-:Y:S06]  /*bbb0*/  BRA `(.L_x_11864) ;  /* 0x0000000800b47947 */ /* 0x000fec0003800000 */
.L_x_11869:
[----:B------:R-:W2:Y:S02]  /*bbc0*/  LDG.E.64 R2, desc[UR36][R4.64] ;  /* 0x0000002404027981 */ /* 0x000ea4000c1e1b00 */
[----:B--2---:R-:W0:Y:S02]  /*bbd0*/  F2I.S64.F64.TRUNC R2, R2 ;  /* 0x0000000200027311 */ /* 0x004e24000030d900 */
[----:B0-----:R-:W-:Y:S01]  /*bbe0*/  PRMT R19, R2, 0x7610, R19 ;  /* 0x0000761002137816 */ /* 0x001fe20000000013 */
[----:B------:R-:W-:Y:S06]  /*bbf0*/  BRA `(.L_x_11864) ;  /* 0x0000000800a47947 */ /* 0x000fec0003800000 */
.L_x_11859:
        /* <DEDUP_REMOVED lines=12> */
.L_x_11873:
[----:B------:R-:W2:Y:S02]  /*bcc0*/  LDG.E.64 R4, desc[UR36][R4.64] ;  /* 0x0000002404047981 */ /* 0x000ea4000c1e1b00 */
[----:B--2---:R-:W0:Y:S02]  /*bcd0*/  F2I.S64.F64.TRUNC R2, R4 ;  /* 0x0000000400027311 */ /* 0x004e24000030d900 */
[----:B0-----:R-:W-:Y:S01]  /*bce0*/  PRMT R19, R2, 0x7610, R19 ;  /* 0x0000761002137816 */ /* 0x001fe20000000013 */
[----:B------:R-:W-:Y:S06]  /*bcf0*/  BRA `(.L_x_11864) ;  /* 0x0000000800647947 */ /* 0x000fec0003800000 */
.L_x_11872:
        /* <DEDUP_REMOVED lines=27> */
.L_x_11875:
        /* <DEDUP_REMOVED lines=14> */
.L_x_11874:
[----:B------:R-:W2:Y:S02]  /*bf90*/  LDG.E.U16 R2, desc[UR36][R4.64] ;  /* 0x0000002404027981 */ /* 0x000ea4000c1e1500 */
[----:B--2---:R-:W-:-:S06]  /*bfa0*/  IMAD.U32 R2, R2, 0x10000, RZ ;  /* 0x0001000002027824 */ /* 0x004fcc00078e00ff */
[----:B------:R-:W0:Y:S02]  /*bfb0*/  F2I.S64.TRUNC R2, R2 ;  /* 0x0000000200027311 */ /* 0x000e24000020d900 */
[----:B0-----:R-:W-:Y:S01]  /*bfc0*/  PRMT R19, R2, 0x7610, R19 ;  /* 0x0000761002137816 */ /* 0x001fe20000000013 */
[----:B------:R-:W-:Y:S06]  /*bfd0*/  BRA `(.L_x_11864) ;  /* 0x0000000400ac7947 */ /* 0x000fec0003800000 */
.L_x_11871:
        /* <DEDUP_REMOVED lines=10> */
.L_x_11878:
        /* <DEDUP_REMOVED lines=21> */
.L_x_11882:
[----:B------:R-:W-:Y:S05]  /*c1d0*/  BSYNC.RECONVERGENT B1 ;  /* 0x0000000000017941 */ /* 0x000fea0003800200 */
.L_x_11881:
[----:B------:R-:W-:Y:S01]  /*c1e0*/  IMAD.SHL.U32 R0, R0, 0x100000, RZ ;  /* 0x0010000000007824 */ /* 0x000fe200078e00ff */
[----:B------:R-:W-:-:S04]  /*c1f0*/  LEA R2, R2, 0x3b800000, 0x17 ;  /* 0x3b80000002027811 */ /* 0x000fc800078eb8ff */
[----:B------:R-:W-:-:S07]  /*c200*/  LOP3.LUT R2, R2, R0, R7, 0xfe, !PT ;  /* 0x0000000002027212 */ /* 0x000fce00078efe07 */
.L_x_11880:
[----:B------:R-:W-:Y:S05]  /*c210*/  BSYNC.RECONVERGENT B0 ;  /* 0x0000000000007941 */ /* 0x000fea0003800200 */
.L_x_11879:
[----:B------:R-:W0:Y:S02]  /*c220*/  F2I.S64.TRUNC R2, R2 ;  /* 0x0000000200027311 */ /* 0x000e24000020d900 */
[----:B0-----:R-:W-:Y:S01]  /*c230*/  PRMT R19, R2, 0x7610, R19 ;  /* 0x0000761002137816 */ /* 0x001fe20000000013 */
[----:B------:R-:W-:Y:S06]  /*c240*/  BRA `(.L_x_11864) ;  /* 0x0000000400107947 */ /* 0x000fec0003800000 */
.L_x_11877:
        /* <DEDUP_REMOVED lines=21> */
.L_x_11886:
[----:B------:R-:W-:Y:S05]  /*c3a0*/  BSYNC.RECONVERGENT B1 ;  /* 0x0000000000017941 */ /* 0x000fea0003800200 */
.L_x_11885:
[----:B------:R-:W-:Y:S01]  /*c3b0*/  IMAD.SHL.U32 R0, R0, 0x200000, RZ ;  /* 0x0020000000007824 */ /* 0x000fe200078e00ff */
[----:B------:R-:W-:-:S04]  /*c3c0*/  LEA R2, R2, 0x37800000, 0x17 ;  /* 0x3780000002027811 */ /* 0x000fc800078eb8ff */
[----:B------:R-:W-:-:S07]  /*c3d0*/  LOP3.LUT R2, R2, R0, R7, 0xfe, !PT ;  /* 0x0000000002027212 */ /* 0x000fce00078efe07 */
.L_x_11884:
[----:B------:R-:W-:Y:S05]  /*c3e0*/  BSYNC.RECONVERGENT B0 ;  /* 0x0000000000007941 */ /* 0x000fea0003800200 */
.L_x_11883:
[----:B------:R-:W0:Y:S02]  /*c3f0*/  F2I.S64.TRUNC R2, R2 ;  /* 0x0000000200027311 */ /* 0x000e24000020d900 */
[----:B0-----:R-:W-:Y:S01]  /*c400*/  PRMT R19, R2, 0x7610, R19 ;  /* 0x0000761002137816 */ /* 0x001fe20000000013 */
[----:B------:R-:W-:Y:S06]  /*c410*/  BRA `(.L_x_11864) ;  /* 0x00000000009c7947 */ /* 0x000fec0003800000 */
.L_x_11876:
        /* <DEDUP_REMOVED lines=14> */
.L_x_11890:
[----:B------:R-:W-:Y:S05]  /*c500*/  BSYNC.RECONVERGENT B0 ;  /* 0x0000000000007941 */ /* 0x000fea0003800200 */
.L_x_11889:
[----:B------:R-:W0:Y:S02]  /*c510*/  F2I.S64.TRUNC R2, R2 ;  /* 0x0000000200027311 */ /* 0x000e24000020d900 */
[----:B0-----:R-:W-:Y:S01]  /*c520*/  PRMT R19, R2, 0x7610, R19 ;  /* 0x0000761002137816 */ /* 0x001fe20000000013 */
[----:B------:R-:W-:Y:S06]  /*c530*/  BRA `(.L_x_11864) ;  /* 0x0000000000547947 */ /* 0x000fec0003800000 */
.L_x_11863:
        /* <DEDUP_REMOVED lines=16> */
.L_x_11891:
[----:B------:R-:W-:Y:S01]  /*c640*/  PRMT R19, RZ, 0x7610, R19 ;  /* 0x00007610ff137816 */ /* 0x000fe20000000013 */
[----:B------:R-:W-:Y:S06]  /*c650*/  BRA `(.L_x_11864) ;  /* 0x00000000000c7947 */ /* 0x000fec0003800000 */
.L_x_11888:
[----:B------:R2:W5:Y:S01]  /*c660*/  LDG.E.U8 R19, desc[UR36][R4.64] ;  /* 0x0000002404137981 */ /* 0x000562000c1e1100 */
[----:B------:R-:W-:Y:S05]  /*c670*/  BRA `(.L_x_11864) ;  /* 0x0000000000047947 */ /* 0x000fea0003800000 */
.L_x_11887:
[----:B------:R1:W5:Y:S02]  /*c680*/  LDG.E.U8 R19, desc[UR36][R4.64] ;  /* 0x0000002404137981 */ /* 0x000364000c1e1100 */
.L_x_11864:
[----:B------:R-:W0:Y:S01]  /*c690*/  LDCU.64 UR6, c[0x0][0x658] ;  /* 0x0000cb00ff0677ac */ /* 0x000e220008000a00 */
[----:B------:R-:W-:Y:S01]  /*c6a0*/  BSSY.RECONVERGENT B6, `(.L_x_11892) ;  /* 0x00000bb000067945 */ /* 0x000fe20003800200 */
        /* <DEDUP_REMOVED lines=17> */
.L_x_11896:
[----:B------:R-:W2:Y:S02]  /*c7c0*/  LDG.E.U8 R2, desc[UR36][R2.64] ;  /* 0x0000002402027981 */ /* 0x000ea4000c1e1100 */
[----:B--2---:R-:W-:-:S04]  /*c7d0*/  ISETP.NE.AND P0, PT, R2, RZ, PT ;  /* 0x000000ff0200720c */ /* 0x004fc80003f05270 */
[----:B------:R-:W-:Y:S01]  /*c7e0*/  P2R R22, PR, RZ, 0x1 ;  /* 0x00000001ff167803 */ /* 0x000fe20000000000 */
[----:B------:R-:W-:Y:S08]  /*c7f0*/  BRA `(.L_x_11898) ;  /* 0x0000000800947947 */ /* 0x000ff00003800000 */
.L_x_11895:
        /* <DEDUP_REMOVED lines=11> */
.L_x_11900:
[----:B------:R-:W2:Y:S02]  /*c8b0*/  LDG.E R2, desc[UR36][R2.64] ;  /* 0x0000002402027981 */ /* 0x000ea4000c1e1900 */
[----:B--2---:R-:W-:-:S04]  /*c8c0*/  ISETP.NE.AND P0, PT, R2, RZ, PT ;  /* 0x000000ff0200720c */ /* 0x004fc80003f05270 */
[----:B------:R-:W-:Y:S01]  /*c8d0*/  P2R R22, PR, RZ, 0x1 ;  /* 0x00000001ff167803 */ /* 0x000fe20000000000 */
[----:B------:R-:W-:Y:S08]  /*c8e0*/  BRA `(.L_x_11898) ;  /* 0x0000000800587947 */ /* 0x000ff00003800000 */
.L_x_11899:
[----:B------:R-:W2:Y:S02]  /*c8f0*/  LDG.E.U16 R2, desc[UR36][R2.64] ;  /* 0x0000002402027981 */ /* 0x000ea4000c1e1500 */
[----:B--2---:R-:W-:-:S04]  /*c900*/  ISETP.NE.AND P0, PT, R2, RZ, PT ;  /* 0x000000ff0200720c */ /* 0x004fc80003f05270 */
[----:B------:R-:W-:Y:S01]  /*c910*/  P2R R22, PR, RZ, 0x1 ;  /* 0x00000001ff167803 */ /* 0x000fe20000000000 */
[----:B------:R-:W-:Y:S08]  /*c920*/  BRA `(.L_x_11898) ;  /* 0x0000000800487947 */ /* 0x000ff00003800000 */
.L_x_11894:
        /* <DEDUP_REMOVED lines=10> */
.L_x_11902:
[----:B------:R-:W2:Y:S02]  /*c9d0*/  LDG.E.U16 R0, desc[UR36][R2.64] ;  /* 0x0000002402007981 */ /* 0x000ea4000c1e1500 */
[----:B--2---:R-:W-:-:S05]  /*c9e0*/  HADD2.F32 R0, -RZ, R0.H0_H0 ;  /* 0x20000000ff007230 */ /* 0x004fca0000004100 */
[----:B------:R-:W-:-:S04]  /*c9f0*/  FSETP.NEU.FTZ.AND P0, PT, R0, RZ, PT ;  /* 0x000000ff0000720b */ /* 0x000fc80003f1d000 */
[----:B------:R-:W-:Y:S01]  /*ca00*/  P2R R22, PR, RZ, 0x1 ;  /* 0x00000001ff167803 */ /* 0x000fe20000000000 */
[----:B------:R-:W-:Y:S08]  /*ca10*/  BRA `(.L_x_11898) ;  /* 0x00000008000c7947 */ /* 0x000ff00003800000 */
.L_x_11901:
        /* <DEDUP_REMOVED lines=12> */
.L_x_11904:
        /* <DEDUP_REMOVED lines=10> */
.L_x_11903:
[----:B------:R-:W2:Y:S02]  /*cb80*/  LDG.E.64 R2, desc[UR36][R2.64] ;  /* 0x0000002402027981 */ /* 0x000ea4000c1e1b00 */
[----:B--2---:R-:W0:Y:S02]  /*cb90*/  DSETP.NEU.AND P0, PT, R2, RZ, PT ;  /* 0x000000ff0200722a */ /* 0x004e240003f0d000 */
[----:B0-----:R-:W-:Y:S01]  /*cba0*/  P2R R22, PR, RZ, 0x1 ;  /* 0x00000001ff167803 */ /* 0x001fe20000000000 */
[----:B------:R-:W-:Y:S06]  /*cbb0*/  BRA `(.L_x_11898) ;  /* 0x0000000400a47947 */ /* 0x000fec0003800000 */
.L_x_11893:
        /* <DEDUP_REMOVED lines=12> */
.L_x_11907:
        /* <DEDUP_REMOVED lines=9> */
.L_x_11906:
        /* <DEDUP_REMOVED lines=10> */
.L_x_11909:
[----:B------:R-:W2:Y:S02]  /*cdb0*/  LDG.E.U8 R2, desc[UR36][R2.64] ;  /* 0x0000002402027981 */ /* 0x000ea4000c1e1100 */
[----:B--2---:R-:W-:-:S05]  /*cdc0*/  IMAD.SHL.U32 R0, R2, 0x2000000, RZ ;  /* 0x0200000002007824 */ /* 0x004fca00078e00ff */
[----:B------:R-:W-:-:S13]  /*cdd0*/  ISETP.GE.U32.AND P0, PT, R0, 0x8000000, PT ;  /* 0x080000000000780c */ /* 0x000fda0003f06070 */
[----:B-1-34-:R-:W-:Y:S01]  /*cde0*/  @!P0 IMAD.SHL.U32 R4, R2, 0x100, RZ ;  /* 0x0000010002048824 */ /* 0x01afe200078e00ff */
        /* <DEDUP_REMOVED lines=8> */
.L_x_11908:
[----:B------:R-:W2:Y:S02]  /*ce70*/  LDG.E.U16 R0, desc[UR36][R2.64] ;  /* 0x0000002402007981 */ /* 0x000ea4000c1e1500 */
[----:B--2---:R-:W-:-:S05]  /*ce80*/  IMAD.U32 R0, R0, 0x10000, RZ ;  /* 0x0001000000007824 */ /* 0x004fca00078e00ff */
[----:B------:R-:W-:-:S04]  /*ce90*/  FSETP.NEU.FTZ.AND P0, PT, R0, RZ, PT ;  /* 0x000000ff0000720b */ /* 0x000fc80003f1d000 */
[----:B------:R-:W-:Y:S01]  /*cea0*/  P2R R22, PR, RZ, 0x1 ;  /* 0x00000001ff167803 */ /* 0x000fe20000000000 */
[----:B------:R-:W-:Y:S08]  /*ceb0*/  BRA `(.L_x_11898) ;  /* 0x0000000000e47947 */ /* 0x000ff00003800000 */
.L_x_11905:
        /* <DEDUP_REMOVED lines=12> */
.L_x_11912:
[----:B------:R-:W2:Y:S02]  /*cf80*/  LDG.E.U8 R2, desc[UR36][R2.64] ;  /* 0x0000002402027981 */ /* 0x000ea4000c1e1100 */
[----:B--2---:R-:W-:-:S04]  /*cf90*/  ISETP.NE.AND P0, PT, R2, RZ, PT ;  /* 0x000000ff0200720c */ /* 0x004fc80003f05270 */
[----:B------:R-:W-:Y:S01]  /*cfa0*/  P2R R22, PR, RZ, 0x1 ;  /* 0x00000001ff167803 */ /* 0x000fe20000000000 */
[----:B------:R-:W-:Y:S08]  /*cfb0*/  BRA `(.L_x_11898) ;  /* 0x0000000000a47947 */ /* 0x000ff00003800000 */
.L_x_11911:
[----:B------:R-:W2:Y:S02]  /*cfc0*/  LDG.E.U8 R2, desc[UR36][R2.64] ;  /* 0x0000002402027981 */ /* 0x000ea4000c1e1100 */
[----:B--2---:R-:W-:-:S04]  /*cfd0*/  ISETP.NE.AND P0, PT, R2, RZ, PT ;  /* 0x000000ff0200720c */ /* 0x004fc80003f05270 */
[----:B------:R-:W-:Y:S01]  /*cfe0*/  P2R R22, PR, RZ, 0x1 ;  /* 0x00000001ff167803 */ /* 0x000fe20000000000 */
[----:B------:R-:W-:Y:S08]  /*cff0*/  BRA `(.L_x_11898) ;  /* 0x0000000000947947 */ /* 0x000ff00003800000 */
.L_x_11910:
        /* <DEDUP_REMOVED lines=10> */
.L_x_11897:
[----:B------:R-:W-:Y:S01]  /*d0a0*/  MOV R2, 0x0 ;  /* 0x0000000000027802 */ /* 0x000fe20000000f00 */
[----:B------:R-:W1:Y:S01]  /*d0b0*/  LDCU.64 UR4, c[0x4][0x4e8] ;  /* 0x01009d00ff0477ac */ /* 0x000e620008000a00 */
[----:B------:R-:W-:Y:S02]  /*d0c0*/  HFMA2 R8, -RZ, RZ, 0, 4.64916229248046875e-06 ;  /* 0x0000004eff087431 */ /* 0x000fe400000001ff */
[----:B------:R-:W-:Y:S01]  /*d0d0*/  IMAD.MOV.U32 R12, RZ, RZ, 0x1 ;  /* 0x00000001ff0c7424 */ /* 0x000fe200078e00ff */
[----:B------:R-:W0:Y:S01]  /*d0e0*/  LDCU.64 UR6, c[0x4][0x4f0] ;  /* 0x01009e00ff0677ac */ /* 0x000e220008000a00 */
[----:B------:R-:W0:Y:S01]  /*d0f0*/  LDC.64 R2, c[0x4][R2] ;  /* 0x0100000002027b82 */ /* 0x000e220000000a00 */
[----:B------:R-:W-:Y:S01]  /*d100*/  IMAD.MOV.U32 R13, RZ, RZ, RZ ;  /* 0x000000ffff0d7224 */ /* 0x000fe200078e00ff */
[----:B------:R-:W0:Y:S01]  /*d110*/  LDCU.64 UR8, c[0x4][0x320] ;  /* 0x01006400ff0877ac */ /* 0x000e220008000a00 */
[----:B-1234-:R-:W-:Y:S01]  /*d120*/  IMAD.U32 R4, RZ, RZ, UR4 ;  /* 0x00000004ff047e24 */ /* 0x01efe2000f8e00ff */
[----:B------:R-:W-:Y:S01]  /*d130*/  MOV R5, UR5 ;  /* 0x0000000500057c02 */ /* 0x000fe20008000f00 */
[----:B0-----:R-:W-:-:S02]  /*d140*/  IMAD.U32 R6, RZ, RZ, UR6 ;  /* 0x00000006ff067e24 */ /* 0x001fc4000f8e00ff */
[----:B------:R-:W-:Y:S02]  /*d150*/  IMAD.U32 R7, RZ, RZ, UR7 ;  /* 0x00000007ff077e24 */ /* 0x000fe4000f8e00ff */
[----:B------:R-:W-:Y:S02]  /*d160*/  IMAD.U32 R10, RZ, RZ, UR8 ;  /* 0x00000008ff0a7e24 */ /* 0x000fe4000f8e00ff */
[----:B------:R-:W-:-:S07]  /*d170*/  IMAD.U32 R11, RZ, RZ, UR9 ;  /* 0x00000009ff0b7e24 */ /* 0x000fce000f8e00ff */
[----:B------:R-:W-:-:S07]  /*d180*/  LEPC R20, `(.L_x_11915) ;  /* 0x000000001014794e */ /* 0x000fce0000000000 */
[----:B-----5:R-:W-:Y:S05]  /*d190*/  CALL.ABS.NOINC R2 ;  /* 0x0000000002007343 */ /* 0x020fea0003c00000 */
.L_x_11915:
[----:B------:R-:W-:-:S04]  /*d1a0*/  PLOP3.LUT P0, PT, PT, PT, PT, 0x8, 0x80 ;  /* 0x000000000080781c */ /* 0x000fc80003f0e170 */
[----:B------:R-:W-:Y:S01]  /*d1b0*/  P2R R22, PR, RZ, 0x1 ;  /* 0x00000001ff167803 */ /* 0x000fe20000000000 */
[----:B------:R-:W-:Y:S08]  /*d1c0*/  BRA `(.L_x_11898) ;  /* 0x0000000000207947 */ /* 0x000ff00003800000 */
.L_x_11914:
[----:B------:R-:W2:Y:S02]  /*d1d0*/  LDG.E.64 R2, desc[UR36][R2.64] ;  /* 0x0000002402027981 */ /* 0x000ea4000c1e1b00 */
[----:B--2---:R-:W-:-:S04]  /*d1e0*/  ISETP.NE.U32.AND P0, PT, R2, RZ, PT ;  /* 0x000000ff0200720c */ /* 0x004fc80003f05070 */
[----:B------:R-:W-:-:S04]  /*d1f0*/  ISETP.NE.AND.EX P0, PT, R3, RZ, PT, P0 ;  /* 0x000000ff0300720c */ /* 0x000fc80003f05300 */
[----:B------:R-:W-:Y:S01]  /*d200*/  P2R R22, PR, RZ, 0x1 ;  /* 0x00000001ff167803 */ /* 0x000fe20000000000 */
[----:B------:R-:W-:Y:S08]  /*d210*/  BRA `(.L_x_11898) ;  /* 0x00000000000c7947 */ /* 0x000ff00003800000 */
.L_x_11913:
[----:B------:R-:W2:Y:S02]  /*d220*/  LDG.E R2, desc[UR36][R2.64] ;  /* 0x0000002402027981 */ /* 0x000ea4000c1e1900 */
[----:B--2---:R-:W-:-:S04]  /*d230*/  ISETP.NE.AND P0, PT, R2, RZ, PT ;  /* 0x000000ff0200720c */ /* 0x004fc80003f05270 */
[----:B------:R-:W-:-:S09]  /*d240*/  P2R R22, PR, RZ, 0x1 ;  /* 0x00000001ff167803 */ /* 0x000fd20000000000 */
.L_x_11898:
[----:B------:R-:W-:Y:S05]  /*d250*/  BSYNC.RECONVERGENT B6 ;  /* 0x0000000000067941 */ /* 0x000fea0003800200 */
.L_x_11892:
        /* <DEDUP_REMOVED lines=17> */
.L_x_11919:
[----:B------:R3:W5:Y:S01]  /*d370*/  LDG.E.U8 R2, desc[UR36][R4.64] ;  /* 0x0000002404027981 */ /* 0x000762000c1e1100 */
[----:B------:R-:W-:Y:S01]  /*d380*/  IMAD.MOV.U32 R3, RZ, RZ, RZ ;  /* 0x000000ffff037224 */ /* 0x000fe200078e00ff */
[----:B------:R-:W-:Y:S06]  /*d390*/  BRA `(.L_x_11921) ;  /* 0x0000000c00407947 */ /* 0x000fec0003800000 */
.L_x_11918:
        /* <DEDUP_REMOVED lines=8> */
.L_x_11923:
[----:B------:R-:W2:Y:S02]  /*d420*/  LDG.E R2, desc[UR36][R4.64] ;  /* 0x0000002404027981 */ /* 0x000ea4000c1e1900 */
[----:B--2---:R-:W-:Y:S01]  /*d430*/  SHF.R.S32.HI R3, RZ, 0x1f, R2 ;  /* 0x0000001fff037819 */ /* 0x004fe20000011402 */
[----:B------:R-:W-:Y:S06]  /*d440*/  BRA `(.L_x_11921) ;  /* 0x0000000c00147947 */ /* 0x000fec0003800000 */
.L_x_11922:
[----:B------:R-:W2:Y:S02]  /*d450*/  LDG.E.S16 R2, desc[UR36][R4.64] ;  /* 0x0000002404027981 */ /* 0x000ea4000c1e1700 */
[----:B--2---:R-:W-:Y:S01]  /*d460*/  SHF.R.S32.HI R3, RZ, 0x1f, R2 ;  /* 0x0000001fff037819 */ /* 0x004fe20000011402 */
[----:B------:R-:W-:Y:S06]  /*d470*/  BRA `(.L_x_11921) ;  /* 0x0000000c00087947 */ /* 0x000fec0003800000 */
.L_x_11917:
        /* <DEDUP_REMOVED lines=9> */
.L_x_11925:
[----:B------:R-:W2:Y:S02]  /*d510*/  LDG.E.U16 R4, desc[UR36][R4.64] ;  /* 0x0000002404047981 */ /* 0x000ea4000c1e1500 */
[----:B--2---:R-:W-:-:S06]  /*d520*/  HADD2.F32 R2, -RZ, R4.H0_H0 ;  /* 0x20000004ff027230 */ /* 0x004fcc0000004100 */
[----:B------:R-:W3:Y:S02]  /*d530*/  F2I.S64.TRUNC R2, R2 ;  /* 0x0000000200027311 */ /* 0x000ee4000020d900 */
[----:B---3--:R-:W-:Y:S05]  /*d540*/  BRA `(.L_x_11921) ;  /* 0x0000000800d47947 */ /* 0x008fea0003800000 */
.L_x_11924:
        /* <DEDUP_REMOVED lines=9> */
.L_x_11927:
[----:B------:R-:W2:Y:S02]  /*d5e0*/  LDG.E.U16 R4, desc[UR36][R4.64] ;  /* 0x0000002404047981 */ /* 0x000ea4000c1e1500 */
[----:B--2---:R-:W-:-:S06]  /*d5f0*/  HADD2.F32 R2, -RZ, R4.H0_H0 ;  /* 0x20000004ff027230 */ /* 0x004fcc0000004100 */
[----:B------:R-:W3:Y:S02]  /*d600*/  F2I.S64.TRUNC R2, R2 ;  /* 0x0000000200027311 */ /* 0x000ee4000020d900 */
[----:B---3--:R-:W-:Y:S05]  /*d610*/  BRA `(.L_x_11921) ;  /* 0x0000000800a07947 */ /* 0x008fea0003800000 */
.L_x_11926:
[----:B------:R-:W2:Y:S02]  /*d620*/  LDG.E.64 R2, desc[UR36][R4.64] ;  /* 0x0000002404027981 */ /* 0x000ea4000c1e1b00 */
[----:B--2---:R-:W3:Y:S02]  /*d630*/  F2I.S64.F64.TRUNC R2, R2 ;  /* 0x0000000200027311 */ /* 0x004ee4000030d900 */
[----:B---3--:R-:W-:Y:S05]  /*d640*/  BRA `(.L_x_11921) ;  /* 0x0000000800947947 */ /* 0x008fea0003800000 */
.L_x_11916:
        /* <DEDUP_REMOVED lines=13> */
.L_x_11930:
[----:B------:R-:W2:Y:S02]  /*d720*/  LDG.E.64 R2, desc[UR36][R4.64] ;  /* 0x0000002404027981 */ /* 0x000ea4000c1e1b00 */
[----:B--2---:R-:W3:Y:S02]  /*d730*/  F2I.S64.F64.TRUNC R2, R2 ;  /* 0x0000000200027311 */ /* 0x004ee4000030d900 */
[----:B---3--:R-:W-:Y:S05]  /*d740*/  BRA `(.L_x_11921) ;  /* 0x0000000800547947 */ /* 0x008fea0003800000 */
.L_x_11929:
        /* <DEDUP_REMOVED lines=24> */
[----:B------:R-:W3:Y:S02]  /*d8d0*/  F2I.S64.TRUNC R2, R3 ;  /* 0x0000000300027311 */ /* 0x000ee4000020d900 */
[----:B---3--:R-:W-:Y:S05]  /*d8e0*/  BRA `(.L_x_11921) ;  /* 0x0000000400ec7947 */ /* 0x008fea0003800000 */
.L_x_11932:
        /* <DEDUP_REMOVED lines=11> */
[----:B------:R-:W3:Y:S02]  /*d9a0*/  F2I.S64.TRUNC R2, R3 ;  /* 0x0000000300027311 */ /* 0x000ee4000020d900 */
[----:B---3--:R-:W-:Y:S05]  /*d9b0*/  BRA `(.L_x_11921) ;  /* 0x0000000400b87947 */ /* 0x008fea0003800000 */
.L_x_11931:
[----:B------:R-:W2:Y:S02]  /*d9c0*/  LDG.E.U16 R2, desc[UR36][R4.64] ;  /* 0x0000002404027981 */ /* 0x000ea4000c1e1500 */
[----:B--2---:R-:W-:-:S06]  /*d9d0*/  SHF.L.U32 R2, R2, 0x10, RZ ;  /* 0x0000001002027819 */ /* 0x004fcc00000006ff */
[----:B------:R-:W3:Y:S02]  /*d9e0*/  F2I.S64.TRUNC R2, R2 ;  /* 0x0000000200027311 */ /* 0x000ee4000020d900 */
[----:B---3--:R-:W-:Y:S05]  /*d9f0*/  BRA `(.L_x_11921) ;  /* 0x0000000400a87947 */ /* 0x008fea0003800000 */
.L_x_11928:
        /* <DEDUP_REMOVED lines=11> */
.L_x_11935:
        /* <DEDUP_REMOVED lines=21> */
.L_x_11939:
[----:B------:R-:W-:Y:S05]  /*dc00*/  BSYNC.RECONVERGENT B1 ;  /* 0x0000000000017941 */ /* 0x000fea0003800200 */
.L_x_11938:
[----:B------:R-:W-:Y:S01]  /*dc10*/  IMAD.SHL.U32 R0, R0, 0x100000, RZ ;  /* 0x0010000000007824 */ /* 0x000fe200078e00ff */
[----:B------:R-:W-:-:S04]  /*dc20*/  LEA R2, R2, 0x3b800000, 0x17 ;  /* 0x3b80000002027811 */ /* 0x000fc800078eb8ff */
[----:B------:R-:W-:-:S07]  /*dc30*/  LOP3.LUT R2, R2, R0, R7, 0xfe, !PT ;  /* 0x0000000002027212 */ /* 0x000fce00078efe07 */
.L_x_11937:
[----:B------:R-:W-:Y:S05]  /*dc40*/  BSYNC.RECONVERGENT B0 ;  /* 0x0000000000007941 */ /* 0x000fea0003800200 */
.L_x_11936:
[----:B------:R-:W2:Y:S02]  /*dc50*/  F2I.S64.TRUNC R2, R2 ;  /* 0x0000000200027311 */ /* 0x000ea4000020d900 */
[----:B--2---:R-:W-:Y:S05]  /*dc60*/  BRA `(.L_x_11921) ;  /* 0x00000004000c7947 */ /* 0x004fea0003800000 */
.L_x_11934:
        /* <DEDUP_REMOVED lines=21> */
.L_x_11943:
[----:B------:R-:W-:Y:S05]  /*ddc0*/  BSYNC.RECONVERGENT B1 ;  /* 0x0000000000017941 */ /* 0x000fea0003800200 */
.L_x_11942:
[----:B------:R-:W-:Y:S01]  /*ddd0*/  IMAD.SHL.U32 R0, R0, 0x200000, RZ ;  /* 0x0020000000007824 */ /* 0x000fe200078e00ff */
[----:B------:R-:W-:-:S04]  /*dde0*/  LEA R2, R2, 0x37800000, 0x17 ;  /* 0x3780000002027811 */ /* 0x000fc800078eb8ff */
[----:B------:R-:W-:-:S07]  /*ddf0*/  LOP3.LUT R2, R2, R0, R7, 0xfe, !PT ;  /* 0x0000000002027212 */ /* 0x000fce00078efe07 */
.L_x_11941:
[----:B------:R-:W-:Y:S05]  /*de00*/  BSYNC.RECONVERGENT B0 ;  /* 0x0000000000007941 */ /* 0x000fea0003800200 */
.L_x_11940:
[----:B------:R-:W2:Y:S02]  /*de10*/  F2I.S64.TRUNC R2, R2 ;  /* 0x0000000200027311 */ /* 0x000ea4000020d900 */
[----:B--2---:R-:W-:Y:S05]  /*de20*/  BRA `(.L_x_11921) ;  /* 0x00000000009c7947 */ /* 0x004fea0003800000 */
.L_x_11933:
        /* <DEDUP_REMOVED lines=14> */
.L_x_11947:
[----:B------:R-:W-:Y:S05]  /*df10*/  BSYNC.RECONVERGENT B0 ;  /* 0x0000000000007941 */ /* 0x000fea0003800200 */
.L_x_11946:
[----:B------:R-:W1:Y:S02]  /*df20*/  F2I.S64.TRUNC R2, R2 ;  /* 0x0000000200027311 */ /* 0x000e64000020d900 */
[----:B-1----:R-:W-:Y:S05]  /*df30*/  BRA `(.L_x_11921) ;  /* 0x0000000000587947 */ /* 0x002fea0003800000 */
.L_x_11920:
        /* <DEDUP_REMOVED lines=16> */
.L_x_11948:
[----:B------:R-:W-:Y:S01]  /*e040*/  CS2R R2, SRZ ;  /* 0x0000000000027805 */ /* 0x000fe2000001ff00 */
[----:B------:R-:W-:Y:S06]  /*e050*/  BRA `(.L_x_11921) ;  /* 0x0000000000107947 */ /* 0x000fec0003800000 */
.L_x_11945:
[----:B------:R0:W5:Y:S01]  /*e060*/  LDG.E.64 R2, desc[UR36][R4.64] ;  /* 0x0000002404027981 */ /* 0x000162000c1e1b00 */
[----:B------:R-:W-:Y:S05]  /*e070*/  BRA `(.L_x_11921) ;  /* 0x0000000000087947 */ /* 0x000fea0003800000 */
.L_x_11944:
[----:B------:R1:W5:Y:S01]  /*e080*/  LDG.E R2, desc[UR36][R4.64] ;  /* 0x0000002404027981 */ /* 0x000362000c1e1900 */
[----:B------:R-:W-:-:S07]  /*e090*/  IMAD.MOV.U32 R3, RZ, RZ, RZ ;  /* 0x000000ffff037224 */ /* 0x000fce00078e00ff */
.L_x_11921:
[----:B------:R-:W-:Y:S01]  /*e0a0*/  ISETP.NE.AND P1, PT, R22, RZ, PT ;  /* 0x000000ff1600720c */ /* 0x000fe20003f25270 */
[----:B------:R-:W0:-:S12]  /*e0b0*/  LDCU.64 UR4, c[0x0][0x648] ;  /* 0x0000c900ff0477ac */ /* 0x000e180008000a00 */
[----:B01234-:R-:W0:Y:S02]  /*e0c0*/  @P1 LDC.64 R4, c[0x0][0x668] ;  /* 0x00019a00ff041b82 */ /* 0x01fe240000000a00 */
[----:B0----5:R-:W-:-:S04]  /*e0d0*/  @P1 IADD3 R4, P0, PT, R2, R4, RZ ;  /* 0x0000000402041210 */ /* 0x021fc80007f1e0ff */
[----:B------:R-:W-:-:S05]  /*e0e0*/  @P1 IADD3.X R5, PT, PT, R3, R5, RZ, P0, !PT ;  /* 0x0000000503051210 */ /* 0x000fca00007fe4ff */
        /* <DEDUP_REMOVED lines=17> */
.L_x_11953:
[----:B-----5:R0:W-:Y:S01]  /*e200*/  STG.E.U8 desc[UR36][R2.64], R19 ;  /* 0x0000001302007986 */ /* 0x0201e2000c101124 */
[----:B------:R-:W-:Y:S05]  /*e210*/  BRA `(.L_x_11955) ;  /* 0x0000000c004c7947 */ /* 0x000fea0003800000 */
.L_x_11952:
[----:B------:R-:W-:-:S09]  /*e220*/  UISETP.NE.AND UP0, UPT, UR6, 0x2, UPT ;  /* 0x000000020600788c */ /* 0x000fd2000bf05270 */
[----:B------:R-:W-:Y:S05]  /*e230*/  BRA.U !UP0, `(.L_x_11956) ;  /* 0x00000001082c7547 */ /* 0x000fea000b800000 */
[----:B------:R-:W-:-:S09]  /*e240*/  UISETP.NE.AND UP0, UPT, UR6, 0x3, UPT ;  /* 0x000000030600788c */ /* 0x000fd2000bf05270 */
[----:B------:R-:W-:Y:S05]  /*e250*/  BRA.U !UP0, `(.L_x_11957) ;  /* 0x0000000108187547 */ /* 0x000fea000b800000 */
[----:B------:R-:W-:-:S09]  /*e260*/  UISETP.NE.AND UP0, UPT, UR6, 0x4, UPT ;  /* 0x000000040600788c */ /* 0x000fd2000bf05270 */
[----:B------:R-:W-:Y:S05]  /*e270*/  BRA.U UP0, `(.L_x_11954) ;  /* 0x00000009005c7547 */ /* 0x000fea000b800000 */
[----:B-----5:R-:W-:Y:S01]  /*e280*/  LOP3.LUT R4, R19, 0xff, RZ, 0xc0, !PT ;  /* 0x000000ff13047812 */ /* 0x020fe200078ec0ff */
[----:B------:R-:W-:-:S05]  /*e290*/  IMAD.MOV.U32 R5, RZ, RZ, RZ ;  /* 0x000000ffff057224 */ /* 0x000fca00078e00ff */
[----:B------:R0:W-:Y:S01]  /*e2a0*/  STG.E.64 desc[UR36][R2.64], R4 ;  /* 0x0000000402007986 */ /* 0x0001e2000c101b24 */
[----:B------:R-:W-:Y:S05]  /*e2b0*/  BRA `(.L_x_11955) ;  /* 0x0000000c00247947 */ /* 0x000fea0003800000 */
.L_x_11957:
[----:B-----5:R-:W-:-:S05]  /*e2c0*/  LOP3.LUT R19, R19, 0xff, RZ, 0xc0, !PT ;  /* 0x000000ff13137812 */ /* 0x020fca00078ec0ff */
[----:B------:R0:W-:Y:S01]  /*e2d0*/  STG.E desc[UR36][R2.64], R19 ;  /* 0x0000001302007986 */ /* 0x0001e2000c101924 */
[----:B------:R-:W-:Y:S05]  /*e2e0*/  BRA `(.L_x_11955) ;  /* 0x0000000c00187947 */ /* 0x000fea0003800000 */
.L_x_11956:
[----:B-----5:R-:W-:-:S05]  /*e2f0*/  LOP3.LUT R19, R19, 0xff, RZ, 0xc0, !PT ;  /* 0x000000ff13137812 */ /* 0x020fca00078ec0ff */
[----:B------:R0:W-:Y:S01]  /*e300*/  STG.E.U16 desc[UR36][R2.64], R19 ;  /* 0x0000001302007986 */ /* 0x0001e2000c101524 */
[----:B------:R-:W-:Y:S05]  /*e310*/  BRA `(.L_x_11955) ;  /* 0x0000000c000c7947 */ /* 0x000fea0003800000 */
.L_x_11951:
        /* <DEDUP_REMOVED lines=10> */
.L_x_11959:
[----:B-----5:R-:W-:-:S04]  /*e3c0*/  LOP3.LUT R19, R19, 0xff, RZ, 0xc0, !PT ;  /* 0x000000ff13137812 */ /* 0x020fc800078ec0ff */
[----:B------:R-:W0:Y:S02]  /*e3d0*/  I2F.U16 R0, R19 ;  /* 0x0000001300007306 */ /* 0x000e240000101000 */
[----:B0-----:R-:W-:-:S05]  /*e3e0*/  F2FP.F16.F32.PACK_AB R0, RZ, R0 ;  /* 0x00000000ff00723e */ /* 0x001fca00000000ff */
[----:B------:R0:W-:Y:S01]  /*e3f0*/  STG.E.U16 desc[UR36][R2.64], R0 ;  /* 0x0000000002007986 */ /* 0x0001e2000c101524 */
[----:B------:R-:W-:Y:S05]  /*e400*/  BRA `(.L_x_11955) ;  /* 0x0000000800d07947 */ /* 0x000fea0003800000 */
.L_x_11958:
        /* <DEDUP_REMOVED lines=11> */
.L_x_11961:
[----:B-----5:R-:W-:-:S06]  /*e4c0*/  LOP3.LUT R19, R19, 0xff, RZ, 0xc0, !PT ;  /* 0x000000ff13137812 */ /* 0x020fcc00078ec0ff */
[----:B------:R-:W0:Y:S02]  /*e4d0*/  I2F.U16 R19, R19 ;  /* 0x0000001300137306 */ /* 0x000e240000101000 */
[----:B0-----:R-:W-:-:S04]  /*e4e0*/  F2FP.F16.F32.PACK_AB R5, RZ, R19 ;  /* 0x00000013ff05723e */ /* 0x001fc800000000ff */
[----:B------:R-:W-:-:S05]  /*e4f0*/  PRMT R5, R5, 0x5410, RZ ;  /* 0x0000541005057816 */ /* 0x000fca00000000ff */
[----:B------:R0:W-:Y:S01]  /*e500*/  STG.E desc[UR36][R2.64], R5 ;  /* 0x0000000502007986 */ /* 0x0001e2000c101924 */
[----:B------:R-:W-:Y:S05]  /*e510*/  BRA `(.L_x_11955) ;  /* 0x00000008008c7947 */ /* 0x000fea0003800000 */
.L_x_11960:
[----:B-----5:R-:W-:-:S06]  /*e520*/  LOP3.LUT R4, R19, 0xff, RZ, 0xc0, !PT ;  /* 0x000000ff13047812 */ /* 0x020fcc00078ec0ff */
[----:B------:R-:W0:Y:S02]  /*e530*/  I2F.F64.U16 R4, R4 ;  /* 0x0000000400047312 */ /* 0x000e240000101800 */
[----:B0-----:R0:W-:Y:S01]  /*e540*/  STG.E.64 desc[UR36][R2.64], R4 ;  /* 0x0000000402007986 */ /* 0x0011e2000c101b24 */
[----:B------:R-:W-:Y:S05]  /*e550*/  BRA `(.L_x_11955) ;  /* 0x00000008007c7947 */ /* 0x000fea0003800000 */
.L_x_11950:
        /* <DEDUP_REMOVED lines=13> */
.L_x_11965:
        /* <DEDUP_REMOVED lines=18> */
.L_x_11967:
[----:B------:R-:W-:Y:S05]  /*e750*/  BSYNC.RECONVERGENT B0 ;  /* 0x0000000000007941 */ /* 0x000fea0003800200 */
.L_x_11966:
[----:B------:R0:W-:Y:S01]  /*e760*/  STG.E.U8 desc[UR36][R2.64], R0 ;  /* 0x0000000002007986 */ /* 0x0001e2000c101124 */
[----:B------:R-:W-:Y:S05]  /*e770*/  BRA `(.L_x_11955) ;  /* 0x0000000400f47947 */ /* 0x000fea0003800000 */
.L_x_11964:
        /* <DEDUP_REMOVED lines=18> */
.L_x_11969:
[----:B------:R-:W-:Y:S05]  /*e8a0*/  BSYNC.RECONVERGENT B0 ;  /* 0x0000000000007941 */ /* 0x000fea0003800200 */
.L_x_11968:
[----:B------:R0:W-:Y:S01]  /*e8b0*/  STG.E.U8 desc[UR36][R2.64], R0 ;  /* 0x0000000002007986 */ /* 0x0001e2000c101124 */
[----:B------:R-:W-:Y:S05]  /*e8c0*/  BRA `(.L_x_11955) ;  /* 0x0000000400a07947 */ /* 0x000fea0003800000 */
.L_x_11963:
        /* <DEDUP_REMOVED lines=22> */
.L_x_11971:
[----:B-----5:R-:W-:Y:S01]  /*ea30*/  LOP3.LUT R4, R19, 0xff, RZ, 0xc0, !PT ;  /* 0x000000ff13047812 */ /* 0x020fe200078ec0ff */
[----:B------:R-:W-:-:S05]  /*ea40*/  IMAD.MOV.U32 R5, RZ, RZ, RZ ;  /* 0x000000ffff057224 */ /* 0x000fca00078e00ff */
[----:B------:R0:W-:Y:S01]  /*ea50*/  STG.E.64 desc[UR36][R2.64], R4 ;  /* 0x0000000402007986 */ /* 0x0001e2000c101b24 */
[----:B------:R-:W-:Y:S05]  /*ea60*/  BRA `(.L_x_11955) ;  /* 0x0000000400387947 */ /* 0x000fea0003800000 */
.L_x_11970:
[----:B-----5:R-:W-:-:S05]  /*ea70*/  LOP3.LUT R19, R19, 0xff, RZ, 0xc0, !PT ;  /* 0x000000ff13137812 */ /* 0x020fca00078ec0ff */
[----:B------:R0:W-:Y:S01]  /*ea80*/  STG.E desc[UR36][R2.64], R19 ;  /* 0x0000001302007986 */ /* 0x0001e2000c101924 */
[----:B------:R-:W-:Y:S05]  /*ea90*/  BRA `(.L_x_11955) ;  /* 0x00000004002c7947 */ /* 0x000fea0003800000 */
.L_x_11962:
        /* <DEDUP_REMOVED lines=10> */
.L_x_11973:
[----:B-----5:R-:W-:Y:S02]  /*eb40*/  LOP3.LUT R4, R19, 0xff, RZ, 0xc0, !PT ;  /* 0x000000ff13047812 */ /* 0x020fe400078ec0ff */
[----:B------:R-:W-:-:S04]  /*eb50*/  CS2R R6, SRZ ;  /* 0x0000000000067805 */ /* 0x000fc8000001ff00 */
[----:B------:R-:W0:Y:S02]  /*eb60*/  I2F.F64.U16 R4, R4 ;  /* 0x0000000400047312 */ /* 0x000e240000101800 */
[----:B0-----:R4:W-:Y:S01]  /*eb70*/  STG.E.128 desc[UR36][R2.64], R4 ;  /* 0x0000000402007986 */ /* 0x0019e2000c101d24 */
[----:B------:R-:W-:Y:S05]  /*eb80*/  BRA `(.L_x_11955) ;  /* 0x0000000000f07947 */ /* 0x000fea0003800000 */
.L_x_11972:
[----:B------:R-:W-:-:S09]  /*eb90*/  UISETP.NE.AND UP0, UPT, UR6, 0xf, UPT ;  /* 0x0000000f0600788c */ /* 0x000fd2000bf05270 */
[----:B------:R-:W-:Y:S05]  /*eba0*/  BRA.U !UP0, `(.L_x_11974) ;  /* 0x0000000108d87547 */ /* 0x000fea000b800000 */
[----:B------:R-:W-:-:S09]  /*ebb0*/  UISETP.NE.AND UP0, UPT, UR6, 0x17, UPT ;  /* 0x000000170600788c */ /* 0x000fd2000bf05270 */
[----:B------:R-:W-:Y:S05]  /*ebc0*/  BRA.U !UP0, `(.L_x_11975) ;  /* 0x0000000108887547 */ /* 0x000fea000b800000 */
[----:B------:R-:W-:-:S09]  /*ebd0*/  UISETP.NE.AND UP0, UPT, UR6, 0x18, UPT ;  /* 0x000000180600788c */ /* 0x000fd2000bf05270 */
[----:B------:R-:W-:Y:S05]  /*ebe0*/  BRA.U !UP0, `(.L_x_11976) ;  /* 0x0000000108447547 */ /* 0x000fea000b800000 */
.L_x_11954:
        /* <DEDUP_REMOVED lines=16> */
.L_x_11977:
[----:B------:R-:W-:Y:S05]  /*ecf0*/  BRA `(.L_x_11955) ;  /* 0x0000000000947947 */ /* 0x000fea0003800000 */
.L_x_11976:
        /* <DEDUP_REMOVED lines=12> */
.L_x_11979:
[----:B------:R-:W-:Y:S05]  /*edc0*/  BSYNC.RECONVERGENT B0 ;  /* 0x0000000000007941 */ /* 0x000fea0003800200 */
.L_x_11978:
[----:B------:R3:W-:Y:S01]  /*edd0*/  STG.E.U8 desc[UR36][R2.64], R5 ;  /* 0x0000000502007986 */ /* 0x0007e2000c101124 */
[----:B------:R-:W-:Y:S05]  /*ede0*/  BRA `(.L_x_11955) ;  /* 0x0000000000587947 */ /* 0x000fea0003800000 */
.L_x_11975:
        /* <DEDUP_REMOVED lines=13> */
.L_x_11980:
[----:B------:R-:W-:Y:S01]  /*eec0*/  IMAD.MOV.U32 R5, RZ, RZ, 0x7f ;  /* 0x0000007fff057424 */ /* 0x000fe200078e00ff */
[----:B------:R-:W-:-:S04]  /*eed0*/  ISETP.GT.U32.AND P0, PT, R19, 0x7f800000, PT ;  /* 0x7f8000001300780c */ /* 0x000fc80003f04070 */
[----:B------:R-:W-:-:S05]  /*eee0*/  SEL R5, R5, 0x7c, P0 ;  /* 0x0000007c05057807 */ /* 0x000fca0000000000 */
[----:B------:R1:W-:Y:S01]  /*eef0*/  STG.E.U8 desc[UR36][R2.64], R5 ;  /* 0x0000000502007986 */ /* 0x0003e2000c101124 */
[----:B------:R-:W-:Y:S05]  /*ef00*/  BRA `(.L_x_11955) ;  /* 0x0000000000107947 */ /* 0x000fea0003800000 */
.L_x_11974:
[----:B-----5:R-:W-:-:S04]  /*ef10*/  LOP3.LUT R19, R19, 0xff, RZ, 0xc0, !PT ;  /* 0x000000ff13137812 */ /* 0x020fc800078ec0ff */
[----:B------:R-:W0:Y:S02]  /*ef20*/  I2F.U16 R0, R19 ;  /* 0x0000001300007306 */ /* 0x000e240000101000 */
[----:B0-----:R-:W-:-:S05]  /*ef30*/  F2FP.BF16.F32.PACK_AB R0, RZ, R0 ;  /* 0x00000000ff00723e */ /* 0x001fca00000010ff */
[----:B------:R0:W-:Y:S02]  /*ef40*/  STG.E.U16 desc[UR36][R2.64], R0 ;  /* 0x0000000002007986 */ /* 0x0001e4000c101524 */
.L_x_11955:
[----:B------:R-:W-:Y:S05]  /*ef50*/  BSYNC.RECONVERGENT B6 ;  /* 0x0000000000067941 */ /* 0x000fea0003800200 */
.L_x_11949:
[----:B------:R-:W-:-:S07]  /*ef60*/  VIADD R17, R17, 0x80 ;  /* 0x0000008011117836 */ /* 0x000fce0000000000 */
.L_x_11857:
[----:B------:R-:W-:Y:S05]  /*ef70*/  BSYNC.RECONVERGENT B7 ;  /* 0x0000000000077941 */ /* 0x000fea0003800200 */
.L_x_11856:
[----:B------:R-:W5:Y:S02]  /*ef80*/  LDCU UR4, c[0x0][0x380] ;  /* 0x00007000ff0477ac */ /* 0x000f640008000800 */
[----:B-----5:R-:W-:-:S13]  /*ef90*/  ISETP.GE.AND P0, PT, R17, UR4, PT ;  /* 0x0000000411007c0c */ /* 0x020fda000bf06270 */
[----:B------:R-:W-:Y:S05]  /*efa0*/  @P0 EXIT ;  /* 0x000000000000094d */ /* 0x000fea0003800000 */
[----:B------:R-:W5:Y:S01]  /*efb0*/  LDCU UR4, c[0x0][0x388] ;  /* 0x00007100ff0477ac */ /* 0x000f620008000800 */
[----:B0-234-:R-:W-:Y:S02]  /*efc0*/  CS2R R18, SRZ ;  /* 0x0000000000127805 */ /* 0x01dfe4000001ff00 */
[----:B------:R-:W-:Y:S01]  /*efd0*/  MOV R0, RZ ;  /* 0x000000ff00007202 */ /* 0x000fe20000000f00 */
[----:B------:R-:W-:Y:S01]  /*efe0*/  IMAD.MOV.U32 R16, RZ, RZ, RZ ;  /* 0x000000ffff107224 */ /* 0x000fe200078e00ff */
[----:B-----5:R-:W-:-:S09]  /*eff0*/  UISETP.NE.AND UP0, UPT, UR4, URZ, UPT ;  /* 0x000000ff0400728c */ /* 0x020fd2000bf05270 */
[----:B------:R-:W-:Y:S05]  /*f000*/  BRA.U !UP0, `(.L_x_11981) ;  /* 0x0000001508d47547 */ /* 0x000fea000b800000 */
[----:B------:R-:W1:Y:S01]  /*f010*/  LDCU.64 UR4, c[0x0][0x390] ;  /* 0x00007200ff0477ac */ /* 0x000e620008000a00 */
[----:B------:R-:W-:Y:S01]  /*f020*/  IMAD.MOV.U32 R16, RZ, RZ, RZ ;  /* 0x000000ffff107224 */ /* 0x000fe200078e00ff */
[----:B------:R-:W0:Y:S01]  /*f030*/  LDCU UR6, c[0x0][0x38c] ;  /* 0x00007180ff0677ac */ /* 0x000e220008000800 */
[----:B------:R-:W2:Y:S01]  /*f040*/  LDCU.64 UR8, c[0x0][0x4b8] ;  /* 0x00009700ff0877ac */ /* 0x000ea20008000a00 */
[----:B------:R-:W3:Y:S01]  /*f050*/  LDCU.64 UR10, c[0x0][0x4c0] ;  /* 0x00009800ff0a77ac */ /* 0x000ee20008000a00 */
[----:B------:R-:W-:Y:S01]  /*f060*/  UISETP.NE.AND UP0, UPT, UR44, URZ, UPT ;  /* 0x000000ff2c00728c */ /* 0x000fe2000bf05270 */
[----:B-1----:R-:W-:-:S05]  /*f070*/  IMAD.HI.U32 R2, R17, UR4, R16 ;  /* 0x0000000411027c27 */ /* 0x002fca000f8e0010 */
[----:B------:R-:W-:-:S05]  /*f080*/  SHF.R.U32.HI R3, RZ, UR5, R2 ;  /* 0x00000005ff037c19 */ /* 0x000fca0008011602 */
[----:B------:R-:W-:-:S04]  /*f090*/  IMAD.MOV R0, RZ, RZ, -R3 ;  /* 0x000000ffff007224 */ /* 0x000fc800078e0a03 */
[----:B0-----:R-:W-:-:S04]  /*f0a0*/  IMAD R17, R0, UR6, R17 ;  /* 0x0000000600117c24 */ /* 0x001fc8000f8e0211 */
        /* <DEDUP_REMOVED lines=363> */
.L_x_11981:
        /* <DEDUP_REMOVED lines=19> */
.L_x_11985:
[----:B------:R1:W5:Y:S01]  /*10890*/  LDG.E.U8 R23, desc[UR36][R4.64] ;  /* 0x0000002404177981 */ /* 0x000362000c1e1100 */
[----:B------:R-:W-:Y:S05]  /*108a0*/  BRA `(.L_x_11987) ;  /* 0x0000000c005c7947 */ /* 0x000fea0003800000 */
.L_x_11984:
        /* <DEDUP_REMOVED lines=8> */
.L_x_11989:
[----:B------:R4:W5:Y:S01]  /*10930*/  LDG.E.U8 R23, desc[UR36][R4.64] ;  /* 0x0000002404177981 */ /* 0x000962000c1e1100 */
[----:B------:R-:W-:Y:S05]  /*10940*/  BRA `(.L_x_11987) ;  /* 0x0000000c00347947 */ /* 0x000fea0003800000 */
.L_x_11988:
[----:B------:R2:W5:Y:S01]  /*10950*/  LDG.E.U16 R23, desc[UR36][R4.64] ;  /* 0x0000002404177981 */ /* 0x000562000c1e1500 */
[----:B------:R-:W-:Y:S05]  /*10960*/  BRA `(.L_x_11987) ;  /* 0x0000000c002c7947 */ /* 0x000fea0003800000 */
.L_x_11983:
        /* <DEDUP_REMOVED lines=10> */
.L_x_11991:
[----:B------:R-:W2:Y:S02]  /*10a10*/  LDG.E.U16 R2, desc[UR36][R4.64] ;  /* 0x0000002404027981 */ /* 0x000ea4000c1e1500 */
[----:B--2---:R-:W-:-:S06]  /*10a20*/  HADD2.F32 R2, -RZ, R2.H0_H0 ;  /* 0x20000002ff027230 */ /* 0x004fcc0000004100 */
[----:B------:R-:W0:Y:S02]  /*10a30*/  F2I.S64.TRUNC R2, R2 ;  /* 0x0000000200027311 */ /* 0x000e24000020d900 */
[----:B0-----:R-:W-:Y:S01]  /*10a40*/  PRMT R23, R2, 0x7610, R23 ;  /* 0x0000761002177816 */ /* 0x001fe20000000017 */
[----:B------:R-:W-:Y:S06]  /*10a50*/  BRA `(.L_x_11987) ;  /* 0x0000000800f07947 */ /* 0x000fec0003800000 */
.L_x_11990:
        /* <DEDUP_REMOVED lines=10> */
.L_x_11993:
[----:B------:R-:W2:Y:S02]  /*10b00*/  LDG.E.U16 R4, desc[UR36][R4.64] ;  /* 0x0000002404047981 */ /* 0x000ea4000c1e1500 */
[----:B--2---:R-:W-:-:S06]  /*10b10*/  HADD2.F32 R2, -RZ, R4.H0_H0 ;  /* 0x20000004ff027230 */ /* 0x004fcc0000004100 */
[----:B------:R-:W0:Y:S02]  /*10b20*/  F2I.S64.TRUNC R2, R2 ;  /* 0x0000000200027311 */ /* 0x000e24000020d900 */
[----:B0-----:R-:W-:Y:S01]  /*10b30*/  PRMT R23, R2, 0x7610, R23 ;  /* 0x0000761002177816 */ /* 0x001fe20000000017 */
[----:B------:R-:W-:Y:S06]  /*10b40*/  BRA `(.L_x_11987) ;  /* 0x0000000800b47947 */ /* 0x000fec0003800000 */
.L_x_11992:
[----:B------:R-:W2:Y:S02]  /*10b50*/  LDG.E.64 R2, desc[UR36][R4.64] ;  /* 0x0000002404027981 */ /* 0x000ea4000c1e1b00 */
[----:B--2---:R-:W0:Y:S02]  /*10b60*/  F2I.S64.F64.TRUNC R2, R2 ;  /* 0x0000000200027311 */ /* 0x004e24000030d900 */
[----:B0-----:R-:W-:Y:S01]  /*10b70*/  PRMT R23, R2, 0x7610, R23 ;  /* 0x0000761002177816 */ /* 0x001fe20000000017 */
[----:B------:R-:W-:Y:S06]  /*10b80*/  BRA `(.L_x_11987) ;  /* 0x0000000800a47947 */ /* 0x000fec0003800000 */
.L_x_11982:
        /* <DEDUP_REMOVED lines=12> */
.L_x_11996:
[----:B------:R-:W2:Y:S02]  /*10c50*/  LDG.E.64 R4, desc[UR36][R4.64] ;  /* 0x0000002404047981 */ /* 0x000ea4000c1e1b00 */
[----:B--2---:R-:W0:Y:S02]  /*10c60*/  F2I.S64.F64.TRUNC R2, R4 ;  /* 0x0000000400027311 */ /* 0x004e24000030d900 */
[----:B0-----:R-:W-:Y:S01]  /*10c70*/  PRMT R23, R2, 0x7610, R23 ;  /* 0x0000761002177816 */ /* 0x001fe20000000017 */
[----:B------:R-:W-:Y:S06]  /*10c80*/  BRA `(.L_x_11987) ;  /* 0x0000000800647947 */ /* 0x000fec0003800000 */
.L_x_11995:
        /* <DEDUP_REMOVED lines=25> */
[----:B0-----:R-:W-:Y:S01]  /*10e20*/  PRMT R23, R2, 0x7610, R23 ;  /* 0x0000761002177816 */ /* 0x001fe20000000017 */
[----:B------:R-:W-:Y:S06]  /*10e30*/  BRA `(.L_x_11987) ;  /* 0x0000000400f87947 */ /* 0x000fec0003800000 */
.L_x_11998:
        /* <DEDUP_REMOVED lines=14> */
.L_x_11997:
[----:B------:R-:W2:Y:S02]  /*10f20*/  LDG.E.U16 R2, desc[UR36][R4.64] ;  /* 0x0000002404027981 */ /* 0x000ea4000c1e1500 */
[----:B--2---:R-:W-:-:S06]  /*10f30*/  IMAD.U32 R2, R2, 0x10000, RZ ;  /* 0x0001000002027824 */ /* 0x004fcc00078e00ff */
[----:B------:R-:W0:Y:S02]  /*10f40*/  F2I.S64.TRUNC R2, R2 ;  /* 0x0000000200027311 */ /* 0x000e24000020d900 */
[----:B0-----:R-:W-:Y:S01]  /*10f50*/  PRMT R23, R2, 0x7610, R23 ;  /* 0x0000761002177816 */ /* 0x001fe20000000017 */
[----:B------:R-:W-:Y:S06]  /*10f60*/  BRA `(.L_x_11987) ;  /* 0x0000000400ac7947 */ /* 0x000fec0003800000 */
.L_x_11994:
        /* <DEDUP_REMOVED lines=10> */
.L_x_12001:
        /* <DEDUP_REMOVED lines=21> */
.L_x_12005:
[----:B------:R-:W-:Y:S05]  /*11160*/  BSYNC.RECONVERGENT B1 ;  /* 0x0000000000017941 */ /* 0x000fea0003800200 */
.L_x_12004:
[----:B------:R-:W-:Y:S01]  /*11170*/  IMAD.SHL.U32 R0, R0, 0x100000, RZ ;  /* 0x0010000000007824 */ /* 0x000fe200078e00ff */
[----:B------:R-:W-:-:S04]  /*11180*/  LEA R2, R2, 0x3b800000, 0x17 ;  /* 0x3b80000002027811 */ /* 0x000fc800078eb8ff */
[----:B------:R-:W-:-:S07]  /*11190*/  LOP3.LUT R2, R2, R0, R7, 0xfe, !PT ;  /* 0x0000000002027212 */ /* 0x000fce00078efe07 */
.L_x_12003:
[----:B------:R-:W-:Y:S05]  /*111a0*/  BSYNC.RECONVERGENT B0 ;  /* 0x0000000000007941 */ /* 0x000fea0003800200 */
.L_x_12002:
[----:B------:R-:W0:Y:S02]  /*111b0*/  F2I.S64.TRUNC R2, R2 ;  /* 0x0000000200027311 */ /* 0x000e24000020d900 */
[----:B0-----:R-:W-:Y:S01]  /*111c0*/  PRMT R23, R2, 0x7610, R23 ;  /* 0x0000761002177816 */ /* 0x001fe20000000017 */
[----:B------:R-:W-:Y:S06]  /*111d0*/  BRA `(.L_x_11987) ;  /* 0x0000000400107947 */ /* 0x000fec0003800000 */
.L_x_12000:
        /* <DEDUP_REMOVED lines=21> */
.L_x_12009:
[----:B------:R-:W-:Y:S05]  /*11330*/  BSYNC.RECONVERGENT B1 ;  /* 0x0000000000017941 */ /* 0x000fea0003800200 */
.L_x_12008:
[----:B------:R-:W-:Y:S01]  /*11340*/  IMAD.SHL.U32 R0, R0, 0x200000, RZ ;  /* 0x0020000000007824 */ /* 0x000fe200078e00ff */
[----:B------:R-:W-:-:S04]  /*11350*/  LEA R2, R2, 0x37800000, 0x17 ;  /* 0x3780000002027811 */ /* 0x000fc800078eb8ff */
[----:B------:R-:W-:-:S07]  /*11360*/  LOP3.LUT R2, R2, R0, R7, 0xfe, !PT ;  /* 0x0000000002027212 */ /* 0x000fce00078efe07 */
.L_x_12007:
[----:B------:R-:W-:Y:S05]  /*11370*/  BSYNC.RECONVERGENT B0 ;  /* 0x0000000000007941 */ /* 0x000fea0003800200 */
.L_x_12006:
[----:B------:R-:W0:Y:S02]  /*11380*/  F2I.S64.TRUNC R2, R2 ;  /* 0x0000000200027311 */ /* 0x000e24000020d900 */
[----:B0-----:R-:W-:Y:S01]  /*11390*/  PRMT R23, R2, 0x7610, R23 ;  /* 0x0000761002177816 */ /* 0x001fe20000000017 */
[----:B------:R-:W-:Y:S06]  /*113a0*/  BRA `(.L_x_11987) ;  /* 0x00000000009c7947 */ /* 0x000fec0003800000 */
.L_x_11999:
        /* <DEDUP_REMOVED lines=14> */
.L_x_12013:
[----:B------:R-:W-:Y:S05]  /*11490*/  BSYNC.RECONVERGENT B0 ;  /* 0x0000000000007941 */ /* 0x000fea0003800200 */
.L_x_12012:
[----:B------:R-:W0:Y:S02]  /*114a0*/  F2I.S64.TRUNC R2, R2 ;  /* 0x0000000200027311 */ /* 0x000e24000020d900 */
[----:B0-----:R-:W-:Y:S01]  /*114b0*/  PRMT R23, R2, 0x7610, R23 ;  /* 0x0000761002177816 */ /* 0x001fe20000000017 */
[----:B------:R-:W-:Y:S06]  /*114c0*/  BRA `(.L_x_11987) ;  /* 0x0000000000547947 */ /* 0x000fec0003800000 */
.L_x_11986:
        /* <DEDUP_REMOVED lines=16> */
.L_x_12014:
[----:B------:R-:W-:Y:S01]  /*115d0*/  PRMT R23, RZ, 0x7610, R23 ;  /* 0x00007610ff177816 */ /* 0x000fe20000000017 */
[----:B------:R-:W-:Y:S06]  /*115e0*/  BRA `(.L_x_11987) ;  /* 0x00000000000c7947 */ /* 0x000fec0003800000 */
.L_x_12011:
[----:B------:R0:W5:Y:S01]  /*115f0*/  LDG.E.U8 R23, desc[UR36][R4.64] ;  /* 0x0000002404177981 */ /* 0x000162000c1e1100 */
[----:B------:R-:W-:Y:S05]  /*11600*/  BRA `(.L_x_11987) ;  /* 0x0000000000047947 */ /* 0x000fea0003800000 */
.L_x_12010:
[----:B------:R0:W5:Y:S02]  /*11610*/  LDG.E.U8 R23, desc[UR36][R4.64] ;  /* 0x0000002404177981 */ /* 0x000164000c1e1100 */
.L_x_11987:
        /* <DEDUP_REMOVED lines=19> */
.L_x_12019:
[----:B------:R-:W2:Y:S02]  /*11750*/  LDG.E.U8 R2, desc[UR36][R2.64] ;  /* 0x0000002402027981 */ /* 0x000ea4000c1e1100 */
[----:B--2---:R-:W-:-:S04]  /*11760*/  ISETP.NE.AND P0, PT, R2, RZ, PT ;  /* 0x000000ff0200720c */ /* 0x004fc80003f05270 */
[----:B------:R-:W-:Y:S01]  /*11770*/  P2R R19, PR, RZ, 0x1 ;  /* 0x00000001ff137803 */ /* 0x000fe20000000000 */
[----:B------:R-:W-:Y:S08]  /*11780*/  BRA `(.L_x_12021) ;  /* 0x0000000800947947 */ /* 0x000ff00003800000 */
.L_x_12018:
        /* <DEDUP_REMOVED lines=11> */
.L_x_12023:
[----:B------:R-:W2:Y:S02]  /*11840*/  LDG.E R2, desc[UR36][R2.64] ;  /* 0x0000002402027981 */ /* 0x000ea4000c1e1900 */
[----:B--2---:R-:W-:-:S04]  /*11850*/  ISETP.NE.AND P0, PT, R2, RZ, PT ;  /* 0x000000ff0200720c */ /* 0x004fc80003f05270 */
[----:B------:R-:W-:Y:S01]  /*11860*/  P2R R19, PR, RZ, 0x1 ;  /* 0x00000001ff137803 */ /* 0x000fe20000000000 */
[----:B------:R-:W-:Y:S08]  /*11870*/  BRA `(.L_x_12021) ;  /* 0x0000000800587947 */ /* 0x000ff00003800000 */
.L_x_12022:
[----:B------:R-:W2:Y:S02]  /*11880*/  LDG.E.U16 R2, desc[UR36][R2.64] ;  /* 0x0000002402027981 */ /* 0x000ea4000c1e1500 */
[----:B--2---:R-:W-:-:S04]  /*11890*/  ISETP.NE.AND P0, PT, R2, RZ, PT ;  /* 0x000000ff0200720c */ /* 0x004fc80003f05270 */
[----:B------:R-:W-:Y:S01]  /*118a0*/  P2R R19, PR, RZ, 0x1 ;  /* 0x00000001ff137803 */ /* 0x000fe20000000000 */
[----:B------:R-:W-:Y:S08]  /*118b0*/  BRA `(.L_x_12021) ;  /* 0x0000000800487947 */ /* 0x000ff00003800000 */
.L_x_12017:
        /* <DEDUP_REMOVED lines=10> */
.L_x_12025:
[----:B------:R-:W2:Y:S02]  /*11960*/  LDG.E.U16 R0, desc[UR36][R2.64] ;  /* 0x0000002402007981 */ /* 0x000ea4000c1e1500 */
[----:B--2---:R-:W-:-:S05]  /*11970*/  HADD2.F32 R0, -RZ, R0.H0_H0 ;  /* 0x20000000ff007230 */ /* 0x004fca0000004100 */
[----:B------:R-:W-:-:S04]  /*11980*/  FSETP.NEU.FTZ.AND P0, PT, R0, RZ, PT ;  /* 0x000000ff0000720b */ /* 0x000fc80003f1d000 */
[----:B------:R-:W-:Y:S01]  /*11990*/  P2R R19, PR, RZ, 0x1 ;  /* 0x00000001ff137803 */ /* 0x000fe20000000000 */
[----:B------:R-:W-:Y:S08]  /*119a0*/  BRA `(.L_x_12021) ;  /* 0x00000008000c7947 */ /* 0x000ff00003800000 */
.L_x_12024:
        /* <DEDUP_REMOVED lines=12> */
.L_x_12027:
        /* <DEDUP_REMOVED lines=10> */
.L_x_12026:
[----:B------:R-:W2:Y:S02]  /*11b10*/  LDG.E.64 R2, desc[UR36][R2.64] ;  /* 0x0000002402027981 */ /* 0x000ea4000c1e1b00 */
[----:B--2---:R-:W1:Y:S02]  /*11b20*/  DSETP.NEU.AND P0, PT, R2, RZ, PT ;  /* 0x000000ff0200722a */ /* 0x004e640003f0d000 */
[----:B-1----:R-:W-:Y:S01]  /*11b30*/  P2R R19, PR, RZ, 0x1 ;  /* 0x00000001ff137803 */ /* 0x002fe20000000000 */
[----:B------:R-:W-:Y:S06]  /*11b40*/  BRA `(.L_x_12021) ;  /* 0x0000000400a47947 */ /* 0x000fec0003800000 */
.L_x_12016:
        /* <DEDUP_REMOVED lines=12> */
.L_x_12030:
        /* <DEDUP_REMOVED lines=9> */
.L_x_12029:
        /* <DEDUP_REMOVED lines=10> */
.L_x_12032:
[----:B------:R-:W2:Y:S02]  /*11d40*/  LDG.E.U8 R2, desc[UR36][R2.64] ;  /* 0x0000002402027981 */ /* 0x000ea4000c1e1100 */
[----:B--2---:R-:W-:-:S05]  /*11d50*/  IMAD.SHL.U32 R0, R2, 0x2000000, RZ ;  /* 0x0200000002007824 */ /* 0x004fca00078e00ff */
[----:B------:R-:W-:-:S13]  /*11d60*/  ISETP.GE.U32.AND P0, PT, R0, 0x8000000, PT ;  /* 0x080000000000780c */ /* 0x000fda0003f06070 */
[----:B0--34-:R-:W-:Y:S01]  /*11d70*/  @!P0 IMAD.SHL.U32 R4, R2, 0x100, RZ ;  /* 0x0000010002048824 */ /* 0x019fe200078e00ff */
        /* <DEDUP_REMOVED lines=8> */
.L_x_12031:
[----:B------:R-:W2:Y:S02]  /*11e00*/  LDG.E.U16 R0, desc[UR36][R2.64] ;  /* 0x0000002402007981 */ /* 0x000ea4000c1e1500 */
[----:B--2---:R-:W-:-:S05]  /*11e10*/  IMAD.U32 R0, R0, 0x10000, RZ ;  /* 0x0001000000007824 */ /* 0x004fca00078e00ff */
[----:B------:R-:W-:-:S04]  /*11e20*/  FSETP.NEU.FTZ.AND P0, PT, R0, RZ, PT ;  /* 0x000000ff0000720b */ /* 0x000fc80003f1d000 */
[----:B------:R-:W-:Y:S01]  /*11e30*/  P2R R19, PR, RZ, 0x1 ;  /* 0x00000001ff137803 */ /* 0x000fe20000000000 */
[----:B------:R-:W-:Y:S08]  /*11e40*/  BRA `(.L_x_12021) ;  /* 0x0000000000e47947 */ /* 0x000ff00003800000 */
.L_x_12028:
        /* <DEDUP_REMOVED lines=12> */
.L_x_12035:
[----:B------:R-:W2:Y:S02]  /*11f10*/  LDG.E.U8 R2, desc[UR36][R2.64] ;  /* 0x0000002402027981 */ /* 0x000ea4000c1e1100 */
[----:B--2---:R-:W-:-:S04]  /*11f20*/  ISETP.NE.AND P0, PT, R2, RZ, PT ;  /* 0x000000ff0200720c */ /* 0x004fc80003f05270 */
[----:B------:R-:W-:Y:S01]  /*11f30*/  P2R R19, PR, RZ, 0x1 ;  /* 0x00000001ff137803 */ /* 0x000fe20000000000 */
[----:B------:R-:W-:Y:S08]  /*11f40*/  BRA `(.L_x_12021) ;  /* 0x0000000000a47947 */ /* 0x000ff00003800000 */
.L_x_12034:
[----:B------:R-:W2:Y:S02]  /*11f50*/  LDG.E.U8 R2, desc[UR36][R2.64] ;  /* 0x0000002402027981 */ /* 0x000ea4000c1e1100 */
[----:B--2---:R-:W-:-:S04]  /*11f60*/  ISETP.NE.AND P0, PT, R2, RZ, PT ;  /* 0x000000ff0200720c */ /* 0x004fc80003f05270 */
[----:B------:R-:W-:Y:S01]  /*11f70*/  P2R R19, PR, RZ, 0x1 ;  /* 0x00000001ff137803 */ /* 0x000fe20000000000 */
[----:B------:R-:W-:Y:S08]  /*11f80*/  BRA `(.L_x_12021) ;  /* 0x0000000000947947 */ /* 0x000ff00003800000 */
.L_x_12033:
        /* <DEDUP_REMOVED lines=10> */
.L_x_12020:
[----:B------:R-:W-:Y:S01]  /*12030*/  MOV R2, 0x0 ;  /* 0x0000000000027802 */ /* 0x000fe20000000f00 */
[----:B------:R-:W0:Y:S01]  /*12040*/  LDCU.64 UR4, c[0x4][0x4e8] ;  /* 0x01009d00ff0477ac */ /* 0x000e220008000a00 */
[----:B------:R-:W-:Y:S02]  /*12050*/  IMAD.MOV.U32 R8, RZ, RZ, 0x4e ;  /* 0x0000004eff087424 */ /* 0x000fe400078e00ff */
[----:B------:R-:W-:Y:S01]  /*12060*/  IMAD.MOV.U32 R12, RZ, RZ, 0x1 ;  /* 0x00000001ff0c7424 */ /* 0x000fe200078e00ff */
[----:B------:R-:W1:Y:S01]  /*12070*/  LDCU.64 UR6, c[0x4][0x4f0] ;  /* 0x01009e00ff0677ac */ /* 0x000e620008000a00 */
[----:B------:R-:W1:Y:S01]  /*12080*/  LDC.64 R2, c[0x4][R2] ;  /* 0x0100000002027b82 */ /* 0x000e620000000a00 */
[----:B------:R-:W-:Y:S01]  /*12090*/  IMAD.MOV.U32 R13, RZ, RZ, RZ ;  /* 0x000000ffff0d7224 */ /* 0x000fe200078e00ff */
[----:B------:R-:W1:Y:S01]  /*120a0*/  LDCU.64 UR8, c[0x4][0x320] ;  /* 0x01006400ff0877ac */ /* 0x000e620008000a00 */
[----:B0-234-:R-:W-:Y:S01]  /*120b0*/  MOV R4, UR4 ;  /* 0x0000000400047c02 */ /* 0x01dfe20008000f00 */
[----:B------:R-:W-:-:S02]  /*120c0*/  IMAD.U32 R5, RZ, RZ, UR5 ;  /* 0x00000005ff057e24 */ /* 0x000fc4000f8e00ff */
[----:B-1----:R-:W-:Y:S02]  /*120d0*/  IMAD.U32 R6, RZ, RZ, UR6 ;  /* 0x00000006ff067e24 */ /* 0x002fe4000f8e00ff */
[----:B------:R-:W-:Y:S02]  /*120e0*/  IMAD.U32 R7, RZ, RZ, UR7 ;  /* 0x00000007ff077e24 */ /* 0x000fe4000f8e00ff */
[----:B------:R-:W-:Y:S01]  /*120f0*/  IMAD.U32 R10, RZ, RZ, UR8 ;  /* 0x00000008ff0a7e24 */ /* 0x000fe2000f8e00ff */
[----:B------:R-:W-:-:S07]  /*12100*/  MOV R11, UR9 ;  /* 0x00000009000b7c02 */ /* 0x000fce0008000f00 */
[----:B------:R-:W-:-:S07]  /*12110*/  LEPC R20, `(.L_x_12038) ;  /* 0x000000001014794e */ /* 0x000fce0000000000 */
[----:B-----5:R-:W-:Y:S05]  /*12120*/  CALL.ABS.NOINC R2 ;  /* 0x0000000002007343 */ /* 0x020fea0003c00000 */
.L_x_12038:
[----:B------:R-:W-:-:S04]  /*12130*/  PLOP3.LUT P0, PT, PT, PT, PT, 0x8, 0x80 ;  /* 0x000000000080781c */ /* 0x000fc80003f0e170 */
[----:B------:R-:W-:Y:S01]  /*12140*/  P2R R19, PR, RZ, 0x1 ;  /* 0x00000001ff137803 */ /* 0x000fe20000000000 */
[----:B------:R-:W-:Y:S08]  /*12150*/  BRA `(.L_x_12021) ;  /* 0x0000000000207947 */ /* 0x000ff00003800000 */
.L_x_12037:
[----:B------:R-:W2:Y:S02]  /*12160*/  LDG.E.64 R2, desc[UR36][R2.64] ;  /* 0x0000002402027981 */ /* 0x000ea4000c1e1b00 */
[----:B--2---:R-:W-:-:S04]  /*12170*/  ISETP.NE.U32.AND P0, PT, R2, RZ, PT ;  /* 0x000000ff0200720c */ /* 0x004fc80003f05070 */
[----:B------:R-:W-:-:S04]  /*12180*/  ISETP.NE.AND.EX P0, PT, R3, RZ, PT, P0 ;  /* 0x000000ff0300720c */ /* 0x000fc80003f05300 */
[----:B------:R-:W-:Y:S01]  /*12190*/  P2R R19, PR, RZ, 0x1 ;  /* 0x00000001ff137803 */ /* 0x000fe20000000000 */
[----:B------:R-:W-:Y:S08]  /*121a0*/  BRA `(.L_x_12021) ;  /* 0x00000000000c7947 */ /* 0x000ff00003800000 */
.L_x_12036:
[----:B------:R-:W2:Y:S02]  /*121b0*/  LDG.E R2, desc[UR36][R2.64] ;  /* 0x0000002402027981 */ /* 0x000ea4000c1e1900 */
[----:B--2---:R-:W-:-:S04]  /*121c0*/  ISETP.NE.AND P0, PT, R2, RZ, PT ;  /* 0x000000ff0200720c */ /* 0x004fc80003f05270 */
[----:B------:R-:W-:-:S09]  /*121d0*/  P2R R19, PR, RZ, 0x1 ;  /* 0x00000001ff137803 */ /* 0x000fd20000000000 */
.L_x_12021:
[----:B------:R-:W-:Y:S05]  /*121e0*/  BSYNC.RECONVERGENT B6 ;  /* 0x0000000000067941 */ /* 0x000fea0003800200 */
.L_x_12015:
        /* <DEDUP_REMOVED lines=17> */
.L_x_12042:
[----:B------:R3:W5:Y:S01]  /*12300*/  LDG.E.U8 R2, desc[UR36][R4.64] ;  /* 0x0000002404027981 */ /* 0x000762000c1e1100 */
[----:B------:R-:W-:Y:S01]  /*12310*/  HFMA2 R3, -RZ, RZ, 0, 0 ;  /* 0x00000000ff037431 */ /* 0x000fe200000001ff */
[----:B------:R-:W-:Y:S06]  /*12320*/  BRA `(.L_x_12044) ;  /* 0x0000000c00407947 */ /* 0x000fec0003800000 */
.L_x_12041:
        /* <DEDUP_REMOVED lines=8> */
.L_x_12046:
[----:B------:R-:W2:Y:S02]  /*123b0*/  LDG.E R2, desc[UR36][R4.64] ;  /* 0x0000002404027981 */ /* 0x000ea4000c1e1900 */
[----:B--2---:R-:W-:Y:S01]  /*123c0*/  SHF.R.S32.HI R3, RZ, 0x1f, R2 ;  /* 0x0000001fff037819 */ /* 0x004fe20000011402 */
[----:B------:R-:W-:Y:S06]  /*123d0*/  BRA `(.L_x_12044) ;  /* 0x0000000c00147947 */ /* 0x000fec0003800000 */
.L_x_12045:
[----:B------:R-:W2:Y:S02]  /*123e0*/  LDG.E.S16 R2, desc[UR36][R4.64] ;  /* 0x0000002404027981 */ /* 0x000ea4000c1e1700 */
[----:B--2---:R-:W-:Y:S01]  /*123f0*/  SHF.R.S32.HI R3, RZ, 0x1f, R2 ;  /* 0x0000001fff037819 */ /* 0x004fe20000011402 */
[----:B------:R-:W-:Y:S06]  /*12400*/  BRA `(.L_x_12044) ;  /* 0x0000000c00087947 */ /* 0x000fec0003800000 */
.L_x_12040:
        /* <DEDUP_REMOVED lines=9> */
.L_x_12048:
[----:B------:R-:W2:Y:S02]  /*124a0*/  LDG.E.U16 R4, desc[UR36][R4.64] ;  /* 0x0000002404047981 */ /* 0x000ea4000c1e1500 */
[----:B--2---:R-:W-:-:S06]  /*124b0*/  HADD2.F32 R2, -RZ, R4.H0_H0 ;  /* 0x20000004ff027230 */ /* 0x004fcc0000004100 */
[----:B------:R-:W3:Y:S02]  /*124c0*/  F2I.S64.TRUNC R2, R2 ;  /* 0x0000000200027311 */ /* 0x000ee4000020d900 */
[----:B---3--:R-:W-:Y:S05]  /*124d0*/  BRA `(.L_x_12044) ;  /* 0x0000000800d47947 */ /* 0x008fea0003800000 */
.L_x_12047:
        /* <DEDUP_REMOVED lines=9> */
.L_x_12050:
[----:B------:R-:W2:Y:S02]  /*12570*/  LDG.E.U16 R4, desc[UR36][R4.64] ;  /* 0x0000002404047981 */ /* 0x000ea4000c1e1500 */
[----:B--2---:R-:W-:-:S06]  /*12580*/  HADD2.F32 R2, -RZ, R4.H0_H0 ;  /* 0x20000004ff027230 */ /* 0x004fcc0000004100 */
[----:B------:R-:W3:Y:S02]  /*12590*/  F2I.S64.TRUNC R2, R2 ;  /* 0x0000000200027311 */ /* 0x000ee4000020d900 */
[----:B---3--:R-:W-:Y:S05]  /*125a0*/  BRA `(.L_x_12044) ;  /* 0x0000000800a07947 */ /* 0x008fea0003800000 */
.L_x_12049:
[----:B------:R-:W2:Y:S02]  /*125b0*/  LDG.E.64 R2, desc[UR36][R4.64] ;  /* 0x0000002404027981 */ /* 0x000ea4000c1e1b00 */
[----:B--2---:R-:W3:Y:S02]  /*125c0*/  F2I.S64.F64.TRUNC R2, R2 ;  /* 0x0000000200027311 */ /* 0x004ee4000030d900 */
[----:B---3--:R-:W-:Y:S05]  /*125d0*/  BRA `(.L_x_12044) ;  /* 0x0000000800947947 */ /* 0x008fea0003800000 */
.L_x_12039:
        /* <DEDUP_REMOVED lines=13> */
.L_x_12053:
[----:B------:R-:W2:Y:S02]  /*126b0*/  LDG.E.64 R2, desc[UR36][R4.64] ;  /* 0x0000002404027981 */ /* 0x000ea4000c1e1b00 */
[----:B--2---:R-:W3:Y:S02]  /*126c0*/  F2I.S64.F64.TRUNC R2, R2 ;  /* 0x0000000200027311 */ /* 0x004ee4000030d900 */
[----:B---3--:R-:W-:Y:S05]  /*126d0*/  BRA `(.L_x_12044) ;  /* 0x0000000800547947 */ /* 0x008fea0003800000 */
.L_x_12052:
        /* <DEDUP_REMOVED lines=26> */
.L_x_12055:
        /* <DEDUP_REMOVED lines=13> */
.L_x_12054:
[----:B------:R-:W2:Y:S02]  /*12950*/  LDG.E.U16 R2, desc[UR36][R4.64] ;  /* 0x0000002404027981 */ /* 0x000ea4000c1e1500 */
[----:B--2---:R-:W-:-:S06]  /*12960*/  IMAD.U32 R2, R2, 0x10000, RZ ;  /* 0x0001000002027824 */ /* 0x004fcc00078e00ff */
[----:B------:R-:W3:Y:S02]  /*12970*/  F2I.S64.TRUNC R2, R2 ;  /* 0x0000000200027311 */ /* 0x000ee4000020d900 */
[----:B---3--:R-:W-:Y:S05]  /*12980*/  BRA `(.L_x_12044) ;  /* 0x0000000400a87947 */ /* 0x008fea0003800000 */
.L_x_12051:
        /* <DEDUP_REMOVED lines=11> */
.L_x_12058:
        /* <DEDUP_REMOVED lines=21> */
.L_x_12062:
[----:B------:R-:W-:Y:S05]  /*12b90*/  BSYNC.RECONVERGENT B1 ;  /* 0x0000000000017941 */ /* 0x000fea0003800200 */
.L_x_12061:
[----:B------:R-:W-:Y:S02]  /*12ba0*/  SHF.L.U32 R0, R0, 0x14, RZ ;  /* 0x0000001400007819 */ /* 0x000fe400000006ff */
[----:B------:R-:W-:-:S04]  /*12bb0*/  LEA R2, R2, 0x3b800000, 0x17 ;  /* 0x3b80000002027811 */ /* 0x000fc800078eb8ff */
[----:B------:R-:W-:-:S07]  /*12bc0*/  LOP3.LUT R2, R2, R0, R7, 0xfe, !PT ;  /* 0x0000000002027212 */ /* 0x000fce00078efe07 */
.L_x_12060:
[----:B------:R-:W-:Y:S05]  /*12bd0*/  BSYNC.RECONVERGENT B0 ;  /* 0x0000000000007941 */ /* 0x000fea0003800200 */
.L_x_12059:
[----:B------:R-:W0:Y:S02]  /*12be0*/  F2I.S64.TRUNC R2, R2 ;  /* 0x0000000200027311 */ /* 0x000e24000020d900 */
[----:B0-----:R-:W-:Y:S05]  /*12bf0*/  BRA `(.L_x_12044) ;  /* 0x00000004000c7947 */ /* 0x001fea0003800000 */
.L_x_12057:
        /* <DEDUP_REMOVED lines=21> */
.L_x_12066:
[----:B------:R-:W-:Y:S05]  /*12d50*/  BSYNC.RECONVERGENT B1 ;  /* 0x0000000000017941 */ /* 0x000fea0003800200 */
.L_x_12065:
[----:B------:R-:W-:Y:S01]  /*12d60*/  IMAD.SHL.U32 R0, R0, 0x200000, RZ ;  /* 0x0020000000007824 */ /* 0x000fe200078e00ff */
[----:B------:R-:W-:-:S04]  /*12d70*/  LEA R2, R2, 0x37800000, 0x17 ;  /* 0x3780000002027811 */ /* 0x000fc800078eb8ff */
[----:B------:R-:W-:-:S07]  /*12d80*/  LOP3.LUT R2, R2, R0, R7, 0xfe, !PT ;  /* 0x0000000002027212 */ /* 0x000fce00078efe07 */
.L_x_12064:
[----:B------:R-:W-:Y:S05]  /*12d90*/  BSYNC.RECONVERGENT B0 ;  /* 0x0000000000007941 */ /* 0x000fea0003800200 */
.L_x_12063:
[----:B------:R-:W0:Y:S02]  /*12da0*/  F2I.S64.TRUNC R2, R2 ;  /* 0x0000000200027311 */ /* 0x000e24000020d900 */
[----:B0-----:R-:W-:Y:S05]  /*12db0*/  BRA `(.L_x_12044) ;  /* 0x00000000009c7947 */ /* 0x001fea0003800000 */
.L_x_12056:
        /* <DEDUP_REMOVED lines=14> */
.L_x_12070:
[----:B------:R-:W-:Y:S05]  /*12ea0*/  BSYNC.RECONVERGENT B0 ;  /* 0x0000000000007941 */ /* 0x000fea0003800200 */
.L_x_12069:
[----:B------:R-:W3:Y:S02]  /*12eb0*/  F2I.S64.TRUNC R2, R2 ;  /* 0x0000000200027311 */ /* 0x000ee4000020d900 */
[----:B---3--:R-:W-:Y:S05]  /*12ec0*/  BRA `(.L_x_12044) ;  /* 0x0000000000587947 */ /* 0x008fea0003800000 */
.L_x_12043:
        /* <DEDUP_REMOVED lines=16> */
.L_x_12071:
[----:B------:R-:W-:Y:S01]  /*12fd0*/  CS2R R2, SRZ ;  /* 0x0000000000027805 */ /* 0x000fe2000001ff00 */
[----:B------:R-:W-:Y:S06]  /*12fe0*/  BRA `(.L_x_12044) ;  /* 0x0000000000107947 */ /* 0x000fec0003800000 */
.L_x_12068:
[----:B------:R2:W5:Y:S01]  /*12ff0*/  LDG.E.64 R2, desc[UR36][R4.64] ;  /* 0x0000002404027981 */ /* 0x000562000c1e1b00 */
[----:B------:R-:W-:Y:S05]  /*13000*/  BRA `(.L_x_12044) ;  /* 0x0000000000087947 */ /* 0x000fea0003800000 */
.L_x_12067:
[----:B------:R1:W5:Y:S01]  /*13010*/  LDG.E R2, desc[UR36][R4.64] ;  /* 0x0000002404027981 */ /* 0x000362000c1e1900 */
[----:B------:R-:W-:-:S07]  /*13020*/  IMAD.MOV.U32 R3, RZ, RZ, RZ ;  /* 0x000000ffff037224 */ /* 0x000fce00078e00ff */
.L_x_12044:
[----:B------:R-:W-:Y:S01]  /*13030*/  ISETP.NE.AND P0, PT, R19, RZ, PT ;  /* 0x000000ff1300720c */ /* 0x000fe20003f05270 */
[----:B------:R-:W-:-:S12]  /*13040*/  BSSY.RECONVERGENT B0, `(.L_x_12072) ;  /* 0x0000006000007945 */ /* 0x000fd80003800200 */
[----:B------:R-:W-:Y:S05]  /*13050*/  @!P0 BRA `(.L_x_12073) ;  /* 0x0000000000108947 */ /* 0x000fea0003800000 */
[----:B------:R-:W0:Y:S02]  /*13060*/  LDCU.64 UR4, c[0x0][0x668] ;  /* 0x0000cd00ff0477ac */ /* 0x000e240008000a00 */
[----:B0----5:R-:W-:-:S04]  /*13070*/  IADD3 R2, P0, PT, R2, UR4, RZ ;  /* 0x0000000402027c10 */ /* 0x021fc8000ff1e0ff */
[----:B------:R-:W-:-:S05]  /*13080*/  IADD3.X R3, PT, PT, R3, UR5, RZ, P0, !PT ;  /* 0x0000000503037c10 */ /* 0x000fca00087fe4ff */
[----:B------:R0:W5:Y:S04]  /*13090*/  LDG.E.U8 R23, desc[UR36][R2.64] ;  /* 0x0000002402177981 */ /* 0x000168000c1e1100 */
.L_x_12073:
[----:B------:R-:W-:Y:S05]  /*130a0*/  BSYNC.RECONVERGENT B0 ;  /* 0x0000000000007941 */ /* 0x000fea0003800200 */
.L_x_12072:
        /* <DEDUP_REMOVED lines=13> */
.L_x_12077:
[----:B-----5:R-:W-:Y:S01]  /*13180*/  STG.E.U8 desc[UR36][R16.64], R23 ;  /* 0x0000001710007986 */ /* 0x020fe2000c101124 */
[----:B------:R-:W-:Y:S05]  /*13190*/  EXIT ;  /* 0x000000000000794d */ /* 0x000fea0003800000 */
.L_x_12076:
[----:B------:R-:W-:-:S09]  /*131a0*/  UISETP.NE.AND UP0, UPT, UR4, 0x2, UPT ;  /* 0x000000020400788c */ /* 0x000fd2000bf05270 */
[----:B------:R-:W-:Y:S05]  /*131b0*/  BRA.U !UP0, `(.L_x_12079) ;  /* 0x00000001082c7547 */ /* 0x000fea000b800000 */
[----:B------:R-:W-:-:S09]  /*131c0*/  UISETP.NE.AND UP0, UPT, UR4, 0x3, UPT ;  /* 0x000000030400788c */ /* 0x000fd2000bf05270 */
[----:B------:R-:W-:Y:S05]  /*131d0*/  BRA.U !UP0, `(.L_x_12080) ;  /* 0x0000000108187547 */ /* 0x000fea000b800000 */
[----:B------:R-:W-:-:S09]  /*131e0*/  UISETP.NE.AND UP0, UPT, UR4, 0x4, UPT ;  /* 0x000000040400788c */ /* 0x000fd2000bf05270 */
[----:B------:R-:W-:Y:S05]  /*131f0*/  BRA.U UP0, `(.L_x_12078) ;  /* 0x00000009005c7547 */ /* 0x000fea000b800000 */
[----:B0----5:R-:W-:Y:S01]  /*13200*/  LOP3.LUT R2, R23, 0xff, RZ, 0xc0, !PT ;  /* 0x000000ff17027812 */ /* 0x021fe200078ec0ff */
[----:B------:R-:W-:-:S05]  /*13210*/  IMAD.MOV.U32 R3, RZ, RZ, RZ ;  /* 0x000000ffff037224 */ /* 0x000fca00078e00ff */
[----:B------:R-:W-:Y:S01]  /*13220*/  STG.E.64 desc[UR36][R16.64], R2 ;  /* 0x0000000210007986 */ /* 0x000fe2000c101b24 */
[----:B------:R-:W-:Y:S05]  /*13230*/  EXIT ;  /* 0x000000000000794d */ /* 0x000fea0003800000 */
.L_x_12080:
[----:B-----5:R-:W-:-:S05]  /*13240*/  LOP3.LUT R23, R23, 0xff, RZ, 0xc0, !PT ;  /* 0x000000ff17177812 */ /* 0x020fca00078ec0ff */
[----:B------:R-:W-:Y:S01]  /*13250*/  STG.E desc[UR36][R16.64], R23 ;  /* 0x0000001710007986 */ /* 0x000fe2000c101924 */
[----:B------:R-:W-:Y:S05]  /*13260*/  EXIT ;  /* 0x000000000000794d */ /* 0x000fea0003800000 */
.L_x_12079:
[----:B-----5:R-:W-:-:S05]  /*13270*/  LOP3.LUT R23, R23, 0xff, RZ, 0xc0, !PT ;  /* 0x000000ff17177812 */ /* 0x020fca00078ec0ff */
[----:B------:R-:W-:Y:S01]  /*13280*/  STG.E.U16 desc[UR36][R16.64], R23 ;  /* 0x0000001710007986 */ /* 0x000fe2000c101524 */
[----:B------:R-:W-:Y:S05]  /*13290*/  EXIT ;  /* 0x000000000000794d */ /* 0x000fea0003800000 */
.L_x_12075:
[----:B------:R-:W-:-:S09]  /*132a0*/  UISETP.GT.AND UP0, UPT, UR4, 0x6, UPT ;  /* 0x000000060400788c */ /* 0x000fd2000bf04270 */
[----:B------:R-:W-:Y:S05]  /*132b0*/  BRA.U UP0, `(.L_x_12081) ;  /* 0x0000000100347547 */ /* 0x000fea000b800000 */
[----:B------:R-:W-:-:S09]  /*132c0*/  UISETP.NE.AND UP0, UPT, UR4, 0x5, UPT ;  /* 0x000000050400788c */ /* 0x000fd2000bf05270 */
[----:B------:R-:W-:Y:S05]  /*132d0*/  BRA.U !UP0, `(.L_x_12082) ;  /* 0x0000000108187547 */ /* 0x000fea000b800000 */
[----:B------:R-:W-:-:S09]  /*132e0*/  UISETP.NE.AND UP0, UPT, UR4, 0x6, UPT ;  /* 0x000000060400788c */ /* 0x000fd2000bf05270 */
[----:B------:R-:W-:Y:S05]  /*132f0*/  BRA.U UP0, `(.L_x_12078) ;  /* 0x00000009001c7547 */ /* 0x000fea000b800000 */
[----:B0----5:R-:W-:-:S06]  /*13300*/  LOP3.LUT R3, R23, 0xff, RZ, 0xc0, !PT ;  /* 0x000000ff17037812 */ /* 0x021fcc00078ec0ff */
[----:B------:R-:W0:Y:S02]  /*13310*/  I2F.U16 R3, R3 ;  /* 0x0000000300037306 */ /* 0x000e240000101000 */
[----:B0-----:R-:W-:Y:S01]  /*13320*/  STG.E desc[UR36][R16.64], R3 ;  /* 0x0000000310007986 */ /* 0x001fe2000c101924 */
[----:B------:R-:W-:Y:S05]  /*13330*/  EXIT ;  /* 0x000000000000794d */ /* 0x000fea0003800000 */
.L_x_12082:
[----:B-----5:R-:W-:-:S04]  /*13340*/  LOP3.LUT R23, R23, 0xff, RZ, 0xc0, !PT ;  /* 0x000000ff17177812 */ /* 0x020fc800078ec0ff */
[----:B------:R-:W0:Y:S02]  /*13350*/  I2F.U16 R0, R23 ;  /* 0x0000001700007306 */ /* 0x000e240000101000 */
[----:B0-----:R-:W-:-:S05]  /*13360*/  F2FP.F16.F32.PACK_AB R0, RZ, R0 ;  /* 0x00000000ff00723e */ /* 0x001fca00000000ff */
[----:B------:R-:W-:Y:S01]  /*13370*/  STG.E.U16 desc[UR36][R16.64], R0 ;  /* 0x0000000010007986 */ /* 0x000fe2000c101524 */
[----:B------:R-:W-:Y:S05]  /*13380*/  EXIT ;  /* 0x000000000000794d */ /* 0x000fea0003800000 */
.L_x_12081:
[----:B------:R-:W-:-:S09]  /*13390*/  UISETP.NE.AND UP0, UPT, UR4, 0x7, UPT ;  /* 0x000000070400788c */ /* 0x000fd2000bf05270 */
[----:B------:R-:W-:Y:S05]  /*133a0*/  BRA.U !UP0, `(.L_x_12083) ;  /* 0x00000001083c7547 */ /* 0x000fea000b800000 */
[----:B------:R-:W-:-:S09]  /*133b0*/  UISETP.NE.AND UP0, UPT, UR4, 0x8, UPT ;  /* 0x000000080400788c */ /* 0x000fd2000bf05270 */
[----:B------:R-:W-:Y:S05]  /*133c0*/  BRA.U !UP0, `(.L_x_12084) ;  /* 0x00000001081c7547 */ /* 0x000fea000b800000 */
[----:B------:R-:W-:-:S09]  /*133d0*/  UISETP.NE.AND UP0, UPT, UR4, 0x9, UPT ;  /* 0x000000090400788c */ /* 0x000fd2000bf05270 */
[----:B------:R-:W-:Y:S05]  /*133e0*/  BRA.U UP0, `(.L_x_12078) ;  /* 0x0000000500e07547 */ /* 0x000fea000b800000 */
[----:B-----5:R-:W-:Y:S02]  /*133f0*/  LOP3.LUT R23, R23, 0xff, RZ, 0xc0, !PT ;  /* 0x000000ff17177812 */ /* 0x020fe400078ec0ff */
[----:B0-----:R-:W-:Y:S02]  /*13400*/  MOV R3, RZ ;  /* 0x000000ff00037202 */ /* 0x001fe40000000f00 */
[----:B------:R-:W0:Y:S03]  /*13410*/  I2F.U16 R2, R23 ;  /* 0x0000001700027306 */ /* 0x000e260000101000 */
[----:B0-----:R-:W-:Y:S01]  /*13420*/  STG.E.64 desc[UR36][R16.64], R2 ;  /* 0x0000000210007986 */ /* 0x001fe2000c101b24 */
[----:B------:R-:W-:Y:S05]  /*13430*/  EXIT ;  /* 0x000000000000794d */ /* 0x000fea0003800000 */
.L_x_12084:
[----:B-----5:R-:W-:-:S06]  /*13440*/  LOP3.LUT R23, R23, 0xff, RZ, 0xc0, !PT ;  /* 0x000000ff17177812 */ /* 0x020fcc00078ec0ff */
[----:B------:R-:W0:Y:S02]  /*13450*/  I2F.U16 R23, R23 ;  /* 0x0000001700177306 */ /* 0x000e240000101000 */
[----:B0-----:R-:W-:-:S04]  /*13460*/  F2FP.F16.F32.PACK_AB R3, RZ, R23 ;  /* 0x00000017ff03723e */ /* 0x001fc800000000ff */
[----:B------:R-:W-:-:S05]  /*13470*/  PRMT R3, R3, 0x5410, RZ ;  /* 0x0000541003037816 */ /* 0x000fca00000000ff */
[----:B------:R-:W-:Y:S01]  /*13480*/  STG.E desc[UR36][R16.64], R3 ;  /* 0x0000000310007986 */ /* 0x000fe2000c101924 */
[----:B------:R-:W-:Y:S05]  /*13490*/  EXIT ;  /* 0x000000000000794d */ /* 0x000fea0003800000 */
.L_x_12083:
[----:B0----5:R-:W-:-:S06]  /*134a0*/  LOP3.LUT R2, R23, 0xff, RZ, 0xc0, !PT ;  /* 0x000000ff17027812 */ /* 0x021fcc00078ec0ff */
[----:B------:R-:W0:Y:S02]  /*134b0*/  I2F.F64.U16 R2, R2 ;  /* 0x0000000200027312 */ /* 0x000e240000101800 */
[----:B0-----:R-:W-:Y:S01]  /*134c0*/  STG.E.64 desc[UR36][R16.64], R2 ;  /* 0x0000000210007986 */ /* 0x001fe2000c101b24 */
[----:B------:R-:W-:Y:S05]  /*134d0*/  EXIT ;  /* 0x000000000000794d */ /* 0x000fea0003800000 */
.L_x_12074:
        /* <DEDUP_REMOVED lines=11> */
[----:B------:R-:W-:Y:S01]  /*13590*/  STG.E.U16 desc[UR36][R16.64], R23 ;  /* 0x0000001710007986 */ /* 0x000fe2000c101524 */
[----:B------:R-:W-:Y:S05]  /*135a0*/  EXIT ;  /* 0x000000000000794d */ /* 0x000fea0003800000 */
.L_x_12088:
        /* <DEDUP_REMOVED lines=17> */
.L_x_12091:
[----:B------:R-:W-:-:S07]  /*136c0*/  PRMT R8, R0, 0x7610, R8 ;  /* 0x0000761000087816 */ /* 0x000fce0000000008 */
.L_x_12090:
[----:B------:R-:W-:Y:S05]  /*136d0*/  BSYNC.RECONVERGENT B0 ;  /* 0x0000000000007941 */ /* 0x000fea0003800200 */
.L_x_12089:
[----:B------:R-:W-:Y:S01]  /*136e0*/  STG.E.U8 desc[UR36][R16.64], R8 ;  /* 0x0000000810007986 */ /* 0x000fe2000c101124 */
[----:B------:R-:W-:Y:S05]  /*136f0*/  EXIT ;  /* 0x000000000000794d */ /* 0x000fea0003800000 */
.L_x_12087:
        /* <DEDUP_REMOVED lines=17> */
.L_x_12094:
[----:B------:R-:W-:-:S07]  /*13810*/  PRMT R8, R0, 0x7610, R8 ;  /* 0x0000761000087816 */ /* 0x000fce0000000008 */
.L_x_12093:
[----:B------:R-:W-:Y:S05]  /*13820*/  BSYNC.RECONVERGENT B0 ;  /* 0x0000000000007941 */ /* 0x000fea0003800200 */
.L_x_12092:
[----:B------:R-:W-:Y:S01]  /*13830*/  STG.E.U8 desc[UR36][R16.64], R8 ;  /* 0x0000000810007986 */ /* 0x000fe2000c101124 */
[----:B------:R-:W-:Y:S05]  /*13840*/  EXIT ;  /* 0x000000000000794d */ /* 0x000fea0003800000 */
.L_x_12086:
[----:B------:R-:W-:-:S09]  /*13850*/  UISETP.NE.AND UP0, UPT, UR4, 0x1c, UPT ;  /* 0x0000001c0400788c */ /* 0x000fd2000bf05270 */
[----:B------:R-:W-:Y:S05]  /*13860*/  BRA.U !UP0, `(.L_x_12095) ;  /* 0x0000000108607547 */ /* 0x000fea000b800000 */
[----:B------:R-:W-:-:S09]  /*13870*/  UISETP.NE.AND UP0, UPT, UR4, 0x1d, UPT ;  /* 0x0000001d0400788c */ /* 0x000fd2000bf05270 */
[----:B------:R-:W-:Y:S05]  /*13880*/  BRA.U !UP0, `(.L_x_12096) ;  /* 0x0000000108487547 */ /* 0x000fea000b800000 */
[----:B------:R-:W-:-:S09]  /*13890*/  UISETP.NE.AND UP0, UPT, UR4, 0x2c, UPT ;  /* 0x0000002c0400788c */ /* 0x000fd2000bf05270 */
[----:B------:R-:W-:Y:S05]  /*138a0*/  BRA.U UP0, `(.L_x_12078) ;  /* 0x0000000100b07547 */ /* 0x000fea000b800000 */
[----:B-----5:R-:W-:Y:S01]  /*138b0*/  LOP3.LUT R23, R23, 0xff, RZ, 0xc0, !PT ;  /* 0x000000ff17177812 */ /* 0x020fe200078ec0ff */
[----:B0-----:R-:W-:-:S05]  /*138c0*/  IMAD.MOV.U32 R3, RZ, RZ, 0xff ;  /* 0x000000ffff037424 */ /* 0x001fca00078e00ff */
[----:B------:R-:W0:Y:S02]  /*138d0*/  I2F.U16 R23, R23 ;  /* 0x0000001700177306 */ /* 0x000e240000101000 */
[----:B0-----:R-:W-:-:S04]  /*138e0*/  SHF.R.U32.HI R2, RZ, 0x17, R23 ;  /* 0x00000017ff027819 */ /* 0x001fc80000011617 */
        /* <DEDUP_REMOVED lines=12> */
.L_x_12096:
[----:B0----5:R-:W-:Y:S01]  /*139b0*/  LOP3.LUT R2, R23, 0xff, RZ, 0xc0, !PT ;  /* 0x000000ff17027812 */ /* 0x021fe200078ec0ff */
[----:B------:R-:W-:-:S05]  /*139c0*/  IMAD.MOV.U32 R3, RZ, RZ, RZ ;  /* 0x000000ffff037224 */ /* 0x000fca00078e00ff */
[----:B------:R-:W-:Y:S01]  /*139d0*/  STG.E.64 desc[UR36][R16.64], R2 ;  /* 0x0000000210007986 */ /* 0x000fe2000c101b24 */
[----:B------:R-:W-:Y:S05]  /*139e0*/  EXIT ;  /* 0x000000000000794d */ /* 0x000fea0003800000 */
.L_x_12095:
[----:B-----5:R-:W-:-:S05]  /*139f0*/  LOP3.LUT R23, R23, 0xff, RZ, 0xc0, !PT ;  /* 0x000000ff17177812 */ /* 0x020fca00078ec0ff */
[----:B------:R-:W-:Y:S01]  /*13a00*/  STG.E desc[UR36][R16.64], R23 ;  /* 0x0000001710007986 */ /* 0x000fe2000c101924 */
[----:B------:R-:W-:Y:S05]  /*13a10*/  EXIT ;  /* 0x000000000000794d */ /* 0x000fea0003800000 */
.L_x_12085:
        /* <DEDUP_REMOVED lines=10> */
.L_x_12098:
[----:B012345:R-:W-:Y:S02]  /*13ac0*/  LOP3.LUT R4, R23, 0xff, RZ, 0xc0, !PT ;  /* 0x000000ff17047812 */ /* 0x03ffe400078ec0ff */
[----:B------:R-:W-:-:S04]  /*13ad0*/  CS2R R6, SRZ ;  /* 0x0000000000067805 */ /* 0x000fc8000001ff00 */
[----:B------:R-:W0:Y:S02]  /*13ae0*/  I2F.F64.U16 R4, R4 ;  /* 0x0000000400047312 */ /* 0x000e240000101800 */
[----:B0-----:R-:W-:Y:S01]  /*13af0*/  STG.E.128 desc[UR36][R16.64], R4 ;  /* 0x0000000410007986 */ /* 0x001fe2000c101d24 */
[----:B------:R-:W-:Y:S05]  /*13b00*/  EXIT ;  /* 0x000000000000794d */ /* 0x000fea0003800000 */
.L_x_12097:
[----:B------:R-:W-:-:S09]  /*13b10*/  UISETP.NE.AND UP0, UPT, UR4, 0xf, UPT ;  /* 0x0000000f0400788c */ /* 0x000fd2000bf05270 */
[----:B------:R-:W-:Y:S05]  /*13b20*/  BRA.U !UP0, `(.L_x_12099) ;  /* 0x0000000108dc7547 */ /* 0x000fea000b800000 */
[----:B------:R-:W-:-:S09]  /*13b30*/  UISETP.NE.AND UP0, UPT, UR4, 0x17, UPT ;  /* 0x000000170400788c */ /* 0x000fd2000bf05270 */
[----:B------:R-:W-:Y:S05]  /*13b40*/  BRA.U !UP0, `(.L_x_12100) ;  /* 0x0000000108887547 */ /* 0x000fea000b800000 */
[----:B------:R-:W-:-:S09]  /*13b50*/  UISETP.NE.AND UP0, UPT, UR4, 0x18, UPT ;  /* 0x000000180400788c */ /* 0x000fd2000bf05270 */
[----:B------:R-:W-:Y:S05]  /*13b60*/  BRA.U !UP0, `(.L_x_12101) ;  /* 0x0000000108447547 */ /* 0x000fea000b800000 */
.L_x_12078:
        /* <DEDUP_REMOVED lines=16> */
.L_x_12102:
[----:B------:R-:W-:Y:S05]  /*13c70*/  EXIT ;  /* 0x000000000000794d */ /* 0x000fea0003800000 */
.L_x_12101:
[----:B-----5:R-:W-:Y:S01]  /*13c80*/  LOP3.LUT R23, R23, 0xff, RZ, 0xc0, !PT ;  /* 0x000000ff17177812 */ /* 0x020fe200078ec0ff */
[----:B------:R-:W-:Y:S01]  /*13c90*/  BSSY.RECONVERGENT B0, `(.L_x_12103) ;  /* 0x000000b000007945 */ /* 0x000fe20003800200 */
[----:B0-----:R-:W-:-:S04]  /*13ca0*/  IMAD.MOV.U32 R3, RZ, RZ, 0x7f ;  /* 0x0000007fff037424 */ /* 0x001fc800078e00ff */
        /* <DEDUP_REMOVED lines=9> */
.L_x_12104:
[----:B------:R-:W-:Y:S05]  /*13d40*/  BSYNC.RECONVERGENT B0 ;  /* 0x0000000000007941 */ /* 0x000fea0003800200 */
.L_x_12103:
[----:B------:R-:W-:Y:S01]  /*13d50*/  STG.E.U8 desc[UR36][R16.64], R3 ;  /* 0x0000000310007986 */ /* 0x000fe2000c101124 */
[----:B------:R-:W-:Y:S05]  /*13d60*/  EXIT ;  /* 0x000000000000794d */ /* 0x000fea0003800000 */
.L_x_12100:
[----:B-----5:R-:W-:-:S06]  /*13d70*/  LOP3.LUT R23, R23, 0xff, RZ, 0xc0, !PT ;  /* 0x000000ff17177812 */ /* 0x020fcc00078ec0ff */
[----:B------:R-:W0:Y:S02]  /*13d80*/  I2F.U16 R23, R23 ;  /* 0x0000001700177306 */ /* 0x000e240000101000 */
[----:B0-----:R-:W-:-:S13]  /*13d90*/  ISETP.GT.U32.AND P0, PT, R23, 0x477fffff, PT ;  /* 0x477fffff1700780c */ /* 0x001fda0003f04070 */
[----:B------:R-:W-:Y:S05]  /*13da0*/  @P0 BRA `(.L_x_12105) ;  /* 0x0000000000280947 */ /* 0x000fea0003800000 */
[----:B------:R-:W-:-:S13]  /*13db0*/  ISETP.GE.U32.AND P0, PT, R23, 0x38800000, PT ;  /* 0x388000001700780c */ /* 0x000fda0003f06070 */
[----:B------:R-:W-:-:S04]  /*13dc0*/  @P0 SHF.R.U32.HI R0, RZ, 0x15, R23 ;  /* 0x00000015ff000819 */ /* 0x000fc80000011617 */
[----:B------:R-:W-:-:S04]  /*13dd0*/  @P0 LOP3.LUT R0, R0, 0x1, RZ, 0xc0, !PT ;  /* 0x0000000100000812 */ /* 0x000fc800078ec0ff */
[----:B------:R-:W-:-:S04]  /*13de0*/  @P0 IADD3 R0, PT, PT, R23, 0x80fffff, R0 ;  /* 0x080fffff17000810 */ /* 0x000fc80007ffe000 */
[----:B------:R-:W-:-:S05]  /*13df0*/  @P0 SHF.R.U32.HI R3, RZ, 0x15, R0 ;  /* 0x00000015ff030819 */ /* 0x000fca0000011600 */
[----:B------:R0:W-:Y:S01]  /*13e00*/  @P0 STG.E.U8 desc[UR36][R16.64], R3 ;  /* 0x0000000310000986 */ /* 0x0001e2000c101124 */
[----:B------:R-:W-:Y:S05]  /*13e10*/  @P0 EXIT ;  /* 0x000000000000094d */ /* 0x000fea0003800000 */
[----:B0-----:R-:W-:-:S05]  /*13e20*/  FADD.FTZ R3, R23, 128 ;  /* 0x4300000017037421 */ /* 0x001fca0000010000 */
[----:B------:R-:W-:Y:S01]  /*13e30*/  STG.E.U8 desc[UR36][R16.64], R3 ;  /* 0x0000000310007986 */ /* 0x000fe2000c101124 */
[----:B------:R-:W-:Y:S05]  /*13e40*/  EXIT ;  /* 0x000000000000794d */ /* 0x000fea0003800000 */
.L_x_12105:
[----:B------:R-:W-:Y:S01]  /*13e50*/  IMAD.MOV.U32 R3, RZ, RZ, 0x7f ;  /* 0x0000007fff037424 */ /* 0x000fe200078e00ff */
[----:B------:R-:W-:-:S04]  /*13e60*/  ISETP.GT.U32.AND P0, PT, R23, 0x7f800000, PT ;  /* 0x7f8000001700780c */ /* 0x000fc80003f04070 */
[----:B------:R-:W-:-:S05]  /*13e70*/  SEL R3, R3, 0x7c, P0 ;  /* 0x0000007c03037807 */ /* 0x000fca0000000000 */
[----:B------:R-:W-:Y:S01]  /*13e80*/  STG.E.U8 desc[UR36][R16.64], R3 ;  /* 0x0000000310007986 */ /* 0x000fe2000c101124 */
[----:B------:R-:W-:Y:S05]  /*13e90*/  EXIT ;  /* 0x000000000000794d */ /* 0x000fea0003800000 */
.L_x_12099:
[----:B-----5:R-:W-:-:S04]  /*13ea0*/  LOP3.LUT R23, R23, 0xff, RZ, 0xc0, !PT ;  /* 0x000000ff17177812 */ /* 0x020fc800078ec0ff */
[----:B------:R-:W0:Y:S02]  /*13eb0*/  I2F.U16 R0, R23 ;  /* 0x0000001700007306 */ /* 0x000e240000101000 */
[----:B0-----:R-:W-:-:S05]  /*13ec0*/  F2FP.BF16.F32.PACK_AB R0, RZ, R0 ;  /* 0x00000000ff00723e */ /* 0x001fca00000010ff */
[----:B------:R-:W-:Y:S01]  /*13ed0*/  STG.E.U16 desc[UR36][R16.64], R0 ;  /* 0x0000000010007986 */ /* 0x000fe2000c101524 */
[----:B------:R-:W-:Y:S05]  /*13ee0*/  EXIT ;  /* 0x000000000000794d */ /* 0x000fea0003800000 */
.L_x_12106:
        /* <DEDUP_REMOVED lines=9> */
.L_x_41827:


//--------------------- .text._ZN2at6native27unrolled_elementwise_kernelIZZZNS0_28launch_masked_scatter_kernelERKNS_10TensorBaseES4_S4_S4_ENKUlvE_clEvENKUlvE_clEvEUlhblE_St5arrayIPcLm4EELi4E23TrivialOffsetCalculatorILi3EjESB_ILi1EjENS0_6memory12LoadWithCastILi3EEENSE_13StoreWithCastILi1EEEEEviT_T0_T2_T3_T4_T5_ --------------------------
	.section	.text._ZN2at6native27unrolled_elementwise_kernelIZZZNS0_28launch_masked_scatter_kernelERKNS_10TensorBaseES4_S4_S4_ENKUlvE_clEvENKUlvE_clEvEUlhblE_St5arrayIPcLm4EELi4E23TrivialOffsetCalculatorILi3EjESB_ILi1EjENS0_6memory12LoadWithCastILi3EEENSE_13StoreWithCastILi1EEEEEviT_T0_T2_T3_T4_T5_,"ax",@progbits
	.align	128
        .global         _ZN2at6native27unrolled_elementwise_kernelIZZZNS0_28launch_masked_scatter_kernelERKNS_10TensorBaseES4_S4_S4_ENKUlvE_clEvENKUlvE_clEvEUlhblE_St5arrayIPcLm4EELi4E23TrivialOffsetCalculatorILi3EjESB_ILi1EjENS0_6memory12LoadWithCastILi3EEENSE_13StoreWithCastILi1EEEEEviT_T0_T2_T3_T4_T5_
        .type           _ZN2at6native27unrolled_elementwise_kernelIZZZNS0_28launch_masked_scatter_kernelERKNS_10TensorBaseES4_S4_S4_ENKUlvE_clEvENKUlvE_clEvEUlhblE_St5arrayIPcLm4EELi4E23TrivialOffsetCalculatorILi3EjESB_ILi1EjENS0_6memory12LoadWithCastILi3EEENSE_13StoreWithCastILi1EEEEEviT_T0_T2_T3_T4_T5_,@function
        .size           _ZN2at6native27unrolled_elementwise_kernelIZZZNS0_28launch_masked_scatter_kernelERKNS_10TensorBaseES4_S4_S4_ENKUlvE_clEvENKUlvE_clEvEUlhblE_St5arrayIPcLm4EELi4E23TrivialOffsetCalculatorILi3EjESB_ILi1EjENS0_6memory12LoadWithCastILi3EEENSE_13StoreWithCastILi1EEEEEviT_T0_T2_T3_T4_T5_,(.L_x_41828 - _ZN2at6native27unrolled_elementwise_kernelIZZZNS0_28launch_masked_scatter_kernelERKNS_10TensorBaseES4_S4_S4_ENKUlvE_clEvENKUlvE_clEvEUlhblE_St5arrayIPcLm4EELi4E23TrivialOffsetCalculatorILi3EjESB_ILi1EjENS0_6memory12LoadWithCastILi3EEENSE_13StoreWithCastILi1EEEEEviT_T0_T2_T3_T4_T5_)
        .other          _ZN2at6native27unrolled_elementwise_kernelIZZZNS0_28launch_masked_scatter_kernelERKNS_10TensorBaseES4_S4_S4_ENKUlvE_clEvENKUlvE_clEvEUlhblE_St5arrayIPcLm4EELi4E23TrivialOffsetCalculatorILi3EjESB_ILi1EjENS0_6memory12LoadWithCastILi3EEENSE_13StoreWithCastILi1EEEEEviT_T0_T2_T3_T4_T5_,@"STO_CUDA_ENTRY STV_DEFAULT"
_ZN2at6native27unrolled_elementwise_kernelIZZZNS0_28launch_masked_scatter_kernelERKNS_10TensorBaseES4_S4_S4_ENKUlvE_clEvENKUlvE_clEvEUlhblE_St5arrayIPcLm4EELi4E23TrivialOffsetCalculatorILi3EjESB_ILi1EjENS0_6memory12LoadWithCastILi3EEENSE_13StoreWithCastILi1EEEEEviT_T0_T2_T3_T4_T5_:
.text._ZN2at6native27unrolled_elementwise_kernelIZZZNS0_28launch_masked_scatter_kernelERKNS_10TensorBaseES4_S4_S4_ENKUlvE_clEvENKUlvE_clEvEUlhblE_St5arrayIPcLm4EELi4E23TrivialOffsetCalculatorILi3EjESB_ILi1EjENS0_6memory12LoadWithCastILi3EEENSE_13StoreWithCastILi1EEEEEviT_T0_T2_T3_T4_T5_:
        /* <DEDUP_REMOVED lines=35> */
.L_x_12112:
[----:B------:R3:W5:Y:S01]  /*0230*/  LDG.E.U8 R22, desc[UR36][R6.64] ;  /* 0x0000002406167981 */ /* 0x000762000c1e1100 */
[----:B------:R-:W-:Y:S05]  /*0240*/  BRA `(.L_x_12114) ;  /* 0x0000000c00607947 */ /* 0x000fea0003800000 */
.L_x_12111:
        /* <DEDUP_REMOVED lines=8> */
.L_x_12116:
[----:B------:R1:W5:Y:S01]  /*02d0*/  LDG.E.U8 R22, desc[UR36][R6.64] ;  /* 0x0000002406167981 */ /* 0x000362000c1e1100 */
[----:B------:R-:W-:Y:S05]  /*02e0*/  BRA `(.L_x_12114) ;  /* 0x0000000c00387947 */ /* 0x000fea0003800000 */
.L_x_12115:
[----:B------:R2:W5:Y:S01]  /*02f0*/  LDG.E.U16 R22, desc[UR36][R6.64] ;  /* 0x0000002406167981 */ /* 0x000562000c1e1500 */
[----:B------:R-:W-:Y:S05]  /*0300*/  BRA `(.L_x_12114) ;  /* 0x0000000c00307947 */ /* 0x000fea0003800000 */
.L_x_12110:
        /* <DEDUP_REMOVED lines=10> */
.L_x_12118:
[----:B------:R-:W2:Y:S02]  /*03b0*/  LDG.E.U16 R4, desc[UR36][R6.64] ;  /* 0x0000002406047981 */ /* 0x000ea4000c1e1500 */
[----:B--2---:R-:W-:-:S06]  /*03c0*/  HADD2.F32 R4, -RZ, R4.H0_H0 ;  /* 0x20000004ff047230 */ /* 0x004fcc0000004100 */
[----:B------:R-:W0:Y:S02]  /*03d0*/  F2I.S64.TRUNC R4, R4 ;  /* 0x0000000400047311 */ /* 0x000e24000020d900 */
[----:B0-----:R-:W-:Y:S01]  /*03e0*/  PRMT R22, R4, 0x7610, R22 ;  /* 0x0000761004167816 */ /* 0x001fe20000000016 */
[----:B------:R-:W-:Y:S06]  /*03f0*/  BRA `(.L_x_12114) ;  /* 0x0000000800f47947 */ /* 0x000fec0003800000 */
.L_x_12117:
        /* <DEDUP_REMOVED lines=10> */
.L_x_12120:
[----:B------:R-:W2:Y:S02]  /*04a0*/  LDG.E.U16 R6, desc[UR36][R6.64] ;  /* 0x0000002406067981 */ /* 0x000ea4000c1e1500 */
[----:B--2---:R-:W-:-:S06]  /*04b0*/  HADD2.F32 R4, -RZ, R6.H0_H0 ;  /* 0x20000006ff047230 */ /* 0x004fcc0000004100 */
[----:B------:R-:W0:Y:S02]  /*04c0*/  F2I.S64.TRUNC R4, R4 ;  /* 0x0000000400047311 */ /* 0x000e24000020d900 */
[----:B0-----:R-:W-:Y:S01]  /*04d0*/  PRMT R22, R4, 0x7610, R22 ;  /* 0x0000761004167816 */ /* 0x001fe20000000016 */
[----:B------:R-:W-:Y:S06]  /*04e0*/  BRA `(.L_x_12114) ;  /* 0x0000000800b87947 */ /* 0x000fec0003800000 */
.L_x_12119:
[----:B------:R-:W2:Y:S02]  /*04f0*/  LDG.E.64 R4, desc[UR36][R6.64] ;  /* 0x0000002406047981 */ /* 0x000ea4000c1e1b00 */
[----:B--2---:R-:W0:Y:S02]  /*0500*/  F2I.S64.F64.TRUNC R4, R4 ;  /* 0x0000000400047311 */ /* 0x004e24000030d900 */
[----:B0-----:R-:W-:Y:S01]  /*0510*/  PRMT R22, R4, 0x7610, R22 ;  /* 0x0000761004167816 */ /* 0x001fe20000000016 */
[----:B------:R-:W-:Y:S06]  /*0520*/  BRA `(.L_x_12114) ;  /* 0x0000000800a87947 */ /* 0x000fec0003800000 */
.L_x_12109:
        /* <DEDUP_REMOVED lines=12> */
.L_x_12123:
[----:B------:R-:W2:Y:S02]  /*05f0*/  LDG.E.64 R6, desc[UR36][R6.64] ;  /* 0x0000002406067981 */ /* 0x000ea4000c1e1b00 */
[----:B--2---:R-:W0:Y:S02]  /*0600*/  F2I.S64.F64.TRUNC R4, R6 ;  /* 0x0000000600047311 */ /* 0x004e24000030d900 */
[----:B0-----:R-:W-:Y:S01]  /*0610*/  PRMT R22, R4, 0x7610, R22 ;  /* 0x0000761004167816 */ /* 0x001fe20000000016 */
[----:B------:R-:W-:Y:S06]  /*0620*/  BRA `(.L_x_12114) ;  /* 0x0000000800687947 */ /* 0x000fec0003800000 */
.L_x_12122:
        /* <DEDUP_REMOVED lines=24> */
[----:B------:R-:W0:Y:S02]  /*07b0*/  F2I.S64.TRUNC R4, R3 ;  /* 0x0000000300047311 */ /* 0x000e24000020d900 */
[----:B0-----:R-:W-:Y:S01]  /*07c0*/  PRMT R22, R4, 0x7610, R22 ;  /* 0x0000761004167816 */ /* 0x001fe20000000016 */
[----:B------:R-:W-:Y:S06]  /*07d0*/  BRA `(.L_x_12114) ;  /* 0x0000000400fc7947 */ /* 0x000fec0003800000 */
.L_x_12125:
        /* <DEDUP_REMOVED lines=12> */
[----:B------:R-:W0:Y:S02]  /*08a0*/  F2I.S64.TRUNC R4, R0 ;  /* 0x0000000000047311 */ /* 0x000e24000020d900 */
[----:B0-----:R-:W-:Y:S01]  /*08b0*/  PRMT R22, R4, 0x7610, R22 ;  /* 0x0000761004167816 */ /* 0x001fe20000000016 */
[----:B------:R-:W-:Y:S06]  /*08c0*/  BRA `(.L_x_12114) ;  /* 0x0000000400c07947 */ /* 0x000fec0003800000 */
.L_x_12124:
[----:B------:R-:W2:Y:S02]  /*08d0*/  LDG.E.U16 R4, desc[UR36][R6.64] ;  /* 0x0000002406047981 */ /* 0x000ea4000c1e1500 */
[----:B--2---:R-:W-:-:S06]  /*08e0*/  IMAD.U32 R4, R4, 0x10000, RZ ;  /* 0x0001000004047824 */ /* 0x004fcc00078e00ff */
[----:B------:R-:W0:Y:S02]  /*08f0*/  F2I.S64.TRUNC R4, R4 ;  /* 0x0000000400047311 */ /* 0x000e24000020d900 */
[----:B0-----:R-:W-:Y:S01]  /*0900*/  PRMT R22, R4, 0x7610, R22 ;  /* 0x0000761004167816 */ /* 0x001fe20000000016 */
[----:B------:R-:W-:Y:S06]  /*0910*/  BRA `(.L_x_12114) ;  /* 0x0000000400ac7947 */ /* 0x000fec0003800000 */
.L_x_12121:
        /* <DEDUP_REMOVED lines=10> */
.L_x_12128:
        /* <DEDUP_REMOVED lines=21> */
.L_x_12132:
[----:B------:R-:W-:Y:S05]  /*0b10*/  BSYNC.RECONVERGENT B1 ;  /* 0x0000000000017941 */ /* 0x000fea0003800200 */
.L_x_12131:
[----:B------:R-:W-:Y:S01]  /*0b20*/  IMAD.SHL.U32 R0, R0, 0x100000, RZ ;  /* 0x0010000000007824 */ /* 0x000fe200078e00ff */
[----:B------:R-:W-:-:S04]  /*0b30*/  LEA R3, R3, 0x3b800000, 0x17 ;  /* 0x3b80000003037811 */ /* 0x000fc800078eb8ff */
[----:B------:R-:W-:-:S07]  /*0b40*/  LOP3.LUT R4, R3, R0, R7, 0xfe, !PT ;  /* 0x0000000003047212 */ /* 0x000fce00078efe07 */
.L_x_12130:
[----:B------:R-:W-:Y:S05]  /*0b50*/  BSYNC.RECONVERGENT B0 ;  /* 0x0000000000007941 */ /* 0x000fea0003800200 */
.L_x_12129:
[----:B------:R-:W0:Y:S02]  /*0b60*/  F2I.S64.TRUNC R4, R4 ;  /* 0x0000000400047311 */ /* 0x000e24000020d900 */
[----:B0-----:R-:W-:Y:S01]  /*0b70*/  PRMT R22, R4, 0x7610, R22 ;  /* 0x0000761004167816 */ /* 0x001fe20000000016 */
[----:B------:R-:W-:Y:S06]  /*0b80*/  BRA `(.L_x_12114) ;  /* 0x0000000400107947 */ /* 0x000fec0003800000 */
.L_x_12127:
        /* <DEDUP_REMOVED lines=21> */
.L_x_12136:
[----:B------:R-:W-:Y:S05]  /*0ce0*/  BSYNC.RECONVERGENT B1 ;  /* 0x0000000000017941 */ /* 0x000fea0003800200 */
.L_x_12135:
[----:B------:R-:W-:Y:S01]  /*0cf0*/  IMAD.SHL.U32 R0, R0, 0x200000, RZ ;  /* 0x0020000000007824 */ /* 0x000fe200078e00ff */
[----:B------:R-:W-:-:S04]  /*0d00*/  LEA R3, R3, 0x37800000, 0x17 ;  /* 0x3780000003037811 */ /* 0x000fc800078eb8ff */
[----:B------:R-:W-:-:S07]  /*0d10*/  LOP3.LUT R4, R3, R0, R7, 0xfe, !PT ;  /* 0x0000000003047212 */ /* 0x000fce00078efe07 */
.L_x_12134:
[----:B------:R-:W-:Y:S05]  /*0d20*/  BSYNC.RECONVERGENT B0 ;  /* 0x0000000000007941 */ /* 0x000fea0003800200 */
.L_x_12133:
[----:B------:R-:W0:Y:S02]  /*0d30*/  F2I.S64.TRUNC R4, R4 ;  /* 0x0000000400047311 */ /* 0x000e24000020d900 */
[----:B0-----:R-:W-:Y:S01]  /*0d40*/  PRMT R22, R4, 0x7610, R22 ;  /* 0x0000761004167816 */ /* 0x001fe20000000016 */
[----:B------:R-:W-:Y:S06]  /*0d50*/  BRA `(.L_x_12114) ;  /* 0x00000000009c7947 */ /* 0x000fec0003800000 */
.L_x_12126:
[----:B------:R-:W-:-:S09]  /*0d60*/  UISETP.NE.AND UP0, UPT, UR4, 0x1c, UPT ;  /* 0x0000001c0400788c */ /* 0x000fd2000bf05270 */
[----:B------:R-:W-:Y:S05]  /*0d70*/  BRA.U !UP0, `(.L_x_12137) ;  /* 0x0000000108907547 */ /* 0x000fea000b800000 */
[----:B------:R-:W-:-:S09]  /*0d80*/  UISETP.NE.AND UP0, UPT, UR4, 0x1d, UPT ;  /* 0x0000001d0400788c */ /* 0x000fd2000bf05270 */
[----:B------:R-:W-:Y:S05]  /*0d90*/  BRA.U !UP0, `(.L_x_12138) ;  /* 0x0000000108807547 */ /* 0x000fea000b800000 */
[----:B------:R-:W-:-:S09]  /*0da0*/  UISETP.NE.AND UP0, UPT, UR4, 0x2c, UPT ;  /* 0x0000002c0400788c */ /* 0x000fd2000bf05270 */
[----:B------:R-:W-:Y:S05]  /*0db0*/  BRA.U !UP0, `(.L_x_12139) ;  /* 0x0000000108487547 */ /* 0x000fea000b800000 */
.L_x_12113:
        /* <DEDUP_REMOVED lines=16> */
.L_x_12140:
[----:B------:R-:W-:Y:S01]  /*0ec0*/  PRMT R22, RZ, 0x7610, R22 ;  /* 0x00007610ff167816 */ /* 0x000fe20000000016 */
[----:B------:R-:W-:Y:S06]  /*0ed0*/  BRA `(.L_x_12114) ;  /* 0x00000000003c7947 */ /* 0x000fec0003800000 */
.L_x_12139:
        /* <DEDUP_REMOVED lines=8> */
.L_x_12142:
[----:B------:R-:W-:Y:S05]  /*0f60*/  BSYNC.RECONVERGENT B0 ;  /* 0x0000000000007941 */ /* 0x000fea0003800200 */
.L_x_12141:
[----:B------:R-:W0:Y:S02]  /*0f70*/  F2I.S64.TRUNC R4, R4 ;  /* 0x0000000400047311 */ /* 0x000e24000020d900 */
[----:B0-----:R-:W-:Y:S01]  /*0f80*/  PRMT R22, R4, 0x7610, R22 ;  /* 0x0000761004167816 */ /* 0x001fe20000000016 */
[----:B------:R-:W-:Y:S06]  /*0f90*/  BRA `(.L_x_12114) ;  /* 0x00000000000c7947 */ /* 0x000fec0003800000 */
.L_x_12138:
[----:B------:R0:W5:Y:S01]  /*0fa0*/  LDG.E.U8 R22, desc[UR36][R6.64] ;  /* 0x0000002406167981 */ /* 0x000162000c1e1100 */
[----:B------:R-:W-:Y:S05]  /*0fb0*/  BRA `(.L_x_12114) ;  /* 0x0000000000047947 */ /* 0x000fea0003800000 */
.L_x_12137:
[----:B------:R0:W5:Y:S02]  /*0fc0*/  LDG.E.U8 R22, desc[UR36][R6.64] ;  /* 0x0000002406167981 */ /* 0x000164000c1e1100 */
.L_x_12114:
[----:B------:R-:W1:Y:S01]  /*0fd0*/  LDC.64 R4, c[0x0][0x3a8] ;  /* 0x0000ea00ff047b82 */ /* 0x000e620000000a00 */
[----:B------:R-:W2:Y:S01]  /*0fe0*/  LDCU UR5, c[0x0][0x3c4] ;  /* 0x00007880ff0577ac */ /* 0x000ea20008000800 */
[----:B------:R-:W-:Y:S01]  /*0ff0*/  BSSY.RECONVERGENT B6, `(.L_x_12143) ;  /* 0x00000bc000067945 */ /* 0x000fe20003800200 */
[----:B------:R-:W-:-:S04]  /*1000*/  UPRMT UR4, UR39, 0x9910, URZ ;  /* 0x0000991027047896 */ /* 0x000fc800080000ff */
        /* <DEDUP_REMOVED lines=17> */
.L_x_12147:
[----:B------:R-:W2:Y:S02]  /*1120*/  LDG.E.U8 R4, desc[UR36][R4.64] ;  /* 0x0000002404047981 */ /* 0x000ea4000c1e1100 */
[----:B--2---:R-:W-:-:S04]  /*1130*/  ISETP.NE.AND P0, PT, R4, RZ, PT ;  /* 0x000000ff0400720c */ /* 0x004fc80003f05270 */
[----:B------:R-:W-:Y:S01]  /*1140*/  P2R R23, PR, RZ, 0x1 ;  /* 0x00000001ff177803 */ /* 0x000fe20000000000 */
[----:B------:R-:W-:Y:S08]  /*1150*/  BRA `(.L_x_12149) ;  /* 0x0000000800947947 */ /* 0x000ff00003800000 */
.L_x_12146:
        /* <DEDUP_REMOVED lines=11> */
.L_x_12151:
[----:B------:R-:W2:Y:S02]  /*1210*/  LDG.E R4, desc[UR36][R4.64] ;  /* 0x0000002404047981 */ /* 0x000ea4000c1e1900 */
[----:B--2---:R-:W-:-:S04]  /*1220*/  ISETP.NE.AND P0, PT, R4, RZ, PT ;  /* 0x000000ff0400720c */ /* 0x004fc80003f05270 */
[----:B------:R-:W-:Y:S01]  /*1230*/  P2R R23, PR, RZ, 0x1 ;  /* 0x00000001ff177803 */ /* 0x000fe20000000000 */
[----:B------:R-:W-:Y:S08]  /*1240*/  BRA `(.L_x_12149) ;  /* 0x0000000800587947 */ /* 0x000ff00003800000 */
.L_x_12150:
[----:B------:R-:W2:Y:S02]  /*1250*/  LDG.E.U16 R4, desc[UR36][R4.64] ;  /* 0x0000002404047981 */ /* 0x000ea4000c1e1500 */
[----:B--2---:R-:W-:-:S04]  /*1260*/  ISETP.NE.AND P0, PT, R4, RZ, PT ;  /* 0x000000ff0400720c */ /* 0x004fc80003f05270 */
[----:B------:R-:W-:Y:S01]  /*1270*/  P2R R23, PR, RZ, 0x1 ;  /* 0x00000001ff177803 */ /* 0x000fe20000000000 */
[----:B------:R-:W-:Y:S08]  /*1280*/  BRA `(.L_x_12149) ;  /* 0x0000000800487947 */ /* 0x000ff00003800000 */
.L_x_12145:
        /* <DEDUP_REMOVED lines=10> */
.L_x_12153:
[----:B------:R-:W2:Y:S02]  /*1330*/  LDG.E.U16 R0, desc[UR36][R4.64] ;  /* 0x0000002404007981 */ /* 0x000ea4000c1e1500 */
[----:B--2---:R-:W-:-:S05]  /*1340*/  HADD2.F32 R0, -RZ, R0.H0_H0 ;  /* 0x20000000ff007230 */ /* 0x004fca0000004100 */
[----:B------:R-:W-:-:S04]  /*1350*/  FSETP.NEU.FTZ.AND P0, PT, R0, RZ, PT ;  /* 0x000000ff0000720b */ /* 0x000fc80003f1d000 */
[----:B------:R-:W-:Y:S01]  /*1360*/  P2R R23, PR, RZ, 0x1 ;  /* 0x00000001ff177803 */ /* 0x000fe20000000000 */
[----:B------:R-:W-:Y:S08]  /*1370*/  BRA `(.L_x_12149) ;  /* 0x00000008000c7947 */ /* 0x000ff00003800000 */
.L_x_12152:
        /* <DEDUP_REMOVED lines=12> */
.L_x_12155:
        /* <DEDUP_REMOVED lines=10> */
.L_x_12154:
[----:B------:R-:W2:Y:S02]  /*14e0*/  LDG.E.64 R4, desc[UR36][R4.64] ;  /* 0x0000002404047981 */ /* 0x000ea4000c1e1b00 */
[----:B--2---:R-:W1:Y:S02]  /*14f0*/  DSETP.NEU.AND P0, PT, R4, RZ, PT ;  /* 0x000000ff0400722a */ /* 0x004e640003f0d000 */
[----:B-1----:R-:W-:Y:S01]  /*1500*/  P2R R23, PR, RZ, 0x1 ;  /* 0x00000001ff177803 */ /* 0x002fe20000000000 */
[----:B------:R-:W-:Y:S06]  /*1510*/  BRA `(.L_x_12149) ;  /* 0x0000000400a47947 */ /* 0x000fec0003800000 */
.L_x_12144:
        /* <DEDUP_REMOVED lines=12> */
.L_x_12158:
[----:B0--34-:R-:W2:Y:S02]  /*15e0*/  LDG.E.128 R4, desc[UR36][R4.64] ;  /* 0x0000002404047981 */ /* 0x019ea4000c1e1d00 */
        /* <DEDUP_REMOVED lines=8> */
.L_x_12157:
        /* <DEDUP_REMOVED lines=10> */
.L_x_12160:
        /* <DEDUP_REMOVED lines=12> */
.L_x_12159:
[----:B------:R-:W2:Y:S02]  /*17d0*/  LDG.E.U16 R0, desc[UR36][R4.64] ;  /* 0x0000002404007981 */ /* 0x000ea4000c1e1500 */
[----:B--2---:R-:W-:-:S05]  /*17e0*/  IMAD.U32 R0, R0, 0x10000, RZ ;  /* 0x0001000000007824 */ /* 0x004fca00078e00ff */
[----:B------:R-:W-:-:S04]  /*17f0*/  FSETP.NEU.FTZ.AND P0, PT, R0, RZ, PT ;  /* 0x000000ff0000720b */ /* 0x000fc80003f1d000 */
[----:B------:R-:W-:Y:S01]  /*1800*/  P2R R23, PR, RZ, 0x1 ;  /* 0x00000001ff177803 */ /* 0x000fe20000000000 */
[----:B------:R-:W-:Y:S08]  /*1810*/  BRA `(.L_x_12149) ;  /* 0x0000000000e47947 */ /* 0x000ff00003800000 */
.L_x_12156:
        /* <DEDUP_REMOVED lines=12> */
.L_x_12163:
[----:B------:R-:W2:Y:S02]  /*18e0*/  LDG.E.U8 R4, desc[UR36][R4.64] ;  /* 0x0000002404047981 */ /* 0x000ea4000c1e1100 */
[----:B--2---:R-:W-:-:S04]  /*18f0*/  ISETP.NE.AND P0, PT, R4, RZ, PT ;  /* 0x000000ff0400720c */ /* 0x004fc80003f05270 */
[----:B------:R-:W-:Y:S01]  /*1900*/  P2R R23, PR, RZ, 0x1 ;  /* 0x00000001ff177803 */ /* 0x000fe20000000000 */
[----:B------:R-:W-:Y:S08]  /*1910*/  BRA `(.L_x_12149) ;  /* 0x0000000000a47947 */ /* 0x000ff00003800000 */
.L_x_12162:
[----:B------:R-:W2:Y:S02]  /*1920*/  LDG.E.U8 R4, desc[UR36][R4.64] ;  /* 0x0000002404047981 */ /* 0x000ea4000c1e1100 */
[----:B--2---:R-:W-:-:S04]  /*1930*/  ISETP.NE.AND P0, PT, R4, RZ, PT ;  /* 0x000000ff0400720c */ /* 0x004fc80003f05270 */
[----:B------:R-:W-:Y:S01]  /*1940*/  P2R R23, PR, RZ, 0x1 ;  /* 0x00000001ff177803 */ /* 0x000fe20000000000 */
[----:B------:R-:W-:Y:S08]  /*1950*/  BRA `(.L_x_12149) ;  /* 0x0000000000947947 */ /* 0x000ff00003800000 */
.L_x_12161:
[----:B------:R-:W-:-:S09]  /*1960*/  UISETP.NE.AND UP0, UPT, UR4, 0x1c, UPT ;  /* 0x0000001c0400788c */ /* 0x000fd2000bf05270 */
[----:B------:R-:W-:Y:S05]  /*1970*/  BRA.U !UP0, `(.L_x_12164) ;  /* 0x0000000108807547 */ /* 0x000fea000b800000 */
[----:B------:R-:W-:-:S09]  /*1980*/  UISETP.NE.AND UP0, UPT, UR4, 0x1d, UPT ;  /* 0x0000001d0400788c */ /* 0x000fd2000bf05270 */
[----:B------:R-:W-:Y:S05]  /*1990*/  BRA.U !UP0, `(.L_x_12165) ;  /* 0x0000000108647547 */ /* 0x000fea000b800000 */
[----:B------:R-:W-:-:S09]  /*19a0*/  UISETP.NE.AND UP0, UPT, UR4, 0x2c, UPT ;  /* 0x0000002c0400788c */ /* 0x000fd2000bf05270 */
[----:B------:R-:W-:Y:S05]  /*19b0*/  BRA.U !UP0, `(.L_x_12166) ;  /* 0x00000001084c7547 */ /* 0x000fea000b800000 */
.L_x_12148:
[----:B------:R-:W-:Y:S01]  /*19c0*/  MOV R0, 0x0 ;  /* 0x0000000000007802 */ /* 0x000fe20000000f00 */
[----:B------:R-:W1:Y:S01]  /*19d0*/  LDCU.64 UR6, c[0x4][0x4e8] ;  /* 0x01009d00ff0677ac */ /* 0x000e620008000a00 */
[----:B------:R-:W-:Y:S02]  /*19e0*/  IMAD.MOV.U32 R8, RZ, RZ, 0x4e ;  /* 0x0000004eff087424 */ /* 0x000fe400078e00ff */
[----:B------:R2:W2:Y:S01]  /*19f0*/  LDC.64 R14, c[0x4][R0] ;  /* 0x01000000000e7b82 */ /* 0x0004a20000000a00 */
[----:B------:R-:W0:Y:S01]  /*1a00*/  LDCU.64 UR8, c[0x4][0x4f0] ;  /* 0x01009e00ff0877ac */ /* 0x000e220008000a00 */
[----:B------:R-:W-:Y:S02]  /*1a10*/  IMAD.MOV.U32 R12, RZ, RZ, 0x1 ;  /* 0x00000001ff0c7424 */ /* 0x000fe400078e00ff */
[----:B------:R-:W-:Y:S01]  /*1a20*/  IMAD.MOV.U32 R13, RZ, RZ, RZ ;  /* 0x000000ffff0d7224 */ /* 0x000fe200078e00ff */
[----:B------:R-:W0:Y:S01]  /*1a30*/  LDCU.64 UR4, c[0x4][0x320] ;  /* 0x01006400ff0477ac */ /* 0x000e220008000a00 */
[----:B-1----:R-:W-:-:S02]  /*1a40*/  IMAD.U32 R4, RZ, RZ, UR6 ;  /* 0x00000006ff047e24 */ /* 0x002fc4000f8e00ff */
[----:B------:R-:W-:Y:S02]  /*1a50*/  IMAD.U32 R5, RZ, RZ, UR7 ;  /* 0x00000007ff057e24 */ /* 0x000fe4000f8e00ff */
[----:B0--34-:R-:W-:Y:S02]  /*1a60*/  IMAD.U32 R6, RZ, RZ, UR8 ;  /* 0x00000008ff067e24 */ /* 0x019fe4000f8e00ff */
[----:B------:R-:W-:Y:S02]  /*1a70*/  IMAD.U32 R7, RZ, RZ, UR9 ;  /* 0x00000009ff077e24 */ /* 0x000fe4000f8e00ff */
[----:B------:R-:W-:Y:S02]  /*1a80*/  IMAD.U32 R10, RZ, RZ, UR4 ;  /* 0x00000004ff0a7e24 */ /* 0x000fe4000f8e00ff */
[----:B------:R-:W-:-:S07]  /*1a90*/  IMAD.U32 R11, RZ, RZ, UR5 ;  /* 0x00000005ff0b7e24 */ /* 0x000fce000f8e00ff */
[----:B------:R-:W-:-:S07]  /*1aa0*/  LEPC R20, `(.L_x_12167) ;  /* 0x000000001014794e */ /* 0x000fce0000000000 */
[----:B--2--5:R-:W-:Y:S05]  /*1ab0*/  CALL.ABS.NOINC R14 ;  /* 0x000000000e007343 */ /* 0x024fea0003c00000 */
.L_x_12167:
[----:B------:R-:W-:-:S04]  /*1ac0*/  PLOP3.LUT P0, PT, PT, PT, PT, 0x8, 0x80 ;  /* 0x000000000080781c */ /* 0x000fc80003f0e170 */
[----:B------:R-:W-:Y:S01]  /*1ad0*/  P2R R23, PR, RZ, 0x1 ;  /* 0x00000001ff177803 */ /* 0x000fe20000000000 */
[----:B------:R-:W-:Y:S08]  /*1ae0*/  BRA `(.L_x_12149) ;  /* 0x0000000000307947 */ /* 0x000ff00003800000 */
.L_x_12166:
[----:B------:R-:W2:Y:S02]  /*1af0*/  LDG.E.U8 R4, desc[UR36][R4.64] ;  /* 0x0000002404047981 */ /* 0x000ea4000c1e1100 */
[----:B--2---:R-:W-:-:S04]  /*1b00*/  ISETP.NE.AND P0, PT, R4, RZ, PT ;  /* 0x000000ff0400720c */ /* 0x004fc80003f05270 */
[----:B------:R-:W-:Y:S01]  /*1b10*/  P2R R23, PR, RZ, 0x1 ;  /* 0x00000001ff177803 */ /* 0x000fe20000000000 */
[----:B------:R-:W-:Y:S08]  /*1b20*/  BRA `(.L_x_12149) ;  /* 0x0000000000207947 */ /* 0x000ff00003800000 */
.L_x_12165:
[----:B------:R-:W2:Y:S02]  /*1b30*/  LDG.E.64 R4, desc[UR36][R4.64] ;  /* 0x0000002404047981 */ /* 0x000ea4000c1e1b00 */
[----:B--2---:R-:W-:-:S04]  /*1b40*/  ISETP.NE.U32.AND P0, PT, R4, RZ, PT ;  /* 0x000000ff0400720c */ /* 0x004fc80003f05070 */
[----:B------:R-:W-:-:S04]  /*1b50*/  ISETP.NE.AND.EX P0, PT, R5, RZ, PT, P0 ;  /* 0x000000ff0500720c */ /* 0x000fc80003f05300 */
[----:B------:R-:W-:Y:S01]  /*1b60*/  P2R R23, PR, RZ, 0x1 ;  /* 0x00000001ff177803 */ /* 0x000fe20000000000 */
[----:B------:R-:W-:Y:S08]  /*1b70*/  BRA `(.L_x_12149) ;  /* 0x00000000000c7947 */ /* 0x000ff00003800000 */
.L_x_12164:
[----:B------:R-:W2:Y:S02]  /*1b80*/  LDG.E R4, desc[UR36][R4.64] ;  /* 0x0000002404047981 */ /* 0x000ea4000c1e1900 */
[----:B--2---:R-:W-:-:S04]  /*1b90*/  ISETP.NE.AND P0, PT, R4, RZ, PT ;  /* 0x000000ff0400720c */ /* 0x004fc80003f05270 */
[----:B------:R-:W-:-:S09]  /*1ba0*/  P2R R23, PR, RZ, 0x1 ;  /* 0x00000001ff177803 */ /* 0x000fd20000000000 */
.L_x_12149:
[----:B------:R-:W-:Y:S05]  /*1bb0*/  BSYNC.RECONVERGENT B6 ;  /* 0x0000000000067941 */ /* 0x000fea0003800200 */
.L_x_12143:
[----:B------:R-:W1:Y:S01]  /*1bc0*/  LDC.64 R4, c[0x0][0x3b0] ;  /* 0x0000ec00ff047b82 */ /* 0x000e620000000a00 */
[----:B------:R-:W2:Y:S01]  /*1bd0*/  LDCU UR5, c[0x0][0x3c8] ;  /* 0x00007900ff0577ac */ /* 0x000ea20008000800 */
        /* <DEDUP_REMOVED lines=17> */
.L_x_12171:
[----:B------:R1:W5:Y:S01]  /*1cf0*/  LDG.E.U8 R16, desc[UR36][R4.64] ;  /* 0x0000002404107981 */ /* 0x000362000c1e1100 */
[----:B------:R-:W-:Y:S01]  /*1d00*/  IMAD.MOV.U32 R17, RZ, RZ, RZ ;  /* 0x000000ffff117224 */ /* 0x000fe200078e00ff */
[----:B------:R-:W-:Y:S06]  /*1d10*/  BRA `(.L_x_12173) ;  /* 0x0000000c00447947 */ /* 0x000fec0003800000 */
.L_x_12170:
        /* <DEDUP_REMOVED lines=8> */
.L_x_12175:
[----:B------:R-:W2:Y:S02]  /*1da0*/  LDG.E R16, desc[UR36][R4.64] ;  /* 0x0000002404107981 */ /* 0x000ea4000c1e1900 */
[----:B--2---:R-:W-:Y:S01]  /*1db0*/  SHF.R.S32.HI R17, RZ, 0x1f, R16 ;  /* 0x0000001fff117819 */ /* 0x004fe20000011410 */
[----:B------:R-:W-:Y:S06]  /*1dc0*/  BRA `(.L_x_12173) ;  /* 0x0000000c00187947 */ /* 0x000fec0003800000 */
.L_x_12174:
[----:B------:R-:W2:Y:S02]  /*1dd0*/  LDG.E.S16 R16, desc[UR36][R4.64] ;  /* 0x0000002404107981 */ /* 0x000ea4000c1e1700 */
[----:B--2---:R-:W-:Y:S01]  /*1de0*/  SHF.R.S32.HI R17, RZ, 0x1f, R16 ;  /* 0x0000001fff117819 */ /* 0x004fe20000011410 */
[----:B------:R-:W-:Y:S06]  /*1df0*/  BRA `(.L_x_12173) ;  /* 0x0000000c000c7947 */ /* 0x000fec0003800000 */
.L_x_12169:
        /* <DEDUP_REMOVED lines=8> */
[----:B-12---:R-:W-:Y:S05]  /*1e80*/  BRA `(.L_x_12173) ;  /* 0x0000000800e87947 */ /* 0x006fea0003800000 */
.L_x_12177:
[----:B------:R-:W2:Y:S02]  /*1e90*/  LDG.E.U16 R4, desc[UR36][R4.64] ;  /* 0x0000002404047981 */ /* 0x000ea4000c1e1500 */
[----:B--2---:R-:W-:-:S06]  /*1ea0*/  HADD2.F32 R16, -RZ, R4.H0_H0 ;  /* 0x20000004ff107230 */ /* 0x004fcc0000004100 */
[----:B------:R-:W1:Y:S02]  /*1eb0*/  F2I.S64.TRUNC R16, R16 ;  /* 0x0000001000107311 */ /* 0x000e64000020d900 */
[----:B-1----:R-:W-:Y:S05]  /*1ec0*/  BRA `(.L_x_12173) ;  /* 0x0000000800d87947 */ /* 0x002fea0003800000 */
.L_x_12176:
        /* <DEDUP_REMOVED lines=8> */
[----:B-12---:R-:W-:Y:S05]  /*1f50*/  BRA `(.L_x_12173) ;  /* 0x0000000800b47947 */ /* 0x006fea0003800000 */
.L_x_12179:
[----:B------:R-:W2:Y:S02]  /*1f60*/  LDG.E.U16 R4, desc[UR36][R4.64] ;  /* 0x0000002404047981 */ /* 0x000ea4000c1e1500 */
[----:B--2---:R-:W-:-:S06]  /*1f70*/  HADD2.F32 R16, -RZ, R4.H0_H0 ;  /* 0x20000004ff107230 */ /* 0x004fcc0000004100 */
[----:B------:R-:W1:Y:S02]  /*1f80*/  F2I.S64.TRUNC R16, R16 ;  /* 0x0000001000107311 */ /* 0x000e64000020d900 */
[----:B-1----:R-:W-:Y:S05]  /*1f90*/  BRA `(.L_x_12173) ;  /* 0x0000000800a47947 */ /* 0x002fea0003800000 */
.L_x_12178:
[----:B------:R-:W2:Y:S02]  /*1fa0*/  LDG.E.64 R4, desc[UR36][R4.64] ;  /* 0x0000002404047981 */ /* 0x000ea4000c1e1b00 */
[----:B--2---:R1:W2:Y:S02]  /*1fb0*/  F2I.S64.F64.TRUNC R16, R4 ;  /* 0x0000000400107311 */ /* 0x0042a4000030d900 */
[----:B-12---:R-:W-:Y:S05]  /*1fc0*/  BRA `(.L_x_12173) ;  /* 0x0000000800987947 */ /* 0x006fea0003800000 */
.L_x_12168:
        /* <DEDUP_REMOVED lines=13> */
.L_x_12182:
[----:B------:R-:W2:Y:S02]  /*20a0*/  LDG.E.64 R4, desc[UR36][R4.64] ;  /* 0x0000002404047981 */ /* 0x000ea4000c1e1b00 */
[----:B--2---:R1:W2:Y:S02]  /*20b0*/  F2I.S64.F64.TRUNC R16, R4 ;  /* 0x0000000400107311 */ /* 0x0042a4000030d900 */
[----:B-12---:R-:W-:Y:S05]  /*20c0*/  BRA `(.L_x_12173) ;  /* 0x0000000800587947 */ /* 0x006fea0003800000 */
.L_x_12181:
[----:B------:R-:W-:-:S09]  /*20d0*/  UISETP.NE.AND UP0, UPT, UR4, 0xf, UPT ;  /* 0x0000000f0400788c */ /* 0x000fd2000bf05270 */
[----:B------:R-:W-:Y:S05]  /*20e0*/  BRA.U !UP0, `(.L_x_12183) ;  /* 0x0000000108987547 */ /* 0x000fea000b800000 */
[----:B------:R-:W-:-:S09]  /*20f0*/  UISETP.NE.AND UP0, UPT, UR4, 0x17, UPT ;  /* 0x000000170400788c */ /* 0x000fd2000bf05270 */
[----:B------:R-:W-:Y:S05]  /*2100*/  BRA.U !UP0, `(.L_x_12184) ;  /* 0x0000000108587547 */ /* 0x000fea000b800000 */
[----:B------:R-:W-:-:S09]  /*2110*/  UISETP.NE.AND UP0, UPT, UR4, 0x18, UPT ;  /* 0x000000180400788c */ /* 0x000fd2000bf05270 */
[----:B------:R-:W-:Y:S05]  /*2120*/  BRA.U UP0, `(.L_x_12172) ;  /* 0x0000000500bc7547 */ /* 0x000fea000b800000 */
[----:B------:R-:W2:Y:S01]  /*2130*/  LDG.E.U8 R0, desc[UR36][R4.64] ;  /* 0x0000002404007981 */ /* 0x000ea2000c1e1100 */
[----:B0--34-:R-:W-:Y:S02]  /*2140*/  IMAD.MOV.U32 R7, RZ, RZ, 0x1f ;  /* 0x0000001fff077424 */ /* 0x019fe400078e00ff */
        /* <DEDUP_REMOVED lines=18> */
.L_x_12184:
[----:B------:R-:W2:Y:S02]  /*2270*/  LDG.E.U8 R4, desc[UR36][R4.64] ;  /* 0x0000002404047981 */ /* 0x000ea4000c1e1100 */
[C---:B--2---:R-:W-:Y:S02]  /*2280*/  IMAD.SHL.U32 R3, R4.reuse, 0x2000000, RZ ;  /* 0x0200000004037824 */ /* 0x044fe400078e00ff */
[----:B0--34-:R-:W-:-:S03]  /*2290*/  IMAD.SHL.U32 R6, R4, 0x100, RZ ;  /* 0x0000010004067824 */ /* 0x019fc600078e00ff */
        /* <DEDUP_REMOVED lines=9> */
[----:B------:R0:W1:Y:S02]  /*2330*/  F2I.S64.TRUNC R16, R0 ;  /* 0x0000000000107311 */ /* 0x000064000020d900 */
[----:B01----:R-:W-:Y:S05]  /*2340*/  BRA `(.L_x_12173) ;  /* 0x0000000400b87947 */ /* 0x003fea0003800000 */
.L_x_12183:
[----:B------:R-:W2:Y:S02]  /*2350*/  LDG.E.U16 R16, desc[UR36][R4.64] ;  /* 0x0000002404107981 */ /* 0x000ea4000c1e1500 */
[----:B--2---:R-:W-:-:S06]  /*2360*/  IMAD.U32 R16, R16, 0x10000, RZ ;  /* 0x0001000010107824 */ /* 0x004fcc00078e00ff */
[----:B------:R-:W1:Y:S02]  /*2370*/  F2I.S64.TRUNC R16, R16 ;  /* 0x0000001000107311 */ /* 0x000e64000020d900 */
[----:B-1----:R-:W-:Y:S05]  /*2380*/  BRA `(.L_x_12173) ;  /* 0x0000000400a87947 */ /* 0x002fea0003800000 */
.L_x_12180:
        /* <DEDUP_REMOVED lines=11> */
.L_x_12187:
        /* <DEDUP_REMOVED lines=12> */
[----:B0--34-:R-:W-:Y:S01]  /*2500*/  IMAD.U32 R7, R0, -0x80000000, RZ ;  /* 0x8000000000077824 */ /* 0x019fe200078e00ff */
        /* <DEDUP_REMOVED lines=8> */
.L_x_12191:
[----:B------:R-:W-:Y:S05]  /*2590*/  BSYNC.RECONVERGENT B1 ;  /* 0x0000000000017941 */ /* 0x000fea0003800200 */
.L_x_12190:
[----:B------:R-:W-:Y:S01]  /*25a0*/  IMAD.SHL.U32 R0, R0, 0x100000, RZ ;  /* 0x0010000000007824 */ /* 0x000fe200078e00ff */
[----:B------:R-:W-:-:S04]  /*25b0*/  LEA R3, R3, 0x3b800000, 0x17 ;  /* 0x3b80000003037811 */ /* 0x000fc800078eb8ff */
[----:B------:R-:W-:-:S07]  /*25c0*/  LOP3.LUT R16, R3, R0, R7, 0xfe, !PT ;  /* 0x0000000003107212 */ /* 0x000fce00078efe07 */
.L_x_12189:
[----:B------:R-:W-:Y:S05]  /*25d0*/  BSYNC.RECONVERGENT B0 ;  /* 0x0000000000007941 */ /* 0x000fea0003800200 */
.L_x_12188:
[----:B------:R-:W1:Y:S02]  /*25e0*/  F2I.S64.TRUNC R16, R16 ;  /* 0x0000001000107311 */ /* 0x000e64000020d900 */
[----:B-1----:R-:W-:Y:S05]  /*25f0*/  BRA `(.L_x_12173) ;  /* 0x00000004000c7947 */ /* 0x002fea0003800000 */
.L_x_12186:
        /* <DEDUP_REMOVED lines=21> */
.L_x_12195:
[----:B------:R-:W-:Y:S05]  /*2750*/  BSYNC.RECONVERGENT B1 ;  /* 0x0000000000017941 */ /* 0x000fea0003800200 */
.L_x_12194:
[----:B------:R-:W-:Y:S01]  /*2760*/  IMAD.SHL.U32 R0, R0, 0x200000, RZ ;  /* 0x0020000000007824 */ /* 0x000fe200078e00ff */
[----:B------:R-:W-:-:S04]  /*2770*/  LEA R3, R3, 0x37800000, 0x17 ;  /* 0x3780000003037811 */ /* 0x000fc800078eb8ff */
[----:B------:R-:W-:-:S07]  /*2780*/  LOP3.LUT R16, R3, R0, R7, 0xfe, !PT ;  /* 0x0000000003107212 */ /* 0x000fce00078efe07 */
.L_x_12193:
[----:B------:R-:W-:Y:S05]  /*2790*/  BSYNC.RECONVERGENT B0 ;  /* 0x0000000000007941 */ /* 0x000fea0003800200 */
.L_x_12192:
[----:B------:R-:W1:Y:S02]  /*27a0*/  F2I.S64.TRUNC R16, R16 ;  /* 0x0000001000107311 */ /* 0x000e64000020d900 */
[----:B-1----:R-:W-:Y:S05]  /*27b0*/  BRA `(.L_x_12173) ;  /* 0x00000000009c7947 */ /* 0x002fea0003800000 */
.L_x_12185:
[----:B------:R-:W-:-:S09]  /*27c0*/  UISETP.NE.AND UP0, UPT, UR4, 0x1c, UPT ;  /* 0x0000001c0400788c */ /* 0x000fd2000bf05270 */
[----:B------:R-:W-:Y:S05]  /*27d0*/  BRA.U !UP0, `(.L_x_12196) ;  /* 0x00000001088c7547 */ /* 0x000fea000b800000 */
[----:B------:R-:W-:-:S09]  /*27e0*/  UISETP.NE.AND UP0, UPT, UR4, 0x1d, UPT ;  /* 0x0000001d0400788c */ /* 0x000fd2000bf05270 */
[----:B------:R-:W-:Y:S05]  /*27f0*/  BRA.U !UP0, `(.L_x_12197) ;  /* 0x00000001087c7547 */ /* 0x000fea000b800000 */
[----:B------:R-:W-:-:S09]  /*2800*/  UISETP.NE.AND UP0, UPT, UR4, 0x2c, UPT ;  /* 0x0000002c0400788c */ /* 0x000fd2000bf05270 */
[----:B------:R-:W-:Y:S05]  /*2810*/  BRA.U !UP0, `(.L_x_12198) ;  /* 0x0000000108487547 */ /* 0x000fea000b800000 */
.L_x_12172:
        /* <DEDUP_REMOVED lines=16> */
.L_x_12199:
[----:B------:R-:W-:Y:S01]  /*2920*/  CS2R R16, SRZ ;  /* 0x0000000000107805 */ /* 0x000fe2000001ff00 */
[----:B------:R-:W-:Y:S06]  /*2930*/  BRA `(.L_x_12173) ;  /* 0x00000000003c7947 */ /* 0x000fec0003800000 */
.L_x_12198:
        /* <DEDUP_REMOVED lines=8> */
.L_x_12201:
[----:B------:R-:W-:Y:S05]  /*29c0*/  BSYNC.RECONVERGENT B0 ;  /* 0x0000000000007941 */ /* 0x000fea0003800200 */
.L_x_12200:
[----:B------:R-:W1:Y:S02]  /*29d0*/  F2I.S64.TRUNC R16, R16 ;  /* 0x0000001000107311 */ /* 0x000e64000020d900 */
[----:B-1----:R-:W-:Y:S05]  /*29e0*/  BRA `(.L_x_12173) ;  /* 0x0000000000107947 */ /* 0x002fea0003800000 */
.L_x_12197:
[----:B------:R1:W5:Y:S01]  /*29f0*/  LDG.E.64 R16, desc[UR36][R4.64] ;  /* 0x0000002404107981 */ /* 0x000362000c1e1b00 */
[----:B------:R-:W-:Y:S05]  /*2a00*/  BRA `(.L_x_12173) ;  /* 0x0000000000087947 */ /* 0x000fea0003800000 */
.L_x_12196:
[----:B------:R2:W5:Y:S01]  /*2a10*/  LDG.E R16, desc[UR36][R4.64] ;  /* 0x0000002404107981 */ /* 0x000562000c1e1900 */
[----:B------:R-:W-:-:S07]  /*2a20*/  IMAD.MOV.U32 R17, RZ, RZ, RZ ;  /* 0x000000ffff117224 */ /* 0x000fce00078e00ff */
.L_x_12173:
[----:B------:R-:W-:Y:S01]  /*2a30*/  ISETP.NE.AND P0, PT, R23, RZ, PT ;  /* 0x000000ff1700720c */ /* 0x000fe20003f05270 */
[----:B------:R-:W-:-:S03]  /*2a40*/  VIADD R25, R19, 0x80 ;  /* 0x0000008013197836 */ /* 0x000fc60000000000 */
[----:B------:R-:W-:-:S04]  /*2a50*/  PLOP3.LUT P0, PT, P0, PT, PT, 0x8, 0x80 ;  /* 0x000000000080781c */ /* 0x000fc8000070e170 */
[----:B------:R-:W-:-:S09]  /*2a60*/  P2R R24, PR, RZ, 0x1 ;  /* 0x00000001ff187803 */ /* 0x000fd20000000000 */
.L_x_12108:
[----:B------:R-:W-:Y:S05]  /*2a70*/  BSYNC.RECONVERGENT B7 ;  /* 0x0000000000077941 */ /* 0x000fea0003800200 */
.L_x_12107:
[----:B------:R-:W-:Y:S01]  /*2a80*/  ISETP.GE.AND P0, PT, R25, R18, PT ;  /* 0x000000121900720c */ /* 0x000fe20003f06270 */
[----:B------:R-:W-:Y:S01]  /*2a90*/  BSSY.RECONVERGENT B7, `(.L_x_12202) ;  /* 0x000029d000077945 */ /* 0x000fe20003800200 */
[----:B------:R-:W-:Y:S02]  /*2aa0*/  PLOP3.LUT P1, PT, PT, PT, PT, 0x80, 0x8 ;  /* 0x000000000008781c */ /* 0x000fe40003f2f070 */
[----:B------:R-:W-:Y:S02]  /*2ab0*/  CS2R R28, SRZ ;  /* 0x00000000001c7805 */ /* 0x000fe4000001ff00 */
[----:B------:R-:W-:Y:S02]  /*2ac0*/  PRMT R23, RZ, 0x7610, R23 ;  /* 0x00007610ff177816 */ /* 0x000fe40000000017 */
[----:B------:R-:W-:-:S05]  /*2ad0*/  P2R R27, PR, RZ, 0x2 ;  /* 0x00000002ff1b7803 */ /* 0x000fca0000000000 */
[----:B------:R-:W-:Y:S05]  /*2ae0*/  @P0 BRA `(.L_x_12203) ;  /* 0x00000028005c0947 */ /* 0x000fea0003800000 */
[----:B0--34-:R-:W0:Y:S01]  /*2af0*/  LDC.64 R6, c[0x0][0x3a0] ;  /* 0x0000e800ff067b82 */ /* 0x019e220000000a00 */
[----:B------:R-:W3:Y:S01]  /*2b00*/  LDCU UR5, c[0x0][0x3c0] ;  /* 0x00007800ff0577ac */ /* 0x000ee20008000800 */
[----:B------:R-:W-:Y:S01]  /*2b10*/  IMAD R26, R2, 0x200, R25 ;  /* 0x00000200021a7824 */ /* 0x000fe200078e0219 */
        /* <DEDUP_REMOVED lines=16> */
.L_x_12207:
[----:B------:R3:W5:Y:S01]  /*2c20*/  LDG.E.U8 R23, desc[UR36][R6.64] ;  /* 0x0000002406177981 */ /* 0x000762000c1e1100 */
[----:B------:R-:W-:Y:S05]  /*2c30*/  BRA `(.L_x_12209) ;  /* 0x0000000c00607947 */ /* 0x000fea0003800000 */
.L_x_12206:
        /* <DEDUP_REMOVED lines=8> */
.L_x_12211:
[----:B------:R0:W5:Y:S01]  /*2cc0*/  LDG.E.U8 R23, desc[UR36][R6.64] ;  /* 0x0000002406177981 */ /* 0x000162000c1e1100 */
[----:B------:R-:W-:Y:S05]  /*2cd0*/  BRA `(.L_x_12209) ;  /* 0x0000000c00387947 */ /* 0x000fea0003800000 */
.L_x_12210:
[----:B------:R4:W5:Y:S01]  /*2ce0*/  LDG.E.U16 R23, desc[UR36][R6.64] ;  /* 0x0000002406177981 */ /* 0x000962000c1e1500 */
[----:B------:R-:W-:Y:S05]  /*2cf0*/  BRA `(.L_x_12209) ;  /* 0x0000000c00307947 */ /* 0x000fea0003800000 */
.L_x_12205:
[----:B------:R-:W-:-:S09]  /*2d00*/  UISETP.GT.AND UP0, UPT, UR4, 0x6, UPT ;  /* 0x000000060400788c */ /* 0x000fd2000bf04270 */
[----:B------:R-:W-:Y:S05]  /*2d10*/  BRA.U UP0, `(.L_x_12212) ;  /* 0x0000000100347547 */ /* 0x000fea000b800000 */
[----:B------:R-:W-:-:S09]  /*2d20*/  UISETP.NE.AND UP0, UPT, UR4, 0x5, UPT ;  /* 0x000000050400788c */ /* 0x000fd2000bf05270 */
[----:B------:R-:W-:Y:S05]  /*2d30*/  BRA.U !UP0, `(.L_x_12213) ;  /* 0x0000000108187547 */ /* 0x000fea000b800000 */
[----:B------:R-:W-:-:S09]  /*2d40*/  UISETP.NE.AND UP0, UPT, UR4, 0x6, UPT ;  /* 0x000000060400788c */ /* 0x000fd2000bf05270 */
[----:B------:R-:W-:Y:S05]  /*2d50*/  BRA.U UP0, `(.L_x_12208) ;  /* 0x0000000900c47547 */ /* 0x000fea000b800000 */
[----:B-12---:R-:W2:Y:S02]  /*2d60*/  LDG.E R4, desc[UR36][R6.64] ;  /* 0x0000002406047981 */ /* 0x006ea4000c1e1900 */
[----:B--2---:R-:W0:Y:S02]  /*2d70*/  F2I.S64.TRUNC R4, R4 ;  /* 0x0000000400047311 */ /* 0x004e24000020d900 */
[----:B0-----:R-:W-:Y:S01]  /*2d80*/  PRMT R23, R4, 0x7610, R23 ;  /* 0x0000761004177816 */ /* 0x001fe20000000017 */
[----:B------:R-:W-:Y:S06]  /*2d90*/  BRA `(.L_x_12209) ;  /* 0x0000000c00087947 */ /* 0x000fec0003800000 */
.L_x_12213:
[----:B-12---:R-:W2:Y:S02]  /*2da0*/  LDG.E.U16 R4, desc[UR36][R6.64] ;  /* 0x0000002406047981 */ /* 0x006ea4000c1e1500 */
[----:B--2---:R-:W-:-:S06]  /*2db0*/  HADD2.F32 R4, -RZ, R4.H0_H0 ;  /* 0x20000004ff047230 */ /* 0x004fcc0000004100 */
[----:B------:R-:W0:Y:S02]  /*2dc0*/  F2I.S64.TRUNC R4, R4 ;  /* 0x0000000400047311 */ /* 0x000e24000020d900 */
[----:B0-----:R-:W-:Y:S01]  /*2dd0*/  PRMT R23, R4, 0x7610, R23 ;  /* 0x0000761004177816 */ /* 0x001fe20000000017 */
[----:B------:R-:W-:Y:S06]  /*2de0*/  BRA `(.L_x_12209) ;  /* 0x0000000800f47947 */ /* 0x000fec0003800000 */
.L_x_12212:
[----:B------:R-:W-:-:S09]  /*2df0*/  UISETP.NE.AND UP0, UPT, UR4, 0x7, UPT ;  /* 0x000000070400788c */ /* 0x000fd2000bf05270 */
[----:B------:R-:W-:Y:S05]  /*2e00*/  BRA.U !UP0, `(.L_x_12214) ;  /* 0x0000000108347547 */ /* 0x000fea000b800000 */
        /* <DEDUP_REMOVED lines=8> */
.L_x_12215:
[----:B------:R-:W1:Y:S02]  /*2e90*/  LDG.E.U16 R6, desc[UR36][R6.64] ;  /* 0x0000002406067981 */ /* 0x000e64000c1e1500 */
[----:B-12---:R-:W-:-:S06]  /*2ea0*/  HADD2.F32 R4, -RZ, R6.H0_H0 ;  /* 0x20000006ff047230 */ /* 0x006fcc0000004100 */
[----:B------:R-:W0:Y:S02]  /*2eb0*/  F2I.S64.TRUNC R4, R4 ;  /* 0x0000000400047311 */ /* 0x000e24000020d900 */
[----:B0-----:R-:W-:Y:S01]  /*2ec0*/  PRMT R23, R4, 0x7610, R23 ;  /* 0x0000761004177816 */ /* 0x001fe20000000017 */
[----:B------:R-:W-:Y:S06]  /*2ed0*/  BRA `(.L_x_12209) ;  /* 0x0000000800b87947 */ /* 0x000fec0003800000 */
.L_x_12214:
[----:B-12---:R-:W2:Y:S02]  /*2ee0*/  LDG.E.64 R4, desc[UR36][R6.64] ;  /* 0x0000002406047981 */ /* 0x006ea4000c1e1b00 */
[----:B--2---:R-:W0:Y:S02]  /*2ef0*/  F2I.S64.F64.TRUNC R4, R4 ;  /* 0x0000000400047311 */ /* 0x004e24000030d900 */
[----:B0-----:R-:W-:Y:S01]  /*2f00*/  PRMT R23, R4, 0x7610, R23 ;  /* 0x0000761004177816 */ /* 0x001fe20000000017 */
[----:B------:R-:W-:Y:S06]  /*2f10*/  BRA `(.L_x_12209) ;  /* 0x0000000800a87947 */ /* 0x000fec0003800000 */
.L_x_12204:
        /* <DEDUP_REMOVED lines=10> */
[----:B------:R-:W-:Y:S01]  /*2fc0*/  SEL R23, RZ, 0x1, !P0 ;  /* 0x00000001ff177807 */ /* 0x000fe20004000000 */
[----:B------:R-:W-:Y:S08]  /*2fd0*/  BRA `(.L_x_12209) ;  /* 0x0000000800787947 */ /* 0x000ff00003800000 */
.L_x_12218:
[----:B------:R-:W1:Y:S02]  /*2fe0*/  LDG.E.64 R6, desc[UR36][R6.64] ;  /* 0x0000002406067981 */ /* 0x000e64000c1e1b00 */
[----:B-12---:R-:W0:Y:S02]  /*2ff0*/  F2I.S64.F64.TRUNC R4, R6 ;  /* 0x0000000600047311 */ /* 0x006e24000030d900 */
[----:B0-----:R-:W-:Y:S01]  /*3000*/  PRMT R23, R4, 0x7610, R23 ;  /* 0x0000761004177816 */ /* 0x001fe20000000017 */
[----:B------:R-:W-:Y:S06]  /*3010*/  BRA `(.L_x_12209) ;  /* 0x0000000800687947 */ /* 0x000fec0003800000 */
.L_x_12217:
[----:B------:R-:W-:-:S09]  /*3020*/  UISETP.NE.AND UP0, UPT, UR4, 0xf, UPT ;  /* 0x0000000f0400788c */ /* 0x000fd2000bf05270 */
[----:B------:R-:W-:Y:S05]  /*3030*/  BRA.U !UP0, `(.L_x_12219) ;  /* 0x0000000108a07547 */ /* 0x000fea000b800000 */
[----:B------:R-:W-:-:S09]  /*3040*/  UISETP.NE.AND UP0, UPT, UR4, 0x17, UPT ;  /* 0x000000170400788c */ /* 0x000fd2000bf05270 */
[----:B------:R-:W-:Y:S05]  /*3050*/  BRA.U !UP0, `(.L_x_12220) ;  /* 0x00000001085c7547 */ /* 0x000fea000b800000 */
[----:B------:R-:W-:-:S09]  /*3060*/  UISETP.NE.AND UP0, UPT, UR4, 0x18, UPT ;  /* 0x000000180400788c */ /* 0x000fd2000bf05270 */
[----:B------:R-:W-:Y:S05]  /*3070*/  BRA.U UP0, `(.L_x_12208) ;  /* 0x0000000500fc7547 */ /* 0x000fea000b800000 */
[----:B------:R-:W3:Y:S01]  /*3080*/  LDG.E.U8 R0, desc[UR36][R6.64] ;  /* 0x0000002406007981 */ /* 0x000ee2000c1e1100 */
[----:B-12---:R-:W-:Y:S02]  /*3090*/  IMAD.MOV.U32 R5, RZ, RZ, 0x1f ;  /* 0x0000001fff057424 */ /* 0x006fe400078e00ff */
        /* <DEDUP_REMOVED lines=19> */
.L_x_12220:
[----:B-12---:R-:W2:Y:S02]  /*31d0*/  LDG.E.U8 R4, desc[UR36][R6.64] ;  /* 0x0000002406047981 */ /* 0x006ea4000c1e1100 */
        /* <DEDUP_REMOVED lines=11> */
[----:B------:R-:W0:Y:S02]  /*3290*/  F2I.S64.TRUNC R4, R0 ;  /* 0x0000000000047311 */ /* 0x000e24000020d900 */
[----:B0-----:R-:W-:Y:S01]  /*32a0*/  PRMT R23, R4, 0x7610, R23 ;  /* 0x0000761004177816 */ /* 0x001fe20000000017 */
[----:B------:R-:W-:Y:S06]  /*32b0*/  BRA `(.L_x_12209) ;  /* 0x0000000400c07947 */ /* 0x000fec0003800000 */
.L_x_12219:
[----:B-12---:R-:W2:Y:S02]  /*32c0*/  LDG.E.U16 R4, desc[UR36][R6.64] ;  /* 0x0000002406047981 */ /* 0x006ea4000c1e1500 */
[----:B--2---:R-:W-:-:S06]  /*32d0*/  IMAD.U32 R4, R4, 0x10000, RZ ;  /* 0x0001000004047824 */ /* 0x004fcc00078e00ff */
[----:B------:R-:W0:Y:S02]  /*32e0*/  F2I.S64.TRUNC R4, R4 ;  /* 0x0000000400047311 */ /* 0x000e24000020d900 */
[----:B0-----:R-:W-:Y:S01]  /*32f0*/  PRMT R23, R4, 0x7610, R23 ;  /* 0x0000761004177816 */ /* 0x001fe20000000017 */
[----:B------:R-:W-:Y:S06]  /*3300*/  BRA `(.L_x_12209) ;  /* 0x0000000400ac7947 */ /* 0x000fec0003800000 */
.L_x_12216:
        /* <DEDUP_REMOVED lines=10> */
.L_x_12223:
[----:B------:R-:W3:Y:S01]  /*33b0*/  LDG.E.U8 R6, desc[UR36][R6.64] ;  /* 0x0000002406067981 */ /* 0x000ee2000c1e1100 */
[----:B------:R-:W-:Y:S01]  /*33c0*/  BSSY.RECONVERGENT B0, `(.L_x_12224) ;  /* 0x0000018000007945 */ /* 0x000fe20003800200 */
[----:B-12---:R-:W-:Y:S01]  /*33d0*/  IMAD.MOV.U32 R4, RZ, RZ, RZ ;  /* 0x000000ffff047224 */ /* 0x006fe200078e00ff */
        /* <DEDUP_REMOVED lines=18> */
.L_x_12227:
[----:B------:R-:W-:Y:S05]  /*3500*/  BSYNC.RECONVERGENT B1 ;  /* 0x0000000000017941 */ /* 0x000fea0003800200 */
.L_x_12226:
[----:B------:R-:W-:Y:S01]  /*3510*/  IMAD.SHL.U32 R0, R0, 0x100000, RZ ;  /* 0x0010000000007824 */ /* 0x000fe200078e00ff */
[----:B------:R-:W-:-:S04]  /*3520*/  LEA R3, R3, 0x3b800000, 0x17 ;  /* 0x3b80000003037811 */ /* 0x000fc800078eb8ff */
[----:B------:R-:W-:-:S07]  /*3530*/  LOP3.LUT R4, R3, R0, R7, 0xfe, !PT ;  /* 0x0000000003047212 */ /* 0x000fce00078efe07 */
.L_x_12225:
[----:B------:R-:W-:Y:S05]  /*3540*/  BSYNC.RECONVERGENT B0 ;  /* 0x0000000000007941 */ /* 0x000fea0003800200 */
.L_x_12224:
[----:B------:R-:W0:Y:S02]  /*3550*/  F2I.S64.TRUNC R4, R4 ;  /* 0x0000000400047311 */ /* 0x000e24000020d900 */
[----:B0-----:R-:W-:Y:S01]  /*3560*/  PRMT R23, R4, 0x7610, R23 ;  /* 0x0000761004177816 */ /* 0x001fe20000000017 */
[----:B------:R-:W-:Y:S06]  /*3570*/  BRA `(.L_x_12209) ;  /* 0x0000000400107947 */ /* 0x000fec0003800000 */
.L_x_12222:
        /* <DEDUP_REMOVED lines=21> */
.L_x_12231:
[----:B------:R-:W-:Y:S05]  /*36d0*/  BSYNC.RECONVERGENT B1 ;  /* 0x0000000000017941 */ /* 0x000fea0003800200 */
.L_x_12230:
[----:B------:R-:W-:Y:S01]  /*36e0*/  IMAD.SHL.U32 R0, R0, 0x200000, RZ ;  /* 0x0020000000007824 */ /* 0x000fe200078e00ff */
[----:B------:R-:W-:-:S04]  /*36f0*/  LEA R3, R3, 0x37800000, 0x17 ;  /* 0x3780000003037811 */ /* 0x000fc800078eb8ff */
[----:B------:R-:W-:-:S07]  /*3700*/  LOP3.LUT R4, R3, R0, R7, 0xfe, !PT ;  /* 0x0000000003047212 */ /* 0x000fce00078efe07 */
.L_x_12229:
[----:B------:R-:W-:Y:S05]  /*3710*/  BSYNC.RECONVERGENT B0 ;  /* 0x0000000000007941 */ /* 0x000fea0003800200 */
.L_x_12228:
[----:B------:R-:W0:Y:S02]  /*3720*/  F2I.S64.TRUNC R4, R4 ;  /* 0x0000000400047311 */ /* 0x000e24000020d900 */
[----:B0-----:R-:W-:Y:S01]  /*3730*/  PRMT R23, R4, 0x7610, R23 ;  /* 0x0000761004177816 */ /* 0x001fe20000000017 */
[----:B------:R-:W-:Y:S06]  /*3740*/  BRA `(.L_x_12209) ;  /* 0x00000000009c7947 */ /* 0x000fec0003800000 */
.L_x_12221:
        /* <DEDUP_REMOVED lines=8> */
[----:B-12---:R-:W-:Y:S01]  /*37d0*/  IMAD.MOV.U32 R4, RZ, RZ, 0x400000 ;  /* 0x00400000ff047424 */ /* 0x006fe200078e00ff */
[----:B---3--:R-:W-:-:S13]  /*37e0*/  ISETP.NE.AND P0, PT, R6, RZ, PT ;  /* 0x000000ff0600720c */ /* 0x008fda0003f05270 */
[----:B------:R-:W-:Y:S05]  /*37f0*/  @!P0 BRA `(.L_x_12235) ;  /* 0x00000000000c8947 */ /* 0x000fea0003800000 */
[----:B------:R-:W-:-:S13]  /*3800*/  ISETP.NE.AND P0, PT, R6, 0xff, PT ;  /* 0x000000ff0600780c */ /* 0x000fda0003f05270 */
[----:B------:R-:W-:Y:S02]  /*3810*/  @!P0 IMAD.MOV.U32 R4, RZ, RZ, 0x7f800001 ;  /* 0x7f800001ff048424 */ /* 0x000fe400078e00ff */
[----:B------:R-:W-:-:S07]  /*3820*/  @P0 IMAD.SHL.U32 R4, R6, 0x800000, RZ ;  /* 0x0080000006040824 */ /* 0x000fce00078e00ff */
.L_x_12235:
[----:B------:R-:W-:Y:S05]  /*3830*/  BSYNC.RECONVERGENT B0 ;  /* 0x0000000000007941 */ /* 0x000fea0003800200 */
.L_x_12234:
[----:B------:R-:W0:Y:S02]  /*3840*/  F2I.S64.TRUNC R4, R4 ;  /* 0x0000000400047311 */ /* 0x000e24000020d900 */
[----:B0-----:R-:W-:Y:S01]  /*3850*/  PRMT R23, R4, 0x7610, R23 ;  /* 0x0000761004177816 */ /* 0x001fe20000000017 */
[----:B------:R-:W-:Y:S06]  /*3860*/  BRA `(.L_x_12209) ;  /* 0x0000000000547947 */ /* 0x000fec0003800000 */
.L_x_12208:
[----:B------:R-:W-:Y:S01]  /*3870*/  MOV R14, 0x0 ;  /* 0x00000000000e7802 */ /* 0x000fe20000000f00 */
[----:B------:R-:W1:Y:S01]  /*3880*/  LDCU.64 UR4, c[0x4][0x4e8] ;  /* 0x01009d00ff0477ac */ /* 0x000e620008000a00 */
[----:B------:R-:W-:Y:S02]  /*3890*/  IMAD.MOV.U32 R8, RZ, RZ, 0x4e ;  /* 0x0000004eff087424 */ /* 0x000fe400078e00ff */
[----:B------:R-:W-:Y:S01]  /*38a0*/  IMAD.MOV.U32 R12, RZ, RZ, 0x1 ;  /* 0x00000001ff0c7424 */ /* 0x000fe200078e00ff */
[----:B------:R-:W0:Y:S01]  /*38b0*/  LDCU.64 UR6, c[0x4][0x4f0] ;  /* 0x01009e00ff0677ac */ /* 0x000e220008000a00 */
[----:B------:R-:W3:Y:S01]  /*38c0*/  LDC.64 R14, c[0x4][R14] ;  /* 0x010000000e0e7b82 */ /* 0x000ee20000000a00 */
[----:B------:R-:W-:Y:S01]  /*38d0*/  IMAD.MOV.U32 R13, RZ, RZ, RZ ;  /* 0x000000ffff0d7224 */ /* 0x000fe200078e00ff */
[----:B------:R-:W4:Y:S01]  /*38e0*/  LDCU.64 UR8, c[0x4][0x318] ;  /* 0x01006300ff0877ac */ /* 0x000f220008000a00 */
[----:B-12---:R-:W-:Y:S02]  /*38f0*/  IMAD.U32 R4, RZ, RZ, UR4 ;  /* 0x00000004ff047e24 */ /* 0x006fe4000f8e00ff */
[----:B------:R-:W-:-:S02]  /*3900*/  IMAD.U32 R5, RZ, RZ, UR5 ;  /* 0x00000005ff057e24 */ /* 0x000fc4000f8e00ff */
[----:B0-----:R-:W-:Y:S02]  /*3910*/  IMAD.U32 R6, RZ, RZ, UR6 ;  /* 0x00000006ff067e24 */ /* 0x001fe4000f8e00ff */
[----:B------:R-:W-:Y:S02]  /*3920*/  IMAD.U32 R7, RZ, RZ, UR7 ;  /* 0x00000007ff077e24 */ /* 0x000fe4000f8e00ff */
[----:B----4-:R-:W-:Y:S02]  /*3930*/  IMAD.U32 R10, RZ, RZ, UR8 ;  /* 0x00000008ff0a7e24 */ /* 0x010fe4000f8e00ff */
[----:B------:R-:W-:-:S07]  /*3940*/  IMAD.U32 R11, RZ, RZ, UR9 ;  /* 0x00000009ff0b7e24 */ /* 0x000fce000f8e00ff */
[----:B------:R-:W-:-:S07]  /*3950*/  LEPC R20, `(.L_x_12236) ;  /* 0x000000001014794e */ /* 0x000fce0000000000 */
[----:B---3-5:R-:W-:Y:S05]  /*3960*/  CALL.ABS.NOINC R14 ;  /* 0x000000000e007343 */ /* 0x028fea0003c00000 */
.L_x_12236:
[----:B------:R-:W-:Y:S01]  /*3970*/  PRMT R23, RZ, 0x7610, R23 ;  /* 0x00007610ff177816 */ /* 0x000fe20000000017 */
[----:B------:R-:W-:Y:S06]  /*3980*/  BRA `(.L_x_12209) ;  /* 0x00000000000c7947 */ /* 0x000fec0003800000 */
.L_x_12233:
[----:B------:R0:W5:Y:S01]  /*3990*/  LDG.E.U8 R23, desc[UR36][R6.64] ;  /* 0x0000002406177981 */ /* 0x000162000c1e1100 */
[----:B------:R-:W-:Y:S05]  /*39a0*/  BRA `(.L_x_12209) ;  /* 0x0000000000047947 */ /* 0x000fea0003800000 */
.L_x_12232:
[----:B------:R0:W5:Y:S02]  /*39b0*/  LDG.E.U8 R23, desc[UR36][R6.64] ;  /* 0x0000002406177981 */ /* 0x000164000c1e1100 */
.L_x_12209:
[----:B-12---:R-:W1:Y:S01]  /*39c0*/  LDC.64 R4, c[0x0][0x3a8] ;  /* 0x0000ea00ff047b82 */ /* 0x006e620000000a00 */
        /* <DEDUP_REMOVED lines=20> */
.L_x_12241:
[----:B------:R-:W2:Y:S02]  /*3b10*/  LDG.E.U8 R4, desc[UR36][R4.64] ;  /* 0x0000002404047981 */ /* 0x000ea4000c1e1100 */
[----:B--2---:R-:W-:-:S04]  /*3b20*/  ISETP.NE.AND P0, PT, R4, RZ, PT ;  /* 0x000000ff0400720c */ /* 0x004fc80003f05270 */
[----:B------:R-:W-:Y:S01]  /*3b30*/  P2R R27, PR, RZ, 0x1 ;  /* 0x00000001ff1b7803 */ /* 0x000fe20000000000 */
[----:B------:R-:W-:Y:S08]  /*3b40*/  BRA `(.L_x_12243) ;  /* 0x0000000800947947 */ /* 0x000ff00003800000 */
.L_x_12240:
        /* <DEDUP_REMOVED lines=11> */
.L_x_12245:
[----:B------:R-:W2:Y:S02]  /*3c00*/  LDG.E R4, desc[UR36][R4.64] ;  /* 0x0000002404047981 */ /* 0x000ea4000c1e1900 */
[----:B--2---:R-:W-:-:S04]  /*3c10*/  ISETP.NE.AND P0, PT, R4, RZ, PT ;  /* 0x000000ff0400720c */ /* 0x004fc80003f05270 */
[----:B------:R-:W-:Y:S01]  /*3c20*/  P2R R27, PR, RZ, 0x1 ;  /* 0x00000001ff1b7803 */ /* 0x000fe20000000000 */
[----:B------:R-:W-:Y:S08]  /*3c30*/  BRA `(.L_x_12243) ;  /* 0x0000000800587947 */ /* 0x000ff00003800000 */
.L_x_12244:
[----:B------:R-:W2:Y:S02]  /*3c40*/  LDG.E.U16 R4, desc[UR36][R4.64] ;  /* 0x0000002404047981 */ /* 0x000ea4000c1e1500 */
[----:B--2---:R-:W-:-:S04]  /*3c50*/  ISETP.NE.AND P0, PT, R4, RZ, PT ;  /* 0x000000ff0400720c */ /* 0x004fc80003f05270 */
[----:B------:R-:W-:Y:S01]  /*3c60*/  P2R R27, PR, RZ, 0x1 ;  /* 0x00000001ff1b7803 */ /* 0x000fe20000000000 */
[----:B------:R-:W-:Y:S08]  /*3c70*/  BRA `(.L_x_12243) ;  /* 0x0000000800487947 */ /* 0x000ff00003800000 */
.L_x_12239:
        /* <DEDUP_REMOVED lines=10> */
.L_x_12247:
[----:B------:R-:W2:Y:S02]  /*3d20*/  LDG.E.U16 R0, desc[UR36][R4.64] ;  /* 0x0000002404007981 */ /* 0x000ea4000c1e1500 */
[----:B--2---:R-:W-:-:S05]  /*3d30*/  HADD2.F32 R0, -RZ, R0.H0_H0 ;  /* 0x20000000ff007230 */ /* 0x004fca0000004100 */
[----:B------:R-:W-:-:S04]  /*3d40*/  FSETP.NEU.FTZ.AND P0, PT, R0, RZ, PT ;  /* 0x000000ff0000720b */ /* 0x000fc80003f1d000 */
[----:B------:R-:W-:Y:S01]  /*3d50*/  P2R R27, PR, RZ, 0x1 ;  /* 0x00000001ff1b7803 */ /* 0x000fe20000000000 */
[----:B------:R-:W-:Y:S08]  /*3d60*/  BRA `(.L_x_12243) ;  /* 0x00000008000c7947 */ /* 0x000ff00003800000 */
.L_x_12246:
        /* <DEDUP_REMOVED lines=12> */
.L_x_12249:
        /* <DEDUP_REMOVED lines=10> */
.L_x_12248:
[----:B------:R-:W2:Y:S02]  /*3ed0*/  LDG.E.64 R4, desc[UR36][R4.64] ;  /* 0x0000002404047981 */ /* 0x000ea4000c1e1b00 */
[----:B--2---:R-:W1:Y:S02]  /*3ee0*/  DSETP.NEU.AND P0, PT, R4, RZ, PT ;  /* 0x000000ff0400722a */ /* 0x004e640003f0d000 */
[----:B-1----:R-:W-:Y:S01]  /*3ef0*/  P2R R27, PR, RZ, 0x1 ;  /* 0x00000001ff1b7803 */ /* 0x002fe20000000000 */
[----:B------:R-:W-:Y:S06]  /*3f00*/  BRA `(.L_x_12243) ;  /* 0x0000000400a47947 */ /* 0x000fec0003800000 */
.L_x_12238:
        /* <DEDUP_REMOVED lines=12> */
.L_x_12252:
        /* <DEDUP_REMOVED lines=9> */
.L_x_12251:
        /* <DEDUP_REMOVED lines=10> */
.L_x_12254:
        /* <DEDUP_REMOVED lines=12> */
.L_x_12253:
[----:B------:R-:W2:Y:S02]  /*41c0*/  LDG.E.U16 R0, desc[UR36][R4.64] ;  /* 0x0000002404007981 */ /* 0x000ea4000c1e1500 */
[----:B--2---:R-:W-:-:S05]  /*41d0*/  IMAD.U32 R0, R0, 0x10000, RZ ;  /* 0x0001000000007824 */ /* 0x004fca00078e00ff */
[----:B------:R-:W-:-:S04]  /*41e0*/  FSETP.NEU.FTZ.AND P0, PT, R0, RZ, PT ;  /* 0x000000ff0000720b */ /* 0x000fc80003f1d000 */
[----:B------:R-:W-:Y:S01]  /*41f0*/  P2R R27, PR, RZ, 0x1 ;  /* 0x00000001ff1b7803 */ /* 0x000fe20000000000 */
[----:B------:R-:W-:Y:S08]  /*4200*/  BRA `(.L_x_12243) ;  /* 0x0000000000e47947 */ /* 0x000ff00003800000 */
.L_x_12250:
        /* <DEDUP_REMOVED lines=12> */
.L_x_12257:
[----:B------:R-:W2:Y:S02]  /*42d0*/  LDG.E.U8 R4, desc[UR36][R4.64] ;  /* 0x0000002404047981 */ /* 0x000ea4000c1e1100 */
[----:B--2---:R-:W-:-:S04]  /*42e0*/  ISETP.NE.AND P0, PT, R4, RZ, PT ;  /* 0x000000ff0400720c */ /* 0x004fc80003f05270 */
[----:B------:R-:W-:Y:S01]  /*42f0*/  P2R R27, PR, RZ, 0x1 ;  /* 0x00000001ff1b7803 */ /* 0x000fe20000000000 */
[----:B------:R-:W-:Y:S08]  /*4300*/  BRA `(.L_x_12243) ;  /* 0x0000000000a47947 */ /* 0x000ff00003800000 */
.L_x_12256:
[----:B------:R-:W2:Y:S02]  /*4310*/  LDG.E.U8 R4, desc[UR36][R4.64] ;  /* 0x0000002404047981 */ /* 0x000ea4000c1e1100 */
[----:B--2---:R-:W-:-:S04]  /*4320*/  ISETP.NE.AND P0, PT, R4, RZ, PT ;  /* 0x000000ff0400720c */ /* 0x004fc80003f05270 */
[----:B------:R-:W-:Y:S01]  /*4330*/  P2R R27, PR, RZ, 0x1 ;  /* 0x00000001ff1b7803 */ /* 0x000fe20000000000 */
[----:B------:R-:W-:Y:S08]  /*4340*/  BRA `(.L_x_12243) ;  /* 0x0000000000947947 */ /* 0x000ff00003800000 */
.L_x_12255:
        /* <DEDUP_REMOVED lines=10> */
.L_x_12242:
[----:B------:R-:W-:Y:S01]  /*43f0*/  MOV R14, 0x0 ;  /* 0x00000000000e7802 */ /* 0x000fe20000000f00 */
[----:B------:R-:W1:Y:S01]  /*4400*/  LDCU.64 UR4, c[0x4][0x4e8] ;  /* 0x01009d00ff0477ac */ /* 0x000e620008000a00 */
[----:B------:R-:W-:Y:S02]  /*4410*/  IMAD.MOV.U32 R8, RZ, RZ, 0x4e ;  /* 0x0000004eff087424 */ /* 0x000fe400078e00ff */
[----:B------:R-:W-:Y:S01]  /*4420*/  IMAD.MOV.U32 R12, RZ, RZ, 0x1 ;  /* 0x00000001ff0c7424 */ /* 0x000fe200078e00ff */
[----:B------:R-:W0:Y:S01]  /*4430*/  LDCU.64 UR6, c[0x4][0x4f0] ;  /* 0x01009e00ff0677ac */ /* 0x000e220008000a00 */
[----:B------:R-:W2:Y:S01]  /*4440*/  LDC.64 R14, c[0x4][R14] ;  /* 0x010000000e0e7b82 */ /* 0x000ea20000000a00 */
[----:B------:R-:W-:Y:S01]  /*4450*/  IMAD.MOV.U32 R13, RZ, RZ, RZ ;  /* 0x000000ffff0d7224 */ /* 0x000fe200078e00ff */
[----:B------:R-:W0:Y:S01]  /*4460*/  LDCU.64 UR8, c[0x4][0x320] ;  /* 0x01006400ff0877ac */ /* 0x000e220008000a00 */
[----:B-1----:R-:W-:Y:S02]  /*4470*/  IMAD.U32 R4, RZ, RZ, UR4 ;  /* 0x00000004ff047e24 */ /* 0x002fe4000f8e00ff */
[----:B------:R-:W-:-:S02]  /*4480*/  IMAD.U32 R5, RZ, RZ, UR5 ;  /* 0x00000005ff057e24 */ /* 0x000fc4000f8e00ff */
[----:B0--34-:R-:W-:Y:S02]  /*4490*/  IMAD.U32 R6, RZ, RZ, UR6 ;  /* 0x00000006ff067e24 */ /* 0x019fe4000f8e00ff */
[----:B------:R-:W-:Y:S02]  /*44a0*/  IMAD.U32 R7, RZ, RZ, UR7 ;  /* 0x00000007ff077e24 */ /* 0x000fe4000f8e00ff */
[----:B------:R-:W-:Y:S02]  /*44b0*/  IMAD.U32 R10, RZ, RZ, UR8 ;  /* 0x00000008ff0a7e24 */ /* 0x000fe4000f8e00ff */
[----:B------:R-:W-:-:S07]  /*44c0*/  IMAD.U32 R11, RZ, RZ, UR9 ;  /* 0x00000009ff0b7e24 */ /* 0x000fce000f8e00ff */
[----:B------:R-:W-:-:S07]  /*44d0*/  LEPC R20, `(.L_x_12260) ;  /* 0x000000001014794e */ /* 0x000fce0000000000 */
[----:B--2--5:R-:W-:Y:S05]  /*44e0*/  CALL.ABS.NOINC R14 ;  /* 0x000000000e007343 */ /* 0x024fea0003c00000 */
.L_x_12260:
[----:B------:R-:W-:-:S04]  /*44f0*/  PLOP3.LUT P0, PT, PT, PT, PT, 0x8, 0x80 ;  /* 0x000000000080781c */ /* 0x000fc80003f0e170 */
[----:B------:R-:W-:Y:S01]  /*4500*/  P2R R27, PR, RZ, 0x1 ;  /* 0x00000001ff1b7803 */ /* 0x000fe20000000000 */
[----:B------:R-:W-:Y:S08]  /*4510*/  BRA `(.L_x_12243) ;  /* 0x0000000000207947 */ /* 0x000ff00003800000 */
.L_x_12259:
[----:B------:R-:W2:Y:S02]  /*4520*/  LDG.E.64 R4, desc[UR36][R4.64] ;  /* 0x0000002404047981 */ /* 0x000ea4000c1e1b00 */
[----:B--2---:R-:W-:-:S04]  /*4530*/  ISETP.NE.U32.AND P0, PT, R4, RZ, PT ;  /* 0x000000ff0400720c */ /* 0x004fc80003f05070 */
[----:B------:R-:W-:-:S04]  /*4540*/  ISETP.NE.AND.EX P0, PT, R5, RZ, PT, P0 ;  /* 0x000000ff0500720c */ /* 0x000fc80003f05300 */
[----:B------:R-:W-:Y:S01]  /*4550*/  P2R R27, PR, RZ, 0x1 ;  /* 0x00000001ff1b7803 */ /* 0x000fe20000000000 */
[----:B------:R-:W-:Y:S08]  /*4560*/  BRA `(.L_x_12243) ;  /* 0x00000000000c7947 */ /* 0x000ff00003800000 */
.L_x_12258:
[----:B------:R-:W2:Y:S02]  /*4570*/  LDG.E R4, desc[UR36][R4.64] ;  /* 0x0000002404047981 */ /* 0x000ea4000c1e1900 */
[----:B--2---:R-:W-:-:S04]  /*4580*/  ISETP.NE.AND P0, PT, R4, RZ, PT ;  /* 0x000000ff0400720c */ /* 0x004fc80003f05270 */
[----:B------:R-:W-:-:S09]  /*4590*/  P2R R27, PR, RZ, 0x1 ;  /* 0x00000001ff1b7803 */ /* 0x000fd20000000000 */
.L_x_12243:
[----:B------:R-:W-:Y:S05]  /*45a0*/  BSYNC.RECONVERGENT B6 ;  /* 0x0000000000067941 */ /* 0x000fea0003800200 */
.L_x_12237:
        /* <DEDUP_REMOVED lines=19> */
.L_x_12264:
[----:B------:R1:W5:Y:S01]  /*46e0*/  LDG.E.U8 R28, desc[UR36][R4.64] ;  /* 0x00000024041c7981 */ /* 0x000362000c1e1100 */
[----:B------:R-:W-:Y:S01]  /*46f0*/  IMAD.MOV.U32 R29, RZ, RZ, RZ ;  /* 0x000000ffff1d7224 */ /* 0x000fe200078e00ff */
[----:B------:R-:W-:Y:S06]  /*4700*/  BRA `(.L_x_12266) ;  /* 0x0000000c00447947 */ /* 0x000fec0003800000 */
.L_x_12263:
        /* <DEDUP_REMOVED lines=8> */
.L_x_12268:
[----:B------:R-:W2:Y:S02]  /*4790*/  LDG.E R28, desc[UR36][R4.64] ;  /* 0x00000024041c7981 */ /* 0x000ea4000c1e1900 */
[----:B--2---:R-:W-:Y:S01]  /*47a0*/  SHF.R.S32.HI R29, RZ, 0x1f, R28 ;  /* 0x0000001fff1d7819 */ /* 0x004fe2000001141c */
[----:B------:R-:W-:Y:S06]  /*47b0*/  BRA `(.L_x_12266) ;  /* 0x0000000c00187947 */ /* 0x000fec0003800000 */
.L_x_12267:
[----:B------:R-:W2:Y:S02]  /*47c0*/  LDG.E.S16 R28, desc[UR36][R4.64] ;  /* 0x00000024041c7981 */ /* 0x000ea4000c1e1700 */
[----:B--2---:R-:W-:Y:S01]  /*47d0*/  SHF.R.S32.HI R29, RZ, 0x1f, R28 ;  /* 0x0000001fff1d7819 */ /* 0x004fe2000001141c */
[----:B------:R-:W-:Y:S06]  /*47e0*/  BRA `(.L_x_12266) ;  /* 0x0000000c000c7947 */ /* 0x000fec0003800000 */
.L_x_12262:
        /* <DEDUP_REMOVED lines=9> */
.L_x_12270:
[----:B------:R-:W2:Y:S02]  /*4880*/  LDG.E.U16 R4, desc[UR36][R4.64] ;  /* 0x0000002404047981 */ /* 0x000ea4000c1e1500 */
[----:B--2---:R-:W-:-:S06]  /*4890*/  HADD2.F32 R28, -RZ, R4.H0_H0 ;  /* 0x20000004ff1c7230 */ /* 0x004fcc0000004100 */
[----:B------:R-:W1:Y:S02]  /*48a0*/  F2I.S64.TRUNC R28, R28 ;  /* 0x0000001c001c7311 */ /* 0x000e64000020d900 */
[----:B-1----:R-:W-:Y:S05]  /*48b0*/  BRA `(.L_x_12266) ;  /* 0x0000000800d87947 */ /* 0x002fea0003800000 */
.L_x_12269:
        /* <DEDUP_REMOVED lines=9> */
.L_x_12272:
[----:B------:R-:W2:Y:S02]  /*4950*/  LDG.E.U16 R4, desc[UR36][R4.64] ;  /* 0x0000002404047981 */ /* 0x000ea4000c1e1500 */
[----:B--2---:R-:W-:-:S06]  /*4960*/  HADD2.F32 R28, -RZ, R4.H0_H0 ;  /* 0x20000004ff1c7230 */ /* 0x004fcc0000004100 */
[----:B------:R-:W1:Y:S02]  /*4970*/  F2I.S64.TRUNC R28, R28 ;  /* 0x0000001c001c7311 */ /* 0x000e64000020d900 */
[----:B-1----:R-:W-:Y:S05]  /*4980*/  BRA `(.L_x_12266) ;  /* 0x0000000800a47947 */ /* 0x002fea0003800000 */
.L_x_12271:
[----:B------:R-:W2:Y:S02]  /*4990*/  LDG.E.64 R4, desc[UR36][R4.64] ;  /* 0x0000002404047981 */ /* 0x000ea4000c1e1b00 */
[----:B--2---:R1:W2:Y:S02]  /*49a0*/  F2I.S64.F64.TRUNC R28, R4 ;  /* 0x00000004001c7311 */ /* 0x0042a4000030d900 */
[----:B-12---:R-:W-:Y:S05]  /*49b0*/  BRA `(.L_x_12266) ;  /* 0x0000000800987947 */ /* 0x006fea0003800000 */
.L_x_12261:
        /* <DEDUP_REMOVED lines=13> */
.L_x_12275:
[----:B------:R-:W2:Y:S02]  /*4a90*/  LDG.E.64 R4, desc[UR36][R4.64] ;  /* 0x0000002404047981 */ /* 0x000ea4000c1e1b00 */
[----:B--2---:R1:W2:Y:S02]  /*4aa0*/  F2I.S64.F64.TRUNC R28, R4 ;  /* 0x00000004001c7311 */ /* 0x0042a4000030d900 */
[----:B-12---:R-:W-:Y:S05]  /*4ab0*/  BRA `(.L_x_12266) ;  /* 0x0000000800587947 */ /* 0x006fea0003800000 */
.L_x_12274:
        /* <DEDUP_REMOVED lines=25> */
[----:B-12---:R-:W-:Y:S05]  /*4c50*/  BRA `(.L_x_12266) ;  /* 0x0000000400f07947 */ /* 0x006fea0003800000 */
.L_x_12277:
[----:B------:R-:W2:Y:S02]  /*4c60*/  LDG.E.U8 R4, desc[UR36][R4.64] ;  /* 0x0000002404047981 */ /* 0x000ea4000c1e1100 */
[C---:B--2---:R-:W-:Y:S02]  /*4c70*/  IMAD.SHL.U32 R0, R4.reuse, 0x2000000, RZ ;  /* 0x0200000004007824 */ /* 0x044fe400078e00ff */
[----:B0--34-:R-:W-:-:S03]  /*4c80*/  IMAD.SHL.U32 R6, R4, 0x100, RZ ;  /* 0x0000010004067824 */ /* 0x019fc600078e00ff */
        /* <DEDUP_REMOVED lines=10> */
[----:B-12---:R-:W-:Y:S05]  /*4d30*/  BRA `(.L_x_12266) ;  /* 0x0000000400b87947 */ /* 0x006fea0003800000 */
.L_x_12276:
[----:B------:R-:W2:Y:S02]  /*4d40*/  LDG.E.U16 R28, desc[UR36][R4.64] ;  /* 0x00000024041c7981 */ /* 0x000ea4000c1e1500 */
[----:B--2---:R-:W-:-:S06]  /*4d50*/  IMAD.U32 R28, R28, 0x10000, RZ ;  /* 0x000100001c1c7824 */ /* 0x004fcc00078e00ff */
[----:B------:R-:W1:Y:S02]  /*4d60*/  F2I.S64.TRUNC R28, R28 ;  /* 0x0000001c001c7311 */ /* 0x000e64000020d900 */
[----:B-1----:R-:W-:Y:S05]  /*4d70*/  BRA `(.L_x_12266) ;  /* 0x0000000400a87947 */ /* 0x002fea0003800000 */
.L_x_12273:
        /* <DEDUP_REMOVED lines=11> */
.L_x_12280:
        /* <DEDUP_REMOVED lines=21> */
.L_x_12284:
[----:B------:R-:W-:Y:S05]  /*4f80*/  BSYNC.RECONVERGENT B1 ;  /* 0x0000000000017941 */ /* 0x000fea0003800200 */
.L_x_12283:
[----:B------:R-:W-:Y:S01]  /*4f90*/  IMAD.SHL.U32 R0, R0, 0x100000, RZ ;  /* 0x0010000000007824 */ /* 0x000fe200078e00ff */
[----:B------:R-:W-:-:S04]  /*4fa0*/  LEA R3, R3, 0x3b800000, 0x17 ;  /* 0x3b80000003037811 */ /* 0x000fc800078eb8ff */
[----:B------:R-:W-:-:S07]  /*4fb0*/  LOP3.LUT R28, R3, R0, R7, 0xfe, !PT ;  /* 0x00000000031c7212 */ /* 0x000fce00078efe07 */
.L_x_12282:
[----:B------:R-:W-:Y:S05]  /*4fc0*/  BSYNC.RECONVERGENT B0 ;  /* 0x0000000000007941 */ /* 0x000fea0003800200 */
.L_x_12281:
[----:B------:R-:W1:Y:S02]  /*4fd0*/  F2I.S64.TRUNC R28, R28 ;  /* 0x0000001c001c7311 */ /* 0x000e64000020d900 */
[----:B-1----:R-:W-:Y:S05]  /*4fe0*/  BRA `(.L_x_12266) ;  /* 0x00000004000c7947 */ /* 0x002fea0003800000 */
.L_x_12279:
        /* <DEDUP_REMOVED lines=21> */
.L_x_12288:
[----:B------:R-:W-:Y:S05]  /*5140*/  BSYNC.RECONVERGENT B1 ;  /* 0x0000000000017941 */ /* 0x000fea0003800200 */
.L_x_12287:
[----:B------:R-:W-:Y:S01]  /*5150*/  IMAD.SHL.U32 R0, R0, 0x200000, RZ ;  /* 0x0020000000007824 */ /* 0x000fe200078e00ff */
[----:B------:R-:W-:-:S04]  /*5160*/  LEA R3, R3, 0x37800000, 0x17 ;  /* 0x3780000003037811 */ /* 0x000fc800078eb8ff */
[----:B------:R-:W-:-:S07]  /*5170*/  LOP3.LUT R28, R3, R0, R7, 0xfe, !PT ;  /* 0x00000000031c7212 */ /* 0x000fce00078efe07 */
.L_x_12286:
[----:B------:R-:W-:Y:S05]  /*5180*/  BSYNC.RECONVERGENT B0 ;  /* 0x0000000000007941 */ /* 0x000fea0003800200 */
.L_x_12285:
[----:B------:R-:W2:Y:S02]  /*5190*/  F2I.S64.TRUNC R28, R28 ;  /* 0x0000001c001c7311 */ /* 0x000ea4000020d900 */
[----:B--2---:R-:W-:Y:S05]  /*51a0*/  BRA `(.L_x_12266) ;  /* 0x00000000009c7947 */ /* 0x004fea0003800000 */
.L_x_12278:
        /* <DEDUP_REMOVED lines=14> */
.L_x_12292:
[----:B------:R-:W-:Y:S05]  /*5290*/  BSYNC.RECONVERGENT B0 ;  /* 0x0000000000007941 */ /* 0x000fea0003800200 */
.L_x_12291:
[----:B------:R-:W1:Y:S02]  /*52a0*/  F2I.S64.TRUNC R28, R28 ;  /* 0x0000001c001c7311 */ /* 0x000e64000020d900 */
[----:B-1----:R-:W-:Y:S05]  /*52b0*/  BRA `(.L_x_12266) ;  /* 0x0000000000587947 */ /* 0x002fea0003800000 */
.L_x_12265:
        /* <DEDUP_REMOVED lines=16> */
.L_x_12293:
[----:B------:R-:W-:Y:S01]  /*53c0*/  CS2R R28, SRZ ;  /* 0x00000000001c7805 */ /* 0x000fe2000001ff00 */
[----:B------:R-:W-:Y:S06]  /*53d0*/  BRA `(.L_x_12266) ;  /* 0x0000000000107947 */ /* 0x000fec0003800000 */
.L_x_12290:
[----:B------:R1:W5:Y:S01]  /*53e0*/  LDG.E.64 R28, desc[UR36][R4.64] ;  /* 0x00000024041c7981 */ /* 0x000362000c1e1b00 */
[----:B------:R-:W-:Y:S05]  /*53f0*/  BRA `(.L_x_12266) ;  /* 0x0000000000087947 */ /* 0x000fea0003800000 */
.L_x_12289:
[----:B------:R2:W5:Y:S01]  /*5400*/  LDG.E R28, desc[UR36][R4.64] ;  /* 0x00000024041c7981 */ /* 0x000562000c1e1900 */
[----:B------:R-:W-:-:S07]  /*5410*/  IMAD.MOV.U32 R29, RZ, RZ, RZ ;  /* 0x000000ffff1d7224 */ /* 0x000fce00078e00ff */
.L_x_12266:
[----:B------:R-:W-:Y:S01]  /*5420*/  ISETP.NE.AND P0, PT, R27, RZ, PT ;  /* 0x000000ff1b00720c */ /* 0x000fe20003f05270 */
[----:B------:R-:W-:-:S03]  /*5430*/  VIADD R25, R25, 0x80 ;  /* 0x0000008019197836 */ /* 0x000fc60000000000 */
[----:B------:R-:W-:-:S04]  /*5440*/  PLOP3.LUT P0, PT, P0, PT, PT, 0x8, 0x80 ;  /* 0x000000000080781c */ /* 0x000fc8000070e170 */
[----:B------:R-:W-:-:S09]  /*5450*/  P2R R27, PR, RZ, 0x1 ;  /* 0x00000001ff1b7803 */ /* 0x000fd20000000000 */
.L_x_12203:
[----:B------:R-:W-:Y:S05]  /*5460*/  BSYNC.RECONVERGENT B7 ;  /* 0x0000000000077941 */ /* 0x000fea0003800200 */
.L_x_12202:
        /* <DEDUP_REMOVED lines=26> */
.L_x_12299:
[----:B------:R0:W5:Y:S01]  /*5610*/  LDG.E.U8 R26, desc[UR36][R6.64] ;  /* 0x00000024061a7981 */ /* 0x000162000c1e1100 */
[----:B------:R-:W-:Y:S05]  /*5620*/  BRA `(.L_x_12301) ;  /* 0x0000000c00607947 */ /* 0x000fea0003800000 */
.L_x_12298:
        /* <DEDUP_REMOVED lines=8> */
.L_x_12303:
[----:B------:R0:W5:Y:S01]  /*56b0*/  LDG.E.U8 R26, desc[UR36][R6.64] ;  /* 0x00000024061a7981 */ /* 0x000162000c1e1100 */
[----:B------:R-:W-:Y:S05]  /*56c0*/  BRA `(.L_x_12301) ;  /* 0x0000000c00387947 */ /* 0x000fea0003800000 */
.L_x_12302:
[----:B------:R0:W5:Y:S01]  /*56d0*/  LDG.E.U16 R26, desc[UR36][R6.64] ;  /* 0x00000024061a7981 */ /* 0x000162000c1e1500 */
[----:B------:R-:W-:Y:S05]  /*56e0*/  BRA `(.L_x_12301) ;  /* 0x0000000c00307947 */ /* 0x000fea0003800000 */
.L_x_12297:
        /* <DEDUP_REMOVED lines=10> */
.L_x_12305:
[----:B-12---:R-:W2:Y:S02]  /*5790*/  LDG.E.U16 R4, desc[UR36][R6.64] ;  /* 0x0000002406047981 */ /* 0x006ea4000c1e1500 */
[----:B--2---:R-:W-:-:S06]  /*57a0*/  HADD2.F32 R4, -RZ, R4.H0_H0 ;  /* 0x20000004ff047230 */ /* 0x004fcc0000004100 */
[----:B------:R-:W0:Y:S02]  /*57b0*/  F2I.S64.TRUNC R4, R4 ;  /* 0x0000000400047311 */ /* 0x000e24000020d900 */
[----:B0-----:R-:W-:Y:S01]  /*57c0*/  PRMT R26, R4, 0x7610, R26 ;  /* 0x00007610041a7816 */ /* 0x001fe2000000001a */
[----:B------:R-:W-:Y:S06]  /*57d0*/  BRA `(.L_x_12301) ;  /* 0x0000000800f47947 */ /* 0x000fec0003800000 */
.L_x_12304:
        /* <DEDUP_REMOVED lines=10> */
.L_x_12307:
[----:B------:R-:W1:Y:S02]  /*5880*/  LDG.E.U16 R6, desc[UR36][R6.64] ;  /* 0x0000002406067981 */ /* 0x000e64000c1e1500 */
[----:B-12---:R-:W-:-:S06]  /*5890*/  HADD2.F32 R4, -RZ, R6.H0_H0 ;  /* 0x20000006ff047230 */ /* 0x006fcc0000004100 */
[----:B------:R-:W0:Y:S02]  /*58a0*/  F2I.S64.TRUNC R4, R4 ;  /* 0x0000000400047311 */ /* 0x000e24000020d900 */
[----:B0-----:R-:W-:Y:S01]  /*58b0*/  PRMT R26, R4, 0x7610, R26 ;  /* 0x00007610041a7816 */ /* 0x001fe2000000001a */
[----:B------:R-:W-:Y:S06]  /*58c0*/  BRA `(.L_x_12301) ;  /* 0x0000000800b87947 */ /* 0x000fec0003800000 */
.L_x_12306:
[----:B-12---:R-:W2:Y:S02]  /*58d0*/  LDG.E.64 R4, desc[UR36][R6.64] ;  /* 0x0000002406047981 */ /* 0x006ea4000c1e1b00 */
[----:B--2---:R-:W0:Y:S02]  /*58e0*/  F2I.S64.F64.TRUNC R4, R4 ;  /* 0x0000000400047311 */ /* 0x004e24000030d900 */
[----:B0-----:R-:W-:Y:S01]  /*58f0*/  PRMT R26, R4, 0x7610, R26 ;  /* 0x00007610041a7816 */ /* 0x001fe2000000001a */
[----:B------:R-:W-:Y:S06]  /*5900*/  BRA `(.L_x_12301) ;  /* 0x0000000800a87947 */ /* 0x000fec0003800000 */
.L_x_12296:
        /* <DEDUP_REMOVED lines=12> */
.L_x_12310:
[----:B------:R-:W1:Y:S02]  /*59d0*/  LDG.E.64 R6, desc[UR36][R6.64] ;  /* 0x0000002406067981 */ /* 0x000e64000c1e1b00 */
[----:B-12---:R-:W0:Y:S02]  /*59e0*/  F2I.S64.F64.TRUNC R4, R6 ;  /* 0x0000000600047311 */ /* 0x006e24000030d900 */
[----:B0-----:R-:W-:Y:S01]  /*59f0*/  PRMT R26, R4, 0x7610, R26 ;  /* 0x00007610041a7816 */ /* 0x001fe2000000001a */
[----:B------:R-:W-:Y:S06]  /*5a00*/  BRA `(.L_x_12301) ;  /* 0x0000000800687947 */ /* 0x000fec0003800000 */
.L_x_12309:
        /* <DEDUP_REMOVED lines=27> */
.L_x_12312:
        /* <DEDUP_REMOVED lines=15> */
.L_x_12311:
[----:B-12---:R-:W2:Y:S02]  /*5cb0*/  LDG.E.U16 R4, desc[UR36][R6.64] ;  /* 0x0000002406047981 */ /* 0x006ea4000c1e1500 */
[----:B--2---:R-:W-:-:S06]  /*5cc0*/  IMAD.U32 R4, R4, 0x10000, RZ ;  /* 0x0001000004047824 */ /* 0x004fcc00078e00ff */
[----:B------:R-:W0:Y:S02]  /*5cd0*/  F2I.S64.TRUNC R4, R4 ;  /* 0x0000000400047311 */ /* 0x000e24000020d900 */
[----:B0-----:R-:W-:Y:S01]  /*5ce0*/  PRMT R26, R4, 0x7610, R26 ;  /* 0x00007610041a7816 */ /* 0x001fe2000000001a */
[----:B------:R-:W-:Y:S06]  /*5cf0*/  BRA `(.L_x_12301) ;  /* 0x0000000400ac7947 */ /* 0x000fec0003800000 */
.L_x_12308:
        /* <DEDUP_REMOVED lines=10> */
.L_x_12315:
        /* <DEDUP_REMOVED lines=21> */
.L_x_12319:
[----:B------:R-:W-:Y:S05]  /*5ef0*/  BSYNC.RECONVERGENT B1 ;  /* 0x0000000000017941 */ /* 0x000fea0003800200 */
.L_x_12318:
[----:B------:R-:W-:Y:S01]  /*5f00*/  IMAD.SHL.U32 R0, R0, 0x100000, RZ ;  /* 0x0010000000007824 */ /* 0x000fe200078e00ff */
[----:B------:R-:W-:-:S04]  /*5f10*/  LEA R3, R3, 0x3b800000, 0x17 ;  /* 0x3b80000003037811 */ /* 0x000fc800078eb8ff */
[----:B------:R-:W-:-:S07]  /*5f20*/  LOP3.LUT R4, R3, R0, R7, 0xfe, !PT ;  /* 0x0000000003047212 */ /* 0x000fce00078efe07 */
.L_x_12317:
[----:B------:R-:W-:Y:S05]  /*5f30*/  BSYNC.RECONVERGENT B0 ;  /* 0x0000000000007941 */ /* 0x000fea0003800200 */
.L_x_12316:
[----:B------:R-:W0:Y:S02]  /*5f40*/  F2I.S64.TRUNC R4, R4 ;  /* 0x0000000400047311 */ /* 0x000e24000020d900 */
[----:B0-----:R-:W-:Y:S01]  /*5f50*/  PRMT R26, R4, 0x7610, R26 ;  /* 0x00007610041a7816 */ /* 0x001fe2000000001a */
[----:B------:R-:W-:Y:S06]  /*5f60*/  BRA `(.L_x_12301) ;  /* 0x0000000400107947 */ /* 0x000fec0003800000 */
.L_x_12314:
        /* <DEDUP_REMOVED lines=21> */
.L_x_12323:
[----:B------:R-:W-:Y:S05]  /*60c0*/  BSYNC.RECONVERGENT B1 ;  /* 0x0000000000017941 */ /* 0x000fea0003800200 */
.L_x_12322:
[----:B------:R-:W-:Y:S01]  /*60d0*/  IMAD.SHL.U32 R0, R0, 0x200000, RZ ;  /* 0x0020000000007824 */ /* 0x000fe200078e00ff */
[----:B------:R-:W-:-:S04]  /*60e0*/  LEA R3, R3, 0x37800000, 0x17 ;  /* 0x3780000003037811 */ /* 0x000fc800078eb8ff */
[----:B------:R-:W-:-:S07]  /*60f0*/  LOP3.LUT R4, R3, R0, R7, 0xfe, !PT ;  /* 0x0000000003047212 */ /* 0x000fce00078efe07 */
.L_x_12321:
[----:B------:R-:W-:Y:S05]  /*6100*/  BSYNC.RECONVERGENT B0 ;  /* 0x0000000000007941 */ /* 0x000fea0003800200 */
.L_x_12320:
[----:B------:R-:W0:Y:S02]  /*6110*/  F2I.S64.TRUNC R4, R4 ;  /* 0x0000000400047311 */ /* 0x000e24000020d900 */
[----:B0-----:R-:W-:Y:S01]  /*6120*/  PRMT R26, R4, 0x7610, R26 ;  /* 0x00007610041a7816 */ /* 0x001fe2000000001a */
[----:B------:R-:W-:Y:S06]  /*6130*/  BRA `(.L_x_12301) ;  /* 0x00000000009c7947 */ /* 0x000fec0003800000 */
.L_x_12313:
        /* <DEDUP_REMOVED lines=14> */
.L_x_12327:
[----:B------:R-:W-:Y:S05]  /*6220*/  BSYNC.RECONVERGENT B0 ;  /* 0x0000000000007941 */ /* 0x000fea0003800200 */
.L_x_12326:
[----:B------:R-:W0:Y:S02]  /*6230*/  F2I.S64.TRUNC R4, R4 ;  /* 0x0000000400047311 */ /* 0x000e24000020d900 */
[----:B0-----:R-:W-:Y:S01]  /*6240*/  PRMT R26, R4, 0x7610, R26 ;  /* 0x00007610041a7816 */ /* 0x001fe2000000001a */
[----:B------:R-:W-:Y:S06]  /*6250*/  BRA `(.L_x_12301) ;  /* 0x0000000000547947 */ /* 0x000fec0003800000 */
.L_x_12300:
        /* <DEDUP_REMOVED lines=16> */
.L_x_12328:
[----:B------:R-:W-:Y:S01]  /*6360*/  PRMT R26, RZ, 0x7610, R26 ;  /* 0x00007610ff1a7816 */ /* 0x000fe2000000001a */
[----:B------:R-:W-:Y:S06]  /*6370*/  BRA `(.L_x_12301) ;  /* 0x00000000000c7947 */ /* 0x000fec0003800000 */
.L_x_12325:
[----:B------:R3:W5:Y:S01]  /*6380*/  LDG.E.U8 R26, desc[UR36][R6.64] ;  /* 0x00000024061a7981 */ /* 0x000762000c1e1100 */
[----:B------:R-:W-:Y:S05]  /*6390*/  BRA `(.L_x_12301) ;  /* 0x0000000000047947 */ /* 0x000fea0003800000 */
.L_x_12324:
[----:B------:R4:W5:Y:S02]  /*63a0*/  LDG.E.U8 R26, desc[UR36][R6.64] ;  /* 0x00000024061a7981 */ /* 0x000964000c1e1100 */
.L_x_12301:
        /* <DEDUP_REMOVED lines=21> */
.L_x_12333:
[----:B------:R-:W2:Y:S02]  /*6500*/  LDG.E.U8 R4, desc[UR36][R4.64] ;  /* 0x0000002404047981 */ /* 0x000ea4000c1e1100 */
[----:B--2---:R-:W-:-:S04]  /*6510*/  ISETP.NE.AND P0, PT, R4, RZ, PT ;  /* 0x000000ff0400720c */ /* 0x004fc80003f05270 */
[----:B------:R-:W-:Y:S01]  /*6520*/  P2R R31, PR, RZ, 0x1 ;  /* 0x00000001ff1f7803 */ /* 0x000fe20000000000 */
[----:B------:R-:W-:Y:S08]  /*6530*/  BRA `(.L_x_12335) ;  /* 0x0000000800947947 */ /* 0x000ff00003800000 */
.L_x_12332:
        /* <DEDUP_REMOVED lines=11> */
.L_x_12337:
[----:B------:R-:W2:Y:S02]  /*65f0*/  LDG.E R4, desc[UR36][R4.64] ;  /* 0x0000002404047981 */ /* 0x000ea4000c1e1900 */
[----:B--2---:R-:W-:-:S04]  /*6600*/  ISETP.NE.AND P0, PT, R4, RZ, PT ;  /* 0x000000ff0400720c */ /* 0x004fc80003f05270 */
[----:B------:R-:W-:Y:S01]  /*6610*/  P2R R31, PR, RZ, 0x1 ;  /* 0x00000001ff1f7803 */ /* 0x000fe20000000000 */
[----:B------:R-:W-:Y:S08]  /*6620*/  BRA `(.L_x_12335) ;  /* 0x0000000800587947 */ /* 0x000ff00003800000 */
.L_x_12336:
[----:B------:R-:W2:Y:S02]  /*6630*/  LDG.E.U16 R4, desc[UR36][R4.64] ;  /* 0x0000002404047981 */ /* 0x000ea4000c1e1500 */
[----:B--2---:R-:W-:-:S04]  /*6640*/  ISETP.NE.AND P0, PT, R4, RZ, PT ;  /* 0x000000ff0400720c */ /* 0x004fc80003f05270 */
[----:B------:R-:W-:Y:S01]  /*6650*/  P2R R31, PR, RZ, 0x1 ;  /* 0x00000001ff1f7803 */ /* 0x000fe20000000000 */
[----:B------:R-:W-:Y:S08]  /*6660*/  BRA `(.L_x_12335) ;  /* 0x0000000800487947 */ /* 0x000ff00003800000 */
.L_x_12331:
        /* <DEDUP_REMOVED lines=10> */
.L_x_12339:
[----:B------:R-:W2:Y:S02]  /*6710*/  LDG.E.U16 R0, desc[UR36][R4.64] ;  /* 0x0000002404007981 */ /* 0x000ea4000c1e1500 */
[----:B--2---:R-:W-:-:S05]  /*6720*/  HADD2.F32 R0, -RZ, R0.H0_H0 ;  /* 0x20000000ff007230 */ /* 0x004fca0000004100 */
[----:B------:R-:W-:-:S04]  /*6730*/  FSETP.NEU.FTZ.AND P0, PT, R0, RZ, PT ;  /* 0x000000ff0000720b */ /* 0x000fc80003f1d000 */
[----:B------:R-:W-:Y:S01]  /*6740*/  P2R R31, PR, RZ, 0x1 ;  /* 0x00000001ff1f7803 */ /* 0x000fe20000000000 */
[----:B------:R-:W-:Y:S08]  /*6750*/  BRA `(.L_x_12335) ;  /* 0x00000008000c7947 */ /* 0x000ff00003800000 */
.L_x_12338:
        /* <DEDUP_REMOVED lines=12> */
.L_x_12341:
        /* <DEDUP_REMOVED lines=10> */
.L_x_12340:
[----:B------:R-:W2:Y:S02]  /*68c0*/  LDG.E.64 R4, desc[UR36][R4.64] ;  /* 0x0000002404047981 */ /* 0x000ea4000c1e1b00 */
[----:B--2---:R-:W1:Y:S02]  /*68d0*/  DSETP.NEU.AND P0, PT, R4, RZ, PT ;  /* 0x000000ff0400722a */ /* 0x004e640003f0d000 */
[----:B-1----:R-:W-:Y:S01]  /*68e0*/  P2R R31, PR, RZ, 0x1 ;  /* 0x00000001ff1f7803 */ /* 0x002fe20000000000 */
[----:B------:R-:W-:Y:S06]  /*68f0*/  BRA `(.L_x_12335) ;  /* 0x0000000400a47947 */ /* 0x000fec0003800000 */
.L_x_12330:
        /* <DEDUP_REMOVED lines=12> */
.L_x_12344:
        /* <DEDUP_REMOVED lines=9> */
.L_x_12343:
        /* <DEDUP_REMOVED lines=10> */
.L_x_12346:
        /* <DEDUP_REMOVED lines=12> */
.L_x_12345:
[----:B------:R-:W2:Y:S02]  /*6bb0*/  LDG.E.U16 R0, desc[UR36][R4.64] ;  /* 0x0000002404007981 */ /* 0x000ea4000c1e1500 */
[----:B--2---:R-:W-:-:S05]  /*6bc0*/  IMAD.U32 R0, R0, 0x10000, RZ ;  /* 0x0001000000007824 */ /* 0x004fca00078e00ff */
[----:B------:R-:W-:-:S04]  /*6bd0*/  FSETP.NEU.FTZ.AND P0, PT, R0, RZ, PT ;  /* 0x000000ff0000720b */ /* 0x000fc80003f1d000 */
[----:B------:R-:W-:Y:S01]  /*6be0*/  P2R R31, PR, RZ, 0x1 ;  /* 0x00000001ff1f7803 */ /* 0x000fe20000000000 */
[----:B------:R-:W-:Y:S08]  /*6bf0*/  BRA `(.L_x_12335) ;  /* 0x0000000000e47947 */ /* 0x000ff00003800000 */
.L_x_12342:
        /* <DEDUP_REMOVED lines=12> */
.L_x_12349:
[----:B------:R-:W2:Y:S02]  /*6cc0*/  LDG.E.U8 R4, desc[UR36][R4.64] ;  /* 0x0000002404047981 */ /* 0x000ea4000c1e1100 */
[----:B--2---:R-:W-:-:S04]  /*6cd0*/  ISETP.NE.AND P0, PT, R4, RZ, PT ;  /* 0x000000ff0400720c */ /* 0x004fc80003f05270 */
[----:B------:R-:W-:Y:S01]  /*6ce0*/  P2R R31, PR, RZ, 0x1 ;  /* 0x00000001ff1f7803 */ /* 0x000fe20000000000 */
[----:B------:R-:W-:Y:S08]  /*6cf0*/  BRA `(.L_x_12335) ;  /* 0x0000000000a47947 */ /* 0x000ff00003800000 */
.L_x_12348:
[----:B------:R-:W2:Y:S02]  /*6d00*/  LDG.E.U8 R4, desc[UR36][R4.64] ;  /* 0x0000002404047981 */ /* 0x000ea4000c1e1100 */
[----:B--2---:R-:W-:-:S04]  /*6d10*/  ISETP.NE.AND P0, PT, R4, RZ, PT ;  /* 0x000000ff0400720c */ /* 0x004fc80003f05270 */
[----:B------:R-:W-:Y:S01]  /*6d20*/  P2R R31, PR, RZ, 0x1 ;  /* 0x00000001ff1f7803 */ /* 0x000fe20000000000 */
[----:B------:R-:W-:Y:S08]  /*6d30*/  BRA `(.L_x_12335) ;  /* 0x0000000000947947 */ /* 0x000ff00003800000 */
.L_x_12347:
        /* <DEDUP_REMOVED lines=10> */
.L_x_12334:
        /* <DEDUP_REMOVED lines=16> */
.L_x_12352:
[----:B------:R-:W-:-:S04]  /*6ee0*/  PLOP3.LUT P0, PT, PT, PT, PT, 0x8, 0x80 ;  /* 0x000000000080781c */ /* 0x000fc80003f0e170 */
[----:B------:R-:W-:Y:S01]  /*6ef0*/  P2R R31, PR, RZ, 0x1 ;  /* 0x00000001ff1f7803 */ /* 0x000fe20000000000 */
[----:B------:R-:W-:Y:S08]  /*6f00*/  BRA `(.L_x_12335) ;  /* 0x0000000000207947 */ /* 0x000ff00003800000 */
.L_x_12351:
[----:B------:R-:W2:Y:S02]  /*6f10*/  LDG.E.64 R4, desc[UR36][R4.64] ;  /* 0x0000002404047981 */ /* 0x000ea4000c1e1b00 */
[----:B--2---:R-:W-:-:S04]  /*6f20*/  ISETP.NE.U32.AND P0, PT, R4, RZ, PT ;  /* 0x000000ff0400720c */ /* 0x004fc80003f05070 */
[----:B------:R-:W-:-:S04]  /*6f30*/  ISETP.NE.AND.EX P0, PT, R5, RZ, PT, P0 ;  /* 0x000000ff0500720c */ /* 0x000fc80003f05300 */
[----:B------:R-:W-:Y:S01]  /*6f40*/  P2R R31, PR, RZ, 0x1 ;  /* 0x00000001ff1f7803 */ /* 0x000fe20000000000 */
[----:B------:R-:W-:Y:S08]  /*6f50*/  BRA `(.L_x_12335) ;  /* 0x00000000000c7947 */ /* 0x000ff00003800000 */
.L_x_12350:
[----:B------:R-:W2:Y:S02]  /*6f60*/  LDG.E R4, desc[UR36][R4.64] ;  /* 0x0000002404047981 */ /* 0x000ea4000c1e1900 */
[----:B--2---:R-:W-:-:S04]  /*6f70*/  ISETP.NE.AND P0, PT, R4, RZ, PT ;  /* 0x000000ff0400720c */ /* 0x004fc80003f05270 */
[----:B------:R-:W-:-:S09]  /*6f80*/  P2R R31, PR, RZ, 0x1 ;  /* 0x00000001ff1f7803 */ /* 0x000fd20000000000 */
.L_x_12335:
[----:B------:R-:W-:Y:S05]  /*6f90*/  BSYNC.RECONVERGENT B6 ;  /* 0x0000000000067941 */ /* 0x000fea0003800200 */
.L_x_12329:
        /* <DEDUP_REMOVED lines=19> */
.L_x_12356:
[----:B------:R1:W5:Y:S01]  /*70d0*/  LDG.E.U8 R32, desc[UR36][R4.64] ;  /* 0x0000002404207981 */ /* 0x000362000c1e1100 */
[----:B------:R-:W-:Y:S01]  /*70e0*/  IMAD.MOV.U32 R33, RZ, RZ, RZ ;  /* 0x000000ffff217224 */ /* 0x000fe200078e00ff */
[----:B------:R-:W-:Y:S06]  /*70f0*/  BRA `(.L_x_12358) ;  /* 0x0000000c00447947 */ /* 0x000fec0003800000 */
.L_x_12355:
        /* <DEDUP_REMOVED lines=8> */
.L_x_12360:
[----:B------:R-:W2:Y:S02]  /*7180*/  LDG.E R32, desc[UR36][R4.64] ;  /* 0x0000002404207981 */ /* 0x000ea4000c1e1900 */
[----:B--2---:R-:W-:Y:S01]  /*7190*/  SHF.R.S32.HI R33, RZ, 0x1f, R32 ;  /* 0x0000001fff217819 */ /* 0x004fe20000011420 */
[----:B------:R-:W-:Y:S06]  /*71a0*/  BRA `(.L_x_12358) ;  /* 0x0000000c00187947 */ /* 0x000fec0003800000 */
.L_x_12359:
[----:B------:R-:W2:Y:S02]  /*71b0*/  LDG.E.S16 R32, desc[UR36][R4.64] ;  /* 0x0000002404207981 */ /* 0x000ea4000c1e1700 */
[----:B--2---:R-:W-:Y:S01]  /*71c0*/  SHF.R.S32.HI R33, RZ, 0x1f, R32 ;  /* 0x0000001fff217819 */ /* 0x004fe20000011420 */
[----:B------:R-:W-:Y:S06]  /*71d0*/  BRA `(.L_x_12358) ;  /* 0x0000000c000c7947 */ /* 0x000fec0003800000 */
.L_x_12354:
        /* <DEDUP_REMOVED lines=9> */
.L_x_12362:
[----:B------:R-:W2:Y:S02]  /*7270*/  LDG.E.U16 R4, desc[UR36][R4.64] ;  /* 0x0000002404047981 */ /* 0x000ea4000c1e1500 */
[----:B--2---:R-:W-:-:S06]  /*7280*/  HADD2.F32 R32, -RZ, R4.H0_H0 ;  /* 0x20000004ff207230 */ /* 0x004fcc0000004100 */
[----:B------:R-:W1:Y:S02]  /*7290*/  F2I.S64.TRUNC R32, R32 ;  /* 0x0000002000207311 */ /* 0x000e64000020d900 */
[----:B-1----:R-:W-:Y:S05]  /*72a0*/  BRA `(.L_x_12358) ;  /* 0x0000000800d87947 */ /* 0x002fea0003800000 */
.L_x_12361:
        /* <DEDUP_REMOVED lines=9> */
.L_x_12364:
[----:B------:R-:W2:Y:S02]  /*7340*/  LDG.E.U16 R4, desc[UR36][R4.64] ;  /* 0x0000002404047981 */ /* 0x000ea4000c1e1500 */
[----:B--2---:R-:W-:-:S06]  /*7350*/  HADD2.F32 R32, -RZ, R4.H0_H0 ;  /* 0x20000004ff207230 */ /* 0x004fcc0000004100 */
[----:B------:R-:W1:Y:S02]  /*7360*/  F2I.S64.TRUNC R32, R32 ;  /* 0x0000002000207311 */ /* 0x000e64000020d900 */
[----:B-1----:R-:W-:Y:S05]  /*7370*/  BRA `(.L_x_12358) ;  /* 0x0000000800a47947 */ /* 0x002fea0003800000 */
.L_x_12363:
[----:B------:R-:W2:Y:S02]  /*7380*/  LDG.E.64 R4, desc[UR36][R4.64] ;  /* 0x0000002404047981 */ /* 0x000ea4000c1e1b00 */
[----:B--2---:R1:W2:Y:S02]  /*7390*/  F2I.S64.F64.TRUNC R32, R4 ;  /* 0x0000000400207311 */ /* 0x0042a4000030d900 */
[----:B-12---:R-:W-:Y:S05]  /*73a0*/  BRA `(.L_x_12358) ;  /* 0x0000000800987947 */ /* 0x006fea0003800000 */
.L_x_12353:
        /* <DEDUP_REMOVED lines=13> */
.L_x_12367:
[----:B------:R-:W2:Y:S02]  /*7480*/  LDG.E.64 R4, desc[UR36][R4.64] ;  /* 0x0000002404047981 */ /* 0x000ea4000c1e1b00 */
[----:B--2---:R1:W2:Y:S02]  /*7490*/  F2I.S64.F64.TRUNC R32, R4 ;  /* 0x0000000400207311 */ /* 0x0042a4000030d900 */
[----:B-12---:R-:W-:Y:S05]  /*74a0*/  BRA `(.L_x_12358) ;  /* 0x0000000800587947 */ /* 0x006fea0003800000 */
.L_x_12366:
        /* <DEDUP_REMOVED lines=26> */
.L_x_12369:
        /* <DEDUP_REMOVED lines=14> */
.L_x_12368:
[----:B------:R-:W2:Y:S02]  /*7730*/  LDG.E.U16 R32, desc[UR36][R4.64] ;  /* 0x0000002404207981 */ /* 0x000ea4000c1e1500 */
[----:B--2---:R-:W-:-:S06]  /*7740*/  IMAD.U32 R32, R32, 0x10000, RZ ;  /* 0x0001000020207824 */ /* 0x004fcc00078e00ff */
[----:B------:R-:W1:Y:S02]  /*7750*/  F2I.S64.TRUNC R32, R32 ;  /* 0x0000002000207311 */ /* 0x000e64000020d900 */
[----:B-1----:R-:W-:Y:S05]  /*7760*/  BRA `(.L_x_12358) ;  /* 0x0000000400a87947 */ /* 0x002fea0003800000 */
.L_x_12365:
        /* <DEDUP_REMOVED lines=11> */
.L_x_12372:
        /* <DEDUP_REMOVED lines=21> */
.L_x_12376:
[----:B------:R-:W-:Y:S05]  /*7970*/  BSYNC.RECONVERGENT B1 ;  /* 0x0000000000017941 */ /* 0x000fea0003800200 */
.L_x_12375:
[----:B------:R-:W-:Y:S01]  /*7980*/  IMAD.SHL.U32 R0, R0, 0x100000, RZ ;  /* 0x0010000000007824 */ /* 0x000fe200078e00ff */
[----:B------:R-:W-:-:S04]  /*7990*/  LEA R3, R3, 0x3b800000, 0x17 ;  /* 0x3b80000003037811 */ /* 0x000fc800078eb8ff */
[----:B------:R-:W-:-:S07]  /*79a0*/  LOP3.LUT R32, R3, R0, R7, 0xfe, !PT ;  /* 0x0000000003207212 */ /* 0x000fce00078efe07 */
.L_x_12374:
[----:B------:R-:W-:Y:S05]  /*79b0*/  BSYNC.RECONVERGENT B0 ;  /* 0x0000000000007941 */ /* 0x000fea0003800200 */
.L_x_12373:
[----:B------:R-:W2:Y:S02]  /*79c0*/  F2I.S64.TRUNC R32, R32 ;  /* 0x0000002000207311 */ /* 0x000ea4000020d900 */
[----:B--2---:R-:W-:Y:S05]  /*79d0*/  BRA `(.L_x_12358) ;  /* 0x00000004000c7947 */ /* 0x004fea0003800000 */
.L_x_12371:
        /* <DEDUP_REMOVED lines=21> */
.L_x_12380:
[----:B------:R-:W-:Y:S05]  /*7b30*/  BSYNC.RECONVERGENT B1 ;  /* 0x0000000000017941 */ /* 0x000fea0003800200 */
.L_x_12379:
[----:B------:R-:W-:Y:S01]  /*7b40*/  IMAD.SHL.U32 R0, R0, 0x200000, RZ ;  /* 0x0020000000007824 */ /* 0x000fe200078e00ff */
[----:B------:R-:W-:-:S04]  /*7b50*/  LEA R3, R3, 0x37800000, 0x17 ;  /* 0x3780000003037811 */ /* 0x000fc800078eb8ff */
[----:B------:R-:W-:-:S07]  /*7b60*/  LOP3.LUT R32, R3, R0, R7, 0xfe, !PT ;  /* 0x0000000003207212 */ /* 0x000fce00078efe07 */
.L_x_12378:
[----:B------:R-:W-:Y:S05]  /*7b70*/  BSYNC.RECONVERGENT B0 ;  /* 0x0000000000007941 */ /* 0x000fea0003800200 */
.L_x_12377:
[----:B------:R-:W2:Y:S02]  /*7b80*/  F2I.S64.TRUNC R32, R32 ;  /* 0x0000002000207311 */ /* 0x000ea4000020d900 */
[----:B--2---:R-:W-:Y:S05]  /*7b90*/  BRA `(.L_x_12358) ;  /* 0x00000000009c7947 */ /* 0x004fea0003800000 */
.L_x_12370:
        /* <DEDUP_REMOVED lines=14> */
.L_x_12384:
[----:B------:R-:W-:Y:S05]  /*7c80*/  BSYNC.RECONVERGENT B0 ;  /* 0x0000000000007941 */ /* 0x000fea0003800200 */
.L_x_12383:
[----:B------:R-:W1:Y:S02]  /*7c90*/  F2I.S64.TRUNC R32, R32 ;  /* 0x0000002000207311 */ /* 0x000e64000020d900 */
[----:B-1----:R-:W-:Y:S05]  /*7ca0*/  BRA `(.L_x_12358) ;  /* 0x0000000000587947 */ /* 0x002fea0003800000 */
.L_x_12357:
        /* <DEDUP_REMOVED lines=16> */
.L_x_12385:
[----:B------:R-:W-:Y:S01]  /*7db0*/  CS2R R32, SRZ ;  /* 0x0000000000207805 */ /* 0x000fe2000001ff00 */
[----:B------:R-:W-:Y:S06]  /*7dc0*/  BRA `(.L_x_12358) ;  /* 0x0000000000107947 */ /* 0x000fec0003800000 */
.L_x_12382:
[----:B------:R1:W5:Y:S01]  /*7dd0*/  LDG.E.64 R32, desc[UR36][R4.64] ;  /* 0x0000002404207981 */ /* 0x000362000c1e1b00 */
[----:B------:R-:W-:Y:S05]  /*7de0*/  BRA `(.L_x_12358) ;  /* 0x0000000000087947 */ /* 0x000fea0003800000 */
.L_x_12381:
[----:B------:R2:W5:Y:S01]  /*7df0*/  LDG.E R32, desc[UR36][R4.64] ;  /* 0x0000002404207981 */ /* 0x000562000c1e1900 */
[----:B------:R-:W-:-:S07]  /*7e00*/  IMAD.MOV.U32 R33, RZ, RZ, RZ ;  /* 0x000000ffff217224 */ /* 0x000fce00078e00ff */
.L_x_12358:
[----:B------:R-:W-:Y:S01]  /*7e10*/  ISETP.NE.AND P0, PT, R31, RZ, PT ;  /* 0x000000ff1f00720c */ /* 0x000fe20003f05270 */
[----:B------:R-:W-:-:S03]  /*7e20*/  VIADD R25, R25, 0x80 ;  /* 0x0000008019197836 */ /* 0x000fc60000000000 */
[----:B------:R-:W-:-:S04]  /*7e30*/  PLOP3.LUT P0, PT, P0, PT, PT, 0x8, 0x80 ;  /* 0x000000000080781c */ /* 0x000fc8000070e170 */
[----:B------:R-:W-:-:S09]  /*7e40*/  P2R R31, PR, RZ, 0x1 ;  /* 0x00000001ff1f7803 */ /* 0x000fd20000000000 */
.L_x_12295:
[----:B------:R-:W-:Y:S05]  /*7e50*/  BSYNC.RECONVERGENT B7 ;  /* 0x0000000000077941 */ /* 0x000fea0003800200 */
.L_x_12294:
[----:B------:R-:W-:Y:S01]  /*7e60*/  ISETP.GE.AND P1, PT, R25, R18, PT ;  /* 0x000000121900720c */ /* 0x000fe20003f26270 */
[----:B------:R-:W-:Y:S01]  /*7e70*/  BSSY.RECONVERGENT B7, `(.L_x_12386) ;  /* 0x000029c000077945 */ /* 0x000fe20003800200 */
[----:B------:R-:W-:Y:S02]  /*7e80*/  PLOP3.LUT P0, PT, PT, PT, PT, 0x80, 0x8 ;  /* 0x000000000008781c */ /* 0x000fe40003f0f070 */
[----:B-12---:R-:W-:Y:S02]  /*7e90*/  CS2R R4, SRZ ;  /* 0x0000000000047805 */ /* 0x006fe4000001ff00 */
[----:B------:R-:W-:-:S07]  /*7ea0*/  PRMT R30, RZ, 0x7610, R30 ;  /* 0x00007610ff1e7816 */ /* 0x000fce000000001e */
[----:B------:R-:W-:Y:S05]  /*7eb0*/  @P1 BRA `(.L_x_12387) ;  /* 0x00000028005c1947 */ /* 0x000fea0003800000 */
[----:B0--34-:R-:W0:Y:S01]  /*7ec0*/  LDC.64 R6, c[0x0][0x3a0] ;  /* 0x0000e800ff067b82 */ /* 0x019e220000000a00 */
        /* <DEDUP_REMOVED lines=18> */
.L_x_12391:
[----:B------:R4:W5:Y:S01]  /*7ff0*/  LDG.E.U8 R30, desc[UR36][R6.64] ;  /* 0x00000024061e7981 */ /* 0x000962000c1e1100 */
[----:B------:R-:W-:Y:S05]  /*8000*/  BRA `(.L_x_12393) ;  /* 0x0000000c00607947 */ /* 0x000fea0003800000 */
.L_x_12390:
        /* <DEDUP_REMOVED lines=8> */
.L_x_12395:
[----:B------:R2:W5:Y:S01]  /*8090*/  LDG.E.U8 R30, desc[UR36][R6.64] ;  /* 0x00000024061e7981 */ /* 0x000562000c1e1100 */
[----:B------:R-:W-:Y:S05]  /*80a0*/  BRA `(.L_x_12393) ;  /* 0x0000000c00387947 */ /* 0x000fea0003800000 */
.L_x_12394:
[----:B------:R0:W5:Y:S01]  /*80b0*/  LDG.E.U16 R30, desc[UR36][R6.64] ;  /* 0x00000024061e7981 */ /* 0x000162000c1e1500 */
[----:B------:R-:W-:Y:S05]  /*80c0*/  BRA `(.L_x_12393) ;  /* 0x0000000c00307947 */ /* 0x000fea0003800000 */
.L_x_12389:
        /* <DEDUP_REMOVED lines=10> */
.L_x_12397:
[----:B------:R-:W2:Y:S02]  /*8170*/  LDG.E.U16 R4, desc[UR36][R6.64] ;  /* 0x0000002406047981 */ /* 0x000ea4000c1e1500 */
[----:B--2---:R-:W-:-:S06]  /*8180*/  HADD2.F32 R4, -RZ, R4.H0_H0 ;  /* 0x20000004ff047230 */ /* 0x004fcc0000004100 */
[----:B------:R-:W0:Y:S02]  /*8190*/  F2I.S64.TRUNC R4, R4 ;  /* 0x0000000400047311 */ /* 0x000e24000020d900 */
[----:B0-----:R-:W-:Y:S01]  /*81a0*/  PRMT R30, R4, 0x7610, R30 ;  /* 0x00007610041e7816 */ /* 0x001fe2000000001e */
[----:B------:R-:W-:Y:S06]  /*81b0*/  BRA `(.L_x_12393) ;  /* 0x0000000800f47947 */ /* 0x000fec0003800000 */
.L_x_12396:
        /* <DEDUP_REMOVED lines=10> */
.L_x_12399:
[----:B------:R-:W2:Y:S02]  /*8260*/  LDG.E.U16 R6, desc[UR36][R6.64] ;  /* 0x0000002406067981 */ /* 0x000ea4000c1e1500 */
[----:B--2---:R-:W-:-:S06]  /*8270*/  HADD2.F32 R4, -RZ, R6.H0_H0 ;  /* 0x20000006ff047230 */ /* 0x004fcc0000004100 */
[----:B------:R-:W0:Y:S02]  /*8280*/  F2I.S64.TRUNC R4, R4 ;  /* 0x0000000400047311 */ /* 0x000e24000020d900 */
[----:B0-----:R-:W-:Y:S01]  /*8290*/  PRMT R30, R4, 0x7610, R30 ;  /* 0x00007610041e7816 */ /* 0x001fe2000000001e */
[----:B------:R-:W-:Y:S06]  /*82a0*/  BRA `(.L_x_12393) ;  /* 0x0000000800b87947 */ /* 0x000fec0003800000 */
.L_x_12398:
[----:B------:R-:W2:Y:S02]  /*82b0*/  LDG.E.64 R4, desc[UR36][R6.64] ;  /* 0x0000002406047981 */ /* 0x000ea4000c1e1b00 */
[----:B--2---:R-:W0:Y:S02]  /*82c0*/  F2I.S64.F64.TRUNC R4, R4 ;  /* 0x0000000400047311 */ /* 0x004e24000030d900 */
[----:B0-----:R-:W-:Y:S01]  /*82d0*/  PRMT R30, R4, 0x7610, R30 ;  /* 0x00007610041e7816 */ /* 0x001fe2000000001e */
[----:B------:R-:W-:Y:S06]  /*82e0*/  BRA `(.L_x_12393) ;  /* 0x0000000800a87947 */ /* 0x000fec0003800000 */
.L_x_12388:
        /* <DEDUP_REMOVED lines=12> */
.L_x_12402:
[----:B------:R-:W2:Y:S02]  /*83b0*/  LDG.E.64 R6, desc[UR36][R6.64] ;  /* 0x0000002406067981 */ /* 0x000ea4000c1e1b00 */
[----:B--2---:R-:W0:Y:S02]  /*83c0*/  F2I.S64.F64.TRUNC R4, R6 ;  /* 0x0000000600047311 */ /* 0x004e24000030d900 */
[----:B0-----:R-:W-:Y:S01]  /*83d0*/  PRMT R30, R4, 0x7610, R30 ;  /* 0x00007610041e7816 */ /* 0x001fe2000000001e */
[----:B------:R-:W-:Y:S06]  /*83e0*/  BRA `(.L_x_12393) ;  /* 0x0000000800687947 */ /* 0x000fec0003800000 */
.L_x_12401:
        /* <DEDUP_REMOVED lines=27> */
.L_x_12404:
        /* <DEDUP_REMOVED lines=15> */
.L_x_12403:
[----:B------:R-:W2:Y:S02]  /*8690*/  LDG.E.U16 R4, desc[UR36][R6.64] ;  /* 0x0000002406047981 */ /* 0x000ea4000c1e1500 */
[----:B--2---:R-:W-:-:S06]  /*86a0*/  IMAD.U32 R4, R4, 0x10000, RZ ;  /* 0x0001000004047824 */ /* 0x004fcc00078e00ff */
[----:B------:R-:W0:Y:S02]  /*86b0*/  F2I.S64.TRUNC R4, R4 ;  /* 0x0000000400047311 */ /* 0x000e24000020d900 */
[----:B0-----:R-:W-:Y:S01]  /*86c0*/  PRMT R30, R4, 0x7610, R30 ;  /* 0x00007610041e7816 */ /* 0x001fe2000000001e */
[----:B------:R-:W-:Y:S06]  /*86d0*/  BRA `(.L_x_12393) ;  /* 0x0000000400ac7947 */ /* 0x000fec0003800000 */
.L_x_12400:
        /* <DEDUP_REMOVED lines=10> */
.L_x_12407:
        /* <DEDUP_REMOVED lines=21> */
.L_x_12411:
[----:B------:R-:W-:Y:S05]  /*88d0*/  BSYNC.RECONVERGENT B1 ;  /* 0x0000000000017941 */ /* 0x000fea0003800200 */
.L_x_12410:
[----:B------:R-:W-:Y:S01]  /*88e0*/  IMAD.SHL.U32 R0, R0, 0x100000, RZ ;  /* 0x0010000000007824 */ /* 0x000fe200078e00ff */
[----:B------:R-:W-:-:S04]  /*88f0*/  LEA R3, R3, 0x3b800000, 0x17 ;  /* 0x3b80000003037811 */ /* 0x000fc800078eb8ff */
[----:B------:R-:W-:-:S07]  /*8900*/  LOP3.LUT R4, R3, R0, R7, 0xfe, !PT ;  /* 0x0000000003047212 */ /* 0x000fce00078efe07 */
.L_x_12409:
[----:B------:R-:W-:Y:S05]  /*8910*/  BSYNC.RECONVERGENT B0 ;  /* 0x0000000000007941 */ /* 0x000fea0003800200 */
.L_x_12408:
[----:B------:R-:W0:Y:S02]  /*8920*/  F2I.S64.TRUNC R4, R4 ;  /* 0x0000000400047311 */ /* 0x000e24000020d900 */
[----:B0-----:R-:W-:Y:S01]  /*8930*/  PRMT R30, R4, 0x7610, R30 ;  /* 0x00007610041e7816 */ /* 0x001fe2000000001e */
[----:B------:R-:W-:Y:S06]  /*8940*/  BRA `(.L_x_12393) ;  /* 0x0000000400107947 */ /* 0x000fec0003800000 */
.L_x_12406:
        /* <DEDUP_REMOVED lines=21> */
.L_x_12415:
[----:B------:R-:W-:Y:S05]  /*8aa0*/  BSYNC.RECONVERGENT B1 ;  /* 0x0000000000017941 */ /* 0x000fea0003800200 */
.L_x_12414:
[----:B------:R-:W-:Y:S01]  /*8ab0*/  IMAD.SHL.U32 R0, R0, 0x200000, RZ ;  /* 0x0020000000007824 */ /* 0x000fe200078e00ff */
[----:B------:R-:W-:-:S04]  /*8ac0*/  LEA R3, R3, 0x37800000, 0x17 ;  /* 0x3780000003037811 */ /* 0x000fc800078eb8ff */
[----:B------:R-:W-:-:S07]  /*8ad0*/  LOP3.LUT R4, R3, R0, R7, 0xfe, !PT ;  /* 0x0000000003047212 */ /* 0x000fce00078efe07 */
.L_x_12413:
[----:B------:R-:W-:Y:S05]  /*8ae0*/  BSYNC.RECONVERGENT B0 ;  /* 0x0000000000007941 */ /* 0x000fea0003800200 */
.L_x_12412:
[----:B------:R-:W0:Y:S02]  /*8af0*/  F2I.S64.TRUNC R4, R4 ;  /* 0x0000000400047311 */ /* 0x000e24000020d900 */
[----:B0-----:R-:W-:Y:S01]  /*8b00*/  PRMT R30, R4, 0x7610, R30 ;  /* 0x00007610041e7816 */ /* 0x001fe2000000001e */
[----:B------:R-:W-:Y:S06]  /*8b10*/  BRA `(.L_x_12393) ;  /* 0x00000000009c7947 */ /* 0x000fec0003800000 */
.L_x_12405:
        /* <DEDUP_REMOVED lines=14> */
.L_x_12419:
[----:B------:R-:W-:Y:S05]  /*8c00*/  BSYNC.RECONVERGENT B0 ;  /* 0x0000000000007941 */ /* 0x000fea0003800200 */
.L_x_12418:
[----:B------:R-:W0:Y:S02]  /*8c10*/  F2I.S64.TRUNC R4, R4 ;  /* 0x0000000400047311 */ /* 0x000e24000020d900 */
[----:B0-----:R-:W-:Y:S01]  /*8c20*/  PRMT R30, R4, 0x7610, R30 ;  /* 0x00007610041e7816 */ /* 0x001fe2000000001e */
[----:B------:R-:W-:Y:S06]  /*8c30*/  BRA `(.L_x_12393) ;  /* 0x0000000000547947 */ /* 0x000fec0003800000 */
.L_x_12392:
        /* <DEDUP_REMOVED lines=16> */
.L_x_12420:
[----:B------:R-:W-:Y:S01]  /*8d40*/  PRMT R30, RZ, 0x7610, R30 ;  /* 0x00007610ff1e7816 */ /* 0x000fe2000000001e */
[----:B------:R-:W-:Y:S06]  /*8d50*/  BRA `(.L_x_12393) ;  /* 0x00000000000c7947 */ /* 0x000fec0003800000 */
.L_x_12417:
[----:B------:R0:W5:Y:S01]  /*8d60*/  LDG.E.U8 R30, desc[UR36][R6.64] ;  /* 0x00000024061e7981 */ /* 0x000162000c1e1100 */
[----:B------:R-:W-:Y:S05]  /*8d70*/  BRA `(.L_x_12393) ;  /* 0x0000000000047947 */ /* 0x000fea0003800000 */
.L_x_12416:
[----:B------:R0:W5:Y:S02]  /*8d80*/  LDG.E.U8 R30, desc[UR36][R6.64] ;  /* 0x00000024061e7981 */ /* 0x000164000c1e1100 */
.L_x_12393:
[----:B------:R-:W1:Y:S01]  /*8d90*/  LDCU.U8 UR6, c[0x0][0x3bd] ;  /* 0x000077a0ff0677ac */ /* 0x000e620008000000 */
[----:B------:R-:W2:Y:S01]  /*8da0*/  LDC.64 R4, c[0x0][0x3a8] ;  /* 0x0000ea00ff047b82 */ /* 0x000ea20000000a00 */
[----:B------:R-:W-:Y:S01]  /*8db0*/  BSSY.RECONVERGENT B6, `(.L_x_12421) ;  /* 0x00000bd000067945 */ /* 0x000fe20003800200 */
[----:B------:R-:W3:Y:S01]  /*8dc0*/  LDCU UR5, c[0x0][0x3c4] ;  /* 0x00007880ff0577ac */ /* 0x000ee20008000800 */
[----:B-1----:R-:W-:-:S04]  /*8dd0*/  UPRMT UR4, UR6, 0x9910, URZ ;  /* 0x0000991006047896 */ /* 0x002fc800080000ff */
[----:B------:R-:W-:Y:S01]  /*8de0*/  UISETP.GT.AND UP0, UPT, UR4, 0x9, UPT ;  /* 0x000000090400788c */ /* 0x000fe2000bf04270 */
[----:B---3--:R-:W-:-:S05]  /*8df0*/  IMAD R3, R25, UR5, RZ ;  /* 0x0000000519037c24 */ /* 0x008fca000f8e02ff */
[----:B--2---:R-:W-:-:S05]  /*8e00*/  IADD3 R4, P0, PT, R3, R4, RZ ;  /* 0x0000000403047210 */ /* 0x004fca0007f1e0ff */
        /* <DEDUP_REMOVED lines=14> */
.L_x_12425:
[----:B------:R-:W2:Y:S02]  /*8ef0*/  LDG.E.U8 R4, desc[UR36][R4.64] ;  /* 0x0000002404047981 */ /* 0x000ea4000c1e1100 */
[----:B--2---:R-:W-:-:S04]  /*8f00*/  ISETP.NE.AND P0, PT, R4, RZ, PT ;  /* 0x000000ff0400720c */ /* 0x004fc80003f05270 */
[----:B------:R-:W-:Y:S01]  /*8f10*/  P2R R34, PR, RZ, 0x1 ;  /* 0x00000001ff227803 */ /* 0x000fe20000000000 */
[----:B------:R-:W-:Y:S08]  /*8f20*/  BRA `(.L_x_12427) ;  /* 0x0000000800947947 */ /* 0x000ff00003800000 */
.L_x_12424:
        /* <DEDUP_REMOVED lines=11> */
.L_x_12429:
[----:B------:R-:W2:Y:S02]  /*8fe0*/  LDG.E R4, desc[UR36][R4.64] ;  /* 0x0000002404047981 */ /* 0x000ea4000c1e1900 */
[----:B--2---:R-:W-:-:S04]  /*8ff0*/  ISETP.NE.AND P0, PT, R4, RZ, PT ;  /* 0x000000ff0400720c */ /* 0x004fc80003f05270 */
[----:B------:R-:W-:Y:S01]  /*9000*/  P2R R34, PR, RZ, 0x1 ;  /* 0x00000001ff227803 */ /* 0x000fe20000000000 */
[----:B------:R-:W-:Y:S08]  /*9010*/  BRA `(.L_x_12427) ;  /* 0x0000000800587947 */ /* 0x000ff00003800000 */
.L_x_12428:
[----:B------:R-:W2:Y:S02]  /*9020*/  LDG.E.U16 R4, desc[UR36][R4.64] ;  /* 0x0000002404047981 */ /* 0x000ea4000c1e1500 */
[----:B--2---:R-:W-:-:S04]  /*9030*/  ISETP.NE.AND P0, PT, R4, RZ, PT ;  /* 0x000000ff0400720c */ /* 0x004fc80003f05270 */
[----:B------:R-:W-:Y:S01]  /*9040*/  P2R R34, PR, RZ, 0x1 ;  /* 0x00000001ff227803 */ /* 0x000fe20000000000 */
[----:B------:R-:W-:Y:S08]  /*9050*/  BRA `(.L_x_12427) ;  /* 0x0000000800487947 */ /* 0x000ff00003800000 */
.L_x_12423:
        /* <DEDUP_REMOVED lines=10> */
.L_x_12431:
[----:B------:R-:W2:Y:S02]  /*9100*/  LDG.E.U16 R0, desc[UR36][R4.64] ;  /* 0x0000002404007981 */ /* 0x000ea4000c1e1500 */
[----:B--2---:R-:W-:-:S05]  /*9110*/  HADD2.F32 R0, -RZ, R0.H0_H0 ;  /* 0x20000000ff007230 */ /* 0x004fca0000004100 */
[----:B------:R-:W-:-:S04]  /*9120*/  FSETP.NEU.FTZ.AND P0, PT, R0, RZ, PT ;  /* 0x000000ff0000720b */ /* 0x000fc80003f1d000 */
[----:B------:R-:W-:Y:S01]  /*9130*/  P2R R34, PR, RZ, 0x1 ;  /* 0x00000001ff227803 */ /* 0x000fe20000000000 */
[----:B------:R-:W-:Y:S08]  /*9140*/  BRA `(.L_x_12427) ;  /* 0x00000008000c7947 */ /* 0x000ff00003800000 */
.L_x_12430:
        /* <DEDUP_REMOVED lines=12> */
.L_x_12433:
        /* <DEDUP_REMOVED lines=10> */
.L_x_12432:
[----:B------:R-:W2:Y:S02]  /*92b0*/  LDG.E.64 R4, desc[UR36][R4.64] ;  /* 0x0000002404047981 */ /* 0x000ea4000c1e1b00 */
[----:B--2---:R-:W1:Y:S02]  /*92c0*/  DSETP.NEU.AND P0, PT, R4, RZ, PT ;  /* 0x000000ff0400722a */ /* 0x004e640003f0d000 */
[----:B-1----:R-:W-:Y:S01]  /*92d0*/  P2R R34, PR, RZ, 0x1 ;  /* 0x00000001ff227803 */ /* 0x002fe20000000000 */
[----:B------:R-:W-:Y:S06]  /*92e0*/  BRA `(.L_x_12427) ;  /* 0x0000000400a47947 */ /* 0x000fec0003800000 */
.L_x_12422:
        /* <DEDUP_REMOVED lines=12> */
.L_x_12436:
[----:B0---4-:R-:W2:Y:S02]  /*93b0*/  LDG.E.128 R4, desc[UR36][R4.64] ;  /* 0x0000002404047981 */ /* 0x011ea4000c1e1d00 */
        /* <DEDUP_REMOVED lines=8> */
.L_x_12435:
        /* <DEDUP_REMOVED lines=10> */
.L_x_12438:
        /* <DEDUP_REMOVED lines=12> */
.L_x_12437:
[----:B------:R-:W2:Y:S02]  /*95a0*/  LDG.E.U16 R0, desc[UR36][R4.64] ;  /* 0x0000002404007981 */ /* 0x000ea4000c1e1500 */
[----:B--2---:R-:W-:-:S05]  /*95b0*/  IMAD.U32 R0, R0, 0x10000, RZ ;  /* 0x0001000000007824 */ /* 0x004fca00078e00ff */
[----:B------:R-:W-:-:S04]  /*95c0*/  FSETP.NEU.FTZ.AND P0, PT, R0, RZ, PT ;  /* 0x000000ff0000720b */ /* 0x000fc80003f1d000 */
[----:B------:R-:W-:Y:S01]  /*95d0*/  P2R R34, PR, RZ, 0x1 ;  /* 0x00000001ff227803 */ /* 0x000fe20000000000 */
[----:B------:R-:W-:Y:S08]  /*95e0*/  BRA `(.L_x_12427) ;  /* 0x0000000000e47947 */ /* 0x000ff00003800000 */
.L_x_12434:
        /* <DEDUP_REMOVED lines=12> */
.L_x_12441:
[----:B------:R-:W2:Y:S02]  /*96b0*/  LDG.E.U8 R4, desc[UR36][R4.64] ;  /* 0x0000002404047981 */ /* 0x000ea4000c1e1100 */
[----:B--2---:R-:W-:-:S04]  /*96c0*/  ISETP.NE.AND P0, PT, R4, RZ, PT ;  /* 0x000000ff0400720c */ /* 0x004fc80003f05270 */
[----:B------:R-:W-:Y:S01]  /*96d0*/  P2R R34, PR, RZ, 0x1 ;  /* 0x00000001ff227803 */ /* 0x000fe20000000000 */
[----:B------:R-:W-:Y:S08]  /*96e0*/  BRA `(.L_x_12427) ;  /* 0x0000000000a47947 */ /* 0x000ff00003800000 */
.L_x_12440:
[----:B------:R-:W2:Y:S02]  /*96f0*/  LDG.E.U8 R4, desc[UR36][R4.64] ;  /* 0x0000002404047981 */ /* 0x000ea4000c1e1100 */
[----:B--2---:R-:W-:-:S04]  /*9700*/  ISETP.NE.AND P0, PT, R4, RZ, PT ;  /* 0x000000ff0400720c */ /* 0x004fc80003f05270 */
[----:B------:R-:W-:Y:S01]  /*9710*/  P2R R34, PR, RZ, 0x1 ;  /* 0x00000001ff227803 */ /* 0x000fe20000000000 */
[----:B------:R-:W-:Y:S08]  /*9720*/  BRA `(.L_x_12427) ;  /* 0x0000000000947947 */ /* 0x000ff00003800000 */
.L_x_12439:
        /* <DEDUP_REMOVED lines=10> */
.L_x_12426:
[----:B------:R-:W-:Y:S01]  /*97d0*/  MOV R14, 0x0 ;  /* 0x00000000000e7802 */ /* 0x000fe20000000f00 */
[----:B------:R-:W1:Y:S01]  /*97e0*/  LDCU.64 UR4, c[0x4][0x4e8] ;  /* 0x01009d00ff0477ac */ /* 0x000e620008000a00 */
[----:B------:R-:W-:Y:S02]  /*97f0*/  IMAD.MOV.U32 R8, RZ, RZ, 0x4e ;  /* 0x0000004eff087424 */ /* 0x000fe400078e00ff */
[----:B------:R-:W-:Y:S01]  /*9800*/  IMAD.MOV.U32 R12, RZ, RZ, 0x1 ;  /* 0x00000001ff0c7424 */ /* 0x000fe200078e00ff */
[----:B------:R-:W0:Y:S01]  /*9810*/  LDCU.64 UR6, c[0x4][0x4f0] ;  /* 0x01009e00ff0677ac */ /* 0x000e220008000a00 */
[----:B------:R-:W2:Y:S01]  /*9820*/  LDC.64 R14, c[0x4][R14] ;  /* 0x010000000e0e7b82 */ /* 0x000ea20000000a00 */
[----:B------:R-:W-:Y:S01]  /*9830*/  IMAD.MOV.U32 R13, RZ, RZ, RZ ;  /* 0x000000ffff0d7224 */ /* 0x000fe200078e00ff */
[----:B------:R-:W3:Y:S01]  /*9840*/  LDCU.64 UR8, c[0x4][0x320] ;  /* 0x01006400ff0877ac */ /* 0x000ee20008000a00 */
[----:B-1----:R-:W-:Y:S02]  /*9850*/  IMAD.U32 R4, RZ, RZ, UR4 ;  /* 0x00000004ff047e24 */ /* 0x002fe4000f8e00ff */
[----:B------:R-:W-:-:S02]  /*9860*/  IMAD.U32 R5, RZ, RZ, UR5 ;  /* 0x00000005ff057e24 */ /* 0x000fc4000f8e00ff */
[----:B0---4-:R-:W-:Y:S02]  /*9870*/  IMAD.U32 R6, RZ, RZ, UR6 ;  /* 0x00000006ff067e24 */ /* 0x011fe4000f8e00ff */
[----:B------:R-:W-:Y:S02]  /*9880*/  IMAD.U32 R7, RZ, RZ, UR7 ;  /* 0x00000007ff077e24 */ /* 0x000fe4000f8e00ff */
[----:B---3--:R-:W-:Y:S02]  /*9890*/  IMAD.U32 R10, RZ, RZ, UR8 ;  /* 0x00000008ff0a7e24 */ /* 0x008fe4000f8e00ff */
[----:B------:R-:W-:-:S07]  /*98a0*/  IMAD.U32 R11, RZ, RZ, UR9 ;  /* 0x00000009ff0b7e24 */ /* 0x000fce000f8e00ff */
[----:B------:R-:W-:-:S07]  /*98b0*/  LEPC R20, `(.L_x_12444) ;  /* 0x000000001014794e */ /* 0x000fce0000000000 */
[----:B--2--5:R-:W-:Y:S05]  /*98c0*/  CALL.ABS.NOINC R14 ;  /* 0x000000000e007343 */ /* 0x024fea0003c00000 */
.L_x_12444:
[----:B------:R-:W-:-:S04]  /*98d0*/  PLOP3.LUT P0, PT, PT, PT, PT, 0x8, 0x80 ;  /* 0x000000000080781c */ /* 0x000fc80003f0e170 */
[----:B------:R-:W-:Y:S01]  /*98e0*/  P2R R34, PR, RZ, 0x1 ;  /* 0x00000001ff227803 */ /* 0x000fe20000000000 */
[----:B------:R-:W-:Y:S08]  /*98f0*/  BRA `(.L_x_12427) ;  /* 0x0000000000207947 */ /* 0x000ff00003800000 */
.L_x_12443:
[----:B------:R-:W2:Y:S02]  /*9900*/  LDG.E.64 R4, desc[UR36][R4.64] ;  /* 0x0000002404047981 */ /* 0x000ea4000c1e1b00 */
[----:B--2---:R-:W-:-:S04]  /*9910*/  ISETP.NE.U32.AND P0, PT, R4, RZ, PT ;  /* 0x000000ff0400720c */ /* 0x004fc80003f05070 */
[----:B------:R-:W-:-:S04]  /*9920*/  ISETP.NE.AND.EX P0, PT, R5, RZ, PT, P0 ;  /* 0x000000ff0500720c */ /* 0x000fc80003f05300 */
[----:B------:R-:W-:Y:S01]  /*9930*/  P2R R34, PR, RZ, 0x1 ;  /* 0x00000001ff227803 */ /* 0x000fe20000000000 */
[----:B------:R-:W-:Y:S08]  /*9940*/  BRA `(.L_x_12427) ;  /* 0x00000000000c7947 */ /* 0x000ff00003800000 */
.L_x_12442:
[----:B------:R-:W2:Y:S02]  /*9950*/  LDG.E R4, desc[UR36][R4.64] ;  /* 0x0000002404047981 */ /* 0x000ea4000c1e1900 */
[----:B--2---:R-:W-:-:S04]  /*9960*/  ISETP.NE.AND P0, PT, R4, RZ, PT ;  /* 0x000000ff0400720c */ /* 0x004fc80003f05270 */
[----:B------:R-:W-:-:S09]  /*9970*/  P2R R34, PR, RZ, 0x1 ;  /* 0x00000001ff227803 */ /* 0x000fd20000000000 */
.L_x_12427:
[----:B------:R-:W-:Y:S05]  /*9980*/  BSYNC.RECONVERGENT B6 ;  /* 0x0000000000067941 */ /* 0x000fea0003800200 */
.L_x_12421:
[----:B------:R-:W1:Y:S01]  /*9990*/  LDCU.U8 UR6, c[0x0][0x3be] ;  /* 0x000077c0ff0677ac */ /* 0x000e620008000000 */
[----:B0---4-:R-:W0:Y:S01]  /*99a0*/  LDC.64 R6, c[0x0][0x3b0] ;  /* 0x0000ec00ff067b82 */ /* 0x011e220000000a00 */
        /* <DEDUP_REMOVED lines=18> */
.L_x_12448:
[----:B------:R4:W5:Y:S01]  /*9ad0*/  LDG.E.U8 R4, desc[UR36][R6.64] ;  /* 0x0000002406047981 */ /* 0x000962000c1e1100 */
[----:B------:R-:W-:Y:S01]  /*9ae0*/  IMAD.MOV.U32 R5, RZ, RZ, RZ ;  /* 0x000000ffff057224 */ /* 0x000fe200078e00ff */
[----:B------:R-:W-:Y:S06]  /*9af0*/  BRA `(.L_x_12450) ;  /* 0x0000000c00447947 */ /* 0x000fec0003800000 */
.L_x_12447:
        /* <DEDUP_REMOVED lines=8> */
.L_x_12452:
[----:B------:R-:W2:Y:S02]  /*9b80*/  LDG.E R4, desc[UR36][R6.64] ;  /* 0x0000002406047981 */ /* 0x000ea4000c1e1900 */
[----:B--2---:R-:W-:Y:S01]  /*9b90*/  SHF.R.S32.HI R5, RZ, 0x1f, R4 ;  /* 0x0000001fff057819 */ /* 0x004fe20000011404 */
[----:B------:R-:W-:Y:S06]  /*9ba0*/  BRA `(.L_x_12450) ;  /* 0x0000000c00187947 */ /* 0x000fec0003800000 */
.L_x_12451:
[----:B------:R-:W2:Y:S02]  /*9bb0*/  LDG.E.S16 R4, desc[UR36][R6.64] ;  /* 0x0000002406047981 */ /* 0x000ea4000c1e1700 */
[----:B--2---:R-:W-:Y:S01]  /*9bc0*/  SHF.R.S32.HI R5, RZ, 0x1f, R4 ;  /* 0x0000001fff057819 */ /* 0x004fe20000011404 */
[----:B------:R-:W-:Y:S06]  /*9bd0*/  BRA `(.L_x_12450) ;  /* 0x0000000c000c7947 */ /* 0x000fec0003800000 */
.L_x_12446:
        /* <DEDUP_REMOVED lines=9> */
.L_x_12454:
[----:B------:R-:W2:Y:S02]  /*9c70*/  LDG.E.U16 R6, desc[UR36][R6.64] ;  /* 0x0000002406067981 */ /* 0x000ea4000c1e1500 */
[----:B--2---:R-:W-:-:S06]  /*9c80*/  HADD2.F32 R4, -RZ, R6.H0_H0 ;  /* 0x20000006ff047230 */ /* 0x004fcc0000004100 */
[----:B------:R-:W3:Y:S02]  /*9c90*/  F2I.S64.TRUNC R4, R4 ;  /* 0x0000000400047311 */ /* 0x000ee4000020d900 */
[----:B---3--:R-:W-:Y:S05]  /*9ca0*/  BRA `(.L_x_12450) ;  /* 0x0000000800d87947 */ /* 0x008fea0003800000 */
.L_x_12453:
        /* <DEDUP_REMOVED lines=9> */
.L_x_12456:
[----:B------:R-:W2:Y:S02]  /*9d40*/  LDG.E.U16 R6, desc[UR36][R6.64] ;  /* 0x0000002406067981 */ /* 0x000ea4000c1e1500 */
[----:B--2---:R-:W-:-:S06]  /*9d50*/  HADD2.F32 R4, -RZ, R6.H0_H0 ;  /* 0x20000006ff047230 */ /* 0x004fcc0000004100 */
[----:B------:R-:W3:Y:S02]  /*9d60*/  F2I.S64.TRUNC R4, R4 ;  /* 0x0000000400047311 */ /* 0x000ee4000020d900 */
[----:B---3--:R-:W-:Y:S05]  /*9d70*/  BRA `(.L_x_12450) ;  /* 0x0000000800a47947 */ /* 0x008fea0003800000 */
.L_x_12455:
[----:B------:R-:W2:Y:S02]  /*9d80*/  LDG.E.64 R4, desc[UR36][R6.64] ;  /* 0x0000002406047981 */ /* 0x000ea4000c1e1b00 */
[----:B--2---:R-:W3:Y:S02]  /*9d90*/  F2I.S64.F64.TRUNC R4, R4 ;  /* 0x0000000400047311 */ /* 0x004ee4000030d900 */
[----:B---3--:R-:W-:Y:S05]  /*9da0*/  BRA `(.L_x_12450) ;  /* 0x0000000800987947 */ /* 0x008fea0003800000 */
.L_x_12445:
        /* <DEDUP_REMOVED lines=13> */
.L_x_12459:
[----:B------:R-:W2:Y:S02]  /*9e80*/  LDG.E.64 R4, desc[UR36][R6.64] ;  /* 0x0000002406047981 */ /* 0x000ea4000c1e1b00 */
[----:B--2---:R-:W3:Y:S02]  /*9e90*/  F2I.S64.F64.TRUNC R4, R4 ;  /* 0x0000000400047311 */ /* 0x004ee4000030d900 */
[----:B---3--:R-:W-:Y:S05]  /*9ea0*/  BRA `(.L_x_12450) ;  /* 0x0000000800587947 */ /* 0x008fea0003800000 */
.L_x_12458:
        /* <DEDUP_REMOVED lines=26> */
.L_x_12461:
        /* <DEDUP_REMOVED lines=14> */
.L_x_12460:
[----:B------:R-:W2:Y:S02]  /*a130*/  LDG.E.U16 R4, desc[UR36][R6.64] ;  /* 0x0000002406047981 */ /* 0x000ea4000c1e1500 */
[----:B--2---:R-:W-:-:S06]  /*a140*/  IMAD.U32 R4, R4, 0x10000, RZ ;  /* 0x0001000004047824 */ /* 0x004fcc00078e00ff */
[----:B------:R-:W3:Y:S02]  /*a150*/  F2I.S64.TRUNC R4, R4 ;  /* 0x0000000400047311 */ /* 0x000ee4000020d900 */
[----:B---3--:R-:W-:Y:S05]  /*a160*/  BRA `(.L_x_12450) ;  /* 0x0000000400a87947 */ /* 0x008fea0003800000 */
.L_x_12457:
        /* <DEDUP_REMOVED lines=11> */
.L_x_12464:
        /* <DEDUP_REMOVED lines=21> */
.L_x_12468:
[----:B------:R-:W-:Y:S05]  /*a370*/  BSYNC.RECONVERGENT B1 ;  /* 0x0000000000017941 */ /* 0x000fea0003800200 */
.L_x_12467:
[----:B------:R-:W-:Y:S01]  /*a380*/  IMAD.SHL.U32 R0, R0, 0x100000, RZ ;  /* 0x0010000000007824 */ /* 0x000fe200078e00ff */
[----:B------:R-:W-:-:S04]  /*a390*/  LEA R3, R3, 0x3b800000, 0x17 ;  /* 0x3b80000003037811 */ /* 0x000fc800078eb8ff */
[----:B------:R-:W-:-:S07]  /*a3a0*/  LOP3.LUT R4, R3, R0, R7, 0xfe, !PT ;  /* 0x0000000003047212 */ /* 0x000fce00078efe07 */
.L_x_12466:
[----:B------:R-:W-:Y:S05]  /*a3b0*/  BSYNC.RECONVERGENT B0 ;  /* 0x0000000000007941 */ /* 0x000fea0003800200 */
.L_x_12465:
[----:B------:R-:W1:Y:S02]  /*a3c0*/  F2I.S64.TRUNC R4, R4 ;  /* 0x0000000400047311 */ /* 0x000e64000020d900 */
[----:B-1----:R-:W-:Y:S05]  /*a3d0*/  BRA `(.L_x_12450) ;  /* 0x00000004000c7947 */ /* 0x002fea0003800000 */
.L_x_12463:
        /* <DEDUP_REMOVED lines=21> */
.L_x_12472:
[----:B------:R-:W-:Y:S05]  /*a530*/  BSYNC.RECONVERGENT B1 ;  /* 0x0000000000017941 */ /* 0x000fea0003800200 */
.L_x_12471:
[----:B------:R-:W-:Y:S01]  /*a540*/  IMAD.SHL.U32 R0, R0, 0x200000, RZ ;  /* 0x0020000000007824 */ /* 0x000fe200078e00ff */
[----:B------:R-:W-:-:S04]  /*a550*/  LEA R3, R3, 0x37800000, 0x17 ;  /* 0x3780000003037811 */ /* 0x000fc800078eb8ff */
[----:B------:R-:W-:-:S07]  /*a560*/  LOP3.LUT R4, R3, R0, R7, 0xfe, !PT ;  /* 0x0000000003047212 */ /* 0x000fce00078efe07 */
.L_x_12470:
[----:B------:R-:W-:Y:S05]  /*a570*/  BSYNC.RECONVERGENT B0 ;  /* 0x0000000000007941 */ /* 0x000fea0003800200 */
.L_x_12469:
[----:B------:R-:W0:Y:S02]  /*a580*/  F2I.S64.TRUNC R4, R4 ;  /* 0x0000000400047311 */ /* 0x000e24000020d900 */
[----:B0-----:R-:W-:Y:S05]  /*a590*/  BRA `(.L_x_12450) ;  /* 0x00000000009c7947 */ /* 0x001fea0003800000 */
.L_x_12462:
        /* <DEDUP_REMOVED lines=14> */
.L_x_12476:
[----:B------:R-:W-:Y:S05]  /*a680*/  BSYNC.RECONVERGENT B0 ;  /* 0x0000000000007941 */ /* 0x000fea0003800200 */
.L_x_12475:
[----:B------:R-:W1:Y:S02]  /*a690*/  F2I.S64.TRUNC R4, R4 ;  /* 0x0000000400047311 */ /* 0x000e64000020d900 */
[----:B-1----:R-:W-:Y:S05]  /*a6a0*/  BRA `(.L_x_12450) ;  /* 0x0000000000587947 */ /* 0x002fea0003800000 */
.L_x_12449:
        /* <DEDUP_REMOVED lines=16> */
.L_x_12477:
[----:B------:R-:W-:Y:S01]  /*a7b0*/  CS2R R4, SRZ ;  /* 0x0000000000047805 */ /* 0x000fe2000001ff00 */
[----:B------:R-:W-:Y:S06]  /*a7c0*/  BRA `(.L_x_12450) ;  /* 0x0000000000107947 */ /* 0x000fec0003800000 */
.L_x_12474:
[----:B------:R1:W5:Y:S01]  /*a7d0*/  LDG.E.64 R4, desc[UR36][R6.64] ;  /* 0x0000002406047981 */ /* 0x000362000c1e1b00 */
[----:B------:R-:W-:Y:S05]  /*a7e0*/  BRA `(.L_x_12450) ;  /* 0x0000000000087947 */ /* 0x000fea0003800000 */
.L_x_12473:
[----:B------:R2:W5:Y:S01]  /*a7f0*/  LDG.E R4, desc[UR36][R6.64] ;  /* 0x0000002406047981 */ /* 0x000562000c1e1900 */
[----:B------:R-:W-:-:S07]  /*a800*/  IMAD.MOV.U32 R5, RZ, RZ, RZ ;  /* 0x000000ffff057224 */ /* 0x000fce00078e00ff */
.L_x_12450:
[----:B------:R-:W-:-:S04]  /*a810*/  ISETP.NE.AND P0, PT, R34, RZ, PT ;  /* 0x000000ff2200720c */ /* 0x000fc80003f05270 */
[----:B------:R-:W-:-:S13]  /*a820*/  PLOP3.LUT P0, PT, P0, PT, PT, 0x8, 0x80 ;  /* 0x000000000080781c */ /* 0x000fda000070e170 */
.L_x_12387:
[----:B------:R-:W-:Y:S05]  /*a830*/  BSYNC.RECONVERGENT B7 ;  /* 0x0000000000077941 */ /* 0x000fea0003800200 */
.L_x_12386:
[----:B------:R-:W-:Y:S01]  /*a840*/  VIADD R25, R19, 0x80 ;  /* 0x0000008013197836 */ /* 0x000fe20000000000 */
[----:B------:R-:W-:Y:S01]  /*a850*/  ISETP.NE.AND P1, PT, R27, RZ, PT ;  /* 0x000000ff1b00720c */ /* 0x000fe20003f25270 */
[----:B------:R-:W-:Y:S01]  /*a860*/  VIADD R3, R19, 0x100 ;  /* 0x0000010013037836 */ /* 0x000fe20000000000 */
[----:B------:R-:W-:Y:S01]  /*a870*/  ISETP.NE.AND P2, PT, R31, RZ, PT ;  /* 0x000000ff1f00720c */ /* 0x000fe20003f45270 */
[----:B01234-:R-:W-:Y:S01]  /*a880*/  VIADD R7, R19, 0x180 ;  /* 0x0000018013077836 */ /* 0x01ffe20000000000 */
[-C--:B------:R-:W-:Y:S02]  /*a890*/  ISETP.GE.OR P1, PT, R25, R18.reuse, P1 ;  /* 0x000000121900720c */ /* 0x080fe40000f26670 */
[-C--:B------:R-:W-:Y:S02]  /*a8a0*/  ISETP.GE.OR P2, PT, R3, R18.reuse, P2 ;  /* 0x000000120300720c */ /* 0x080fe40001746670 */
[----:B------:R-:W-:Y:S02]  /*a8b0*/  ISETP.GE.OR P0, PT, R7, R18, P0 ;  /* 0x000000120700720c */ /* 0x000fe40000706670 */
[----:B------:R-:W-:-:S07]  /*a8c0*/  ISETP.NE.AND P5, PT, R24, RZ, PT ;  /* 0x000000ff1800720c */ /* 0x000fce0003fa5270 */
[----:B------:R-:W0:Y:S08]  /*a8d0*/  @!P1 LDC.64 R10, c[0x0][0x388] ;  /* 0x0000e200ff0a9b82 */ /* 0x000e300000000a00 */
[----:B------:R-:W1:Y:S08]  /*a8e0*/  @!P2 LDC.64 R12, c[0x0][0x388] ;  /* 0x0000e200ff0cab82 */ /* 0x000e700000000a00 */
[----:B------:R-:W2:Y:S08]  /*a8f0*/  @!P0 LDC.64 R8, c[0x0][0x388] ;  /* 0x0000e200ff088b82 */ /* 0x000eb00000000a00 */
[----:B------:R-:W3:Y:S01]  /*a900*/  @!P5 LDC.64 R6, c[0x0][0x388] ;  /* 0x0000e200ff06db82 */ /* 0x000ee20000000a00 */
        /* <DEDUP_REMOVED lines=8> */
[----:B---3--:R-:W-:Y:S02]  /*a990*/  @!P5 IADD3 R4, P4, PT, R16, R6, RZ ;  /* 0x000000061004d210 */ /* 0x008fe40007f9e0ff */
[----:B------:R-:W1:Y:S02]  /*a9a0*/  LDC.U8 R16, c[0x0][0x3cc] ;  /* 0x0000f300ff107b82 */ /* 0x000e640000000000 */
[----:B------:R0:W5:Y:S01]  /*a9b0*/  @!P0 LDG.E.U8 R30, desc[UR36][R8.64] ;  /* 0x00000024081e8981 */ /* 0x000162000c1e1100 */
        /* <DEDUP_REMOVED lines=9> */
[----:B-1----:R-:W-:Y:S01]  /*aa50*/  PRMT R4, R16, 0x9910, RZ ;  /* 0x0000991010047816 */ /* 0x002fe200000000ff */
[----:B------:R-:W-:Y:S02]  /*aa60*/  BSSY.RECONVERGENT B6, `(.L_x_12481) ;  /* 0x00000ff000067945 */ /* 0x000fe40003800200 */
        /* <DEDUP_REMOVED lines=17> */
.L_x_12485:
[----:B-----5:R0:W-:Y:S01]  /*ab80*/  STG.E.U8 desc[UR36][R8.64], R22 ;  /* 0x0000001608007986 */ /* 0x0201e2000c101124 */
[----:B------:R-:W-:Y:S01]  /*ab90*/  IMAD.MOV.U32 R19, RZ, RZ, R25 ;  /* 0x000000ffff137224 */ /* 0x000fe200078e0019 */
[----:B------:R-:W-:Y:S06]  /*aba0*/  BRA `(.L_x_12487) ;  /* 0x0000000c00a87947 */ /* 0x000fec0003800000 */
.L_x_12484:
[----:B------:R-:W-:-:S13]  /*abb0*/  ISETP.NE.AND P0, PT, R0, 0x2, PT ;  /* 0x000000020000780c */ /* 0x000fda0003f05270 */
[----:B------:R-:W-:Y:S05]  /*abc0*/  @!P0 BRA `(.L_x_12488) ;  /* 0x0000000000348947 */ /* 0x000fea0003800000 */
[----:B------:R-:W-:-:S13]  /*abd0*/  ISETP.NE.AND P0, PT, R0, 0x3, PT ;  /* 0x000000030000780c */ /* 0x000fda0003f05270 */
[----:B------:R-:W-:Y:S05]  /*abe0*/  @!P0 BRA `(.L_x_12489) ;  /* 0x00000000001c8947 */ /* 0x000fea0003800000 */
[----:B------:R-:W-:-:S13]  /*abf0*/  ISETP.NE.AND P0, PT, R0, 0x4, PT ;  /* 0x000000040000780c */ /* 0x000fda0003f05270 */
[----:B------:R-:W-:Y:S05]  /*ac00*/  @P0 BRA `(.L_x_12486) ;  /* 0x0000000800e40947 */ /* 0x000fea0003800000 */
[----:B-----5:R-:W-:Y:S01]  /*ac10*/  LOP3.LUT R4, R22, 0xff, RZ, 0xc0, !PT ;  /* 0x000000ff16047812 */ /* 0x020fe200078ec0ff */
[----:B------:R-:W-:Y:S02]  /*ac20*/  IMAD.MOV.U32 R5, RZ, RZ, RZ ;  /* 0x000000ffff057224 */ /* 0x000fe400078e00ff */
[----:B------:R-:W-:-:S03]  /*ac30*/  IMAD.MOV.U32 R19, RZ, RZ, R25 ;  /* 0x000000ffff137224 */ /* 0x000fc600078e0019 */
[----:B------:R0:W-:Y:S01]  /*ac40*/  STG.E.64 desc[UR36][R8.64], R4 ;  /* 0x0000000408007986 */ /* 0x0001e2000c101b24 */
[----:B------:R-:W-:Y:S05]  /*ac50*/  BRA `(.L_x_12487) ;  /* 0x0000000c007c7947 */ /* 0x000fea0003800000 */
.L_x_12489:
[----:B-----5:R-:W-:Y:S01]  /*ac60*/  LOP3.LUT R3, R22, 0xff, RZ, 0xc0, !PT ;  /* 0x000000ff16037812 */ /* 0x020fe200078ec0ff */
[----:B------:R-:W-:-:S04]  /*ac70*/  IMAD.MOV.U32 R19, RZ, RZ, R25 ;  /* 0x000000ffff137224 */ /* 0x000fc800078e0019 */
[----:B------:R0:W-:Y:S01]  /*ac80*/  STG.E desc[UR36][R8.64], R3 ;  /* 0x0000000308007986 */ /* 0x0001e2000c101924 */
[----:B------:R-:W-:Y:S05]  /*ac90*/  BRA `(.L_x_12487) ;  /* 0x0000000c006c7947 */ /* 0x000fea0003800000 */
.L_x_12488:
[----:B-----5:R-:W-:Y:S01]  /*aca0*/  LOP3.LUT R3, R22, 0xff, RZ, 0xc0, !PT ;  /* 0x000000ff16037812 */ /* 0x020fe200078ec0ff */
[----:B------:R-:W-:-:S04]  /*acb0*/  IMAD.MOV.U32 R19, RZ, RZ, R25 ;  /* 0x000000ffff137224 */ /* 0x000fc800078e0019 */
[----:B------:R0:W-:Y:S01]  /*acc0*/  STG.E.U16 desc[UR36][R8.64], R3 ;  /* 0x0000000308007986 */ /* 0x0001e2000c101524 */
[----:B------:R-:W-:Y:S05]  /*acd0*/  BRA `(.L_x_12487) ;  /* 0x0000000c005c7947 */ /* 0x000fea0003800000 */
.L_x_12483:
[----:B------:R-:W-:-:S13]  /*ace0*/  ISETP.GT.AND P0, PT, R0, 0x6, PT ;  /* 0x000000060000780c */ /* 0x000fda0003f04270 */
[----:B------:R-:W-:Y:S05]  /*acf0*/  @P0 BRA `(.L_x_12490) ;  /* 0x00000000003c0947 */ /* 0x000fea0003800000 */
[----:B------:R-:W-:-:S13]  /*ad00*/  ISETP.NE.AND P0, PT, R0, 0x5, PT ;  /* 0x000000050000780c */ /* 0x000fda0003f05270 */
[----:B------:R-:W-:Y:S05]  /*ad10*/  @!P0 BRA `(.L_x_12491) ;  /* 0x00000000001c8947 */ /* 0x000fea0003800000 */
[----:B------:R-:W-:-:S13]  /*ad20*/  ISETP.NE.AND P0, PT, R0, 0x6, PT ;  /* 0x000000060000780c */ /* 0x000fda0003f05270 */
[----:B------:R-:W-:Y:S05]  /*ad30*/  @P0 BRA `(.L_x_12486) ;  /* 0x0000000800980947 */ /* 0x000fea0003800000 */
[----:B-----5:R-:W-:Y:S01]  /*ad40*/  LOP3.LUT R3, R22, 0xff, RZ, 0xc0, !PT ;  /* 0x000000ff16037812 */ /* 0x020fe200078ec0ff */
[----:B------:R-:W-:-:S05]  /*ad50*/  IMAD.MOV.U32 R19, RZ, RZ, R25 ;  /* 0x000000ffff137224 */ /* 0x000fca00078e0019 */
[----:B------:R-:W0:Y:S02]  /*ad60*/  I2F.U16 R3, R3 ;  /* 0x0000000300037306 */ /* 0x000e240000101000 */
[----:B0-----:R0:W-:Y:S01]  /*ad70*/  STG.E desc[UR36][R8.64], R3 ;  /* 0x0000000308007986 */ /* 0x0011e2000c101924 */
[----:B------:R-:W-:Y:S05]  /*ad80*/  BRA `(.L_x_12487) ;  /* 0x0000000c00307947 */ /* 0x000fea0003800000 */
.L_x_12491:
[----:B-----5:R-:W-:Y:S01]  /*ad90*/  LOP3.LUT R22, R22, 0xff, RZ, 0xc0, !PT ;  /* 0x000000ff16167812 */ /* 0x020fe200078ec0ff */
[----:B------:R-:W-:-:S03]  /*ada0*/  IMAD.MOV.U32 R19, RZ, RZ, R25 ;  /* 0x000000ffff137224 */ /* 0x000fc600078e0019 */
[----:B------:R-:W0:Y:S02]  /*adb0*/  I2F.U16 R0, R22 ;  /* 0x0000001600007306 */ /* 0x000e240000101000 */
[----:B0-----:R-:W-:-:S05]  /*adc0*/  F2FP.F16.F32.PACK_AB R0, RZ, R0 ;  /* 0x00000000ff00723e */ /* 0x001fca00000000ff */
[----:B------:R0:W-:Y:S01]  /*add0*/  STG.E.U16 desc[UR36][R8.64], R0 ;  /* 0x0000000008007986 */ /* 0x0001e2000c101524 */
[----:B------:R-:W-:Y:S05]  /*ade0*/  BRA `(.L_x_12487) ;  /* 0x0000000c00187947 */ /* 0x000fea0003800000 */
.L_x_12490:
        /* <DEDUP_REMOVED lines=8> */
[----:B------:R-:W-:Y:S01]  /*ae70*/  IMAD.MOV.U32 R19, RZ, RZ, R25 ;  /* 0x000000ffff137224 */ /* 0x000fe200078e0019 */
[----:B------:R-:W0:Y:S02]  /*ae80*/  I2F.U16 R4, R22 ;  /* 0x0000001600047306 */ /* 0x000e240000101000 */
[----:B0-----:R0:W-:Y:S01]  /*ae90*/  STG.E.64 desc[UR36][R8.64], R4 ;  /* 0x0000000408007986 */ /* 0x0011e2000c101b24 */
[----:B------:R-:W-:Y:S05]  /*aea0*/  BRA `(.L_x_12487) ;  /* 0x0000000800e87947 */ /* 0x000fea0003800000 */
.L_x_12493:
[----:B-----5:R-:W-:Y:S01]  /*aeb0*/  LOP3.LUT R22, R22, 0xff, RZ, 0xc0, !PT ;  /* 0x000000ff16167812 */ /* 0x020fe200078ec0ff */
[----:B------:R-:W-:-:S05]  /*aec0*/  IMAD.MOV.U32 R19, RZ, RZ, R25 ;  /* 0x000000ffff137224 */ /* 0x000fca00078e0019 */
[----:B------:R-:W0:Y:S02]  /*aed0*/  I2F.U16 R22, R22 ;  /* 0x0000001600167306 */ /* 0x000e240000101000 */
[----:B0-----:R-:W-:-:S04]  /*aee0*/  F2FP.F16.F32.PACK_AB R3, RZ, R22 ;  /* 0x00000016ff03723e */ /* 0x001fc800000000ff */
[----:B------:R-:W-:-:S05]  /*aef0*/  PRMT R3, R3, 0x5410, RZ ;  /* 0x0000541003037816 */ /* 0x000fca00000000ff */
[----:B------:R0:W-:Y:S01]  /*af00*/  STG.E desc[UR36][R8.64], R3 ;  /* 0x0000000308007986 */ /* 0x0001e2000c101924 */
[----:B------:R-:W-:Y:S05]  /*af10*/  BRA `(.L_x_12487) ;  /* 0x0000000800cc7947 */ /* 0x000fea0003800000 */
.L_x_12492:
[----:B-----5:R-:W-:Y:S01]  /*af20*/  LOP3.LUT R4, R22, 0xff, RZ, 0xc0, !PT ;  /* 0x000000ff16047812 */ /* 0x020fe200078ec0ff */
[----:B------:R-:W-:-:S05]  /*af30*/  IMAD.MOV.U32 R19, RZ, RZ, R25 ;  /* 0x000000ffff137224 */ /* 0x000fca00078e0019 */
[----:B------:R-:W0:Y:S02]  /*af40*/  I2F.F64.U16 R4, R4 ;  /* 0x0000000400047312 */ /* 0x000e240000101800 */
[----:B0-----:R0:W-:Y:S01]  /*af50*/  STG.E.64 desc[UR36][R8.64], R4 ;  /* 0x0000000408007986 */ /* 0x0011e2000c101b24 */
[----:B------:R-:W-:Y:S05]  /*af60*/  BRA `(.L_x_12487) ;  /* 0x0000000800b87947 */ /* 0x000fea0003800000 */
.L_x_12482:
        /* <DEDUP_REMOVED lines=13> */
.L_x_12496:
[----:B-----5:R-:W-:Y:S02]  /*b040*/  LOP3.LUT R4, R22, 0xff, RZ, 0xc0, !PT ;  /* 0x000000ff16047812 */ /* 0x020fe400078ec0ff */
[----:B------:R-:W-:Y:S01]  /*b050*/  CS2R R6, SRZ ;  /* 0x0000000000067805 */ /* 0x000fe2000001ff00 */
[----:B------:R-:W-:-:S03]  /*b060*/  IMAD.MOV.U32 R19, RZ, RZ, R25 ;  /* 0x000000ffff137224 */ /* 0x000fc600078e0019 */
[----:B------:R-:W0:Y:S02]  /*b070*/  I2F.F64.U16 R4, R4 ;  /* 0x0000000400047312 */ /* 0x000e240000101800 */
[----:B0-----:R0:W-:Y:S01]  /*b080*/  STG.E.128 desc[UR36][R8.64], R4 ;  /* 0x0000000408007986 */ /* 0x0011e2000c101d24 */
[----:B------:R-:W-:Y:S05]  /*b090*/  BRA `(.L_x_12487) ;  /* 0x00000008006c7947 */ /* 0x000fea0003800000 */
.L_x_12495:
        /* <DEDUP_REMOVED lines=8> */
[----:B------:R-:W-:Y:S02]  /*b120*/  IMAD.MOV.U32 R3, RZ, RZ, 0x7f ;  /* 0x0000007fff037424 */ /* 0x000fe400078e00ff */
        /* <DEDUP_REMOVED lines=9> */
.L_x_12500:
[----:B------:R-:W-:Y:S05]  /*b1c0*/  BSYNC.RECONVERGENT B0 ;  /* 0x0000000000007941 */ /* 0x000fea0003800200 */
.L_x_12499:
[----:B------:R0:W-:Y:S01]  /*b1d0*/  STG.E.U8 desc[UR36][R8.64], R3 ;  /* 0x0000000308007986 */ /* 0x0001e2000c101124 */
[----:B------:R-:W-:Y:S01]  /*b1e0*/  IMAD.MOV.U32 R19, RZ, RZ, R25 ;  /* 0x000000ffff137224 */ /* 0x000fe200078e0019 */
[----:B------:R-:W-:Y:S06]  /*b1f0*/  BRA `(.L_x_12487) ;  /* 0x0000000800147947 */ /* 0x000fec0003800000 */
.L_x_12498:
[----:B-----5:R-:W-:-:S04]  /*b200*/  LOP3.LUT R22, R22, 0xff, RZ, 0xc0, !PT ;  /* 0x000000ff16167812 */ /* 0x020fc800078ec0ff */
[----:B------:R-:W0:Y:S02]  /*b210*/  I2F.U16 R5, R22 ;  /* 0x0000001600057306 */ /* 0x000e240000101000 */
[----:B0-----:R-:W-:-:S13]  /*b220*/  ISETP.GE.U32.AND P1, PT, R5, 0x47800000, PT ;  /* 0x478000000500780c */ /* 0x001fda0003f26070 */
[----:B------:R-:W-:Y:S01]  /*b230*/  @P1 IMAD.MOV.U32 R3, RZ, RZ, 0x7f ;  /* 0x0000007fff031424 */ /* 0x000fe200078e00ff */
[----:B------:R-:W-:Y:S01]  /*b240*/  @P1 ISETP.GT.U32.AND P0, PT, R5, 0x7f800000, PT ;  /* 0x7f8000000500180c */ /* 0x000fe20003f04070 */
[----:B------:R-:W-:-:S03]  /*b250*/  @P1 IMAD.MOV.U32 R19, RZ, RZ, R25 ;  /* 0x000000ffff131224 */ /* 0x000fc600078e0019 */
[----:B------:R-:W-:-:S05]  /*b260*/  @P1 SEL R3, R3, 0x7c, P0 ;  /* 0x0000007c03031807 */ /* 0x000fca0000000000 */
[----:B------:R0:W-:Y:S01]  /*b270*/  @P1 STG.E.U8 desc[UR36][R8.64], R3 ;  /* 0x0000000308001986 */ /* 0x0001e2000c101124 */
[----:B------:R-:W-:Y:S05]  /*b280*/  @P1 BRA `(.L_x_12487) ;  /* 0x0000000400f01947 */ /* 0x000fea0003800000 */
[----:B------:R-:W-:-:S13]  /*b290*/  ISETP.GT.U32.AND P0, PT, R5, 0x387fffff, PT ;  /* 0x387fffff0500780c */ /* 0x000fda0003f04070 */
[----:B------:R-:W-:Y:S01]  /*b2a0*/  @P0 SHF.R.U32.HI R0, RZ, 0x15, R5 ;  /* 0x00000015ff000819 */ /* 0x000fe20000011605 */
[C---:B0-----:R-:W-:Y:S01]  /*b2b0*/  @!P0 FADD.FTZ R3, R5.reuse, 128 ;  /* 0x4300000005038421 */ /* 0x041fe20000010000 */
[--C-:B------:R-:W-:Y:S02]  /*b2c0*/  @!P0 IMAD.MOV.U32 R19, RZ, RZ, R25.reuse ;  /* 0x000000ffff138224 */ /* 0x100fe400078e0019 */
[----:B------:R-:W-:Y:S01]  /*b2d0*/  @P0 LOP3.LUT R0, R0, 0x1, RZ, 0xc0, !PT ;  /* 0x0000000100000812 */ /* 0x000fe200078ec0ff */
[----:B------:R-:W-:Y:S01]  /*b2e0*/  @P0 IMAD.MOV.U32 R19, RZ, RZ, R25 ;  /* 0x000000ffff130224 */ /* 0x000fe200078e0019 */
[----:B------:R0:W-:Y:S02]  /*b2f0*/  @!P0 STG.E.U8 desc[UR36][R8.64], R3 ;  /* 0x0000000308008986 */ /* 0x0001e4000c101124 */
[----:B------:R-:W-:-:S04]  /*b300*/  @P0 IADD3 R0, PT, PT, R5, 0x80fffff, R0 ;  /* 0x080fffff05000810 */ /* 0x000fc80007ffe000 */
[----:B------:R-:W-:-:S05]  /*b310*/  @P0 SHF.R.U32.HI R5, RZ, 0x15, R0 ;  /* 0x00000015ff050819 */ /* 0x000fca0000011600 */
[----:B------:R0:W-:Y:S01]  /*b320*/  @P0 STG.E.U8 desc[UR36][R8.64], R5 ;  /* 0x0000000508000986 */ /* 0x0001e2000c101124 */
[----:B------:R-:W-:Y:S05]  /*b330*/  BRA `(.L_x_12487) ;  /* 0x0000000400c47947 */ /* 0x000fea0003800000 */
.L_x_12497:
[----:B-----5:R-:W-:Y:S01]  /*b340*/  LOP3.LUT R22, R22, 0xff, RZ, 0xc0, !PT ;  /* 0x000000ff16167812 */ /* 0x020fe200078ec0ff */
[----:B------:R-:W-:-:S03]  /*b350*/  IMAD.MOV.U32 R19, RZ, RZ, R25 ;  /* 0x000000ffff137224 */ /* 0x000fc600078e0019 */
[----:B------:R-:W0:Y:S02]  /*b360*/  I2F.U16 R0, R22 ;  /* 0x0000001600007306 */ /* 0x000e240000101000 */
[----:B0-----:R-:W-:-:S05]  /*b370*/  F2FP.BF16.F32.PACK_AB R0, RZ, R0 ;  /* 0x00000000ff00723e */ /* 0x001fca00000010ff */
[----:B------:R0:W-:Y:S01]  /*b380*/  STG.E.U16 desc[UR36][R8.64], R0 ;  /* 0x0000000008007986 */ /* 0x0001e2000c101524 */
[----:B------:R-:W-:Y:S05]  /*b390*/  BRA `(.L_x_12487) ;  /* 0x0000000400ac7947 */ /* 0x000fea0003800000 */
.L_x_12494:
        /* <DEDUP_REMOVED lines=8> */
[----:B-----5:R-:W-:Y:S01]  /*b420*/  LOP3.LUT R3, R22, 0xff, RZ, 0xc0, !PT ;  /* 0x000000ff16037812 */ /* 0x020fe200078ec0ff */
[----:B------:R-:W-:-:S04]  /*b430*/  IMAD.MOV.U32 R19, RZ, RZ, R25 ;  /* 0x000000ffff137224 */ /* 0x000fc800078e0019 */
[----:B------:R0:W-:Y:S01]  /*b440*/  STG.E.U16 desc[UR36][R8.64], R3 ;  /* 0x0000000308007986 */ /* 0x0001e2000c101524 */
[----:B------:R-:W-:Y:S05]  /*b450*/  BRA `(.L_x_12487) ;  /* 0x00000004007c7947 */ /* 0x000fea0003800000 */
.L_x_12503:
[----:B-----5:R-:W-:Y:S01]  /*b460*/  LOP3.LUT R22, R22, 0xff, RZ, 0xc0, !PT ;  /* 0x000000ff16167812 */ /* 0x020fe200078ec0ff */
[----:B------:R-:W-:Y:S01]  /*b470*/  BSSY.RECONVERGENT B0, `(.L_x_12504) ;  /* 0x0000012000007945 */ /* 0x000fe20003800200 */
[----:B------:R-:W-:Y:S02]  /*b480*/  IMAD.MOV.U32 R4, RZ, RZ, 0x80 ;  /* 0x00000080ff047424 */ /* 0x000fe400078e00ff */
[----:B------:R-:W0:Y:S02]  /*b490*/  I2F.U16 R3, R22 ;  /* 0x0000001600037306 */ /* 0x000e240000101000 */
[----:B0-----:R-:W-:-:S13]  /*b4a0*/  ISETP.GT.U32.AND P0, PT, R3, 0x437fffff, PT ;  /* 0x437fffff0300780c */ /* 0x001fda0003f04070 */
        /* <DEDUP_REMOVED lines=8> */
.L_x_12506:
[----:B------:R-:W-:-:S04]  /*b530*/  SHF.R.U32.HI R0, RZ, 0x14, R3 ;  /* 0x00000014ff007819 */ /* 0x000fc80000011603 */
[----:B------:R-:W-:-:S04]  /*b540*/  LOP3.LUT R0, R0, 0x1, RZ, 0xc0, !PT ;  /* 0x0000000100007812 */ /* 0x000fc800078ec0ff */
[----:B------:R-:W-:-:S04]  /*b550*/  IADD3 R0, PT, PT, R3, 0x487ffff, R0 ;  /* 0x0487ffff03007810 */ /* 0x000fc80007ffe000 */
[----:B------:R-:W-:-:S04]  /*b560*/  SHF.R.U32.HI R0, RZ, 0x14, R0 ;  /* 0x00000014ff007819 */ /* 0x000fc80000011600 */
[----:B------:R-:W-:-:S07]  /*b570*/  LOP3.LUT R0, R0, 0xff, RZ, 0xc0, !PT ;  /* 0x000000ff00007812 */ /* 0x000fce00078ec0ff */
.L_x_12507:
[----:B------:R-:W-:-:S07]  /*b580*/  PRMT R4, R0, 0x7610, R4 ;  /* 0x0000761000047816 */ /* 0x000fce0000000004 */
.L_x_12505:
[----:B------:R-:W-:Y:S05]  /*b590*/  BSYNC.RECONVERGENT B0 ;  /* 0x0000000000007941 */ /* 0x000fea0003800200 */
.L_x_12504:
[----:B------:R4:W-:Y:S01]  /*b5a0*/  STG.E.U8 desc[UR36][R8.64], R4 ;  /* 0x0000000408007986 */ /* 0x0009e2000c101124 */
[----:B------:R-:W-:Y:S01]  /*b5b0*/  IMAD.MOV.U32 R19, RZ, RZ, R25 ;  /* 0x000000ffff137224 */ /* 0x000fe200078e0019 */
[----:B------:R-:W-:Y:S06]  /*b5c0*/  BRA `(.L_x_12487) ;  /* 0x0000000400207947 */ /* 0x000fec0003800000 */
.L_x_12502:
        /* <DEDUP_REMOVED lines=13> */
.L_x_12510:
[----:B------:R-:W-:-:S04]  /*b6a0*/  SHF.R.U32.HI R0, RZ, 0x15, R3 ;  /* 0x00000015ff007819 */ /* 0x000fc80000011603 */
[----:B------:R-:W-:-:S04]  /*b6b0*/  LOP3.LUT R0, R0, 0x1, RZ, 0xc0, !PT ;  /* 0x0000000100007812 */ /* 0x000fc800078ec0ff */
[----:B------:R-:W-:-:S04]  /*b6c0*/  IADD3 R0, PT, PT, R3, 0x88fffff, R0 ;  /* 0x088fffff03007810 */ /* 0x000fc80007ffe000 */
[----:B------:R-:W-:-:S04]  /*b6d0*/  SHF.R.U32.HI R0, RZ, 0x15, R0 ;  /* 0x00000015ff007819 */ /* 0x000fc80000011600 */
[----:B------:R-:W-:-:S07]  /*b6e0*/  LOP3.LUT R0, R0, 0xff, RZ, 0xc0, !PT ;  /* 0x000000ff00007812 */ /* 0x000fce00078ec0ff */
.L_x_12511:
[----:B------:R-:W-:-:S07]  /*b6f0*/  PRMT R4, R0, 0x7610, R4 ;  /* 0x0000761000047816 */ /* 0x000fce0000000004 */
.L_x_12509:
[----:B------:R-:W-:Y:S05]  /*b700*/  BSYNC.RECONVERGENT B0 ;  /* 0x0000000000007941 */ /* 0x000fea0003800200 */
.L_x_12508:
[----:B------:R3:W-:Y:S01]  /*b710*/  STG.E.U8 desc[UR36][R8.64], R4 ;  /* 0x0000000408007986 */ /* 0x0007e2000c101124 */
[----:B------:R-:W-:Y:S01]  /*b720*/  IMAD.MOV.U32 R19, RZ, RZ, R25 ;  /* 0x000000ffff137224 */ /* 0x000fe200078e0019 */
[----:B------:R-:W-:Y:S06]  /*b730*/  BRA `(.L_x_12487) ;  /* 0x0000000000c47947 */ /* 0x000fec0003800000 */
.L_x_12501:
[----:B------:R-:W-:-:S13]  /*b740*/  ISETP.NE.AND P0, PT, R0, 0x1c, PT ;  /* 0x0000001c0000780c */ /* 0x000fda0003f05270 */
[----:B------:R-:W-:Y:S05]  /*b750*/  @!P0 BRA `(.L_x_12512) ;  /* 0x0000000000b08947 */ /* 0x000fea0003800000 */
[----:B------:R-:W-:-:S13]  /*b760*/  ISETP.NE.AND P0, PT, R0, 0x1d, PT ;  /* 0x0000001d0000780c */ /* 0x000fda0003f05270 */
[----:B------:R-:W-:Y:S05]  /*b770*/  @!P0 BRA `(.L_x_12513) ;  /* 0x0000000000948947 */ /* 0x000fea0003800000 */
[----:B------:R-:W-:-:S13]  /*b780*/  ISETP.NE.AND P0, PT, R0, 0x2c, PT ;  /* 0x0000002c0000780c */ /* 0x000fda0003f05270 */
[----:B------:R-:W-:Y:S05]  /*b790*/  @!P0 BRA `(.L_x_12514) ;  /* 0x0000000000488947 */ /* 0x000fea0003800000 */
.L_x_12486:
        /* <DEDUP_REMOVED lines=16> */
.L_x_12515:
[----:B------:R-:W-:Y:S01]  /*b8a0*/  IMAD.MOV.U32 R19, RZ, RZ, R25 ;  /* 0x000000ffff137224 */ /* 0x000fe200078e0019 */
[----:B------:R-:W-:Y:S06]  /*b8b0*/  BRA `(.L_x_12487) ;  /* 0x0000000000647947 */ /* 0x000fec0003800000 */
.L_x_12514:
[----:B-----5:R-:W-:Y:S01]  /*b8c0*/  LOP3.LUT R22, R22, 0xff, RZ, 0xc0, !PT ;  /* 0x000000ff16167812 */ /* 0x020fe200078ec0ff */
[----:B------:R-:W-:-:S03]  /*b8d0*/  IMAD.MOV.U32 R19, RZ, RZ, R25 ;  /* 0x000000ffff137224 */ /* 0x000fc600078e0019 */
[----:B------:R-:W0:Y:S02]  /*b8e0*/  I2F.U16 R3, R22 ;  /* 0x0000001600037306 */ /* 0x000e240000101000 */
[----:B0-----:R-:W-:-:S04]  /*b8f0*/  SHF.R.U32.HI R4, RZ, 0x17, R3 ;  /* 0x00000017ff047819 */ /* 0x001fc80000011603 */
        /* <DEDUP_REMOVED lines=13> */
.L_x_12513:
[----:B-----5:R-:W-:Y:S01]  /*b9d0*/  LOP3.LUT R4, R22, 0xff, RZ, 0xc0, !PT ;  /* 0x000000ff16047812 */ /* 0x020fe200078ec0ff */
[----:B------:R-:W-:Y:S02]  /*b9e0*/  IMAD.MOV.U32 R5, RZ, RZ, RZ ;  /* 0x000000ffff057224 */ /* 0x000fe400078e00ff */
[----:B------:R-:W-:-:S03]  /*b9f0*/  IMAD.MOV.U32 R19, RZ, RZ, R25 ;  /* 0x000000ffff137224 */ /* 0x000fc600078e0019 */
[----:B------:R1:W-:Y:S01]  /*ba00*/  STG.E.64 desc[UR36][R8.64], R4 ;  /* 0x0000000408007986 */ /* 0x0003e2000c101b24 */
[----:B------:R-:W-:Y:S05]  /*ba10*/  BRA `(.L_x_12487) ;  /* 0x00000000000c7947 */ /* 0x000fea0003800000 */
.L_x_12512:
[----:B-----5:R-:W-:Y:S01]  /*ba20*/  LOP3.LUT R3, R22, 0xff, RZ, 0xc0, !PT ;  /* 0x000000ff16037812 */ /* 0x020fe200078ec0ff */
[----:B------:R-:W-:-:S04]  /*ba30*/  IMAD.MOV.U32 R19, RZ, RZ, R25 ;  /* 0x000000ffff137224 */ /* 0x000fc800078e0019 */
[----:B------:R0:W-:Y:S03]  /*ba40*/  STG.E desc[UR36][R8.64], R3 ;  /* 0x0000000308007986 */ /* 0x0001e6000c101924 */
.L_x_12487:
[----:B------:R-:W-:Y:S05]  /*ba50*/  BSYNC.RECONVERGENT B6 ;  /* 0x0000000000067941 */ /* 0x000fea0003800200 */
.L_x_12481:
[----:B------:R-:W-:-:S13]  /*ba60*/  ISETP.GE.AND P0, PT, R19, R18, PT ;  /* 0x000000121300720c */ /* 0x000fda0003f06270 */
[----:B------:R-:W-:Y:S05]  /*ba70*/  @P0 BREAK.RELIABLE B7 ;  /* 0x0000000000070942 */ /* 0x000fea0003800100 */
[----:B------:R-:W-:Y:S05]  /*ba80*/  @P0 BRA `(.L_x_12516) ;  /* 0x0000001c00700947 */ /* 0x000fea0003800000 */
[----:B------:R-:W2:Y:S01]  /*ba90*/  LDCU UR4, c[0x0][0x3d0] ;  /* 0x00007a00ff0477ac */ /* 0x000ea20008000800 */
[----:B01-34-:R-:W0:Y:S01]  /*baa0*/  LDC.64 R4, c[0x0][0x398] ;  /* 0x0000e600ff047b82 */ /* 0x01be220000000a00 */
[----:B------:R-:W-:Y:S01]  /*bab0*/  IMAD R0, R2, 0x200, R19 ;  /* 0x0000020002007824 */ /* 0x000fe200078e0213 */
[----:B------:R-:W-:Y:S01]  /*bac0*/  PRMT R6, R16, 0x9910, RZ ;  /* 0x0000991010067816 */ /* 0x000fe200000000ff */
[----:B------:R-:W-:Y:S02]  /*bad0*/  BSSY.RECONVERGENT B6, `(.L_x_12517) ;  /* 0x00000e6000067945 */ /* 0x000fe40003800200 */
        /* <DEDUP_REMOVED lines=16> */
.L_x_12521:
[----:B------:R0:W-:Y:S01]  /*bbe0*/  STG.E.U8 desc[UR36][R4.64], R23 ;  /* 0x0000001704007986 */ /* 0x0001e2000c101124 */
[----:B------:R-:W-:Y:S05]  /*bbf0*/  BRA `(.L_x_12523) ;  /* 0x0000000c004c7947 */ /* 0x000fea0003800000 */
.L_x_12520:
[----:B------:R-:W-:-:S13]  /*bc00*/  ISETP.NE.AND P0, PT, R0, 0x2, PT ;  /* 0x000000020000780c */ /* 0x000fda0003f05270 */
[----:B------:R-:W-:Y:S05]  /*bc10*/  @!P0 BRA `(.L_x_12524) ;  /* 0x00000000002c8947 */ /* 0x000fea0003800000 */
[----:B------:R-:W-:-:S13]  /*bc20*/  ISETP.NE.AND P0, PT, R0, 0x3, PT ;  /* 0x000000030000780c */ /* 0x000fda0003f05270 */
[----:B------:R-:W-:Y:S05]  /*bc30*/  @!P0 BRA `(.L_x_12525) ;  /* 0x0000000000188947 */ /* 0x000fea0003800000 */
[----:B------:R-:W-:-:S13]  /*bc40*/  ISETP.NE.AND P0, PT, R0, 0x4, PT ;  /* 0x000000040000780c */ /* 0x000fda0003f05270 */
[----:B------:R-:W-:Y:S05]  /*bc50*/  @P0 BRA `(.L_x_12522) ;  /* 0x00000008005c0947 */ /* 0x000fea0003800000 */
[----:B------:R-:W-:Y:S01]  /*bc60*/  LOP3.LUT R6, R23, 0xff, RZ, 0xc0, !PT ;  /* 0x000000ff17067812 */ /* 0x000fe200078ec0ff */
[----:B------:R-:W-:-:S05]  /*bc70*/  IMAD.MOV.U32 R7, RZ, RZ, RZ ;  /* 0x000000ffff077224 */ /* 0x000fca00078e00ff */
[----:B------:R0:W-:Y:S01]  /*bc80*/  STG.E.64 desc[UR36][R4.64], R6 ;  /* 0x0000000604007986 */ /* 0x0001e2000c101b24 */
[----:B------:R-:W-:Y:S05]  /*bc90*/  BRA `(.L_x_12523) ;  /* 0x0000000c00247947 */ /* 0x000fea0003800000 */
.L_x_12525:
[----:B------:R-:W-:-:S05]  /*bca0*/  LOP3.LUT R23, R23, 0xff, RZ, 0xc0, !PT ;  /* 0x000000ff17177812 */ /* 0x000fca00078ec0ff */
[----:B------:R0:W-:Y:S01]  /*bcb0*/  STG.E desc[UR36][R4.64], R23 ;  /* 0x0000001704007986 */ /* 0x0001e2000c101924 */
[----:B------:R-:W-:Y:S05]  /*bcc0*/  BRA `(.L_x_12523) ;  /* 0x0000000c00187947 */ /* 0x000fea0003800000 */
.L_x_12524:
[----:B------:R-:W-:-:S05]  /*bcd0*/  LOP3.LUT R23, R23, 0xff, RZ, 0xc0, !PT ;  /* 0x000000ff17177812 */ /* 0x000fca00078ec0ff */
[----:B------:R0:W-:Y:S01]  /*bce0*/  STG.E.U16 desc[UR36][R4.64], R23 ;  /* 0x0000001704007986 */ /* 0x0001e2000c101524 */
[----:B------:R-:W-:Y:S05]  /*bcf0*/  BRA `(.L_x_12523) ;  /* 0x0000000c000c7947 */ /* 0x000fea0003800000 */
.L_x_12519:
[----:B------:R-:W-:-:S13]  /*bd00*/  ISETP.GT.AND P0, PT, R0, 0x6, PT ;  /* 0x000000060000780c */ /* 0x000fda0003f04270 */
[----:B------:R-:W-:Y:S05]  /*bd10*/  @P0 BRA `(.L_x_12526) ;  /* 0x0000000000340947 */ /* 0x000fea0003800000 */
[----:B------:R-:W-:-:S13]  /*bd20*/  ISETP.NE.AND P0, PT, R0, 0x5, PT ;  /* 0x000000050000780c */ /* 0x000fda0003f05270 */
[----:B------:R-:W-:Y:S05]  /*bd30*/  @!P0 BRA `(.L_x_12527) ;  /* 0x0000000000188947 */ /* 0x000fea0003800000 */
[----:B------:R-:W-:-:S13]  /*bd40*/  ISETP.NE.AND P0, PT, R0, 0x6, PT ;  /* 0x000000060000780c */ /* 0x000fda0003f05270 */
[----:B------:R-:W-:Y:S05]  /*bd50*/  @P0 BRA `(.L_x_12522) ;  /* 0x00000008001c0947 */ /* 0x000fea0003800000 */
[----:B------:R-:W-:-:S06]  /*bd60*/  LOP3.LUT R3, R23, 0xff, RZ, 0xc0, !PT ;  /* 0x000000ff17037812 */ /* 0x000fcc00078ec0ff */
[----:B------:R-:W0:Y:S02]  /*bd70*/  I2F.U16 R3, R3 ;  /* 0x0000000300037306 */ /* 0x000e240000101000 */
[----:B0-----:R0:W-:Y:S01]  /*bd80*/  STG.E desc[UR36][R4.64], R3 ;  /* 0x0000000304007986 */ /* 0x0011e2000c101924 */
[----:B------:R-:W-:Y:S05]  /*bd90*/  BRA `(.L_x_12523) ;  /* 0x0000000800e47947 */ /* 0x000fea0003800000 */
.L_x_12527:
[----:B------:R-:W-:-:S04]  /*bda0*/  LOP3.LUT R23, R23, 0xff, RZ, 0xc0, !PT ;  /* 0x000000ff17177812 */ /* 0x000fc800078ec0ff */
[----:B------:R-:W0:Y:S02]  /*bdb0*/  I2F.U16 R0, R23 ;  /* 0x0000001700007306 */ /* 0x000e240000101000 */
[----:B0-----:R-:W-:-:S05]  /*bdc0*/  F2FP.F16.F32.PACK_AB R0, RZ, R0 ;  /* 0x00000000ff00723e */ /* 0x001fca00000000ff */
[----:B------:R1:W-:Y:S01]  /*bdd0*/  STG.E.U16 desc[UR36][R4.64], R0 ;  /* 0x0000000004007986 */ /* 0x0003e2000c101524 */
[----:B------:R-:W-:Y:S05]  /*bde0*/  BRA `(.L_x_12523) ;  /* 0x0000000800d07947 */ /* 0x000fea0003800000 */
.L_x_12526:
[----:B------:R-:W-:-:S13]  /*bdf0*/  ISETP.NE.AND P0, PT, R0, 0x7, PT ;  /* 0x000000070000780c */ /* 0x000fda0003f05270 */
[----:B------:R-:W-:Y:S05]  /*be00*/  @!P0 BRA `(.L_x_12528) ;  /* 0x00000000003c8947 */ /* 0x000fea0003800000 */
[----:B------:R-:W-:-:S13]  /*be10*/  ISETP.NE.AND P0, PT, R0, 0x8, PT ;  /* 0x000000080000780c */ /* 0x000fda0003f05270 */
[----:B------:R-:W-:Y:S05]  /*be20*/  @!P0 BRA `(.L_x_12529) ;  /* 0x00000000001c8947 */ /* 0x000fea0003800000 */
[----:B------:R-:W-:-:S13]  /*be30*/  ISETP.NE.AND P0, PT, R0, 0x9, PT ;  /* 0x000000090000780c */ /* 0x000fda0003f05270 */
[----:B------:R-:W-:Y:S05]  /*be40*/  @P0 BRA `(.L_x_12522) ;  /* 0x0000000400e00947 */ /* 0x000fea0003800000 */
[----:B------:R-:W-:Y:S01]  /*be50*/  LOP3.LUT R23, R23, 0xff, RZ, 0xc0, !PT ;  /* 0x000000ff17177812 */ /* 0x000fe200078ec0ff */
[----:B------:R-:W-:-:S03]  /*be60*/  IMAD.MOV.U32 R7, RZ, RZ, RZ ;  /* 0x000000ffff077224 */ /* 0x000fc600078e00ff */
[----:B------:R-:W0:Y:S02]  /*be70*/  I2F.U16 R6, R23 ;  /* 0x0000001700067306 */ /* 0x000e240000101000 */
[----:B0-----:R3:W-:Y:S01]  /*be80*/  STG.E.64 desc[UR36][R4.64], R6 ;  /* 0x0000000604007986 */ /* 0x0017e2000c101b24 */
[----:B------:R-:W-:Y:S05]  /*be90*/  BRA `(.L_x_12523) ;  /* 0x0000000800a47947 */ /* 0x000fea0003800000 */
.L_x_12529:
[----:B------:R-:W-:-:S06]  /*bea0*/  LOP3.LUT R23, R23, 0xff, RZ, 0xc0, !PT ;  /* 0x000000ff17177812 */ /* 0x000fcc00078ec0ff */
[----:B------:R-:W0:Y:S02]  /*beb0*/  I2F.U16 R23, R23 ;  /* 0x0000001700177306 */ /* 0x000e240000101000 */
[----:B0-----:R-:W-:-:S04]  /*bec0*/  F2FP.F16.F32.PACK_AB R3, RZ, R23 ;  /* 0x00000017ff03723e */ /* 0x001fc800000000ff */
[----:B------:R-:W-:-:S05]  /*bed0*/  PRMT R3, R3, 0x5410, RZ ;  /* 0x0000541003037816 */ /* 0x000fca00000000ff */
[----:B------:R4:W-:Y:S01]  /*bee0*/  STG.E desc[UR36][R4.64], R3 ;  /* 0x0000000304007986 */ /* 0x0009e2000c101924 */
[----:B------:R-:W-:Y:S05]  /*bef0*/  BRA `(.L_x_12523) ;  /* 0x00000008008c7947 */ /* 0x000fea0003800000 */
.L_x_12528:
[----:B------:R-:W-:-:S06]  /*bf00*/  LOP3.LUT R6, R23, 0xff, RZ, 0xc0, !PT ;  /* 0x000000ff17067812 */ /* 0x000fcc00078ec0ff */
[----:B------:R-:W0:Y:S02]  /*bf10*/  I2F.F64.U16 R6, R6 ;  /* 0x0000000600067312 */ /* 0x000e240000101800 */
[----:B0-----:R2:W-:Y:S01]  /*bf20*/  STG.E.64 desc[UR36][R4.64], R6 ;  /* 0x0000000604007986 */ /* 0x0015e2000c101b24 */
[----:B------:R-:W-:Y:S05]  /*bf30*/  BRA `(.L_x_12523) ;  /* 0x00000008007c7947 */ /* 0x000fea0003800000 */
.L_x_12518:
        /* <DEDUP_REMOVED lines=10> */
[----:B------:R-:W-:-:S05]  /*bfe0*/  LOP3.LUT R23, R23, 0xff, RZ, 0xc0, !PT ;  /* 0x000000ff17177812 */ /* 0x000fca00078ec0ff */
[----:B------:R0:W-:Y:S01]  /*bff0*/  STG.E.U16 desc[UR36][R4.64], R23 ;  /* 0x0000001704007986 */ /* 0x0001e2000c101524 */
[----:B------:R-:W-:Y:S05]  /*c000*/  BRA `(.L_x_12523) ;  /* 0x0000000800487947 */ /* 0x000fea0003800000 */
.L_x_12533:
[----:B------:R-:W-:Y:S01]  /*c010*/  LOP3.LUT R23, R23, 0xff, RZ, 0xc0, !PT ;  /* 0x000000ff17177812 */ /* 0x000fe200078ec0ff */
        /* <DEDUP_REMOVED lines=17> */
.L_x_12535:
[----:B------:R-:W-:Y:S05]  /*c130*/  BSYNC.RECONVERGENT B0 ;  /* 0x0000000000007941 */ /* 0x000fea0003800200 */
.L_x_12534:
[----:B------:R0:W-:Y:S01]  /*c140*/  STG.E.U8 desc[UR36][R4.64], R0 ;  /* 0x0000000004007986 */ /* 0x0001e2000c101124 */
[----:B------:R-:W-:Y:S05]  /*c150*/  BRA `(.L_x_12523) ;  /* 0x0000000400f47947 */ /* 0x000fea0003800000 */
.L_x_12532:
        /* <DEDUP_REMOVED lines=18> */
.L_x_12537:
[----:B------:R-:W-:Y:S05]  /*c280*/  BSYNC.RECONVERGENT B0 ;  /* 0x0000000000007941 */ /* 0x000fea0003800200 */
.L_x_12536:
[----:B------:R0:W-:Y:S01]  /*c290*/  STG.E.U8 desc[UR36][R4.64], R0 ;  /* 0x0000000004007986 */ /* 0x0001e2000c101124 */
[----:B------:R-:W-:Y:S05]  /*c2a0*/  BRA `(.L_x_12523) ;  /* 0x0000000400a07947 */ /* 0x000fea0003800000 */
.L_x_12531:
[----:B------:R-:W-:-:S13]  /*c2b0*/  ISETP.NE.AND P0, PT, R0, 0x1c, PT ;  /* 0x0000001c0000780c */ /* 0x000fda0003f05270 */
[----:B------:R-:W-:Y:S05]  /*c2c0*/  @!P0 BRA `(.L_x_12538) ;  /* 0x0000000000608947 */ /* 0x000fea0003800000 */
[----:B------:R-:W-:-:S13]  /*c2d0*/  ISETP.NE.AND P0, PT, R0, 0x1d, PT ;  /* 0x0000001d0000780c */ /* 0x000fda0003f05270 */
[----:B------:R-:W-:Y:S05]  /*c2e0*/  @!P0 BRA `(.L_x_12539) ;  /* 0x0000000000488947 */ /* 0x000fea0003800000 */
[----:B------:R-:W-:-:S13]  /*c2f0*/  ISETP.NE.AND P0, PT, R0, 0x2c, PT ;  /* 0x0000002c0000780c */ /* 0x000fda0003f05270 */
[----:B------:R-:W-:Y:S05]  /*c300*/  @P0 BRA `(.L_x_12522) ;  /* 0x0000000000b00947 */ /* 0x000fea0003800000 */
[----:B------:R-:W-:Y:S01]  /*c310*/  LOP3.LUT R23, R23, 0xff, RZ, 0xc0, !PT ;  /* 0x000000ff17177812 */ /* 0x000fe200078ec0ff */
        /* <DEDUP_REMOVED lines=15> */
.L_x_12539:
[----:B------:R-:W-:Y:S01]  /*c410*/  LOP3.LUT R6, R23, 0xff, RZ, 0xc0, !PT ;  /* 0x000000ff17067812 */ /* 0x000fe200078ec0ff */
[----:B------:R-:W-:-:S05]  /*c420*/  IMAD.MOV.U32 R7, RZ, RZ, RZ ;  /* 0x000000ffff077224 */ /* 0x000fca00078e00ff */
[----:B------:R0:W-:Y:S01]  /*c430*/  STG.E.64 desc[UR36][R4.64], R6 ;  /* 0x0000000604007986 */ /* 0x0001e2000c101b24 */
[----:B------:R-:W-:Y:S05]  /*c440*/  BRA `(.L_x_12523) ;  /* 0x0000000400387947 */ /* 0x000fea0003800000 */
.L_x_12538:
[----:B------:R-:W-:-:S05]  /*c450*/  LOP3.LUT R23, R23, 0xff, RZ, 0xc0, !PT ;  /* 0x000000ff17177812 */ /* 0x000fca00078ec0ff */
[----:B------:R0:W-:Y:S01]  /*c460*/  STG.E desc[UR36][R4.64], R23 ;  /* 0x0000001704007986 */ /* 0x0001e2000c101924 */
[----:B------:R-:W-:Y:S05]  /*c470*/  BRA `(.L_x_12523) ;  /* 0x00000004002c7947 */ /* 0x000fea0003800000 */
.L_x_12530:
        /* <DEDUP_REMOVED lines=10> */
.L_x_12541:
[----:B------:R-:W-:Y:S02]  /*c520*/  LOP3.LUT R8, R23, 0xff, RZ, 0xc0, !PT ;  /* 0x000000ff17087812 */ /* 0x000fe400078ec0ff */
[----:B------:R-:W-:-:S04]  /*c530*/  CS2R R10, SRZ ;  /* 0x00000000000a7805 */ /* 0x000fc8000001ff00 */
[----:B------:R-:W0:Y:S02]  /*c540*/  I2F.F64.U16 R8, R8 ;  /* 0x0000000800087312 */ /* 0x000e240000101800 */
[----:B0-----:R0:W-:Y:S01]  /*c550*/  STG.E.128 desc[UR36][R4.64], R8 ;  /* 0x0000000804007986 */ /* 0x0011e2000c101d24 */
[----:B------:R-:W-:Y:S05]  /*c560*/  BRA `(.L_x_12523) ;  /* 0x0000000000f07947 */ /* 0x000fea0003800000 */
.L_x_12540:
[----:B------:R-:W-:-:S13]  /*c570*/  ISETP.NE.AND P0, PT, R0, 0xf, PT ;  /* 0x0000000f0000780c */ /* 0x000fda0003f05270 */
[----:B------:R-:W-:Y:S05]  /*c580*/  @!P0 BRA `(.L_x_12542) ;  /* 0x0000000000d88947 */ /* 0x000fea0003800000 */
[----:B------:R-:W-:-:S13]  /*c590*/  ISETP.NE.AND P0, PT, R0, 0x17, PT ;  /* 0x000000170000780c */ /* 0x000fda0003f05270 */
[----:B------:R-:W-:Y:S05]  /*c5a0*/  @!P0 BRA `(.L_x_12543) ;  /* 0x0000000000888947 */ /* 0x000fea0003800000 */
[----:B------:R-:W-:-:S13]  /*c5b0*/  ISETP.NE.AND P0, PT, R0, 0x18, PT ;  /* 0x000000180000780c */ /* 0x000fda0003f05270 */
[----:B------:R-:W-:Y:S05]  /*c5c0*/  @!P0 BRA `(.L_x_12544) ;  /* 0x0000000000448947 */ /* 0x000fea0003800000 */
.L_x_12522:
        /* <DEDUP_REMOVED lines=16> */
.L_x_12545:
[----:B------:R-:W-:Y:S05]  /*c6d0*/  BRA `(.L_x_12523) ;  /* 0x0000000000947947 */ /* 0x000fea0003800000 */
.L_x_12544:
        /* <DEDUP_REMOVED lines=12> */
.L_x_12547:
[----:B------:R-:W-:Y:S05]  /*c7a0*/  BSYNC.RECONVERGENT B0 ;  /* 0x0000000000007941 */ /* 0x000fea0003800200 */
.L_x_12546:
[----:B------:R0:W-:Y:S01]  /*c7b0*/  STG.E.U8 desc[UR36][R4.64], R3 ;  /* 0x0000000304007986 */ /* 0x0001e2000c101124 */
[----:B------:R-:W-:Y:S05]  /*c7c0*/  BRA `(.L_x_12523) ;  /* 0x0000000000587947 */ /* 0x000fea0003800000 */
.L_x_12543:
[----:B------:R-:W-:-:S06]  /*c7d0*/  LOP3.LUT R23, R23, 0xff, RZ, 0xc0, !PT ;  /* 0x000000ff17177812 */ /* 0x000fcc00078ec0ff */
        /* <DEDUP_REMOVED lines=12> */
.L_x_12548:
[----:B------:R-:W-:Y:S01]  /*c8a0*/  IMAD.MOV.U32 R3, RZ, RZ, 0x7f ;  /* 0x0000007fff037424 */ /* 0x000fe200078e00ff */
[----:B------:R-:W-:-:S04]  /*c8b0*/  ISETP.GT.U32.AND P0, PT, R23, 0x7f800000, PT ;  /* 0x7f8000001700780c */ /* 0x000fc80003f04070 */
[----:B------:R-:W-:-:S05]  /*c8c0*/  SEL R3, R3, 0x7c, P0 ;  /* 0x0000007c03037807 */ /* 0x000fca0000000000 */
[----:B------:R0:W-:Y:S01]  /*c8d0*/  STG.E.U8 desc[UR36][R4.64], R3 ;  /* 0x0000000304007986 */ /* 0x0001e2000c101124 */
[----:B------:R-:W-:Y:S05]  /*c8e0*/  BRA `(.L_x_12523) ;  /* 0x0000000000107947 */ /* 0x000fea0003800000 */
.L_x_12542:
[----:B------:R-:W-:-:S04]  /*c8f0*/  LOP3.LUT R23, R23, 0xff, RZ, 0xc0, !PT ;  /* 0x000000ff17177812 */ /* 0x000fc800078ec0ff */
[----:B------:R-:W0:Y:S02]  /*c900*/  I2F.U16 R0, R23 ;  /* 0x0000001700007306 */ /* 0x000e240000101000 */
[----:B0-----:R-:W-:-:S05]  /*c910*/  F2FP.BF16.F32.PACK_AB R0, RZ, R0 ;  /* 0x00000000ff00723e */ /* 0x001fca00000010ff */
[----:B------:R0:W-:Y:S02]  /*c920*/  STG.E.U16 desc[UR36][R4.64], R0 ;  /* 0x0000000004007986 */ /* 0x0001e4000c101524 */
.L_x_12523:
[----:B------:R-:W-:Y:S05]  /*c930*/  BSYNC.RECONVERGENT B6 ;  /* 0x0000000000067941 */ /* 0x000fea0003800200 */
.L_x_12517:
[----:B------:R-:W-:-:S07]  /*c940*/  VIADD R19, R19, 0x80 ;  /* 0x0000008013137836 */ /* 0x000fce0000000000 */
.L_x_12480:
[----:B------:R-:W-:-:S13]  /*c950*/  ISETP.GE.AND P0, PT, R19, R18, PT ;  /* 0x000000121300720c */ /* 0x000fda0003f06270 */
[----:B------:R-:W-:Y:S05]  /*c960*/  @P0 BREAK.RELIABLE B7 ;  /* 0x0000000000070942 */ /* 0x000fea0003800100 */
[----:B------:R-:W-:Y:S05]  /*c970*/  @P0 BRA `(.L_x_12516) ;  /* 0x0000000c00b40947 */ /* 0x000fea0003800000 */
[----:B------:R-:W-:Y:S05]  /*c980*/  BSYNC.RELIABLE B7 ;  /* 0x0000000000077941 */ /* 0x000fea0003800100 */
.L_x_12479:
[----:B------:R-:W0:Y:S02]  /*c990*/  LDCU UR4, c[0x0][0x3d0] ;  /* 0x00007a00ff0477ac */ /* 0x000e240008000800 */
[----:B01234-:R-:W0:Y:S01]  /*c9a0*/  LDC.64 R4, c[0x0][0x398] ;  /* 0x0000e600ff047b82 */ /* 0x01fe220000000a00 */
[----:B------:R-:W-:Y:S01]  /*c9b0*/  IMAD R0, R2, 0x200, R19 ;  /* 0x0000020002007824 */ /* 0x000fe200078e0213 */
[----:B------:R-:W-:Y:S01]  /*c9c0*/  PRMT R6, R16, 0x9910, RZ ;  /* 0x0000991010067816 */ /* 0x000fe200000000ff */
[----:B------:R-:W-:Y:S02]  /*c9d0*/  BSSY.RECONVERGENT B6, `(.L_x_12549) ;  /* 0x00000e6000067945 */ /* 0x000fe40003800200 */
        /* <DEDUP_REMOVED lines=16> */
.L_x_12553:
[----:B-----5:R0:W-:Y:S01]  /*cae0*/  STG.E.U8 desc[UR36][R4.64], R26 ;  /* 0x0000001a04007986 */ /* 0x0201e2000c101124 */
[----:B------:R-:W-:Y:S05]  /*caf0*/  BRA `(.L_x_12555) ;  /* 0x0000000c004c7947 */ /* 0x000fea0003800000 */
.L_x_12552:
[----:B------:R-:W-:-:S13]  /*cb00*/  ISETP.NE.AND P0, PT, R0, 0x2, PT ;  /* 0x000000020000780c */ /* 0x000fda0003f05270 */
[----:B------:R-:W-:Y:S05]  /*cb10*/  @!P0 BRA `(.L_x_12556) ;  /* 0x00000000002c8947 */ /* 0x000fea0003800000 */
[----:B------:R-:W-:-:S13]  /*cb20*/  ISETP.NE.AND P0, PT, R0, 0x3, PT ;  /* 0x000000030000780c */ /* 0x000fda0003f05270 */
[----:B------:R-:W-:Y:S05]  /*cb30*/  @!P0 BRA `(.L_x_12557) ;  /* 0x0000000000188947 */ /* 0x000fea0003800000 */
[----:B------:R-:W-:-:S13]  /*cb40*/  ISETP.NE.AND P0, PT, R0, 0x4, PT ;  /* 0x000000040000780c */ /* 0x000fda0003f05270 */
[----:B------:R-:W-:Y:S05]  /*cb50*/  @P0 BRA `(.L_x_12554) ;  /* 0x00000008005c0947 */ /* 0x000fea0003800000 */
[----:B-----5:R-:W-:Y:S01]  /*cb60*/  LOP3.LUT R26, R26, 0xff, RZ, 0xc0, !PT ;  /* 0x000000ff1a1a7812 */ /* 0x020fe200078ec0ff */
[----:B------:R-:W-:-:S05]  /*cb70*/  IMAD.MOV.U32 R27, RZ, RZ, RZ ;  /* 0x000000ffff1b7224 */ /* 0x000fca00078e00ff */
[----:B------:R0:W-:Y:S01]  /*cb80*/  STG.E.64 desc[UR36][R4.64], R26 ;  /* 0x0000001a04007986 */ /* 0x0001e2000c101b24 */
[----:B------:R-:W-:Y:S05]  /*cb90*/  BRA `(.L_x_12555) ;  /* 0x0000000c00247947 */ /* 0x000fea0003800000 */
.L_x_12557:
[----:B-----5:R-:W-:-:S05]  /*cba0*/  LOP3.LUT R3, R26, 0xff, RZ, 0xc0, !PT ;  /* 0x000000ff1a037812 */ /* 0x020fca00078ec0ff */
[----:B------:R0:W-:Y:S01]  /*cbb0*/  STG.E desc[UR36][R4.64], R3 ;  /* 0x0000000304007986 */ /* 0x0001e2000c101924 */
[----:B------:R-:W-:Y:S05]  /*cbc0*/  BRA `(.L_x_12555) ;  /* 0x0000000c00187947 */ /* 0x000fea0003800000 */
.L_x_12556:
[----:B-----5:R-:W-:-:S05]  /*cbd0*/  LOP3.LUT R3, R26, 0xff, RZ, 0xc0, !PT ;  /* 0x000000ff1a037812 */ /* 0x020fca00078ec0ff */
[----:B------:R0:W-:Y:S01]  /*cbe0*/  STG.E.U16 desc[UR36][R4.64], R3 ;  /* 0x0000000304007986 */ /* 0x0001e2000c101524 */
[----:B------:R-:W-:Y:S05]  /*cbf0*/  BRA `(.L_x_12555) ;  /* 0x0000000c000c7947 */ /* 0x000fea0003800000 */
.L_x_12551:
[----:B------:R-:W-:-:S13]  /*cc00*/  ISETP.GT.AND P0, PT, R0, 0x6, PT ;  /* 0x000000060000780c */ /* 0x000fda0003f04270 */
[----:B------:R-:W-:Y:S05]  /*cc10*/  @P0 BRA `(.L_x_12558) ;  /* 0x0000000000340947 */ /* 0x000fea0003800000 */
[----:B------:R-:W-:-:S13]  /*cc20*/  ISETP.NE.AND P0, PT, R0, 0x5, PT ;  /* 0x000000050000780c */ /* 0x000fda0003f05270 */
[----:B------:R-:W-:Y:S05]  /*cc30*/  @!P0 BRA `(.L_x_12559) ;  /* 0x0000000000188947 */ /* 0x000fea0003800000 */
[----:B------:R-:W-:-:S13]  /*cc40*/  ISETP.NE.AND P0, PT, R0, 0x6, PT ;  /* 0x000000060000780c */ /* 0x000fda0003f05270 */
[----:B------:R-:W-:Y:S05]  /*cc50*/  @P0 BRA `(.L_x_12554) ;  /* 0x00000008001c0947 */ /* 0x000fea0003800000 */
[----:B-----5:R-:W-:-:S06]  /*cc60*/  LOP3.LUT R3, R26, 0xff, RZ, 0xc0, !PT ;  /* 0x000000ff1a037812 */ /* 0x020fcc00078ec0ff */
[----:B------:R-:W0:Y:S02]  /*cc70*/  I2F.U16 R3, R3 ;  /* 0x0000000300037306 */ /* 0x000e240000101000 */
[----:B0-----:R0:W-:Y:S01]  /*cc80*/  STG.E desc[UR36][R4.64], R3 ;  /* 0x0000000304007986 */ /* 0x0011e2000c101924 */
[----:B------:R-:W-:Y:S05]  /*cc90*/  BRA `(.L_x_12555) ;  /* 0x0000000800e47947 */ /* 0x000fea0003800000 */
.L_x_12559:
[----:B-----5:R-:W-:-:S04]  /*cca0*/  LOP3.LUT R26, R26, 0xff, RZ, 0xc0, !PT ;  /* 0x000000ff1a1a7812 */ /* 0x020fc800078ec0ff */
[----:B------:R-:W0:Y:S02]  /*ccb0*/  I2F.U16 R0, R26 ;  /* 0x0000001a00007306 */ /* 0x000e240000101000 */
[----:B0-----:R-:W-:-:S05]  /*ccc0*/  F2FP.F16.F32.PACK_AB R0, RZ, R0 ;  /* 0x00000000ff00723e */ /* 0x001fca00000000ff */
[----:B------:R1:W-:Y:S01]  /*ccd0*/  STG.E.U16 desc[UR36][R4.64], R0 ;  /* 0x0000000004007986 */ /* 0x0003e2000c101524 */
[----:B------:R-:W-:Y:S05]  /*cce0*/  BRA `(.L_x_12555) ;  /* 0x0000000800d07947 */ /* 0x000fea0003800000 */
.L_x_12558:
        /* <DEDUP_REMOVED lines=8> */
[----:B------:R-:W0:Y:S02]  /*cd70*/  I2F.U16 R26, R26 ;  /* 0x0000001a001a7306 */ /* 0x000e240000101000 */
[----:B0-----:R3:W-:Y:S01]  /*cd80*/  STG.E.64 desc[UR36][R4.64], R26 ;  /* 0x0000001a04007986 */ /* 0x0017e2000c101b24 */
[----:B------:R-:W-:Y:S05]  /*cd90*/  BRA `(.L_x_12555) ;  /* 0x0000000800a47947 */ /* 0x000fea0003800000 */
.L_x_12561:
[----:B-----5:R-:W-:-:S06]  /*cda0*/  LOP3.LUT R26, R26, 0xff, RZ, 0xc0, !PT ;  /* 0x000000ff1a1a7812 */ /* 0x020fcc00078ec0ff */
[----:B------:R-:W0:Y:S02]  /*cdb0*/  I2F.U16 R26, R26 ;  /* 0x0000001a001a7306 */ /* 0x000e240000101000 */
[----:B0-----:R-:W-:-:S04]  /*cdc0*/  F2FP.F16.F32.PACK_AB R3, RZ, R26 ;  /* 0x0000001aff03723e */ /* 0x001fc800000000ff */
[----:B------:R-:W-:-:S05]  /*cdd0*/  PRMT R3, R3, 0x5410, RZ ;  /* 0x0000541003037816 */ /* 0x000fca00000000ff */
[----:B------:R4:W-:Y:S01]  /*cde0*/  STG.E desc[UR36][R4.64], R3 ;  /* 0x0000000304007986 */ /* 0x0009e2000c101924 */
[----:B------:R-:W-:Y:S05]  /*cdf0*/  BRA `(.L_x_12555) ;  /* 0x00000008008c7947 */ /* 0x000fea0003800000 */
.L_x_12560:
[----:B-----5:R-:W-:-:S06]  /*ce00*/  LOP3.LUT R6, R26, 0xff, RZ, 0xc0, !PT ;  /* 0x000000ff1a067812 */ /* 0x020fcc00078ec0ff */
[----:B------:R-:W0:Y:S02]  /*ce10*/  I2F.F64.U16 R6, R6 ;  /* 0x0000000600067312 */ /* 0x000e240000101800 */
[----:B0-----:R2:W-:Y:S01]  /*ce20*/  STG.E.64 desc[UR36][R4.64], R6 ;  /* 0x0000000604007986 */ /* 0x0015e2000c101b24 */
[----:B------:R-:W-:Y:S05]  /*ce30*/  BRA `(.L_x_12555) ;  /* 0x00000008007c7947 */ /* 0x000fea0003800000 */
.L_x_12550:
        /* <DEDUP_REMOVED lines=10> */
[----:B-----5:R-:W-:-:S05]  /*cee0*/  LOP3.LUT R3, R26, 0xff, RZ, 0xc0, !PT ;  /* 0x000000ff1a037812 */ /* 0x020fca00078ec0ff */
[----:B------:R0:W-:Y:S01]  /*cef0*/  STG.E.U16 desc[UR36][R4.64], R3 ;  /* 0x0000000304007986 */ /* 0x0001e2000c101524 */
[----:B------:R-:W-:Y:S05]  /*cf00*/  BRA `(.L_x_12555) ;  /* 0x0000000800487947 */ /* 0x000fea0003800000 */
.L_x_12565:
[----:B-----5:R-:W-:Y:S01]  /*cf10*/  LOP3.LUT R26, R26, 0xff, RZ, 0xc0, !PT ;  /* 0x000000ff1a1a7812 */ /* 0x020fe200078ec0ff */
[----:B------:R-:W-:Y:S01]  /*cf20*/  BSSY.RECONVERGENT B0, `(.L_x_12566) ;  /* 0x0000011000007945 */ /* 0x000fe20003800200 */
[----:B------:R-:W-:Y:S02]  /*cf30*/  IMAD.MOV.U32 R0, RZ, RZ, 0x80 ;  /* 0x00000080ff007424 */ /* 0x000fe400078e00ff */
        /* <DEDUP_REMOVED lines=15> */
.L_x_12567:
[----:B------:R-:W-:Y:S05]  /*d030*/  BSYNC.RECONVERGENT B0 ;  /* 0x0000000000007941 */ /* 0x000fea0003800200 */
.L_x_12566:
[----:B------:R0:W-:Y:S01]  /*d040*/  STG.E.U8 desc[UR36][R4.64], R0 ;  /* 0x0000000004007986 */ /* 0x0001e2000c101124 */
[----:B------:R-:W-:Y:S05]  /*d050*/  BRA `(.L_x_12555) ;  /* 0x0000000400f47947 */ /* 0x000fea0003800000 */
.L_x_12564:
        /* <DEDUP_REMOVED lines=18> */
.L_x_12569:
[----:B------:R-:W-:Y:S05]  /*d180*/  BSYNC.RECONVERGENT B0 ;  /* 0x0000000000007941 */ /* 0x000fea0003800200 */
.L_x_12568:
[----:B------:R0:W-:Y:S01]  /*d190*/  STG.E.U8 desc[UR36][R4.64], R0 ;  /* 0x0000000004007986 */ /* 0x0001e2000c101124 */
[----:B------:R-:W-:Y:S05]  /*d1a0*/  BRA `(.L_x_12555) ;  /* 0x0000000400a07947 */ /* 0x000fea0003800000 */
.L_x_12563:
[----:B------:R-:W-:-:S13]  /*d1b0*/  ISETP.NE.AND P0, PT, R0, 0x1c, PT ;  /* 0x0000001c0000780c */ /* 0x000fda0003f05270 */
[----:B------:R-:W-:Y:S05]  /*d1c0*/  @!P0 BRA `(.L_x_12570) ;  /* 0x0000000000608947 */ /* 0x000fea0003800000 */
[----:B------:R-:W-:-:S13]  /*d1d0*/  ISETP.NE.AND P0, PT, R0, 0x1d, PT ;  /* 0x0000001d0000780c */ /* 0x000fda0003f05270 */
[----:B------:R-:W-:Y:S05]  /*d1e0*/  @!P0 BRA `(.L_x_12571) ;  /* 0x0000000000488947 */ /* 0x000fea0003800000 */
[----:B------:R-:W-:-:S13]  /*d1f0*/  ISETP.NE.AND P0, PT, R0, 0x2c, PT ;  /* 0x0000002c0000780c */ /* 0x000fda0003f05270 */
[----:B------:R-:W-:Y:S05]  /*d200*/  @P0 BRA `(.L_x_12554) ;  /* 0x0000000000b00947 */ /* 0x000fea0003800000 */
[----:B-----5:R-:W-:-:S04]  /*d210*/  LOP3.LUT R26, R26, 0xff, RZ, 0xc0, !PT ;  /* 0x000000ff1a1a7812 */ /* 0x020fc800078ec0ff */
        /* <DEDUP_REMOVED lines=15> */
.L_x_12571:
[----:B-----5:R-:W-:Y:S01]  /*d310*/  LOP3.LUT R26, R26, 0xff, RZ, 0xc0, !PT ;  /* 0x000000ff1a1a7812 */ /* 0x020fe200078ec0ff */
[----:B------:R-:W-:-:S05]  /*d320*/  IMAD.MOV.U32 R27, RZ, RZ, RZ ;  /* 0x000000ffff1b7224 */ /* 0x000fca00078e00ff */
[----:B------:R0:W-:Y:S01]  /*d330*/  STG.E.64 desc[UR36][R4.64], R26 ;  /* 0x0000001a04007986 */ /* 0x0001e2000c101b24 */
[----:B------:R-:W-:Y:S05]  /*d340*/  BRA `(.L_x_12555) ;  /* 0x0000000400387947 */ /* 0x000fea0003800000 */
.L_x_12570:
[----:B-----5:R-:W-:-:S05]  /*d350*/  LOP3.LUT R3, R26, 0xff, RZ, 0xc0, !PT ;  /* 0x000000ff1a037812 */ /* 0x020fca00078ec0ff */
[----:B------:R0:W-:Y:S01]  /*d360*/  STG.E desc[UR36][R4.64], R3 ;  /* 0x0000000304007986 */ /* 0x0001e2000c101924 */
[----:B------:R-:W-:Y:S05]  /*d370*/  BRA `(.L_x_12555) ;  /* 0x00000004002c7947 */ /* 0x000fea0003800000 */
.L_x_12562:
        /* <DEDUP_REMOVED lines=10> */
.L_x_12573:
[----:B-----5:R-:W-:Y:S02]  /*d420*/  LOP3.LUT R8, R26, 0xff, RZ, 0xc0, !PT ;  /* 0x000000ff1a087812 */ /* 0x020fe400078ec0ff */
[----:B------:R-:W-:-:S04]  /*d430*/  CS2R R10, SRZ ;  /* 0x00000000000a7805 */ /* 0x000fc8000001ff00 */
[----:B------:R-:W0:Y:S02]  /*d440*/  I2F.F64.U16 R8, R8 ;  /* 0x0000000800087312 */ /* 0x000e240000101800 */
[----:B0-----:R0:W-:Y:S01]  /*d450*/  STG.E.128 desc[UR36][R4.64], R8 ;  /* 0x0000000804007986 */ /* 0x0011e2000c101d24 */
[----:B------:R-:W-:Y:S05]  /*d460*/  BRA `(.L_x_12555) ;  /* 0x0000000000f07947 */ /* 0x000fea0003800000 */
.L_x_12572:
[----:B------:R-:W-:-:S13]  /*d470*/  ISETP.NE.AND P0, PT, R0, 0xf, PT ;  /* 0x0000000f0000780c */ /* 0x000fda0003f05270 */
[----:B------:R-:W-:Y:S05]  /*d480*/  @!P0 BRA `(.L_x_12574) ;  /* 0x0000000000d88947 */ /* 0x000fea0003800000 */
[----:B------:R-:W-:-:S13]  /*d490*/  ISETP.NE.AND P0, PT, R0, 0x17, PT ;  /* 0x000000170000780c */ /* 0x000fda0003f05270 */
[----:B------:R-:W-:Y:S05]  /*d4a0*/  @!P0 BRA `(.L_x_12575) ;  /* 0x0000000000888947 */ /* 0x000fea0003800000 */
[----:B------:R-:W-:-:S13]  /*d4b0*/  ISETP.NE.AND P0, PT, R0, 0x18, PT ;  /* 0x000000180000780c */ /* 0x000fda0003f05270 */
[----:B------:R-:W-:Y:S05]  /*d4c0*/  @!P0 BRA `(.L_x_12576) ;  /* 0x0000000000448947 */ /* 0x000fea0003800000 */
.L_x_12554:
        /* <DEDUP_REMOVED lines=16> */
.L_x_12577:
[----:B------:R-:W-:Y:S05]  /*d5d0*/  BRA `(.L_x_12555) ;  /* 0x0000000000947947 */ /* 0x000fea0003800000 */
.L_x_12576:
        /* <DEDUP_REMOVED lines=12> */
.L_x_12579:
[----:B------:R-:W-:Y:S05]  /*d6a0*/  BSYNC.RECONVERGENT B0 ;  /* 0x0000000000007941 */ /* 0x000fea0003800200 */
.L_x_12578:
[----:B------:R0:W-:Y:S01]  /*d6b0*/  STG.E.U8 desc[UR36][R4.64], R3 ;  /* 0x0000000304007986 */ /* 0x0001e2000c101124 */
[----:B------:R-:W-:Y:S05]  /*d6c0*/  BRA `(.L_x_12555) ;  /* 0x0000000000587947 */ /* 0x000fea0003800000 */
.L_x_12575:
[----:B-----5:R-:W-:-:S04]  /*d6d0*/  LOP3.LUT R26, R26, 0xff, RZ, 0xc0, !PT ;  /* 0x000000ff1a1a7812 */ /* 0x020fc800078ec0ff */
[----:B------:R-:W0:Y:S02]  /*d6e0*/  I2F.U16 R7, R26 ;  /* 0x0000001a00077306 */ /* 0x000e240000101000 */
[----:B0-----:R-:W-:-:S13]  /*d6f0*/  ISETP.GT.U32.AND P0, PT, R7, 0x477fffff, PT ;  /* 0x477fffff0700780c */ /* 0x001fda0003f04070 */
[----:B------:R-:W-:Y:S05]  /*d700*/  @P0 BRA `(.L_x_12580) ;  /* 0x0000000000240947 */ /* 0x000fea0003800000 */
[----:B------:R-:W-:-:S13]  /*d710*/  ISETP.GE.U32.AND P0, PT, R7, 0x38800000, PT ;  /* 0x388000000700780c */ /* 0x000fda0003f06070 */
[----:B------:R-:W-:-:S04]  /*d720*/  @P0 SHF.R.U32.HI R0, RZ, 0x15, R7 ;  /* 0x00000015ff000819 */ /* 0x000fc80000011607 */
[----:B------:R-:W-:-:S04]  /*d730*/  @P0 LOP3.LUT R0, R0, 0x1, RZ, 0xc0, !PT ;  /* 0x0000000100000812 */ /* 0x000fc800078ec0ff */
[C---:B------:R-:W-:Y:S01]  /*d740*/  @P0 IADD3 R0, PT, PT, R7.reuse, 0x80fffff, R0 ;  /* 0x080fffff07000810 */ /* 0x040fe20007ffe000 */
[----:B------:R-:W-:-:S03]  /*d750*/  @!P0 FADD.FTZ R7, R7, 128 ;  /* 0x4300000007078421 */ /* 0x000fc60000010000 */
[----:B------:R-:W-:-:S05]  /*d760*/  @P0 SHF.R.U32.HI R3, RZ, 0x15, R0 ;  /* 0x00000015ff030819 */ /* 0x000fca0000011600 */
[----:B------:R0:W-:Y:S04]  /*d770*/  @P0 STG.E.U8 desc[UR36][R4.64], R3 ;  /* 0x0000000304000986 */ /* 0x0001e8000c101124 */
[----:B------:R0:W-:Y:S01]  /*d780*/  @!P0 STG.E.U8 desc[UR36][R4.64], R7 ;  /* 0x0000000704008986 */ /* 0x0001e2000c101124 */
[----:B------:R-:W-:Y:S05]  /*d790*/  BRA `(.L_x_12555) ;  /* 0x0000000000247947 */ /* 0x000fea0003800000 */
.L_x_12580:
[----:B------:R-:W-:Y:S01]  /*d7a0*/  IMAD.MOV.U32 R3, RZ, RZ, 0x7f ;  /* 0x0000007fff037424 */ /* 0x000fe200078e00ff */
[----:B------:R-:W-:-:S04]  /*d7b0*/  ISETP.GT.U32.AND P0, PT, R7, 0x7f800000, PT ;  /* 0x7f8000000700780c */ /* 0x000fc80003f04070 */
[----:B------:R-:W-:-:S05]  /*d7c0*/  SEL R3, R3, 0x7c, P0 ;  /* 0x0000007c03037807 */ /* 0x000fca0000000000 */
[----:B------:R0:W-:Y:S01]  /*d7d0*/  STG.E.U8 desc[UR36][R4.64], R3 ;  /* 0x0000000304007986 */ /* 0x0001e2000c101124 */
[----:B------:R-:W-:Y:S05]  /*d7e0*/  BRA `(.L_x_12555) ;  /* 0x0000000000107947 */ /* 0x000fea0003800000 */
.L_x_12574:
[----:B-----5:R-:W-:-:S04]  /*d7f0*/  LOP3.LUT R26, R26, 0xff, RZ, 0xc0, !PT ;  /* 0x000000ff1a1a7812 */ /* 0x020fc800078ec0ff */
[----:B------:R-:W0:Y:S02]  /*d800*/  I2F.U16 R0, R26 ;  /* 0x0000001a00007306 */ /* 0x000e240000101000 */
[----:B0-----:R-:W-:-:S05]  /*d810*/  F2FP.BF16.F32.PACK_AB R0, RZ, R0 ;  /* 0x00000000ff00723e */ /* 0x001fca00000010ff */
[----:B------:R0:W-:Y:S02]  /*d820*/  STG.E.U16 desc[UR36][R4.64], R0 ;  /* 0x0000000004007986 */ /* 0x0001e4000c101524 */
.L_x_12555:
[----:B------:R-:W-:Y:S05]  /*d830*/  BSYNC.RECONVERGENT B6 ;  /* 0x0000000000067941 */ /* 0x000fea0003800200 */
.L_x_12549:
[----:B------:R-:W-:-:S07]  /*d840*/  VIADD R19, R19, 0x80 ;  /* 0x0000008013137836 */ /* 0x000fce0000000000 */
.L_x_12516:
[----:B------:R-:W-:Y:S05]  /*d850*/  BSYNC.RECONVERGENT B8 ;  /* 0x0000000000087941 */ /* 0x000fea0003800200 */
.L_x_12478:
        /* <DEDUP_REMOVED lines=21> */
.L_x_12584:
[----:B-----5:R-:W-:Y:S01]  /*d9b0*/  STG.E.U8 desc[UR36][R2.64], R30 ;  /* 0x0000001e02007986 */ /* 0x020fe2000c101124 */
[----:B------:R-:W-:Y:S05]  /*d9c0*/  EXIT ;  /* 0x000000000000794d */ /* 0x000fea0003800000 */
.L_x_12583:
        /* <DEDUP_REMOVED lines=8> */
[----:B------:R-:W-:Y:S01]  /*da50*/  STG.E.64 desc[UR36][R2.64], R30 ;  /* 0x0000001e02007986 */ /* 0x000fe2000c101b24 */
[----:B------:R-:W-:Y:S05]  /*da60*/  EXIT ;  /* 0x000000000000794d */ /* 0x000fea0003800000 */
.L_x_12587:
[----:B-----5:R-:W-:-:S05]  /*da70*/  LOP3.LUT R5, R30, 0xff, RZ, 0xc0, !PT ;  /* 0x000000ff1e057812 */ /* 0x020fca00078ec0ff */
[----:B------:R-:W-:Y:S01]  /*da80*/  STG.E desc[UR36][R2.64], R5 ;  /* 0x0000000502007986 */ /* 0x000fe2000c101924 */
[----:B------:R-:W-:Y:S05]  /*da90*/  EXIT ;  /* 0x000000000000794d */ /* 0x000fea0003800000 */
.L_x_12586:
[----:B-----5:R-:W-:-:S05]  /*daa0*/  LOP3.LUT R5, R30, 0xff, RZ, 0xc0, !PT ;  /* 0x000000ff1e057812 */ /* 0x020fca00078ec0ff */
[----:B------:R-:W-:Y:S01]  /*dab0*/  STG.E.U16 desc[UR36][R2.64], R5 ;  /* 0x0000000502007986 */ /* 0x000fe2000c101524 */
[----:B------:R-:W-:Y:S05]  /*dac0*/  EXIT ;  /* 0x000000000000794d */ /* 0x000fea0003800000 */
.L_x_12582:
        /* <DEDUP_REMOVED lines=8> */
[----:B0-----:R-:W-:Y:S01]  /*db50*/  STG.E desc[UR36][R2.64], R5 ;  /* 0x0000000502007986 */ /* 0x001fe2000c101924 */
[----:B------:R-:W-:Y:S05]  /*db60*/  EXIT ;  /* 0x000000000000794d */ /* 0x000fea0003800000 */
.L_x_12589:
[----:B-----5:R-:W-:-:S04]  /*db70*/  LOP3.LUT R30, R30, 0xff, RZ, 0xc0, !PT ;  /* 0x000000ff1e1e7812 */ /* 0x020fc800078ec0ff */
[----:B------:R-:W0:Y:S02]  /*db80*/  I2F.U16 R0, R30 ;  /* 0x0000001e00007306 */ /* 0x000e240000101000 */
[----:B0-----:R-:W-:-:S05]  /*db90*/  F2FP.F16.F32.PACK_AB R0, RZ, R0 ;  /* 0x00000000ff00723e */ /* 0x001fca00000000ff */
[----:B------:R-:W-:Y:S01]  /*dba0*/  STG.E.U16 desc[UR36][R2.64], R0 ;  /* 0x0000000002007986 */ /* 0x000fe2000c101524 */
[----:B------:R-:W-:Y:S05]  /*dbb0*/  EXIT ;  /* 0x000000000000794d */ /* 0x000fea0003800000 */
.L_x_12588:
        /* <DEDUP_REMOVED lines=9> */
[----:B0-----:R-:W-:Y:S01]  /*dc50*/  STG.E.64 desc[UR36][R2.64], R30 ;  /* 0x0000001e02007986 */ /* 0x001fe2000c101b24 */
[----:B------:R-:W-:Y:S05]  /*dc60*/  EXIT ;  /* 0x000000000000794d */ /* 0x000fea0003800000 */
.L_x_12591:
[----:B-----5:R-:W-:-:S06]  /*dc70*/  LOP3.LUT R30, R30, 0xff, RZ, 0xc0, !PT ;  /* 0x000000ff1e1e7812 */ /* 0x020fcc00078ec0ff */
[----:B------:R-:W0:Y:S02]  /*dc80*/  I2F.U16 R30, R30 ;  /* 0x0000001e001e7306 */ /* 0x000e240000101000 */
[----:B0-----:R-:W-:-:S04]  /*dc90*/  F2FP.F16.F32.PACK_AB R5, RZ, R30 ;  /* 0x0000001eff05723e */ /* 0x001fc800000000ff */
[----:B------:R-:W-:-:S05]  /*dca0*/  PRMT R5, R5, 0x5410, RZ ;  /* 0x0000541005057816 */ /* 0x000fca00000000ff */
[----:B------:R-:W-:Y:S01]  /*dcb0*/  STG.E desc[UR36][R2.64], R5 ;  /* 0x0000000502007986 */ /* 0x000fe2000c101924 */
[----:B------:R-:W-:Y:S05]  /*dcc0*/  EXIT ;  /* 0x000000000000794d */ /* 0x000fea0003800000 */
.L_x_12590:
[----:B-----5:R-:W-:-:S06]  /*dcd0*/  LOP3.LUT R4, R30, 0xff, RZ, 0xc0, !PT ;  /* 0x000000ff1e047812 */ /* 0x020fcc00078ec0ff */
[----:B------:R-:W0:Y:S02]  /*dce0*/  I2F.F64.U16 R4, R4 ;  /* 0x0000000400047312 */ /* 0x000e240000101800 */
[----:B0-----:R-:W-:Y:S01]  /*dcf0*/  STG.E.64 desc[UR36][R2.64], R4 ;  /* 0x0000000402007986 */ /* 0x001fe2000c101b24 */
[----:B------:R-:W-:Y:S05]  /*dd00*/  EXIT ;  /* 0x000000000000794d */ /* 0x000fea0003800000 */
.L_x_12581:
        /* <DEDUP_REMOVED lines=11> */
[----:B------:R-:W-:Y:S01]  /*ddc0*/  STG.E.U16 desc[UR36][R2.64], R5 ;  /* 0x0000000502007986 */ /* 0x000fe2000c101524 */
[----:B------:R-:W-:Y:S05]  /*ddd0*/  EXIT ;  /* 0x000000000000794d */ /* 0x000fea0003800000 */
.L_x_12595:
        /* <DEDUP_REMOVED lines=18> */
.L_x_12597:
[----:B------:R-:W-:Y:S05]  /*df00*/  BSYNC.RECONVERGENT B0 ;  /* 0x0000000000007941 */ /* 0x000fea0003800200 */
.L_x_12596:
[----:B------:R-:W-:Y:S01]  /*df10*/  STG.E.U8 desc[UR36][R2.64], R0 ;  /* 0x0000000002007986 */ /* 0x000fe2000c101124 */
[----:B------:R-:W-:Y:S05]  /*df20*/  EXIT ;  /* 0x000000000000794d */ /* 0x000fea0003800000 */
.L_x_12594:
        /* <DEDUP_REMOVED lines=18> */
.L_x_12599:
[----:B------:R-:W-:Y:S05]  /*e050*/  BSYNC.RECONVERGENT B0 ;  /* 0x0000000000007941 */ /* 0x000fea0003800200 */
.L_x_12598:
[----:B------:R-:W-:Y:S01]  /*e060*/  STG.E.U8 desc[UR36][R2.64], R0 ;  /* 0x0000000002007986 */ /* 0x000fe2000c101124 */
[----:B------:R-:W-:Y:S05]  /*e070*/  EXIT ;  /* 0x000000000000794d */ /* 0x000fea0003800000 */
.L_x_12593:
        /* <DEDUP_REMOVED lines=22> */
.L_x_12601:
[----:B-----5:R-:W-:Y:S01]  /*e1e0*/  LOP3.LUT R30, R30, 0xff, RZ, 0xc0, !PT ;  /* 0x000000ff1e1e7812 */ /* 0x020fe200078ec0ff */
[----:B------:R-:W-:-:S05]  /*e1f0*/  IMAD.MOV.U32 R31, RZ, RZ, RZ ;  /* 0x000000ffff1f7224 */ /* 0x000fca00078e00ff */
[----:B------:R-:W-:Y:S01]  /*e200*/  STG.E.64 desc[UR36][R2.64], R30 ;  /* 0x0000001e02007986 */ /* 0x000fe2000c101b24 */
[----:B------:R-:W-:Y:S05]  /*e210*/  EXIT ;  /* 0x000000000000794d */ /* 0x000fea0003800000 */
.L_x_12600:
[----:B-----5:R-:W-:-:S05]  /*e220*/  LOP3.LUT R5, R30, 0xff, RZ, 0xc0, !PT ;  /* 0x000000ff1e057812 */ /* 0x020fca00078ec0ff */
[----:B------:R-:W-:Y:S01]  /*e230*/  STG.E desc[UR36][R2.64], R5 ;  /* 0x0000000502007986 */ /* 0x000fe2000c101924 */
[----:B------:R-:W-:Y:S05]  /*e240*/  EXIT ;  /* 0x000000000000794d */ /* 0x000fea0003800000 */
.L_x_12592:
        /* <DEDUP_REMOVED lines=10> */
.L_x_12603:
[----:B-----5:R-:W-:Y:S02]  /*e2f0*/  LOP3.LUT R4, R30, 0xff, RZ, 0xc0, !PT ;  /* 0x000000ff1e047812 */ /* 0x020fe400078ec0ff */
[----:B------:R-:W-:-:S04]  /*e300*/  CS2R R6, SRZ ;  /* 0x0000000000067805 */ /* 0x000fc8000001ff00 */
[----:B------:R-:W0:Y:S02]  /*e310*/  I2F.F64.U16 R4, R4 ;  /* 0x0000000400047312 */ /* 0x000e240000101800 */
[----:B0-----:R-:W-:Y:S01]  /*e320*/  STG.E.128 desc[UR36][R2.64], R4 ;  /* 0x0000000402007986 */ /* 0x001fe2000c101d24 */
[----:B------:R-:W-:Y:S05]  /*e330*/  EXIT ;  /* 0x000000000000794d */ /* 0x000fea0003800000 */
.L_x_12602:
[----:B------:R-:W-:-:S13]  /*e340*/  ISETP.NE.AND P0, PT, R0, 0xf, PT ;  /* 0x0000000f0000780c */ /* 0x000fda0003f05270 */
[----:B------:R-:W-:Y:S05]  /*e350*/  @!P0 BRA `(.L_x_12604) ;  /* 0x0000000000dc8947 */ /* 0x000fea0003800000 */
[----:B------:R-:W-:-:S13]  /*e360*/  ISETP.NE.AND P0, PT, R0, 0x17, PT ;  /* 0x000000170000780c */ /* 0x000fda0003f05270 */
[----:B------:R-:W-:Y:S05]  /*e370*/  @!P0 BRA `(.L_x_12605) ;  /* 0x0000000000888947 */ /* 0x000fea0003800000 */
[----:B------:R-:W-:-:S13]  /*e380*/  ISETP.NE.AND P0, PT, R0, 0x18, PT ;  /* 0x000000180000780c */ /* 0x000fda0003f05270 */
[----:B------:R-:W-:Y:S05]  /*e390*/  @!P0 BRA `(.L_x_12606) ;  /* 0x0000000000448947 */ /* 0x000fea0003800000 */
.L_x_12585:
        /* <DEDUP_REMOVED lines=16> */
.L_x_12607:
[----:B------:R-:W-:Y:S05]  /*e4a0*/  EXIT ;  /* 0x000000000000794d */ /* 0x000fea0003800000 */
.L_x_12606:
        /* <DEDUP_REMOVED lines=12> */
.L_x_12609:
[----:B------:R-:W-:Y:S05]  /*e570*/  BSYNC.RECONVERGENT B0 ;  /* 0x0000000000007941 */ /* 0x000fea0003800200 */
.L_x_12608:
[----:B------:R-:W-:Y:S01]  /*e580*/  STG.E.U8 desc[UR36][R2.64], R5 ;  /* 0x0000000502007986 */ /* 0x000fe2000c101124 */
[----:B------:R-:W-:Y:S05]  /*e590*/  EXIT ;  /* 0x000000000000794d */ /* 0x000fea0003800000 */
.L_x_12605:
[----:B-----5:R-:W-:-:S04]  /*e5a0*/  LOP3.LUT R30, R30, 0xff, RZ, 0xc0, !PT ;  /* 0x000000ff1e1e7812 */ /* 0x020fc800078ec0ff */
        /* <DEDUP_REMOVED lines=13> */
.L_x_12610:
[----:B------:R-:W-:Y:S01]  /*e680*/  IMAD.MOV.U32 R5, RZ, RZ, 0x7f ;  /* 0x0000007fff057424 */ /* 0x000fe200078e00ff */
[----:B------:R-:W-:-:S04]  /*e690*/  ISETP.GT.U32.AND P0, PT, R7, 0x7f800000, PT ;  /* 0x7f8000000700780c */ /* 0x000fc80003f04070 */
[----:B------:R-:W-:-:S05]  /*e6a0*/  SEL R5, R5, 0x7c, P0 ;  /* 0x0000007c05057807 */ /* 0x000fca0000000000 */
[----:B------:R-:W-:Y:S01]  /*e6b0*/  STG.E.U8 desc[UR36][R2.64], R5 ;  /* 0x0000000502007986 */ /* 0x000fe2000c101124 */
[----:B------:R-:W-:Y:S05]  /*e6c0*/  EXIT ;  /* 0x000000000000794d */ /* 0x000fea0003800000 */
.L_x_12604:
[----:B-----5:R-:W-:-:S04]  /*e6d0*/  LOP3.LUT R30, R30, 0xff, RZ, 0xc0, !PT ;  /* 0x000000ff1e1e7812 */ /* 0x020fc800078ec0ff */
[----:B------:R-:W0:Y:S02]  /*e6e0*/  I2F.U16 R0, R30 ;  /* 0x0000001e00007306 */ /* 0x000e240000101000 */
[----:B0-----:R-:W-:-:S05]  /*e6f0*/  F2FP.BF16.F32.PACK_AB R0, RZ, R0 ;  /* 0x00000000ff00723e */ /* 0x001fca00000010ff */
[----:B------:R-:W-:Y:S01]  /*e700*/  STG.E.U16 desc[UR36][R2.64], R0 ;  /* 0x0000000002007986 */ /* 0x000fe2000c101524 */
[----:B------:R-:W-:Y:S05]  /*e710*/  EXIT ;  /* 0x000000000000794d */ /* 0x000fea0003800000 */
.L_x_12611:
        /* <DEDUP_REMOVED lines=14> */
.L_x_41828:


//--------------------- .text._ZN2at6native18elementwise_kernelILi128ELi4EZNS0_22gpu_kernel_impl_nocastIZZZNS0_28launch_masked_scatter_kernelERKNS_10TensorBaseES5_S5_S5_ENKUlvE_clEvENKUlvE_clEvEUlhblE_EEvRNS_18TensorIteratorBaseERKT_EUliE_EEviT1_ --------------------------
	.section	.text._ZN2at6native18elementwise_kernelILi128ELi4EZNS0_22gpu_kernel_impl_nocastIZZZNS0_28launch_masked_scatter_kernelERKNS_10TensorBaseES5_S5_S5_ENKUlvE_clEvENKUlvE_clEvEUlhblE_EEvRNS_18TensorIteratorBaseERKT_EUliE_EEviT1_,"ax",@progbits
	.align	128
        .global         _ZN2at6native18elementwise_kernelILi128ELi4EZNS0_22gpu_kernel_impl_nocastIZZZNS0_28launch_masked_scatter_kernelERKNS_10TensorBaseES5_S5_S5_ENKUlvE_clEvENKUlvE_clEvEUlhblE_EEvRNS_18TensorIteratorBaseERKT_EUliE_EEviT1_
        .type           _ZN2at6native18elementwise_kernelILi128ELi4EZNS0_22gpu_kernel_impl_nocastIZZZNS0_28launch_masked_scatter_kernelERKNS_10TensorBaseES5_S5_S5_ENKUlvE_clEvENKUlvE_clEvEUlhblE_EEvRNS_18TensorIteratorBaseERKT_EUliE_EEviT1_,@function
        .size           _ZN2at6native18elementwise_kernelILi128ELi4EZNS0_22gpu_kernel_impl_nocastIZZZNS0_28launch_masked_scatter_kernelERKNS_10TensorBaseES5_S5_S5_ENKUlvE_clEvENKUlvE_clEvEUlhblE_EEvRNS_18TensorIteratorBaseERKT_EUliE_EEviT1_,(.L_x_41829 - _ZN2at6native18elementwise_kernelILi128ELi4EZNS0_22gpu_kernel_impl_nocastIZZZNS0_28launch_masked_scatter_kernelERKNS_10TensorBaseES5_S5_S5_ENKUlvE_clEvENKUlvE_clEvEUlhblE_EEvRNS_18TensorIteratorBaseERKT_EUliE_EEviT1_)
        .other          _ZN2at6native18elementwise_kernelILi128ELi4EZNS0_22gpu_kernel_impl_nocastIZZZNS0_28launch_masked_scatter_kernelERKNS_10TensorBaseES5_S5_S5_ENKUlvE_clEvENKUlvE_clEvEUlhblE_EEvRNS_18TensorIteratorBaseERKT_EUliE_EEviT1_,@"STO_CUDA_ENTRY STV_DEFAULT"
_ZN2at6native18elementwise_kernelILi128ELi4EZNS0_22gpu_kernel_impl_nocastIZZZNS0_28launch_masked_scatter_kernelERKNS_10TensorBaseES5_S5_S5_ENKUlvE_clEvENKUlvE_clEvEUlhblE_EEvRNS_18TensorIteratorBaseERKT_EUliE_EEviT1_:
.text._ZN2at6native18elementwise_kernelILi128ELi4EZNS0_22gpu_kernel_impl_nocastIZZZNS0_28launch_masked_scatter_kernelERKNS_10TensorBaseES5_S5_S5_ENKUlvE_clEvENKUlvE_clEvEUlhblE_EEvRNS_18TensorIteratorBaseERKT_EUliE_EEviT1_:
        /* <DEDUP_REMOVED lines=45> */
.L_x_12615:
[----:B------:R-:W-:-:S13]  /*02d0*/  ISETP.GE.AND P0, PT, R3, UR4, PT ;  /* 0x0000000403007c0c */ /* 0x000fda000bf06270 */
[----:B------:R-:W-:Y:S05]  /*02e0*/  @P0 BREAK.RELIABLE B1 ;  /* 0x0000000000010942 */ /* 0x000fea0003800100 */
[----:B------:R-:W-:Y:S05]  /*02f0*/  @P0 BRA `(.L_x_12616) ;  /* 0x00000000003c0947 */ /* 0x000fea0003800000 */
[----:B------:R-:W-:Y:S05]  /*0300*/  BSYNC.RELIABLE B1 ;  /* 0x0000000000017941 */ /* 0x000fea0003800100 */
.L_x_12614:
        /* <DEDUP_REMOVED lines=14> */
.L_x_12616:
[----:B------:R-:W-:Y:S05]  /*03f0*/  BSYNC.RECONVERGENT B0 ;  /* 0x0000000000007941 */ /* 0x000fea0003800200 */
.L_x_12613:
        /* <DEDUP_REMOVED lines=17> */
.L_x_12612:
        /* <DEDUP_REMOVED lines=381> */
.L_x_12620:
        /* <DEDUP_REMOVED lines=397> */
.L_x_12622:
        /* <DEDUP_REMOVED lines=21> */
.L_x_12619:
[----:B------:R-:W-:-:S13]  /*3700*/  ISETP.GE.AND P0, PT, R3, UR4, PT ;  /* 0x0000000403007c0c */ /* 0x000fda000bf06270 */
[----:B------:R-:W-:Y:S05]  /*3710*/  @P0 BREAK.RELIABLE B1 ;  /* 0x0000000000010942 */ /* 0x000fea0003800100 */
[----:B------:R-:W-:Y:S05]  /*3720*/  @P0 BRA `(.L_x_12621) ;  /* 0x00000018002c0947 */ /* 0x000fea0003800000 */
[----:B------:R-:W-:Y:S05]  /*3730*/  BSYNC.RELIABLE B1 ;  /* 0x0000000000017941 */ /* 0x000fea0003800100 */
.L_x_12618:
        /* <DEDUP_REMOVED lines=373> */
.L_x_12623:
        /* <DEDUP_REMOVED lines=21> */
.L_x_12621:
[----:B------:R-:W-:Y:S05]  /*4fe0*/  BSYNC.RECONVERGENT B0 ;  /* 0x0000000000007941 */ /* 0x000fea0003800200 */
.L_x_12617:
        /* <DEDUP_REMOVED lines=376> */
.L_x_12624:
        /* <DEDUP_REMOVED lines=21> */
.L_x_12625:
        /* <DEDUP_REMOVED lines=12> */
.L_x_41829:


//--------------------- .text._ZN2at6native27unrolled_elementwise_kernelIZZZNS0_28launch_masked_scatter_kernelERKNS_10TensorBaseES4_S4_S4_ENKUlvE_clEvENKUlvE_clEvEUlhblE_St5arrayIPcLm4EELi4E23TrivialOffsetCalculatorILi3EjESB_ILi1EjENS0_6memory15LoadWithoutCastENSE_16StoreWithoutCastEEEviT_T0_T2_T3_T4_T5_ --------------------------
	.section	.text._ZN2at6native27unrolled_elementwise_kernelIZZZNS0_28launch_masked_scatter_kernelERKNS_10TensorBaseES4_S4_S4_ENKUlvE_clEvENKUlvE_clEvEUlhblE_St5arrayIPcLm4EELi4E23TrivialOffsetCalculatorILi3EjESB_ILi1EjENS0_6memory15LoadWithoutCastENSE_16StoreWithoutCastEEEviT_T0_T2_T3_T4_T5_,"ax",@progbits
	.align	128
        .global         _ZN2at6native27unrolled_elementwise_kernelIZZZNS0_28launch_masked_scatter_kernelERKNS_10TensorBaseES4_S4_S4_ENKUlvE_clEvENKUlvE_clEvEUlhblE_St5arrayIPcLm4EELi4E23TrivialOffsetCalculatorILi3EjESB_ILi1EjENS0_6memory15LoadWithoutCastENSE_16StoreWithoutCastEEEviT_T0_T2_T3_T4_T5_
        .type           _ZN2at6native27unrolled_elementwise_kernelIZZZNS0_28launch_masked_scatter_kernelERKNS_10TensorBaseES4_S4_S4_ENKUlvE_clEvENKUlvE_clEvEUlhblE_St5arrayIPcLm4EELi4E23TrivialOffsetCalculatorILi3EjESB_ILi1EjENS0_6memory15LoadWithoutCastENSE_16StoreWithoutCastEEEviT_T0_T2_T3_T4_T5_,@function
        .size           _ZN2at6native27unrolled_elementwise_kernelIZZZNS0_28launch_masked_scatter_kernelERKNS_10TensorBaseES4_S4_S4_ENKUlvE_clEvENKUlvE_clEvEUlhblE_St5arrayIPcLm4EELi4E23TrivialOffsetCalculatorILi3EjESB_ILi1EjENS0_6memory15LoadWithoutCastENSE_16StoreWithoutCastEEEviT_T0_T2_T3_T4_T5_,(.L_x_41830 - _ZN2at6native27unrolled_elementwise_kernelIZZZNS0_28launch_masked_scatter_kernelERKNS_10TensorBaseES4_S4_S4_ENKUlvE_clEvENKUlvE_clEvEUlhblE_St5arrayIPcLm4EELi4E23TrivialOffsetCalculatorILi3EjESB_ILi1EjENS0_6memory15LoadWithoutCastENSE_16StoreWithoutCastEEEviT_T0_T2_T3_T4_T5_)
        .other          _ZN2at6native27unrolled_elementwise_kernelIZZZNS0_28launch_masked_scatter_kernelERKNS_10TensorBaseES4_S4_S4_ENKUlvE_clEvENKUlvE_clEvEUlhblE_St5arrayIPcLm4EELi4E23TrivialOffsetCalculatorILi3EjESB_ILi1EjENS0_6memory15LoadWithoutCastENSE_16StoreWithoutCastEEEviT_T0_T2_T3_T4_T5_,@"STO_CUDA_ENTRY STV_DEFAULT"
_ZN2at6native27unrolled_elementwise_kernelIZZZNS0_28launch_masked_scatter_kernelERKNS_10TensorBaseES4_S4_S4_ENKUlvE_clEvENKUlvE_clEvEUlhblE_St5arrayIPcLm4EELi4E23TrivialOffsetCalculatorILi3EjESB_ILi1EjENS0_6memory15LoadWithoutCastENSE_16StoreWithoutCastEEEviT_T0_T2_T3_T4_T5_:
.text._ZN2at6native27unrolled_elementwise_kernelIZZZNS0_28launch_masked_scatter_kernelERKNS_10TensorBaseES4_S4_S4_ENKUlvE_clEvENKUlvE_clEvEUlhblE_St5arrayIPcLm4EELi4E23TrivialOffsetCalculatorILi3EjESB_ILi1EjENS0_6memory15LoadWithoutCastENSE_16StoreWithoutCastEEEviT_T0_T2_T3_T4_T5_:
        /* <DEDUP_REMOVED lines=114> */
.L_x_12628:
[----:B------:R-:W-:Y:S05]  /*0720*/  BSYNC.RELIABLE B1 ;  /* 0x0000000000017941 */ /* 0x000fea0003800100 */
.L_x_12627:
[----:B------:R-:W-:-:S13]  /*0730*/  ISETP.GE.AND P0, PT, R5, R3, PT ;  /* 0x000000030500720c */ /* 0x000fda0003f06270 */
[----:B------:R-:W1:Y:S01]  /*0740*/  @!P0 LDC.64 R10, c[0x0][0x398] ;  /* 0x0000e600ff0a8b82 */ /* 0x000e620000000a00 */
[----:B0-----:R-:W-:Y:S02]  /*0750*/  @!P0 IMAD R9, R2, 0x200, R5 ;  /* 0x0000020002098824 */ /* 0x001fe400078e0205 */
[----:B------:R-:W-:-:S03]  /*0760*/  @!P0 VIADD R5, R5, 0x80 ;  /* 0x0000008005058836 */ /* 0x000fc60000000000 */
[----:B-1----:R-:W-:-:S05]  /*0770*/  @!P0 IADD3 R8, P1, PT, R9, R10, RZ ;  /* 0x0000000a09088210 */ /* 0x002fca0007f3e0ff */
[----:B------:R-:W-:-:S05]  /*0780*/  @!P0 IMAD.X R9, RZ, RZ, R11, P1 ;  /* 0x000000ffff098224 */ /* 0x000fca00008e060b */
[----:B-----5:R1:W-:Y:S03]  /*0790*/  @!P0 STG.E.U8 desc[UR4][R8.64], R6 ;  /* 0x0000000608008986 */ /* 0x0203e6000c101104 */
.L_x_12629:
[----:B------:R-:W-:Y:S05]  /*07a0*/  BSYNC.RECONVERGENT B0 ;  /* 0x0000000000007941 */ /* 0x000fea0003800200 */
.L_x_12626:
        /* <DEDUP_REMOVED lines=9> */
.L_x_12630:
        /* <DEDUP_REMOVED lines=12> */
.L_x_41830:


//--------------------- .text._ZN2at6native29vectorized_elementwise_kernelILi2EZZZNS0_28launch_masked_scatter_kernelERKNS_10TensorBaseES4_S4_S4_ENKUlvE_clEvENKUlvE_clEvEUlhblE_St5arrayIPcLm4EEEEviT0_T1_ --------------------------
	.section	.text._ZN2at6native29vectorized_elementwise_kernelILi2EZZZNS0_28launch_masked_scatter_kernelERKNS_10TensorBaseES4_S4_S4_ENKUlvE_clEvENKUlvE_clEvEUlhblE_St5arrayIPcLm4EEEEviT0_T1_,"ax",@progbits
	.align	128
        .global         _ZN2at6native29vectorized_elementwise_kernelILi2EZZZNS0_28launch_masked_scatter_kernelERKNS_10TensorBaseES4_S4_S4_ENKUlvE_clEvENKUlvE_clEvEUlhblE_St5arrayIPcLm4EEEEviT0_T1_
        .type           _ZN2at6native29vectorized_elementwise_kernelILi2EZZZNS0_28launch_masked_scatter_kernelERKNS_10TensorBaseES4_S4_S4_ENKUlvE_clEvENKUlvE_clEvEUlhblE_St5arrayIPcLm4EEEEviT0_T1_,@function
        .size           _ZN2at6native29vectorized_elementwise_kernelILi2EZZZNS0_28launch_masked_scatter_kernelERKNS_10TensorBaseES4_S4_S4_ENKUlvE_clEvENKUlvE_clEvEUlhblE_St5arrayIPcLm4EEEEviT0_T1_,(.L_x_41831 - _ZN2at6native29vectorized_elementwise_kernelILi2EZZZNS0_28launch_masked_scatter_kernelERKNS_10TensorBaseES4_S4_S4_ENKUlvE_clEvENKUlvE_clEvEUlhblE_St5arrayIPcLm4EEEEviT0_T1_)
        .other          _ZN2at6native29vectorized_elementwise_kernelILi2EZZZNS0_28launch_masked_scatter_kernelERKNS_10TensorBaseES4_S4_S4_ENKUlvE_clEvENKUlvE_clEvEUlhblE_St5arrayIPcLm4EEEEviT0_T1_,@"STO_CUDA_ENTRY STV_DEFAULT"
_ZN2at6native29vectorized_elementwise_kernelILi2EZZZNS0_28launch_masked_scatter_kernelERKNS_10TensorBaseES4_S4_S4_ENKUlvE_clEvENKUlvE_clEvEUlhblE_St5arrayIPcLm4EEEEviT0_T1_:
.text._ZN2at6native29vectorized_elementwise_kernelILi2EZZZNS0_28launch_masked_scatter_kernelERKNS_10TensorBaseES4_S4_S4_ENKUlvE_clEvENKUlvE_clEvEUlhblE_St5arrayIPcLm4EEEEviT0_T1_:
        /* <DEDUP_REMOVED lines=210> */
.L_x_12634:
        /* <DEDUP_REMOVED lines=8> */
.L_x_12635:
        /* <DEDUP_REMOVED lines=8> */
.L_x_12636:
        /* <DEDUP_REMOVED lines=8> */
.L_x_12637:
        /* <DEDUP_REMOVED lines=9> */
.L_x_12638:
[----:B------:R-:W-:Y:S05]  /*0f30*/  BSYNC.RELIABLE B1 ;  /* 0x0000000000017941 */ /* 0x000fea0003800100 */
.L_x_12633:
[----:B------:R-:W-:-:S13]  /*0f40*/  ISETP.GE.U32.AND P0, PT, R5, R3, PT ;  /* 0x000000030500720c */ /* 0x000fda0003f06070 */
[----:B-----5:R-:W0:Y:S01]  /*0f50*/  @!P0 LDC.64 R8, c[0x0][0x398] ;  /* 0x0000e600ff088b82 */ /* 0x020e220000000a00 */
[----:B-12---:R-:W-:Y:S02]  /*0f60*/  @!P0 IMAD.IADD R7, R2, 0x1, R5 ;  /* 0x0000000102078824 */ /* 0x006fe400078e0205 */
[----:B------:R-:W-:-:S03]  /*0f70*/  @!P0 VIADD R5, R5, 0x80 ;  /* 0x0000008005058836 */ /* 0x000fc60000000000 */
[----:B0-----:R-:W-:-:S05]  /*0f80*/  @!P0 IADD3 R6, P1, PT, R7, R8, RZ ;  /* 0x0000000807068210 */ /* 0x001fca0007f3e0ff */
[----:B------:R-:W-:-:S05]  /*0f90*/  @!P0 IMAD.X R7, RZ, RZ, R9, P1 ;  /* 0x000000ffff078224 */ /* 0x000fca00008e0609 */
[----:B------:R3:W-:Y:S03]  /*0fa0*/  @!P0 STG.E.U8 desc[UR4][R6.64], R20 ;  /* 0x0000001406008986 */ /* 0x0007e6000c101104 */
.L_x_12639:
[----:B------:R-:W-:Y:S05]  /*0fb0*/  BSYNC.RECONVERGENT B0 ;  /* 0x0000000000007941 */ /* 0x000fea0003800200 */
.L_x_12632:
        /* <DEDUP_REMOVED lines=9> */
.L_x_12631:
        /* <DEDUP_REMOVED lines=92> */
.L_x_12640:
        /* <DEDUP_REMOVED lines=15> */
.L_x_41831:


//--------------------- .text._ZN2at6native29vectorized_elementwise_kernelILi4EZZZNS0_28launch_masked_scatter_kernelERKNS_10TensorBaseES4_S4_S4_ENKUlvE_clEvENKUlvE_clEvEUlhblE_St5arrayIPcLm4EEEEviT0_T1_ --------------------------
	.section	.text._ZN2at6native29vectorized_elementwise_kernelILi4EZZZNS0_28launch_masked_scatter_kernelERKNS_10TensorBaseES4_S4_S4_ENKUlvE_clEvENKUlvE_clEvEUlhblE_St5arrayIPcLm4EEEEviT0_T1_,"ax",@progbits
	.align	128
        .global         _ZN2at6native29vectorized_elementwise_kernelILi4EZZZNS0_28launch_masked_scatter_kernelERKNS_10TensorBaseES4_S4_S4_ENKUlvE_clEvENKUlvE_clEvEUlhblE_St5arrayIPcLm4EEEEviT0_T1_
        .type           _ZN2at6native29vectorized_elementwise_kernelILi4EZZZNS0_28launch_masked_scatter_kernelERKNS_10TensorBaseES4_S4_S4_ENKUlvE_clEvENKUlvE_clEvEUlhblE_St5arrayIPcLm4EEEEviT0_T1_,@function
        .size           _ZN2at6native29vectorized_elementwise_kernelILi4EZZZNS0_28launch_masked_scatter_kernelERKNS_10TensorBaseES4_S4_S4_ENKUlvE_clEvENKUlvE_clEvEUlhblE_St5arrayIPcLm4EEEEviT0_T1_,(.L_x_41832 - _ZN2at6native29vectorized_elementwise_kernelILi4EZZZNS0_28launch_masked_scatter_kernelERKNS_10TensorBaseES4_S4_S4_ENKUlvE_clEvENKUlvE_clEvEUlhblE_St5arrayIPcLm4EEEEviT0_T1_)
        .other          _ZN2at6native29vectorized_elementwise_kernelILi4EZZZNS0_28launch_masked_scatter_kernelERKNS_10TensorBaseES4_S4_S4_ENKUlvE_clEvENKUlvE_clEvEUlhblE_St5arrayIPcLm4EEEEviT0_T1_,@"STO_CUDA_ENTRY STV_DEFAULT"
_ZN2at6native29vectorized_elementwise_kernelILi4EZZZNS0_28launch_masked_scatter_kernelERKNS_10TensorBaseES4_S4_S4_ENKUlvE_clEvENKUlvE_clEvEUlhblE_St5arrayIPcLm4EEEEviT0_T1_:
.text._ZN2at6native29vectorized_elementwise_kernelILi4EZZZNS0_28launch_masked_scatter_kernelERKNS_10TensorBaseES4_S4_S4_ENKUlvE_clEvENKUlvE_clEvEUlhblE_St5arrayIPcLm4EEEEviT0_T1_:
        /* <DEDUP_REMOVED lines=210> */
.L_x_12644:
        /* <DEDUP_REMOVED lines=8> */
.L_x_12645:
        /* <DEDUP_REMOVED lines=8> */
.L_x_12646:
        /* <DEDUP_REMOVED lines=8> */
.L_x_12647:
        /* <DEDUP_REMOVED lines=9> */
.L_x_12648:
[----:B------:R-:W-:Y:S05]  /*0f30*/  BSYNC.RELIABLE B1 ;  /* 0x0000000000017941 */ /* 0x000fea0003800100 */
.L_x_12643:
[----:B------:R-:W-:-:S13]  /*0f40*/  ISETP.GE.U32.AND P0, PT, R4, R3, PT ;  /* 0x000000030400720c */ /* 0x000fda0003f06070 */
[----:B-----5:R-:W0:Y:S01]  /*0f50*/  @!P0 LDC.64 R8, c[0x0][0x398] ;  /* 0x0000e600ff088b82 */ /* 0x020e220000000a00 */
[----:B-12---:R-:W-:Y:S02]  /*0f60*/  @!P0 IMAD.IADD R7, R2, 0x1, R4 ;  /* 0x0000000102078824 */ /* 0x006fe400078e0204 */
[----:B------:R-:W-:-:S03]  /*0f70*/  @!P0 VIADD R4, R4, 0x80 ;  /* 0x0000008004048836 */ /* 0x000fc60000000000 */
[----:B0-----:R-:W-:-:S05]  /*0f80*/  @!P0 IADD3 R6, P1, PT, R7, R8, RZ ;  /* 0x0000000807068210 */ /* 0x001fca0007f3e0ff */
[----:B------:R-:W-:-:S05]  /*0f90*/  @!P0 IMAD.X R7, RZ, RZ, R9, P1 ;  /* 0x000000ffff078224 */ /* 0x000fca00008e0609 */
[----:B------:R3:W-:Y:S03]  /*0fa0*/  @!P0 STG.E.U8 desc[UR4][R6.64], R13 ;  /* 0x0000000d06008986 */ /* 0x0007e6000c101104 */
.L_x_12649:
[----:B------:R-:W-:Y:S05]  /*0fb0*/  BSYNC.RECONVERGENT B0 ;  /* 0x0000000000007941 */ /* 0x000fea0003800200 */
.L_x_12642:
        /* <DEDUP_REMOVED lines=9> */
.L_x_12641:
        /* <DEDUP_REMOVED lines=95> */
.L_x_12650:
        /* <DEDUP_REMOVED lines=12> */
.L_x_41832:


//--------------------- .text._ZN2at6native29vectorized_elementwise_kernelILi8EZZZNS0_28launch_masked_scatter_kernelERKNS_10TensorBaseES4_S4_S4_ENKUlvE_clEvENKUlvE_clEvEUlhblE_St5arrayIPcLm4EEEEviT0_T1_ --------------------------
	.section	.text._ZN2at6native29vectorized_elementwise_kernelILi8EZZZNS0_28launch_masked_scatter_kernelERKNS_10TensorBaseES4_S4_S4_ENKUlvE_clEvENKUlvE_clEvEUlhblE_St5arrayIPcLm4EEEEviT0_T1_,"ax",@progbits
	.align	128
        .global         _ZN2at6native29vectorized_elementwise_kernelILi8EZZZNS0_28launch_masked_scatter_kernelERKNS_10TensorBaseES4_S4_S4_ENKUlvE_clEvENKUlvE_clEvEUlhblE_St5arrayIPcLm4EEEEviT0_T1_
        .type           _ZN2at6native29vectorized_elementwise_kernelILi8EZZZNS0_28launch_masked_scatter_kernelERKNS_10TensorBaseES4_S4_S4_ENKUlvE_clEvENKUlvE_clEvEUlhblE_St5arrayIPcLm4EEEEviT0_T1_,@function
        .size           _ZN2at6native29vectorized_elementwise_kernelILi8EZZZNS0_28launch_masked_scatter_kernelERKNS_10TensorBaseES4_S4_S4_ENKUlvE_clEvENKUlvE_clEvEUlhblE_St5arrayIPcLm4EEEEviT0_T1_,(.L_x_41833 - _ZN2at6native29vectorized_elementwise_kernelILi8EZZZNS0_28launch_masked_scatter_kernelERKNS_10TensorBaseES4_S4_S4_ENKUlvE_clEvENKUlvE_clEvEUlhblE_St5arrayIPcLm4EEEEviT0_T1_)
        .other          _ZN2at6native29vectorized_elementwise_kernelILi8EZZZNS0_28launch_masked_scatter_kernelERKNS_10TensorBaseES4_S4_S4_ENKUlvE_clEvENKUlvE_clEvEUlhblE_St5arrayIPcLm4EEEEviT0_T1_,@"STO_CUDA_ENTRY STV_DEFAULT"
_ZN2at6native29vectorized_elementwise_kernelILi8EZZZNS0_28launch_masked_scatter_kernelERKNS_10TensorBaseES4_S4_S4_ENKUlvE_clEvENKUlvE_clEvEUlhblE_St5arrayIPcLm4EEEEviT0_T1_:
.text._ZN2at6native29vectorized_elementwise_kernelILi8EZZZNS0_28launch_masked_scatter_kernelERKNS_10TensorBaseES4_S4_S4_ENKUlvE_clEvENKUlvE_clEvEUlhblE_St5arrayIPcLm4EEEEviT0_T1_:
[----:B------:R-:W-:Y:S01]  /*0000*/  LDC R1, c[0x0][0x37c] ;  /* 0x0000df00ff017b82 */ /* 0x000fe20000000800 */
[----:B------:R-:W-:Y:S05]  /*0010*/  EXIT ;  /* 0x000000000000794d */ /* 0x000fea0003800000 */
.L_x_12651:
        /* <DEDUP_REMOVED lines=14> */
.L_x_41833:


//--------------------- .text._ZN2at6native24index_elementwise_kernelILi128ELi4EZNS0_20cuda_take_put_kernelIN3c108BFloat16ElZZZZZNS0_11take_kernelERNS_14TensorIteratorERKNS_10TensorBaseEENKUlvE_clEvENKUlvE10_clEvENKUlvE_clEvENKUlvE0_clEvEUlRS4_lE_EEvS6_S9_RKT1_EUliE_EEvlSG_ --------------------------
	.section	.text._ZN2at6native24index_elementwise_kernelILi128ELi4EZNS0_20cuda_take_put_kernelIN3c108BFloat16ElZZZZZNS0_11take_kernelERNS_14TensorIteratorERKNS_10TensorBaseEENKUlvE_clEvENKUlvE10_clEvENKUlvE_clEvENKUlvE0_clEvEUlRS4_lE_EEvS6_S9_RKT1_EUliE_EEvlSG_,"ax",@progbits
	.align	128
        .global         _ZN2at6native24index_elementwise_kernelILi128ELi4EZNS0_20cuda_take_put_kernelIN3c108BFloat16ElZZZZZNS0_11take_kernelERNS_14TensorIteratorERKNS_10TensorBaseEENKUlvE_clEvENKUlvE10_clEvENKUlvE_clEvENKUlvE0_clEvEUlRS4_lE_EEvS6_S9_RKT1_EUliE_EEvlSG_
        .type           _ZN2at6native24index_elementwise_kernelILi128ELi4EZNS0_20cuda_take_put_kernelIN3c108BFloat16ElZZZZZNS0_11take_kernelERNS_14TensorIteratorERKNS_10TensorBaseEENKUlvE_clEvENKUlvE10_clEvENKUlvE_clEvENKUlvE0_clEvEUlRS4_lE_EEvS6_S9_RKT1_EUliE_EEvlSG_,@function
        .size           _ZN2at6native24index_elementwise_kernelILi128ELi4EZNS0_20cuda_take_put_kernelIN3c108BFloat16ElZZZZZNS0_11take_kernelERNS_14TensorIteratorERKNS_10TensorBaseEENKUlvE_clEvENKUlvE10_clEvENKUlvE_clEvENKUlvE0_clEvEUlRS4_lE_EEvS6_S9_RKT1_EUliE_EEvlSG_,(.L_x_41674 - _ZN2at6native24index_elementwise_kernelILi128ELi4EZNS0_20cuda_take_put_kernelIN3c108BFloat16ElZZZZZNS0_11take_kernelERNS_14TensorIteratorERKNS_10TensorBaseEENKUlvE_clEvENKUlvE10_clEvENKUlvE_clEvENKUlvE0_clEvEUlRS4_lE_EEvS6_S9_RKT1_EUliE_EEvlSG_)
        .other          _ZN2at6native24index_elementwise_kernelILi128ELi4EZNS0_20cuda_take_put_kernelIN3c108BFloat16ElZZZZZNS0_11take_kernelERNS_14TensorIteratorERKNS_10TensorBaseEENKUlvE_clEvENKUlvE10_clEvENKUlvE_clEvENKUlvE0_clEvEUlRS4_lE_EEvS6_S9_RKT1_EUliE_EEvlSG_,@"STO_CUDA_ENTRY STV_DEFAULT"
_ZN2at6native24index_elementwise_kernelILi128ELi4EZNS0_20cuda_take_put_kernelIN3c108BFloat16ElZZZZZNS0_11take_kernelERNS_14TensorIteratorERKNS_10TensorBaseEENKUlvE_clEvENKUlvE10_clEvENKUlvE_clEvENKUlvE0_clEvEUlRS4_lE_EEvS6_S9_RKT1_EUliE_EEvlSG_:
.text._ZN2at6native24index_elementwise_kernelILi128ELi4EZNS0_20cuda_take_put_kernelIN3c108BFloat16ElZZZZZNS0_11take_kernelERNS_14TensorIteratorERKNS_10TensorBaseEENKUlvE_clEvENKUlvE10_clEvENKUlvE_clEvENKUlvE0_clEvEUlRS4_lE_EEvS6_S9_RKT1_EUliE_EEvlSG_:
[----:B------:R-:W0:Y:S08]  /*0000*/  LDC R1, c[0x0][0x37c] ;  /* 0x0000df00ff017b82 */ /* 0x000e300000000800 */
[----:B------:R-:W1:Y:S01]  /*0010*/  LDC R18, c[0x0][0x388] ;  /* 0x0000e200ff127b82 */ /* 0x000e620000000800 */
[----:B------:R-:W2:Y:S01]  /*0020*/  S2R R16, SR_TID.X ;  /* 0x0000000000107919 */ /* 0x000ea20000002100 */
[----:B------:R-:W3:Y:S01]  /*0030*/  LDCU.64 UR36, c[0x0][0x358] ;  /* 0x00006b00ff2477ac */ /* 0x000ee20008000a00 */
[----:B------:R-:W4:Y:S05]  /*0040*/  LDCU.U8 UR5, c[0x0][0x598] ;  /* 0x0000b300ff0577ac */ /* 0x000f2a0008000000 */
[----:B------:R-:W5:Y:S01]  /*0050*/  S2UR UR4, SR_CTAID.X ;  /* 0x00000000000479c3 */ /* 0x000f620000002500 */
[----:B------:R-:W0:Y:S01]  /*0060*/  LDCU.64 UR38, c[0x0][0x668] ;  /* 0x0000cd00ff2677ac */ /* 0x000e220008000a00 */
[----:B-1----:R-:W-:Y:S01]  /*0070*/  ISETP.NE.AND P0, PT, R18, RZ, PT ;  /* 0x000000ff1200720c */ /* 0x002fe20003f05270 */
[----:B-----5:R-:W-:-:S06]  /*0080*/  USHF.L.U32 UR4, UR4, 0x9, URZ ;  /* 0x0000000904047899 */ /* 0x020fcc00080006ff */
[----:B--2---:R-:W-:-:S06]  /*0090*/  LOP3.LUT R16, R16, UR4, RZ, 0xfc, !PT ;  /* 0x0000000410107c12 */ /* 0x004fcc000f8efcff */
[----:B0--34-:R-:W-:Y:S05]  /*00a0*/  @P0 BRA `(.L_x_12652) ;  /* 0x0000017c00280947 */ /* 0x019fea0003800000 */
[----:B------:R-:W-:-:S09]  /*00b0*/  UISETP.NE.AND UP0, UPT, UR5, URZ, UPT ;  /* 0x000000ff0500728c */ /* 0x000fd2000bf05270 */
[----:B------:R-:W-:Y:S05]  /*00c0*/  BRA.U UP0, `(.L_x_12653) ;  /* 0x0000017100487547 */ /* 0x000fea000b800000 */
[----:B------:R-:W0:Y:S02]  /*00d0*/  LDCU UR40, c[0x0][0x5a0] ;  /* 0x0000b400ff2877ac */ /* 0x000e240008000800 */
[----:B0-----:R-:W-:-:S09]  /*00e0*/  UISETP.NE.AND UP0, UPT, UR40, URZ, UPT ;  /* 0x000000ff2800728c */ /* 0x001fd2000bf05270 */
[----:B------:R-:W-:Y:S05]  /*00f0*/  BRA.U UP0, `(.L_x_12654) ;  /* 0x0000000900487547 */ /* 0x000fea000b800000 */
[----:B------:R-:W0:Y:S01]  /*0100*/  LDCU.64 UR4, c[0x0][0x380] ;  /* 0x00007000ff0477ac */ /* 0x000e220008000a00 */
[----:B------:R-:W-:Y:S01]  /*0110*/  BSSY.RECONVERGENT B6, `(.L_x_12655) ;  /* 0x0000023000067945 */ /* 0x000fe20003800200 */
[----:B0-----:R-:W-:-:S04]  /*0120*/  ISETP.GE.U32.AND P0, PT, R16, UR4, PT ;  /* 0x0000000410007c0c */ /* 0x001fc8000bf06070 */
[----:B------:R-:W-:-:S13]  /*0130*/  ISETP.GE.AND.EX P0, PT, RZ, UR5, PT, P0 ;  /* 0x00000005ff007c0c */ /* 0x000fda000bf06300 */
[----:B------:R-:W-:Y:S05]  /*0140*/  @P0 BRA `(.L_x_12656) ;  /* 0x00000000007c0947 */ /* 0x000fea0003800000 */
[----:B------:R-:W0:Y:S01]  /*0150*/  LDC.64 R2, c[0x0][0x588] ;  /* 0x00016200ff027b82 */ /* 0x000e220000000a00 */
[----:B------:R-:W1:Y:S01]  /*0160*/  LDCU.64 UR6, c[0x0][0x590] ;  /* 0x0000b200ff0677ac */ /* 0x000e620008000a00 */
[----:B0-----:R-:W2:Y:S01]  /*0170*/  LDG.E.64 R2, desc[UR36][R2.64] ;  /* 0x0000002402027981 */ /* 0x001ea2000c1e1b00 */
[----:B-1----:R-:W-:-:S04]  /*0180*/  UIADD3 UR4, UP0, UPT, URZ, -UR6, URZ ;  /* 0x80000006ff047290 */ /* 0x002fc8000ff1e0ff */
[----:B------:R-:W-:Y:S02]  /*0190*/  UIADD3.X UR5, UPT, UPT, URZ, ~UR7, URZ, UP0, !UPT ;  /* 0x80000007ff057290 */ /* 0x000fe400087fe4ff */
[C---:B--2---:R-:W-:Y:S02]  /*01a0*/  ISETP.GE.U32.AND P0, PT, R2.reuse, UR4, PT ;  /* 0x0000000402007c0c */ /* 0x044fe4000bf06070 */
[----:B------:R-:W-:Y:S02]  /*01b0*/  ISETP.LT.U32.AND P1, PT, R2, UR6, PT ;  /* 0x0000000602007c0c */ /* 0x000fe4000bf21070 */
[C---:B------:R-:W-:Y:S02]  /*01c0*/  ISETP.GE.AND.EX P0, PT, R3.reuse, UR5, PT, P0 ;  /* 0x0000000503007c0c */ /* 0x040fe4000bf06300 */
[----:B------:R-:W-:-:S13]  /*01d0*/  ISETP.LT.AND.EX P1, PT, R3, UR7, PT, P1 ;  /* 0x0000000703007c0c */ /* 0x000fda000bf21310 */
[----:B------:R-:W-:Y:S05]  /*01e0*/  @P0 BRA P1, `(.L_x_12657) ;  /* 0x0000000000400947 */ /* 0x000fea0000800000 */
[----:B------:R-:W-:Y:S01]  /*01f0*/  MOV R0, 0x0 ;  /* 0x0000000000007802 */ /* 0x000fe20000000f00 */
[----:B------:R-:W0:Y:S01]  /*0200*/  LDCU.64 UR4, c[0x4][0x4e0] ;  /* 0x01009c00ff0477ac */ /* 0x000e220008000a00 */
[----:B------:R-:W-:Y:S02]  /*0210*/  HFMA2 R8, -RZ, RZ, 0, 2.0205974578857421875e-05 ;  /* 0x00000153ff087431 */ /* 0x000fe400000001ff */
[----:B------:R-:W-:Y:S01]  /*0220*/  IMAD.MOV.U32 R12, RZ, RZ, 0x1 ;  /* 0x00000001ff0c7424 */ /* 0x000fe200078e00ff */
[----:B------:R1:W2:Y:S01]  /*0230*/  LDC.64 R2, c[0x4][R0] ;  /* 0x0100000000027b82 */ /* 0x0002a20000000a00 */
[----:B------:R-:W3:Y:S01]  /*0240*/  LDCU.64 UR6, c[0x4][0x4c0] ;  /* 0x01009800ff0677ac */ /* 0x000ee20008000a00 */
[----:B------:R-:W-:Y:S01]  /*0250*/  MOV R13, RZ ;  /* 0x000000ff000d7202 */ /* 0x000fe20000000f00 */
[----:B------:R-:W4:Y:S01]  /*0260*/  LDCU.64 UR8, c[0x4][0x310] ;  /* 0x01006200ff0877ac */ /* 0x000f220008000a00 */
[----:B0-----:R-:W-:Y:S01]  /*0270*/  MOV R4, UR4 ;  /* 0x0000000400047c02 */ /* 0x001fe20008000f00 */
[----:B------:R-:W-:Y:S01]  /*0280*/  IMAD.U32 R5, RZ, RZ, UR5 ;  /* 0x00000005ff057e24 */ /* 0x000fe2000f8e00ff */
[----:B---3--:R-:W-:Y:S01]  /*0290*/  MOV R6, UR6 ;  /* 0x0000000600067c02 */ /* 0x008fe20008000f00 */
[----:B------:R-:W-:Y:S01]  /*02a0*/  IMAD.U32 R7, RZ, RZ, UR7 ;  /* 0x00000007ff077e24 */ /* 0x000fe2000f8e00ff */
[----:B----4-:R-:W-:Y:S01]  /*02b0*/  MOV R10, UR8 ;  /* 0x00000008000a7c02 */ /* 0x010fe20008000f00 */
[----:B-1----:R-:W-:-:S07]  /*02c0*/  IMAD.U32 R11, RZ, RZ, UR9 ;  /* 0x00000009ff0b7e24 */ /* 0x002fce000f8e00ff */
[----:B------:R-:W-:-:S07]  /*02d0*/  LEPC R20, `(.L_x_12657) ;  /* 0x000000001014794e */ /* 0x000fce0000000000 */
[----:B--2---:R-:W-:Y:S05]  /*02e0*/  CALL.ABS.NOINC R2 ;  /* 0x0000000002007343 */ /* 0x004fea0003c00000 */
.L_x_12657:
[----:B------:R-:W0:Y:S02]  /*02f0*/  LDC.64 R2, c[0x0][0x738] ;  /* 0x0001ce00ff027b82 */ /* 0x000e240000000a00 */
[----:B0-----:R-:W2:Y:S06]  /*0300*/  LDG.E.U16 R3, desc[UR36][R2.64] ;  /* 0x0000002402037981 */ /* 0x001eac000c1e1500 */
[----:B------:R-:W2:Y:S01]  /*0310*/  LDC.64 R4, c[0x0][0x580] ;  /* 0x00016000ff047b82 */ /* 0x000ea20000000a00 */
[----:B------:R-:W-:Y:S01]  /*0320*/  VIADD R16, R16, 0x80 ;  /* 0x0000008010107836 */ /* 0x000fe20000000000 */
[----:B--2---:R0:W-:Y:S06]  /*0330*/  STG.E.U16 desc[UR36][R4.64], R3 ;  /* 0x0000000304007986 */ /* 0x0041ec000c101524 */
.L_x_12656:
[----:B------:R-:W-:Y:S05]  /*0340*/  BSYNC.RECONVERGENT B6 ;  /* 0x0000000000067941 */ /* 0x000fea0003800200 */
.L_x_12655:
[----:B------:R-:W1:Y:S01]  /*0350*/  LDCU.64 UR4, c[0x0][0x380] ;  /* 0x00007000ff0477ac */ /* 0x000e620008000a00 */
[----:B------:R-:W-:Y:S01]  /*0360*/  BSSY.RECONVERGENT B6, `(.L_x_12658) ;  /* 0x0000023000067945 */ /* 0x000fe20003800200 */
[----:B-1----:R-:W-:-:S04]  /*0370*/  ISETP.GE.U32.AND P0, PT, R16, UR4, PT ;  /* 0x0000000410007c0c */ /* 0x002fc8000bf06070 */
[----:B------:R-:W-:-:S13]  /*0380*/  ISETP.GE.AND.EX P0, PT, RZ, UR5, PT, P0 ;  /* 0x00000005ff007c0c */ /* 0x000fda000bf06300 */
[----:B------:R-:W-:Y:S05]  /*0390*/  @P0 BRA `(.L_x_12659) ;  /* 0x00000000007c0947 */ /* 0x000fea0003800000 */
[----:B0-----:R-:W0:Y:S01]  /*03a0*/  LDC.64 R2, c[0x0][0x588] ;  /* 0x00016200ff027b82 */ /* 0x001e220000000a00 */
        /* <DEDUP_REMOVED lines=25> */
.L_x_12660:
[----:B------:R-:W0:Y:S02]  /*0540*/  LDC.64 R2, c[0x0][0x738] ;  /* 0x0001ce00ff027b82 */ /* 0x000e240000000a00 */
[----:B0-----:R-:W2:Y:S06]  /*0550*/  LDG.E.U16 R3, desc[UR36][R2.64] ;  /* 0x0000002402037981 */ /* 0x001eac000c1e1500 */
[----:B------:R-:W2:Y:S01]  /*0560*/  LDC.64 R4, c[0x0][0x580] ;  /* 0x00016000ff047b82 */ /* 0x000ea20000000a00 */
[----:B------:R-:W-:Y:S01]  /*0570*/  VIADD R16, R16, 0x80 ;  /* 0x0000008010107836 */ /* 0x000fe20000000000 */
[----:B--2---:R1:W-:Y:S06]  /*0580*/  STG.E.U16 desc[UR36][R4.64], R3 ;  /* 0x0000000304007986 */ /* 0x0043ec000c101524 */
.L_x_12659:
[----:B------:R-:W-:Y:S05]  /*0590*/  BSYNC.RECONVERGENT B6 ;  /* 0x0000000000067941 */ /* 0x000fea0003800200 */
.L_x_12658:
[----:B------:R-:W2:Y:S01]  /*05a0*/  LDCU.64 UR4, c[0x0][0x380] ;  /* 0x00007000ff0477ac */ /* 0x000ea20008000a00 */
[----:B------:R-:W-:Y:S01]  /*05b0*/  BSSY.RECONVERGENT B6, `(.L_x_12661) ;  /* 0x0000023000067945 */ /* 0x000fe20003800200 */
[----:B--2---:R-:W-:-:S04]  /*05c0*/  ISETP.GE.U32.AND P0, PT, R16, UR4, PT ;  /* 0x0000000410007c0c */ /* 0x004fc8000bf06070 */
[----:B------:R-:W-:-:S13]  /*05d0*/  ISETP.GE.AND.EX P0, PT, RZ, UR5, PT, P0 ;  /* 0x00000005ff007c0c */ /* 0x000fda000bf06300 */
[----:B------:R-:W-:Y:S05]  /*05e0*/  @P0 BRA `(.L_x_12662) ;  /* 0x00000000007c0947 */ /* 0x000fea0003800000 */
[----:B01----:R-:W0:Y:S01]  /*05f0*/  LDC.64 R2, c[0x0][0x588] ;  /* 0x00016200ff027b82 */ /* 0x003e220000000a00 */
        /* <DEDUP_REMOVED lines=25> */
.L_x_12663:
[----:B------:R-:W0:Y:S02]  /*0790*/  LDC.64 R2, c[0x0][0x738] ;  /* 0x0001ce00ff027b82 */ /* 0x000e240000000a00 */
[----:B0-----:R-:W2:Y:S06]  /*07a0*/  LDG.E.U16 R3, desc[UR36][R2.64] ;  /* 0x0000002402037981 */ /* 0x001eac000c1e1500 */
[----:B------:R-:W2:Y:S01]  /*07b0*/  LDC.64 R4, c[0x0][0x580] ;  /* 0x00016000ff047b82 */ /* 0x000ea20000000a00 */
[----:B------:R-:W-:Y:S01]  /*07c0*/  VIADD R16, R16, 0x80 ;  /* 0x0000008010107836 */ /* 0x000fe20000000000 */
[----:B--2---:R2:W-:Y:S06]  /*07d0*/  STG.E.U16 desc[UR36][R4.64], R3 ;  /* 0x0000000304007986 */ /* 0x0045ec000c101524 */
.L_x_12662:
[----:B------:R-:W-:Y:S05]  /*07e0*/  BSYNC.RECONVERGENT B6 ;  /* 0x0000000000067941 */ /* 0x000fea0003800200 */
.L_x_12661:
[----:B------:R-:W3:Y:S02]  /*07f0*/  LDCU.64 UR4, c[0x0][0x380] ;  /* 0x00007000ff0477ac */ /* 0x000ee40008000a00 */
[----:B---3--:R-:W-:-:S04]  /*0800*/  ISETP.GE.U32.AND P0, PT, R16, UR4, PT ;  /* 0x0000000410007c0c */ /* 0x008fc8000bf06070 */
[----:B------:R-:W-:-:S13]  /*0810*/  ISETP.GE.AND.EX P0, PT, RZ, UR5, PT, P0 ;  /* 0x00000005ff007c0c */ /* 0x000fda000bf06300 */
[----:B------:R-:W-:Y:S05]  /*0820*/  @P0 EXIT ;  /* 0x000000000000094d */ /* 0x000fea0003800000 */
[----:B012---:R-:W0:Y:S01]  /*0830*/  LDC.64 R2, c[0x0][0x588] ;  /* 0x00016200ff027b82 */ /* 0x007e220000000a00 */
        /* <DEDUP_REMOVED lines=25> */
.L_x_12664:
[----:B------:R-:W0:Y:S02]  /*09d0*/  LDC.64 R2, c[0x0][0x738] ;  /* 0x0001ce00ff027b82 */ /* 0x000e240000000a00 */
[----:B0-----:R-:W2:Y:S06]  /*09e0*/  LDG.E.U16 R3, desc[UR36][R2.64] ;  /* 0x0000002402037981 */ /* 0x001eac000c1e1500 */
[----:B------:R-:W2:Y:S02]  /*09f0*/  LDC.64 R4, c[0x0][0x580] ;  /* 0x00016000ff047b82 */ /* 0x000ea40000000a00 */
[----:B--2---:R-:W-:Y:S01]  /*0a00*/  STG.E.U16 desc[UR36][R4.64], R3 ;  /* 0x0000000304007986 */ /* 0x004fe2000c101524 */
[----:B------:R-:W-:Y:S05]  /*0a10*/  EXIT ;  /* 0x000000000000794d */ /* 0x000fea0003800000 */
.L_x_12654:
[----:B------:R-:W0:Y:S01]  /*0a20*/  LDCU.64 UR4, c[0x0][0x380] ;  /* 0x00007000ff0477ac */ /* 0x000e220008000a00 */
[----:B------:R-:W-:Y:S01]  /*0a30*/  BSSY.RECONVERGENT B6, `(.L_x_12665) ;  /* 0x00005a7000067945 */ /* 0x000fe20003800200 */
[----:B------:R-:W-:-:S04]  /*0a40*/  UIADD3 UR40, UPT, UPT, UR40, -0x1, URZ ;  /* 0xffffffff28287890 */ /* 0x000fc8000fffe0ff */
[----:B------:R-:W-:-:S04]  /*0a50*/  UISETP.LT.U32.AND UP0, UPT, UR40, 0x18, UPT ;  /* 0x000000182800788c */ /* 0x000fc8000bf01070 */
[----:B------:R-:W-:-:S04]  /*0a60*/  USEL UR41, UR40, 0x18, UP0 ;  /* 0x0000001828297887 */ /* 0x000fc80008000000 */
[----:B------:R-:W-:Y:S01]  /*0a70*/  UIADD3 UR41, UPT, UPT, UR41, 0x1, URZ ;  /* 0x0000000129297890 */ /* 0x000fe2000fffe0ff */
[----:B0-----:R-:W-:-:S04]  /*0a80*/  ISETP.GE.U32.AND P0, PT, R16, UR4, PT ;  /* 0x0000000410007c0c */ /* 0x001fc8000bf06070 */
[----:B------:R-:W-:-:S13]  /*0a90*/  ISETP.GE.AND.EX P0, PT, RZ, UR5, PT, P0 ;  /* 0x00000005ff007c0c */ /* 0x000fda000bf06300 */
[----:B------:R-:W-:Y:S05]  /*0aa0*/  @P0 BRA `(.L_x_12666) ;  /* 0x00000058007c0947 */ /* 0x000fea0003800000 */
[----:B------:R-:W0:Y:S01]  /*0ab0*/  LDC.64 R18, c[0x0][0x588] ;  /* 0x00016200ff127b82 */ /* 0x000e220000000a00 */
[----:B------:R-:W1:Y:S01]  /*0ac0*/  LDCU.64 UR4, c[0x0][0x590] ;  /* 0x0000b200ff0477ac */ /* 0x000e620008000a00 */
[----:B0-----:R-:W2:Y:S01]  /*0ad0*/  LDG.E.64 R18, desc[UR36][R18.64] ;  /* 0x0000002412127981 */ /* 0x001ea2000c1e1b00 */
[----:B-1----:R-:W-:-:S04]  /*0ae0*/  UIADD3 UR6, UP0, UPT, URZ, -UR4, URZ ;  /* 0x80000004ff067290 */ /* 0x002fc8000ff1e0ff */
[----:B------:R-:W-:Y:S01]  /*0af0*/  UIADD3.X UR7, UPT, UPT, URZ, ~UR5, URZ, UP0, !UPT ;  /* 0x80000005ff077290 */ /* 0x000fe200087fe4ff */
[C---:B--2---:R-:W-:Y:S02]  /*0b00*/  ISETP.LT.U32.AND P1, PT, R18.reuse, UR4, PT ;  /* 0x0000000412007c0c */ /* 0x044fe4000bf21070 */
[----:B------:R-:W-:Y:S02]  /*0b10*/  ISETP.GE.U32.AND P0, PT, R18, UR6, PT ;  /* 0x0000000612007c0c */ /* 0x000fe4000bf06070 */
[C---:B------:R-:W-:Y:S02]  /*0b20*/  ISETP.LT.AND.EX P1, PT, R19.reuse, UR5, PT, P1 ;  /* 0x0000000513007c0c */ /* 0x040fe4000bf21310 */
[----:B------:R-:W-:-:S13]  /*0b30*/  ISETP.GE.AND.EX P0, PT, R19, UR7, PT, P0 ;  /* 0x0000000713007c0c */ /* 0x000fda000bf06300 */
[----:B------:R-:W-:Y:S05]  /*0b40*/  @P0 BRA P1, `(.L_x_12667) ;  /* 0x0000000000400947 */ /* 0x000fea0000800000 */
        /* <DEDUP_REMOVED lines=10> */
[----:B---3--:R-:W-:Y:S01]  /*0bf0*/  IMAD.U32 R6, RZ, RZ, UR6 ;  /* 0x00000006ff067e24 */ /* 0x008fe2000f8e00ff */
[----:B------:R-:W-:Y:S01]  /*0c00*/  MOV R7, UR7 ;  /* 0x0000000700077c02 */ /* 0x000fe20008000f00 */
[----:B----4-:R-:W-:Y:S01]  /*0c10*/  IMAD.U32 R10, RZ, RZ, UR8 ;  /* 0x00000008ff0a7e24 */ /* 0x010fe2000f8e00ff */
[----:B-1----:R-:W-:-:S07]  /*0c20*/  MOV R11, UR9 ;  /* 0x00000009000b7c02 */ /* 0x002fce0008000f00 */
[----:B------:R-:W-:-:S07]  /*0c30*/  LEPC R20, `(.L_x_12667) ;  /* 0x000000001014794e */ /* 0x000fce0000000000 */
[----:B--2---:R-:W-:Y:S05]  /*0c40*/  CALL.ABS.NOINC R2 ;  /* 0x0000000002007343 */ /* 0x004fea0003c00000 */
.L_x_12667:
[----:B------:R-:W0:Y:S01]  /*0c50*/  LDCU.64 UR6, c[0x0][0x590] ;  /* 0x0000b200ff0677ac */ /* 0x000e220008000a00 */
[--C-:B------:R-:W-:Y:S02]  /*0c60*/  SHF.R.S32.HI R13, RZ, 0x1f, R19.reuse ;  /* 0x0000001fff0d7819 */ /* 0x100fe40000011413 */
[----:B------:R-:W-:Y:S01]  /*0c70*/  SHF.R.S32.HI R3, RZ, 0x1f, R19 ;  /* 0x0000001fff037819 */ /* 0x000fe20000011413 */
[----:B------:R-:W1:Y:S01]  /*0c80*/  LDCU UR4, c[0x0][0x5ac] ;  /* 0x0000b580ff0477ac */ /* 0x000e620008000800 */
[----:B0-----:R-:W-:Y:S02]  /*0c90*/  LOP3.LUT R13, R13, UR6, RZ, 0xc0, !PT ;  /* 0x000000060d0d7c12 */ /* 0x001fe4000f8ec0ff */
[----:B------:R-:W-:Y:S02]  /*0ca0*/  LOP3.LUT R3, R3, UR7, RZ, 0xc0, !PT ;  /* 0x0000000703037c12 */ /* 0x000fe4000f8ec0ff */
[----:B------:R-:W-:-:S04]  /*0cb0*/  IADD3 R12, P0, PT, R18, R13, RZ ;  /* 0x0000000d120c7210 */ /* 0x000fc80007f1e0ff */
[----:B------:R-:W-:-:S04]  /*0cc0*/  IADD3.X R13, PT, PT, R19, R3, RZ, P0, !PT ;  /* 0x00000003130d7210 */ /* 0x000fc800007fe4ff */
[----:B-1----:R-:W-:-:S04]  /*0cd0*/  LOP3.LUT R0, R13, UR4, RZ, 0xfc, !PT ;  /* 0x000000040d007c12 */ /* 0x002fc8000f8efcff */
[----:B------:R-:W-:-:S13]  /*0ce0*/  ISETP.NE.U32.AND P0, PT, R0, RZ, PT ;  /* 0x000000ff0000720c */ /* 0x000fda0003f05070 */
[----:B------:R-:W-:Y:S05]  /*0cf0*/  @P0 BRA `(.L_x_12668) ;  /* 0x0000000000600947 */ /* 0x000fea0003800000 */
[----:B------:R-:W0:Y:S01]  /*0d00*/  LDCU UR4, c[0x0][0x5a8] ;  /* 0x0000b500ff0477ac */ /* 0x000e220008000800 */
[----:B------:R-:W-:Y:S01]  /*0d10*/  MOV R13, RZ ;  /* 0x000000ff000d7202 */ /* 0x000fe20000000f00 */
[----:B0-----:R-:W0:Y:S01]  /*0d20*/  I2F.U32.RP R0, UR4 ;  /* 0x0000000400007d06 */ /* 0x001e220008209000 */
[----:B------:R-:W-:-:S07]  /*0d30*/  ISETP.NE.U32.AND P2, PT, RZ, UR4, PT ;  /* 0x00000004ff007c0c */ /* 0x000fce000bf45070 */
[----:B0-----:R-:W0:Y:S02]  /*0d40*/  MUFU.RCP R0, R0 ;  /* 0x0000000000007308 */ /* 0x001e240000001000 */
[----:B0-----:R-:W-:-:S06]  /*0d50*/  VIADD R2, R0, 0xffffffe ;  /* 0x0ffffffe00027836 */ /* 0x001fcc0000000000 */
[----:B------:R0:W1:Y:S02]  /*0d60*/  F2I.FTZ.U32.TRUNC.NTZ R3, R2 ;  /* 0x0000000200037305 */ /* 0x000064000021f000 */
[----:B0-----:R-:W-:Y:S01]  /*0d70*/  IMAD.MOV.U32 R2, RZ, RZ, RZ ;  /* 0x000000ffff027224 */ /* 0x001fe200078e00ff */
[----:B-1----:R-:W-:-:S05]  /*0d80*/  IADD3 R5, PT, PT, RZ, -R3, RZ ;  /* 0x80000003ff057210 */ /* 0x002fca0007ffe0ff */
[----:B------:R-:W-:-:S04]  /*0d90*/  IMAD R5, R5, UR4, RZ ;  /* 0x0000000405057c24 */ /* 0x000fc8000f8e02ff */
[----:B------:R-:W-:-:S06]  /*0da0*/  IMAD.HI.U32 R3, R3, R5, R2 ;  /* 0x0000000503037227 */ /* 0x000fcc00078e0002 */
[----:B------:R-:W-:-:S05]  /*0db0*/  IMAD.HI.U32 R3, R3, R12, RZ ;  /* 0x0000000c03037227 */ /* 0x000fca00078e00ff */
[----:B------:R-:W-:-:S05]  /*0dc0*/  IADD3 R5, PT, PT, -R3, RZ, RZ ;  /* 0x000000ff03057210 */ /* 0x000fca0007ffe1ff */
[----:B------:R-:W-:-:S05]  /*0dd0*/  IMAD R4, R5, UR4, R12 ;  /* 0x0000000405047c24 */ /* 0x000fca000f8e020c */
[----:B------:R-:W-:-:S13]  /*0de0*/  ISETP.GE.U32.AND P0, PT, R4, UR4, PT ;  /* 0x0000000404007c0c */ /* 0x000fda000bf06070 */
[----:B------:R-:W-:Y:S01]  /*0df0*/  @P0 VIADD R4, R4, -UR4 ;  /* 0x8000000404040c36 */ /* 0x000fe20008000000 */
[----:B------:R-:W-:-:S04]  /*0e00*/  @P0 IADD3 R3, PT, PT, R3, 0x1, RZ ;  /* 0x0000000103030810 */ /* 0x000fc80007ffe0ff */
[----:B------:R-:W-:-:S13]  /*0e10*/  ISETP.GE.U32.AND P1, PT, R4, UR4, PT ;  /* 0x0000000404007c0c */ /* 0x000fda000bf26070 */
[----:B------:R-:W-:Y:S01]  /*0e20*/  @P1 VIADD R3, R3, 0x1 ;  /* 0x0000000103031836 */ /* 0x000fe20000000000 */
[----:B------:R-:W-:-:S04]  /*0e30*/  @!P2 LOP3.LUT R3, RZ, UR4, RZ, 0x33, !PT ;  /* 0x00000004ff03ac12 */ /* 0x000fc8000f8e33ff */
[----:B------:R-:W-:-:S05]  /*0e40*/  IADD3 R5, PT, PT, -R3, RZ, RZ ;  /* 0x000000ff03057210 */ /* 0x000fca0007ffe1ff */
[----:B------:R-:W-:Y:S02]  /*0e50*/  IMAD R0, R5, UR4, R12 ;  /* 0x0000000405007c24 */ /* 0x000fe4000f8e020c */
[----:B------:R-:W-:Y:S01]  /*0e60*/  IMAD.MOV.U32 R12, RZ, RZ, R3 ;  /* 0x000000ffff0c7224 */ /* 0x000fe200078e0003 */
[----:B------:R-:W-:Y:S06]  /*0e70*/  BRA `(.L_x_12669) ;  /* 0x0000000000447947 */ /* 0x000fec0003800000 */
.L_x_12668:
[----:B------:R-:W0:Y:S01]  /*0e80*/  LDCU.64 UR4, c[0x0][0x5a8] ;  /* 0x0000b500ff0477ac */ /* 0x000e220008000a00 */
[----:B------:R-:W-:Y:S01]  /*0e90*/  IMAD.MOV.U32 R10, RZ, RZ, R12 ;  /* 0x000000ffff0a7224 */ /* 0x000fe200078e000c */
[----:B------:R-:W-:Y:S02]  /*0ea0*/  MOV R9, R13 ;  /* 0x0000000d00097202 */ /* 0x000fe40000000f00 */
[----:B------:R-:W-:Y:S02]  /*0eb0*/  MOV R0, 0xef0 ;  /* 0x00000ef000007802 */ /* 0x000fe40000000f00 */
[----:B0-----:R-:W-:Y:S01]  /*0ec0*/  MOV R4, UR4 ;  /* 0x0000000400047c02 */ /* 0x001fe20008000f00 */
[----:B------:R-:W-:-:S07]  /*0ed0*/  IMAD.U32 R3, RZ, RZ, UR5 ;  /* 0x00000005ff037e24 */ /* 0x000fce000f8e00ff */
[----:B------:R-:W-:Y:S05]  /*0ee0*/  CALL.REL.NOINC `($__internal_0_$__cuda_sm20_div_u64) ;  /* 0x000003cc002c7944 */ /* 0x000fea0003c00000 */
[----:B------:R-:W0:Y:S01]  /*0ef0*/  LDCU.64 UR4, c[0x0][0x5a8] ;  /* 0x0000b500ff0477ac */ /* 0x000e220008000a00 */
[----:B------:R-:W-:-:S05]  /*0f00*/  IADD3 R3, P0, PT, RZ, -R6, RZ ;  /* 0x80000006ff037210 */ /* 0x000fca0007f1e0ff */
[----:B------:R-:W-:-:S04]  /*0f10*/  IMAD.X R0, RZ, RZ, ~R7, P0 ;  /* 0x000000ffff007224 */ /* 0x000fc800000e0e07 */
[----:B0-----:R-:W-:Y:S02]  /*0f20*/  IMAD R0, R0, UR4, RZ ;  /* 0x0000000400007c24 */ /* 0x001fe4000f8e02ff */
[----:B------:R-:W-:-:S04]  /*0f30*/  IMAD.WIDE.U32 R12, R3, UR4, R12 ;  /* 0x00000004030c7c25 */ /* 0x000fc8000f8e000c */
[----:B------:R-:W-:Y:S01]  /*0f40*/  IMAD R3, R3, UR5, R0 ;  /* 0x0000000503037c24 */ /* 0x000fe2000f8e0200 */
[----:B------:R-:W-:Y:S02]  /*0f50*/  MOV R0, R12 ;  /* 0x0000000c00007202 */ /* 0x000fe40000000f00 */
[----:B------:R-:W-:Y:S01]  /*0f60*/  MOV R12, R6 ;  /* 0x00000006000c7202 */ /* 0x000fe20000000f00 */
[----:B------:R-:W-:Y:S02]  /*0f70*/  IMAD.IADD R2, R13, 0x1, R3 ;  /* 0x000000010d027824 */ /* 0x000fe400078e0203 */
[----:B------:R-:W-:-:S07]  /*0f80*/  IMAD.MOV.U32 R13, RZ, RZ, R7 ;  /* 0x000000ffff0d7224 */ /* 0x000fce00078e0007 */
.L_x_12669:
[----:B------:R-:W0:Y:S01]  /*0f90*/  LDCU.64 UR4, c[0x0][0x670] ;  /* 0x0000ce00ff0477ac */ /* 0x000e220008000a00 */
[----:B------:R-:W-:Y:S01]  /*0fa0*/  UISETP.NE.AND UP0, UPT, UR40, URZ, UPT ;  /* 0x000000ff2800728c */ /* 0x000fe2000bf05270 */
[----:B0-----:R-:W-:Y:S02]  /*0fb0*/  IMAD R5, R2, UR4, RZ ;  /* 0x0000000402057c24 */ /* 0x001fe4000f8e02ff */
[----:B------:R-:W-:-:S04]  /*0fc0*/  IMAD.WIDE.U32 R2, R0, UR4, RZ ;  /* 0x0000000400027c25 */ /* 0x000fc8000f8e00ff */
[----:B------:R-:W-:-:S05]  /*0fd0*/  IMAD R5, R0, UR5, R5 ;  /* 0x0000000500057c24 */ /* 0x000fca000f8e0205 */
[----:B------:R-:W-:Y:S01]  /*0fe0*/  IADD3 R17, PT, PT, R3, R5, RZ ;  /* 0x0000000503117210 */ /* 0x000fe20007ffe0ff */
[----:B------:R-:W-:Y:S06]  /*0ff0*/  BRA.U !UP0, `(.L_x_12670) ;  /* 0x00000055080c7547 */ /* 0x000fec000b800000 */
[----:B------:R-:W0:Y:S01]  /*1000*/  LDCU UR4, c[0x0][0x5b4] ;  /* 0x0000b680ff0477ac */ /* 0x000e220008000800 */
[----:B------:R-:W-:Y:S01]  /*1010*/  BSSY.RECONVERGENT B0, `(.L_x_12671) ;  /* 0x000002f000007945 */ /* 0x000fe20003800200 */
[----:B0-----:R-:W-:-:S04]  /*1020*/  LOP3.LUT R0, R13, UR4, RZ, 0xfc, !PT ;  /* 0x000000040d007c12 */ /* 0x001fc8000f8efcff */
[----:B------:R-:W-:-:S13]  /*1030*/  ISETP.NE.U32.AND P0, PT, R0, RZ, PT ;  /* 0x000000ff0000720c */ /* 0x000fda0003f05070 */
[----:B------:R-:W-:Y:S05]  /*1040*/  @P0 BRA `(.L_x_12672) ;  /* 0x0000000000640947 */ /* 0x000fea0003800000 */
[----:B------:R-:W0:Y:S01]  /*1050*/  LDCU UR4, c[0x0][0x5b0] ;  /* 0x0000b600ff0477ac */ /* 0x000e220008000800 */
[----:B------:R-:W-:Y:S01]  /*1060*/  IMAD.MOV.U32 R13, RZ, RZ, RZ ;  /* 0x000000ffff0d7224 */ /* 0x000fe200078e00ff */
[----:B0-----:R-:W0:Y:S01]  /*1070*/  I2F.U32.RP R0, UR4 ;  /* 0x0000000400007d06 */ /* 0x001e220008209000 */
[----:B------:R-:W-:-:S07]  /*1080*/  ISETP.NE.U32.AND P2, PT, RZ, UR4, PT ;  /* 0x00000004ff007c0c */ /* 0x000fce000bf45070 */
[----:B0-----:R-:W0:Y:S02]  /*1090*/  MUFU.RCP R0, R0 ;  /* 0x0000000000007308 */ /* 0x001e240000001000 */
[----:B0-----:R-:W-:Y:S02]  /*10a0*/  VIADD R4, R0, 0xffffffe ;  /* 0x0ffffffe00047836 */ /* 0x001fe40000000000 */
[----:B------:R-:W-:-:S04]  /*10b0*/  IMAD.MOV.U32 R0, RZ, RZ, RZ ;  /* 0x000000ffff007224 */ /* 0x000fc800078e00ff */
        /* <DEDUP_REMOVED lines=15> */
[----:B------:R-:W-:Y:S01]  /*11b0*/  IMAD R4, R3, UR4, R12 ;  /* 0x0000000403047c24 */ /* 0x000fe2000f8e020c */
[----:B------:R-:W-:Y:S01]  /*11c0*/  MOV R12, R5 ;  /* 0x00000005000c7202 */ /* 0x000fe20000000f00 */
[----:B------:R-:W-:Y:S06]  /*11d0*/  BRA `(.L_x_12673) ;  /* 0x0000000000487947 */ /* 0x000fec0003800000 */
.L_x_12672:
[----:B------:R-:W0:Y:S01]  /*11e0*/  LDCU.64 UR4, c[0x0][0x5b0] ;  /* 0x0000b600ff0477ac */ /* 0x000e220008000a00 */
[----:B------:R-:W-:Y:S01]  /*11f0*/  MOV R10, R12 ;  /* 0x0000000c000a7202 */ /* 0x000fe20000000f00 */
[----:B------:R-:W-:Y:S01]  /*1200*/  IMAD.MOV.U32 R9, RZ, RZ, R13 ;  /* 0x000000ffff097224 */ /* 0x000fe200078e000d */
[----:B------:R-:W-:Y:S01]  /*1210*/  MOV R0, 0x1250 ;  /* 0x0000125000007802 */ /* 0x000fe20000000f00 */
[----:B0-----:R-:W-:Y:S01]  /*1220*/  IMAD.U32 R4, RZ, RZ, UR4 ;  /* 0x00000004ff047e24 */ /* 0x001fe2000f8e00ff */
[----:B------:R-:W-:-:S07]  /*1230*/  MOV R3, UR5 ;  /* 0x0000000500037c02 */ /* 0x000fce0008000f00 */
[----:B------:R-:W-:Y:S05]  /*1240*/  CALL.REL.NOINC `($__internal_0_$__cuda_sm20_div_u64) ;  /* 0x000003c800547944 */ /* 0x000fea0003c00000 */
[----:B------:R-:W0:Y:S01]  /*1250*/  LDCU.64 UR4, c[0x0][0x5b0] ;  /* 0x0000b600ff0477ac */ /* 0x000e220008000a00 */
[-C--:B------:R-:W-:Y:S01]  /*1260*/  IADD3 R3, P0, PT, RZ, -R6.reuse, RZ ;  /* 0x80000006ff037210 */ /* 0x080fe20007f1e0ff */
[----:B------:R-:W-:Y:S01]  /*1270*/  IMAD.MOV.U32 R4, RZ, RZ, R12 ;  /* 0x000000ffff047224 */ /* 0x000fe200078e000c */
[----:B------:R-:W-:Y:S01]  /*1280*/  MOV R5, R13 ;  /* 0x0000000d00057202 */ /* 0x000fe20000000f00 */
[----:B------:R-:W-:Y:S01]  /*1290*/  IMAD.MOV.U32 R13, RZ, RZ, R7 ;  /* 0x000000ffff0d7224 */ /* 0x000fe200078e0007 */
[----:B------:R-:W-:Y:S02]  /*12a0*/  IADD3.X R0, PT, PT, RZ, ~R7, RZ, P0, !PT ;  /* 0x80000007ff007210 */ /* 0x000fe400007fe4ff */
[----:B------:R-:W-:-:S03]  /*12b0*/  MOV R12, R6 ;  /* 0x00000006000c7202 */ /* 0x000fc60000000f00 */
[----:B0-----:R-:W-:Y:S02]  /*12c0*/  IMAD R0, R0, UR4, RZ ;  /* 0x0000000400007c24 */ /* 0x001fe4000f8e02ff */
[----:B------:R-:W-:-:S04]  /*12d0*/  IMAD.WIDE.U32 R4, R3, UR4, R4 ;  /* 0x0000000403047c25 */ /* 0x000fc8000f8e0004 */
[----:B------:R-:W-:-:S04]  /*12e0*/  IMAD R3, R3, UR5, R0 ;  /* 0x0000000503037c24 */ /* 0x000fc8000f8e0200 */
[----:B------:R-:W-:-:S07]  /*12f0*/  IMAD.IADD R0, R5, 0x1, R3 ;  /* 0x0000000105007824 */ /* 0x000fce00078e0203 */
.L_x_12673:
[----:B------:R-:W-:Y:S05]  /*1300*/  BSYNC.RECONVERGENT B0 ;  /* 0x0000000000007941 */ /* 0x000fea0003800200 */
.L_x_12671:
[----:B------:R-:W0:Y:S01]  /*1310*/  LDCU.64 UR4, c[0x0][0x678] ;  /* 0x0000cf00ff0477ac */ /* 0x000e220008000a00 */
[----:B------:R-:W-:Y:S01]  /*1320*/  MOV R3, R17 ;  /* 0x0000001100037202 */ /* 0x000fe20000000f00 */
[----:B------:R-:W-:Y:S01]  /*1330*/  UISETP.NE.AND UP0, UPT, UR41, 0x2, UPT ;  /* 0x000000022900788c */ /* 0x000fe2000bf05270 */
[----:B0-----:R-:W-:Y:S02]  /*1340*/  IMAD R5, R0, UR4, RZ ;  /* 0x0000000400057c24 */ /* 0x001fe4000f8e02ff */
[----:B------:R-:W-:-:S04]  /*1350*/  IMAD.WIDE.U32 R2, R4, UR4, R2 ;  /* 0x0000000404027c25 */ /* 0x000fc8000f8e0002 */
[----:B------:R-:W-:-:S04]  /*1360*/  IMAD R5, R4, UR5, R5 ;  /* 0x0000000504057c24 */ /* 0x000fc8000f8e0205 */
[----:B------:R-:W-:Y:S01]  /*1370*/  IMAD.IADD R17, R3, 0x1, R5 ;  /* 0x0000000103117824 */ /* 0x000fe200078e0205 */
[----:B------:R-:W-:Y:S06]  /*1380*/  BRA.U !UP0, `(.L_x_12670) ;  /* 0x0000005108287547 */ /* 0x000fec000b800000 */
[----:B------:R-:W0:Y:S01]  /*1390*/  LDCU UR4, c[0x0][0x5bc] ;  /* 0x0000b780ff0477ac */ /* 0x000e220008000800 */
[----:B------:R-:W-:Y:S01]  /*13a0*/  BSSY.RECONVERGENT B0, `(.L_x_12674) ;  /* 0x000002f000007945 */ /* 0x000fe20003800200 */
[----:B0-----:R-:W-:-:S04]  /*13b0*/  LOP3.LUT R0, R13, UR4, RZ, 0xfc, !PT ;  /* 0x000000040d007c12 */ /* 0x001fc8000f8efcff */
[----:B------:R-:W-:-:S13]  /*13c0*/  ISETP.NE.U32.AND P0, PT, R0, RZ, PT ;  /* 0x000000ff0000720c */ /* 0x000fda0003f05070 */
[----:B------:R-:W-:Y:S05]  /*13d0*/  @P0 BRA `(.L_x_12675) ;  /* 0x0000000000640947 */ /* 0x000fea0003800000 */
[----:B------:R-:W0:Y:S01]  /*13e0*/  LDCU UR4, c[0x0][0x5b8] ;  /* 0x0000b700ff0477ac */ /* 0x000e220008000800 */
[----:B------:R-:W-:Y:S01]  /*13f0*/  HFMA2 R13, -RZ, RZ, 0, 0 ;  /* 0x00000000ff0d7431 */ /* 0x000fe200000001ff */
[----:B0-----:R-:W0:Y:S01]  /*1400*/  I2F.U32.RP R0, UR4 ;  /* 0x0000000400007d06 */ /* 0x001e220008209000 */
[----:B------:R-:W-:-:S07]  /*1410*/  ISETP.NE.U32.AND P2, PT, RZ, UR4, PT ;  /* 0x00000004ff007c0c */ /* 0x000fce000bf45070 */
[----:B0-----:R-:W0:Y:S02]  /*1420*/  MUFU.RCP R0, R0 ;  /* 0x0000000000007308 */ /* 0x001e240000001000 */
[----:B0-----:R-:W-:Y:S02]  /*1430*/  IADD3 R4, PT, PT, R0, 0xffffffe, RZ ;  /* 0x0ffffffe00047810 */ /* 0x001fe40007ffe0ff */
[----:B------:R-:W-:-:S04]  /*1440*/  MOV R0, RZ ;  /* 0x000000ff00007202 */ /* 0x000fc80000000f00 */
[----:B------:R0:W1:Y:S02]  /*1450*/  F2I.FTZ.U32.TRUNC.NTZ R5, R4 ;  /* 0x0000000400057305 */ /* 0x000064000021f000 */
[----:B0-----:R-:W-:Y:S02]  /*1460*/  HFMA2 R4, -RZ, RZ, 0, 0 ;  /* 0x00000000ff047431 */ /* 0x001fe400000001ff */
[----:B-1----:R-:W-:-:S04]  /*1470*/  IMAD.MOV R3, RZ, RZ, -R5 ;  /* 0x000000ffff037224 */ /* 0x002fc800078e0a05 */
[----:B------:R-:W-:-:S04]  /*1480*/  IMAD R3, R3, UR4, RZ ;  /* 0x0000000403037c24 */ /* 0x000fc8000f8e02ff */
[----:B------:R-:W-:-:S06]  /*1490*/  IMAD.HI.U32 R5, R5, R3, R4 ;  /* 0x0000000305057227 */ /* 0x000fcc00078e0004 */
[----:B------:R-:W-:-:S04]  /*14a0*/  IMAD.HI.U32 R5, R5, R12, RZ ;  /* 0x0000000c05057227 */ /* 0x000fc800078e00ff */
[----:B------:R-:W-:-:S04]  /*14b0*/  IMAD.MOV R3, RZ, RZ, -R5 ;  /* 0x000000ffff037224 */ /* 0x000fc800078e0a05 */
[----:B------:R-:W-:-:S05]  /*14c0*/  IMAD R3, R3, UR4, R12 ;  /* 0x0000000403037c24 */ /* 0x000fca000f8e020c */
[----:B------:R-:W-:-:S13]  /*14d0*/  ISETP.GE.U32.AND P0, PT, R3, UR4, PT ;  /* 0x0000000403007c0c */ /* 0x000fda000bf06070 */
[----:B------:R-:W-:Y:S01]  /*14e0*/  @P0 IADD3 R3, PT, PT, R3, -UR4, RZ ;  /* 0x8000000403030c10 */ /* 0x000fe2000fffe0ff */
[----:B------:R-:W-:-:S03]  /*14f0*/  @P0 VIADD R5, R5, 0x1 ;  /* 0x0000000105050836 */ /* 0x000fc60000000000 */
[----:B------:R-:W-:-:S13]  /*1500*/  ISETP.GE.U32.AND P1, PT, R3, UR4, PT ;  /* 0x0000000403007c0c */ /* 0x000fda000bf26070 */
[----:B------:R-:W-:Y:S02]  /*1510*/  @P1 IADD3 R5, PT, PT, R5, 0x1, RZ ;  /* 0x0000000105051810 */ /* 0x000fe40007ffe0ff */
[----:B------:R-:W-:-:S05]  /*1520*/  @!P2 LOP3.LUT R5, RZ, UR4, RZ, 0x33, !PT ;  /* 0x00000004ff05ac12 */ /* 0x000fca000f8e33ff */
[----:B------:R-:W-:-:S04]  /*1530*/  IMAD.MOV R3, RZ, RZ, -R5 ;  /* 0x000000ffff037224 */ /* 0x000fc800078e0a05 */
[----:B------:R-:W-:Y:S02]  /*1540*/  IMAD R4, R3, UR4, R12 ;  /* 0x0000000403047c24 */ /* 0x000fe4000f8e020c */
[----:B------:R-:W-:Y:S01]  /*1550*/  IMAD.MOV.U32 R12, RZ, RZ, R5 ;  /* 0x000000ffff0c7224 */ /* 0x000fe200078e0005 */
[----:B------:R-:W-:Y:S06]  /*1560*/  BRA `(.L_x_12676) ;  /* 0x0000000000487947 */ /* 0x000fec0003800000 */
.L_x_12675:
        /* <DEDUP_REMOVED lines=8> */
[----:B------:R-:W-:Y:S01]  /*15f0*/  IADD3 R3, P0, PT, RZ, -R6, RZ ;  /* 0x80000006ff037210 */ /* 0x000fe20007f1e0ff */
[----:B------:R-:W-:Y:S01]  /*1600*/  IMAD.MOV.U32 R5, RZ, RZ, R13 ;  /* 0x000000ffff057224 */ /* 0x000fe200078e000d */
[----:B------:R-:W-:Y:S01]  /*1610*/  MOV R4, R12 ;  /* 0x0000000c00047202 */ /* 0x000fe20000000f00 */
[----:B------:R-:W-:Y:S01]  /*1620*/  IMAD.MOV.U32 R12, RZ, RZ, R6 ;  /* 0x000000ffff0c7224 */ /* 0x000fe200078e0006 */
[----:B------:R-:W-:Y:S01]  /*1630*/  MOV R13, R7 ;  /* 0x00000007000d7202 */ /* 0x000fe20000000f00 */
[----:B------:R-:W-:-:S04]  /*1640*/  IMAD.X R0, RZ, RZ, ~R7, P0 ;  /* 0x000000ffff007224 */ /* 0x000fc800000e0e07 */
[----:B0-----:R-:W-:Y:S02]  /*1650*/  IMAD R0, R0, UR4, RZ ;  /* 0x0000000400007c24 */ /* 0x001fe4000f8e02ff */
[----:B------:R-:W-:-:S04]  /*1660*/  IMAD.WIDE.U32 R4, R3, UR4, R4 ;  /* 0x0000000403047c25 */ /* 0x000fc8000f8e0004 */
[----:B------:R-:W-:-:S05]  /*1670*/  IMAD R3, R3, UR5, R0 ;  /* 0x0000000503037c24 */ /* 0x000fca000f8e0200 */
[----:B------:R-:W-:-:S07]  /*1680*/  IADD3 R0, PT, PT, R5, R3, RZ ;  /* 0x0000000305007210 */ /* 0x000fce0007ffe0ff */
.L_x_12676:
[----:B------:R-:W-:Y:S05]  /*1690*/  BSYNC.RECONVERGENT B0 ;  /* 0x0000000000007941 */ /* 0x000fea0003800200 */
.L_x_12674:
[----:B------:R-:W0:Y:S01]  /*16a0*/  LDCU.64 UR4, c[0x0][0x680] ;  /* 0x0000d000ff0477ac */ /* 0x000e220008000a00 */
[----:B------:R-:W-:Y:S01]  /*16b0*/  IMAD.MOV.U32 R3, RZ, RZ, R17 ;  /* 0x000000ffff037224 */ /* 0x000fe200078e0011 */
[----:B------:R-:W-:Y:S01]  /*16c0*/  UISETP.NE.AND UP0, UPT, UR41, 0x3, UPT ;  /* 0x000000032900788c */ /* 0x000fe2000bf05270 */
[----:B0-----:R-:W-:Y:S02]  /*16d0*/  IMAD R5, R0, UR4, RZ ;  /* 0x0000000400057c24 */ /* 0x001fe4000f8e02ff */
[----:B------:R-:W-:-:S04]  /*16e0*/  IMAD.WIDE.U32 R2, R4, UR4, R2 ;  /* 0x0000000404027c25 */ /* 0x000fc8000f8e0002 */
        /* <DEDUP_REMOVED lines=33> */
.L_x_12678:
        /* <DEDUP_REMOVED lines=18> */
.L_x_12679:
[----:B------:R-:W-:Y:S05]  /*1a20*/  BSYNC.RECONVERGENT B0 ;  /* 0x0000000000007941 */ /* 0x000fea0003800200 */
.L_x_12677:
        /* <DEDUP_REMOVED lines=38> */
.L_x_12681:
        /* <DEDUP_REMOVED lines=18> */
.L_x_12682:
[----:B------:R-:W-:Y:S05]  /*1db0*/  BSYNC.RECONVERGENT B0 ;  /* 0x0000000000007941 */ /* 0x000fea0003800200 */
.L_x_12680:
        /* <DEDUP_REMOVED lines=38> */
.L_x_12684:
        /* <DEDUP_REMOVED lines=18> */
.L_x_12685:
[----:B------:R-:W-:Y:S05]  /*2140*/  BSYNC.RECONVERGENT B0 ;  /* 0x0000000000007941 */ /* 0x000fea0003800200 */
.L_x_12683:
        /* <DEDUP_REMOVED lines=38> */
.L_x_12687:
        /* <DEDUP_REMOVED lines=18> */
.L_x_12688:
[----:B------:R-:W-:Y:S05]  /*24d0*/  BSYNC.RECONVERGENT B0 ;  /* 0x0000000000007941 */ /* 0x000fea0003800200 */
.L_x_12686:
        /* <DEDUP_REMOVED lines=38> */
.L_x_12690:
        /* <DEDUP_REMOVED lines=18> */
.L_x_12691:
[----:B------:R-:W-:Y:S05]  /*2860*/  BSYNC.RECONVERGENT B0 ;  /* 0x0000000000007941 */ /* 0x000fea0003800200 */
.L_x_12689:
        /* <DEDUP_REMOVED lines=38> */
.L_x_12693:
        /* <DEDUP_REMOVED lines=18> */
.L_x_12694:
[----:B------:R-:W-:Y:S05]  /*2bf0*/  BSYNC.RECONVERGENT B0 ;  /* 0x0000000000007941 */ /* 0x000fea0003800200 */
.L_x_12692:
        /* <DEDUP_REMOVED lines=38> */
.L_x_12696:
        /* <DEDUP_REMOVED lines=18> */
.L_x_12697:
[----:B------:R-:W-:Y:S05]  /*2f80*/  BSYNC.RECONVERGENT B0 ;  /* 0x0000000000007941 */ /* 0x000fea0003800200 */
.L_x_12695:
        /* <DEDUP_REMOVED lines=38> */
.L_x_12699:
        /* <DEDUP_REMOVED lines=18> */
.L_x_12700:
[----:B------:R-:W-:Y:S05]  /*3310*/  BSYNC.RECONVERGENT B0 ;  /* 0x0000000000007941 */ /* 0x000fea0003800200 */
.L_x_12698:
        /* <DEDUP_REMOVED lines=38> */
.L_x_12702:
        /* <DEDUP_REMOVED lines=18> */
.L_x_12703:
[----:B------:R-:W-:Y:S05]  /*36a0*/  BSYNC.RECONVERGENT B0 ;  /* 0x0000000000007941 */ /* 0x000fea0003800200 */
.L_x_12701:
        /* <DEDUP_REMOVED lines=38> */
.L_x_12705:
        /* <DEDUP_REMOVED lines=18> */
.L_x_12706:
[----:B------:R-:W-:Y:S05]  /*3a30*/  BSYNC.RECONVERGENT B0 ;  /* 0x0000000000007941 */ /* 0x000fea0003800200 */
.L_x_12704:
        /* <DEDUP_REMOVED lines=38> */
.L_x_12708:
        /* <DEDUP_REMOVED lines=18> */
.L_x_12709:
[----:B------:R-:W-:Y:S05]  /*3dc0*/  BSYNC.RECONVERGENT B0 ;  /* 0x0000000000007941 */ /* 0x000fea0003800200 */
.L_x_12707:
        /* <DEDUP_REMOVED lines=38> */
.L_x_12711:
        /* <DEDUP_REMOVED lines=18> */
.L_x_12712:
[----:B------:R-:W-:Y:S05]  /*4150*/  BSYNC.RECONVERGENT B0 ;  /* 0x0000000000007941 */ /* 0x000fea0003800200 */
.L_x_12710:
        /* <DEDUP_REMOVED lines=38> */
.L_x_12714:
        /* <DEDUP_REMOVED lines=18> */
.L_x_12715:
[----:B------:R-:W-:Y:S05]  /*44e0*/  BSYNC.RECONVERGENT B0 ;  /* 0x0000000000007941 */ /* 0x000fea0003800200 */
.L_x_12713:
        /* <DEDUP_REMOVED lines=38> */
.L_x_12717:
        /* <DEDUP_REMOVED lines=18> */
.L_x_12718:
[----:B------:R-:W-:Y:S05]  /*4870*/  BSYNC.RECONVERGENT B0 ;  /* 0x0000000000007941 */ /* 0x000fea0003800200 */
.L_x_12716:
        /* <DEDUP_REMOVED lines=38> */
.L_x_12720:
        /* <DEDUP_REMOVED lines=18> */
.L_x_12721:
[----:B------:R-:W-:Y:S05]  /*4c00*/  BSYNC.RECONVERGENT B0 ;  /* 0x0000000000007941 */ /* 0x000fea0003800200 */
.L_x_12719:
        /* <DEDUP_REMOVED lines=38> */
.L_x_12723:
        /* <DEDUP_REMOVED lines=18> */
.L_x_12724:
[----:B------:R-:W-:Y:S05]  /*4f90*/  BSYNC.RECONVERGENT B0 ;  /* 0x0000000000007941 */ /* 0x000fea0003800200 */
.L_x_12722:
        /* <DEDUP_REMOVED lines=38> */
.L_x_12726:
        /* <DEDUP_REMOVED lines=18> */
.L_x_12727:
[----:B------:R-:W-:Y:S05]  /*5320*/  BSYNC.RECONVERGENT B0 ;  /* 0x0000000000007941 */ /* 0x000fea0003800200 */
.L_x_12725:
        /* <DEDUP_REMOVED lines=38> */
.L_x_12729:
        /* <DEDUP_REMOVED lines=18> */
.L_x_12730:
[----:B------:R-:W-:Y:S05]  /*56b0*/  BSYNC.RECONVERGENT B0 ;  /* 0x0000000000007941 */ /* 0x000fea0003800200 */
.L_x_12728:
        /* <DEDUP_REMOVED lines=38> */
.L_x_12732:
        /* <DEDUP_REMOVED lines=18> */
.L_x_12733:
[----:B------:R-:W-:Y:S05]  /*5a40*/  BSYNC.RECONVERGENT B0 ;  /* 0x0000000000007941 */ /* 0x000fea0003800200 */
.L_x_12731:
        /* <DEDUP_REMOVED lines=38> */
.L_x_12735:
        /* <DEDUP_REMOVED lines=18> */
.L_x_12736:
[----:B------:R-:W-:Y:S05]  /*5dd0*/  BSYNC.RECONVERGENT B0 ;  /* 0x0000000000007941 */ /* 0x000fea0003800200 */
.L_x_12734:
        /* <DEDUP_REMOVED lines=36> */
[----:B------:R-:W-:Y:S06]  /*6020*/  BRA `(.L_x_12739) ;  /* 0x0000000000407947 */ /* 0x000fec0003800000 */
.L_x_12738:
        /* <DEDUP_REMOVED lines=10> */
[----:B------:R-:W-:-:S03]  /*60d0*/  MOV R4, R12 ;  /* 0x0000000c00047202 */ /* 0x000fc60000000f00 */
[----:B------:R-:W-:-:S04]  /*60e0*/  IMAD.X R0, RZ, RZ, ~R7, P0 ;  /* 0x000000ffff007224 */ /* 0x000fc800000e0e07 */
[----:B0-----:R-:W-:Y:S02]  /*60f0*/  IMAD R0, R0, UR4, RZ ;  /* 0x0000000400007c24 */ /* 0x001fe4000f8e02ff */
[----:B------:R-:W-:-:S04]  /*6100*/  IMAD.WIDE.U32 R4, R3, UR4, R4 ;  /* 0x0000000403047c25 */ /* 0x000fc8000f8e0004 */
[----:B------:R-:W-:-:S05]  /*6110*/  IMAD R3, R3, UR5, R0 ;  /* 0x0000000503037c24 */ /* 0x000fca000f8e0200 */
[----:B------:R-:W-:-:S07]  /*6120*/  IADD3 R0, PT, PT, R5, R3, RZ ;  /* 0x0000000305007210 */ /* 0x000fce0007ffe0ff */
.L_x_12739:
[----:B------:R-:W-:Y:S05]  /*6130*/  BSYNC.RECONVERGENT B0 ;  /* 0x0000000000007941 */ /* 0x000fea0003800200 */
.L_x_12737:
        /* <DEDUP_REMOVED lines=13> */
[----:B------:R-:W0:Y:S02]  /*6210*/  LDCU UR4, c[0x0][0x668] ;  /* 0x0000cd00ff0477ac */ /* 0x000e240008000800 */
        /* <DEDUP_REMOVED lines=11> */
[----:B------:R-:W-:Y:S02]  /*62d0*/  IMAD R6, R5, UR4, R6 ;  /* 0x0000000405067c24 */ /* 0x000fe4000f8e0206 */
[----:B------:R-:W-:-:S03]  /*62e0*/  HFMA2 R5, -RZ, RZ, 0, 0 ;  /* 0x00000000ff057431 */ /* 0x000fc600000001ff */
[----:B------:R-:W-:-:S13]  /*62f0*/  ISETP.GE.U32.AND P0, PT, R6, UR4, PT ;  /* 0x0000000406007c0c */ /* 0x000fda000bf06070 */
[----:B------:R-:W-:-:S05]  /*6300*/  @P0 VIADD R6, R6, -UR4 ;  /* 0x8000000406060c36 */ /* 0x000fca0008000000 */
[----:B------:R-:W-:-:S13]  /*6310*/  ISETP.GE.U32.AND P0, PT, R6, UR4, PT ;  /* 0x0000000406007c0c */ /* 0x000fda000bf06070 */
[----:B------:R-:W-:Y:S02]  /*6320*/  @P0 IADD3 R6, PT, PT, R6, -UR4, RZ ;  /* 0x8000000406060c10 */ /* 0x000fe4000fffe0ff */
[----:B------:R-:W-:-:S05]  /*6330*/  @!P1 LOP3.LUT R6, RZ, UR4, RZ, 0x33, !PT ;  /* 0x00000004ff069c12 */ /* 0x000fca000f8e33ff */
[----:B------:R-:W-:Y:S01]  /*6340*/  IMAD.MOV.U32 R4, RZ, RZ, R6 ;  /* 0x000000ffff047224 */ /* 0x000fe200078e0006 */
[----:B------:R-:W-:Y:S06]  /*6350*/  BRA `(.L_x_12742) ;  /* 0x0000000000187947 */ /* 0x000fec0003800000 */
.L_x_12741:
[----:B------:R-:W-:Y:S01]  /*6360*/  IMAD.MOV.U32 R8, RZ, RZ, R6 ;  /* 0x000000ffff087224 */ /* 0x000fe200078e0006 */
[----:B------:R-:W-:Y:S02]  /*6370*/  MOV R10, R7 ;  /* 0x00000007000a7202 */ /* 0x000fe40000000f00 */
[----:B------:R-:W-:-:S07]  /*6380*/  MOV R9, 0x63a0 ;  /* 0x000063a000097802 */ /* 0x000fce0000000f00 */
[----:B------:R-:W-:Y:S05]  /*6390*/  CALL.REL.NOINC `($__internal_1_$__cuda_sm20_rem_u64) ;  /* 0x0000037c00207944 */ /* 0x000fea0003c00000 */
[----:B------:R-:W-:Y:S01]  /*63a0*/  IMAD.MOV.U32 R4, RZ, RZ, R0 ;  /* 0x000000ffff047224 */ /* 0x000fe200078e0000 */
[----:B------:R-:W-:-:S07]  /*63b0*/  MOV R5, R3 ;  /* 0x0000000300057202 */ /* 0x000fce0000000f00 */
.L_x_12742:
[----:B------:R-:W-:Y:S05]  /*63c0*/  BSYNC.RECONVERGENT B0 ;  /* 0x0000000000007941 */ /* 0x000fea0003800200 */
.L_x_12740:
[----:B------:R-:W0:Y:S01]  /*63d0*/  LDCU.64 UR4, c[0x0][0x730] ;  /* 0x0000e600ff0477ac */ /* 0x000e220008000a00 */
[----:B------:R-:W-:Y:S02]  /*63e0*/  IMAD.MOV.U32 R3, RZ, RZ, R17 ;  /* 0x000000ffff037224 */ /* 0x000fe400078e0011 */
[----:B0-----:R-:W-:Y:S02]  /*63f0*/  IMAD R5, R5, UR4, RZ ;  /* 0x0000000405057c24 */ /* 0x001fe4000f8e02ff */
[----:B------:R-:W-:-:S04]  /*6400*/  IMAD.WIDE.U32 R2, R4, UR4, R2 ;  /* 0x0000000404027c25 */ /* 0x000fc8000f8e0002 */
[----:B------:R-:W-:-:S05]  /*6410*/  IMAD R5, R4, UR5, R5 ;  /* 0x0000000504057c24 */ /* 0x000fca000f8e0205 */
[----:B------:R-:W-:-:S07]  /*6420*/  IADD3 R17, PT, PT, R3, R5, RZ ;  /* 0x0000000503117210 */ /* 0x000fce0007ffe0ff */
.L_x_12670:
[----:B------:R-:W0:Y:S02]  /*6430*/  LDCU.64 UR4, c[0x0][0x738] ;  /* 0x0000e700ff0477ac */ /* 0x000e240008000a00 */
[----:B0-----:R-:W-:-:S04]  /*6440*/  LEA R4, P0, R2, UR4, 0x1 ;  /* 0x0000000402047c11 */ /* 0x001fc8000f8008ff */
[----:B------:R-:W-:-:S06]  /*6450*/  LEA.HI.X R5, R2, UR5, R17, 0x1, P0 ;  /* 0x0000000502057c11 */ /* 0x000fcc00080f0c11 */
[----:B------:R-:W2:Y:S01]  /*6460*/  LDG.E.U16 R5, desc[UR36][R4.64] ;  /* 0x0000002404057981 */ /* 0x000ea2000c1e1500 */
[----:B------:R-:W2:Y:S01]  /*6470*/  LDC.64 R2, c[0x0][0x580] ;  /* 0x00016000ff027b82 */ /* 0x000ea20000000a00 */
[----:B------:R-:W-:Y:S02]  /*6480*/  VIADD R16, R16, 0x80 ;  /* 0x0000008010107836 */ /* 0x000fe40000000000 */
[----:B--2---:R0:W-:Y:S05]  /*6490*/  STG.E.U16 desc[UR36][R2.64], R5 ;  /* 0x0000000502007986 */ /* 0x0041ea000c101524 */
.L_x_12666:
[----:B------:R-:W-:Y:S05]  /*64a0*/  BSYNC.RECONVERGENT B6 ;  /* 0x0000000000067941 */ /* 0x000fea0003800200 */
.L_x_12665:
[----:B------:R-:W1:Y:S01]  /*64b0*/  LDCU.64 UR4, c[0x0][0x380] ;  /* 0x00007000ff0477ac */ /* 0x000e620008000a00 */
[----:B------:R-:W-:Y:S01]  /*64c0*/  BSSY.RECONVERGENT B6, `(.L_x_12743) ;  /* 0x00005a3000067945 */ /* 0x000fe20003800200 */
[----:B-1----:R-:W-:-:S04]  /*64d0*/  ISETP.GE.U32.AND P0, PT, R16, UR4, PT ;  /* 0x0000000410007c0c */ /* 0x002fc8000bf06070 */
[----:B------:R-:W-:-:S13]  /*64e0*/  ISETP.GE.AND.EX P0, PT, RZ, UR5, PT, P0 ;  /* 0x00000005ff007c0c */ /* 0x000fda000bf06300 */
[----:B------:R-:W-:Y:S05]  /*64f0*/  @P0 BRA `(.L_x_12744) ;  /* 0x00000058007c0947 */ /* 0x000fea0003800000 */
[----:B------:R-:W1:Y:S01]  /*6500*/  LDC.64 R18, c[0x0][0x588] ;  /* 0x00016200ff127b82 */ /* 0x000e620000000a00 */
[----:B------:R-:W2:Y:S01]  /*6510*/  LDCU.64 UR4, c[0x0][0x590] ;  /* 0x0000b200ff0477ac */ /* 0x000ea20008000a00 */
[----:B-1----:R-:W3:Y:S01]  /*6520*/  LDG.E.64 R18, desc[UR36][R18.64] ;  /* 0x0000002412127981 */ /* 0x002ee2000c1e1b00 */
[----:B--2---:R-:W-:-:S04]  /*6530*/  UIADD3 UR6, UP0, UPT, URZ, -UR4, URZ ;  /* 0x80000004ff067290 */ /* 0x004fc8000ff1e0ff */
[----:B------:R-:W-:Y:S01]  /*6540*/  UIADD3.X UR7, UPT, UPT, URZ, ~UR5, URZ, UP0, !UPT ;  /* 0x80000005ff077290 */ /* 0x000fe200087fe4ff */
[C---:B---3--:R-:W-:Y:S02]  /*6550*/  ISETP.LT.U32.AND P1, PT, R18.reuse, UR4, PT ;  /* 0x0000000412007c0c */ /* 0x048fe4000bf21070 */
[----:B------:R-:W-:Y:S02]  /*6560*/  ISETP.GE.U32.AND P0, PT, R18, UR6, PT ;  /* 0x0000000612007c0c */ /* 0x000fe4000bf06070 */
[C---:B------:R-:W-:Y:S02]  /*6570*/  ISETP.LT.AND.EX P1, PT, R19.reuse, UR5, PT, P1 ;  /* 0x0000000513007c0c */ /* 0x040fe4000bf21310 */
[----:B------:R-:W-:-:S13]  /*6580*/  ISETP.GE.AND.EX P0, PT, R19, UR7, PT, P0 ;  /* 0x0000000713007c0c */ /* 0x000fda000bf06300 */
[----:B------:R-:W-:Y:S05]  /*6590*/  @P0 BRA P1, `(.L_x_12745) ;  /* 0x0000000000400947 */ /* 0x000fea0000800000 */
[----:B------:R-:W-:Y:S01]  /*65a0*/  MOV R0, 0x0 ;  /* 0x0000000000007802 */ /* 0x000fe20000000f00 */
[----:B------:R-:W1:Y:S01]  /*65b0*/  LDCU.64 UR4, c[0x4][0x4e0] ;  /* 0x01009c00ff0477ac */ /* 0x000e620008000a00 */
[----:B------:R-:W-:Y:S02]  /*65c0*/  HFMA2 R8, -RZ, RZ, 0, 2.0205974578857421875e-05 ;  /* 0x00000153ff087431 */ /* 0x000fe400000001ff */
[----:B------:R-:W-:Y:S01]  /*65d0*/  IMAD.MOV.U32 R12, RZ, RZ, 0x1 ;  /* 0x00000001ff0c7424 */ /* 0x000fe200078e00ff */
[----:B0-----:R0:W2:Y:S01]  /*65e0*/  LDC.64 R2, c[0x4][R0] ;  /* 0x0100000000027b82 */ /* 0x0010a20000000a00 */
[----:B------:R-:W3:Y:S01]  /*65f0*/  LDCU.64 UR6, c[0x4][0x4c0] ;  /* 0x01009800ff0677ac */ /* 0x000ee20008000a00 */
[----:B------:R-:W-:Y:S01]  /*6600*/  MOV R13, RZ ;  /* 0x000000ff000d7202 */ /* 0x000fe20000000f00 */
[----:B------:R-:W4:Y:S01]  /*6610*/  LDCU.64 UR8, c[0x4][0x310] ;  /* 0x01006200ff0877ac */ /* 0x000f220008000a00 */
[----:B-1----:R-:W-:Y:S01]  /*6620*/  MOV R4, UR4 ;  /* 0x0000000400047c02 */ /* 0x002fe20008000f00 */
[----:B------:R-:W-:Y:S01]  /*6630*/  IMAD.U32 R5, RZ, RZ, UR5 ;  /* 0x00000005ff057e24 */ /* 0x000fe2000f8e00ff */
[----:B---3--:R-:W-:Y:S01]  /*6640*/  MOV R6, UR6 ;  /* 0x0000000600067c02 */ /* 0x008fe20008000f00 */
[----:B------:R-:W-:Y:S01]  /*6650*/  IMAD.U32 R7, RZ, RZ, UR7 ;  /* 0x00000007ff077e24 */ /* 0x000fe2000f8e00ff */
[----:B----4-:R-:W-:Y:S01]  /*6660*/  MOV R10, UR8 ;  /* 0x00000008000a7c02 */ /* 0x010fe20008000f00 */
[----:B0-----:R-:W-:-:S07]  /*6670*/  IMAD.U32 R11, RZ, RZ, UR9 ;  /* 0x00000009ff0b7e24 */ /* 0x001fce000f8e00ff */
[----:B------:R-:W-:-:S07]  /*6680*/  LEPC R20, `(.L_x_12745) ;  /* 0x000000001014794e */ /* 0x000fce0000000000 */
[----:B--2---:R-:W-:Y:S05]  /*6690*/  CALL.ABS.NOINC R2 ;  /* 0x0000000002007343 */ /* 0x004fea0003c00000 */
.L_x_12745:
[----:B------:R-:W1:Y:S01]  /*66a0*/  LDCU.64 UR4, c[0x0][0x590] ;  /* 0x0000b200ff0477ac */ /* 0x000e620008000a00 */
[--C-:B------:R-:W-:Y:S02]  /*66b0*/  SHF.R.S32.HI R13, RZ, 0x1f, R19.reuse ;  /* 0x0000001fff0d7819 */ /* 0x100fe40000011413 */
[----:B0-----:R-:W-:Y:S01]  /*66c0*/  SHF.R.S32.HI R3, RZ, 0x1f, R19 ;  /* 0x0000001fff037819 */ /* 0x001fe20000011413 */
[----:B------:R-:W0:Y:S01]  /*66d0*/  LDCU UR6, c[0x0][0x5ac] ;  /* 0x0000b580ff0677ac */ /* 0x000e220008000800 */
[----:B-1----:R-:W-:Y:S02]  /*66e0*/  LOP3.LUT R13, R13, UR4, RZ, 0xc0, !PT ;  /* 0x000000040d0d7c12 */ /* 0x002fe4000f8ec0ff */
[----:B------:R-:W-:Y:S02]  /*66f0*/  LOP3.LUT R3, R3, UR5, RZ, 0xc0, !PT ;  /* 0x0000000503037c12 */ /* 0x000fe4000f8ec0ff */
[----:B------:R-:W-:-:S05]  /*6700*/  IADD3 R12, P0, PT, R18, R13, RZ ;  /* 0x0000000d120c7210 */ /* 0x000fca0007f1e0ff */
[----:B------:R-:W-:-:S05]  /*6710*/  IMAD.X R13, R19, 0x1, R3, P0 ;  /* 0x00000001130d7824 */ /* 0x000fca00000e0603 */
[----:B0-----:R-:W-:-:S04]  /*6720*/  LOP3.LUT R0, R13, UR6, RZ, 0xfc, !PT ;  /* 0x000000060d007c12 */ /* 0x001fc8000f8efcff */
[----:B------:R-:W-:-:S13]  /*6730*/  ISETP.NE.U32.AND P0, PT, R0, RZ, PT ;  /* 0x000000ff0000720c */ /* 0x000fda0003f05070 */
[----:B------:R-:W-:Y:S05]  /*6740*/  @P0 BRA `(.L_x_12746) ;  /* 0x0000000000640947 */ /* 0x000fea0003800000 */
[----:B------:R-:W0:Y:S01]  /*6750*/  LDCU UR4, c[0x0][0x5a8] ;  /* 0x0000b500ff0477ac */ /* 0x000e220008000800 */
[----:B------:R-:W-:Y:S02]  /*6760*/  HFMA2 R2, -RZ, RZ, 0, 0 ;  /* 0x00000000ff027431 */ /* 0x000fe400000001ff */
[----:B------:R-:W-:Y:S01]  /*6770*/  HFMA2 R13, -RZ, RZ, 0, 0 ;  /* 0x00000000ff0d7431 */ /* 0x000fe200000001ff */
[----:B0-----:R-:W0:Y:S01]  /*6780*/  I2F.U32.RP R4, UR4 ;  /* 0x0000000400047d06 */ /* 0x001e220008209000 */
[----:B------:R-:W-:-:S07]  /*6790*/  ISETP.NE.U32.AND P2, PT, RZ, UR4, PT ;  /* 0x00000004ff007c0c */ /* 0x000fce000bf45070 */
[----:B0-----:R-:W0:Y:S02]  /*67a0*/  MUFU.RCP R4, R4 ;  /* 0x0000000400047308 */ /* 0x001e240000001000 */
[----:B0-----:R-:W-:-:S06]  /*67b0*/  IADD3 R5, PT, PT, R4, 0xffffffe, RZ ;  /* 0x0ffffffe04057810 */ /* 0x001fcc0007ffe0ff */
[----:B------:R-:W0:Y:S02]  /*67c0*/  F2I.FTZ.U32.TRUNC.NTZ R3, R5 ;  /* 0x0000000500037305 */ /* 0x000e24000021f000 */
[----:B0-----:R-:W-:-:S04]  /*67d0*/  IMAD.MOV R7, RZ, RZ, -R3 ;  /* 0x000000ffff077224 */ /* 0x001fc800078e0a03 */
        /* <DEDUP_REMOVED lines=8> */
[----:B------:R-:W-:Y:S02]  /*6860*/  ISETP.GE.U32.AND P1, PT, R2, UR4, PT ;  /* 0x0000000402007c0c */ /* 0x000fe4000bf26070 */
[----:B------:R-:W-:-:S11]  /*6870*/  MOV R2, RZ ;  /* 0x000000ff00027202 */ /* 0x000fd60000000f00 */
[----:B------:R-:W-:Y:S02]  /*6880*/  @P1 IADD3 R0, PT, PT, R0, 0x1, RZ ;  /* 0x0000000100001810 */ /* 0x000fe40007ffe0ff */
[----:B------:R-:W-:-:S05]  /*6890*/  @!P2 LOP3.LUT R0, RZ, UR4, RZ, 0x33, !PT ;  /* 0x00000004ff00ac12 */ /* 0x000fca000f8e33ff */
[----:B------:R-:W-:-:S04]  /*68a0*/  IMAD.MOV R3, RZ, RZ, -R0 ;  /* 0x000000ffff037224 */ /* 0x000fc800078e0a00 */
[----:B------:R-:W-:Y:S02]  /*68b0*/  IMAD R4, R3, UR4, R12 ;  /* 0x0000000403047c24 */ /* 0x000fe4000f8e020c */
[----:B------:R-:W-:Y:S01]  /*68c0*/  IMAD.MOV.U32 R12, RZ, RZ, R0 ;  /* 0x000000ffff0c7224 */ /* 0x000fe200078e0000 */
[----:B------:R-:W-:Y:S06]  /*68d0*/  BRA `(.L_x_12747) ;  /* 0x0000000000447947 */ /* 0x000fec0003800000 */
.L_x_12746:
        /* <DEDUP_REMOVED lines=17> */
.L_x_12747:
        /* <DEDUP_REMOVED lines=29> */
[----:B------:R-:W-:Y:S01]  /*6bc0*/  ISETP.GE.U32.AND P1, PT, R3, UR4, PT ;  /* 0x0000000403007c0c */ /* 0x000fe2000bf26070 */
[----:B------:R-:W-:-:S12]  /*6bd0*/  IMAD.MOV.U32 R3, RZ, RZ, RZ ;  /* 0x000000ffff037224 */ /* 0x000fd800078e00ff */
[----:B------:R-:W-:Y:S01]  /*6be0*/  @P1 VIADD R0, R0, 0x1 ;  /* 0x0000000100001836 */ /* 0x000fe20000000000 */
[----:B------:R-:W-:-:S04]  /*6bf0*/  @!P2 LOP3.LUT R0, RZ, UR4, RZ, 0x33, !PT ;  /* 0x00000004ff00ac12 */ /* 0x000fc8000f8e33ff */
[----:B------:R-:W-:-:S05]  /*6c00*/  IADD3 R5, PT, PT, -R0, RZ, RZ ;  /* 0x000000ff00057210 */ /* 0x000fca0007ffe1ff */
[----:B------:R-:W-:Y:S01]  /*6c10*/  IMAD R4, R5, UR4, R12 ;  /* 0x0000000405047c24 */ /* 0x000fe2000f8e020c */
[----:B------:R-:W-:Y:S01]  /*6c20*/  MOV R12, R0 ;  /* 0x00000000000c7202 */ /* 0x000fe20000000f00 */
[----:B------:R-:W-:Y:S06]  /*6c30*/  BRA `(.L_x_12751) ;  /* 0x0000000000487947 */ /* 0x000fec0003800000 */
.L_x_12750:
        /* <DEDUP_REMOVED lines=18> */
.L_x_12751:
[----:B------:R-:W-:Y:S05]  /*6d60*/  BSYNC.RECONVERGENT B0 ;  /* 0x0000000000007941 */ /* 0x000fea0003800200 */
.L_x_12749:
[----:B------:R-:W0:Y:S01]  /*6d70*/  LDCU.64 UR4, c[0x0][0x678] ;  /* 0x0000cf00ff0477ac */ /* 0x000e220008000a00 */
[----:B------:R-:W-:Y:S01]  /*6d80*/  UISETP.NE.AND UP0, UPT, UR41, 0x2, UPT ;  /* 0x000000022900788c */ /* 0x000fe2000bf05270 */
[----:B0-----:R-:W-:Y:S01]  /*6d90*/  IMAD R5, R3, UR4, RZ ;  /* 0x0000000403057c24 */ /* 0x001fe2000f8e02ff */
[----:B------:R-:W-:-:S03]  /*6da0*/  MOV R3, R17 ;  /* 0x0000001100037202 */ /* 0x000fc60000000f00 */
[C---:B------:R-:W-:Y:S02]  /*6db0*/  IMAD R5, R4.reuse, UR5, R5 ;  /* 0x0000000504057c24 */ /* 0x040fe4000f8e0205 */
[----:B------:R-:W-:-:S04]  /*6dc0*/  IMAD.WIDE.U32 R2, R4, UR4, R2 ;  /* 0x0000000404027c25 */ /* 0x000fc8000f8e0002 */
        /* <DEDUP_REMOVED lines=12> */
[----:B0-----:R-:W-:-:S06]  /*6e90*/  IADD3 R4, PT, PT, R6, 0xffffffe, RZ ;  /* 0x0ffffffe06047810 */ /* 0x001fcc0007ffe0ff */
        /* <DEDUP_REMOVED lines=19> */
.L_x_12753:
        /* <DEDUP_REMOVED lines=18> */
.L_x_12754:
[----:B------:R-:W-:Y:S05]  /*70f0*/  BSYNC.RECONVERGENT B0 ;  /* 0x0000000000007941 */ /* 0x000fea0003800200 */
.L_x_12752:
[----:B------:R-:W0:Y:S01]  /*7100*/  LDCU.64 UR4, c[0x0][0x680] ;  /* 0x0000d000ff0477ac */ /* 0x000e220008000a00 */
[----:B------:R-:W-:Y:S01]  /*7110*/  UISETP.NE.AND UP0, UPT, UR41, 0x3, UPT ;  /* 0x000000032900788c */ /* 0x000fe2000bf05270 */
[----:B0-----:R-:W-:Y:S02]  /*7120*/  IMAD R5, R3, UR4, RZ ;  /* 0x0000000403057c24 */ /* 0x001fe4000f8e02ff */
[----:B------:R-:W-:Y:S02]  /*7130*/  IMAD.MOV.U32 R3, RZ, RZ, R17 ;  /* 0x000000ffff037224 */ /* 0x000fe400078e0011 */
[C---:B------:R-:W-:Y:S02]  /*7140*/  IMAD R5, R4.reuse, UR5, R5 ;  /* 0x0000000504057c24 */ /* 0x040fe4000f8e0205 */
[----:B------:R-:W-:-:S05]  /*7150*/  IMAD.WIDE.U32 R2, R4, UR4, R2 ;  /* 0x0000000404027c25 */ /* 0x000fca000f8e0002 */
        /* <DEDUP_REMOVED lines=32> */
.L_x_12756:
        /* <DEDUP_REMOVED lines=18> */
.L_x_12757:
[----:B------:R-:W-:Y:S05]  /*7480*/  BSYNC.RECONVERGENT B0 ;  /* 0x0000000000007941 */ /* 0x000fea0003800200 */
.L_x_12755:
        /* <DEDUP_REMOVED lines=38> */
.L_x_12759:
        /* <DEDUP_REMOVED lines=18> */
.L_x_12760:
[----:B------:R-:W-:Y:S05]  /*7810*/  BSYNC.RECONVERGENT B0 ;  /* 0x0000000000007941 */ /* 0x000fea0003800200 */
.L_x_12758:
        /* <DEDUP_REMOVED lines=38> */
.L_x_12762:
        /* <DEDUP_REMOVED lines=18> */
.L_x_12763:
[----:B------:R-:W-:Y:S05]  /*7ba0*/  BSYNC.RECONVERGENT B0 ;  /* 0x0000000000007941 */ /* 0x000fea0003800200 */
.L_x_12761:
        /* <DEDUP_REMOVED lines=38> */
.L_x_12765:
        /* <DEDUP_REMOVED lines=18> */
.L_x_12766:
[----:B------:R-:W-:Y:S05]  /*7f30*/  BSYNC.RECONVERGENT B0 ;  /* 0x0000000000007941 */ /* 0x000fea0003800200 */
.L_x_12764:
        /* <DEDUP_REMOVED lines=38> */
.L_x_12768:
        /* <DEDUP_REMOVED lines=18> */
.L_x_12769:
[----:B------:R-:W-:Y:S05]  /*82c0*/  BSYNC.RECONVERGENT B0 ;  /* 0x0000000000007941 */ /* 0x000fea0003800200 */
.L_x_12767:
        /* <DEDUP_REMOVED lines=38> */
.L_x_12771:
        /* <DEDUP_REMOVED lines=18> */
.L_x_12772:
[----:B------:R-:W-:Y:S05]  /*8650*/  BSYNC.RECONVERGENT B0 ;  /* 0x0000000000007941 */ /* 0x000fea0003800200 */
.L_x_12770:
        /* <DEDUP_REMOVED lines=38> */
.L_x_12774:
        /* <DEDUP_REMOVED lines=18> */
.L_x_12775:
[----:B------:R-:W-:Y:S05]  /*89e0*/  BSYNC.RECONVERGENT B0 ;  /* 0x0000000000007941 */ /* 0x000fea0003800200 */
.L_x_12773:
        /* <DEDUP_REMOVED lines=38> */
.L_x_12777:
        /* <DEDUP_REMOVED lines=18> */
.L_x_12778:
[----:B------:R-:W-:Y:S05]  /*8d70*/  BSYNC.RECONVERGENT B0 ;  /* 0x0000000000007941 */ /* 0x000fea0003800200 */
.L_x_12776:
        /* <DEDUP_REMOVED lines=38> */
.L_x_12780:
        /* <DEDUP_REMOVED lines=18> */
.L_x_12781:
[----:B------:R-:W-:Y:S05]  /*9100*/  BSYNC.RECONVERGENT B0 ;  /* 0x0000000000007941 */ /* 0x000fea0003800200 */
.L_x_12779:
        /* <DEDUP_REMOVED lines=38> */
.L_x_12783:
        /* <DEDUP_REMOVED lines=18> */
.L_x_12784:
[----:B------:R-:W-:Y:S05]  /*9490*/  BSYNC.RECONVERGENT B0 ;  /* 0x0000000000007941 */ /* 0x000fea0003800200 */
.L_x_12782:
        /* <DEDUP_REMOVED lines=38> */
.L_x_12786:
        /* <DEDUP_REMOVED lines=18> */
.L_x_12787:
[----:B------:R-:W-:Y:S05]  /*9820*/  BSYNC.RECONVERGENT B0 ;  /* 0x0000000000007941 */ /* 0x000fea0003800200 */
.L_x_12785:
        /* <DEDUP_REMOVED lines=38> */
.L_x_12789:
        /* <DEDUP_REMOVED lines=18> */
.L_x_12790:
[----:B------:R-:W-:Y:S05]  /*9bb0*/  BSYNC.RECONVERGENT B0 ;  /* 0x0000000000007941 */ /* 0x000fea0003800200 */
.L_x_12788:
        /* <DEDUP_REMOVED lines=38> */
.L_x_12792:
        /* <DEDUP_REMOVED lines=18> */
.L_x_12793:
[----:B------:R-:W-:Y:S05]  /*9f40*/  BSYNC.RECONVERGENT B0 ;  /* 0x0000000000007941 */ /* 0x000fea0003800200 */
.L_x_12791:
        /* <DEDUP_REMOVED lines=38> */
.L_x_12795:
        /* <DEDUP_REMOVED lines=18> */
.L_x_12796:
[----:B------:R-:W-:Y:S05]  /*a2d0*/  BSYNC.RECONVERGENT B0 ;  /* 0x0000000000007941 */ /* 0x000fea0003800200 */
.L_x_12794:
        /* <DEDUP_REMOVED lines=38> */
.L_x_12798:
        /* <DEDUP_REMOVED lines=18> */
.L_x_12799:
[----:B------:R-:W-:Y:S05]  /*a660*/  BSYNC.RECONVERGENT B0 ;  /* 0x0000000000007941 */ /* 0x000fea0003800200 */
.L_x_12797:
        /* <DEDUP_REMOVED lines=38> */
.L_x_12801:
        /* <DEDUP_REMOVED lines=18> */
.L_x_12802:
[----:B------:R-:W-:Y:S05]  /*a9f0*/  BSYNC.RECONVERGENT B0 ;  /* 0x0000000000007941 */ /* 0x000fea0003800200 */
.L_x_12800:
        /* <DEDUP_REMOVED lines=38> */
.L_x_12804:
        /* <DEDUP_REMOVED lines=18> */
.L_x_12805:
[----:B------:R-:W-:Y:S05]  /*ad80*/  BSYNC.RECONVERGENT B0 ;  /* 0x0000000000007941 */ /* 0x000fea0003800200 */
.L_x_12803:
        /* <DEDUP_REMOVED lines=38> */
.L_x_12807:
        /* <DEDUP_REMOVED lines=18> */
.L_x_12808:
[----:B------:R-:W-:Y:S05]  /*b110*/  BSYNC.RECONVERGENT B0 ;  /* 0x0000000000007941 */ /* 0x000fea0003800200 */
.L_x_12806:
        /* <DEDUP_REMOVED lines=38> */
.L_x_12810:
        /* <DEDUP_REMOVED lines=18> */
.L_x_12811:
[----:B------:R-:W-:Y:S05]  /*b4a0*/  BSYNC.RECONVERGENT B0 ;  /* 0x0000000000007941 */ /* 0x000fea0003800200 */
.L_x_12809:
        /* <DEDUP_REMOVED lines=38> */
.L_x_12813:
        /* <DEDUP_REMOVED lines=18> */
.L_x_12814:
[----:B------:R-:W-:Y:S05]  /*b830*/  BSYNC.RECONVERGENT B0 ;  /* 0x0000000000007941 */ /* 0x000fea0003800200 */
.L_x_12812:
        /* <DEDUP_REMOVED lines=17> */
[----:B0-----:R-:W-:Y:S02]  /*b950*/  VIADD R4, R7, 0xffffffe ;  /* 0x0ffffffe07047836 */ /* 0x001fe40000000000 */
[----:B------:R-:W-:-:S04]  /*b960*/  HFMA2 R7, -RZ, RZ, 0, 0 ;  /* 0x00000000ff077431 */ /* 0x000fc800000001ff */
        /* <DEDUP_REMOVED lines=17> */
[----:B------:R-:W-:Y:S06]  /*ba80*/  BRA `(.L_x_12817) ;  /* 0x0000000000407947 */ /* 0x000fec0003800000 */
.L_x_12816:
        /* <DEDUP_REMOVED lines=16> */
.L_x_12817:
[----:B------:R-:W-:Y:S05]  /*bb90*/  BSYNC.RECONVERGENT B0 ;  /* 0x0000000000007941 */ /* 0x000fea0003800200 */
.L_x_12815:
        /* <DEDUP_REMOVED lines=19> */
[----:B------:R-:W0:Y:S02]  /*bcd0*/  F2I.FTZ.U32.TRUNC.NTZ R5, R5 ;  /* 0x0000000500057305 */ /* 0x000e24000021f000 */
[----:B0-----:R-:W-:-:S05]  /*bce0*/  IADD3 R3, PT, PT, RZ, -R5, RZ ;  /* 0x80000005ff037210 */ /* 0x001fca0007ffe0ff */
[----:B------:R-:W-:-:S04]  /*bcf0*/  IMAD R3, R3, UR4, RZ ;  /* 0x0000000403037c24 */ /* 0x000fc8000f8e02ff */
[----:B------:R-:W-:-:S04]  /*bd00*/  IMAD.HI.U32 R3, R5, R3, R4 ;  /* 0x0000000305037227 */ /* 0x000fc800078e0004 */
[----:B------:R-:W-:Y:S02]  /*bd10*/  IMAD.MOV.U32 R5, RZ, RZ, RZ ;  /* 0x000000ffff057224 */ /* 0x000fe400078e00ff */
[----:B------:R-:W-:-:S05]  /*bd20*/  IMAD.HI.U32 R0, R3, R6, RZ ;  /* 0x0000000603007227 */ /* 0x000fca00078e00ff */
[----:B------:R-:W-:-:S05]  /*bd30*/  IADD3 R3, PT, PT, -R0, RZ, RZ ;  /* 0x000000ff00037210 */ /* 0x000fca0007ffe1ff */
[----:B------:R-:W-:-:S05]  /*bd40*/  IMAD R4, R3, UR4, R6 ;  /* 0x0000000403047c24 */ /* 0x000fca000f8e0206 */
[----:B------:R-:W-:-:S13]  /*bd50*/  ISETP.GE.U32.AND P0, PT, R4, UR4, PT ;  /* 0x0000000404007c0c */ /* 0x000fda000bf06070 */
[----:B------:R-:W-:-:S05]  /*bd60*/  @P0 VIADD R4, R4, -UR4 ;  /* 0x8000000404040c36 */ /* 0x000fca0008000000 */
[----:B------:R-:W-:-:S13]  /*bd70*/  ISETP.GE.U32.AND P0, PT, R4, UR4, PT ;  /* 0x0000000404007c0c */ /* 0x000fda000bf06070 */
[----:B------:R-:W-:Y:S02]  /*bd80*/  @P0 IADD3 R4, PT, PT, R4, -UR4, RZ ;  /* 0x8000000404040c10 */ /* 0x000fe4000fffe0ff */
[----:B------:R-:W-:Y:S01]  /*bd90*/  @!P1 LOP3.LUT R4, RZ, UR4, RZ, 0x33, !PT ;  /* 0x00000004ff049c12 */ /* 0x000fe2000f8e33ff */
[----:B------:R-:W-:Y:S06]  /*bda0*/  BRA `(.L_x_12820) ;  /* 0x0000000000187947 */ /* 0x000fec0003800000 */
.L_x_12819:
[----:B------:R-:W-:Y:S01]  /*bdb0*/  MOV R8, R6 ;  /* 0x0000000600087202 */ /* 0x000fe20000000f00 */
[----:B------:R-:W-:Y:S01]  /*bdc0*/  IMAD.MOV.U32 R10, RZ, RZ, R7 ;  /* 0x000000ffff0a7224 */ /* 0x000fe200078e0007 */
[----:B------:R-:W-:-:S07]  /*bdd0*/  MOV R9, 0xbdf0 ;  /* 0x0000bdf000097802 */ /* 0x000fce0000000f00 */
[----:B------:R-:W-:Y:S05]  /*bde0*/  CALL.REL.NOINC `($__internal_1_$__cuda_sm20_rem_u64) ;  /* 0x00000320008c7944 */ /* 0x000fea0003c00000 */
[----:B------:R-:W-:Y:S01]  /*bdf0*/  MOV R4, R0 ;  /* 0x0000000000047202 */ /* 0x000fe20000000f00 */
[----:B------:R-:W-:-:S07]  /*be00*/  IMAD.MOV.U32 R5, RZ, RZ, R3 ;  /* 0x000000ffff057224 */ /* 0x000fce00078e0003 */
.L_x_12820:
[----:B------:R-:W-:Y:S05]  /*be10*/  BSYNC.RECONVERGENT B0 ;  /* 0x0000000000007941 */ /* 0x000fea0003800200 */
.L_x_12818:
[----:B------:R-:W0:Y:S01]  /*be20*/  LDCU.64 UR4, c[0x0][0x730] ;  /* 0x0000e600ff0477ac */ /* 0x000e220008000a00 */
[----:B------:R-:W-:Y:S01]  /*be30*/  MOV R3, R17 ;  /* 0x0000001100037202 */ /* 0x000fe20000000f00 */
[----:B0-----:R-:W-:Y:S02]  /*be40*/  IMAD R5, R5, UR4, RZ ;  /* 0x0000000405057c24 */ /* 0x001fe4000f8e02ff */
[----:B------:R-:W-:-:S04]  /*be50*/  IMAD.WIDE.U32 R2, R4, UR4, R2 ;  /* 0x0000000404027c25 */ /* 0x000fc8000f8e0002 */
[----:B------:R-:W-:-:S04]  /*be60*/  IMAD R5, R4, UR5, R5 ;  /* 0x0000000504057c24 */ /* 0x000fc8000f8e0205 */
[----:B------:R-:W-:-:S07]  /*be70*/  IMAD.IADD R17, R3, 0x1, R5 ;  /* 0x0000000103117824 */ /* 0x000fce00078e0205 */
.L_x_12748:
[----:B------:R-:W0:Y:S02]  /*be80*/  LDCU.64 UR4, c[0x0][0x738] ;  /* 0x0000e700ff0477ac */ /* 0x000e240008000a00 */
[----:B0-----:R-:W-:-:S04]  /*be90*/  LEA R4, P0, R2, UR4, 0x1 ;  /* 0x0000000402047c11 */ /* 0x001fc8000f8008ff */
[----:B------:R-:W-:-:S06]  /*bea0*/  LEA.HI.X R5, R2, UR5, R17, 0x1, P0 ;  /* 0x0000000502057c11 */ /* 0x000fcc00080f0c11 */
[----:B------:R-:W2:Y:S01]  /*beb0*/  LDG.E.U16 R5, desc[UR36][R4.64] ;  /* 0x0000002404057981 */ /* 0x000ea2000c1e1500 */
[----:B------:R-:W2:Y:S01]  /*bec0*/  LDC.64 R2, c[0x0][0x580] ;  /* 0x00016000ff027b82 */ /* 0x000ea20000000a00 */
[----:B------:R-:W-:Y:S02]  /*bed0*/  IADD3 R16, PT, PT, R16, 0x80, RZ ;  /* 0x0000008010107810 */ /* 0x000fe40007ffe0ff */
[----:B--2---:R1:W-:Y:S05]  /*bee0*/  STG.E.U16 desc[UR36][R2.64], R5 ;  /* 0x0000000502007986 */ /* 0x0043ea000c101524 */
.L_x_12744:
[----:B------:R-:W-:Y:S05]  /*bef0*/  BSYNC.RECONVERGENT B6 ;  /* 0x0000000000067941 */ /* 0x000fea0003800200 */
.L_x_12743:
[----:B------:R-:W2:Y:S01]  /*bf00*/  LDCU.64 UR4, c[0x0][0x380] ;  /* 0x00007000ff0477ac */ /* 0x000ea20008000a00 */
[----:B------:R-:W-:Y:S01]  /*bf10*/  BSSY.RECONVERGENT B6, `(.L_x_12821) ;  /* 0x00005a3000067945 */ /* 0x000fe20003800200 */
[----:B--2---:R-:W-:-:S04]  /*bf20*/  ISETP.GE.U32.AND P0, PT, R16, UR4, PT ;  /* 0x0000000410007c0c */ /* 0x004fc8000bf06070 */
[----:B------:R-:W-:-:S13]  /*bf30*/  ISETP.GE.AND.EX P0, PT, RZ, UR5, PT, P0 ;  /* 0x00000005ff007c0c */ /* 0x000fda000bf06300 */
[----:B------:R-:W-:Y:S05]  /*bf40*/  @P0 BRA `(.L_x_12822) ;  /* 0x00000058007c0947 */ /* 0x000fea0003800000 */
[----:B------:R-:W2:Y:S01]  /*bf50*/  LDC.64 R18, c[0x0][0x588] ;  /* 0x00016200ff127b82 */ /* 0x000ea20000000a00 */
[----:B------:R-:W3:Y:S01]  /*bf60*/  LDCU.64 UR4, c[0x0][0x590] ;  /* 0x0000b200ff0477ac */ /* 0x000ee20008000a00 */
[----:B--2---:R-:W2:Y:S01]  /*bf70*/  LDG.E.64 R18, desc[UR36][R18.64] ;  /* 0x0000002412127981 */ /* 0x004ea2000c1e1b00 */
[----:B---3--:R-:W-:-:S04]  /*bf80*/  UIADD3 UR6, UP0, UPT, URZ, -UR4, URZ ;  /* 0x80000004ff067290 */ /* 0x008fc8000ff1e0ff */
[----:B------:R-:W-:Y:S01]  /*bf90*/  UIADD3.X UR7, UPT, UPT, URZ, ~UR5, URZ, UP0, !UPT ;  /* 0x80000005ff077290 */ /* 0x000fe200087fe4ff */
[C---:B--2---:R-:W-:Y:S02]  /*bfa0*/  ISETP.LT.U32.AND P1, PT, R18.reuse, UR4, PT ;  /* 0x0000000412007c0c */ /* 0x044fe4000bf21070 */
[----:B------:R-:W-:Y:S02]  /*bfb0*/  ISETP.GE.U32.AND P0, PT, R18, UR6, PT ;  /* 0x0000000612007c0c */ /* 0x000fe4000bf06070 */
[C---:B------:R-:W-:Y:S02]  /*bfc0*/  ISETP.LT.AND.EX P1, PT, R19.reuse, UR5, PT, P1 ;  /* 0x0000000513007c0c */ /* 0x040fe4000bf21310 */
[----:B------:R-:W-:-:S13]  /*bfd0*/  ISETP.GE.AND.EX P0, PT, R19, UR7, PT, P0 ;  /* 0x0000000713007c0c */ /* 0x000fda000bf06300 */
[----:B------:R-:W-:Y:S05]  /*bfe0*/  @P0 BRA P1, `(.L_x_12823) ;  /* 0x0000000000400947 */ /* 0x000fea0000800000 */
[----:B------:R-:W-:Y:S01]  /*bff0*/  MOV R0, 0x0 ;  /* 0x0000000000007802 */ /* 0x000fe20000000f00 */
[----:B------:R-:W2:Y:S01]  /*c000*/  LDCU.64 UR4, c[0x4][0x4e0] ;  /* 0x01009c00ff0477ac */ /* 0x000ea20008000a00 */
[----:B------:R-:W-:Y:S02]  /*c010*/  HFMA2 R12, -RZ, RZ, 0, 5.9604644775390625e-08 ;  /* 0x00000001ff0c7431 */ /* 0x000fe400000001ff */
[----:B------:R-:W-:Y:S01]  /*c020*/  IMAD.MOV.U32 R8, RZ, RZ, 0x153 ;  /* 0x00000153ff087424 */ /* 0x000fe200078e00ff */
[----:B01----:R0:W1:Y:S01]  /*c030*/  LDC.64 R2, c[0x4][R0] ;  /* 0x0100000000027b82 */ /* 0x0030620000000a00 */
[----:B------:R-:W3:Y:S01]  /*c040*/  LDCU.64 UR6, c[0x4][0x4c0] ;  /* 0x01009800ff0677ac */ /* 0x000ee20008000a00 */
[----:B------:R-:W-:Y:S01]  /*c050*/  IMAD.MOV.U32 R13, RZ, RZ, RZ ;  /* 0x000000ffff0d7224 */ /* 0x000fe200078e00ff */
[----:B------:R-:W4:Y:S01]  /*c060*/  LDCU.64 UR8, c[0x4][0x310] ;  /* 0x01006200ff0877ac */ /* 0x000f220008000a00 */
[----:B--2---:R-:W-:Y:S01]  /*c070*/  IMAD.U32 R4, RZ, RZ, UR4 ;  /* 0x00000004ff047e24 */ /* 0x004fe2000f8e00ff */
[----:B------:R-:W-:Y:S01]  /*c080*/  MOV R5, UR5 ;  /* 0x0000000500057c02 */ /* 0x000fe20008000f00 */
[----:B---3--:R-:W-:Y:S01]  /*c090*/  IMAD.U32 R6, RZ, RZ, UR6 ;  /* 0x00000006ff067e24 */ /* 0x008fe2000f8e00ff */
[----:B------:R-:W-:Y:S01]  /*c0a0*/  MOV R7, UR7 ;  /* 0x0000000700077c02 */ /* 0x000fe20008000f00 */
[----:B----4-:R-:W-:Y:S01]  /*c0b0*/  IMAD.U32 R10, RZ, RZ, UR8 ;  /* 0x00000008ff0a7e24 */ /* 0x010fe2000f8e00ff */
[----:B0-----:R-:W-:-:S07]  /*c0c0*/  MOV R11, UR9 ;  /* 0x00000009000b7c02 */ /* 0x001fce0008000f00 */
[----:B------:R-:W-:-:S07]  /*c0d0*/  LEPC R20, `(.L_x_12823) ;  /* 0x000000001014794e */ /* 0x000fce0000000000 */
[----:B-1----:R-:W-:Y:S05]  /*c0e0*/  CALL.ABS.NOINC R2 ;  /* 0x0000000002007343 */ /* 0x002fea0003c00000 */
.L_x_12823:
[----:B------:R-:W2:Y:S01]  /*c0f0*/  LDCU.64 UR4, c[0x0][0x590] ;  /* 0x0000b200ff0477ac */ /* 0x000ea20008000a00 */
[--C-:B------:R-:W-:Y:S02]  /*c100*/  SHF.R.S32.HI R13, RZ, 0x1f, R19.reuse ;  /* 0x0000001fff0d7819 */ /* 0x100fe40000011413 */
[----:B01----:R-:W-:Y:S01]  /*c110*/  SHF.R.S32.HI R3, RZ, 0x1f, R19 ;  /* 0x0000001fff037819 */ /* 0x003fe20000011413 */
[----:B------:R-:W0:Y:S01]  /*c120*/  LDCU UR6, c[0x0][0x5ac] ;  /* 0x0000b580ff0677ac */ /* 0x000e220008000800 */
[----:B--2---:R-:W-:Y:S02]  /*c130*/  LOP3.LUT R13, R13, UR4, RZ, 0xc0, !PT ;  /* 0x000000040d0d7c12 */ /* 0x004fe4000f8ec0ff */
[----:B------:R-:W-:Y:S02]  /*c140*/  LOP3.LUT R3, R3, UR5, RZ, 0xc0, !PT ;  /* 0x0000000503037c12 */ /* 0x000fe4000f8ec0ff */
[----:B------:R-:W-:-:S04]  /*c150*/  IADD3 R12, P0, PT, R18, R13, RZ ;  /* 0x0000000d120c7210 */ /* 0x000fc80007f1e0ff */
[----:B------:R-:W-:-:S04]  /*c160*/  IADD3.X R13, PT, PT, R19, R3, RZ, P0, !PT ;  /* 0x00000003130d7210 */ /* 0x000fc800007fe4ff */
[----:B0-----:R-:W-:-:S04]  /*c170*/  LOP3.LUT R0, R13, UR6, RZ, 0xfc, !PT ;  /* 0x000000060d007c12 */ /* 0x001fc8000f8efcff */
[----:B------:R-:W-:-:S13]  /*c180*/  ISETP.NE.U32.AND P0, PT, R0, RZ, PT ;  /* 0x000000ff0000720c */ /* 0x000fda0003f05070 */
[----:B------:R-:W-:Y:S05]  /*c190*/  @P0 BRA `(.L_x_12824) ;  /* 0x0000000000640947 */ /* 0x000fea0003800000 */
[----:B------:R-:W0:Y:S01]  /*c1a0*/  LDCU UR4, c[0x0][0x5a8] ;  /* 0x0000b500ff0477ac */ /* 0x000e220008000800 */
[----:B------:R-:W-:Y:S02]  /*c1b0*/  IMAD.MOV.U32 R2, RZ, RZ, RZ ;  /* 0x000000ffff027224 */ /* 0x000fe400078e00ff */
        /* <DEDUP_REMOVED lines=23> */
.L_x_12824:
        /* <DEDUP_REMOVED lines=8> */
[----:B------:R-:W-:-:S04]  /*c3b0*/  IADD3 R3, P0, PT, RZ, -R6, RZ ;  /* 0x80000006ff037210 */ /* 0x000fc80007f1e0ff */
[----:B------:R-:W-:-:S05]  /*c3c0*/  IADD3.X R0, PT, PT, RZ, ~R7, RZ, P0, !PT ;  /* 0x80000007ff007210 */ /* 0x000fca00007fe4ff */
[----:B0-----:R-:W-:Y:S02]  /*c3d0*/  IMAD R0, R0, UR4, RZ ;  /* 0x0000000400007c24 */ /* 0x001fe4000f8e02ff */
[----:B------:R-:W-:-:S04]  /*c3e0*/  IMAD.WIDE.U32 R12, R3, UR4, R12 ;  /* 0x00000004030c7c25 */ /* 0x000fc8000f8e000c */
[----:B------:R-:W-:Y:S02]  /*c3f0*/  IMAD R3, R3, UR5, R0 ;  /* 0x0000000503037c24 */ /* 0x000fe4000f8e0200 */
[----:B------:R-:W-:Y:S02]  /*c400*/  IMAD.MOV.U32 R4, RZ, RZ, R12 ;  /* 0x000000ffff047224 */ /* 0x000fe400078e000c */
[----:B------:R-:W-:Y:S01]  /*c410*/  IMAD.MOV.U32 R12, RZ, RZ, R6 ;  /* 0x000000ffff0c7224 */ /* 0x000fe200078e0006 */
[----:B------:R-:W-:Y:S02]  /*c420*/  IADD3 R2, PT, PT, R3, R13, RZ ;  /* 0x0000000d03027210 */ /* 0x000fe40007ffe0ff */
[----:B------:R-:W-:-:S07]  /*c430*/  MOV R13, R7 ;  /* 0x00000007000d7202 */ /* 0x000fce0000000f00 */
.L_x_12825:
[----:B------:R-:W0:Y:S01]  /*c440*/  LDCU.64 UR4, c[0x0][0x670] ;  /* 0x0000ce00ff0477ac */ /* 0x000e220008000a00 */
[----:B------:R-:W-:Y:S01]  /*c450*/  UISETP.NE.AND UP0, UPT, UR40, URZ, UPT ;  /* 0x000000ff2800728c */ /* 0x000fe2000bf05270 */
[----:B0-----:R-:W-:Y:S02]  /*c460*/  IMAD R5, R2, UR4, RZ ;  /* 0x0000000402057c24 */ /* 0x001fe4000f8e02ff */
[----:B------:R-:W-:-:S04]  /*c470*/  IMAD.WIDE.U32 R2, R4, UR4, RZ ;  /* 0x0000000404027c25 */ /* 0x000fc8000f8e00ff */
        /* <DEDUP_REMOVED lines=33> */
.L_x_12828:
        /* <DEDUP_REMOVED lines=18> */
.L_x_12829:
[----:B------:R-:W-:Y:S05]  /*c7b0*/  BSYNC.RECONVERGENT B0 ;  /* 0x0000000000007941 */ /* 0x000fea0003800200 */
.L_x_12827:
        /* <DEDUP_REMOVED lines=38> */
.L_x_12831:
        /* <DEDUP_REMOVED lines=18> */
.L_x_12832:
[----:B------:R-:W-:Y:S05]  /*cb40*/  BSYNC.RECONVERGENT B0 ;  /* 0x0000000000007941 */ /* 0x000fea0003800200 */
.L_x_12830:
        /* <DEDUP_REMOVED lines=38> */
.L_x_12834:
        /* <DEDUP_REMOVED lines=18> */
.L_x_12835:
[----:B------:R-:W-:Y:S05]  /*ced0*/  BSYNC.RECONVERGENT B0 ;  /* 0x0000000000007941 */ /* 0x000fea0003800200 */
.L_x_12833:
        /* <DEDUP_REMOVED lines=38> */
.L_x_12837:
        /* <DEDUP_REMOVED lines=18> */
.L_x_12838:
[----:B------:R-:W-:Y:S05]  /*d260*/  BSYNC.RECONVERGENT B0 ;  /* 0x0000000000007941 */ /* 0x000fea0003800200 */
.L_x_12836:
        /* <DEDUP_REMOVED lines=38> */
.L_x_12840:
        /* <DEDUP_REMOVED lines=18> */
.L_x_12841:
[----:B------:R-:W-:Y:S05]  /*d5f0*/  BSYNC.RECONVERGENT B0 ;  /* 0x0000000000007941 */ /* 0x000fea0003800200 */
.L_x_12839:
        /* <DEDUP_REMOVED lines=38> */
.L_x_12843:
        /* <DEDUP_REMOVED lines=18> */
.L_x_12844:
[----:B------:R-:W-:Y:S05]  /*d980*/  BSYNC.RECONVERGENT B0 ;  /* 0x0000000000007941 */ /* 0x000fea0003800200 */
.L_x_12842:
        /* <DEDUP_REMOVED lines=38> */
.L_x_12846:
        /* <DEDUP_REMOVED lines=18> */
.L_x_12847:
[----:B------:R-:W-:Y:S05]  /*dd10*/  BSYNC.RECONVERGENT B0 ;  /* 0x0000000000007941 */ /* 0x000fea0003800200 */
.L_x_12845:
        /* <DEDUP_REMOVED lines=38> */
.L_x_12849:
        /* <DEDUP_REMOVED lines=18> */
.L_x_12850:
[----:B------:R-:W-:Y:S05]  /*e0a0*/  BSYNC.RECONVERGENT B0 ;  /* 0x0000000000007941 */ /* 0x000fea0003800200 */
.L_x_12848:
        /* <DEDUP_REMOVED lines=38> */
.L_x_12852:
        /* <DEDUP_REMOVED lines=18> */
.L_x_12853:
[----:B------:R-:W-:Y:S05]  /*e430*/  BSYNC.RECONVERGENT B0 ;  /* 0x0000000000007941 */ /* 0x000fea0003800200 */
.L_x_12851:
        /* <DEDUP_REMOVED lines=38> */
.L_x_12855:
        /* <DEDUP_REMOVED lines=18> */
.L_x_12856:
[----:B------:R-:W-:Y:S05]  /*e7c0*/  BSYNC.RECONVERGENT B0 ;  /* 0x0000000000007941 */ /* 0x000fea0003800200 */
.L_x_12854:
        /* <DEDUP_REMOVED lines=38> */
.L_x_12858:
        /* <DEDUP_REMOVED lines=18> */
.L_x_12859:
[----:B------:R-:W-:Y:S05]  /*eb50*/  BSYNC.RECONVERGENT B0 ;  /* 0x0000000000007941 */ /* 0x000fea0003800200 */
.L_x_12857:
        /* <DEDUP_REMOVED lines=38> */
.L_x_12861:
        /* <DEDUP_REMOVED lines=18> */
.L_x_12862:
[----:B------:R-:W-:Y:S05]  /*eee0*/  BSYNC.RECONVERGENT B0 ;  /* 0x0000000000007941 */ /* 0x000fea0003800200 */
.L_x_12860:
        /* <DEDUP_REMOVED lines=38> */
.L_x_12864:
        /* <DEDUP_REMOVED lines=18> */
.L_x_12865:
[----:B------:R-:W-:Y:S05]  /*f270*/  BSYNC.RECONVERGENT B0 ;  /* 0x0000000000007941 */ /* 0x000fea0003800200 */
.L_x_12863:
        /* <DEDUP_REMOVED lines=38> */
.L_x_12867:
        /* <DEDUP_REMOVED lines=18> */
.L_x_12868:
[----:B------:R-:W-:Y:S05]  /*f600*/  BSYNC.RECONVERGENT B0 ;  /* 0x0000000000007941 */ /* 0x000fea0003800200 */
.L_x_12866:
        /* <DEDUP_REMOVED lines=38> */
.L_x_12870:
        /* <DEDUP_REMOVED lines=18> */
.L_x_12871:
[----:B------:R-:W-:Y:S05]  /*f990*/  BSYNC.RECONVERGENT B0 ;  /* 0x0000000000007941 */ /* 0x000fea0003800200 */
.L_x_12869:
        /* <DEDUP_REMOVED lines=38> */
.L_x_12873:
        /* <DEDUP_REMOVED lines=18> */
.L_x_12874:
[----:B------:R-:W-:Y:S05]  /*fd20*/  BSYNC.RECONVERGENT B0 ;  /* 0x0000000000007941 */ /* 0x000fea0003800200 */
.L_x_12872:
        /* <DEDUP_REMOVED lines=38> */
.L_x_12876:
        /* <DEDUP_REMOVED lines=18> */
.L_x_12877:
[----:B------:R-:W-:Y:S05]  /*100b0*/  BSYNC.RECONVERGENT B0 ;  /* 0x0000000000007941 */ /* 0x000fea0003800200 */
.L_x_12875:
        /* <DEDUP_REMOVED lines=38> */
.L_x_12879:
        /* <DEDUP_REMOVED lines=18> */
.L_x_12880:
[----:B------:R-:W-:Y:S05]  /*10440*/  BSYNC.RECONVERGENT B0 ;  /* 0x0000000000007941 */ /* 0x000fea0003800200 */
.L_x_12878:
        /* <DEDUP_REMOVED lines=38> */
.L_x_12882:
        /* <DEDUP_REMOVED lines=18> */
.L_x_12883:
[----:B------:R-:W-:Y:S05]  /*107d0*/  BSYNC.RECONVERGENT B0 ;  /* 0x0000000000007941 */ /* 0x000fea0003800200 */
.L_x_12881:
        /* <DEDUP_REMOVED lines=38> */
.L_x_12885:
        /* <DEDUP_REMOVED lines=18> */
.L_x_12886:
[----:B------:R-:W-:Y:S05]  /*10b60*/  BSYNC.RECONVERGENT B0 ;  /* 0x0000000000007941 */ /* 0x000fea0003800200 */
.L_x_12884:
        /* <DEDUP_REMOVED lines=38> */
.L_x_12888:
        /* <DEDUP_REMOVED lines=18> */
.L_x_12889:
[----:B------:R-:W-:Y:S05]  /*10ef0*/  BSYNC.RECONVERGENT B0 ;  /* 0x0000000000007941 */ /* 0x000fea0003800200 */
.L_x_12887:
        /* <DEDUP_REMOVED lines=38> */
.L_x_12891:
        /* <DEDUP_REMOVED lines=18> */
.L_x_12892:
[----:B------:R-:W-:Y:S05]  /*11280*/  BSYNC.RECONVERGENT B0 ;  /* 0x0000000000007941 */ /* 0x000fea0003800200 */
.L_x_12890:
        /* <DEDUP_REMOVED lines=17> */
[----:B0-----:R-:W-:Y:S01]  /*113a0*/  IADD3 R4, PT, PT, R7, 0xffffffe, RZ ;  /* 0x0ffffffe07047810 */ /* 0x001fe20007ffe0ff */
[----:B------:R-:W-:-:S05]  /*113b0*/  IMAD.MOV.U32 R7, RZ, RZ, RZ ;  /* 0x000000ffff077224 */ /* 0x000fca00078e00ff */
        /* <DEDUP_REMOVED lines=16> */
[----:B------:R-:W-:Y:S01]  /*114c0*/  IMAD R4, R3, UR4, R12 ;  /* 0x0000000403047c24 */ /* 0x000fe2000f8e020c */
[----:B------:R-:W-:Y:S06]  /*114d0*/  BRA `(.L_x_12895) ;  /* 0x0000000000407947 */ /* 0x000fec0003800000 */
.L_x_12894:
        /* <DEDUP_REMOVED lines=8> */
[----:B------:R-:W-:Y:S01]  /*11560*/  IADD3 R3, P0, PT, RZ, -R6, RZ ;  /* 0x80000006ff037210 */ /* 0x000fe20007f1e0ff */
[----:B------:R-:W-:Y:S01]  /*11570*/  IMAD.MOV.U32 R4, RZ, RZ, R12 ;  /* 0x000000ffff047224 */ /* 0x000fe200078e000c */
[----:B------:R-:W-:Y:S02]  /*11580*/  MOV R5, R13 ;  /* 0x0000000d00057202 */ /* 0x000fe40000000f00 */
[----:B------:R-:W-:-:S05]  /*11590*/  IADD3.X R0, PT, PT, RZ, ~R7, RZ, P0, !PT ;  /* 0x80000007ff007210 */ /* 0x000fca00007fe4ff */
[----:B0-----:R-:W-:Y:S02]  /*115a0*/  IMAD R0, R0, UR4, RZ ;  /* 0x0000000400007c24 */ /* 0x001fe4000f8e02ff */
[----:B------:R-:W-:-:S04]  /*115b0*/  IMAD.WIDE.U32 R4, R3, UR4, R4 ;  /* 0x0000000403047c25 */ /* 0x000fc8000f8e0004 */
[----:B------:R-:W-:-:S04]  /*115c0*/  IMAD R3, R3, UR5, R0 ;  /* 0x0000000503037c24 */ /* 0x000fc8000f8e0200 */
[----:B------:R-:W-:-:S07]  /*115d0*/  IMAD.IADD R0, R3, 0x1, R5 ;  /* 0x0000000103007824 */ /* 0x000fce00078e0205 */
.L_x_12895:
[----:B------:R-:W-:Y:S05]  /*115e0*/  BSYNC.RECONVERGENT B0 ;  /* 0x0000000000007941 */ /* 0x000fea0003800200 */
.L_x_12893:
        /* <DEDUP_REMOVED lines=22> */
[----:B------:R-:W-:Y:S01]  /*11750*/  IMAD.HI.U32 R3, R5, R3, R4 ;  /* 0x0000000305037227 */ /* 0x000fe200078e0004 */
[----:B------:R-:W-:-:S05]  /*11760*/  MOV R5, RZ ;  /* 0x000000ff00057202 */ /* 0x000fca0000000f00 */
[----:B------:R-:W-:-:S04]  /*11770*/  IMAD.HI.U32 R0, R3, R6, RZ ;  /* 0x0000000603007227 */ /* 0x000fc800078e00ff */
[----:B------:R-:W-:-:S04]  /*11780*/  IMAD.MOV R3, RZ, RZ, -R0 ;  /* 0x000000ffff037224 */ /* 0x000fc800078e0a00 */
[----:B------:R-:W-:-:S05]  /*11790*/  IMAD R4, R3, UR4, R6 ;  /* 0x0000000403047c24 */ /* 0x000fca000f8e0206 */
[----:B------:R-:W-:-:S13]  /*117a0*/  ISETP.GE.U32.AND P0, PT, R4, UR4, PT ;  /* 0x0000000404007c0c */ /* 0x000fda000bf06070 */
[----:B------:R-:W-:-:S04]  /*117b0*/  @P0 IADD3 R4, PT, PT, R4, -UR4, RZ ;  /* 0x8000000404040c10 */ /* 0x000fc8000fffe0ff */
[----:B------:R-:W-:-:S13]  /*117c0*/  ISETP.GE.U32.AND P0, PT, R4, UR4, PT ;  /* 0x0000000404007c0c */ /* 0x000fda000bf06070 */
[----:B------:R-:W-:Y:S01]  /*117d0*/  @P0 VIADD R4, R4, -UR4 ;  /* 0x8000000404040c36 */ /* 0x000fe20008000000 */
[----:B------:R-:W-:Y:S01]  /*117e0*/  @!P1 LOP3.LUT R4, RZ, UR4, RZ, 0x33, !PT ;  /* 0x00000004ff049c12 */ /* 0x000fe2000f8e33ff */
[----:B------:R-:W-:Y:S06]  /*117f0*/  BRA `(.L_x_12898) ;  /* 0x0000000000187947 */ /* 0x000fec0003800000 */
.L_x_12897:
[----:B------:R-:W-:Y:S01]  /*11800*/  IMAD.MOV.U32 R8, RZ, RZ, R6 ;  /* 0x000000ffff087224 */ /* 0x000fe200078e0006 */
[----:B------:R-:W-:Y:S02]  /*11810*/  MOV R10, R7 ;  /* 0x00000007000a7202 */ /* 0x000fe40000000f00 */
[----:B------:R-:W-:-:S07]  /*11820*/  MOV R9, 0x11840 ;  /* 0x0001184000097802 */ /* 0x000fce0000000f00 */
[----:B------:R-:W-:Y:S05]  /*11830*/  CALL.REL.NOINC `($__internal_1_$__cuda_sm20_rem_u64) ;  /* 0x000002c400f87944 */ /* 0x000fea0003c00000 */
[----:B------:R-:W-:Y:S01]  /*11840*/  IMAD.MOV.U32 R4, RZ, RZ, R0 ;  /* 0x000000ffff047224 */ /* 0x000fe200078e0000 */
[----:B------:R-:W-:-:S07]  /*11850*/  MOV R5, R3 ;  /* 0x0000000300057202 */ /* 0x000fce0000000f00 */
.L_x_12898:
[----:B------:R-:W-:Y:S05]  /*11860*/  BSYNC.RECONVERGENT B0 ;  /* 0x0000000000007941 */ /* 0x000fea0003800200 */
.L_x_12896:
[----:B------:R-:W0:Y:S01]  /*11870*/  LDCU.64 UR4, c[0x0][0x730] ;  /* 0x0000e600ff0477ac */ /* 0x000e220008000a00 */
[----:B------:R-:W-:Y:S02]  /*11880*/  IMAD.MOV.U32 R3, RZ, RZ, R17 ;  /* 0x000000ffff037224 */ /* 0x000fe400078e0011 */
[----:B0-----:R-:W-:Y:S02]  /*11890*/  IMAD R5, R5, UR4, RZ ;  /* 0x0000000405057c24 */ /* 0x001fe4000f8e02ff */
[----:B------:R-:W-:-:S04]  /*118a0*/  IMAD.WIDE.U32 R2, R4, UR4, R2 ;  /* 0x0000000404027c25 */ /* 0x000fc8000f8e0002 */
[----:B------:R-:W-:-:S05]  /*118b0*/  IMAD R5, R4, UR5, R5 ;  /* 0x0000000504057c24 */ /* 0x000fca000f8e0205 */
[----:B------:R-:W-:-:S07]  /*118c0*/  IADD3 R17, PT, PT, R3, R5, RZ ;  /* 0x0000000503117210 */ /* 0x000fce0007ffe0ff */
.L_x_12826:
[----:B------:R-:W0:Y:S02]  /*118d0*/  LDCU.64 UR4, c[0x0][0x738] ;  /* 0x0000e700ff0477ac */ /* 0x000e240008000a00 */
[----:B0-----:R-:W-:-:S04]  /*118e0*/  LEA R4, P0, R2, UR4, 0x1 ;  /* 0x0000000402047c11 */ /* 0x001fc8000f8008ff */
[----:B------:R-:W-:-:S06]  /*118f0*/  LEA.HI.X R5, R2, UR5, R17, 0x1, P0 ;  /* 0x0000000502057c11 */ /* 0x000fcc00080f0c11 */
[----:B------:R-:W2:Y:S01]  /*11900*/  LDG.E.U16 R5, desc[UR36][R4.64] ;  /* 0x0000002404057981 */ /* 0x000ea2000c1e1500 */
[----:B------:R-:W2:Y:S01]  /*11910*/  LDC.64 R2, c[0x0][0x580] ;  /* 0x00016000ff027b82 */ /* 0x000ea20000000a00 */
[----:B------:R-:W-:Y:S02]  /*11920*/  VIADD R16, R16, 0x80 ;  /* 0x0000008010107836 */ /* 0x000fe40000000000 */
[----:B--2---:R2:W-:Y:S05]  /*11930*/  STG.E.U16 desc[UR36][R2.64], R5 ;  /* 0x0000000502007986 */ /* 0x0045ea000c101524 */
.L_x_12822:
[----:B------:R-:W-:Y:S05]  /*11940*/  BSYNC.RECONVERGENT B6 ;  /* 0x0000000000067941 */ /* 0x000fea0003800200 */
.L_x_12821:
[----:B------:R-:W3:Y:S02]  /*11950*/  LDCU.64 UR4, c[0x0][0x380] ;  /* 0x00007000ff0477ac */ /* 0x000ee40008000a00 */
[----:B---3--:R-:W-:-:S04]  /*11960*/  ISETP.GE.U32.AND P0, PT, R16, UR4, PT ;  /* 0x0000000410007c0c */ /* 0x008fc8000bf06070 */
[----:B------:R-:W-:-:S13]  /*11970*/  ISETP.GE.AND.EX P0, PT, RZ, UR5, PT, P0 ;  /* 0x00000005ff007c0c */ /* 0x000fda000bf06300 */
[----:B------:R-:W-:Y:S05]  /*11980*/  @P0 EXIT ;  /* 0x000000000000094d */ /* 0x000fea0003800000 */
[----:B------:R-:W3:Y:S01]  /*11990*/  LDC.64 R16, c[0x0][0x588] ;  /* 0x00016200ff107b82 */ /* 0x000ee20000000a00 */
[----:B------:R-:W4:Y:S01]  /*119a0*/  LDCU.64 UR4, c[0x0][0x590] ;  /* 0x0000b200ff0477ac */ /* 0x000f220008000a00 */
[----:B---3--:R-:W3:Y:S01]  /*119b0*/  LDG.E.64 R16, desc[UR36][R16.64] ;  /* 0x0000002410107981 */ /* 0x008ee2000c1e1b00 */
[----:B----4-:R-:W-:-:S04]  /*119c0*/  UIADD3 UR6, UP0, UPT, URZ, -UR4, URZ ;  /* 0x80000004ff067290 */ /* 0x010fc8000ff1e0ff */
[----:B------:R-:W-:Y:S01]  /*119d0*/  UIADD3.X UR7, UPT, UPT, URZ, ~UR5, URZ, UP0, !UPT ;  /* 0x80000005ff077290 */ /* 0x000fe200087fe4ff */
[C---:B---3--:R-:W-:Y:S02]  /*119e0*/  ISETP.LT.U32.AND P1, PT, R16.reuse, UR4, PT ;  /* 0x0000000410007c0c */ /* 0x048fe4000bf21070 */
[----:B------:R-:W-:Y:S02]  /*119f0*/  ISETP.GE.U32.AND P0, PT, R16, UR6, PT ;  /* 0x0000000610007c0c */ /* 0x000fe4000bf06070 */
[C---:B------:R-:W-:Y:S02]  /*11a00*/  ISETP.LT.AND.EX P1, PT, R17.reuse, UR5, PT, P1 ;  /* 0x0000000511007c0c */ /* 0x040fe4000bf21310 */
[----:B------:R-:W-:-:S13]  /*11a10*/  ISETP.GE.AND.EX P0, PT, R17, UR7, PT, P0 ;  /* 0x0000000711007c0c */ /* 0x000fda000bf06300 */
[----:B------:R-:W-:Y:S05]  /*11a20*/  @P0 BRA P1, `(.L_x_12899) ;  /* 0x0000000000400947 */ /* 0x000fea0000800000 */
[----:B------:R-:W-:Y:S01]  /*11a30*/  MOV R0, 0x0 ;  /* 0x0000000000007802 */ /* 0x000fe20000000f00 */
[----:B------:R-:W3:Y:S01]  /*11a40*/  LDCU.64 UR4, c[0x4][0x4e0] ;  /* 0x01009c00ff0477ac */ /* 0x000ee20008000a00 */
[----:B------:R-:W-:Y:S02]  /*11a50*/  HFMA2 R8, -RZ, RZ, 0, 2.0205974578857421875e-05 ;  /* 0x00000153ff087431 */ /* 0x000fe400000001ff */
[----:B------:R-:W-:Y:S01]  /*11a60*/  IMAD.MOV.U32 R12, RZ, RZ, 0x1 ;  /* 0x00000001ff0c7424 */ /* 0x000fe200078e00ff */
[----:B012---:R0:W1:Y:S01]  /*11a70*/  LDC.64 R2, c[0x4][R0] ;  /* 0x0100000000027b82 */ /* 0x0070620000000a00 */
[----:B------:R-:W2:Y:S01]  /*11a80*/  LDCU.64 UR6, c[0x4][0x4c0] ;  /* 0x01009800ff0677ac */ /* 0x000ea20008000a00 */
[----:B------:R-:W-:Y:S01]  /*11a90*/  MOV R13, RZ ;  /* 0x000000ff000d7202 */ /* 0x000fe20000000f00 */
[----:B------:R-:W4:Y:S01]  /*11aa0*/  LDCU.64 UR8, c[0x4][0x310] ;  /* 0x01006200ff0877ac */ /* 0x000f220008000a00 */
[----:B---3--:R-:W-:Y:S01]  /*11ab0*/  MOV R4, UR4 ;  /* 0x0000000400047c02 */ /* 0x008fe20008000f00 */
[----:B------:R-:W-:Y:S01]  /*11ac0*/  IMAD.U32 R5, RZ, RZ, UR5 ;  /* 0x00000005ff057e24 */ /* 0x000fe2000f8e00ff */
[----:B--2---:R-:W-:Y:S01]  /*11ad0*/  MOV R6, UR6 ;  /* 0x0000000600067c02 */ /* 0x004fe20008000f00 */
[----:B------:R-:W-:Y:S01]  /*11ae0*/  IMAD.U32 R7, RZ, RZ, UR7 ;  /* 0x00000007ff077e24 */ /* 0x000fe2000f8e00ff */
[----:B----4-:R-:W-:Y:S01]  /*11af0*/  MOV R10, UR8 ;  /* 0x00000008000a7c02 */ /* 0x010fe20008000f00 */
[----:B0-----:R-:W-:-:S07]  /*11b00*/  IMAD.U32 R11, RZ, RZ, UR9 ;  /* 0x00000009ff0b7e24 */ /* 0x001fce000f8e00ff */
[----:B------:R-:W-:-:S07]  /*11b10*/  LEPC R20, `(.L_x_12899) ;  /* 0x000000001014794e */ /* 0x000fce0000000000 */
[----:B-1----:R-:W-:Y:S05]  /*11b20*/  CALL.ABS.NOINC R2 ;  /* 0x0000000002007343 */ /* 0x002fea0003c00000 */
.L_x_12899:
[----:B------:R-:W3:Y:S01]  /*11b30*/  LDCU.64 UR4, c[0x0][0x590] ;  /* 0x0000b200ff0477ac */ /* 0x000ee20008000a00 */
[--C-:B------:R-:W-:Y:S02]  /*11b40*/  SHF.R.S32.HI R13, RZ, 0x1f, R17.reuse ;  /* 0x0000001fff0d7819 */ /* 0x100fe40000011411 */
[----:B012---:R-:W-:Y:S01]  /*11b50*/  SHF.R.S32.HI R3, RZ, 0x1f, R17 ;  /* 0x0000001fff037819 */ /* 0x007fe20000011411 */
[----:B------:R-:W0:Y:S01]  /*11b60*/  LDCU UR6, c[0x0][0x5ac] ;  /* 0x0000b580ff0677ac */ /* 0x000e220008000800 */
[----:B---3--:R-:W-:Y:S02]  /*11b70*/  LOP3.LUT R13, R13, UR4, RZ, 0xc0, !PT ;  /* 0x000000040d0d7c12 */ /* 0x008fe4000f8ec0ff */
        /* <DEDUP_REMOVED lines=19> */
[----:B------:R-:W-:Y:S01]  /*11cb0*/  IMAD R2, R3, UR4, R12 ;  /* 0x0000000403027c24 */ /* 0x000fe2000f8e020c */
[----:B------:R-:W-:-:S04]  /*11cc0*/  MOV R3, RZ ;  /* 0x000000ff00037202 */ /* 0x000fc80000000f00 */
        /* <DEDUP_REMOVED lines=10> */
.L_x_12900:
        /* <DEDUP_REMOVED lines=17> */
.L_x_12901:
        /* <DEDUP_REMOVED lines=25> */
[----:B------:R-:W-:Y:S02]  /*12010*/  IMAD R2, R3, UR4, R12 ;  /* 0x0000000403027c24 */ /* 0x000fe4000f8e020c */
[----:B------:R-:W-:-:S03]  /*12020*/  IMAD.MOV.U32 R3, RZ, RZ, RZ ;  /* 0x000000ffff037224 */ /* 0x000fc600078e00ff */
        /* <DEDUP_REMOVED lines=10> */
.L_x_12904:
        /* <DEDUP_REMOVED lines=18> */
.L_x_12905:
[----:B------:R-:W-:Y:S05]  /*121f0*/  BSYNC.RECONVERGENT B0 ;  /* 0x0000000000007941 */ /* 0x000fea0003800200 */
.L_x_12903:
[----:B------:R-:W0:Y:S01]  /*12200*/  LDCU.64 UR4, c[0x0][0x678] ;  /* 0x0000cf00ff0477ac */ /* 0x000e220008000a00 */
        /* <DEDUP_REMOVED lines=36> */
.L_x_12907:
        /* <DEDUP_REMOVED lines=18> */
.L_x_12908:
[----:B------:R-:W-:Y:S05]  /*12570*/  BSYNC.RECONVERGENT B0 ;  /* 0x0000000000007941 */ /* 0x000fea0003800200 */
.L_x_12906:
        /* <DEDUP_REMOVED lines=37> */
.L_x_12910:
        /* <DEDUP_REMOVED lines=18> */
.L_x_12911:
[----:B------:R-:W-:Y:S05]  /*128f0*/  BSYNC.RECONVERGENT B0 ;  /* 0x0000000000007941 */ /* 0x000fea0003800200 */
.L_x_12909:
        /* <DEDUP_REMOVED lines=37> */
.L_x_12913:
        /* <DEDUP_REMOVED lines=18> */
.L_x_12914:
[----:B------:R-:W-:Y:S05]  /*12c70*/  BSYNC.RECONVERGENT B0 ;  /* 0x0000000000007941 */ /* 0x000fea0003800200 */
.L_x_12912:
        /* <DEDUP_REMOVED lines=37> */
.L_x_12916:
        /* <DEDUP_REMOVED lines=18> */
.L_x_12917:
[----:B------:R-:W-:Y:S05]  /*12ff0*/  BSYNC.RECONVERGENT B0 ;  /* 0x0000000000007941 */ /* 0x000fea0003800200 */
.L_x_12915:
        /* <DEDUP_REMOVED lines=37> */
.L_x_12919:
        /* <DEDUP_REMOVED lines=18> */
.L_x_12920:
[----:B------:R-:W-:Y:S05]  /*13370*/  BSYNC.RECONVERGENT B0 ;  /* 0x0000000000007941 */ /* 0x000fea0003800200 */
.L_x_12918:
        /* <DEDUP_REMOVED lines=37> */
.L_x_12922:
        /* <DEDUP_REMOVED lines=18> */
.L_x_12923:
[----:B------:R-:W-:Y:S05]  /*136f0*/  BSYNC.RECONVERGENT B0 ;  /* 0x0000000000007941 */ /* 0x000fea0003800200 */
.L_x_12921:
        /* <DEDUP_REMOVED lines=37> */
.L_x_12925:
        /* <DEDUP_REMOVED lines=18> */
.L_x_12926:
[----:B------:R-:W-:Y:S05]  /*13a70*/  BSYNC.RECONVERGENT B0 ;  /* 0x0000000000007941 */ /* 0x000fea0003800200 */
.L_x_12924:
        /* <DEDUP_REMOVED lines=37> */
.L_x_12928:
        /* <DEDUP_REMOVED lines=18> */
.L_x_12929:
[----:B------:R-:W-:Y:S05]  /*13df0*/  BSYNC.RECONVERGENT B0 ;  /* 0x0000000000007941 */ /* 0x000fea0003800200 */
.L_x_12927:
        /* <DEDUP_REMOVED lines=37> */
.L_x_12931:
        /* <DEDUP_REMOVED lines=18> */
.L_x_12932:
[----:B------:R-:W-:Y:S05]  /*14170*/  BSYNC.RECONVERGENT B0 ;  /* 0x0000000000007941 */ /* 0x000fea0003800200 */
.L_x_12930:
        /* <DEDUP_REMOVED lines=37> */
.L_x_12934:
        /* <DEDUP_REMOVED lines=18> */
.L_x_12935:
[----:B------:R-:W-:Y:S05]  /*144f0*/  BSYNC.RECONVERGENT B0 ;  /* 0x0000000000007941 */ /* 0x000fea0003800200 */
.L_x_12933:
        /* <DEDUP_REMOVED lines=37> */
.L_x_12937:
        /* <DEDUP_REMOVED lines=18> */
.L_x_12938:
[----:B------:R-:W-:Y:S05]  /*14870*/  BSYNC.RECONVERGENT B0 ;  /* 0x0000000000007941 */ /* 0x000fea0003800200 */
.L_x_12936:
        /* <DEDUP_REMOVED lines=37> */
.L_x_12940:
        /* <DEDUP_REMOVED lines=18> */
.L_x_12941:
[----:B------:R-:W-:Y:S05]  /*14bf0*/  BSYNC.RECONVERGENT B0 ;  /* 0x0000000000007941 */ /* 0x000fea0003800200 */
.L_x_12939:
        /* <DEDUP_REMOVED lines=37> */
.L_x_12943:
        /* <DEDUP_REMOVED lines=18> */
.L_x_12944:
[----:B------:R-:W-:Y:S05]  /*14f70*/  BSYNC.RECONVERGENT B0 ;  /* 0x0000000000007941 */ /* 0x000fea0003800200 */
.L_x_12942:
        /* <DEDUP_REMOVED lines=37> */
.L_x_12946:
        /* <DEDUP_REMOVED lines=18> */
.L_x_12947:
[----:B------:R-:W-:Y:S05]  /*152f0*/  BSYNC.RECONVERGENT B0 ;  /* 0x0000000000007941 */ /* 0x000fea0003800200 */
.L_x_12945:
        /* <DEDUP_REMOVED lines=37> */
.L_x_12949:
        /* <DEDUP_REMOVED lines=18> */
.L_x_12950:
[----:B------:R-:W-:Y:S05]  /*15670*/  BSYNC.RECONVERGENT B0 ;  /* 0x0000000000007941 */ /* 0x000fea0003800200 */
.L_x_12948:
        /* <DEDUP_REMOVED lines=37> */
.L_x_12952:
        /* <DEDUP_REMOVED lines=18> */
.L_x_12953:
[----:B------:R-:W-:Y:S05]  /*159f0*/  BSYNC.RECONVERGENT B0 ;  /* 0x0000000000007941 */ /* 0x000fea0003800200 */
.L_x_12951:
        /* <DEDUP_REMOVED lines=37> */
.L_x_12955:
        /* <DEDUP_REMOVED lines=18> */
.L_x_12956:
[----:B------:R-:W-:Y:S05]  /*15d70*/  BSYNC.RECONVERGENT B0 ;  /* 0x0000000000007941 */ /* 0x000fea0003800200 */
.L_x_12954:
        /* <DEDUP_REMOVED lines=37> */
.L_x_12958:
        /* <DEDUP_REMOVED lines=18> */
.L_x_12959:
[----:B------:R-:W-:Y:S05]  /*160f0*/  BSYNC.RECONVERGENT B0 ;  /* 0x0000000000007941 */ /* 0x000fea0003800200 */
.L_x_12957:
        /* <DEDUP_REMOVED lines=37> */
.L_x_12961:
        /* <DEDUP_REMOVED lines=18> */
.L_x_12962:
[----:B------:R-:W-:Y:S05]  /*16470*/  BSYNC.RECONVERGENT B0 ;  /* 0x0000000000007941 */ /* 0x000fea0003800200 */
.L_x_12960:
        /* <DEDUP_REMOVED lines=37> */
.L_x_12964:
        /* <DEDUP_REMOVED lines=18> */
.L_x_12965:
[----:B------:R-:W-:Y:S05]  /*167f0*/  BSYNC.RECONVERGENT B0 ;  /* 0x0000000000007941 */ /* 0x000fea0003800200 */
.L_x_12963:
        /* <DEDUP_REMOVED lines=37> */
.L_x_12967:
        /* <DEDUP_REMOVED lines=18> */
.L_x_12968:
[----:B------:R-:W-:Y:S05]  /*16b70*/  BSYNC.RECONVERGENT B0 ;  /* 0x0000000000007941 */ /* 0x000fea0003800200 */
.L_x_12966:
        /* <DEDUP_REMOVED lines=36> */
.L_x_12970:
        /* <DEDUP_REMOVED lines=16> */
.L_x_12971:
[----:B------:R-:W-:Y:S05]  /*16ec0*/  BSYNC.RECONVERGENT B0 ;  /* 0x0000000000007941 */ /* 0x000fea0003800200 */
.L_x_12969:
[----:B------:R-:W0:Y:S01]  /*16ed0*/  LDCU.64 UR4, c[0x0][0x728] ;  /* 0x0000e500ff0477ac */ /* 0x000e220008000a00 */
        /* <DEDUP_REMOVED lines=26> */
[----:B------:R-:W-:-:S04]  /*17080*/  @P0 IADD3 R2, PT, PT, R2, -UR4, RZ ;  /* 0x8000000402020c10 */ /* 0x000fc8000fffe0ff */
[----:B------:R-:W-:-:S13]  /*17090*/  ISETP.GE.U32.AND P0, PT, R2, UR4, PT ;  /* 0x0000000402007c0c */ /* 0x000fda000bf06070 */
[----:B------:R-:W-:Y:S01]  /*170a0*/  @P0 VIADD R2, R2, -UR4 ;  /* 0x8000000402020c36 */ /* 0x000fe20008000000 */
[----:B------:R-:W-:Y:S01]  /*170b0*/  @!P1 LOP3.LUT R2, RZ, UR4, RZ, 0x33, !PT ;  /* 0x00000004ff029c12 */ /* 0x000fe2000f8e33ff */
[----:B------:R-:W-:Y:S06]  /*170c0*/  BRA `(.L_x_12974) ;  /* 0x0000000000147947 */ /* 0x000fec0003800000 */
.L_x_12973:
[----:B------:R-:W-:Y:S01]  /*170d0*/  IMAD.MOV.U32 R8, RZ, RZ, R6 ;  /* 0x000000ffff087224 */ /* 0x000fe200078e0006 */
[----:B------:R-:W-:Y:S02]  /*170e0*/  MOV R10, R7 ;  /* 0x00000007000a7202 */ /* 0x000fe40000000f00 */
[----:B------:R-:W-:-:S07]  /*170f0*/  MOV R9, 0x17110 ;  /* 0x0001711000097802 */ /* 0x000fce0000000f00 */
[----:B------:R-:W-:Y:S05]  /*17100*/  CALL.REL.NOINC `($__internal_1_$__cuda_sm20_rem_u64) ;  /* 0x0000026c00c47944 */ /* 0x000fea0003c00000 */
[----:B------:R-:W-:-:S07]  /*17110*/  IMAD.MOV.U32 R2, RZ, RZ, R0 ;  /* 0x000000ffff027224 */ /* 0x000fce00078e0000 */
.L_x_12974:
[----:B------:R-:W-:Y:S05]  /*17120*/  BSYNC.RECONVERGENT B0 ;  /* 0x0000000000007941 */ /* 0x000fea0003800200 */
.L_x_12972:
[----:B------:R-:W0:Y:S02]  /*17130*/  LDCU.64 UR4, c[0x0][0x730] ;  /* 0x0000e600ff0477ac */ /* 0x000e240008000a00 */
[----:B0-----:R-:W-:Y:S02]  /*17140*/  IMAD R3, R3, UR4, RZ ;  /* 0x0000000403037c24 */ /* 0x001fe4000f8e02ff */
[----:B------:R-:W-:-:S04]  /*17150*/  IMAD.WIDE.U32 R16, R2, UR4, R16 ;  /* 0x0000000402107c25 */ /* 0x000fc8000f8e0010 */
[----:B------:R-:W-:-:S05]  /*17160*/  IMAD R3, R2, UR5, R3 ;  /* 0x0000000502037c24 */ /* 0x000fca000f8e0203 */
[----:B------:R-:W-:-:S07]  /*17170*/  IADD3 R17, PT, PT, R17, R3, RZ ;  /* 0x0000000311117210 */ /* 0x000fce0007ffe0ff */
.L_x_12902:
[----:B------:R-:W0:Y:S02]  /*17180*/  LDCU.64 UR4, c[0x0][0x738] ;  /* 0x0000e700ff0477ac */ /* 0x000e240008000a00 */
[----:B0-----:R-:W-:-:S04]  /*17190*/  LEA R2, P0, R16, UR4, 0x1 ;  /* 0x0000000410027c11 */ /* 0x001fc8000f8008ff */
[----:B------:R-:W-:-:S06]  /*171a0*/  LEA.HI.X R3, R16, UR5, R17, 0x1, P0 ;  /* 0x0000000510037c11 */ /* 0x000fcc00080f0c11 */
[----:B------:R-:W2:Y:S01]  /*171b0*/  LDG.E.U16 R3, desc[UR36][R2.64] ;  /* 0x0000002402037981 */ /* 0x000ea2000c1e1500 */
[----:B------:R-:W2:Y:S03]  /*171c0*/  LDC.64 R4, c[0x0][0x580] ;  /* 0x00016000ff047b82 */ /* 0x000ea60000000a00 */
[----:B--2---:R-:W-:Y:S01]  /*171d0*/  STG.E.U16 desc[UR36][R4.64], R3 ;  /* 0x0000000304007986 */ /* 0x004fe2000c101524 */
[----:B------:R-:W-:Y:S05]  /*171e0*/  EXIT ;  /* 0x000000000000794d */ /* 0x000fea0003800000 */
.L_x_12653:
        /* <DEDUP_REMOVED lines=31> */
.L_x_12977:
[----:B------:R-:W0:Y:S01]  /*173e0*/  LDCU.64 UR4, c[0x0][0x590] ;  /* 0x0000b200ff0477ac */ /* 0x000e220008000a00 */
[----:B------:R-:W1:Y:S01]  /*173f0*/  LDC.64 R6, c[0x0][0x738] ;  /* 0x0001ce00ff067b82 */ /* 0x000e620000000a00 */
[--C-:B------:R-:W-:Y:S02]  /*17400*/  SHF.R.S32.HI R3, RZ, 0x1f, R19.reuse ;  /* 0x0000001fff037819 */ /* 0x100fe40000011413 */
[----:B------:R-:W-:Y:S02]  /*17410*/  SHF.R.S32.HI R5, RZ, 0x1f, R19 ;  /* 0x0000001fff057819 */ /* 0x000fe40000011413 */
[----:B0-----:R-:W-:Y:S02]  /*17420*/  LOP3.LUT R3, R3, UR4, RZ, 0xc0, !PT ;  /* 0x0000000403037c12 */ /* 0x001fe4000f8ec0ff */
[----:B------:R-:W-:Y:S02]  /*17430*/  LOP3.LUT R5, R5, UR5, RZ, 0xc0, !PT ;  /* 0x0000000505057c12 */ /* 0x000fe4000f8ec0ff */
[----:B------:R-:W-:-:S04]  /*17440*/  IADD3 R0, P0, PT, R18, R3, RZ ;  /* 0x0000000312007210 */ /* 0x000fc80007f1e0ff */
[----:B------:R-:W-:Y:S02]  /*17450*/  IADD3.X R18, PT, PT, R19, R5, RZ, P0, !PT ;  /* 0x0000000513127210 */ /* 0x000fe400007fe4ff */
[----:B-1----:R-:W-:-:S04]  /*17460*/  LEA R2, P0, R0, R6, 0x1 ;  /* 0x0000000600027211 */ /* 0x002fc800078008ff */
[----:B------:R-:W-:-:S06]  /*17470*/  LEA.HI.X R3, R0, R7, R18, 0x1, P0 ;  /* 0x0000000700037211 */ /* 0x000fcc00000f0c12 */
[----:B------:R-:W2:Y:S01]  /*17480*/  LDG.E.U16 R3, desc[UR36][R2.64] ;  /* 0x0000002402037981 */ /* 0x000ea2000c1e1500 */
[----:B------:R-:W2:Y:S01]  /*17490*/  LDC.64 R4, c[0x0][0x580] ;  /* 0x00016000ff047b82 */ /* 0x000ea20000000a00 */
[----:B------:R-:W-:Y:S02]  /*174a0*/  VIADD R16, R16, 0x80 ;  /* 0x0000008010107836 */ /* 0x000fe40000000000 */
[----:B--2---:R0:W-:Y:S05]  /*174b0*/  STG.E.U16 desc[UR36][R4.64], R3 ;  /* 0x0000000304007986 */ /* 0x0041ea000c101524 */
.L_x_12976:
[----:B------:R-:W-:Y:S05]  /*174c0*/  BSYNC.RECONVERGENT B6 ;  /* 0x0000000000067941 */ /* 0x000fea0003800200 */
.L_x_12975:
        /* <DEDUP_REMOVED lines=31> */
.L_x_12980:
[----:B------:R-:W1:Y:S01]  /*176c0*/  LDCU.64 UR4, c[0x0][0x590] ;  /* 0x0000b200ff0477ac */ /* 0x000e620008000a00 */
[----:B------:R-:W2:Y:S01]  /*176d0*/  LDC.64 R6, c[0x0][0x738] ;  /* 0x0001ce00ff067b82 */ /* 0x000ea20000000a00 */
[--C-:B0-----:R-:W-:Y:S02]  /*176e0*/  SHF.R.S32.HI R3, RZ, 0x1f, R19.reuse ;  /* 0x0000001fff037819 */ /* 0x101fe40000011413 */
[----:B------:R-:W-:Y:S02]  /*176f0*/  SHF.R.S32.HI R5, RZ, 0x1f, R19 ;  /* 0x0000001fff057819 */ /* 0x000fe40000011413 */
[----:B-1----:R-:W-:Y:S02]  /*17700*/  LOP3.LUT R3, R3, UR4, RZ, 0xc0, !PT ;  /* 0x0000000403037c12 */ /* 0x002fe4000f8ec0ff */
[----:B------:R-:W-:Y:S02]  /*17710*/  LOP3.LUT R5, R5, UR5, RZ, 0xc0, !PT ;  /* 0x0000000505057c12 */ /* 0x000fe4000f8ec0ff */
[----:B------:R-:W-:-:S05]  /*17720*/  IADD3 R0, P0, PT, R18, R3, RZ ;  /* 0x0000000312007210 */ /* 0x000fca0007f1e0ff */
[----:B------:R-:W-:Y:S01]  /*17730*/  IMAD.X R18, R19, 0x1, R5, P0 ;  /* 0x0000000113127824 */ /* 0x000fe200000e0605 */
[----:B--2---:R-:W-:-:S04]  /*17740*/  LEA R2, P0, R0, R6, 0x1 ;  /* 0x0000000600027211 */ /* 0x004fc800078008ff */
[----:B------:R-:W-:-:S06]  /*17750*/  LEA.HI.X R3, R0, R7, R18, 0x1, P0 ;  /* 0x0000000700037211 */ /* 0x000fcc00000f0c12 */
[----:B------:R-:W2:Y:S01]  /*17760*/  LDG.E.U16 R3, desc[UR36][R2.64] ;  /* 0x0000002402037981 */ /* 0x000ea2000c1e1500 */
[----:B------:R-:W2:Y:S01]  /*17770*/  LDC.64 R4, c[0x0][0x580] ;  /* 0x00016000ff047b82 */ /* 0x000ea20000000a00 */
[----:B------:R-:W-:Y:S02]  /*17780*/  IADD3 R16, PT, PT, R16, 0x80, RZ ;  /* 0x0000008010107810 */ /* 0x000fe40007ffe0ff */
[----:B--2---:R1:W-:Y:S05]  /*17790*/  STG.E.U16 desc[UR36][R4.64], R3 ;  /* 0x0000000304007986 */ /* 0x0043ea000c101524 */
.L_x_12979:
[----:B------:R-:W-:Y:S05]  /*177a0*/  BSYNC.RECONVERGENT B6 ;  /* 0x0000000000067941 */ /* 0x000fea0003800200 */
.L_x_12978:
        /* <DEDUP_REMOVED lines=31> */
.L_x_12983:
[----:B------:R-:W2:Y:S01]  /*179a0*/  LDCU.64 UR4, c[0x0][0x590] ;  /* 0x0000b200ff0477ac */ /* 0x000ea20008000a00 */
[----:B------:R-:W3:Y:S01]  /*179b0*/  LDC.64 R6, c[0x0][0x738] ;  /* 0x0001ce00ff067b82 */ /* 0x000ee20000000a00 */
[--C-:B01----:R-:W-:Y:S02]  /*179c0*/  SHF.R.S32.HI R3, RZ, 0x1f, R19.reuse ;  /* 0x0000001fff037819 */ /* 0x103fe40000011413 */
[----:B------:R-:W-:Y:S02]  /*179d0*/  SHF.R.S32.HI R5, RZ, 0x1f, R19 ;  /* 0x0000001fff057819 */ /* 0x000fe40000011413 */
[----:B--2---:R-:W-:Y:S02]  /*179e0*/  LOP3.LUT R3, R3, UR4, RZ, 0xc0, !PT ;  /* 0x0000000403037c12 */ /* 0x004fe4000f8ec0ff */
[----:B------:R-:W-:Y:S02]  /*179f0*/  LOP3.LUT R5, R5, UR5, RZ, 0xc0, !PT ;  /* 0x0000000505057c12 */ /* 0x000fe4000f8ec0ff */
[----:B------:R-:W-:-:S04]  /*17a00*/  IADD3 R0, P0, PT, R18, R3, RZ ;  /* 0x0000000312007210 */ /* 0x000fc80007f1e0ff */
[----:B------:R-:W-:Y:S02]  /*17a10*/  IADD3.X R18, PT, PT, R19, R5, RZ, P0, !PT ;  /* 0x0000000513127210 */ /* 0x000fe400007fe4ff */
[----:B---3--:R-:W-:-:S04]  /*17a20*/  LEA R2, P0, R0, R6, 0x1 ;  /* 0x0000000600027211 */ /* 0x008fc800078008ff */
[----:B------:R-:W-:-:S06]  /*17a30*/  LEA.HI.X R3, R0, R7, R18, 0x1, P0 ;  /* 0x0000000700037211 */ /* 0x000fcc00000f0c12 */
[----:B------:R-:W2:Y:S01]  /*17a40*/  LDG.E.U16 R3, desc[UR36][R2.64] ;  /* 0x0000002402037981 */ /* 0x000ea2000c1e1500 */
[----:B------:R-:W2:Y:S01]  /*17a50*/  LDC.64 R4, c[0x0][0x580] ;  /* 0x00016000ff047b82 */ /* 0x000ea20000000a00 */
[----:B------:R-:W-:Y:S02]  /*17a60*/  VIADD R16, R16, 0x80 ;  /* 0x0000008010107836 */ /* 0x000fe40000000000 */
[----:B--2---:R2:W-:Y:S05]  /*17a70*/  STG.E.U16 desc[UR36][R4.64], R3 ;  /* 0x0000000304007986 */ /* 0x0045ea000c101524 */
.L_x_12982:
[----:B------:R-:W-:Y:S05]  /*17a80*/  BSYNC.RECONVERGENT B6 ;  /* 0x0000000000067941 */ /* 0x000fea0003800200 */
.L_x_12981:
        /* <DEDUP_REMOVED lines=30> */
.L_x_12984:
[----:B------:R-:W3:Y:S01]  /*17c70*/  LDCU.64 UR4, c[0x0][0x590] ;  /* 0x0000b200ff0477ac */ /* 0x000ee20008000a00 */
[----:B------:R-:W4:Y:S01]  /*17c80*/  LDC.64 R6, c[0x0][0x738] ;  /* 0x0001ce00ff067b82 */ /* 0x000f220000000a00 */
[--C-:B012---:R-:W-:Y:S02]  /*17c90*/  SHF.R.S32.HI R3, RZ, 0x1f, R17.reuse ;  /* 0x0000001fff037819 */ /* 0x107fe40000011411 */
[----:B------:R-:W-:Y:S02]  /*17ca0*/  SHF.R.S32.HI R5, RZ, 0x1f, R17 ;  /* 0x0000001fff057819 */ /* 0x000fe40000011411 */
[----:B---3--:R-:W-:Y:S02]  /*17cb0*/  LOP3.LUT R3, R3, UR4, RZ, 0xc0, !PT ;  /* 0x0000000403037c12 */ /* 0x008fe4000f8ec0ff */
[----:B------:R-:W-:Y:S02]  /*17cc0*/  LOP3.LUT R5, R5, UR5, RZ, 0xc0, !PT ;  /* 0x0000000505057c12 */ /* 0x000fe4000f8ec0ff */
[----:B------:R-:W-:-:S05]  /*17cd0*/  IADD3 R0, P0, PT, R16, R3, RZ ;  /* 0x0000000310007210 */ /* 0x000fca0007f1e0ff */
[----:B------:R-:W-:Y:S01]  /*17ce0*/  IMAD.X R16, R17, 0x1, R5, P0 ;  /* 0x0000000111107824 */ /* 0x000fe200000e0605 */
[----:B----4-:R-:W-:-:S04]  /*17cf0*/  LEA R2, P0, R0, R6, 0x1 ;  /* 0x0000000600027211 */ /* 0x010fc800078008ff */
[----:B------:R-:W-:-:S06]  /*17d00*/  LEA.HI.X R3, R0, R7, R16, 0x1, P0 ;  /* 0x0000000700037211 */ /* 0x000fcc00000f0c10 */
[----:B------:R-:W2:Y:S01]  /*17d10*/  LDG.E.U16 R3, desc[UR36][R2.64] ;  /* 0x0000002402037981 */ /* 0x000ea2000c1e1500 */
[----:B------:R-:W2:Y:S03]  /*17d20*/  LDC.64 R4, c[0x0][0x580] ;  /* 0x00016000ff047b82 */ /* 0x000ea60000000a00 */
[----:B--2---:R-:W-:Y:S01]  /*17d30*/  STG.E.U16 desc[UR36][R4.64], R3 ;  /* 0x0000000304007986 */ /* 0x004fe2000c101524 */
[----:B------:R-:W-:Y:S05]  /*17d40*/  EXIT ;  /* 0x000000000000794d */ /* 0x000fea0003800000 */
.L_x_12652:
[----:B------:R-:W-:-:S09]  /*17d50*/  UISETP.NE.AND UP0, UPT, UR5, URZ, UPT ;  /* 0x000000ff0500728c */ /* 0x000fd2000bf05270 */
[----:B------:R-:W-:Y:S05]  /*17d60*/  BRA.U UP0, `(.L_x_12985) ;  /* 0x0000020500ac7547 */ /* 0x000fea000b800000 */
[----:B------:R-:W0:Y:S01]  /*17d70*/  LDCU UR40, c[0x0][0x5a0] ;  /* 0x0000b400ff2877ac */ /* 0x000e220008000800 */
[----:B------:R-:W-:Y:S01]  /*17d80*/  IADD3 R22, PT, PT, R18, -0x1, RZ ;  /* 0xffffffff12167810 */ /* 0x000fe20007ffe0ff */
[----:B0-----:R-:W-:-:S09]  /*17d90*/  UISETP.NE.AND UP0, UPT, UR40, URZ, UPT ;  /* 0x000000ff2800728c */ /* 0x001fd2000bf05270 */
[----:B------:R-:W-:Y:S05]  /*17da0*/  BRA.U UP0, `(.L_x_12986) ;  /* 0x00000055004c7547 */ /* 0x000fea000b800000 */
[----:B------:R-:W0:Y:S01]  /*17db0*/  LDCU.64 UR4, c[0x0][0x380] ;  /* 0x00007000ff0477ac */ /* 0x000e220008000a00 */
[----:B------:R-:W-:Y:S01]  /*17dc0*/  VIMNMX.U32 R17, PT, PT, R22, 0x18, PT ;  /* 0x0000001816117848 */ /* 0x000fe20003fe0000 */
[----:B------:R-:W-:Y:S04]  /*17dd0*/  BSSY.RECONVERGENT B6, `(.L_x_12987) ;  /* 0x0000154000067945 */ /* 0x000fe80003800200 */
[----:B------:R-:W-:Y:S01]  /*17de0*/  VIADD R17, R17, 0x1 ;  /* 0x0000000111117836 */ /* 0x000fe20000000000 */
[----:B0-----:R-:W-:-:S04]  /*17df0*/  ISETP.GE.U32.AND P0, PT, R16, UR4, PT ;  /* 0x0000000410007c0c */ /* 0x001fc8000bf06070 */
[----:B------:R-:W-:-:S13]  /*17e00*/  ISETP.GE.AND.EX P0, PT, RZ, UR5, PT, P0 ;  /* 0x00000005ff007c0c */ /* 0x000fda000bf06300 */
[----:B------:R-:W-:Y:S05]  /*17e10*/  @P0 BRA `(.L_x_12988) ;  /* 0x00000014003c0947 */ /* 0x000fea0003800000 */
[----:B------:R-:W0:Y:S01]  /*17e20*/  LDCU.64 UR4, c[0x0][0x390] ;  /* 0x00007200ff0477ac */ /* 0x000e220008000a00 */
[----:B------:R-:W-:Y:S02]  /*17e30*/  HFMA2 R2, -RZ, RZ, 0, 0 ;  /* 0x00000000ff027431 */ /* 0x000fe400000001ff */
[----:B------:R-:W-:Y:S01]  /*17e40*/  IMAD.MOV.U32 R3, RZ, RZ, R16 ;  /* 0x000000ffff037224 */ /* 0x000fe200078e0010 */
[----:B------:R-:W-:Y:S01]  /*17e50*/  ISETP.NE.AND P0, PT, R22, RZ, PT ;  /* 0x000000ff1600720c */ /* 0x000fe20003f05270 */
[----:B------:R-:W1:Y:S01]  /*17e60*/  LDCU UR6, c[0x0][0x38c] ;  /* 0x00007180ff0677ac */ /* 0x000e620008000800 */
        /* <DEDUP_REMOVED lines=274> */
[----:B------:R-:W-:Y:S01]  /*18f90*/  IMAD.MOV.U32 R2, RZ, RZ, RZ ;  /* 0x000000ffff027224 */ /* 0x000fe200078e00ff */
        /* <DEDUP_REMOVED lines=18> */
.L_x_12989:
[----:B------:R-:W0:Y:S02]  /*190c0*/  LDCU.64 UR4, c[0x0][0x588] ;  /* 0x0000b100ff0477ac */ /* 0x000e240008000a00 */
[----:B0-----:R-:W-:-:S05]  /*190d0*/  IADD3 R2, P0, PT, R0, UR4, RZ ;  /* 0x0000000400027c10 */ /* 0x001fca000ff1e0ff */
[----:B------:R-:W-:Y:S01]  /*190e0*/  IMAD.X R3, RZ, RZ, UR5, P0 ;  /* 0x00000005ff037e24 */ /* 0x000fe200080e06ff */
[----:B------:R-:W0:Y:S05]  /*190f0*/  LDCU.64 UR4, c[0x0][0x590] ;  /* 0x0000b200ff0477ac */ /* 0x000e2a0008000a00 */
[----:B------:R-:W2:Y:S01]  /*19100*/  LDG.E.64 R2, desc[UR36][R2.64] ;  /* 0x0000002402027981 */ /* 0x000ea2000c1e1b00 */
[----:B------:R-:W-:Y:S01]  /*19110*/  BSSY.RECONVERGENT B7, `(.L_x_12990) ;  /* 0x0000018000077945 */ /* 0x000fe20003800200 */
[----:B0-----:R-:W-:-:S04]  /*19120*/  UIADD3 UR6, UP0, UPT, URZ, -UR4, URZ ;  /* 0x80000004ff067290 */ /* 0x001fc8000ff1e0ff */
        /* <DEDUP_REMOVED lines=22> */
.L_x_12991:
[----:B------:R-:W-:Y:S05]  /*19290*/  BSYNC.RECONVERGENT B7 ;  /* 0x0000000000077941 */ /* 0x000fea0003800200 */
.L_x_12990:
[----:B------:R-:W0:Y:S01]  /*192a0*/  LDC.64 R4, c[0x0][0x738] ;  /* 0x0001ce00ff047b82 */ /* 0x000e220000000a00 */
[----:B------:R-:W1:Y:S01]  /*192b0*/  LDCU.64 UR4, c[0x0][0x580] ;  /* 0x0000b000ff0477ac */ /* 0x000e620008000a00 */
[----:B0-----:R-:W2:Y:S01]  /*192c0*/  LDG.E.U16 R5, desc[UR36][R4.64] ;  /* 0x0000002404057981 */ /* 0x001ea2000c1e1500 */
[----:B-1----:R-:W-:Y:S02]  /*192d0*/  IADD3 R2, P0, PT, R19, UR4, RZ ;  /* 0x0000000413027c10 */ /* 0x002fe4000ff1e0ff */
[----:B------:R-:W-:-:S03]  /*192e0*/  IADD3 R16, PT, PT, R16, 0x80, RZ ;  /* 0x0000008010107810 */ /* 0x000fc60007ffe0ff */
[----:B------:R-:W-:-:S05]  /*192f0*/  IMAD.X R3, RZ, RZ, UR5, P0 ;  /* 0x00000005ff037e24 */ /* 0x000fca00080e06ff */
[----:B--2---:R0:W-:Y:S03]  /*19300*/  STG.E.U16 desc[UR36][R2.64], R5 ;  /* 0x0000000502007986 */ /* 0x0041e6000c101524 */
.L_x_12988:
[----:B------:R-:W-:Y:S05]  /*19310*/  BSYNC.RECONVERGENT B6 ;  /* 0x0000000000067941 */ /* 0x000fea0003800200 */
.L_x_12987:
[----:B------:R-:W1:Y:S01]  /*19320*/  LDCU.64 UR4, c[0x0][0x380] ;  /* 0x00007000ff0477ac */ /* 0x000e620008000a00 */
[----:B------:R-:W-:Y:S01]  /*19330*/  BSSY.RECONVERGENT B6, `(.L_x_12992) ;  /* 0x0000153000067945 */ /* 0x000fe20003800200 */
[----:B-1----:R-:W-:-:S04]  /*19340*/  ISETP.GE.U32.AND P0, PT, R16, UR4, PT ;  /* 0x0000000410007c0c */ /* 0x002fc8000bf06070 */
[----:B------:R-:W-:-:S13]  /*19350*/  ISETP.GE.AND.EX P0, PT, RZ, UR5, PT, P0 ;  /* 0x00000005ff007c0c */ /* 0x000fda000bf06300 */
[----:B------:R-:W-:Y:S05]  /*19360*/  @P0 BRA `(.L_x_12993) ;  /* 0x00000014003c0947 */ /* 0x000fea0003800000 */
[----:B------:R-:W1:Y:S01]  /*19370*/  LDCU.64 UR4, c[0x0][0x390] ;  /* 0x00007200ff0477ac */ /* 0x000e620008000a00 */
[----:B0-----:R-:W-:Y:S01]  /*19380*/  MOV R3, R16 ;  /* 0x0000001000037202 */ /* 0x001fe20000000f00 */
[----:B------:R-:W-:Y:S01]  /*19390*/  IMAD.MOV.U32 R2, RZ, RZ, RZ ;  /* 0x000000ffff027224 */ /* 0x000fe200078e00ff */
[----:B------:R-:W-:Y:S01]  /*193a0*/  ISETP.NE.AND P0, PT, R22, RZ, PT ;  /* 0x000000ff1600720c */ /* 0x000fe20003f05270 */
[----:B------:R-:W0:Y:S01]  /*193b0*/  LDCU UR6, c[0x0][0x38c] ;  /* 0x00007180ff0677ac */ /* 0x000e220008000800 */
[----:B------:R-:W2:Y:S01]  /*193c0*/  LDCU.64 UR8, c[0x0][0x4b8] ;  /* 0x00009700ff0877ac */ /* 0x000ea20008000a00 */
[----:B-1----:R-:W-:-:S05]  /*193d0*/  IMAD.HI.U32 R2, R16, UR4, R2 ;  /* 0x0000000410027c27 */ /* 0x002fca000f8e0002 */
[----:B------:R-:W-:-:S05]  /*193e0*/  SHF.R.U32.HI R3, RZ, UR5, R2 ;  /* 0x00000005ff037c19 */ /* 0x000fca0008011602 */
[----:B------:R-:W-:-:S04]  /*193f0*/  IMAD.MOV R5, RZ, RZ, -R3 ;  /* 0x000000ffff057224 */ /* 0x000fc800078e0a03 */
[----:B0-----:R-:W-:-:S04]  /*19400*/  IMAD R0, R5, UR6, R16 ;  /* 0x0000000605007c24 */ /* 0x001fc8000f8e0210 */
[C---:B--2---:R-:W-:Y:S02]  /*19410*/  IMAD R19, R0.reuse, UR8, RZ ;  /* 0x0000000800137c24 */ /* 0x044fe4000f8e02ff */
        /* <DEDUP_REMOVED lines=275> */
[----:B------:R-:W-:Y:S02]  /*1a550*/  @P0 IMAD.MOV.U32 R4, RZ, RZ, RZ ;  /* 0x000000ffff040224 */ /* 0x000fe400078e00ff */
        /* <DEDUP_REMOVED lines=11> */
.L_x_12994:
[----:B------:R-:W0:Y:S02]  /*1a610*/  LDCU.64 UR4, c[0x0][0x588] ;  /* 0x0000b100ff0477ac */ /* 0x000e240008000a00 */
[----:B0-----:R-:W-:-:S04]  /*1a620*/  IADD3 R2, P0, PT, R0, UR4, RZ ;  /* 0x0000000400027c10 */ /* 0x001fc8000ff1e0ff */
[----:B------:R-:W-:Y:S01]  /*1a630*/  IADD3.X R3, PT, PT, RZ, UR5, RZ, P0, !PT ;  /* 0x00000005ff037c10 */ /* 0x000fe200087fe4ff */
        /* <DEDUP_REMOVED lines=26> */
.L_x_12996:
[----:B------:R-:W-:Y:S05]  /*1a7e0*/  BSYNC.RECONVERGENT B7 ;  /* 0x0000000000077941 */ /* 0x000fea0003800200 */
.L_x_12995:
[----:B------:R-:W0:Y:S01]  /*1a7f0*/  LDC.64 R4, c[0x0][0x738] ;  /* 0x0001ce00ff047b82 */ /* 0x000e220000000a00 */
[----:B------:R-:W1:Y:S01]  /*1a800*/  LDCU.64 UR4, c[0x0][0x580] ;  /* 0x0000b000ff0477ac */ /* 0x000e620008000a00 */
[----:B0-----:R-:W2:Y:S01]  /*1a810*/  LDG.E.U16 R5, desc[UR36][R4.64] ;  /* 0x0000002404057981 */ /* 0x001ea2000c1e1500 */
[----:B-1----:R-:W-:Y:S01]  /*1a820*/  IADD3 R2, P0, PT, R19, UR4, RZ ;  /* 0x0000000413027c10 */ /* 0x002fe2000ff1e0ff */
[----:B------:R-:W-:-:S03]  /*1a830*/  VIADD R16, R16, 0x80 ;  /* 0x0000008010107836 */ /* 0x000fc60000000000 */
[----:B------:R-:W-:-:S05]  /*1a840*/  IADD3.X R3, PT, PT, RZ, UR5, RZ, P0, !PT ;  /* 0x00000005ff037c10 */ /* 0x000fca00087fe4ff */
[----:B--2---:R1:W-:Y:S04]  /*1a850*/  STG.E.U16 desc[UR36][R2.64], R5 ;  /* 0x0000000502007986 */ /* 0x0043e8000c101524 */
.L_x_12993:
[----:B------:R-:W-:Y:S05]  /*1a860*/  BSYNC.RECONVERGENT B6 ;  /* 0x0000000000067941 */ /* 0x000fea0003800200 */
.L_x_12992:
[----:B------:R-:W2:Y:S01]  /*1a870*/  LDCU.64 UR4, c[0x0][0x380] ;  /* 0x00007000ff0477ac */ /* 0x000ea20008000a00 */
[----:B------:R-:W-:Y:S01]  /*1a880*/  BSSY.RECONVERGENT B6, `(.L_x_12997) ;  /* 0x0000153000067945 */ /* 0x000fe20003800200 */
[----:B--2---:R-:W-:-:S04]  /*1a890*/  ISETP.GE.U32.AND P0, PT, R16, UR4, PT ;  /* 0x0000000410007c0c */ /* 0x004fc8000bf06070 */
[----:B------:R-:W-:-:S13]  /*1a8a0*/  ISETP.GE.AND.EX P0, PT, RZ, UR5, PT, P0 ;  /* 0x00000005ff007c0c */ /* 0x000fda000bf06300 */
[----:B------:R-:W-:Y:S05]  /*1a8b0*/  @P0 BRA `(.L_x_12998) ;  /* 0x00000014003c0947 */ /* 0x000fea0003800000 */
[----:B------:R-:W2:Y:S01]  /*1a8c0*/  LDCU.64 UR4, c[0x0][0x390] ;  /* 0x00007200ff0477ac */ /* 0x000ea20008000a00 */
[----:B01----:R-:W-:Y:S02]  /*1a8d0*/  HFMA2 R2, -RZ, RZ, 0, 0 ;  /* 0x00000000ff027431 */ /* 0x003fe400000001ff */
[----:B------:R-:W-:Y:S01]  /*1a8e0*/  IMAD.MOV.U32 R3, RZ, RZ, R16 ;  /* 0x000000ffff037224 */ /* 0x000fe200078e0010 */
[----:B------:R-:W-:Y:S01]  /*1a8f0*/  ISETP.NE.AND P0, PT, R22, RZ, PT ;  /* 0x000000ff1600720c */ /* 0x000fe20003f05270 */
[----:B------:R-:W0:Y:S01]  /*1a900*/  LDCU UR6, c[0x0][0x38c] ;  /* 0x00007180ff0677ac */ /* 0x000e220008000800 */
        /* <DEDUP_REMOVED lines=293> */
.L_x_12999:
        /* <DEDUP_REMOVED lines=29> */
.L_x_13001:
[----:B------:R-:W-:Y:S05]  /*1bd30*/  BSYNC.RECONVERGENT B7 ;  /* 0x0000000000077941 */ /* 0x000fea0003800200 */
.L_x_13000:
[----:B------:R-:W0:Y:S01]  /*1bd40*/  LDC.64 R4, c[0x0][0x738] ;  /* 0x0001ce00ff047b82 */ /* 0x000e220000000a00 */
[----:B------:R-:W1:Y:S01]  /*1bd50*/  LDCU.64 UR4, c[0x0][0x580] ;  /* 0x0000b000ff0477ac */ /* 0x000e620008000a00 */
[----:B0-----:R-:W2:Y:S01]  /*1bd60*/  LDG.E.U16 R5, desc[UR36][R4.64] ;  /* 0x0000002404057981 */ /* 0x001ea2000c1e1500 */
[----:B-1----:R-:W-:Y:S02]  /*1bd70*/  IADD3 R2, P0, PT, R19, UR4, RZ ;  /* 0x0000000413027c10 */ /* 0x002fe4000ff1e0ff */
[----:B------:R-:W-:-:S03]  /*1bd80*/  IADD3 R16, PT, PT, R16, 0x80, RZ ;  /* 0x0000008010107810 */ /* 0x000fc60007ffe0ff */
[----:B------:R-:W-:-:S05]  /*1bd90*/  IMAD.X R3, RZ, RZ, UR5, P0 ;  /* 0x00000005ff037e24 */ /* 0x000fca00080e06ff */
[----:B--2---:R2:W-:Y:S03]  /*1bda0*/  STG.E.U16 desc[UR36][R2.64], R5 ;  /* 0x0000000502007986 */ /* 0x0045e6000c101524 */
.L_x_12998:
[----:B------:R-:W-:Y:S05]  /*1bdb0*/  BSYNC.RECONVERGENT B6 ;  /* 0x0000000000067941 */ /* 0x000fea0003800200 */
.L_x_12997:
[----:B------:R-:W3:Y:S02]  /*1bdc0*/  LDCU.64 UR4, c[0x0][0x380] ;  /* 0x00007000ff0477ac */ /* 0x000ee40008000a00 */
[----:B---3--:R-:W-:-:S04]  /*1bdd0*/  ISETP.GE.U32.AND P0, PT, R16, UR4, PT ;  /* 0x0000000410007c0c */ /* 0x008fc8000bf06070 */
[----:B------:R-:W-:-:S13]  /*1bde0*/  ISETP.GE.AND.EX P0, PT, RZ, UR5, PT, P0 ;  /* 0x00000005ff007c0c */ /* 0x000fda000bf06300 */
[----:B------:R-:W-:Y:S05]  /*1bdf0*/  @P0 EXIT ;  /* 0x000000000000094d */ /* 0x000fea0003800000 */
[----:B------:R-:W3:Y:S01]  /*1be00*/  LDCU.64 UR4, c[0x0][0x390] ;  /* 0x00007200ff0477ac */ /* 0x000ee20008000a00 */
[----:B012---:R-:W-:Y:S01]  /*1be10*/  MOV R3, R16 ;  /* 0x0000001000037202 */ /* 0x007fe20000000f00 */
[----:B------:R-:W-:Y:S01]  /*1be20*/  IMAD.MOV.U32 R2, RZ, RZ, RZ ;  /* 0x000000ffff027224 */ /* 0x000fe200078e00ff */
[----:B------:R-:W-:Y:S01]  /*1be30*/  ISETP.NE.AND P0, PT, R22, RZ, PT ;  /* 0x000000ff1600720c */ /* 0x000fe20003f05270 */
[----:B------:R-:W0:Y:S01]  /*1be40*/  LDCU UR6, c[0x0][0x38c] ;  /* 0x00007180ff0677ac */ /* 0x000e220008000800 */
[----:B------:R-:W1:Y:S01]  /*1be50*/  LDCU.64 UR8, c[0x0][0x4b8] ;  /* 0x00009700ff0877ac */ /* 0x000e620008000a00 */
[----:B---3--:R-:W-:-:S05]  /*1be60*/  IMAD.HI.U32 R4, R16, UR4, R2 ;  /* 0x0000000410047c27 */ /* 0x008fca000f8e0002 */
[----:B------:R-:W-:-:S05]  /*1be70*/  SHF.R.U32.HI R5, RZ, UR5, R4 ;  /* 0x00000005ff057c19 */ /* 0x000fca0008011604 */
[----:B------:R-:W-:-:S04]  /*1be80*/  IMAD.MOV R3, RZ, RZ, -R5 ;  /* 0x000000ffff037224 */ /* 0x000fc800078e0a05 */
        /* <DEDUP_REMOVED lines=279> */
[----:B------:R-:W3:Y:S02]  /*1d000*/  @P0 LDC.64 R12, c[0x0][0x578] ;  /* 0x00015e00ff0c0b82 */ /* 0x000ee40000000a00 */
[----:B------:R-:W-:Y:S02]  /*1d010*/  IMAD R4, R4, UR6, R5 ;  /* 0x0000000604047c24 */ /* 0x000fe4000f8e0205 */
[----:B--2---:R-:W-:-:S05]  /*1d020*/  @P0 IMAD.HI.U32 R2, R7, R8, R6 ;  /* 0x0000000807020227 */ /* 0x004fca00078e0006 */
[----:B------:R-:W-:Y:S01]  /*1d030*/  @P0 SHF.R.U32.HI R2, RZ, R9, R2 ;  /* 0x00000009ff020219 */ /* 0x000fe20000011602 */
[C---:B-1----:R-:W-:Y:S02]  /*1d040*/  IMAD R3, R4.reuse, UR4, R3 ;  /* 0x0000000404037c24 */ /* 0x042fe4000f8e0203 */
[----:B------:R-:W-:Y:S02]  /*1d050*/  IMAD R0, R4, UR5, R0 ;  /* 0x0000000504007c24 */ /* 0x000fe4000f8e0200 */
[----:B------:R-:W-:-:S04]  /*1d060*/  @P0 IMAD.MOV R6, RZ, RZ, -R2 ;  /* 0x000000ffff060224 */ /* 0x000fc800078e0a02 */
[----:B0-----:R-:W-:-:S04]  /*1d070*/  @P0 IMAD R6, R11, R6, R7 ;  /* 0x000000060b060224 */ /* 0x001fc800078e0207 */
[C---:B---3--:R-:W-:Y:S02]  /*1d080*/  @P0 IMAD R3, R6.reuse, R12, R3 ;  /* 0x0000000c06030224 */ /* 0x048fe400078e0203 */
[----:B------:R-:W-:-:S07]  /*1d090*/  @P0 IMAD R0, R6, R13, R0 ;  /* 0x0000000d06000224 */ /* 0x000fce00078e0200 */
.L_x_13002:
[----:B------:R-:W0:Y:S02]  /*1d0a0*/  LDCU.128 UR4, c[0x0][0x580] ;  /* 0x0000b000ff0477ac */ /* 0x000e240008000c00 */
[----:B0-----:R-:W-:-:S04]  /*1d0b0*/  IADD3 R4, P0, PT, R0, UR6, RZ ;  /* 0x0000000600047c10 */ /* 0x001fc8000ff1e0ff */
[----:B------:R-:W-:Y:S01]  /*1d0c0*/  IADD3.X R5, PT, PT, RZ, UR7, RZ, P0, !PT ;  /* 0x00000007ff057c10 */ /* 0x000fe200087fe4ff */
[----:B------:R-:W0:Y:S05]  /*1d0d0*/  LDCU.64 UR6, c[0x0][0x590] ;  /* 0x0000b200ff0677ac */ /* 0x000e2a0008000a00 */
[----:B------:R-:W2:Y:S01]  /*1d0e0*/  LDG.E.64 R4, desc[UR36][R4.64] ;  /* 0x0000002404047981 */ /* 0x000ea2000c1e1b00 */
[----:B------:R-:W-:Y:S01]  /*1d0f0*/  IADD3 R16, P2, PT, R3, UR4, RZ ;  /* 0x0000000403107c10 */ /* 0x000fe2000ff5e0ff */
[----:B------:R-:W-:Y:S04]  /*1d100*/  BSSY.RECONVERGENT B6, `(.L_x_13003) ;  /* 0x0000019000067945 */ /* 0x000fe80003800200 */
[----:B------:R-:W-:Y:S01]  /*1d110*/  IMAD.X R17, RZ, RZ, UR5, P2 ;  /* 0x00000005ff117e24 */ /* 0x000fe200090e06ff */
        /* <DEDUP_REMOVED lines=23> */
.L_x_13004:
[----:B------:R-:W-:Y:S05]  /*1d290*/  BSYNC.RECONVERGENT B6 ;  /* 0x0000000000067941 */ /* 0x000fea0003800200 */
.L_x_13003:
[----:B------:R-:W0:Y:S02]  /*1d2a0*/  LDC.64 R2, c[0x0][0x738] ;  /* 0x0001ce00ff027b82 */ /* 0x000e240000000a00 */
[----:B0-----:R-:W2:Y:S04]  /*1d2b0*/  LDG.E.U16 R3, desc[UR36][R2.64] ;  /* 0x0000002402037981 */ /* 0x001ea8000c1e1500 */
[----:B--2---:R-:W-:Y:S01]  /*1d2c0*/  STG.E.U16 desc[UR36][R16.64], R3 ;  /* 0x0000000310007986 */ /* 0x004fe2000c101524 */
[----:B------:R-:W-:Y:S05]  /*1d2d0*/  EXIT ;  /* 0x000000000000794d */ /* 0x000fea0003800000 */
.L_x_12986:
[----:B------:R-:W0:Y:S01]  /*1d2e0*/  LDCU.64 UR4, c[0x0][0x380] ;  /* 0x00007000ff0477ac */ /* 0x000e220008000a00 */
[----:B------:R-:W-:Y:S01]  /*1d2f0*/  VIMNMX.U32 R2, PT, PT, R22, 0x18, PT ;  /* 0x0000001816027848 */ /* 0x000fe20003fe0000 */
[----:B------:R-:W-:Y:S01]  /*1d300*/  BSSY.RECONVERGENT B6, `(.L_x_13005) ;  /* 0x00006c1000067945 */ /* 0x000fe20003800200 */
[----:B------:R-:W-:-:S03]  /*1d310*/  UIADD3 UR40, UPT, UPT, UR40, -0x1, URZ ;  /* 0xffffffff28287890 */ /* 0x000fc6000fffe0ff */
[----:B------:R-:W-:Y:S01]  /*1d320*/  VIADD R2, R2, 0x1 ;  /* 0x0000000102027836 */ /* 0x000fe20000000000 */
[----:B------:R-:W-:-:S04]  /*1d330*/  UISETP.LT.U32.AND UP0, UPT, UR40, 0x18, UPT ;  /* 0x000000182800788c */ /* 0x000fc8000bf01070 */
[----:B------:R-:W-:-:S04]  /*1d340*/  USEL UR41, UR40, 0x18, UP0 ;  /* 0x0000001828297887 */ /* 0x000fc80008000000 */
[----:B------:R-:W-:Y:S01]  /*1d350*/  UIADD3 UR41, UPT, UPT, UR41, 0x1, URZ ;  /* 0x0000000129297890 */ /* 0x000fe2000fffe0ff */
        /* <DEDUP_REMOVED lines=301> */
.L_x_13007:
[----:B------:R-:W0:Y:S02]  /*1e630*/  LDCU.64 UR4, c[0x0][0x588] ;  /* 0x0000b100ff0477ac */ /* 0x000e240008000a00 */
[----:B0-----:R-:W-:-:S05]  /*1e640*/  IADD3 R4, P0, PT, R0, UR4, RZ ;  /* 0x0000000400047c10 */ /* 0x001fca000ff1e0ff */
[----:B------:R-:W-:Y:S01]  /*1e650*/  IMAD.X R5, RZ, RZ, UR5, P0 ;  /* 0x00000005ff057e24 */ /* 0x000fe200080e06ff */
[----:B------:R-:W0:Y:S04]  /*1e660*/  LDCU.64 UR4, c[0x0][0x590] ;  /* 0x0000b200ff0477ac */ /* 0x000e280008000a00 */
[----:B------:R-:W2:Y:S01]  /*1e670*/  LDG.E.64 R18, desc[UR36][R4.64] ;  /* 0x0000002404127981 */ /* 0x000ea2000c1e1b00 */
[----:B------:R-:W-:Y:S01]  /*1e680*/  BSSY.RECONVERGENT B7, `(.L_x_13008) ;  /* 0x0000018000077945 */ /* 0x000fe20003800200 */
[----:B0-----:R-:W-:-:S04]  /*1e690*/  UIADD3 UR6, UP0, UPT, URZ, -UR4, URZ ;  /* 0x80000004ff067290 */ /* 0x001fc8000ff1e0ff */
        /* <DEDUP_REMOVED lines=22> */
.L_x_13009:
[----:B------:R-:W-:Y:S05]  /*1e800*/  BSYNC.RECONVERGENT B7 ;  /* 0x0000000000077941 */ /* 0x000fea0003800200 */
.L_x_13008:
[----:B------:R-:W0:Y:S01]  /*1e810*/  LDCU.64 UR4, c[0x0][0x590] ;  /* 0x0000b200ff0477ac */ /* 0x000e220008000a00 */
[--C-:B------:R-:W-:Y:S01]  /*1e820*/  SHF.R.S32.HI R13, RZ, 0x1f, R19.reuse ;  /* 0x0000001fff0d7819 */ /* 0x100fe20000011413 */
[----:B------:R-:W-:Y:S01]  /*1e830*/  BSSY.RECONVERGENT B0, `(.L_x_13010) ;  /* 0x0000033000007945 */ /* 0x000fe20003800200 */
[----:B------:R-:W-:Y:S01]  /*1e840*/  SHF.R.S32.HI R3, RZ, 0x1f, R19 ;  /* 0x0000001fff037819 */ /* 0x000fe20000011413 */
[----:B------:R-:W1:Y:S01]  /*1e850*/  LDCU UR6, c[0x0][0x5ac] ;  /* 0x0000b580ff0677ac */ /* 0x000e620008000800 */
[----:B0-----:R-:W-:Y:S02]  /*1e860*/  LOP3.LUT R13, R13, UR4, RZ, 0xc0, !PT ;  /* 0x000000040d0d7c12 */ /* 0x001fe4000f8ec0ff */
[----:B------:R-:W-:Y:S02]  /*1e870*/  LOP3.LUT R3, R3, UR5, RZ, 0xc0, !PT ;  /* 0x0000000503037c12 */ /* 0x000fe4000f8ec0ff */
[----:B------:R-:W-:-:S05]  /*1e880*/  IADD3 R12, P0, PT, R18, R13, RZ ;  /* 0x0000000d120c7210 */ /* 0x000fca0007f1e0ff */
[----:B------:R-:W-:-:S05]  /*1e890*/  IMAD.X R13, R19, 0x1, R3, P0 ;  /* 0x00000001130d7824 */ /* 0x000fca00000e0603 */
[----:B-1----:R-:W-:-:S04]  /*1e8a0*/  LOP3.LUT R0, R13, UR6, RZ, 0xfc, !PT ;  /* 0x000000060d007c12 */ /* 0x002fc8000f8efcff */
[----:B------:R-:W-:-:S13]  /*1e8b0*/  ISETP.NE.U32.AND P0, PT, R0, RZ, PT ;  /* 0x000000ff0000720c */ /* 0x000fda0003f05070 */
[----:B------:R-:W-:Y:S05]  /*1e8c0*/  @P0 BRA `(.L_x_13011) ;  /* 0x0000000000600947 */ /* 0x000fea0003800000 */
[----:B------:R-:W0:Y:S01]  /*1e8d0*/  LDCU UR4, c[0x0][0x5a8] ;  /* 0x0000b500ff0477ac */ /* 0x000e220008000800 */
[----:B------:R-:W-:Y:S01]  /*1e8e0*/  IMAD.MOV.U32 R13, RZ, RZ, RZ ;  /* 0x000000ffff0d7224 */ /* 0x000fe200078e00ff */
        /* <DEDUP_REMOVED lines=19> */
[----:B------:R-:W-:Y:S01]  /*1ea20*/  IMAD R3, R3, UR4, R12 ;  /* 0x0000000403037c24 */ /* 0x000fe2000f8e020c */
[----:B------:R-:W-:Y:S01]  /*1ea30*/  MOV R12, R0 ;  /* 0x00000000000c7202 */ /* 0x000fe20000000f00 */
[----:B------:R-:W-:Y:S06]  /*1ea40*/  BRA `(.L_x_13012) ;  /* 0x0000000000447947 */ /* 0x000fec0003800000 */
.L_x_13011:
        /* <DEDUP_REMOVED lines=17> */
.L_x_13012:
[----:B------:R-:W-:Y:S05]  /*1eb60*/  BSYNC.RECONVERGENT B0 ;  /* 0x0000000000007941 */ /* 0x000fea0003800200 */
.L_x_13010:
        /* <DEDUP_REMOVED lines=37> */
.L_x_13015:
        /* <DEDUP_REMOVED lines=18> */
.L_x_13016:
[----:B------:R-:W-:Y:S05]  /*1eee0*/  BSYNC.RECONVERGENT B0 ;  /* 0x0000000000007941 */ /* 0x000fea0003800200 */
.L_x_13014:
        /* <DEDUP_REMOVED lines=37> */
.L_x_13018:
        /* <DEDUP_REMOVED lines=18> */
.L_x_13019:
[----:B------:R-:W-:Y:S05]  /*1f260*/  BSYNC.RECONVERGENT B0 ;  /* 0x0000000000007941 */ /* 0x000fea0003800200 */
.L_x_13017:
        /* <DEDUP_REMOVED lines=37> */
.L_x_13021:
        /* <DEDUP_REMOVED lines=11> */
[--C-:B------:R-:W-:Y:S01]  /*1f570*/  IMAD.MOV.U32 R13, RZ, RZ, R7.reuse ;  /* 0x000000ffff0d7224 */ /* 0x100fe200078e0007 */
[----:B------:R-:W-:Y:S01]  /*1f580*/  MOV R12, R6 ;  /* 0x00000006000c7202 */ /* 0x000fe20000000f00 */
[----:B------:R-:W-:-:S04]  /*1f590*/  IMAD.X R0, RZ, RZ, ~R7, P0 ;  /* 0x000000ffff007224 */ /* 0x000fc800000e0e07 */
[----:B0-----:R-:W-:Y:S02]  /*1f5a0*/  IMAD R0, R0, UR4, RZ ;  /* 0x0000000400007c24 */ /* 0x001fe4000f8e02ff */
[----:B------:R-:W-:-:S04]  /*1f5b0*/  IMAD.WIDE.U32 R4, R3, UR4, R4 ;  /* 0x0000000403047c25 */ /* 0x000fc8000f8e0004 */
[----:B------:R-:W-:-:S05]  /*1f5c0*/  IMAD R3, R3, UR5, R0 ;  /* 0x0000000503037c24 */ /* 0x000fca000f8e0200 */
[----:B------:R-:W-:-:S07]  /*1f5d0*/  IADD3 R3, PT, PT, R3, R5, RZ ;  /* 0x0000000503037210 */ /* 0x000fce0007ffe0ff */
.L_x_13022:
[----:B------:R-:W-:Y:S05]  /*1f5e0*/  BSYNC.RECONVERGENT B0 ;  /* 0x0000000000007941 */ /* 0x000fea0003800200 */
.L_x_13020:
        /* <DEDUP_REMOVED lines=29> */
[----:B------:R-:W-:Y:S02]  /*1f7c0*/  ISETP.GE.U32.AND P1, PT, R3, UR4, PT ;  /* 0x0000000403007c0c */ /* 0x000fe4000bf26070 */
[----:B------:R-:W-:-:S11]  /*1f7d0*/  MOV R3, RZ ;  /* 0x000000ff00037202 */ /* 0x000fd60000000f00 */
[----:B------:R-:W-:Y:S02]  /*1f7e0*/  @P1 IADD3 R0, PT, PT, R0, 0x1, RZ ;  /* 0x0000000100001810 */ /* 0x000fe40007ffe0ff */
[----:B------:R-:W-:-:S05]  /*1f7f0*/  @!P2 LOP3.LUT R0, RZ, UR4, RZ, 0x33, !PT ;  /* 0x00000004ff00ac12 */ /* 0x000fca000f8e33ff */
[----:B------:R-:W-:-:S04]  /*1f800*/  IMAD.MOV R5, RZ, RZ, -R0 ;  /* 0x000000ffff057224 */ /* 0x000fc800078e0a00 */
[----:B------:R-:W-:Y:S01]  /*1f810*/  IMAD R4, R5, UR4, R12 ;  /* 0x0000000405047c24 */ /* 0x000fe2000f8e020c */
[----:B------:R-:W-:Y:S01]  /*1f820*/  MOV R12, R0 ;  /* 0x00000000000c7202 */ /* 0x000fe20000000f00 */
[----:B------:R-:W-:Y:S06]  /*1f830*/  BRA `(.L_x_13025) ;  /* 0x0000000000487947 */ /* 0x000fec0003800000 */
.L_x_13024:
[----:B------:R-:W0:Y:S01]  /*1f840*/  LDCU.64 UR4, c[0x0][0x5c8] ;  /* 0x0000b900ff0477ac */ /* 0x000e220008000a00 */
[----:B------:R-:W-:Y:S02]  /*1f850*/  MOV R10, R12 ;  /* 0x0000000c000a7202 */ /* 0x000fe40000000f00 */
        /* <DEDUP_REMOVED lines=10> */
[-C--:B------:R-:W-:Y:S02]  /*1f900*/  IADD3.X R0, PT, PT, RZ, ~R7.reuse, RZ, P0, !PT ;  /* 0x80000007ff007210 */ /* 0x080fe400007fe4ff */
[----:B------:R-:W-:-:S03]  /*1f910*/  MOV R13, R7 ;  /* 0x00000007000d7202 */ /* 0x000fc60000000f00 */
[----:B0-----:R-:W-:Y:S02]  /*1f920*/  IMAD R0, R0, UR4, RZ ;  /* 0x0000000400007c24 */ /* 0x001fe4000f8e02ff */
[----:B------:R-:W-:-:S04]  /*1f930*/  IMAD.WIDE.U32 R4, R3, UR4, R4 ;  /* 0x0000000403047c25 */ /* 0x000fc8000f8e0004 */
[----:B------:R-:W-:-:S05]  /*1f940*/  IMAD R3, R3, UR5, R0 ;  /* 0x0000000503037c24 */ /* 0x000fca000f8e0200 */
[----:B------:R-:W-:-:S07]  /*1f950*/  IADD3 R3, PT, PT, R3, R5, RZ ;  /* 0x0000000503037210 */ /* 0x000fce0007ffe0ff */
.L_x_13025:
[----:B------:R-:W-:Y:S05]  /*1f960*/  BSYNC.RECONVERGENT B0 ;  /* 0x0000000000007941 */ /* 0x000fea0003800200 */
.L_x_13023:
        /* <DEDUP_REMOVED lines=19> */
[----:B0-----:R-:W-:Y:S01]  /*1faa0*/  HFMA2 R4, -RZ, RZ, 0, 0 ;  /* 0x00000000ff047431 */ /* 0x001fe200000001ff */
[----:B-1----:R-:W-:-:S05]  /*1fab0*/  IADD3 R3, PT, PT, RZ, -R5, RZ ;  /* 0x80000005ff037210 */ /* 0x002fca0007ffe0ff */
[----:B------:R-:W-:-:S04]  /*1fac0*/  IMAD R3, R3, UR4, RZ ;  /* 0x0000000403037c24 */ /* 0x000fc8000f8e02ff */
[----:B------:R-:W-:-:S06]  /*1fad0*/  IMAD.HI.U32 R3, R5, R3, R4 ;  /* 0x0000000305037227 */ /* 0x000fcc00078e0004 */
[----:B------:R-:W-:-:S04]  /*1fae0*/  IMAD.HI.U32 R0, R3, R12, RZ ;  /* 0x0000000c03007227 */ /* 0x000fc800078e00ff */
[----:B------:R-:W-:-:S04]  /*1faf0*/  IMAD.MOV R3, RZ, RZ, -R0 ;  /* 0x000000ffff037224 */ /* 0x000fc800078e0a00 */
[----:B------:R-:W-:-:S05]  /*1fb00*/  IMAD R3, R3, UR4, R12 ;  /* 0x0000000403037c24 */ /* 0x000fca000f8e020c */
[----:B------:R-:W-:-:S13]  /*1fb10*/  ISETP.GE.U32.AND P0, PT, R3, UR4, PT ;  /* 0x0000000403007c0c */ /* 0x000fda000bf06070 */
[----:B------:R-:W-:Y:S02]  /*1fb20*/  @P0 IADD3 R3, PT, PT, R3, -UR4, RZ ;  /* 0x8000000403030c10 */ /* 0x000fe4000fffe0ff */
[----:B------:R-:W-:Y:S02]  /*1fb30*/  @P0 IADD3 R0, PT, PT, R0, 0x1, RZ ;  /* 0x0000000100000810 */ /* 0x000fe40007ffe0ff */
[----:B------:R-:W-:Y:S02]  /*1fb40*/  ISETP.GE.U32.AND P1, PT, R3, UR4, PT ;  /* 0x0000000403007c0c */ /* 0x000fe4000bf26070 */
[----:B------:R-:W-:-:S11]  /*1fb50*/  MOV R3, RZ ;  /* 0x000000ff00037202 */ /* 0x000fd60000000f00 */
[----:B------:R-:W-:Y:S01]  /*1fb60*/  @P1 VIADD R0, R0, 0x1 ;  /* 0x0000000100001836 */ /* 0x000fe20000000000 */
[----:B------:R-:W-:-:S04]  /*1fb70*/  @!P2 LOP3.LUT R0, RZ, UR4, RZ, 0x33, !PT ;  /* 0x00000004ff00ac12 */ /* 0x000fc8000f8e33ff */
[----:B------:R-:W-:-:S05]  /*1fb80*/  IADD3 R5, PT, PT, -R0, RZ, RZ ;  /* 0x000000ff00057210 */ /* 0x000fca0007ffe1ff */
[----:B------:R-:W-:Y:S02]  /*1fb90*/  IMAD R4, R5, UR4, R12 ;  /* 0x0000000405047c24 */ /* 0x000fe4000f8e020c */
[----:B------:R-:W-:Y:S01]  /*1fba0*/  IMAD.MOV.U32 R12, RZ, RZ, R0 ;  /* 0x000000ffff0c7224 */ /* 0x000fe200078e0000 */
[----:B------:R-:W-:Y:S06]  /*1fbb0*/  BRA `(.L_x_13028) ;  /* 0x0000000000487947 */ /* 0x000fec0003800000 */
.L_x_13027:
[----:B------:R-:W0:Y:S01]  /*1fbc0*/  LDCU.64 UR4, c[0x0][0x5d0] ;  /* 0x0000ba00ff0477ac */ /* 0x000e220008000a00 */
[----:B------:R-:W-:Y:S02]  /*1fbd0*/  MOV R10, R12 ;  /* 0x0000000c000a7202 */ /* 0x000fe40000000f00 */
[----:B------:R-:W-:Y:S02]  /*1fbe0*/  MOV R9, R13 ;  /* 0x0000000d00097202 */ /* 0x000fe40000000f00 */
[----:B------:R-:W-:Y:S01]  /*1fbf0*/  MOV R0, 0x1fc30 ;  /* 0x0001fc3000007802 */ /* 0x000fe20000000f00 */
[----:B0-----:R-:W-:Y:S01]  /*1fc00*/  IMAD.U32 R4, RZ, RZ, UR4 ;  /* 0x00000004ff047e24 */ /* 0x001fe2000f8e00ff */
[----:B------:R-:W-:-:S07]  /*1fc10*/  MOV R3, UR5 ;  /* 0x0000000500037c02 */ /* 0x000fce0008000f00 */
[----:B------:R-:W-:Y:S05]  /*1fc20*/  CALL.REL.NOINC `($__internal_0_$__cuda_sm20_div_u64) ;  /* 0x000001dc00dc7944 */ /* 0x000fea0003c00000 */
[----:B------:R-:W0:Y:S01]  /*1fc30*/  LDCU.64 UR4, c[0x0][0x5d0] ;  /* 0x0000ba00ff0477ac */ /* 0x000e220008000a00 */
[----:B------:R-:W-:Y:S02]  /*1fc40*/  IADD3 R3, P0, PT, RZ, -R6, RZ ;  /* 0x80000006ff037210 */ /* 0x000fe40007f1e0ff */
[----:B------:R-:W-:Y:S02]  /*1fc50*/  MOV R4, R12 ;  /* 0x0000000c00047202 */ /* 0x000fe40000000f00 */
[----:B------:R-:W-:Y:S01]  /*1fc60*/  MOV R5, R13 ;  /* 0x0000000d00057202 */ /* 0x000fe20000000f00 */
[----:B------:R-:W-:Y:S01]  /*1fc70*/  IMAD.X R0, RZ, RZ, ~R7, P0 ;  /* 0x000000ffff007224 */ /* 0x000fe200000e0e07 */
[----:B------:R-:W-:Y:S02]  /*1fc80*/  MOV R12, R6 ;  /* 0x00000006000c7202 */ /* 0x000fe40000000f00 */
[----:B------:R-:W-:Y:S01]  /*1fc90*/  MOV R13, R7 ;  /* 0x00000007000d7202 */ /* 0x000fe20000000f00 */
[----:B0-----:R-:W-:-:S02]  /*1fca0*/  IMAD R0, R0, UR4, RZ ;  /* 0x0000000400007c24 */ /* 0x001fc4000f8e02ff */
[----:B------:R-:W-:-:S04]  /*1fcb0*/  IMAD.WIDE.U32 R4, R3, UR4, R4 ;  /* 0x0000000403047c25 */ /* 0x000fc8000f8e0004 */
[----:B------:R-:W-:-:S04]  /*1fcc0*/  IMAD R3, R3, UR5, R0 ;  /* 0x0000000503037c24 */ /* 0x000fc8000f8e0200 */
[----:B------:R-:W-:-:S07]  /*1fcd0*/  IMAD.IADD R3, R3, 0x1, R5 ;  /* 0x0000000103037824 */ /* 0x000fce00078e0205 */
.L_x_13028:
[----:B------:R-:W-:Y:S05]  /*1fce0*/  BSYNC.RECONVERGENT B0 ;  /* 0x0000000000007941 */ /* 0x000fea0003800200 */
.L_x_13026:
        /* <DEDUP_REMOVED lines=27> */
[----:B------:R-:W-:Y:S01]  /*1fea0*/  @P0 IADD3 R3, PT, PT, R3, -UR4, RZ ;  /* 0x8000000403030c10 */ /* 0x000fe2000fffe0ff */
[----:B------:R-:W-:-:S03]  /*1feb0*/  @P0 VIADD R0, R0, 0x1 ;  /* 0x0000000100000836 */ /* 0x000fc60000000000 */
[----:B------:R-:W-:Y:S01]  /*1fec0*/  ISETP.GE.U32.AND P1, PT, R3, UR4, PT ;  /* 0x0000000403007c0c */ /* 0x000fe2000bf26070 */
[----:B------:R-:W-:-:S12]  /*1fed0*/  IMAD.MOV.U32 R3, RZ, RZ, RZ ;  /* 0x000000ffff037224 */ /* 0x000fd800078e00ff */
[----:B------:R-:W-:Y:S02]  /*1fee0*/  @P1 IADD3 R0, PT, PT, R0, 0x1, RZ ;  /* 0x0000000100001810 */ /* 0x000fe40007ffe0ff */
[----:B------:R-:W-:-:S04]  /*1fef0*/  @!P2 LOP3.LUT R0, RZ, UR4, RZ, 0x33, !PT ;  /* 0x00000004ff00ac12 */ /* 0x000fc8000f8e33ff */
[----:B------:R-:W-:-:S05]  /*1ff00*/  IADD3 R5, PT, PT, -R0, RZ, RZ ;  /* 0x000000ff00057210 */ /* 0x000fca0007ffe1ff */
[----:B------:R-:W-:Y:S01]  /*1ff10*/  IMAD R4, R5, UR4, R12 ;  /* 0x0000000405047c24 */ /* 0x000fe2000f8e020c */
[----:B------:R-:W-:Y:S01]  /*1ff20*/  MOV R12, R0 ;  /* 0x00000000000c7202 */ /* 0x000fe20000000f00 */
[----:B------:R-:W-:Y:S06]  /*1ff30*/  BRA `(.L_x_13031) ;  /* 0x0000000000487947 */ /* 0x000fec0003800000 */
.L_x_13030:
[----:B------:R-:W0:Y:S01]  /*1ff40*/  LDCU.64 UR4, c[0x0][0x5d8] ;  /* 0x0000bb00ff0477ac */ /* 0x000e220008000a00 */
[----:B------:R-:W-:Y:S01]  /*1ff50*/  IMAD.MOV.U32 R10, RZ, RZ, R12 ;  /* 0x000000ffff0a7224 */ /* 0x000fe200078e000c */
[----:B------:R-:W-:Y:S01]  /*1ff60*/  MOV R0, 0x1ffb0 ;  /* 0x0001ffb000007802 */ /* 0x000fe20000000f00 */
[----:B------:R-:W-:Y:S01]  /*1ff70*/  IMAD.MOV.U32 R9, RZ, RZ, R13 ;  /* 0x000000ffff097224 */ /* 0x000fe200078e000d */
[----:B0-----:R-:W-:Y:S02]  /*1ff80*/  MOV R4, UR4 ;  /* 0x0000000400047c02 */ /* 0x001fe40008000f00 */
[----:B------:R-:W-:-:S07]  /*1ff90*/  MOV R3, UR5 ;  /* 0x0000000500037c02 */ /* 0x000fce0008000f00 */
[----:B------:R-:W-:Y:S05]  /*1ffa0*/  CALL.REL.NOINC `($__internal_0_$__cuda_sm20_div_u64) ;  /* 0x000001d800fc7944 */ /* 0x000fea0003c00000 */
[----:B------:R-:W0:Y:S01]  /*1ffb0*/  LDCU.64 UR4, c[0x0][0x5d8] ;  /* 0x0000bb00ff0477ac */ /* 0x000e220008000a00 */
[----:B------:R-:W-:Y:S01]  /*1ffc0*/  IADD3 R3, P0, PT, RZ, -R6, RZ ;  /* 0x80000006ff037210 */ /* 0x000fe20007f1e0ff */
[----:B------:R-:W-:Y:S01]  /*1ffd0*/  IMAD.MOV.U32 R5, RZ, RZ, R13 ;  /* 0x000000ffff057224 */ /* 0x000fe200078e000d */
[----:B------:R-:W-:Y:S01]  /*1ffe0*/  MOV R4, R12 ;  /* 0x0000000c00047202 */ /* 0x000fe20000000f00 */
[----:B------:R-:W-:Y:S01]  /*1fff0*/  IMAD.MOV.U32 R13, RZ, RZ, R7 ;  /* 0x000000ffff0d7224 */ /* 0x000fe200078e0007 */
[----:B------:R-:W-:Y:S02]  /*20000*/  IADD3.X R0, PT, PT, RZ, ~R7, RZ, P0, !PT ;  /* 0x80000007ff007210 */ /* 0x000fe400007fe4ff */
[----:B------:R-:W-:-:S03]  /*20010*/  MOV R12, R6 ;  /* 0x00000006000c7202 */ /* 0x000fc60000000f00 */
[----:B0-----:R-:W-:Y:S02]  /*20020*/  IMAD R0, R0, UR4, RZ ;  /* 0x0000000400007c24 */ /* 0x001fe4000f8e02ff */
[----:B------:R-:W-:-:S04]  /*20030*/  IMAD.WIDE.U32 R4, R3, UR4, R4 ;  /* 0x0000000403047c25 */ /* 0x000fc8000f8e0004 */
[----:B------:R-:W-:-:S05]  /*20040*/  IMAD R3, R3, UR5, R0 ;  /* 0x0000000503037c24 */ /* 0x000fca000f8e0200 */
[----:B------:R-:W-:-:S07]  /*20050*/  IADD3 R3, PT, PT, R3, R5, RZ ;  /* 0x0000000503037210 */ /* 0x000fce0007ffe0ff */
.L_x_13031:
[----:B------:R-:W-:Y:S05]  /*20060*/  BSYNC.RECONVERGENT B0 ;  /* 0x0000000000007941 */ /* 0x000fea0003800200 */
.L_x_13029:
        /* <DEDUP_REMOVED lines=37> */
.L_x_13033:
        /* <DEDUP_REMOVED lines=18> */
.L_x_13034:
[----:B------:R-:W-:Y:S05]  /*203e0*/  BSYNC.RECONVERGENT B0 ;  /* 0x0000000000007941 */ /* 0x000fea0003800200 */
.L_x_13032:
        /* <DEDUP_REMOVED lines=37> */
.L_x_13036:
        /* <DEDUP_REMOVED lines=18> */
.L_x_13037:
[----:B------:R-:W-:Y:S05]  /*20760*/  BSYNC.RECONVERGENT B0 ;  /* 0x0000000000007941 */ /* 0x000fea0003800200 */
.L_x_13035:
        /* <DEDUP_REMOVED lines=37> */
.L_x_13039:
        /* <DEDUP_REMOVED lines=18> */
.L_x_13040:
[----:B------:R-:W-:Y:S05]  /*20ae0*/  BSYNC.RECONVERGENT B0 ;  /* 0x0000000000007941 */ /* 0x000fea0003800200 */
.L_x_13038:
        /* <DEDUP_REMOVED lines=37> */
.L_x_13042:
        /* <DEDUP_REMOVED lines=18> */
.L_x_13043:
[----:B------:R-:W-:Y:S05]  /*20e60*/  BSYNC.RECONVERGENT B0 ;  /* 0x0000000000007941 */ /* 0x000fea0003800200 */
.L_x_13041:
        /* <DEDUP_REMOVED lines=37> */
.L_x_13045:
        /* <DEDUP_REMOVED lines=18> */
.L_x_13046:
[----:B------:R-:W-:Y:S05]  /*211e0*/  BSYNC.RECONVERGENT B0 ;  /* 0x0000000000007941 */ /* 0x000fea0003800200 */
.L_x_13044:
        /* <DEDUP_REMOVED lines=37> */
.L_x_13048:
        /* <DEDUP_REMOVED lines=18> */
.L_x_13049:
[----:B------:R-:W-:Y:S05]  /*21560*/  BSYNC.RECONVERGENT B0 ;  /* 0x0000000000007941 */ /* 0x000fea0003800200 */
.L_x_13047:
        /* <DEDUP_REMOVED lines=37> */
.L_x_13051:
        /* <DEDUP_REMOVED lines=18> */
.L_x_13052:
[----:B------:R-:W-:Y:S05]  /*218e0*/  BSYNC.RECONVERGENT B0 ;  /* 0x0000000000007941 */ /* 0x000fea0003800200 */
.L_x_13050:
        /* <DEDUP_REMOVED lines=37> */
.L_x_13054:
        /* <DEDUP_REMOVED lines=18> */
.L_x_13055:
[----:B------:R-:W-:Y:S05]  /*21c60*/  BSYNC.RECONVERGENT B0 ;  /* 0x0000000000007941 */ /* 0x000fea0003800200 */
.L_x_13053:
        /* <DEDUP_REMOVED lines=37> */
.L_x_13057:
        /* <DEDUP_REMOVED lines=18> */
.L_x_13058:
[----:B------:R-:W-:Y:S05]  /*21fe0*/  BSYNC.RECONVERGENT B0 ;  /* 0x0000000000007941 */ /* 0x000fea0003800200 */
.L_x_13056:
        /* <DEDUP_REMOVED lines=37> */
.L_x_13060:
        /* <DEDUP_REMOVED lines=18> */
.L_x_13061:
[----:B------:R-:W-:Y:S05]  /*22360*/  BSYNC.RECONVERGENT B0 ;  /* 0x0000000000007941 */ /* 0x000fea0003800200 */
.L_x_13059:
        /* <DEDUP_REMOVED lines=37> */
.L_x_13063:
        /* <DEDUP_REMOVED lines=18> */
.L_x_13064:
[----:B------:R-:W-:Y:S05]  /*226e0*/  BSYNC.RECONVERGENT B0 ;  /* 0x0000000000007941 */ /* 0x000fea0003800200 */
.L_x_13062:
        /* <DEDUP_REMOVED lines=37> */
.L_x_13066:
        /* <DEDUP_REMOVED lines=18> */
.L_x_13067:
[----:B------:R-:W-:Y:S05]  /*22a60*/  BSYNC.RECONVERGENT B0 ;  /* 0x0000000000007941 */ /* 0x000fea0003800200 */
.L_x_13065:
        /* <DEDUP_REMOVED lines=37> */
.L_x_13069:
        /* <DEDUP_REMOVED lines=18> */
.L_x_13070:
[----:B------:R-:W-:Y:S05]  /*22de0*/  BSYNC.RECONVERGENT B0 ;  /* 0x0000000000007941 */ /* 0x000fea0003800200 */
.L_x_13068:
        /* <DEDUP_REMOVED lines=37> */
.L_x_13072:
        /* <DEDUP_REMOVED lines=18> */
.L_x_13073:
[----:B------:R-:W-:Y:S05]  /*23160*/  BSYNC.RECONVERGENT B0 ;  /* 0x0000000000007941 */ /* 0x000fea0003800200 */
.L_x_13071:
        /* <DEDUP_REMOVED lines=37> */
.L_x_13075:
        /* <DEDUP_REMOVED lines=18> */
.L_x_13076:
[----:B------:R-:W-:Y:S05]  /*234e0*/  BSYNC.RECONVERGENT B0 ;  /* 0x0000000000007941 */ /* 0x000fea0003800200 */
.L_x_13074:
        /* <DEDUP_REMOVED lines=37> */
.L_x_13078:
        /* <DEDUP_REMOVED lines=18> */
.L_x_13079:
[----:B------:R-:W-:Y:S05]  /*23860*/  BSYNC.RECONVERGENT B0 ;  /* 0x0000000000007941 */ /* 0x000fea0003800200 */
.L_x_13077:
        /* <DEDUP_REMOVED lines=17> */
[----:B------:R-:W-:-:S04]  /*23980*/  IMAD.MOV.U32 R7, RZ, RZ, RZ ;  /* 0x000000ffff077224 */ /* 0x000fc800078e00ff */
        /* <DEDUP_REMOVED lines=16> */
[----:B------:R-:W-:Y:S01]  /*23a90*/  IMAD R4, R3, UR4, R12 ;  /* 0x0000000403047c24 */ /* 0x000fe2000f8e020c */
[----:B------:R-:W-:Y:S06]  /*23aa0*/  BRA `(.L_x_13082) ;  /* 0x0000000000407947 */ /* 0x000fec0003800000 */
.L_x_13081:
        /* <DEDUP_REMOVED lines=14> */
[----:B------:R-:W-:-:S05]  /*23b90*/  IMAD R3, R3, UR5, R0 ;  /* 0x0000000503037c24 */ /* 0x000fca000f8e0200 */
[----:B------:R-:W-:-:S07]  /*23ba0*/  IADD3 R0, PT, PT, R3, R5, RZ ;  /* 0x0000000503007210 */ /* 0x000fce0007ffe0ff */
.L_x_13082:
[----:B------:R-:W-:Y:S05]  /*23bb0*/  BSYNC.RECONVERGENT B0 ;  /* 0x0000000000007941 */ /* 0x000fea0003800200 */
.L_x_13080:
        /* <DEDUP_REMOVED lines=18> */
[----:B------:R-:W0:Y:S02]  /*23ce0*/  F2I.FTZ.U32.TRUNC.NTZ R5, R5 ;  /* 0x0000000500057305 */ /* 0x000e24000021f000 */
[----:B0-----:R-:W-:-:S05]  /*23cf0*/  IADD3 R3, PT, PT, RZ, -R5, RZ ;  /* 0x80000005ff037210 */ /* 0x001fca0007ffe0ff */
[----:B------:R-:W-:-:S04]  /*23d00*/  IMAD R3, R3, UR4, RZ ;  /* 0x0000000403037c24 */ /* 0x000fc8000f8e02ff */
[----:B------:R-:W-:-:S04]  /*23d10*/  IMAD.HI.U32 R3, R5, R3, R4 ;  /* 0x0000000305037227 */ /* 0x000fc800078e0004 */
[----:B------:R-:W-:Y:S02]  /*23d20*/  HFMA2 R5, -RZ, RZ, 0, 0 ;  /* 0x00000000ff057431 */ /* 0x000fe400000001ff */
[----:B------:R-:W-:-:S05]  /*23d30*/  IMAD.HI.U32 R0, R3, R6, RZ ;  /* 0x0000000603007227 */ /* 0x000fca00078e00ff */
[----:B------:R-:W-:-:S05]  /*23d40*/  IADD3 R3, PT, PT, -R0, RZ, RZ ;  /* 0x000000ff00037210 */ /* 0x000fca0007ffe1ff */
[----:B------:R-:W-:-:S05]  /*23d50*/  IMAD R4, R3, UR4, R6 ;  /* 0x0000000403047c24 */ /* 0x000fca000f8e0206 */
[----:B------:R-:W-:-:S13]  /*23d60*/  ISETP.GE.U32.AND P0, PT, R4, UR4, PT ;  /* 0x0000000404007c0c */ /* 0x000fda000bf06070 */
[----:B------:R-:W-:-:S04]  /*23d70*/  @P0 IADD3 R4, PT, PT, R4, -UR4, RZ ;  /* 0x8000000404040c10 */ /* 0x000fc8000fffe0ff */
[----:B------:R-:W-:-:S13]  /*23d80*/  ISETP.GE.U32.AND P0, PT, R4, UR4, PT ;  /* 0x0000000404007c0c */ /* 0x000fda000bf06070 */
[----:B------:R-:W-:Y:S01]  /*23d90*/  @P0 VIADD R4, R4, -UR4 ;  /* 0x8000000404040c36 */ /* 0x000fe20008000000 */
[----:B------:R-:W-:Y:S01]  /*23da0*/  @!P1 LOP3.LUT R4, RZ, UR4, RZ, 0x33, !PT ;  /* 0x00000004ff049c12 */ /* 0x000fe2000f8e33ff */
[----:B------:R-:W-:Y:S06]  /*23db0*/  BRA `(.L_x_13085) ;  /* 0x0000000000187947 */ /* 0x000fec0003800000 */
.L_x_13084:
[----:B------:R-:W-:Y:S01]  /*23dc0*/  MOV R8, R6 ;  /* 0x0000000600087202 */ /* 0x000fe20000000f00 */
[----:B------:R-:W-:Y:S01]  /*23dd0*/  IMAD.MOV.U32 R10, RZ, RZ, R7 ;  /* 0x000000ffff0a7224 */ /* 0x000fe200078e0007 */
[----:B------:R-:W-:-:S07]  /*23de0*/  MOV R9, 0x23e00 ;  /* 0x00023e0000097802 */ /* 0x000fce0000000f00 */
[----:B------:R-:W-:Y:S05]  /*23df0*/  CALL.REL.NOINC `($__internal_1_$__cuda_sm20_rem_u64) ;  /* 0x000001a000887944 */ /* 0x000fea0003c00000 */
[----:B------:R-:W-:Y:S02]  /*23e00*/  MOV R4, R0 ;  /* 0x0000000000047202 */ /* 0x000fe40000000f00 */
[----:B------:R-:W-:-:S07]  /*23e10*/  MOV R5, R3 ;  /* 0x0000000300057202 */ /* 0x000fce0000000f00 */
.L_x_13085:
[----:B------:R-:W-:Y:S05]  /*23e20*/  BSYNC.RECONVERGENT B0 ;  /* 0x0000000000007941 */ /* 0x000fea0003800200 */
.L_x_13083:
[----:B------:R-:W0:Y:S02]  /*23e30*/  LDCU.64 UR4, c[0x0][0x730] ;  /* 0x0000e600ff0477ac */ /* 0x000e240008000a00 */
[----:B0-----:R-:W-:Y:S02]  /*23e40*/  IMAD R3, R5, UR4, RZ ;  /* 0x0000000405037c24 */ /* 0x001fe4000f8e02ff */
[----:B------:R-:W-:-:S04]  /*23e50*/  IMAD.WIDE.U32 R20, R4, UR4, R20 ;  /* 0x0000000404147c25 */ /* 0x000fc8000f8e0014 */
[----:B------:R-:W-:-:S04]  /*23e60*/  IMAD R3, R4, UR5, R3 ;  /* 0x0000000504037c24 */ /* 0x000fc8000f8e0203 */
[----:B------:R-:W-:-:S07]  /*23e70*/  IMAD.IADD R21, R21, 0x1, R3 ;  /* 0x0000000115157824 */ /* 0x000fce00078e0203 */
.L_x_13013:
[----:B------:R-:W0:Y:S02]  /*23e80*/  LDCU.64 UR4, c[0x0][0x738] ;  /* 0x0000e700ff0477ac */ /* 0x000e240008000a00 */
[----:B0-----:R-:W-:-:S04]  /*23e90*/  LEA R4, P0, R20, UR4, 0x1 ;  /* 0x0000000414047c11 */ /* 0x001fc8000f8008ff */
[----:B------:R-:W-:Y:S01]  /*23ea0*/  LEA.HI.X R5, R20, UR5, R21, 0x1, P0 ;  /* 0x0000000514057c11 */ /* 0x000fe200080f0c15 */
[----:B------:R-:W0:Y:S05]  /*23eb0*/  LDCU.64 UR4, c[0x0][0x580] ;  /* 0x0000b000ff0477ac */ /* 0x000e2a0008000a00 */
[----:B------:R-:W2:Y:S01]  /*23ec0*/  LDG.E.U16 R5, desc[UR36][R4.64] ;  /* 0x0000002404057981 */ /* 0x000ea2000c1e1500 */
[----:B------:R-:W-:Y:S02]  /*23ed0*/  IADD3 R16, PT, PT, R16, 0x80, RZ ;  /* 0x0000008010107810 */ /* 0x000fe40007ffe0ff */
[----:B0-----:R-:W-:-:S04]  /*23ee0*/  IADD3 R6, P0, PT, R17, UR4, RZ ;  /* 0x0000000411067c10 */ /* 0x001fc8000ff1e0ff */
[----:B------:R-:W-:-:S05]  /*23ef0*/  IADD3.X R7, PT, PT, RZ, UR5, RZ, P0, !PT ;  /* 0x00000005ff077c10 */ /* 0x000fca00087fe4ff */
[----:B--2---:R0:W-:Y:S04]  /*23f00*/  STG.E.U16 desc[UR36][R6.64], R5 ;  /* 0x0000000506007986 */ /* 0x0041e8000c101524 */
.L_x_13006:
[----:B------:R-:W-:Y:S05]  /*23f10*/  BSYNC.RECONVERGENT B6 ;  /* 0x0000000000067941 */ /* 0x000fea0003800200 */
.L_x_13005:
        /* <DEDUP_REMOVED lines=303> */
.L_x_13088:
        /* <DEDUP_REMOVED lines=15> */
[----:B------:R-:W-:Y:S01]  /*25300*/  HFMA2 R8, -RZ, RZ, 0, 2.0205974578857421875e-05 ;  /* 0x00000153ff087431 */ /* 0x000fe200000001ff */
[----:B------:R-:W-:Y:S01]  /*25310*/  MOV R12, 0x1 ;  /* 0x00000001000c7802 */ /* 0x000fe20000000f00 */
[----:B------:R1:W2:Y:S01]  /*25320*/  LDC.64 R14, c[0x4][R0] ;  /* 0x01000000000e7b82 */ /* 0x0002a20000000a00 */
[----:B------:R-:W3:Y:S01]  /*25330*/  LDCU.64 UR6, c[0x4][0x4c0] ;  /* 0x01009800ff0677ac */ /* 0x000ee20008000a00 */
[----:B------:R-:W-:Y:S01]  /*25340*/  IMAD.MOV.U32 R13, RZ, RZ, RZ ;  /* 0x000000ffff0d7224 */ /* 0x000fe200078e00ff */
[----:B------:R-:W4:Y:S01]  /*25350*/  LDCU.64 UR8, c[0x4][0x310] ;  /* 0x01006200ff0877ac */ /* 0x000f220008000a00 */
[----:B0-----:R-:W-:Y:S02]  /*25360*/  MOV R4, UR4 ;  /* 0x0000000400047c02 */ /* 0x001fe40008000f00 */
[----:B------:R-:W-:Y:S01]  /*25370*/  MOV R5, UR5 ;  /* 0x0000000500057c02 */ /* 0x000fe20008000f00 */
[----:B---3--:R-:W-:Y:S01]  /*25380*/  IMAD.U32 R6, RZ, RZ, UR6 ;  /* 0x00000006ff067e24 */ /* 0x008fe2000f8e00ff */
[----:B------:R-:W-:-:S02]  /*25390*/  MOV R7, UR7 ;  /* 0x0000000700077c02 */ /* 0x000fc40008000f00 */
[----:B----4-:R-:W-:Y:S01]  /*253a0*/  MOV R10, UR8 ;  /* 0x00000008000a7c02 */ /* 0x010fe20008000f00 */
[----:B-1----:R-:W-:-:S07]  /*253b0*/  IMAD.U32 R11, RZ, RZ, UR9 ;  /* 0x00000009ff0b7e24 */ /* 0x002fce000f8e00ff */
[----:B------:R-:W-:-:S07]  /*253c0*/  LEPC R20, `(.L_x_13090) ;  /* 0x000000001014794e */ /* 0x000fce0000000000 */
[----:B--2---:R-:W-:Y:S05]  /*253d0*/  CALL.ABS.NOINC R14 ;  /* 0x000000000e007343 */ /* 0x004fea0003c00000 */
.L_x_13090:
[----:B------:R-:W-:Y:S05]  /*253e0*/  BSYNC.RECONVERGENT B7 ;  /* 0x0000000000077941 */ /* 0x000fea0003800200 */
.L_x_13089:
[----:B------:R-:W0:Y:S01]  /*253f0*/  LDCU.64 UR4, c[0x0][0x590] ;  /* 0x0000b200ff0477ac */ /* 0x000e220008000a00 */
[--C-:B------:R-:W-:Y:S01]  /*25400*/  SHF.R.S32.HI R13, RZ, 0x1f, R19.reuse ;  /* 0x0000001fff0d7819 */ /* 0x100fe20000011413 */
[----:B------:R-:W-:Y:S01]  /*25410*/  BSSY.RECONVERGENT B0, `(.L_x_13091) ;  /* 0x0000033000007945 */ /* 0x000fe20003800200 */
        /* <DEDUP_REMOVED lines=27> */
[----:B------:R-:W-:Y:S02]  /*255d0*/  @P1 IADD3 R0, PT, PT, R0, 0x1, RZ ;  /* 0x0000000100001810 */ /* 0x000fe40007ffe0ff */
[----:B------:R-:W-:-:S05]  /*255e0*/  @!P2 LOP3.LUT R0, RZ, UR4, RZ, 0x33, !PT ;  /* 0x00000004ff00ac12 */ /* 0x000fca000f8e33ff */
[----:B------:R-:W-:-:S04]  /*255f0*/  IMAD.MOV R3, RZ, RZ, -R0 ;  /* 0x000000ffff037224 */ /* 0x000fc800078e0a00 */
[----:B------:R-:W-:Y:S01]  /*25600*/  IMAD R3, R3, UR4, R12 ;  /* 0x0000000403037c24 */ /* 0x000fe2000f8e020c */
[----:B------:R-:W-:Y:S01]  /*25610*/  MOV R12, R0 ;  /* 0x00000000000c7202 */ /* 0x000fe20000000f00 */
[----:B------:R-:W-:Y:S06]  /*25620*/  BRA `(.L_x_13093) ;  /* 0x0000000000447947 */ /* 0x000fec0003800000 */
.L_x_13092:
        /* <DEDUP_REMOVED lines=8> */
[----:B------:R-:W-:-:S04]  /*256b0*/  IADD3 R3, P0, PT, RZ, -R6, RZ ;  /* 0x80000006ff037210 */ /* 0x000fc80007f1e0ff */
[----:B------:R-:W-:-:S05]  /*256c0*/  IADD3.X R0, PT, PT, RZ, ~R7, RZ, P0, !PT ;  /* 0x80000007ff007210 */ /* 0x000fca00007fe4ff */
[----:B0-----:R-:W-:Y:S02]  /*256d0*/  IMAD R0, R0, UR4, RZ ;  /* 0x0000000400007c24 */ /* 0x001fe4000f8e02ff */
[----:B------:R-:W-:-:S04]  /*256e0*/  IMAD.WIDE.U32 R12, R3, UR4, R12 ;  /* 0x00000004030c7c25 */ /* 0x000fc8000f8e000c */
[----:B------:R-:W-:Y:S01]  /*256f0*/  IMAD R5, R3, UR5, R0 ;  /* 0x0000000503057c24 */ /* 0x000fe2000f8e0200 */
[----:B------:R-:W-:Y:S02]  /*25700*/  MOV R3, R12 ;  /* 0x0000000c00037202 */ /* 0x000fe40000000f00 */
[----:B------:R-:W-:Y:S01]  /*25710*/  MOV R12, R6 ;  /* 0x00000006000c7202 */ /* 0x000fe20000000f00 */
[----:B------:R-:W-:Y:S01]  /*25720*/  IMAD.IADD R4, R5, 0x1, R13 ;  /* 0x0000000105047824 */ /* 0x000fe200078e020d */
[----:B------:R-:W-:-:S07]  /*25730*/  MOV R13, R7 ;  /* 0x00000007000d7202 */ /* 0x000fce0000000f00 */
.L_x_13093:
[----:B------:R-:W-:Y:S05]  /*25740*/  BSYNC.RECONVERGENT B0 ;  /* 0x0000000000007941 */ /* 0x000fea0003800200 */
.L_x_13091:
        /* <DEDUP_REMOVED lines=37> */
.L_x_13096:
        /* <DEDUP_REMOVED lines=18> */
.L_x_13097:
[----:B------:R-:W-:Y:S05]  /*25ac0*/  BSYNC.RECONVERGENT B0 ;  /* 0x0000000000007941 */ /* 0x000fea0003800200 */
.L_x_13095:
        /* <DEDUP_REMOVED lines=37> */
.L_x_13099:
        /* <DEDUP_REMOVED lines=18> */
.L_x_13100:
[----:B------:R-:W-:Y:S05]  /*25e40*/  BSYNC.RECONVERGENT B0 ;  /* 0x0000000000007941 */ /* 0x000fea0003800200 */
.L_x_13098:
        /* <DEDUP_REMOVED lines=37> */
.L_x_13102:
        /* <DEDUP_REMOVED lines=18> */
.L_x_13103:
[----:B------:R-:W-:Y:S05]  /*261c0*/  BSYNC.RECONVERGENT B0 ;  /* 0x0000000000007941 */ /* 0x000fea0003800200 */
.L_x_13101:
        /* <DEDUP_REMOVED lines=37> */
.L_x_13105:
        /* <DEDUP_REMOVED lines=18> */
.L_x_13106:
[----:B------:R-:W-:Y:S05]  /*26540*/  BSYNC.RECONVERGENT B0 ;  /* 0x0000000000007941 */ /* 0x000fea0003800200 */
.L_x_13104:
        /* <DEDUP_REMOVED lines=37> */
.L_x_13108:
        /* <DEDUP_REMOVED lines=18> */
.L_x_13109:
[----:B------:R-:W-:Y:S05]  /*268c0*/  BSYNC.RECONVERGENT B0 ;  /* 0x0000000000007941 */ /* 0x000fea0003800200 */
.L_x_13107:
        /* <DEDUP_REMOVED lines=37> */
.L_x_13111:
        /* <DEDUP_REMOVED lines=18> */
.L_x_13112:
[----:B------:R-:W-:Y:S05]  /*26c40*/  BSYNC.RECONVERGENT B0 ;  /* 0x0000000000007941 */ /* 0x000fea0003800200 */
.L_x_13110:
        /* <DEDUP_REMOVED lines=37> */
.L_x_13114:
        /* <DEDUP_REMOVED lines=18> */
.L_x_13115:
[----:B------:R-:W-:Y:S05]  /*26fc0*/  BSYNC.RECONVERGENT B0 ;  /* 0x0000000000007941 */ /* 0x000fea0003800200 */
.L_x_13113:
        /* <DEDUP_REMOVED lines=37> */
.L_x_13117:
        /* <DEDUP_REMOVED lines=18> */
.L_x_13118:
[----:B------:R-:W-:Y:S05]  /*27340*/  BSYNC.RECONVERGENT B0 ;  /* 0x0000000000007941 */ /* 0x000fea0003800200 */
.L_x_13116:
        /* <DEDUP_REMOVED lines=37> */
.L_x_13120:
        /* <DEDUP_REMOVED lines=18> */
.L_x_13121:
[----:B------:R-:W-:Y:S05]  /*276c0*/  BSYNC.RECONVERGENT B0 ;  /* 0x0000000000007941 */ /* 0x000fea0003800200 */
.L_x_13119:
        /* <DEDUP_REMOVED lines=37> */
.L_x_13123:
        /* <DEDUP_REMOVED lines=18> */
.L_x_13124:
[----:B------:R-:W-:Y:S05]  /*27a40*/  BSYNC.RECONVERGENT B0 ;  /* 0x0000000000007941 */ /* 0x000fea0003800200 */
.L_x_13122:
        /* <DEDUP_REMOVED lines=37> */
.L_x_13126:
        /* <DEDUP_REMOVED lines=18> */
.L_x_13127:
[----:B------:R-:W-:Y:S05]  /*27dc0*/  BSYNC.RECONVERGENT B0 ;  /* 0x0000000000007941 */ /* 0x000fea0003800200 */
.L_x_13125:
        /* <DEDUP_REMOVED lines=37> */
.L_x_13129:
        /* <DEDUP_REMOVED lines=18> */
.L_x_13130:
[----:B------:R-:W-:Y:S05]  /*28140*/  BSYNC.RECONVERGENT B0 ;  /* 0x0000000000007941 */ /* 0x000fea0003800200 */
.L_x_13128:
        /* <DEDUP_REMOVED lines=37> */
.L_x_13132:
        /* <DEDUP_REMOVED lines=18> */
.L_x_13133:
[----:B------:R-:W-:Y:S05]  /*284c0*/  BSYNC.RECONVERGENT B0 ;  /* 0x0000000000007941 */ /* 0x000fea0003800200 */
.L_x_13131:
        /* <DEDUP_REMOVED lines=37> */
.L_x_13135:
        /* <DEDUP_REMOVED lines=18> */
.L_x_13136:
[----:B------:R-:W-:Y:S05]  /*28840*/  BSYNC.RECONVERGENT B0 ;  /* 0x0000000000007941 */ /* 0x000fea0003800200 */
.L_x_13134:
        /* <DEDUP_REMOVED lines=37> */
.L_x_13138:
        /* <DEDUP_REMOVED lines=18> */
.L_x_13139:
[----:B------:R-:W-:Y:S05]  /*28bc0*/  BSYNC.RECONVERGENT B0 ;  /* 0x0000000000007941 */ /* 0x000fea0003800200 */
.L_x_13137:
        /* <DEDUP_REMOVED lines=37> */
.L_x_13141:
        /* <DEDUP_REMOVED lines=18> */
.L_x_13142:
[----:B------:R-:W-:Y:S05]  /*28f40*/  BSYNC.RECONVERGENT B0 ;  /* 0x0000000000007941 */ /* 0x000fea0003800200 */
.L_x_13140:
        /* <DEDUP_REMOVED lines=37> */
.L_x_13144:
        /* <DEDUP_REMOVED lines=18> */
.L_x_13145:
[----:B------:R-:W-:Y:S05]  /*292c0*/  BSYNC.RECONVERGENT B0 ;  /* 0x0000000000007941 */ /* 0x000fea0003800200 */
.L_x_13143:
        /* <DEDUP_REMOVED lines=37> */
.L_x_13147:
        /* <DEDUP_REMOVED lines=18> */
.L_x_13148:
[----:B------:R-:W-:Y:S05]  /*29640*/  BSYNC.RECONVERGENT B0 ;  /* 0x0000000000007941 */ /* 0x000fea0003800200 */
.L_x_13146:
        /* <DEDUP_REMOVED lines=37> */
.L_x_13150:
        /* <DEDUP_REMOVED lines=18> */
.L_x_13151:
[----:B------:R-:W-:Y:S05]  /*299c0*/  BSYNC.RECONVERGENT B0 ;  /* 0x0000000000007941 */ /* 0x000fea0003800200 */
.L_x_13149:
        /* <DEDUP_REMOVED lines=37> */
.L_x_13153:
        /* <DEDUP_REMOVED lines=18> */
.L_x_13154:
[----:B------:R-:W-:Y:S05]  /*29d40*/  BSYNC.RECONVERGENT B0 ;  /* 0x0000000000007941 */ /* 0x000fea0003800200 */
.L_x_13152:
        /* <DEDUP_REMOVED lines=37> */
.L_x_13156:
        /* <DEDUP_REMOVED lines=18> */
.L_x_13157:
[----:B------:R-:W-:Y:S05]  /*2a0c0*/  BSYNC.RECONVERGENT B0 ;  /* 0x0000000000007941 */ /* 0x000fea0003800200 */
.L_x_13155:
        /* <DEDUP_REMOVED lines=37> */
.L_x_13159:
        /* <DEDUP_REMOVED lines=18> */
.L_x_13160:
[----:B------:R-:W-:Y:S05]  /*2a440*/  BSYNC.RECONVERGENT B0 ;  /* 0x0000000000007941 */ /* 0x000fea0003800200 */
.L_x_13158:
        /* <DEDUP_REMOVED lines=17> */
[----:B------:R-:W-:-:S05]  /*2a560*/  HFMA2 R7, -RZ, RZ, 0, 0 ;  /* 0x00000000ff077431 */ /* 0x000fca00000001ff */
        /* <DEDUP_REMOVED lines=17> */
[----:B------:R-:W-:Y:S06]  /*2a680*/  BRA `(.L_x_13163) ;  /* 0x0000000000407947 */ /* 0x000fec0003800000 */
.L_x_13162:
        /* <DEDUP_REMOVED lines=16> */
.L_x_13163:
[----:B------:R-:W-:Y:S05]  /*2a790*/  BSYNC.RECONVERGENT B0 ;  /* 0x0000000000007941 */ /* 0x000fea0003800200 */
.L_x_13161:
        /* <DEDUP_REMOVED lines=23> */
[----:B------:R-:W-:-:S04]  /*2a910*/  IMAD.HI.U32 R0, R3, R6, RZ ;  /* 0x0000000603007227 */ /* 0x000fc800078e00ff */
[----:B------:R-:W-:-:S04]  /*2a920*/  IMAD.MOV R3, RZ, RZ, -R0 ;  /* 0x000000ffff037224 */ /* 0x000fc800078e0a00 */
[----:B------:R-:W-:-:S05]  /*2a930*/  IMAD R4, R3, UR4, R6 ;  /* 0x0000000403047c24 */ /* 0x000fca000f8e0206 */
[----:B------:R-:W-:-:S13]  /*2a940*/  ISETP.GE.U32.AND P0, PT, R4, UR4, PT ;  /* 0x0000000404007c0c */ /* 0x000fda000bf06070 */
[----:B------:R-:W-:-:S04]  /*2a950*/  @P0 IADD3 R4, PT, PT, R4, -UR4, RZ ;  /* 0x8000000404040c10 */ /* 0x000fc8000fffe0ff */
[----:B------:R-:W-:-:S13]  /*2a960*/  ISETP.GE.U32.AND P0, PT, R4, UR4, PT ;  /* 0x0000000404007c0c */ /* 0x000fda000bf06070 */
[----:B------:R-:W-:Y:S02]  /*2a970*/  @P0 IADD3 R4, PT, PT, R4, -UR4, RZ ;  /* 0x8000000404040c10 */ /* 0x000fe4000fffe0ff */
[----:B------:R-:W-:Y:S01]  /*2a980*/  @!P1 LOP3.LUT R4, RZ, UR4, RZ, 0x33, !PT ;  /* 0x00000004ff049c12 */ /* 0x000fe2000f8e33ff */
[----:B------:R-:W-:Y:S06]  /*2a990*/  BRA `(.L_x_13166) ;  /* 0x0000000000187947 */ /* 0x000fec0003800000 */
.L_x_13165:
[----:B------:R-:W-:Y:S02]  /*2a9a0*/  MOV R8, R6 ;  /* 0x0000000600087202 */ /* 0x000fe40000000f00 */
[----:B------:R-:W-:Y:S02]  /*2a9b0*/  MOV R10, R7 ;  /* 0x00000007000a7202 */ /* 0x000fe40000000f00 */
[----:B------:R-:W-:-:S07]  /*2a9c0*/  MOV R9, 0x2a9e0 ;  /* 0x0002a9e000097802 */ /* 0x000fce0000000f00 */
[----:B------:R-:W-:Y:S05]  /*2a9d0*/  CALL.REL.NOINC `($__internal_1_$__cuda_sm20_rem_u64) ;  /* 0x0000013400907944 */ /* 0x000fea0003c00000 */
[----:B------:R-:W-:Y:S01]  /*2a9e0*/  IMAD.MOV.U32 R4, RZ, RZ, R0 ;  /* 0x000000ffff047224 */ /* 0x000fe200078e0000 */
[----:B------:R-:W-:-:S07]  /*2a9f0*/  MOV R5, R3 ;  /* 0x0000000300057202 */ /* 0x000fce0000000f00 */
.L_x_13166:
[----:B------:R-:W-:Y:S05]  /*2aa00*/  BSYNC.RECONVERGENT B0 ;  /* 0x0000000000007941 */ /* 0x000fea0003800200 */
.L_x_13164:
[----:B------:R-:W0:Y:S02]  /*2aa10*/  LDCU.64 UR4, c[0x0][0x730] ;  /* 0x0000e600ff0477ac */ /* 0x000e240008000a00 */
[----:B0-----:R-:W-:Y:S02]  /*2aa20*/  IMAD R3, R5, UR4, RZ ;  /* 0x0000000405037c24 */ /* 0x001fe4000f8e02ff */
[----:B------:R-:W-:-:S04]  /*2aa30*/  IMAD.WIDE.U32 R20, R4, UR4, R20 ;  /* 0x0000000404147c25 */ /* 0x000fc8000f8e0014 */
[----:B------:R-:W-:-:S05]  /*2aa40*/  IMAD R3, R4, UR5, R3 ;  /* 0x0000000504037c24 */ /* 0x000fca000f8e0203 */
[----:B------:R-:W-:-:S07]  /*2aa50*/  IADD3 R21, PT, PT, R21, R3, RZ ;  /* 0x0000000315157210 */ /* 0x000fce0007ffe0ff */
.L_x_13094:
[----:B------:R-:W0:Y:S02]  /*2aa60*/  LDCU.64 UR4, c[0x0][0x738] ;  /* 0x0000e700ff0477ac */ /* 0x000e240008000a00 */
[----:B0-----:R-:W-:-:S04]  /*2aa70*/  LEA R4, P0, R20, UR4, 0x1 ;  /* 0x0000000414047c11 */ /* 0x001fc8000f8008ff */
[----:B------:R-:W-:Y:S01]  /*2aa80*/  LEA.HI.X R5, R20, UR5, R21, 0x1, P0 ;  /* 0x0000000514057c11 */ /* 0x000fe200080f0c15 */
[----:B------:R-:W0:Y:S05]  /*2aa90*/  LDCU.64 UR4, c[0x0][0x580] ;  /* 0x0000b000ff0477ac */ /* 0x000e2a0008000a00 */
[----:B------:R-:W2:Y:S01]  /*2aaa0*/  LDG.E.U16 R5, desc[UR36][R4.64] ;  /* 0x0000002404057981 */ /* 0x000ea2000c1e1500 */
[----:B------:R-:W-:Y:S02]  /*2aab0*/  IADD3 R16, PT, PT, R16, 0x80, RZ ;  /* 0x0000008010107810 */ /* 0x000fe40007ffe0ff */
[----:B0-----:R-:W-:-:S05]  /*2aac0*/  IADD3 R6, P0, PT, R17, UR4, RZ ;  /* 0x0000000411067c10 */ /* 0x001fca000ff1e0ff */
[----:B------:R-:W-:-:S05]  /*2aad0*/  IMAD.X R7, RZ, RZ, UR5, P0 ;  /* 0x00000005ff077e24 */ /* 0x000fca00080e06ff */
[----:B--2---:R1:W-:Y:S03]  /*2aae0*/  STG.E.U16 desc[UR36][R6.64], R5 ;  /* 0x0000000506007986 */ /* 0x0043e6000c101524 */
.L_x_13087:
[----:B------:R-:W-:Y:S05]  /*2aaf0*/  BSYNC.RECONVERGENT B6 ;  /* 0x0000000000067941 */ /* 0x000fea0003800200 */
.L_x_13086:
[----:B------:R-:W2:Y:S01]  /*2ab00*/  LDCU.64 UR4, c[0x0][0x380] ;  /* 0x00007000ff0477ac */ /* 0x000ea20008000a00 */
[----:B------:R-:W-:Y:S01]  /*2ab10*/  BSSY.RECONVERGENT B6, `(.L_x_13167) ;  /* 0x00006bc000067945 */ /* 0x000fe20003800200 */
[----:B--2---:R-:W-:-:S04]  /*2ab20*/  ISETP.GE.U32.AND P0, PT, R16, UR4, PT ;  /* 0x0000000410007c0c */ /* 0x004fc8000bf06070 */
[----:B------:R-:W-:-:S13]  /*2ab30*/  ISETP.GE.AND.EX P0, PT, RZ, UR5, PT, P0 ;  /* 0x00000005ff007c0c */ /* 0x000fda000bf06300 */
[----:B------:R-:W-:Y:S05]  /*2ab40*/  @P0 BRA `(.L_x_13168) ;  /* 0x0000006800e00947 */ /* 0x000fea0003800000 */
[----:B------:R-:W2:Y:S01]  /*2ab50*/  LDCU.64 UR4, c[0x0][0x390] ;  /* 0x00007200ff0477ac */ /* 0x000ea20008000a00 */
[----:B------:R-:W-:Y:S02]  /*2ab60*/  HFMA2 R4, -RZ, RZ, 0, 0 ;  /* 0x00000000ff047431 */ /* 0x000fe400000001ff */
[----:B01----:R-:W-:Y:S01]  /*2ab70*/  IMAD.MOV.U32 R5, RZ, RZ, R16 ;  /* 0x000000ffff057224 */ /* 0x003fe200078e0010 */
        /* <DEDUP_REMOVED lines=295> */
.L_x_13169:
[----:B------:R-:W0:Y:S02]  /*2bdf0*/  LDCU.64 UR4, c[0x0][0x588] ;  /* 0x0000b100ff0477ac */ /* 0x000e240008000a00 */
[----:B0-----:R-:W-:-:S04]  /*2be00*/  IADD3 R4, P0, PT, R0, UR4, RZ ;  /* 0x0000000400047c10 */ /* 0x001fc8000ff1e0ff */
[----:B------:R-:W-:Y:S01]  /*2be10*/  IADD3.X R5, PT, PT, RZ, UR5, RZ, P0, !PT ;  /* 0x00000005ff057c10 */ /* 0x000fe200087fe4ff */
        /* <DEDUP_REMOVED lines=16> */
[----:B------:R-:W-:Y:S01]  /*2bf20*/  MOV R13, RZ ;  /* 0x000000ff000d7202 */ /* 0x000fe20000000f00 */
[----:B------:R-:W4:Y:S01]  /*2bf30*/  LDCU.64 UR8, c[0x4][0x310] ;  /* 0x01006200ff0877ac */ /* 0x000f220008000a00 */
[----:B0-----:R-:W-:Y:S01]  /*2bf40*/  IMAD.U32 R4, RZ, RZ, UR4 ;  /* 0x00000004ff047e24 */ /* 0x001fe2000f8e00ff */
[----:B------:R-:W-:-:S02]  /*2bf50*/  MOV R5, UR5 ;  /* 0x0000000500057c02 */ /* 0x000fc40008000f00 */
[----:B---3--:R-:W-:Y:S01]  /*2bf60*/  MOV R6, UR6 ;  /* 0x0000000600067c02 */ /* 0x008fe20008000f00 */
[----:B------:R-:W-:Y:S01]  /*2bf70*/  IMAD.U32 R7, RZ, RZ, UR7 ;  /* 0x00000007ff077e24 */ /* 0x000fe2000f8e00ff */
[----:B----4-:R-:W-:Y:S02]  /*2bf80*/  MOV R10, UR8 ;  /* 0x00000008000a7c02 */ /* 0x010fe40008000f00 */
[----:B-1----:R-:W-:-:S07]  /*2bf90*/  MOV R11, UR9 ;  /* 0x00000009000b7c02 */ /* 0x002fce0008000f00 */
[----:B------:R-:W-:-:S07]  /*2bfa0*/  LEPC R20, `(.L_x_13171) ;  /* 0x000000001014794e */ /* 0x000fce0000000000 */
[----:B--2---:R-:W-:Y:S05]  /*2bfb0*/  CALL.ABS.NOINC R14 ;  /* 0x000000000e007343 */ /* 0x004fea0003c00000 */
.L_x_13171:
[----:B------:R-:W-:Y:S05]  /*2bfc0*/  BSYNC.RECONVERGENT B7 ;  /* 0x0000000000077941 */ /* 0x000fea0003800200 */
.L_x_13170:
        /* <DEDUP_REMOVED lines=29> */
[----:B------:R-:W-:-:S13]  /*2c1a0*/  ISETP.GE.U32.AND P1, PT, R3, UR4, PT ;  /* 0x0000000403007c0c */ /* 0x000fda000bf26070 */
[----:B------:R-:W-:Y:S02]  /*2c1b0*/  @P1 IADD3 R0, PT, PT, R0, 0x1, RZ ;  /* 0x0000000100001810 */ /* 0x000fe40007ffe0ff */
[----:B------:R-:W-:-:S04]  /*2c1c0*/  @!P2 LOP3.LUT R0, RZ, UR4, RZ, 0x33, !PT ;  /* 0x00000004ff00ac12 */ /* 0x000fc8000f8e33ff */
[----:B------:R-:W-:-:S05]  /*2c1d0*/  IADD3 R3, PT, PT, -R0, RZ, RZ ;  /* 0x000000ff00037210 */ /* 0x000fca0007ffe1ff */
[----:B------:R-:W-:Y:S02]  /*2c1e0*/  IMAD R3, R3, UR4, R12 ;  /* 0x0000000403037c24 */ /* 0x000fe4000f8e020c */
[----:B------:R-:W-:Y:S01]  /*2c1f0*/  IMAD.MOV.U32 R12, RZ, RZ, R0 ;  /* 0x000000ffff0c7224 */ /* 0x000fe200078e0000 */
[----:B------:R-:W-:Y:S06]  /*2c200*/  BRA `(.L_x_13174) ;  /* 0x0000000000447947 */ /* 0x000fec0003800000 */
.L_x_13173:
        /* <DEDUP_REMOVED lines=8> */
[----:B------:R-:W-:-:S05]  /*2c290*/  IADD3 R3, P0, PT, RZ, -R6, RZ ;  /* 0x80000006ff037210 */ /* 0x000fca0007f1e0ff */
[----:B------:R-:W-:-:S04]  /*2c2a0*/  IMAD.X R0, RZ, RZ, ~R7, P0 ;  /* 0x000000ffff007224 */ /* 0x000fc800000e0e07 */
[----:B0-----:R-:W-:Y:S02]  /*2c2b0*/  IMAD R0, R0, UR4, RZ ;  /* 0x0000000400007c24 */ /* 0x001fe4000f8e02ff */
[----:B------:R-:W-:-:S04]  /*2c2c0*/  IMAD.WIDE.U32 R12, R3, UR4, R12 ;  /* 0x00000004030c7c25 */ /* 0x000fc8000f8e000c */
[----:B------:R-:W-:Y:S01]  /*2c2d0*/  IMAD R5, R3, UR5, R0 ;  /* 0x0000000503057c24 */ /* 0x000fe2000f8e0200 */
[----:B------:R-:W-:Y:S01]  /*2c2e0*/  MOV R3, R12 ;  /* 0x0000000c00037202 */ /* 0x000fe20000000f00 */
[----:B------:R-:W-:-:S03]  /*2c2f0*/  IMAD.MOV.U32 R12, RZ, RZ, R6 ;  /* 0x000000ffff0c7224 */ /* 0x000fc600078e0006 */
[----:B------:R-:W-:Y:S02]  /*2c300*/  IADD3 R4, PT, PT, R5, R13, RZ ;  /* 0x0000000d05047210 */ /* 0x000fe40007ffe0ff */
[----:B------:R-:W-:-:S07]  /*2c310*/  MOV R13, R7 ;  /* 0x00000007000d7202 */ /* 0x000fce0000000f00 */
.L_x_13174:
[----:B------:R-:W-:Y:S05]  /*2c320*/  BSYNC.RECONVERGENT B0 ;  /* 0x0000000000007941 */ /* 0x000fea0003800200 */
.L_x_13172:
        /* <DEDUP_REMOVED lines=37> */
.L_x_13177:
        /* <DEDUP_REMOVED lines=18> */
.L_x_13178:
[----:B------:R-:W-:Y:S05]  /*2c6a0*/  BSYNC.RECONVERGENT B0 ;  /* 0x0000000000007941 */ /* 0x000fea0003800200 */
.L_x_13176:
        /* <DEDUP_REMOVED lines=37> */
.L_x_13180:
        /* <DEDUP_REMOVED lines=18> */
.L_x_13181:
[----:B------:R-:W-:Y:S05]  /*2ca20*/  BSYNC.RECONVERGENT B0 ;  /* 0x0000000000007941 */ /* 0x000fea0003800200 */
.L_x_13179:
        /* <DEDUP_REMOVED lines=37> */
.L_x_13183:
        /* <DEDUP_REMOVED lines=18> */
.L_x_13184:
[----:B------:R-:W-:Y:S05]  /*2cda0*/  BSYNC.RECONVERGENT B0 ;  /* 0x0000000000007941 */ /* 0x000fea0003800200 */
.L_x_13182:
        /* <DEDUP_REMOVED lines=37> */
.L_x_13186:
        /* <DEDUP_REMOVED lines=18> */
.L_x_13187:
[----:B------:R-:W-:Y:S05]  /*2d120*/  BSYNC.RECONVERGENT B0 ;  /* 0x0000000000007941 */ /* 0x000fea0003800200 */
.L_x_13185:
        /* <DEDUP_REMOVED lines=37> */
.L_x_13189:
        /* <DEDUP_REMOVED lines=18> */
.L_x_13190:
[----:B------:R-:W-:Y:S05]  /*2d4a0*/  BSYNC.RECONVERGENT B0 ;  /* 0x0000000000007941 */ /* 0x000fea0003800200 */
.L_x_13188:
        /* <DEDUP_REMOVED lines=37> */
.L_x_13192:
        /* <DEDUP_REMOVED lines=18> */
.L_x_13193:
[----:B------:R-:W-:Y:S05]  /*2d820*/  BSYNC.RECONVERGENT B0 ;  /* 0x0000000000007941 */ /* 0x000fea0003800200 */
.L_x_13191:
        /* <DEDUP_REMOVED lines=37> */
.L_x_13195:
        /* <DEDUP_REMOVED lines=18> */
.L_x_13196:
[----:B------:R-:W-:Y:S05]  /*2dba0*/  BSYNC.RECONVERGENT B0 ;  /* 0x0000000000007941 */ /* 0x000fea0003800200 */
.L_x_13194:
        /* <DEDUP_REMOVED lines=37> */
.L_x_13198:
        /* <DEDUP_REMOVED lines=18> */
.L_x_13199:
[----:B------:R-:W-:Y:S05]  /*2df20*/  BSYNC.RECONVERGENT B0 ;  /* 0x0000000000007941 */ /* 0x000fea0003800200 */
.L_x_13197:
        /* <DEDUP_REMOVED lines=37> */
.L_x_13201:
        /* <DEDUP_REMOVED lines=18> */
.L_x_13202:
[----:B------:R-:W-:Y:S05]  /*2e2a0*/  BSYNC.RECONVERGENT B0 ;  /* 0x0000000000007941 */ /* 0x000fea0003800200 */
.L_x_13200:
        /* <DEDUP_REMOVED lines=37> */
.L_x_13204:
        /* <DEDUP_REMOVED lines=18> */
.L_x_13205:
[----:B------:R-:W-:Y:S05]  /*2e620*/  BSYNC.RECONVERGENT B0 ;  /* 0x0000000000007941 */ /* 0x000fea0003800200 */
.L_x_13203:
        /* <DEDUP_REMOVED lines=37> */
.L_x_13207:
        /* <DEDUP_REMOVED lines=18> */
.L_x_13208:
[----:B------:R-:W-:Y:S05]  /*2e9a0*/  BSYNC.RECONVERGENT B0 ;  /* 0x0000000000007941 */ /* 0x000fea0003800200 */
.L_x_13206:
        /* <DEDUP_REMOVED lines=37> */
.L_x_13210:
        /* <DEDUP_REMOVED lines=18> */
.L_x_13211:
[----:B------:R-:W-:Y:S05]  /*2ed20*/  BSYNC.RECONVERGENT B0 ;  /* 0x0000000000007941 */ /* 0x000fea0003800200 */
.L_x_13209:
        /* <DEDUP_REMOVED lines=37> */
.L_x_13213:
        /* <DEDUP_REMOVED lines=18> */
.L_x_13214:
[----:B------:R-:W-:Y:S05]  /*2f0a0*/  BSYNC.RECONVERGENT B0 ;  /* 0x0000000000007941 */ /* 0x000fea0003800200 */
.L_x_13212:
        /* <DEDUP_REMOVED lines=37> */
.L_x_13216:
        /* <DEDUP_REMOVED lines=18> */
.L_x_13217:
[----:B------:R-:W-:Y:S05]  /*2f420*/  BSYNC.RECONVERGENT B0 ;  /* 0x0000000000007941 */ /* 0x000fea0003800200 */
.L_x_13215:
        /* <DEDUP_REMOVED lines=37> */
.L_x_13219:
        /* <DEDUP_REMOVED lines=18> */
.L_x_13220:
[----:B------:R-:W-:Y:S05]  /*2f7a0*/  BSYNC.RECONVERGENT B0 ;  /* 0x0000000000007941 */ /* 0x000fea0003800200 */
.L_x_13218:
        /* <DEDUP_REMOVED lines=37> */
.L_x_13222:
        /* <DEDUP_REMOVED lines=18> */
.L_x_13223:
[----:B------:R-:W-:Y:S05]  /*2fb20*/  BSYNC.RECONVERGENT B0 ;  /* 0x0000000000007941 */ /* 0x000fea0003800200 */
.L_x_13221:
        /* <DEDUP_REMOVED lines=37> */
.L_x_13225:
        /* <DEDUP_REMOVED lines=18> */
.L_x_13226:
[----:B------:R-:W-:Y:S05]  /*2fea0*/  BSYNC.RECONVERGENT B0 ;  /* 0x0000000000007941 */ /* 0x000fea0003800200 */
.L_x_13224:
        /* <DEDUP_REMOVED lines=37> */
.L_x_13228:
        /* <DEDUP_REMOVED lines=18> */
.L_x_13229:
[----:B------:R-:W-:Y:S05]  /*30220*/  BSYNC.RECONVERGENT B0 ;  /* 0x0000000000007941 */ /* 0x000fea0003800200 */
.L_x_13227:
        /* <DEDUP_REMOVED lines=37> */
.L_x_13231:
        /* <DEDUP_REMOVED lines=18> */
.L_x_13232:
[----:B------:R-:W-:Y:S05]  /*305a0*/  BSYNC.RECONVERGENT B0 ;  /* 0x0000000000007941 */ /* 0x000fea0003800200 */
.L_x_13230:
        /* <DEDUP_REMOVED lines=37> */
.L_x_13234:
        /* <DEDUP_REMOVED lines=18> */
.L_x_13235:
[----:B------:R-:W-:Y:S05]  /*30920*/  BSYNC.RECONVERGENT B0 ;  /* 0x0000000000007941 */ /* 0x000fea0003800200 */
.L_x_13233:
        /* <DEDUP_REMOVED lines=37> */
.L_x_13237:
        /* <DEDUP_REMOVED lines=18> */
.L_x_13238:
[----:B------:R-:W-:Y:S05]  /*30ca0*/  BSYNC.RECONVERGENT B0 ;  /* 0x0000000000007941 */ /* 0x000fea0003800200 */
.L_x_13236:
        /* <DEDUP_REMOVED lines=37> */
.L_x_13240:
        /* <DEDUP_REMOVED lines=18> */
.L_x_13241:
[----:B------:R-:W-:Y:S05]  /*31020*/  BSYNC.RECONVERGENT B0 ;  /* 0x0000000000007941 */ /* 0x000fea0003800200 */
.L_x_13239:
        /* <DEDUP_REMOVED lines=35> */
[----:B------:R-:W-:Y:S06]  /*31260*/  BRA `(.L_x_13244) ;  /* 0x0000000000407947 */ /* 0x000fec0003800000 */
.L_x_13243:
        /* <DEDUP_REMOVED lines=11> */
[----:B------:R-:W-:-:S04]  /*31320*/  IMAD.X R0, RZ, RZ, ~R7, P0 ;  /* 0x000000ffff007224 */ /* 0x000fc800000e0e07 */
[----:B0-----:R-:W-:Y:S02]  /*31330*/  IMAD R0, R0, UR4, RZ ;  /* 0x0000000400007c24 */ /* 0x001fe4000f8e02ff */
[----:B------:R-:W-:-:S04]  /*31340*/  IMAD.WIDE.U32 R4, R3, UR4, R4 ;  /* 0x0000000403047c25 */ /* 0x000fc8000f8e0004 */
[----:B------:R-:W-:-:S04]  /*31350*/  IMAD R3, R3, UR5, R0 ;  /* 0x0000000503037c24 */ /* 0x000fc8000f8e0200 */
[----:B------:R-:W-:-:S07]  /*31360*/  IMAD.IADD R0, R3, 0x1, R5 ;  /* 0x0000000103007824 */ /* 0x000fce00078e0205 */
.L_x_13244:
[----:B------:R-:W-:Y:S05]  /*31370*/  BSYNC.RECONVERGENT B0 ;  /* 0x0000000000007941 */ /* 0x000fea0003800200 */
.L_x_13242:
        /* <DEDUP_REMOVED lines=32> */
.L_x_13246:
[----:B------:R-:W-:Y:S01]  /*31580*/  IMAD.MOV.U32 R8, RZ, RZ, R6 ;  /* 0x000000ffff087224 */ /* 0x000fe200078e0006 */
[----:B------:R-:W-:Y:S02]  /*31590*/  MOV R10, R7 ;  /* 0x00000007000a7202 */ /* 0x000fe40000000f00 */
[----:B------:R-:W-:-:S07]  /*315a0*/  MOV R9, 0x315c0 ;  /* 0x000315c000097802 */ /* 0x000fce0000000f00 */
[----:B------:R-:W-:Y:S05]  /*315b0*/  CALL.REL.NOINC `($__internal_1_$__cuda_sm20_rem_u64) ;  /* 0x000000c800987944 */ /* 0x000fea0003c00000 */
[----:B------:R-:W-:Y:S01]  /*315c0*/  MOV R4, R0 ;  /* 0x0000000000047202 */ /* 0x000fe20000000f00 */
[----:B------:R-:W-:-:S07]  /*315d0*/  IMAD.MOV.U32 R5, RZ, RZ, R3 ;  /* 0x000000ffff057224 */ /* 0x000fce00078e0003 */
.L_x_13247:
[----:B------:R-:W-:Y:S05]  /*315e0*/  BSYNC.RECONVERGENT B0 ;  /* 0x0000000000007941 */ /* 0x000fea0003800200 */
.L_x_13245:
[----:B------:R-:W0:Y:S02]  /*315f0*/  LDCU.64 UR4, c[0x0][0x730] ;  /* 0x0000e600ff0477ac */ /* 0x000e240008000a00 */
[----:B0-----:R-:W-:Y:S02]  /*31600*/  IMAD R3, R5, UR4, RZ ;  /* 0x0000000405037c24 */ /* 0x001fe4000f8e02ff */
[----:B------:R-:W-:-:S04]  /*31610*/  IMAD.WIDE.U32 R20, R4, UR4, R20 ;  /* 0x0000000404147c25 */ /* 0x000fc8000f8e0014 */
[----:B------:R-:W-:-:S05]  /*31620*/  IMAD R3, R4, UR5, R3 ;  /* 0x0000000504037c24 */ /* 0x000fca000f8e0203 */
[----:B------:R-:W-:-:S07]  /*31630*/  IADD3 R21, PT, PT, R21, R3, RZ ;  /* 0x0000000315157210 */ /* 0x000fce0007ffe0ff */
.L_x_13175:
[----:B------:R-:W0:Y:S02]  /*31640*/  LDCU.64 UR4, c[0x0][0x738] ;  /* 0x0000e700ff0477ac */ /* 0x000e240008000a00 */
[----:B0-----:R-:W-:-:S04]  /*31650*/  LEA R4, P0, R20, UR4, 0x1 ;  /* 0x0000000414047c11 */ /* 0x001fc8000f8008ff */
[----:B------:R-:W-:Y:S01]  /*31660*/  LEA.HI.X R5, R20, UR5, R21, 0x1, P0 ;  /* 0x0000000514057c11 */ /* 0x000fe200080f0c15 */
[----:B------:R-:W0:Y:S05]  /*31670*/  LDCU.64 UR4, c[0x0][0x580] ;  /* 0x0000b000ff0477ac */ /* 0x000e2a0008000a00 */
[----:B------:R-:W2:Y:S01]  /*31680*/  LDG.E.U16 R5, desc[UR36][R4.64] ;  /* 0x0000002404057981 */ /* 0x000ea2000c1e1500 */
[----:B------:R-:W-:Y:S01]  /*31690*/  VIADD R16, R16, 0x80 ;  /* 0x0000008010107836 */ /* 0x000fe20000000000 */
[----:B0-----:R-:W-:-:S04]  /*316a0*/  IADD3 R6, P0, PT, R17, UR4, RZ ;  /* 0x0000000411067c10 */ /* 0x001fc8000ff1e0ff */
[----:B------:R-:W-:-:S05]  /*316b0*/  IADD3.X R7, PT, PT, RZ, UR5, RZ, P0, !PT ;  /* 0x00000005ff077c10 */ /* 0x000fca00087fe4ff */
[----:B--2---:R2:W-:Y:S04]  /*316c0*/  STG.E.U16 desc[UR36][R6.64], R5 ;  /* 0x0000000506007986 */ /* 0x0045e8000c101524 */
.L_x_13168:
[----:B------:R-:W-:Y:S05]  /*316d0*/  BSYNC.RECONVERGENT B6 ;  /* 0x0000000000067941 */ /* 0x000fea0003800200 */
.L_x_13167:
[----:B------:R-:W3:Y:S02]  /*316e0*/  LDCU.64 UR4, c[0x0][0x380] ;  /* 0x00007000ff0477ac */ /* 0x000ee40008000a00 */
[----:B---3--:R-:W-:-:S04]  /*316f0*/  ISETP.GE.U32.AND P0, PT, R16, UR4, PT ;  /* 0x0000000410007c0c */ /* 0x008fc8000bf06070 */
[----:B------:R-:W-:-:S13]  /*31700*/  ISETP.GE.AND.EX P0, PT, RZ, UR5, PT, P0 ;  /* 0x00000005ff007c0c */ /* 0x000fda000bf06300 */
[----:B------:R-:W-:Y:S05]  /*31710*/  @P0 EXIT ;  /* 0x000000000000094d */ /* 0x000fea0003800000 */
[----:B------:R-:W3:Y:S01]  /*31720*/  LDCU.64 UR4, c[0x0][0x390] ;  /* 0x00007200ff0477ac */ /* 0x000ee20008000a00 */
[----:B------:R-:W-:Y:S01]  /*31730*/  HFMA2 R4, -RZ, RZ, 0, 0 ;  /* 0x00000000ff047431 */ /* 0x000fe200000001ff */
[----:B012---:R-:W-:Y:S01]  /*31740*/  MOV R5, R16 ;  /* 0x0000001000057202 */ /* 0x007fe20000000f00 */
[----:B------:R-:W0:Y:S01]  /*31750*/  LDCU UR6, c[0x0][0x38c] ;  /* 0x00007180ff0677ac */ /* 0x000e220008000800 */
[----:B------:R-:W-:Y:S01]  /*31760*/  ISETP.NE.AND P0, PT, R22, RZ, PT ;  /* 0x000000ff1600720c */ /* 0x000fe20003f05270 */
        /* <DEDUP_REMOVED lines=293> */
.L_x_13248:
[----:B------:R-:W0:Y:S02]  /*329c0*/  LDCU.128 UR4, c[0x0][0x580] ;  /* 0x0000b000ff0477ac */ /* 0x000e240008000c00 */
[----:B0-----:R-:W-:-:S04]  /*329d0*/  IADD3 R2, P0, PT, R0, UR6, RZ ;  /* 0x0000000600027c10 */ /* 0x001fc8000ff1e0ff */
[----:B------:R-:W-:Y:S01]  /*329e0*/  IADD3.X R3, PT, PT, RZ, UR7, RZ, P0, !PT ;  /* 0x00000007ff037c10 */ /* 0x000fe200087fe4ff */
[----:B------:R-:W0:Y:S04]  /*329f0*/  LDCU.64 UR6, c[0x0][0x590] ;  /* 0x0000b200ff0677ac */ /* 0x000e280008000a00 */
[----:B------:R-:W2:Y:S01]  /*32a00*/  LDG.E.64 R18, desc[UR36][R2.64] ;  /* 0x0000002402127981 */ /* 0x000ea2000c1e1b00 */
[----:B------:R-:W-:Y:S01]  /*32a10*/  IADD3 R16, P2, PT, R17, UR4, RZ ;  /* 0x0000000411107c10 */ /* 0x000fe2000ff5e0ff */
[----:B------:R-:W-:Y:S03]  /*32a20*/  BSSY.RECONVERGENT B6, `(.L_x_13249) ;  /* 0x0000019000067945 */ /* 0x000fe60003800200 */
[----:B------:R-:W-:Y:S01]  /*32a30*/  IADD3.X R17, PT, PT, RZ, UR5, RZ, P2, !PT ;  /* 0x00000005ff117c10 */ /* 0x000fe200097fe4ff */
        /* <DEDUP_REMOVED lines=23> */
.L_x_13250:
[----:B------:R-:W-:Y:S05]  /*32bb0*/  BSYNC.RECONVERGENT B6 ;  /* 0x0000000000067941 */ /* 0x000fea0003800200 */
.L_x_13249:
        /* <DEDUP_REMOVED lines=13> */
[----:B------:R-:W-:Y:S02]  /*32c90*/  IMAD.MOV.U32 R2, RZ, RZ, RZ ;  /* 0x000000ffff027224 */ /* 0x000fe400078e00ff */
[----:B------:R-:W-:Y:S01]  /*32ca0*/  HFMA2 R13, -RZ, RZ, 0, 0 ;  /* 0x00000000ff0d7431 */ /* 0x000fe200000001ff */
[----:B0-----:R-:W0:Y:S01]  /*32cb0*/  I2F.U32.RP R4, UR4 ;  /* 0x0000000400047d06 */ /* 0x001e220008209000 */
[----:B------:R-:W-:-:S07]  /*32cc0*/  ISETP.NE.U32.AND P2, PT, RZ, UR4, PT ;  /* 0x00000004ff007c0c */ /* 0x000fce000bf45070 */
[----:B0-----:R-:W0:Y:S02]  /*32cd0*/  MUFU.RCP R4, R4 ;  /* 0x0000000400047308 */ /* 0x001e240000001000 */
[----:B0-----:R-:W-:-:S06]  /*32ce0*/  IADD3 R5, PT, PT, R4, 0xffffffe, RZ ;  /* 0x0ffffffe04057810 */ /* 0x001fcc0007ffe0ff */
        /* <DEDUP_REMOVED lines=18> */
.L_x_13252:
        /* <DEDUP_REMOVED lines=17> */
.L_x_13253:
[----:B------:R-:W-:Y:S05]  /*32f20*/  BSYNC.RECONVERGENT B0 ;  /* 0x0000000000007941 */ /* 0x000fea0003800200 */
.L_x_13251:
        /* <DEDUP_REMOVED lines=37> */
.L_x_13256:
        /* <DEDUP_REMOVED lines=18> */
.L_x_13257:
[----:B------:R-:W-:Y:S05]  /*332a0*/  BSYNC.RECONVERGENT B0 ;  /* 0x0000000000007941 */ /* 0x000fea0003800200 */
.L_x_13255:
[----:B------:R-:W0:Y:S01]  /*332b0*/  LDCU.64 UR4, c[0x0][0x678] ;  /* 0x0000cf00ff0477ac */ /* 0x000e220008000a00 */
[----:B------:R-:W-:Y:S01]  /*332c0*/  UISETP.NE.AND UP0, UPT, UR41, 0x2, UPT ;  /* 0x000000022900788c */ /* 0x000fe2000bf05270 */
[----:B0-----:R-:W-:Y:S01]  /*332d0*/  IMAD R5, R3, UR4, RZ ;  /* 0x0000000403057c24 */ /* 0x001fe2000f8e02ff */
[----:B------:R-:W-:-:S03]  /*332e0*/  MOV R3, R21 ;  /* 0x0000001500037202 */ /* 0x000fc60000000f00 */
        /* <DEDUP_REMOVED lines=34> */
.L_x_13259:
        /* <DEDUP_REMOVED lines=18> */
.L_x_13260:
[----:B------:R-:W-:Y:S05]  /*33630*/  BSYNC.RECONVERGENT B0 ;  /* 0x0000000000007941 */ /* 0x000fea0003800200 */
.L_x_13258:
        /* <DEDUP_REMOVED lines=38> */
.L_x_13262:
        /* <DEDUP_REMOVED lines=18> */
.L_x_13263:
[----:B------:R-:W-:Y:S05]  /*339c0*/  BSYNC.RECONVERGENT B0 ;  /* 0x0000000000007941 */ /* 0x000fea0003800200 */
.L_x_13261:
        /* <DEDUP_REMOVED lines=38> */
.L_x_13265:
        /* <DEDUP_REMOVED lines=18> */
.L_x_13266:
[----:B------:R-:W-:Y:S05]  /*33d50*/  BSYNC.RECONVERGENT B0 ;  /* 0x0000000000007941 */ /* 0x000fea0003800200 */
.L_x_13264:
        /* <DEDUP_REMOVED lines=38> */
.L_x_13268:
        /* <DEDUP_REMOVED lines=18> */
.L_x_13269:
[----:B------:R-:W-:Y:S05]  /*340e0*/  BSYNC.RECONVERGENT B0 ;  /* 0x0000000000007941 */ /* 0x000fea0003800200 */
.L_x_13267:
        /* <DEDUP_REMOVED lines=38> */
.L_x_13271:
        /* <DEDUP_REMOVED lines=18> */
.L_x_13272:
[----:B------:R-:W-:Y:S05]  /*34470*/  BSYNC.RECONVERGENT B0 ;  /* 0x0000000000007941 */ /* 0x000fea0003800200 */
.L_x_13270:
        /* <DEDUP_REMOVED lines=38> */
.L_x_13274:
        /* <DEDUP_REMOVED lines=18> */
.L_x_13275:
[----:B------:R-:W-:Y:S05]  /*34800*/  BSYNC.RECONVERGENT B0 ;  /* 0x0000000000007941 */ /* 0x000fea0003800200 */
.L_x_13273:
        /* <DEDUP_REMOVED lines=38> */
.L_x_13277:
        /* <DEDUP_REMOVED lines=18> */
.L_x_13278:
[----:B------:R-:W-:Y:S05]  /*34b90*/  BSYNC.RECONVERGENT B0 ;  /* 0x0000000000007941 */ /* 0x000fea0003800200 */
.L_x_13276:
        /* <DEDUP_REMOVED lines=38> */
.L_x_13280:
        /* <DEDUP_REMOVED lines=18> */
.L_x_13281:
[----:B------:R-:W-:Y:S05]  /*34f20*/  BSYNC.RECONVERGENT B0 ;  /* 0x0000000000007941 */ /* 0x000fea0003800200 */
.L_x_13279:
        /* <DEDUP_REMOVED lines=38> */
.L_x_13283:
        /* <DEDUP_REMOVED lines=18> */
.L_x_13284:
[----:B------:R-:W-:Y:S05]  /*352b0*/  BSYNC.RECONVERGENT B0 ;  /* 0x0000000000007941 */ /* 0x000fea0003800200 */
.L_x_13282:
        /* <DEDUP_REMOVED lines=38> */
.L_x_13286:
        /* <DEDUP_REMOVED lines=18> */
.L_x_13287:
[----:B------:R-:W-:Y:S05]  /*35640*/  BSYNC.RECONVERGENT B0 ;  /* 0x0000000000007941 */ /* 0x000fea0003800200 */
.L_x_13285:
        /* <DEDUP_REMOVED lines=38> */
.L_x_13289:
        /* <DEDUP_REMOVED lines=18> */
.L_x_13290:
[----:B------:R-:W-:Y:S05]  /*359d0*/  BSYNC.RECONVERGENT B0 ;  /* 0x0000000000007941 */ /* 0x000fea0003800200 */
.L_x_13288:
        /* <DEDUP_REMOVED lines=38> */
.L_x_13292:
        /* <DEDUP_REMOVED lines=18> */
.L_x_13293:
[----:B------:R-:W-:Y:S05]  /*35d60*/  BSYNC.RECONVERGENT B0 ;  /* 0x0000000000007941 */ /* 0x000fea0003800200 */
.L_x_13291:
        /* <DEDUP_REMOVED lines=38> */
.L_x_13295:
        /* <DEDUP_REMOVED lines=18> */
.L_x_13296:
[----:B------:R-:W-:Y:S05]  /*360f0*/  BSYNC.RECONVERGENT B0 ;  /* 0x0000000000007941 */ /* 0x000fea0003800200 */
.L_x_13294:
        /* <DEDUP_REMOVED lines=38> */
.L_x_13298:
        /* <DEDUP_REMOVED lines=18> */
.L_x_13299:
[----:B------:R-:W-:Y:S05]  /*36480*/  BSYNC.RECONVERGENT B0 ;  /* 0x0000000000007941 */ /* 0x000fea0003800200 */
.L_x_13297:
        /* <DEDUP_REMOVED lines=38> */
.L_x_13301:
        /* <DEDUP_REMOVED lines=18> */
.L_x_13302:
[----:B------:R-:W-:Y:S05]  /*36810*/  BSYNC.RECONVERGENT B0 ;  /* 0x0000000000007941 */ /* 0x000fea0003800200 */
.L_x_13300:
        /* <DEDUP_REMOVED lines=38> */
.L_x_13304:
        /* <DEDUP_REMOVED lines=18> */
.L_x_13305:
[----:B------:R-:W-:Y:S05]  /*36ba0*/  BSYNC.RECONVERGENT B0 ;  /* 0x0000000000007941 */ /* 0x000fea0003800200 */
.L_x_13303:
        /* <DEDUP_REMOVED lines=38> */
.L_x_13307:
        /* <DEDUP_REMOVED lines=18> */
.L_x_13308:
[----:B------:R-:W-:Y:S05]  /*36f30*/  BSYNC.RECONVERGENT B0 ;  /* 0x0000000000007941 */ /* 0x000fea0003800200 */
.L_x_13306:
        /* <DEDUP_REMOVED lines=38> */
.L_x_13310:
        /* <DEDUP_REMOVED lines=18> */
.L_x_13311:
[----:B------:R-:W-:Y:S05]  /*372c0*/  BSYNC.RECONVERGENT B0 ;  /* 0x0000000000007941 */ /* 0x000fea0003800200 */
.L_x_13309:
        /* <DEDUP_REMOVED lines=38> */
.L_x_13313:
        /* <DEDUP_REMOVED lines=18> */
.L_x_13314:
[----:B------:R-:W-:Y:S05]  /*37650*/  BSYNC.RECONVERGENT B0 ;  /* 0x0000000000007941 */ /* 0x000fea0003800200 */
.L_x_13312:
        /* <DEDUP_REMOVED lines=38> */
.L_x_13316:
        /* <DEDUP_REMOVED lines=18> */
.L_x_13317:
[----:B------:R-:W-:Y:S05]  /*379e0*/  BSYNC.RECONVERGENT B0 ;  /* 0x0000000000007941 */ /* 0x000fea0003800200 */
.L_x_13315:
        /* <DEDUP_REMOVED lines=38> */
.L_x_13319:
        /* <DEDUP_REMOVED lines=18> */
.L_x_13320:
[----:B------:R-:W-:Y:S05]  /*37d70*/  BSYNC.RECONVERGENT B0 ;  /* 0x0000000000007941 */ /* 0x000fea0003800200 */
.L_x_13318:
        /* <DEDUP_REMOVED lines=37> */
.L_x_13322:
        /* <DEDUP_REMOVED lines=16> */
.L_x_13323:
[----:B------:R-:W-:Y:S05]  /*380d0*/  BSYNC.RECONVERGENT B0 ;  /* 0x0000000000007941 */ /* 0x000fea0003800200 */
.L_x_13321:
        /* <DEDUP_REMOVED lines=33> */
.L_x_13325:
[----:B------:R-:W-:Y:S01]  /*382f0*/  IMAD.MOV.U32 R8, RZ, RZ, R6 ;  /* 0x000000ffff087224 */ /* 0x000fe200078e0006 */
[----:B------:R-:W-:Y:S02]  /*38300*/  MOV R10, R7 ;  /* 0x00000007000a7202 */ /* 0x000fe40000000f00 */
[----:B------:R-:W-:-:S07]  /*38310*/  MOV R9, 0x38330 ;  /* 0x0003833000097802 */ /* 0x000fce0000000f00 */
[----:B------:R-:W-:Y:S05]  /*38320*/  CALL.REL.NOINC `($__internal_1_$__cuda_sm20_rem_u64) ;  /* 0x0000005c003c7944 */ /* 0x000fea0003c00000 */
[----:B------:R-:W-:Y:S01]  /*38330*/  MOV R4, R0 ;  /* 0x0000000000047202 */ /* 0x000fe20000000f00 */
[----:B------:R-:W-:-:S07]  /*38340*/  IMAD.MOV.U32 R5, RZ, RZ, R3 ;  /* 0x000000ffff057224 */ /* 0x000fce00078e0003 */
.L_x_13326:
[----:B------:R-:W-:Y:S05]  /*38350*/  BSYNC.RECONVERGENT B0 ;  /* 0x0000000000007941 */ /* 0x000fea0003800200 */
.L_x_13324:
[----:B------:R-:W0:Y:S01]  /*38360*/  LDCU.64 UR4, c[0x0][0x730] ;  /* 0x0000e600ff0477ac */ /* 0x000e220008000a00 */
[----:B------:R-:W-:Y:S01]  /*38370*/  MOV R3, R21 ;  /* 0x0000001500037202 */ /* 0x000fe20000000f00 */
[----:B0-----:R-:W-:Y:S02]  /*38380*/  IMAD R5, R5, UR4, RZ ;  /* 0x0000000405057c24 */ /* 0x001fe4000f8e02ff */
[----:B------:R-:W-:-:S04]  /*38390*/  IMAD.WIDE.U32 R2, R4, UR4, R2 ;  /* 0x0000000404027c25 */ /* 0x000fc8000f8e0002 */
[----:B------:R-:W-:-:S05]  /*383a0*/  IMAD R5, R4, UR5, R5 ;  /* 0x0000000504057c24 */ /* 0x000fca000f8e0205 */
[----:B------:R-:W-:-:S07]  /*383b0*/  IADD3 R21, PT, PT, R3, R5, RZ ;  /* 0x0000000503157210 */ /* 0x000fce0007ffe0ff */
.L_x_13254:
[----:B------:R-:W0:Y:S02]  /*383c0*/  LDCU.64 UR4, c[0x0][0x738] ;  /* 0x0000e700ff0477ac */ /* 0x000e240008000a00 */
[----:B0-----:R-:W-:-:S04]  /*383d0*/  LEA R4, P0, R2, UR4, 0x1 ;  /* 0x0000000402047c11 */ /* 0x001fc8000f8008ff */
[----:B------:R-:W-:-:S06]  /*383e0*/  LEA.HI.X R5, R2, UR5, R21, 0x1, P0 ;  /* 0x0000000502057c11 */ /* 0x000fcc00080f0c15 */
[----:B------:R-:W2:Y:S04]  /*383f0*/  LDG.E.U16 R5, desc[UR36][R4.64] ;  /* 0x0000002404057981 */ /* 0x000ea8000c1e1500 */
[----:B--2---:R-:W-:Y:S01]  /*38400*/  STG.E.U16 desc[UR36][R16.64], R5 ;  /* 0x0000000510007986 */ /* 0x004fe2000c101524 */
[----:B------:R-:W-:Y:S05]  /*38410*/  EXIT ;  /* 0x000000000000794d */ /* 0x000fea0003800000 */
.L_x_12985:
[----:B------:R-:W0:Y:S01]  /*38420*/  LDCU.64 UR4, c[0x0][0x380] ;  /* 0x00007000ff0477ac */ /* 0x000e220008000a00 */
[----:B------:R-:W-:Y:S01]  /*38430*/  VIADD R18, R18, 0xffffffff ;  /* 0xffffffff12127836 */ /* 0x000fe20000000000 */
[----:B------:R-:W-:Y:S04]  /*38440*/  BSSY.RECONVERGENT B6, `(.L_x_13327) ;  /* 0x000015e000067945 */ /* 0x000fe80003800200 */
[----:B------:R-:W-:-:S04]  /*38450*/  VIMNMX.U32 R17, PT, PT, R18, 0x18, PT ;  /* 0x0000001812117848 */ /* 0x000fc80003fe0000 */
[----:B------:R-:W-:Y:S02]  /*38460*/  IADD3 R17, PT, PT, R17, 0x1, RZ ;  /* 0x0000000111117810 */ /* 0x000fe40007ffe0ff */
        /* <DEDUP_REMOVED lines=301> */
.L_x_13329:
        /* <DEDUP_REMOVED lines=29> */
.L_x_13331:
[----:B------:R-:W-:Y:S05]  /*39910*/  BSYNC.RECONVERGENT B7 ;  /* 0x0000000000077941 */ /* 0x000fea0003800200 */
.L_x_13330:
[----:B------:R-:W0:Y:S01]  /*39920*/  LDCU.64 UR4, c[0x0][0x590] ;  /* 0x0000b200ff0477ac */ /* 0x000e220008000a00 */
[--C-:B------:R-:W-:Y:S02]  /*39930*/  SHF.R.S32.HI R3, RZ, 0x1f, R23.reuse ;  /* 0x0000001fff037819 */ /* 0x100fe40000011417 */
[----:B------:R-:W-:Y:S01]  /*39940*/  SHF.R.S32.HI R5, RZ, 0x1f, R23 ;  /* 0x0000001fff057819 */ /* 0x000fe20000011417 */
[----:B------:R-:W1:Y:S01]  /*39950*/  LDCU.64 UR6, c[0x0][0x738] ;  /* 0x0000e700ff0677ac */ /* 0x000e620008000a00 */
[----:B0-----:R-:W-:Y:S02]  /*39960*/  LOP3.LUT R3, R3, UR4, RZ, 0xc0, !PT ;  /* 0x0000000403037c12 */ /* 0x001fe4000f8ec0ff */
[----:B------:R-:W-:Y:S01]  /*39970*/  LOP3.LUT R5, R5, UR5, RZ, 0xc0, !PT ;  /* 0x0000000505057c12 */ /* 0x000fe2000f8ec0ff */
[----:B------:R-:W0:Y:S01]  /*39980*/  LDCU.64 UR4, c[0x0][0x580] ;  /* 0x0000b000ff0477ac */ /* 0x000e220008000a00 */
[----:B------:R-:W-:-:S05]  /*39990*/  IADD3 R0, P0, PT, R22, R3, RZ ;  /* 0x0000000316007210 */ /* 0x000fca0007f1e0ff */
[----:B------:R-:W-:Y:S01]  /*399a0*/  IMAD.X R23, R23, 0x1, R5, P0 ;  /* 0x0000000117177824 */ /* 0x000fe200000e0605 */
[----:B-1----:R-:W-:-:S04]  /*399b0*/  LEA R2, P0, R0, UR6, 0x1 ;  /* 0x0000000600027c11 */ /* 0x002fc8000f8008ff */
[----:B------:R-:W-:-:S06]  /*399c0*/  LEA.HI.X R3, R0, UR7, R23, 0x1, P0 ;  /* 0x0000000700037c11 */ /* 0x000fcc00080f0c17 */
[----:B------:R-:W2:Y:S01]  /*399d0*/  LDG.E.U16 R3, desc[UR36][R2.64] ;  /* 0x0000002402037981 */ /* 0x000ea2000c1e1500 */
[----:B0-----:R-:W-:Y:S02]  /*399e0*/  IADD3 R4, P0, PT, R19, UR4, RZ ;  /* 0x0000000413047c10 */ /* 0x001fe4000ff1e0ff */
[----:B------:R-:W-:Y:S02]  /*399f0*/  IADD3 R16, PT, PT, R16, 0x80, RZ ;  /* 0x0000008010107810 */ /* 0x000fe40007ffe0ff */
[----:B------:R-:W-:-:S05]  /*39a00*/  IADD3.X R5, PT, PT, RZ, UR5, RZ, P0, !PT ;  /* 0x00000005ff057c10 */ /* 0x000fca00087fe4ff */
[----:B--2---:R0:W-:Y:S04]  /*39a10*/  STG.E.U16 desc[UR36][R4.64], R3 ;  /* 0x0000000304007986 */ /* 0x0041e8000c101524 */
.L_x_13328:
[----:B------:R-:W-:Y:S05]  /*39a20*/  BSYNC.RECONVERGENT B6 ;  /* 0x0000000000067941 */ /* 0x000fea0003800200 */
.L_x_13327:
        /* <DEDUP_REMOVED lines=303> */
.L_x_13334:
        /* <DEDUP_REMOVED lines=29> */
.L_x_13336:
[----:B------:R-:W-:Y:S05]  /*3aef0*/  BSYNC.RECONVERGENT B7 ;  /* 0x0000000000077941 */ /* 0x000fea0003800200 */
.L_x_13335:
[----:B------:R-:W0:Y:S01]  /*3af00*/  LDCU.64 UR4, c[0x0][0x590] ;  /* 0x0000b200ff0477ac */ /* 0x000e220008000a00 */
[--C-:B------:R-:W-:Y:S02]  /*3af10*/  SHF.R.S32.HI R3, RZ, 0x1f, R23.reuse ;  /* 0x0000001fff037819 */ /* 0x100fe40000011417 */
[----:B------:R-:W-:Y:S01]  /*3af20*/  SHF.R.S32.HI R5, RZ, 0x1f, R23 ;  /* 0x0000001fff057819 */ /* 0x000fe20000011417 */
[----:B------:R-:W1:Y:S01]  /*3af30*/  LDCU.64 UR6, c[0x0][0x738] ;  /* 0x0000e700ff0677ac */ /* 0x000e620008000a00 */
[----:B0-----:R-:W-:Y:S02]  /*3af40*/  LOP3.LUT R3, R3, UR4, RZ, 0xc0, !PT ;  /* 0x0000000403037c12 */ /* 0x001fe4000f8ec0ff */
[----:B------:R-:W-:Y:S01]  /*3af50*/  LOP3.LUT R5, R5, UR5, RZ, 0xc0, !PT ;  /* 0x0000000505057c12 */ /* 0x000fe2000f8ec0ff */
[----:B------:R-:W0:Y:S01]  /*3af60*/  LDCU.64 UR4, c[0x0][0x580] ;  /* 0x0000b000ff0477ac */ /* 0x000e220008000a00 */
[----:B------:R-:W-:-:S04]  /*3af70*/  IADD3 R0, P0, PT, R22, R3, RZ ;  /* 0x0000000316007210 */ /* 0x000fc80007f1e0ff */
[----:B------:R-:W-:Y:S02]  /*3af80*/  IADD3.X R23, PT, PT, R23, R5, RZ, P0, !PT ;  /* 0x0000000517177210 */ /* 0x000fe400007fe4ff */
[----:B-1----:R-:W-:-:S04]  /*3af90*/  LEA R2, P0, R0, UR6, 0x1 ;  /* 0x0000000600027c11 */ /* 0x002fc8000f8008ff */
[----:B------:R-:W-:-:S06]  /*3afa0*/  LEA.HI.X R3, R0, UR7, R23, 0x1, P0 ;  /* 0x0000000700037c11 */ /* 0x000fcc00080f0c17 */
[----:B------:R-:W2:Y:S01]  /*3afb0*/  LDG.E.U16 R3, desc[UR36][R2.64] ;  /* 0x0000002402037981 */ /* 0x000ea2000c1e1500 */
[----:B0-----:R-:W-:Y:S01]  /*3afc0*/  IADD3 R4, P0, PT, R19, UR4, RZ ;  /* 0x0000000413047c10 */ /* 0x001fe2000ff1e0ff */
[----:B------:R-:W-:-:S03]  /*3afd0*/  VIADD R16, R16, 0x80 ;  /* 0x0000008010107836 */ /* 0x000fc60000000000 */
[----:B------:R-:W-:-:S05]  /*3afe0*/  IADD3.X R5, PT, PT, RZ, UR5, RZ, P0, !PT ;  /* 0x00000005ff057c10 */ /* 0x000fca00087fe4ff */
[----:B--2---:R1:W-:Y:S04]  /*3aff0*/  STG.E.U16 desc[UR36][R4.64], R3 ;  /* 0x0000000304007986 */ /* 0x0043e8000c101524 */
.L_x_13333:
[----:B------:R-:W-:Y:S05]  /*3b000*/  BSYNC.RECONVERGENT B6 ;  /* 0x0000000000067941 */ /* 0x000fea0003800200 */
.L_x_13332:
[----:B------:R-:W2:Y:S01]  /*3b010*/  LDCU.64 UR4, c[0x0][0x380] ;  /* 0x00007000ff0477ac */ /* 0x000ea20008000a00 */
[----:B------:R-:W-:Y:S01]  /*3b020*/  BSSY.RECONVERGENT B6, `(.L_x_13337) ;  /* 0x000015c000067945 */ /* 0x000fe20003800200 */
[----:B--2---:R-:W-:-:S04]  /*3b030*/  ISETP.GE.U32.AND P0, PT, R16, UR4, PT ;  /* 0x0000000410007c0c */ /* 0x004fc8000bf06070 */
[----:B------:R-:W-:-:S13]  /*3b040*/  ISETP.GE.AND.EX P0, PT, RZ, UR5, PT, P0 ;  /* 0x00000005ff007c0c */ /* 0x000fda000bf06300 */
[----:B------:R-:W-:Y:S05]  /*3b050*/  @P0 BRA `(.L_x_13338) ;  /* 0x0000001400600947 */ /* 0x000fea0003800000 */
[----:B------:R-:W2:Y:S01]  /*3b060*/  LDCU.64 UR4, c[0x0][0x390] ;  /* 0x00007200ff0477ac */ /* 0x000ea20008000a00 */
[----:B------:R-:W-:Y:S01]  /*3b070*/  HFMA2 R2, -RZ, RZ, 0, 0 ;  /* 0x00000000ff027431 */ /* 0x000fe200000001ff */
[----:B01----:R-:W-:Y:S01]  /*3b080*/  MOV R3, R16 ;  /* 0x0000001000037202 */ /* 0x003fe20000000f00 */
        /* <DEDUP_REMOVED lines=295> */
.L_x_13339:
        /* <DEDUP_REMOVED lines=23> */
[----:B---3--:R-:W-:-:S02]  /*3c470*/  MOV R6, UR6 ;  /* 0x0000000600067c02 */ /* 0x008fc40008000f00 */
[----:B------:R-:W-:Y:S01]  /*3c480*/  MOV R7, UR7 ;  /* 0x0000000700077c02 */ /* 0x000fe20008000f00 */
[----:B----4-:R-:W-:Y:S01]  /*3c490*/  IMAD.U32 R10, RZ, RZ, UR8 ;  /* 0x00000008ff0a7e24 */ /* 0x010fe2000f8e00ff */
[----:B-1----:R-:W-:-:S07]  /*3c4a0*/  MOV R11, UR9 ;  /* 0x00000009000b7c02 */ /* 0x002fce0008000f00 */
[----:B------:R-:W-:-:S07]  /*3c4b0*/  LEPC R20, `(.L_x_13341) ;  /* 0x000000001014794e */ /* 0x000fce0000000000 */
[----:B--2---:R-:W-:Y:S05]  /*3c4c0*/  CALL.ABS.NOINC R2 ;  /* 0x0000000002007343 */ /* 0x004fea0003c00000 */
.L_x_13341:
[----:B------:R-:W-:Y:S05]  /*3c4d0*/  BSYNC.RECONVERGENT B7 ;  /* 0x0000000000077941 */ /* 0x000fea0003800200 */
.L_x_13340:
        /* <DEDUP_REMOVED lines=12> */
[----:B0-----:R-:W-:Y:S02]  /*3c5a0*/  IADD3 R4, P0, PT, R19, UR4, RZ ;  /* 0x0000000413047c10 */ /* 0x001fe4000ff1e0ff */
[----:B------:R-:W-:-:S03]  /*3c5b0*/  IADD3 R16, PT, PT, R16, 0x80, RZ ;  /* 0x0000008010107810 */ /* 0x000fc60007ffe0ff */
[----:B------:R-:W-:-:S05]  /*3c5c0*/  IMAD.X R5, RZ, RZ, UR5, P0 ;  /* 0x00000005ff057e24 */ /* 0x000fca00080e06ff */
[----:B--2---:R2:W-:Y:S03]  /*3c5d0*/  STG.E.U16 desc[UR36][R4.64], R3 ;  /* 0x0000000304007986 */ /* 0x0045e6000c101524 */
.L_x_13338:
[----:B------:R-:W-:Y:S05]  /*3c5e0*/  BSYNC.RECONVERGENT B6 ;  /* 0x0000000000067941 */ /* 0x000fea0003800200 */
.L_x_13337:
[----:B------:R-:W3:Y:S02]  /*3c5f0*/  LDCU.64 UR4, c[0x0][0x380] ;  /* 0x00007000ff0477ac */ /* 0x000ee40008000a00 */
[----:B---3--:R-:W-:-:S04]  /*3c600*/  ISETP.GE.U32.AND P0, PT, R16, UR4, PT ;  /* 0x0000000410007c0c */ /* 0x008fc8000bf06070 */
[----:B------:R-:W-:-:S13]  /*3c610*/  ISETP.GE.AND.EX P0, PT, RZ, UR5, PT, P0 ;  /* 0x00000005ff007c0c */ /* 0x000fda000bf06300 */
[----:B------:R-:W-:Y:S05]  /*3c620*/  @P0 EXIT ;  /* 0x000000000000094d */ /* 0x000fea0003800000 */
[----:B------:R-:W3:Y:S01]  /*3c630*/  LDCU.64 UR4, c[0x0][0x390] ;  /* 0x00007200ff0477ac */ /* 0x000ee20008000a00 */
[----:B------:R-:W-:Y:S02]  /*3c640*/  HFMA2 R2, -RZ, RZ, 0, 0 ;  /* 0x00000000ff027431 */ /* 0x000fe400000001ff */
[----:B012---:R-:W-:Y:S01]  /*3c650*/  IMAD.MOV.U32 R3, RZ, RZ, R16 ;  /* 0x000000ffff037224 */ /* 0x007fe200078e0010 */
        /* <DEDUP_REMOVED lines=285> */
[----:B------:R-:W-:-:S04]  /*3d830*/  IMAD.MOV R4, RZ, RZ, -R7 ;  /* 0x000000ffff047224 */ /* 0x000fc800078e0a07 */
        /* <DEDUP_REMOVED lines=9> */
.L_x_13342:
[----:B------:R-:W0:Y:S02]  /*3d8d0*/  LDCU.128 UR4, c[0x0][0x580] ;  /* 0x0000b000ff0477ac */ /* 0x000e240008000c00 */
[----:B0-----:R-:W-:-:S04]  /*3d8e0*/  IADD3 R4, P0, PT, R0, UR6, RZ ;  /* 0x0000000600047c10 */ /* 0x001fc8000ff1e0ff */
[----:B------:R-:W-:Y:S01]  /*3d8f0*/  IADD3.X R5, PT, PT, RZ, UR7, RZ, P0, !PT ;  /* 0x00000007ff057c10 */ /* 0x000fe200087fe4ff */
[----:B------:R-:W0:Y:S04]  /*3d900*/  LDCU.64 UR6, c[0x0][0x590] ;  /* 0x0000b200ff0677ac */ /* 0x000e280008000a00 */
[----:B------:R-:W2:Y:S01]  /*3d910*/  LDG.E.64 R18, desc[UR36][R4.64] ;  /* 0x0000002404127981 */ /* 0x000ea2000c1e1b00 */
[----:B------:R-:W-:Y:S01]  /*3d920*/  IADD3 R16, P2, PT, R3, UR4, RZ ;  /* 0x0000000403107c10 */ /* 0x000fe2000ff5e0ff */
[----:B------:R-:W-:Y:S04]  /*3d930*/  BSSY.RECONVERGENT B6, `(.L_x_13343) ;  /* 0x0000019000067945 */ /* 0x000fe80003800200 */
[----:B------:R-:W-:Y:S01]  /*3d940*/  IMAD.X R17, RZ, RZ, UR5, P2 ;  /* 0x00000005ff117e24 */ /* 0x000fe200090e06ff */
        /* <DEDUP_REMOVED lines=23> */
.L_x_13344:
[----:B------:R-:W-:Y:S05]  /*3dac0*/  BSYNC.RECONVERGENT B6 ;  /* 0x0000000000067941 */ /* 0x000fea0003800200 */
.L_x_13343:
[----:B------:R-:W0:Y:S01]  /*3dad0*/  LDCU.64 UR4, c[0x0][0x590] ;  /* 0x0000b200ff0477ac */ /* 0x000e220008000a00 */
[--C-:B------:R-:W-:Y:S02]  /*3dae0*/  SHF.R.S32.HI R3, RZ, 0x1f, R19.reuse ;  /* 0x0000001fff037819 */ /* 0x100fe40000011413 */
[----:B------:R-:W-:Y:S01]  /*3daf0*/  SHF.R.S32.HI R5, RZ, 0x1f, R19 ;  /* 0x0000001fff057819 */ /* 0x000fe20000011413 */
[----:B------:R-:W1:Y:S01]  /*3db00*/  LDCU.64 UR6, c[0x0][0x738] ;  /* 0x0000e700ff0677ac */ /* 0x000e620008000a00 */
[----:B0-----:R-:W-:Y:S02]  /*3db10*/  LOP3.LUT R3, R3, UR4, RZ, 0xc0, !PT ;  /* 0x0000000403037c12 */ /* 0x001fe4000f8ec0ff */
[----:B------:R-:W-:Y:S02]  /*3db20*/  LOP3.LUT R5, R5, UR5, RZ, 0xc0, !PT ;  /* 0x0000000505057c12 */ /* 0x000fe4000f8ec0ff */
[----:B------:R-:W-:-:S04]  /*3db30*/  IADD3 R0, P0, PT, R18, R3, RZ ;  /* 0x0000000312007210 */ /* 0x000fc80007f1e0ff */
[----:B------:R-:W-:Y:S02]  /*3db40*/  IADD3.X R19, PT, PT, R19, R5, RZ, P0, !PT ;  /* 0x0000000513137210 */ /* 0x000fe400007fe4ff */
[----:B-1----:R-:W-:-:S04]  /*3db50*/  LEA R2, P0, R0, UR6, 0x1 ;  /* 0x0000000600027c11 */ /* 0x002fc8000f8008ff */
[----:B------:R-:W-:-:S06]  /*3db60*/  LEA.HI.X R3, R0, UR7, R19, 0x1, P0 ;  /* 0x0000000700037c11 */ /* 0x000fcc00080f0c13 */
[----:B------:R-:W2:Y:S04]  /*3db70*/  LDG.E.U16 R3, desc[UR36][R2.64] ;  /* 0x0000002402037981 */ /* 0x000ea8000c1e1500 */
[----:B--2---:R-:W-:Y:S01]  /*3db80*/  STG.E.U16 desc[UR36][R16.64], R3 ;  /* 0x0000000310007986 */ /* 0x004fe2000c101524 */
[----:B------:R-:W-:Y:S05]  /*3db90*/  EXIT ;  /* 0x000000000000794d */ /* 0x000fea0003800000 */
        .weak           $__internal_0_$__cuda_sm20_div_u64
        .type           $__internal_0_$__cuda_sm20_div_u64,@function
        .size           $__internal_0_$__cuda_sm20_div_u64,($__internal_1_$__cuda_sm20_rem_u64 - $__internal_0_$__cuda_sm20_div_u64)
$__internal_0_$__cuda_sm20_div_u64:
[----:B------:R-:W-:-:S06]  /*3dba0*/  MOV R5, R3 ;  /* 0x0000000300057202 */ /* 0x000fcc0000000f00 */
[----:B------:R-:W0:Y:S02]  /*3dbb0*/  I2F.U64.RP R5, R4 ;  /* 0x0000000400057312 */ /* 0x000e240000309000 */
[----:B0-----:R-:W0:Y:S02]  /*3dbc0*/  MUFU.RCP R5, R5 ;  /* 0x0000000500057308 */ /* 0x001e240000001000 */
[----:B0-----:R-:W-:-:S15]  /*3dbd0*/  VIADD R5, R5, 0x1ffffffe ;  /* 0x1ffffffe05057836 */ /* 0x001fde0000000000 */
[----:B------:R-:W-:-:S15]  /*3dbe0*/  NOP ;  /* 0x0000000000007918 */ /* 0x000fde0000000000 */
[----:B------:R-:W-:-:S15]  /*3dbf0*/  NOP ;  /* 0x0000000000007918 */ /* 0x000fde0000000000 */
[----:B------:R-:W-:-:S15]  /*3dc00*/  NOP ;  /* 0x0000000000007918 */ /* 0x000fde0000000000 */
[----:B------:R-:W0:Y:S02]  /*3dc10*/  F2I.U64.TRUNC R18, R5 ;  /* 0x0000000500127311 */ /* 0x000e24000020d800 */
[----:B0-----:R-:W-:Y:S01]  /*3dc20*/  IMAD.WIDE.U32 R6, R18, R4, RZ ;  /* 0x0000000412067225 */ /* 0x001fe200078e00ff */
[----:B------:R-:W-:-:S03]  /*3dc30*/  MOV R15, R18 ;  /* 0x00000012000f7202 */ /* 0x000fc60000000f00 */
[----:B------:R-:W-:Y:S01]  /*3dc40*/  IMAD R7, R18, R3, R7 ;  /* 0x0000000312077224 */ /* 0x000fe200078e0207 */
[----:B------:R-:W-:-:S03]  /*3dc50*/  IADD3 R5, P0, PT, RZ, -R6, RZ ;  /* 0x80000006ff057210 */ /* 0x000fc60007f1e0ff */
[----:B------:R-:W-:Y:S02]  /*3dc60*/  IMAD R6, R19, R4, R7 ;  /* 0x0000000413067224 */ /* 0x000fe400078e0207 */
[----:B------:R-:W-:-:S03]  /*3dc70*/  IMAD.HI.U32 R14, R18, R5, RZ ;  /* 0x00000005120e7227 */ /* 0x000fc600078e00ff */
[----:B------:R-:W-:-:S05]  /*3dc80*/  IADD3.X R6, PT, PT, RZ, ~R6, RZ, P0, !PT ;  /* 0x80000006ff067210 */ /* 0x000fca00007fe4ff */
[----:B------:R-:W-:-:S04]  /*3dc90*/  IMAD.WIDE.U32 R14, P0, R18, R6, R14 ;  /* 0x00000006120e7225 */ /* 0x000fc8000780000e */
[C---:B------:R-:W-:Y:S02]  /*3dca0*/  IMAD R7, R19.reuse, R6, RZ ;  /* 0x0000000613077224 */ /* 0x040fe400078e02ff */
[----:B------:R-:W-:-:S04]  /*3dcb0*/  IMAD.HI.U32 R5, P1, R19, R5, R14 ;  /* 0x0000000513057227 */ /* 0x000fc8000782000e */
[----:B------:R-:W-:Y:S01]  /*3dcc0*/  IMAD.HI.U32 R6, R19, R6, RZ ;  /* 0x0000000613067227 */ /* 0x000fe200078e00ff */
[----:B------:R-:W-:-:S03]  /*3dcd0*/  IADD3 R15, P2, PT, R7, R5, RZ ;  /* 0x00000005070f7210 */ /* 0x000fc60007f5e0ff */
[----:B------:R-:W-:Y:S02]  /*3dce0*/  IMAD.X R6, R6, 0x1, R19, P0 ;  /* 0x0000000106067824 */ /* 0x000fe400000e0613 */
[----:B------:R-:W-:-:S03]  /*3dcf0*/  IMAD.WIDE.U32 R18, R15, R4, RZ ;  /* 0x000000040f127225 */ /* 0x000fc600078e00ff */
[----:B------:R-:W-:Y:S01]  /*3dd00*/  IADD3.X R6, PT, PT, RZ, RZ, R6, P2, P1 ;  /* 0x000000ffff067210 */ /* 0x000fe200017e2406 */
        /* <DEDUP_REMOVED lines=10> */
[----:B------:R-:W-:Y:S01]  /*3ddb0*/  IMAD.MOV.U32 R15, RZ, RZ, RZ ;  /* 0x000000ffff0f7224 */ /* 0x000fe200078e00ff */
[----:B------:R-:W-:Y:S01]  /*3ddc0*/  IADD3.X R6, PT, PT, R7, R6, RZ, P0, !PT ;  /* 0x0000000607067210 */ /* 0x000fe200007fe4ff */
[----:B------:R-:W-:-:S03]  /*3ddd0*/  IMAD.HI.U32 R14, R5, R10, RZ ;  /* 0x0000000a050e7227 */ /* 0x000fc600078e00ff */
[----:B------:R-:W-:Y:S01]  /*3dde0*/  IADD3.X R6, PT, PT, RZ, RZ, R6, P2, P1 ;  /* 0x000000ffff067210 */ /* 0x000fe200017e2406 */
[----:B------:R-:W-:-:S04]  /*3ddf0*/  IMAD.WIDE.U32 R14, R5, R9, R14 ;  /* 0x00000009050e7225 */ /* 0x000fc800078e000e */
[C---:B------:R-:W-:Y:S02]  /*3de00*/  IMAD R5, R6.reuse, R9, RZ ;  /* 0x0000000906057224 */ /* 0x040fe400078e02ff */
[----:B------:R-:W-:-:S04]  /*3de10*/  IMAD.HI.U32 R7, P0, R6, R10, R14 ;  /* 0x0000000a06077227 */ /* 0x000fc8000780000e */
[----:B------:R-:W-:Y:S01]  /*3de20*/  IMAD.HI.U32 R6, R6, R9, RZ ;  /* 0x0000000906067227 */ /* 0x000fe200078e00ff */
[----:B------:R-:W-:-:S04]  /*3de30*/  IADD3 R5, P1, PT, R5, R7, RZ ;  /* 0x0000000705057210 */ /* 0x000fc80007f3e0ff */
[----:B------:R-:W-:Y:S01]  /*3de40*/  IADD3.X R6, PT, PT, R6, RZ, RZ, P0, !PT ;  /* 0x000000ff06067210 */ /* 0x000fe200007fe4ff */
[----:B------:R-:W-:-:S03]  /*3de50*/  IMAD.WIDE.U32 R14, R5, R4, RZ ;  /* 0x00000004050e7225 */ /* 0x000fc600078e00ff */
[----:B------:R-:W-:Y:S01]  /*3de60*/  IADD3.X R6, PT, PT, RZ, R6, RZ, P1, !PT ;  /* 0x00000006ff067210 */ /* 0x000fe20000ffe4ff */
[----:B------:R-:W-:Y:S01]  /*3de70*/  IMAD R8, R5, R3, R15 ;  /* 0x0000000305087224 */ /* 0x000fe200078e020f */
[----:B------:R-:W-:-:S03]  /*3de80*/  IADD3 R7, P1, PT, -R14, R10, RZ ;  /* 0x0000000a0e077210 */ /* 0x000fc60007f3e1ff */
[-C--:B------:R-:W-:Y:S01]  /*3de90*/  IMAD R8, R6, R4.reuse, R8 ;  /* 0x0000000406087224 */ /* 0x080fe200078e0208 */
[----:B------:R-:W-:Y:S02]  /*3dea0*/  ISETP.GE.U32.AND P0, PT, R7, R4, PT ;  /* 0x000000040700720c */ /* 0x000fe40003f06070 */
[----:B------:R-:W-:Y:S01]  /*3deb0*/  IADD3 R10, P2, PT, -R4, R7, RZ ;  /* 0x00000007040a7210 */ /* 0x000fe20007f5e1ff */
[----:B------:R-:W-:Y:S01]  /*3dec0*/  IMAD.X R8, R9, 0x1, ~R8, P1 ;  /* 0x0000000109087824 */ /* 0x000fe200008e0e08 */
[----:B------:R-:W-:-:S04]  /*3ded0*/  IADD3 R11, P1, PT, R5, 0x1, RZ ;  /* 0x00000001050b7810 */ /* 0x000fc80007f3e0ff */
[----:B------:R-:W-:Y:S02]  /*3dee0*/  ISETP.GE.U32.AND.EX P0, PT, R8, R3, PT, P0 ;  /* 0x000000030800720c */ /* 0x000fe40003f06100 */
[----:B------:R-:W-:Y:S02]  /*3def0*/  IADD3.X R14, PT, PT, RZ, R6, RZ, P1, !PT ;  /* 0x00000006ff0e7210 */ /* 0x000fe40000ffe4ff */
[----:B------:R-:W-:Y:S02]  /*3df00*/  SEL R11, R11, R5, P0 ;  /* 0x000000050b0b7207 */ /* 0x000fe40000000000 */
[----:B------:R-:W-:Y:S02]  /*3df10*/  IADD3.X R9, PT, PT, ~R3, R8, RZ, P2, !PT ;  /* 0x0000000803097210 */ /* 0x000fe400017fe5ff */
[----:B------:R-:W-:Y:S02]  /*3df20*/  SEL R10, R10, R7, P0 ;  /* 0x000000070a0a7207 */ /* 0x000fe40000000000 */
[----:B------:R-:W-:-:S02]  /*3df30*/  SEL R6, R14, R6, P0 ;  /* 0x000000060e067207 */ /* 0x000fc40000000000 */
[----:B------:R-:W-:Y:S02]  /*3df40*/  IADD3 R5, P2, PT, R11, 0x1, RZ ;  /* 0x000000010b057810 */ /* 0x000fe40007f5e0ff */
[----:B------:R-:W-:Y:S02]  /*3df50*/  SEL R9, R9, R8, P0 ;  /* 0x0000000809097207 */ /* 0x000fe40000000000 */
[----:B------:R-:W-:Y:S02]  /*3df60*/  ISETP.GE.U32.AND P0, PT, R10, R4, PT ;  /* 0x000000040a00720c */ /* 0x000fe40003f06070 */
[----:B------:R-:W-:Y:S01]  /*3df70*/  ISETP.NE.U32.AND P1, PT, R4, RZ, PT ;  /* 0x000000ff0400720c */ /* 0x000fe20003f25070 */
[----:B------:R-:W-:Y:S01]  /*3df80*/  IMAD.X R4, RZ, RZ, R6, P2 ;  /* 0x000000ffff047224 */ /* 0x000fe200010e0606 */
[----:B------:R-:W-:Y:S02]  /*3df90*/  ISETP.GE.U32.AND.EX P0, PT, R9, R3, PT, P0 ;  /* 0x000000030900720c */ /* 0x000fe40003f06100 */
[----:B------:R-:W-:-:S02]  /*3dfa0*/  ISETP.NE.AND.EX P1, PT, R3, RZ, PT, P1 ;  /* 0x000000ff0300720c */ /* 0x000fc40003f25310 */
[----:B------:R-:W-:Y:S02]  /*3dfb0*/  SEL R5, R5, R11, P0 ;  /* 0x0000000b05057207 */ /* 0x000fe40000000000 */
[----:B------:R-:W-:Y:S02]  /*3dfc0*/  SEL R4, R4, R6, P0 ;  /* 0x0000000604047207 */ /* 0x000fe40000000000 */
[----:B------:R-:W-:Y:S01]  /*3dfd0*/  SEL R6, R5, 0xffffffff, P1 ;  /* 0xffffffff05067807 */ /* 0x000fe20000800000 */
[----:B------:R-:W-:Y:S01]  /*3dfe0*/  HFMA2 R5, -RZ, RZ, 0, 0 ;  /* 0x00000000ff057431 */ /* 0x000fe200000001ff */
[----:B------:R-:W-:Y:S02]  /*3dff0*/  SEL R7, R4, 0xffffffff, P1 ;  /* 0xffffffff04077807 */ /* 0x000fe40000800000 */
[----:B------:R-:W-:-:S04]  /*3e000*/  MOV R4, R0 ;  /* 0x0000000000047202 */ /* 0x000fc80000000f00 */
[----:B------:R-:W-:Y:S05]  /*3e010*/  RET.REL.NODEC R4 `(_ZN2at6native24index_elementwise_kernelILi128ELi4EZNS0_20cuda_take_put_kernelIN3c108BFloat16ElZZZZZNS0_11take_kernelERNS_14TensorIteratorERKNS_10TensorBaseEENKUlvE_clEvENKUlvE10_clEvENKUlvE_clEvENKUlvE0_clEvEUlRS4_lE_EEvS6_S9_RKT1_EUliE_EEvlSG_) ;  /* 0xfffffc1c04f87950 */ /* 0x000fea0003c3ffff */
        .weak           $__internal_1_$__cuda_sm20_rem_u64
        .type           $__internal_1_$__cuda_sm20_rem_u64,@function
        .size           $__internal_1_$__cuda_sm20_rem_u64,(.L_x_41674 - $__internal_1_$__cuda_sm20_rem_u64)
$__internal_1_$__cuda_sm20_rem_u64:
[----:B------:R-:W0:Y:S02]  /*3e020*/  I2F.U64.RP R0, UR38 ;  /* 0x0000002600007d12 */ /* 0x000e240008309000 */
[----:B0-----:R-:W0:Y:S02]  /*3e030*/  MUFU.RCP R0, R0 ;  /* 0x0000000000007308 */ /* 0x001e240000001000 */
[----:B0-----:R-:W-:-:S15]  /*3e040*/  VIADD R4, R0, 0x1ffffffe ;  /* 0x1ffffffe00047836 */ /* 0x001fde0000000000 */
[----:B------:R-:W-:-:S15]  /*3e050*/  NOP ;  /* 0x0000000000007918 */ /* 0x000fde0000000000 */
[----:B------:R-:W-:-:S15]  /*3e060*/  NOP ;  /* 0x0000000000007918 */ /* 0x000fde0000000000 */
[----:B------:R-:W-:-:S15]  /*3e070*/  NOP ;  /* 0x0000000000007918 */ /* 0x000fde0000000000 */
[----:B------:R-:W0:Y:S02]  /*3e080*/  F2I.U64.TRUNC R4, R4 ;  /* 0x0000000400047311 */ /* 0x000e24000020d800 */
[----:B0-----:R-:W-:-:S04]  /*3e090*/  IMAD.WIDE.U32 R6, R4, UR38, RZ ;  /* 0x0000002604067c25 */ /* 0x001fc8000f8e00ff */
[C---:B------:R-:W-:Y:S01]  /*3e0a0*/  IMAD R3, R4.reuse, UR39, R7 ;  /* 0x0000002704037c24 */ /* 0x040fe2000f8e0207 */
[----:B------:R-:W-:Y:S02]  /*3e0b0*/  IADD3 R11, P0, PT, RZ, -R6, RZ ;  /* 0x80000006ff0b7210 */ /* 0x000fe40007f1e0ff */
[----:B------:R-:W-:Y:S01]  /*3e0c0*/  MOV R7, R4 ;  /* 0x0000000400077202 */ /* 0x000fe20000000f00 */
[----:B------:R-:W-:Y:S02]  /*3e0d0*/  IMAD R3, R5, UR38, R3 ;  /* 0x0000002605037c24 */ /* 0x000fe4000f8e0203 */
        /* <DEDUP_REMOVED lines=8> */
[----:B------:R-:W-:-:S03]  /*3e160*/  IMAD.WIDE.U32 R4, R7, UR38, RZ ;  /* 0x0000002607047c25 */ /* 0x000fc6000f8e00ff */
[----:B------:R-:W-:Y:S01]  /*3e170*/  IADD3.X R3, PT, PT, RZ, RZ, R0, P2, P1 ;  /* 0x000000ffff037210 */ /* 0x000fe200017e2400 */
[----:B------:R-:W-:Y:S01]  /*3e180*/  IMAD R0, R7, UR39, R5 ;  /* 0x0000002707007c24 */ /* 0x000fe2000f8e0205 */
[----:B------:R-:W-:-:S03]  /*3e190*/  IADD3 R5, P0, PT, RZ, -R4, RZ ;  /* 0x80000004ff057210 */ /* 0x000fc60007f1e0ff */
        /* <DEDUP_REMOVED lines=18> */
[----:B------:R-:W-:-:S03]  /*3e2c0*/  IMAD.WIDE.U32 R4, R3, UR38, RZ ;  /* 0x0000002603047c25 */ /* 0x000fc6000f8e00ff */
[----:B------:R-:W-:Y:S01]  /*3e2d0*/  IADD3.X R0, PT, PT, RZ, R0, RZ, P1, !PT ;  /* 0x00000000ff007210 */ /* 0x000fe20000ffe4ff */
[----:B------:R-:W-:Y:S01]  /*3e2e0*/  IMAD R3, R3, UR39, R5 ;  /* 0x0000002703037c24 */ /* 0x000fe2000f8e0205 */
[----:B------:R-:W-:-:S03]  /*3e2f0*/  IADD3 R8, P1, PT, -R4, R8, RZ ;  /* 0x0000000804087210 */ /* 0x000fc60007f3e1ff */
[----:B------:R-:W-:Y:S01]  /*3e300*/  IMAD R0, R0, UR38, R3 ;  /* 0x0000002600007c24 */ /* 0x000fe2000f8e0203 */
[----:B------:R-:W-:-:S03]  /*3e310*/  ISETP.GE.U32.AND P0, PT, R8, UR38, PT ;  /* 0x0000002608007c0c */ /* 0x000fc6000bf06070 */
[----:B------:R-:W-:Y:S01]  /*3e320*/  IMAD.X R3, R10, 0x1, ~R0, P1 ;  /* 0x000000010a037824 */ /* 0x000fe200008e0e00 */
[----:B------:R-:W-:-:S04]  /*3e330*/  IADD3 R5, P1, PT, R8, -UR38, RZ ;  /* 0x8000002608057c10 */ /* 0x000fc8000ff3e0ff */
[C---:B------:R-:W-:Y:S02]  /*3e340*/  ISETP.GE.U32.AND.EX P0, PT, R3.reuse, UR39, PT, P0 ;  /* 0x0000002703007c0c */ /* 0x040fe4000bf06100 */
[----:B------:R-:W-:Y:S02]  /*3e350*/  IADD3.X R4, PT, PT, R3, ~UR39, RZ, P1, !PT ;  /* 0x8000002703047c10 */ /* 0x000fe40008ffe4ff */
[----:B------:R-:W-:Y:S02]  /*3e360*/  SEL R5, R5, R8, P0 ;  /* 0x0000000805057207 */ /* 0x000fe40000000000 */
[----:B------:R-:W-:Y:S02]  /*3e370*/  SEL R4, R4, R3, P0 ;  /* 0x0000000304047207 */ /* 0x000fe40000000000 */
[C---:B------:R-:W-:Y:S02]  /*3e380*/  ISETP.GE.U32.AND P0, PT, R5.reuse, UR38, PT ;  /* 0x0000002605007c0c */ /* 0x040fe4000bf06070 */
[----:B------:R-:W-:-:S02]  /*3e390*/  IADD3 R0, P2, PT, R5, -UR38, RZ ;  /* 0x8000002605007c10 */ /* 0x000fc4000ff5e0ff */
[C---:B------:R-:W-:Y:S02]  /*3e3a0*/  ISETP.GE.U32.AND.EX P0, PT, R4.reuse, UR39, PT, P0 ;  /* 0x0000002704007c0c */ /* 0x040fe4000bf06100 */
[----:B------:R-:W-:Y:S02]  /*3e3b0*/  IADD3.X R3, PT, PT, R4, ~UR39, RZ, P2, !PT ;  /* 0x8000002704037c10 */ /* 0x000fe400097fe4ff */
[----:B------:R-:W-:Y:S02]  /*3e3c0*/  ISETP.NE.U32.AND P1, PT, RZ, UR38, PT ;  /* 0x00000026ff007c0c */ /* 0x000fe4000bf25070 */
[----:B------:R-:W-:Y:S01]  /*3e3d0*/  SEL R0, R0, R5, P0 ;  /* 0x0000000500007207 */ /* 0x000fe20000000000 */
[----:B------:R-:W-:Y:S01]  /*3e3e0*/  HFMA2 R5, -RZ, RZ, 0, 0 ;  /* 0x00000000ff057431 */ /* 0x000fe200000001ff */
[----:B------:R-:W-:Y:S02]  /*3e3f0*/  SEL R3, R3, R4, P0 ;  /* 0x0000000403037207 */ /* 0x000fe40000000000 */
[----:B------:R-:W-:-:S02]  /*3e400*/  MOV R4, R9 ;  /* 0x0000000900047202 */ /* 0x000fc40000000f00 */
[----:B------:R-:W-:-:S04]  /*3e410*/  ISETP.NE.AND.EX P1, PT, RZ, UR39, PT, P1 ;  /* 0x00000027ff007c0c */ /* 0x000fc8000bf25310 */
[----:B------:R-:W-:Y:S02]  /*3e420*/  SEL R0, R0, 0xffffffff, P1 ;  /* 0xffffffff00007807 */ /* 0x000fe40000800000 */
[----:B------:R-:W-:Y:S01]  /*3e430*/  SEL R3, R3, 0xffffffff, P1 ;  /* 0xffffffff03037807 */ /* 0x000fe20000800000 */
[----:B------:R-:W-:Y:S06]  /*3e440*/  RET.REL.NODEC R4 `(_ZN2at6native24index_elementwise_kernelILi128ELi4EZNS0_20cuda_take_put_kernelIN3c108BFloat16ElZZZZZNS0_11take_kernelERNS_14TensorIteratorERKNS_10TensorBaseEENKUlvE_clEvENKUlvE10_clEvENKUlvE_clEvENKUlvE0_clEvEUlRS4_lE_EEvS6_S9_RKT1_EUliE_EEvlSG_) ;  /* 0xfffffc1804ec7950 */ /* 0x000fec0003c3ffff */
.L_x_13345:
        /* <DEDUP_REMOVED lines=11> */
.L_x_41674:


//--------------------- .text._ZN2at6native24index_elementwise_kernelILi128ELi4EZNS0_20cuda_take_put_kernelIN3c108BFloat16EiZZZZZNS0_11take_kernelERNS_14TensorIteratorERKNS_10TensorBaseEENKUlvE_clEvENKUlvE10_clEvENKUlvE_clEvENKUlvE_clEvEUlRS4_iE_EEvS6_S9_RKT1_EUliE_EEvlSG_ --------------------------
	.section	.text._ZN2at6native24index_elementwise_kernelILi128ELi4EZNS0_20cuda_take_put_kernelIN3c108BFloat16EiZZZZZNS0_11take_kernelERNS_14TensorIteratorERKNS_10TensorBaseEENKUlvE_clEvENKUlvE10_clEvENKUlvE_clEvENKUlvE_clEvEUlRS4_iE_EEvS6_S9_RKT1_EUliE_EEvlSG_,"ax",@progbits
	.align	128
        .global         _ZN2at6native24index_elementwise_kernelILi128ELi4EZNS0_20cuda_take_put_kernelIN3c108BFloat16EiZZZZZNS0_11take_kernelERNS_14TensorIteratorERKNS_10TensorBaseEENKUlvE_clEvENKUlvE10_clEvENKUlvE_clEvENKUlvE_clEvEUlRS4_iE_EEvS6_S9_RKT1_EUliE_EEvlSG_
        .type           _ZN2at6native24index_elementwise_kernelILi128ELi4EZNS0_20cuda_take_put_kernelIN3c108BFloat16EiZZZZZNS0_11take_kernelERNS_14TensorIteratorERKNS_10TensorBaseEENKUlvE_clEvENKUlvE10_clEvENKUlvE_clEvENKUlvE_clEvEUlRS4_iE_EEvS6_S9_RKT1_EUliE_EEvlSG_,@function
        .size           _ZN2at6native24index_elementwise_kernelILi128ELi4EZNS0_20cuda_take_put_kernelIN3c108BFloat16EiZZZZZNS0_11take_kernelERNS_14TensorIteratorERKNS_10TensorBaseEENKUlvE_clEvENKUlvE10_clEvENKUlvE_clEvENKUlvE_clEvEUlRS4_iE_EEvS6_S9_RKT1_EUliE_EEvlSG_,(.L_x_41835 - _ZN2at6native24index_elementwise_kernelILi128ELi4EZNS0_20cuda_take_put_kernelIN3c108BFloat16EiZZZZZNS0_11take_kernelERNS_14TensorIteratorERKNS_10TensorBaseEENKUlvE_clEvENKUlvE10_clEvENKUlvE_clEvENKUlvE_clEvEUlRS4_iE_EEvS6_S9_RKT1_EUliE_EEvlSG_)
        .other          _ZN2at6native24index_elementwise_kernelILi128ELi4EZNS0_20cuda_take_put_kernelIN3c108BFloat16EiZZZZZNS0_11take_kernelERNS_14TensorIteratorERKNS_10TensorBaseEENKUlvE_clEvENKUlvE10_clEvENKUlvE_clEvENKUlvE_clEvEUlRS4_iE_EEvS6_S9_RKT1_EUliE_EEvlSG_,@"STO_CUDA_ENTRY STV_DEFAULT"
_ZN2at6native24index_elementwise_kernelILi128ELi4EZNS0_20cuda_take_put_kernelIN3c108BFloat16EiZZZZZNS0_11take_kernelERNS_14TensorIteratorERKNS_10TensorBaseEENKUlvE_clEvENKUlvE10_clEvENKUlvE_clEvENKUlvE_clEvEUlRS4_iE_EEvS6_S9_RKT1_EUliE_EEvlSG_:
.text._ZN2at6native24index_elementwise_kernelILi128ELi4EZNS0_20cuda_take_put_kernelIN3c108BFloat16EiZZZZZNS0_11take_kernelERNS_14TensorIteratorERKNS_10TensorBaseEENKUlvE_clEvENKUlvE10_clEvENKUlvE_clEvENKUlvE_clEvEUlRS4_iE_EEvS6_S9_RKT1_EUliE_EEvlSG_:
[----:B------:R-:W0:Y:S08]  /*0000*/  LDC R1, c[0x0][0x37c] ;  /* 0x0000df00ff017b82 */ /* 0x000e300000000800 */
[----:B------:R-:W1:Y:S01]  /*0010*/  LDC R19, c[0x0][0x388] ;  /* 0x0000e200ff137b82 */ /* 0x000e620000000800 */
[----:B------:R-:W2:Y:S01]  /*0020*/  S2R R23, SR_TID.X ;  /* 0x0000000000177919 */ /* 0x000ea20000002100 */
[----:B------:R-:W3:Y:S01]  /*0030*/  LDCU.64 UR36, c[0x0][0x358] ;  /* 0x00006b00ff2477ac */ /* 0x000ee20008000a00 */
[----:B------:R-:W4:Y:S05]  /*0040*/  LDCU.U8 UR5, c[0x0][0x598] ;  /* 0x0000b300ff0577ac */ /* 0x000f2a0008000000 */
[----:B------:R-:W5:Y:S01]  /*0050*/  S2UR UR4, SR_CTAID.X ;  /* 0x00000000000479c3 */ /* 0x000f620000002500 */
[----:B-1----:R-:W-:Y:S01]  /*0060*/  ISETP.NE.AND P0, PT, R19, RZ, PT ;  /* 0x000000ff1300720c */ /* 0x002fe20003f05270 */
[----:B-----5:R-:W-:-:S06]  /*0070*/  USHF.L.U32 UR4, UR4, 0x9, URZ ;  /* 0x0000000904047899 */ /* 0x020fcc00080006ff */
[----:B--2---:R-:W-:-:S06]  /*0080*/  LOP3.LUT R23, R23, UR4, RZ, 0xfc, !PT ;  /* 0x0000000417177c12 */ /* 0x004fcc000f8efcff */
[----:B0--34-:R-:W-:Y:S05]  /*0090*/  @P0 BRA `(.L_x_13346) ;  /* 0x0000006000b80947 */ /* 0x019fea0003800000 */
[----:B------:R-:W-:-:S09]  /*00a0*/  UISETP.NE.AND UP0, UPT, UR5, URZ, UPT ;  /* 0x000000ff0500728c */ /* 0x000fd2000bf05270 */
[----:B------:R-:W-:Y:S05]  /*00b0*/  BRA.U UP0, `(.L_x_13347) ;  /* 0x0000005500f87547 */ /* 0x000fea000b800000 */
[----:B------:R-:W0:Y:S02]  /*00c0*/  LDC R18, c[0x0][0x59c] ;  /* 0x00016700ff127b82 */ /* 0x000e240000000800 */
[----:B0-----:R-:W-:-:S13]  /*00d0*/  ISETP.NE.AND P0, PT, R18, RZ, PT ;  /* 0x000000ff1200720c */ /* 0x001fda0003f05270 */
[----:B------:R-:W-:Y:S05]  /*00e0*/  @P0 BRA `(.L_x_13348) ;  /* 0x0000000800480947 */ /* 0x000fea0003800000 */
        /* <DEDUP_REMOVED lines=31> */
.L_x_13351:
[----:B------:R-:W0:Y:S02]  /*02e0*/  LDC.64 R2, c[0x0][0x730] ;  /* 0x0001cc00ff027b82 */ /* 0x000e240000000a00 */
[----:B0-----:R-:W2:Y:S06]  /*02f0*/  LDG.E.U16 R3, desc[UR36][R2.64] ;  /* 0x0000002402037981 */ /* 0x001eac000c1e1500 */
[----:B------:R-:W2:Y:S01]  /*0300*/  LDC.64 R4, c[0x0][0x580] ;  /* 0x00016000ff047b82 */ /* 0x000ea20000000a00 */
[----:B------:R-:W-:Y:S01]  /*0310*/  IADD3 R23, PT, PT, R23, 0x80, RZ ;  /* 0x0000008017177810 */ /* 0x000fe20007ffe0ff */
[----:B--2---:R0:W-:Y:S06]  /*0320*/  STG.E.U16 desc[UR36][R4.64], R3 ;  /* 0x0000000304007986 */ /* 0x0041ec000c101524 */
.L_x_13350:
[----:B------:R-:W-:Y:S05]  /*0330*/  BSYNC.RECONVERGENT B6 ;  /* 0x0000000000067941 */ /* 0x000fea0003800200 */
.L_x_13349:
        /* <DEDUP_REMOVED lines=31> */
.L_x_13354:
[----:B------:R-:W0:Y:S02]  /*0530*/  LDC.64 R2, c[0x0][0x730] ;  /* 0x0001cc00ff027b82 */ /* 0x000e240000000a00 */
[----:B0-----:R-:W2:Y:S06]  /*0540*/  LDG.E.U16 R3, desc[UR36][R2.64] ;  /* 0x0000002402037981 */ /* 0x001eac000c1e1500 */
[----:B------:R-:W2:Y:S01]  /*0550*/  LDC.64 R4, c[0x0][0x580] ;  /* 0x00016000ff047b82 */ /* 0x000ea20000000a00 */
[----:B------:R-:W-:Y:S01]  /*0560*/  IADD3 R23, PT, PT, R23, 0x80, RZ ;  /* 0x0000008017177810 */ /* 0x000fe20007ffe0ff */
[----:B--2---:R1:W-:Y:S06]  /*0570*/  STG.E.U16 desc[UR36][R4.64], R3 ;  /* 0x0000000304007986 */ /* 0x0043ec000c101524 */
.L_x_13353:
[----:B------:R-:W-:Y:S05]  /*0580*/  BSYNC.RECONVERGENT B6 ;  /* 0x0000000000067941 */ /* 0x000fea0003800200 */
.L_x_13352:
        /* <DEDUP_REMOVED lines=31> */
.L_x_13357:
[----:B------:R-:W0:Y:S02]  /*0780*/  LDC.64 R2, c[0x0][0x730] ;  /* 0x0001cc00ff027b82 */ /* 0x000e240000000a00 */
[----:B0-----:R-:W2:Y:S06]  /*0790*/  LDG.E.U16 R3, desc[UR36][R2.64] ;  /* 0x0000002402037981 */ /* 0x001eac000c1e1500 */
[----:B------:R-:W2:Y:S01]  /*07a0*/  LDC.64 R4, c[0x0][0x580] ;  /* 0x00016000ff047b82 */ /* 0x000ea20000000a00 */
[----:B------:R-:W-:Y:S01]  /*07b0*/  VIADD R23, R23, 0x80 ;  /* 0x0000008017177836 */ /* 0x000fe20000000000 */
[----:B--2---:R2:W-:Y:S06]  /*07c0*/  STG.E.U16 desc[UR36][R4.64], R3 ;  /* 0x0000000304007986 */ /* 0x0045ec000c101524 */
.L_x_13356:
[----:B------:R-:W-:Y:S05]  /*07d0*/  BSYNC.RECONVERGENT B6 ;  /* 0x0000000000067941 */ /* 0x000fea0003800200 */
.L_x_13355:
        /* <DEDUP_REMOVED lines=30> */
.L_x_13358:
[----:B------:R-:W0:Y:S02]  /*09c0*/  LDC.64 R2, c[0x0][0x730] ;  /* 0x0001cc00ff027b82 */ /* 0x000e240000000a00 */
[----:B0-----:R-:W2:Y:S06]  /*09d0*/  LDG.E.U16 R3, desc[UR36][R2.64] ;  /* 0x0000002402037981 */ /* 0x001eac000c1e1500 */
[----:B------:R-:W2:Y:S02]  /*09e0*/  LDC.64 R4, c[0x0][0x580] ;  /* 0x00016000ff047b82 */ /* 0x000ea40000000a00 */
[----:B--2---:R-:W-:Y:S01]  /*09f0*/  STG.E.U16 desc[UR36][R4.64], R3 ;  /* 0x0000000304007986 */ /* 0x004fe2000c101524 */
[----:B------:R-:W-:Y:S05]  /*0a00*/  EXIT ;  /* 0x000000000000794d */ /* 0x000fea0003800000 */
.L_x_13348:
        /* <DEDUP_REMOVED lines=22> */
[----:B------:R-:W-:Y:S01]  /*0b70*/  MOV R13, RZ ;  /* 0x000000ff000d7202 */ /* 0x000fe20000000f00 */
[----:B------:R-:W1:Y:S01]  /*0b80*/  LDCU.64 UR6, c[0x4][0x4c0] ;  /* 0x01009800ff0677ac */ /* 0x000e620008000a00 */
[----:B------:R-:W2:Y:S01]  /*0b90*/  LDC.64 R14, c[0x4][R14] ;  /* 0x010000000e0e7b82 */ /* 0x000ea20000000a00 */
[----:B------:R-:W3:Y:S01]  /*0ba0*/  LDCU.64 UR8, c[0x4][0x308] ;  /* 0x01006100ff0877ac */ /* 0x000ee20008000a00 */
[----:B0-----:R-:W-:Y:S01]  /*0bb0*/  IMAD.U32 R4, RZ, RZ, UR4 ;  /* 0x00000004ff047e24 */ /* 0x001fe2000f8e00ff */
[----:B------:R-:W-:-:S02]  /*0bc0*/  MOV R5, UR5 ;  /* 0x0000000500057c02 */ /* 0x000fc40008000f00 */
[----:B-1----:R-:W-:Y:S01]  /*0bd0*/  MOV R6, UR6 ;  /* 0x0000000600067c02 */ /* 0x002fe20008000f00 */
[----:B------:R-:W-:Y:S01]  /*0be0*/  IMAD.U32 R7, RZ, RZ, UR7 ;  /* 0x00000007ff077e24 */ /* 0x000fe2000f8e00ff */
[----:B---3--:R-:W-:Y:S02]  /*0bf0*/  MOV R10, UR8 ;  /* 0x00000008000a7c02 */ /* 0x008fe40008000f00 */
[----:B------:R-:W-:-:S07]  /*0c00*/  MOV R11, UR9 ;  /* 0x00000009000b7c02 */ /* 0x000fce0008000f00 */
[----:B------:R-:W-:-:S07]  /*0c10*/  LEPC R20, `(.L_x_13361) ;  /* 0x000000001014794e */ /* 0x000fce0000000000 */
[----:B--2---:R-:W-:Y:S05]  /*0c20*/  CALL.ABS.NOINC R14 ;  /* 0x000000000e007343 */ /* 0x004fea0003c00000 */
.L_x_13361:
[----:B------:R-:W0:Y:S01]  /*0c30*/  LDC R17, c[0x0][0x590] ;  /* 0x00016400ff117b82 */ /* 0x000e220000000800 */
[----:B------:R-:W-:-:S07]  /*0c40*/  ISETP.GE.AND P0, PT, R16, RZ, PT ;  /* 0x000000ff1000720c */ /* 0x000fce0003f06270 */
[----:B------:R-:W1:Y:S08]  /*0c50*/  LDC.64 R6, c[0x0][0x5a0] ;  /* 0x00016800ff067b82 */ /* 0x000e700000000a00 */
[----:B------:R-:W2:Y:S01]  /*0c60*/  LDC R5, c[0x0][0x5a8] ;  /* 0x00016a00ff057b82 */ /* 0x000ea20000000800 */
[----:B0-----:R-:W-:-:S07]  /*0c70*/  IMAD.IADD R17, R16, 0x1, R17 ;  /* 0x0000000110117824 */ /* 0x001fce00078e0211 */
[----:B------:R-:W0:Y:S01]  /*0c80*/  LDC R9, c[0x0][0x6cc] ;  /* 0x0001b300ff097b82 */ /* 0x000e220000000800 */
[----:B------:R-:W-:Y:S01]  /*0c90*/  SEL R17, R17, R16, !P0 ;  /* 0x0000001011117207 */ /* 0x000fe20004000000 */
[----:B------:R-:W-:Y:S01]  /*0ca0*/  HFMA2 R16, -RZ, RZ, 0, 0 ;  /* 0x00000000ff107431 */ /* 0x000fe200000001ff */
[----:B------:R-:W-:-:S04]  /*0cb0*/  ISETP.NE.AND P0, PT, R18, RZ, PT ;  /* 0x000000ff1200720c */ /* 0x000fc80003f05270 */
[----:B-1----:R-:W-:-:S05]  /*0cc0*/  IMAD.HI.U32 R4, R17, R7, R16 ;  /* 0x0000000711047227 */ /* 0x002fca00078e0010 */
[----:B--2---:R-:W-:-:S04]  /*0cd0*/  SHF.R.U32.HI R5, RZ, R5, R4 ;  /* 0x00000005ff057219 */ /* 0x004fc80000011604 */
[----:B------:R-:W-:-:S05]  /*0ce0*/  IADD3 R3, PT, PT, -R5, RZ, RZ ;  /* 0x000000ff05037210 */ /* 0x000fca0007ffe1ff */
[----:B------:R-:W-:-:S04]  /*0cf0*/  IMAD R0, R3, R6, R17 ;  /* 0x0000000603007224 */ /* 0x000fc800078e0211 */
[----:B0-----:R-:W-:Y:S01]  /*0d00*/  IMAD R0, R0, R9, RZ ;  /* 0x0000000900007224 */ /* 0x001fe200078e02ff */
[----:B------:R-:W-:Y:S06]  /*0d10*/  @!P0 BRA `(.L_x_13362) ;  /* 0x0000001000148947 */ /* 0x000fec0003800000 */
[----:B------:R-:W0:Y:S01]  /*0d20*/  LDC.64 R6, c[0x0][0x5b0] ;  /* 0x00016c00ff067b82 */ /* 0x000e220000000a00 */
[----:B------:R-:W-:Y:S01]  /*0d30*/  IMAD.MOV.U32 R4, RZ, RZ, RZ ;  /* 0x000000ffff047224 */ /* 0x000fe200078e00ff */
[----:B------:R-:W-:-:S06]  /*0d40*/  ISETP.NE.AND P0, PT, R2, 0x2, PT ;  /* 0x000000020200780c */ /* 0x000fcc0003f05270 */
[----:B------:R-:W1:Y:S08]  /*0d50*/  LDC R8, c[0x0][0x5ac] ;  /* 0x00016b00ff087b82 */ /* 0x000e700000000800 */
[----:B------:R-:W2:Y:S01]  /*0d60*/  LDC R9, c[0x0][0x6d0] ;  /* 0x0001b400ff097b82 */ /* 0x000ea20000000800 */
[----:B0-----:R-:W-:-:S05]  /*0d70*/  IMAD.HI.U32 R6, R5, R6, R4 ;  /* 0x0000000605067227 */ /* 0x001fca00078e0004 */
[----:B------:R-:W-:-:S04]  /*0d80*/  SHF.R.U32.HI R7, RZ, R7, R6 ;  /* 0x00000007ff077219 */ /* 0x000fc80000011606 */
[----:B------:R-:W-:-:S05]  /*0d90*/  IADD3 R3, PT, PT, -R7, RZ, RZ ;  /* 0x000000ff07037210 */ /* 0x000fca0007ffe1ff */
[----:B-1----:R-:W-:-:S04]  /*0da0*/  IMAD R5, R3, R8, R5 ;  /* 0x0000000803057224 */ /* 0x002fc800078e0205 */
[----:B--2---:R-:W-:Y:S01]  /*0db0*/  IMAD R0, R5, R9, R0 ;  /* 0x0000000905007224 */ /* 0x004fe200078e0200 */
[----:B------:R-:W-:Y:S06]  /*0dc0*/  @!P0 BRA `(.L_x_13362) ;  /* 0x0000000c00e88947 */ /* 0x000fec0003800000 */
[----:B------:R-:W0:Y:S01]  /*0dd0*/  LDC.64 R8, c[0x0][0x5b8] ;  /* 0x00016e00ff087b82 */ /* 0x000e220000000a00 */
[----:B------:R-:W-:Y:S02]  /*0de0*/  MOV R6, RZ ;  /* 0x000000ff00067202 */ /* 0x000fe40000000f00 */
[----:B------:R-:W-:-:S05]  /*0df0*/  ISETP.NE.AND P0, PT, R2, 0x3, PT ;  /* 0x000000030200780c */ /* 0x000fca0003f05270 */
[----:B------:R-:W1:Y:S08]  /*0e00*/  LDC R5, c[0x0][0x5c0] ;  /* 0x00017000ff057b82 */ /* 0x000e700000000800 */
[----:B------:R-:W2:Y:S01]  /*0e10*/  LDC R10, c[0x0][0x6d4] ;  /* 0x0001b500ff0a7b82 */ /* 0x000ea20000000800 */
[----:B0-----:R-:W-:-:S05]  /*0e20*/  IMAD.HI.U32 R4, R7, R9, R6 ;  /* 0x0000000907047227 */ /* 0x001fca00078e0006 */
[----:B-1----:R-:W-:-:S05]  /*0e30*/  SHF.R.U32.HI R5, RZ, R5, R4 ;  /* 0x00000005ff057219 */ /* 0x002fca0000011604 */
[----:B------:R-:W-:-:S04]  /*0e40*/  IMAD.MOV R3, RZ, RZ, -R5 ;  /* 0x000000ffff037224 */ /* 0x000fc800078e0a05 */
[----:B------:R-:W-:-:S04]  /*0e50*/  IMAD R7, R3, R8, R7 ;  /* 0x0000000803077224 */ /* 0x000fc800078e0207 */
[----:B--2---:R-:W-:Y:S01]  /*0e60*/  IMAD R0, R7, R10, R0 ;  /* 0x0000000a07007224 */ /* 0x004fe200078e0200 */
[----:B------:R-:W-:Y:S06]  /*0e70*/  @!P0 BRA `(.L_x_13362) ;  /* 0x0000000c00bc8947 */ /* 0x000fec0003800000 */
[----:B------:R-:W0:Y:S01]  /*0e80*/  LDC.64 R6, c[0x0][0x5c8] ;  /* 0x00017200ff067b82 */ /* 0x000e220000000a00 */
[----:B------:R-:W-:Y:S01]  /*0e90*/  HFMA2 R4, -RZ, RZ, 0, 0 ;  /* 0x00000000ff047431 */ /* 0x000fe200000001ff */
        /* <DEDUP_REMOVED lines=10> */
[----:B------:R-:W-:Y:S01]  /*0f40*/  IMAD.MOV.U32 R6, RZ, RZ, RZ ;  /* 0x000000ffff067224 */ /* 0x000fe200078e00ff */
[----:B------:R-:W-:-:S06]  /*0f50*/  ISETP.NE.AND P0, PT, R2, 0x5, PT ;  /* 0x000000050200780c */ /* 0x000fcc0003f05270 */
[----:B------:R-:W1:Y:S08]  /*0f60*/  LDC R5, c[0x0][0x5d8] ;  /* 0x00017600ff057b82 */ /* 0x000e700000000800 */
[----:B------:R-:W2:Y:S01]  /*0f70*/  LDC R10, c[0x0][0x6dc] ;  /* 0x0001b700ff0a7b82 */ /* 0x000ea20000000800 */
[----:B0-----:R-:W-:-:S05]  /*0f80*/  IMAD.HI.U32 R4, R7, R9, R6 ;  /* 0x0000000907047227 */ /* 0x001fca00078e0006 */
[----:B-1----:R-:W-:-:S04]  /*0f90*/  SHF.R.U32.HI R5, RZ, R5, R4 ;  /* 0x00000005ff057219 */ /* 0x002fc80000011604 */
[----:B------:R-:W-:-:S05]  /*0fa0*/  IADD3 R3, PT, PT, -R5, RZ, RZ ;  /* 0x000000ff05037210 */ /* 0x000fca0007ffe1ff */
[----:B------:R-:W-:-:S04]  /*0fb0*/  IMAD R7, R3, R8, R7 ;  /* 0x0000000803077224 */ /* 0x000fc800078e0207 */
        /* <DEDUP_REMOVED lines=8> */
[----:B------:R-:W-:-:S05]  /*1040*/  SHF.R.U32.HI R7, RZ, R7, R6 ;  /* 0x00000007ff077219 */ /* 0x000fca0000011606 */
[----:B------:R-:W-:-:S04]  /*1050*/  IMAD.MOV R3, RZ, RZ, -R7 ;  /* 0x000000ffff037224 */ /* 0x000fc800078e0a07 */
[----:B-1----:R-:W-:-:S04]  /*1060*/  IMAD R5, R3, R8, R5 ;  /* 0x0000000803057224 */ /* 0x002fc800078e0205 */
        /* <DEDUP_REMOVED lines=189> */
[----:B------:R-:W-:Y:S01]  /*1c40*/  ISETP.NE.AND P0, PT, R2, 0x18, PT ;  /* 0x000000180200780c */ /* 0x000fe20003f05270 */
[----:B------:R-:W0:Y:S01]  /*1c50*/  LDC.64 R8, c[0x0][0x6b8] ;  /* 0x0001ae00ff087b82 */ /* 0x000e220000000a00 */
[----:B------:R-:W-:-:S07]  /*1c60*/  MOV R4, RZ ;  /* 0x000000ff00047202 */ /* 0x000fce0000000f00 */
[----:B------:R-:W1:Y:S08]  /*1c70*/  LDC R10, c[0x0][0x6b4] ;  /* 0x0001ad00ff0a7b82 */ /* 0x000e700000000800 */
[----:B------:R-:W2:Y:S08]  /*1c80*/  @P0 LDC.64 R6, c[0x0][0x6c0] ;  /* 0x0001b000ff060b82 */ /* 0x000eb00000000a00 */
[----:B------:R-:W3:Y:S01]  /*1c90*/  @P0 LDC R12, c[0x0][0x6c8] ;  /* 0x0001b200ff0c0b82 */ /* 0x000ee20000000800 */
[----:B0-----:R-:W-:-:S05]  /*1ca0*/  IMAD.HI.U32 R8, R5, R8, R4 ;  /* 0x0000000805087227 */ /* 0x001fca00078e0004 */
[----:B------:R-:W-:Y:S01]  /*1cb0*/  SHF.R.U32.HI R9, RZ, R9, R8 ;  /* 0x00000009ff097219 */ /* 0x000fe20000011608 */
[----:B------:R-:W-:Y:S01]  /*1cc0*/  @P0 IMAD.MOV.U32 R8, RZ, RZ, RZ ;  /* 0x000000ffff080224 */ /* 0x000fe200078e00ff */
[----:B------:R-:W0:Y:S02]  /*1cd0*/  LDC R4, c[0x0][0x728] ;  /* 0x0001ca00ff047b82 */ /* 0x000e240000000800 */
[----:B------:R-:W-:-:S05]  /*1ce0*/  IADD3 R3, PT, PT, -R9, RZ, RZ ;  /* 0x000000ff09037210 */ /* 0x000fca0007ffe1ff */
[----:B-1----:R-:W-:Y:S01]  /*1cf0*/  IMAD R5, R3, R10, R5 ;  /* 0x0000000a03057224 */ /* 0x002fe200078e0205 */
[----:B------:R-:W1:Y:S01]  /*1d00*/  @P0 LDC R11, c[0x0][0x72c] ;  /* 0x0001cb00ff0b0b82 */ /* 0x000e620000000800 */
[----:B--2---:R-:W-:-:S05]  /*1d10*/  @P0 IMAD.HI.U32 R7, R9, R7, R8 ;  /* 0x0000000709070227 */ /* 0x004fca00078e0008 */
[----:B---3--:R-:W-:-:S04]  /*1d20*/  @P0 SHF.R.U32.HI R7, RZ, R12, R7 ;  /* 0x0000000cff070219 */ /* 0x008fc80000011607 */
[----:B------:R-:W-:Y:S01]  /*1d30*/  @P0 IADD3 R7, PT, PT, -R7, RZ, RZ ;  /* 0x000000ff07070210 */ /* 0x000fe20007ffe1ff */
[----:B0-----:R-:W-:-:S04]  /*1d40*/  IMAD R0, R5, R4, R0 ;  /* 0x0000000405007224 */ /* 0x001fc800078e0200 */
[----:B------:R-:W-:-:S04]  /*1d50*/  @P0 IMAD R9, R7, R6, R9 ;  /* 0x0000000607090224 */ /* 0x000fc800078e0209 */
[----:B-1----:R-:W-:-:S07]  /*1d60*/  @P0 IMAD R0, R9, R11, R0 ;  /* 0x0000000b09000224 */ /* 0x002fce00078e0200 */
.L_x_13362:
[----:B------:R-:W0:Y:S02]  /*1d70*/  LDC.64 R4, c[0x0][0x730] ;  /* 0x0001cc00ff047b82 */ /* 0x000e240000000a00 */
[----:B0-----:R-:W-:-:S06]  /*1d80*/  IMAD.WIDE R4, R0, 0x2, R4 ;  /* 0x0000000200047825 */ /* 0x001fcc00078e0204 */
[----:B------:R-:W2:Y:S01]  /*1d90*/  LDG.E.U16 R5, desc[UR36][R4.64] ;  /* 0x0000002404057981 */ /* 0x000ea2000c1e1500 */
[----:B------:R-:W2:Y:S01]  /*1da0*/  LDC.64 R6, c[0x0][0x580] ;  /* 0x00016000ff067b82 */ /* 0x000ea20000000a00 */
[----:B------:R-:W-:Y:S02]  /*1db0*/  VIADD R23, R23, 0x80 ;  /* 0x0000008017177836 */ /* 0x000fe40000000000 */
[----:B--2---:R0:W-:Y:S05]  /*1dc0*/  STG.E.U16 desc[UR36][R6.64], R5 ;  /* 0x0000000506007986 */ /* 0x0041ea000c101524 */
.L_x_13360:
[----:B------:R-:W-:Y:S05]  /*1dd0*/  BSYNC.RECONVERGENT B6 ;  /* 0x0000000000067941 */ /* 0x000fea0003800200 */
.L_x_13359:
        /* <DEDUP_REMOVED lines=17> */
[----:B------:R-:W-:Y:S01]  /*1ef0*/  HFMA2 R8, -RZ, RZ, 0, 2.0205974578857421875e-05 ;  /* 0x00000153ff087431 */ /* 0x000fe200000001ff */
[----:B------:R-:W-:Y:S01]  /*1f00*/  MOV R12, 0x1 ;  /* 0x00000001000c7802 */ /* 0x000fe20000000f00 */
[----:B------:R-:W-:Y:S01]  /*1f10*/  IMAD.MOV.U32 R13, RZ, RZ, RZ ;  /* 0x000000ffff0d7224 */ /* 0x000fe200078e00ff */
[----:B------:R-:W2:Y:S01]  /*1f20*/  LDCU.64 UR6, c[0x4][0x4c0] ;  /* 0x01009800ff0677ac */ /* 0x000ea20008000a00 */
[----:B------:R-:W3:Y:S01]  /*1f30*/  LDC.64 R14, c[0x4][R14] ;  /* 0x010000000e0e7b82 */ /* 0x000ee20000000a00 */
[----:B------:R-:W4:Y:S01]  /*1f40*/  LDCU.64 UR8, c[0x4][0x308] ;  /* 0x01006100ff0877ac */ /* 0x000f220008000a00 */
[----:B-1----:R-:W-:Y:S02]  /*1f50*/  MOV R4, UR4 ;  /* 0x0000000400047c02 */ /* 0x002fe40008000f00 */
[----:B0-----:R-:W-:Y:S01]  /*1f60*/  MOV R5, UR5 ;  /* 0x0000000500057c02 */ /* 0x001fe20008000f00 */
[----:B--2---:R-:W-:Y:S01]  /*1f70*/  IMAD.U32 R6, RZ, RZ, UR6 ;  /* 0x00000006ff067e24 */ /* 0x004fe2000f8e00ff */
[----:B------:R-:W-:-:S02]  /*1f80*/  MOV R7, UR7 ;  /* 0x0000000700077c02 */ /* 0x000fc40008000f00 */
[----:B----4-:R-:W-:Y:S01]  /*1f90*/  MOV R10, UR8 ;  /* 0x00000008000a7c02 */ /* 0x010fe20008000f00 */
[----:B------:R-:W-:-:S07]  /*1fa0*/  IMAD.U32 R11, RZ, RZ, UR9 ;  /* 0x00000009ff0b7e24 */ /* 0x000fce000f8e00ff */
[----:B------:R-:W-:-:S07]  /*1fb0*/  LEPC R20, `(.L_x_13365) ;  /* 0x000000001014794e */ /* 0x000fce0000000000 */
[----:B---3--:R-:W-:Y:S05]  /*1fc0*/  CALL.ABS.NOINC R14 ;  /* 0x000000000e007343 */ /* 0x008fea0003c00000 */
.L_x_13365:
[----:B------:R-:W1:Y:S01]  /*1fd0*/  LDC R17, c[0x0][0x590] ;  /* 0x00016400ff117b82 */ /* 0x000e620000000800 */
[----:B------:R-:W-:-:S07]  /*1fe0*/  ISETP.GE.AND P0, PT, R16, RZ, PT ;  /* 0x000000ff1000720c */ /* 0x000fce0003f06270 */
[----:B0-----:R-:W0:Y:S08]  /*1ff0*/  LDC.64 R6, c[0x0][0x5a0] ;  /* 0x00016800ff067b82 */ /* 0x001e300000000a00 */
[----:B------:R-:W2:Y:S01]  /*2000*/  LDC R5, c[0x0][0x5a8] ;  /* 0x00016a00ff057b82 */ /* 0x000ea20000000800 */
[----:B-1----:R-:W-:-:S07]  /*2010*/  IADD3 R17, PT, PT, R16, R17, RZ ;  /* 0x0000001110117210 */ /* 0x002fce0007ffe0ff */
[----:B------:R-:W1:Y:S01]  /*2020*/  LDC R9, c[0x0][0x6cc] ;  /* 0x0001b300ff097b82 */ /* 0x000e620000000800 */
[----:B------:R-:W-:Y:S01]  /*2030*/  SEL R17, R17, R16, !P0 ;  /* 0x0000001011117207 */ /* 0x000fe20004000000 */
[----:B------:R-:W-:Y:S01]  /*2040*/  HFMA2 R16, -RZ, RZ, 0, 0 ;  /* 0x00000000ff107431 */ /* 0x000fe200000001ff */
[----:B------:R-:W-:-:S04]  /*2050*/  ISETP.NE.AND P0, PT, R18, RZ, PT ;  /* 0x000000ff1200720c */ /* 0x000fc80003f05270 */
[----:B0-----:R-:W-:-:S05]  /*2060*/  IMAD.HI.U32 R4, R17, R7, R16 ;  /* 0x0000000711047227 */ /* 0x001fca00078e0010 */
[----:B--2---:R-:W-:-:S05]  /*2070*/  SHF.R.U32.HI R5, RZ, R5, R4 ;  /* 0x00000005ff057219 */ /* 0x004fca0000011604 */
[----:B------:R-:W-:-:S04]  /*2080*/  IMAD.MOV R3, RZ, RZ, -R5 ;  /* 0x000000ffff037224 */ /* 0x000fc800078e0a05 */
[----:B------:R-:W-:-:S04]  /*2090*/  IMAD R0, R6, R3, R17 ;  /* 0x0000000306007224 */ /* 0x000fc800078e0211 */
[----:B-1----:R-:W-:Y:S01]  /*20a0*/  IMAD R0, R0, R9, RZ ;  /* 0x0000000900007224 */ /* 0x002fe200078e02ff */
[----:B------:R-:W-:Y:S06]  /*20b0*/  @!P0 BRA `(.L_x_13366) ;  /* 0x0000001000148947 */ /* 0x000fec0003800000 */
[----:B------:R-:W0:Y:S01]  /*20c0*/  LDC.64 R6, c[0x0][0x5b0] ;  /* 0x00016c00ff067b82 */ /* 0x000e220000000a00 */
[----:B------:R-:W-:Y:S02]  /*20d0*/  MOV R4, RZ ;  /* 0x000000ff00047202 */ /* 0x000fe40000000f00 */
[----:B------:R-:W-:-:S05]  /*20e0*/  ISETP.NE.AND P0, PT, R2, 0x2, PT ;  /* 0x000000020200780c */ /* 0x000fca0003f05270 */
        /* <DEDUP_REMOVED lines=241> */
[----:B------:R-:W-:-:S07]  /*3000*/  IMAD.MOV.U32 R4, RZ, RZ, RZ ;  /* 0x000000ffff047224 */ /* 0x000fce00078e00ff */
[----:B------:R-:W1:Y:S08]  /*3010*/  LDC R10, c[0x0][0x6b4] ;  /* 0x0001ad00ff0a7b82 */ /* 0x000e700000000800 */
[----:B------:R-:W2:Y:S08]  /*3020*/  @P0 LDC.64 R6, c[0x0][0x6c0] ;  /* 0x0001b000ff060b82 */ /* 0x000eb00000000a00 */
[----:B------:R-:W3:Y:S01]  /*3030*/  @P0 LDC R12, c[0x0][0x6c8] ;  /* 0x0001b200ff0c0b82 */ /* 0x000ee20000000800 */
[----:B0-----:R-:W-:-:S05]  /*3040*/  IMAD.HI.U32 R8, R5, R8, R4 ;  /* 0x0000000805087227 */ /* 0x001fca00078e0004 */
[----:B------:R-:W-:Y:S02]  /*3050*/  SHF.R.U32.HI R9, RZ, R9, R8 ;  /* 0x00000009ff097219 */ /* 0x000fe40000011608 */
[----:B------:R-:W0:Y:S01]  /*3060*/  LDC R4, c[0x0][0x728] ;  /* 0x0001ca00ff047b82 */ /* 0x000e220000000800 */
[----:B------:R-:W-:Y:S02]  /*3070*/  @P0 MOV R8, RZ ;  /* 0x000000ff00080202 */ /* 0x000fe40000000f00 */
[----:B------:R-:W-:-:S05]  /*3080*/  IADD3 R3, PT, PT, -R9, RZ, RZ ;  /* 0x000000ff09037210 */ /* 0x000fca0007ffe1ff */
[----:B------:R-:W4:Y:S01]  /*3090*/  @P0 LDC R11, c[0x0][0x72c] ;  /* 0x0001cb00ff0b0b82 */ /* 0x000f220000000800 */
[----:B--2---:R-:W-:-:S04]  /*30a0*/  @P0 IMAD.HI.U32 R7, R9, R7, R8 ;  /* 0x0000000709070227 */ /* 0x004fc800078e0008 */
[----:B-1----:R-:W-:Y:S01]  /*30b0*/  IMAD R5, R10, R3, R5 ;  /* 0x000000030a057224 */ /* 0x002fe200078e0205 */
[----:B---3--:R-:W-:-:S05]  /*30c0*/  @P0 SHF.R.U32.HI R7, RZ, R12, R7 ;  /* 0x0000000cff070219 */ /* 0x008fca0000011607 */
[----:B------:R-:W-:Y:S02]  /*30d0*/  @P0 IMAD.MOV R7, RZ, RZ, -R7 ;  /* 0x000000ffff070224 */ /* 0x000fe400078e0a07 */
[----:B0-----:R-:W-:Y:S02]  /*30e0*/  IMAD R0, R5, R4, R0 ;  /* 0x0000000405007224 */ /* 0x001fe400078e0200 */
[----:B------:R-:W-:-:S04]  /*30f0*/  @P0 IMAD R9, R6, R7, R9 ;  /* 0x0000000706090224 */ /* 0x000fc800078e0209 */
[----:B----4-:R-:W-:-:S07]  /*3100*/  @P0 IMAD R0, R9, R11, R0 ;  /* 0x0000000b09000224 */ /* 0x010fce00078e0200 */
.L_x_13366:
[----:B------:R-:W0:Y:S02]  /*3110*/  LDC.64 R4, c[0x0][0x730] ;  /* 0x0001cc00ff047b82 */ /* 0x000e240000000a00 */
[----:B0-----:R-:W-:-:S06]  /*3120*/  IMAD.WIDE R4, R0, 0x2, R4 ;  /* 0x0000000200047825 */ /* 0x001fcc00078e0204 */
[----:B------:R-:W2:Y:S01]  /*3130*/  LDG.E.U16 R5, desc[UR36][R4.64] ;  /* 0x0000002404057981 */ /* 0x000ea2000c1e1500 */
[----:B------:R-:W2:Y:S01]  /*3140*/  LDC.64 R6, c[0x0][0x580] ;  /* 0x00016000ff067b82 */ /* 0x000ea20000000a00 */
[----:B------:R-:W-:Y:S02]  /*3150*/  IADD3 R23, PT, PT, R23, 0x80, RZ ;  /* 0x0000008017177810 */ /* 0x000fe40007ffe0ff */
[----:B--2---:R1:W-:Y:S05]  /*3160*/  STG.E.U16 desc[UR36][R6.64], R5 ;  /* 0x0000000506007986 */ /* 0x0043ea000c101524 */
.L_x_13364:
[----:B------:R-:W-:Y:S05]  /*3170*/  BSYNC.RECONVERGENT B6 ;  /* 0x0000000000067941 */ /* 0x000fea0003800200 */
.L_x_13363:
        /* <DEDUP_REMOVED lines=17> */
[----:B------:R-:W-:Y:S02]  /*3290*/  HFMA2 R8, -RZ, RZ, 0, 2.0205974578857421875e-05 ;  /* 0x00000153ff087431 */ /* 0x000fe400000001ff */
[----:B------:R-:W-:Y:S01]  /*32a0*/  IMAD.MOV.U32 R12, RZ, RZ, 0x1 ;  /* 0x00000001ff0c7424 */ /* 0x000fe200078e00ff */
[----:B------:R-:W-:Y:S01]  /*32b0*/  MOV R13, RZ ;  /* 0x000000ff000d7202 */ /* 0x000fe20000000f00 */
[----:B------:R-:W3:Y:S01]  /*32c0*/  LDCU.64 UR6, c[0x4][0x4c0] ;  /* 0x01009800ff0677ac */ /* 0x000ee20008000a00 */
[----:B------:R-:W4:Y:S01]  /*32d0*/  LDC.64 R14, c[0x4][R14] ;  /* 0x010000000e0e7b82 */ /* 0x000f220000000a00 */
[----:B------:R-:W5:Y:S01]  /*32e0*/  LDCU.64 UR8, c[0x4][0x308] ;  /* 0x01006100ff0877ac */ /* 0x000f620008000a00 */
[----:B--2---:R-:W-:Y:S01]  /*32f0*/  MOV R4, UR4 ;  /* 0x0000000400047c02 */ /* 0x004fe20008000f00 */
[----:B01----:R-:W-:Y:S01]  /*3300*/  IMAD.U32 R5, RZ, RZ, UR5 ;  /* 0x00000005ff057e24 */ /* 0x003fe2000f8e00ff */
[----:B---3--:R-:W-:-:S02]  /*3310*/  MOV R6, UR6 ;  /* 0x0000000600067c02 */ /* 0x008fc40008000f00 */
[----:B------:R-:W-:Y:S01]  /*3320*/  MOV R7, UR7 ;  /* 0x0000000700077c02 */ /* 0x000fe20008000f00 */
[----:B-----5:R-:W-:Y:S01]  /*3330*/  IMAD.U32 R10, RZ, RZ, UR8 ;  /* 0x00000008ff0a7e24 */ /* 0x020fe2000f8e00ff */
[----:B------:R-:W-:-:S07]  /*3340*/  MOV R11, UR9 ;  /* 0x00000009000b7c02 */ /* 0x000fce0008000f00 */
[----:B------:R-:W-:-:S07]  /*3350*/  LEPC R20, `(.L_x_13369) ;  /* 0x000000001014794e */ /* 0x000fce0000000000 */
[----:B----4-:R-:W-:Y:S05]  /*3360*/  CALL.ABS.NOINC R14 ;  /* 0x000000000e007343 */ /* 0x010fea0003c00000 */
.L_x_13369:
[----:B------:R-:W2:Y:S01]  /*3370*/  LDC R17, c[0x0][0x590] ;  /* 0x00016400ff117b82 */ /* 0x000ea20000000800 */
[----:B------:R-:W-:-:S07]  /*3380*/  ISETP.GE.AND P0, PT, R16, RZ, PT ;  /* 0x000000ff1000720c */ /* 0x000fce0003f06270 */
[----:B01----:R-:W0:Y:S08]  /*3390*/  LDC.64 R6, c[0x0][0x5a0] ;  /* 0x00016800ff067b82 */ /* 0x003e300000000a00 */
[----:B------:R-:W1:Y:S01]  /*33a0*/  LDC R5, c[0x0][0x5a8] ;  /* 0x00016a00ff057b82 */ /* 0x000e620000000800 */
[----:B--2---:R-:W-:-:S07]  /*33b0*/  IADD3 R17, PT, PT, R16, R17, RZ ;  /* 0x0000001110117210 */ /* 0x004fce0007ffe0ff */
[----:B------:R-:W2:Y:S01]  /*33c0*/  LDC R9, c[0x0][0x6cc] ;  /* 0x0001b300ff097b82 */ /* 0x000ea20000000800 */
[----:B------:R-:W-:Y:S01]  /*33d0*/  SEL R17, R17, R16, !P0 ;  /* 0x0000001011117207 */ /* 0x000fe20004000000 */
[----:B------:R-:W-:Y:S01]  /*33e0*/  IMAD.MOV.U32 R16, RZ, RZ, RZ ;  /* 0x000000ffff107224 */ /* 0x000fe200078e00ff */
[----:B------:R-:W-:-:S03]  /*33f0*/  ISETP.NE.AND P0, PT, R18, RZ, PT ;  /* 0x000000ff1200720c */ /* 0x000fc60003f05270 */
[----:B0-----:R-:W-:-:S05]  /*3400*/  IMAD.HI.U32 R4, R17, R7, R16 ;  /* 0x0000000711047227 */ /* 0x001fca00078e0010 */
[----:B-1----:R-:W-:-:S04]  /*3410*/  SHF.R.U32.HI R5, RZ, R5, R4 ;  /* 0x00000005ff057219 */ /* 0x002fc80000011604 */
[----:B------:R-:W-:-:S05]  /*3420*/  IADD3 R3, PT, PT, -R5, RZ, RZ ;  /* 0x000000ff05037210 */ /* 0x000fca0007ffe1ff */
[----:B------:R-:W-:-:S04]  /*3430*/  IMAD R0, R6, R3, R17 ;  /* 0x0000000306007224 */ /* 0x000fc800078e0211 */
[----:B--2---:R-:W-:Y:S01]  /*3440*/  IMAD R0, R0, R9, RZ ;  /* 0x0000000900007224 */ /* 0x004fe200078e02ff */
[----:B------:R-:W-:Y:S06]  /*3450*/  @!P0 BRA `(.L_x_13370) ;  /* 0x0000001000148947 */ /* 0x000fec0003800000 */
[----:B------:R-:W0:Y:S01]  /*3460*/  LDC.64 R6, c[0x0][0x5b0] ;  /* 0x00016c00ff067b82 */ /* 0x000e220000000a00 */
[----:B------:R-:W-:Y:S01]  /*3470*/  HFMA2 R4, -RZ, RZ, 0, 0 ;  /* 0x00000000ff047431 */ /* 0x000fe200000001ff */
[----:B------:R-:W-:-:S06]  /*3480*/  ISETP.NE.AND P0, PT, R2, 0x2, PT ;  /* 0x000000020200780c */ /* 0x000fcc0003f05270 */
        /* <DEDUP_REMOVED lines=239> */
[----:B------:R-:W-:Y:S01]  /*4380*/  ISETP.NE.AND P0, PT, R2, 0x18, PT ;  /* 0x000000180200780c */ /* 0x000fe20003f05270 */
[----:B------:R-:W0:Y:S01]  /*4390*/  LDC.64 R8, c[0x0][0x6b8] ;  /* 0x0001ae00ff087b82 */ /* 0x000e220000000a00 */
[----:B------:R-:W-:-:S07]  /*43a0*/  HFMA2 R4, -RZ, RZ, 0, 0 ;  /* 0x00000000ff047431 */ /* 0x000fce00000001ff */
[----:B------:R-:W1:Y:S08]  /*43b0*/  LDC R10, c[0x0][0x6b4] ;  /* 0x0001ad00ff0a7b82 */ /* 0x000e700000000800 */
[----:B------:R-:W2:Y:S08]  /*43c0*/  @P0 LDC.64 R6, c[0x0][0x6c0] ;  /* 0x0001b000ff060b82 */ /* 0x000eb00000000a00 */
[----:B------:R-:W3:Y:S01]  /*43d0*/  @P0 LDC R12, c[0x0][0x6c8] ;  /* 0x0001b200ff0c0b82 */ /* 0x000ee20000000800 */
[----:B0-----:R-:W-:-:S05]  /*43e0*/  IMAD.HI.U32 R8, R5, R8, R4 ;  /* 0x0000000805087227 */ /* 0x001fca00078e0004 */
[----:B------:R-:W-:Y:S02]  /*43f0*/  SHF.R.U32.HI R9, RZ, R9, R8 ;  /* 0x00000009ff097219 */ /* 0x000fe40000011608 */
[----:B------:R-:W0:Y:S01]  /*4400*/  LDC R4, c[0x0][0x728] ;  /* 0x0001ca00ff047b82 */ /* 0x000e220000000800 */
[----:B------:R-:W-:Y:S02]  /*4410*/  @P0 MOV R8, RZ ;  /* 0x000000ff00080202 */ /* 0x000fe40000000f00 */
[----:B------:R-:W-:-:S04]  /*4420*/  IMAD.MOV R3, RZ, RZ, -R9 ;  /* 0x000000ffff037224 */ /* 0x000fc800078e0a09 */
        /* <DEDUP_REMOVED lines=8> */
.L_x_13370:
[----:B------:R-:W0:Y:S02]  /*44b0*/  LDC.64 R4, c[0x0][0x730] ;  /* 0x0001cc00ff047b82 */ /* 0x000e240000000a00 */
[----:B0-----:R-:W-:-:S06]  /*44c0*/  IMAD.WIDE R4, R0, 0x2, R4 ;  /* 0x0000000200047825 */ /* 0x001fcc00078e0204 */
[----:B------:R-:W2:Y:S01]  /*44d0*/  LDG.E.U16 R5, desc[UR36][R4.64] ;  /* 0x0000002404057981 */ /* 0x000ea2000c1e1500 */
[----:B------:R-:W2:Y:S01]  /*44e0*/  LDC.64 R6, c[0x0][0x580] ;  /* 0x00016000ff067b82 */ /* 0x000ea20000000a00 */
[----:B------:R-:W-:Y:S02]  /*44f0*/  IADD3 R23, PT, PT, R23, 0x80, RZ ;  /* 0x0000008017177810 */ /* 0x000fe40007ffe0ff */
[----:B--2---:R2:W-:Y:S05]  /*4500*/  STG.E.U16 desc[UR36][R6.64], R5 ;  /* 0x0000000506007986 */ /* 0x0045ea000c101524 */
.L_x_13368:
[----:B------:R-:W-:Y:S05]  /*4510*/  BSYNC.RECONVERGENT B6 ;  /* 0x0000000000067941 */ /* 0x000fea0003800200 */
.L_x_13367:
        /* <DEDUP_REMOVED lines=16> */
[----:B------:R-:W-:Y:S02]  /*4620*/  HFMA2 R12, -RZ, RZ, 0, 5.9604644775390625e-08 ;  /* 0x00000001ff0c7431 */ /* 0x000fe400000001ff */
[----:B------:R-:W-:Y:S01]  /*4630*/  IMAD.MOV.U32 R8, RZ, RZ, 0x153 ;  /* 0x00000153ff087424 */ /* 0x000fe200078e00ff */
[----:B------:R-:W-:Y:S01]  /*4640*/  MOV R13, RZ ;  /* 0x000000ff000d7202 */ /* 0x000fe20000000f00 */
[----:B------:R-:W4:Y:S01]  /*4650*/  LDCU.64 UR6, c[0x4][0x4c0] ;  /* 0x01009800ff0677ac */ /* 0x000f220008000a00 */
[----:B------:R-:W4:Y:S01]  /*4660*/  LDC.64 R14, c[0x4][R14] ;  /* 0x010000000e0e7b82 */ /* 0x000f220000000a00 */
[----:B------:R-:W5:Y:S01]  /*4670*/  LDCU.64 UR8, c[0x4][0x308] ;  /* 0x01006100ff0877ac */ /* 0x000f620008000a00 */
[----:B---3--:R-:W-:Y:S01]  /*4680*/  IMAD.U32 R4, RZ, RZ, UR4 ;  /* 0x00000004ff047e24 */ /* 0x008fe2000f8e00ff */
[----:B012---:R-:W-:-:S02]  /*4690*/  MOV R5, UR5 ;  /* 0x0000000500057c02 */ /* 0x007fc40008000f00 */
[----:B----4-:R-:W-:Y:S01]  /*46a0*/  MOV R6, UR6 ;  /* 0x0000000600067c02 */ /* 0x010fe20008000f00 */
[----:B------:R-:W-:Y:S01]  /*46b0*/  IMAD.U32 R7, RZ, RZ, UR7 ;  /* 0x00000007ff077e24 */ /* 0x000fe2000f8e00ff */
[----:B-----5:R-:W-:Y:S02]  /*46c0*/  MOV R10, UR8 ;  /* 0x00000008000a7c02 */ /* 0x020fe40008000f00 */
[----:B------:R-:W-:-:S07]  /*46d0*/  MOV R11, UR9 ;  /* 0x00000009000b7c02 */ /* 0x000fce0008000f00 */
[----:B------:R-:W-:-:S07]  /*46e0*/  LEPC R20, `(.L_x_13371) ;  /* 0x000000001014794e */ /* 0x000fce0000000000 */
[----:B------:R-:W-:Y:S05]  /*46f0*/  CALL.ABS.NOINC R14 ;  /* 0x000000000e007343 */ /* 0x000fea0003c00000 */
.L_x_13371:
[----:B------:R-:W3:Y:S01]  /*4700*/  LDC R17, c[0x0][0x590] ;  /* 0x00016400ff117b82 */ /* 0x000ee20000000800 */
[----:B------:R-:W-:-:S07]  /*4710*/  ISETP.GE.AND P0, PT, R16, RZ, PT ;  /* 0x000000ff1000720c */ /* 0x000fce0003f06270 */
[----:B012---:R-:W0:Y:S08]  /*4720*/  LDC.64 R6, c[0x0][0x5a0] ;  /* 0x00016800ff067b82 */ /* 0x007e300000000a00 */
[----:B------:R-:W1:Y:S01]  /*4730*/  LDC R5, c[0x0][0x5a8] ;  /* 0x00016a00ff057b82 */ /* 0x000e620000000800 */
[----:B---3--:R-:W-:-:S07]  /*4740*/  IMAD.IADD R17, R16, 0x1, R17 ;  /* 0x0000000110117824 */ /* 0x008fce00078e0211 */
[----:B------:R-:W2:Y:S01]  /*4750*/  LDC R9, c[0x0][0x6cc] ;  /* 0x0001b300ff097b82 */ /* 0x000ea20000000800 */
[----:B------:R-:W-:Y:S01]  /*4760*/  SEL R17, R17, R16, !P0 ;  /* 0x0000001011117207 */ /* 0x000fe20004000000 */
[----:B------:R-:W-:Y:S01]  /*4770*/  HFMA2 R16, -RZ, RZ, 0, 0 ;  /* 0x00000000ff107431 */ /* 0x000fe200000001ff */
[----:B------:R-:W-:-:S04]  /*4780*/  ISETP.NE.AND P0, PT, R18, RZ, PT ;  /* 0x000000ff1200720c */ /* 0x000fc80003f05270 */
[----:B0-----:R-:W-:-:S05]  /*4790*/  IMAD.HI.U32 R4, R17, R7, R16 ;  /* 0x0000000711047227 */ /* 0x001fca00078e0010 */
[----:B-1----:R-:W-:-:S04]  /*47a0*/  SHF.R.U32.HI R5, RZ, R5, R4 ;  /* 0x00000005ff057219 */ /* 0x002fc80000011604 */
[----:B------:R-:W-:-:S05]  /*47b0*/  IADD3 R3, PT, PT, -R5, RZ, RZ ;  /* 0x000000ff05037210 */ /* 0x000fca0007ffe1ff */
[----:B------:R-:W-:-:S04]  /*47c0*/  IMAD R0, R6, R3, R17 ;  /* 0x0000000306007224 */ /* 0x000fc800078e0211 */
[----:B--2---:R-:W-:Y:S01]  /*47d0*/  IMAD R0, R0, R9, RZ ;  /* 0x0000000900007224 */ /* 0x004fe200078e02ff */
        /* <DEDUP_REMOVED lines=262> */
.L_x_13372:
[----:B------:R-:W0:Y:S02]  /*5840*/  LDC.64 R2, c[0x0][0x730] ;  /* 0x0001cc00ff027b82 */ /* 0x000e240000000a00 */
[----:B0-----:R-:W-:-:S06]  /*5850*/  IMAD.WIDE R2, R0, 0x2, R2 ;  /* 0x0000000200027825 */ /* 0x001fcc00078e0202 */
[----:B------:R-:W2:Y:S01]  /*5860*/  LDG.E.U16 R3, desc[UR36][R2.64] ;  /* 0x0000002402037981 */ /* 0x000ea2000c1e1500 */
[----:B------:R-:W2:Y:S03]  /*5870*/  LDC.64 R4, c[0x0][0x580] ;  /* 0x00016000ff047b82 */ /* 0x000ea60000000a00 */
[----:B--2---:R-:W-:Y:S01]  /*5880*/  STG.E.U16 desc[UR36][R4.64], R3 ;  /* 0x0000000304007986 */ /* 0x004fe2000c101524 */
[----:B------:R-:W-:Y:S05]  /*5890*/  EXIT ;  /* 0x000000000000794d */ /* 0x000fea0003800000 */
.L_x_13347:
        /* <DEDUP_REMOVED lines=31> */
.L_x_13375:
[----:B------:R-:W0:Y:S01]  /*5a90*/  LDCU UR4, c[0x0][0x590] ;  /* 0x0000b200ff0477ac */ /* 0x000e220008000800 */
[----:B------:R-:W1:Y:S01]  /*5aa0*/  LDC.64 R4, c[0x0][0x730] ;  /* 0x0001cc00ff047b82 */ /* 0x000e620000000a00 */
[----:B------:R-:W-:-:S04]  /*5ab0*/  SHF.R.S32.HI R3, RZ, 0x1f, R16 ;  /* 0x0000001fff037819 */ /* 0x000fc80000011410 */
[----:B0-----:R-:W-:-:S05]  /*5ac0*/  LOP3.LUT R3, R3, UR4, RZ, 0xc0, !PT ;  /* 0x0000000403037c12 */ /* 0x001fca000f8ec0ff */
[----:B------:R-:W-:-:S05]  /*5ad0*/  IMAD.IADD R16, R16, 0x1, R3 ;  /* 0x0000000110107824 */ /* 0x000fca00078e0203 */
[----:B------:R-:W-:-:S04]  /*5ae0*/  SHF.R.S64 R3, RZ, 0x1f, R16 ;  /* 0x0000001fff037819 */ /* 0x000fc80000001010 */
[----:B-1----:R-:W-:-:S04]  /*5af0*/  IADD3 R2, P0, PT, R3, R4, RZ ;  /* 0x0000000403027210 */ /* 0x002fc80007f1e0ff */
[----:B------:R-:W-:-:S06]  /*5b00*/  LEA.HI.X.SX32 R3, R16, R5, 0x1, P0 ;  /* 0x0000000510037211 */ /* 0x000fcc00000f0eff */
[----:B------:R-:W2:Y:S01]  /*5b10*/  LDG.E.U16 R3, desc[UR36][R2.64] ;  /* 0x0000002402037981 */ /* 0x000ea2000c1e1500 */
[----:B------:R-:W2:Y:S01]  /*5b20*/  LDC.64 R4, c[0x0][0x580] ;  /* 0x00016000ff047b82 */ /* 0x000ea20000000a00 */
[----:B------:R-:W-:Y:S02]  /*5b30*/  IADD3 R23, PT, PT, R23, 0x80, RZ ;  /* 0x0000008017177810 */ /* 0x000fe40007ffe0ff */
[----:B--2---:R0:W-:Y:S05]  /*5b40*/  STG.E.U16 desc[UR36][R4.64], R3 ;  /* 0x0000000304007986 */ /* 0x0041ea000c101524 */
.L_x_13374:
[----:B------:R-:W-:Y:S05]  /*5b50*/  BSYNC.RECONVERGENT B6 ;  /* 0x0000000000067941 */ /* 0x000fea0003800200 */
.L_x_13373:
        /* <DEDUP_REMOVED lines=19> */
[----:B------:R-:W-:Y:S01]  /*5c90*/  MOV R13, RZ ;  /* 0x000000ff000d7202 */ /* 0x000fe20000000f00 */
[----:B------:R-:W2:Y:S01]  /*5ca0*/  LDCU.64 UR6, c[0x4][0x4c0] ;  /* 0x01009800ff0677ac */ /* 0x000ea20008000a00 */
[----:B0-----:R-:W0:Y:S01]  /*5cb0*/  LDC.64 R2, c[0x4][R2] ;  /* 0x0100000002027b82 */ /* 0x001e220000000a00 */
[----:B------:R-:W3:Y:S01]  /*5cc0*/  LDCU.64 UR8, c[0x4][0x308] ;  /* 0x01006100ff0877ac */ /* 0x000ee20008000a00 */
[----:B-1----:R-:W-:Y:S01]  /*5cd0*/  MOV R4, UR4 ;  /* 0x0000000400047c02 */ /* 0x002fe20008000f00 */
[----:B------:R-:W-:Y:S01]  /*5ce0*/  IMAD.U32 R5, RZ, RZ, UR5 ;  /* 0x00000005ff057e24 */ /* 0x000fe2000f8e00ff */
[----:B--2---:R-:W-:-:S02]  /*5cf0*/  MOV R6, UR6 ;  /* 0x0000000600067c02 */ /* 0x004fc40008000f00 */
[----:B------:R-:W-:Y:S01]  /*5d00*/  MOV R7, UR7 ;  /* 0x0000000700077c02 */ /* 0x000fe20008000f00 */
[----:B---3--:R-:W-:Y:S01]  /*5d10*/  IMAD.U32 R10, RZ, RZ, UR8 ;  /* 0x00000008ff0a7e24 */ /* 0x008fe2000f8e00ff */
[----:B------:R-:W-:-:S07]  /*5d20*/  MOV R11, UR9 ;  /* 0x00000009000b7c02 */ /* 0x000fce0008000f00 */
[----:B------:R-:W-:-:S07]  /*5d30*/  LEPC R20, `(.L_x_13378) ;  /* 0x000000001014794e */ /* 0x000fce0000000000 */
[----:B0-----:R-:W-:Y:S05]  /*5d40*/  CALL.ABS.NOINC R2 ;  /* 0x0000000002007343 */ /* 0x001fea0003c00000 */
.L_x_13378:
[----:B------:R-:W1:Y:S01]  /*5d50*/  LDCU UR4, c[0x0][0x590] ;  /* 0x0000b200ff0477ac */ /* 0x000e620008000800 */
[----:B0-----:R-:W0:Y:S01]  /*5d60*/  LDC.64 R4, c[0x0][0x730] ;  /* 0x0001cc00ff047b82 */ /* 0x001e220000000a00 */
[----:B------:R-:W-:-:S04]  /*5d70*/  SHF.R.S32.HI R3, RZ, 0x1f, R16 ;  /* 0x0000001fff037819 */ /* 0x000fc80000011410 */
[----:B-1----:R-:W-:-:S04]  /*5d80*/  LOP3.LUT R3, R3, UR4, RZ, 0xc0, !PT ;  /* 0x0000000403037c12 */ /* 0x002fc8000f8ec0ff */
[----:B------:R-:W-:-:S04]  /*5d90*/  IADD3 R16, PT, PT, R16, R3, RZ ;  /* 0x0000000310107210 */ /* 0x000fc80007ffe0ff */
[----:B------:R-:W-:-:S04]  /*5da0*/  SHF.R.S64 R3, RZ, 0x1f, R16 ;  /* 0x0000001fff037819 */ /* 0x000fc80000001010 */
[----:B0-----:R-:W-:-:S04]  /*5db0*/  IADD3 R2, P0, PT, R3, R4, RZ ;  /* 0x0000000403027210 */ /* 0x001fc80007f1e0ff */
[----:B------:R-:W-:-:S06]  /*5dc0*/  LEA.HI.X.SX32 R3, R16, R5, 0x1, P0 ;  /* 0x0000000510037211 */ /* 0x000fcc00000f0eff */
[----:B------:R-:W2:Y:S01]  /*5dd0*/  LDG.E.U16 R3, desc[UR36][R2.64] ;  /* 0x0000002402037981 */ /* 0x000ea2000c1e1500 */
[----:B------:R-:W2:Y:S01]  /*5de0*/  LDC.64 R4, c[0x0][0x580] ;  /* 0x00016000ff047b82 */ /* 0x000ea20000000a00 */
[----:B------:R-:W-:Y:S02]  /*5df0*/  VIADD R23, R23, 0x80 ;  /* 0x0000008017177836 */ /* 0x000fe40000000000 */
[----:B--2---:R1:W-:Y:S05]  /*5e00*/  STG.E.U16 desc[UR36][R4.64], R3 ;  /* 0x0000000304007986 */ /* 0x0043ea000c101524 */
.L_x_13377:
[----:B------:R-:W-:Y:S05]  /*5e10*/  BSYNC.RECONVERGENT B6 ;  /* 0x0000000000067941 */ /* 0x000fea0003800200 */
.L_x_13376:
        /* <DEDUP_REMOVED lines=17> */
[----:B------:R-:W-:Y:S01]  /*5f30*/  HFMA2 R8, -RZ, RZ, 0, 2.0205974578857421875e-05 ;  /* 0x00000153ff087431 */ /* 0x000fe200000001ff */
[----:B------:R-:W-:Y:S01]  /*5f40*/  MOV R12, 0x1 ;  /* 0x00000001000c7802 */ /* 0x000fe20000000f00 */
[----:B------:R-:W-:Y:S01]  /*5f50*/  IMAD.MOV.U32 R13, RZ, RZ, RZ ;  /* 0x000000ffff0d7224 */ /* 0x000fe200078e00ff */
[----:B------:R-:W3:Y:S01]  /*5f60*/  LDCU.64 UR6, c[0x4][0x4c0] ;  /* 0x01009800ff0677ac */ /* 0x000ee20008000a00 */
[----:B01----:R-:W0:Y:S01]  /*5f70*/  LDC.64 R2, c[0x4][R2] ;  /* 0x0100000002027b82 */ /* 0x003e220000000a00 */
[----:B------:R-:W1:Y:S01]  /*5f80*/  LDCU.64 UR8, c[0x4][0x308] ;  /* 0x01006100ff0877ac */ /* 0x000e620008000a00 */
[----:B--2---:R-:W-:Y:S02]  /*5f90*/  MOV R4, UR4 ;  /* 0x0000000400047c02 */ /* 0x004fe40008000f00 */
[----:B------:R-:W-:Y:S01]  /*5fa0*/  MOV R5, UR5 ;  /* 0x0000000500057c02 */ /* 0x000fe20008000f00 */
[----:B---3--:R-:W-:Y:S01]  /*5fb0*/  IMAD.U32 R6, RZ, RZ, UR6 ;  /* 0x00000006ff067e24 */ /* 0x008fe2000f8e00ff */
[----:B------:R-:W-:-:S02]  /*5fc0*/  MOV R7, UR7 ;  /* 0x0000000700077c02 */ /* 0x000fc40008000f00 */
[----:B-1----:R-:W-:Y:S01]  /*5fd0*/  MOV R10, UR8 ;  /* 0x00000008000a7c02 */ /* 0x002fe20008000f00 */
[----:B------:R-:W-:-:S07]  /*5fe0*/  IMAD.U32 R11, RZ, RZ, UR9 ;  /* 0x00000009ff0b7e24 */ /* 0x000fce000f8e00ff */
[----:B------:R-:W-:-:S07]  /*5ff0*/  LEPC R20, `(.L_x_13381) ;  /* 0x000000001014794e */ /* 0x000fce0000000000 */
[----:B0-----:R-:W-:Y:S05]  /*6000*/  CALL.ABS.NOINC R2 ;  /* 0x0000000002007343 */ /* 0x001fea0003c00000 */
.L_x_13381:
[----:B------:R-:W2:Y:S01]  /*6010*/  LDCU UR4, c[0x0][0x590] ;  /* 0x0000b200ff0477ac */ /* 0x000ea20008000800 */
[----:B01----:R-:W0:Y:S01]  /*6020*/  LDC.64 R4, c[0x0][0x730] ;  /* 0x0001cc00ff047b82 */ /* 0x003e220000000a00 */
[----:B------:R-:W-:-:S04]  /*6030*/  SHF.R.S32.HI R3, RZ, 0x1f, R16 ;  /* 0x0000001fff037819 */ /* 0x000fc80000011410 */
[----:B--2---:R-:W-:-:S04]  /*6040*/  LOP3.LUT R3, R3, UR4, RZ, 0xc0, !PT ;  /* 0x0000000403037c12 */ /* 0x004fc8000f8ec0ff */
[----:B------:R-:W-:-:S04]  /*6050*/  IADD3 R16, PT, PT, R16, R3, RZ ;  /* 0x0000000310107210 */ /* 0x000fc80007ffe0ff */
[----:B------:R-:W-:-:S04]  /*6060*/  SHF.R.S64 R3, RZ, 0x1f, R16 ;  /* 0x0000001fff037819 */ /* 0x000fc80000001010 */
[----:B0-----:R-:W-:-:S04]  /*6070*/  IADD3 R2, P0, PT, R3, R4, RZ ;  /* 0x0000000403027210 */ /* 0x001fc80007f1e0ff */
[----:B------:R-:W-:-:S06]  /*6080*/  LEA.HI.X.SX32 R3, R16, R5, 0x1, P0 ;  /* 0x0000000510037211 */ /* 0x000fcc00000f0eff */
[----:B------:R-:W2:Y:S01]  /*6090*/  LDG.E.U16 R3, desc[UR36][R2.64] ;  /* 0x0000002402037981 */ /* 0x000ea2000c1e1500 */
[----:B------:R-:W2:Y:S01]  /*60a0*/  LDC.64 R4, c[0x0][0x580] ;  /* 0x00016000ff047b82 */ /* 0x000ea20000000a00 */
[----:B------:R-:W-:Y:S02]  /*60b0*/  IADD3 R23, PT, PT, R23, 0x80, RZ ;  /* 0x0000008017177810 */ /* 0x000fe40007ffe0ff */
[----:B--2---:R2:W-:Y:S05]  /*60c0*/  STG.E.U16 desc[UR36][R4.64], R3 ;  /* 0x0000000304007986 */ /* 0x0045ea000c101524 */
.L_x_13380:
[----:B------:R-:W-:Y:S05]  /*60d0*/  BSYNC.RECONVERGENT B6 ;  /* 0x0000000000067941 */ /* 0x000fea0003800200 */
.L_x_13379:
        /* <DEDUP_REMOVED lines=18> */
[----:B012---:R0:W1:Y:S01]  /*6200*/  LDC.64 R2, c[0x4][R0] ;  /* 0x0100000000027b82 */ /* 0x0070620000000a00 */
[----:B------:R-:W2:Y:S01]  /*6210*/  LDCU.64 UR6, c[0x4][0x4c0] ;  /* 0x01009800ff0677ac */ /* 0x000ea20008000a00 */
[----:B------:R-:W-:Y:S01]  /*6220*/  MOV R13, RZ ;  /* 0x000000ff000d7202 */ /* 0x000fe20000000f00 */
[----:B------:R-:W4:Y:S01]  /*6230*/  LDCU.64 UR8, c[0x4][0x308] ;  /* 0x01006100ff0877ac */ /* 0x000f220008000a00 */
[----:B---3--:R-:W-:Y:S01]  /*6240*/  IMAD.U32 R4, RZ, RZ, UR4 ;  /* 0x00000004ff047e24 */ /* 0x008fe2000f8e00ff */
[----:B------:R-:W-:-:S02]  /*6250*/  MOV R5, UR5 ;  /* 0x0000000500057c02 */ /* 0x000fc40008000f00 */
[----:B--2---:R-:W-:Y:S01]  /*6260*/  MOV R6, UR6 ;  /* 0x0000000600067c02 */ /* 0x004fe20008000f00 */
[----:B------:R-:W-:Y:S01]  /*6270*/  IMAD.U32 R7, RZ, RZ, UR7 ;  /* 0x00000007ff077e24 */ /* 0x000fe2000f8e00ff */
[----:B----4-:R-:W-:Y:S02]  /*6280*/  MOV R10, UR8 ;  /* 0x00000008000a7c02 */ /* 0x010fe40008000f00 */
[----:B0-----:R-:W-:-:S07]  /*6290*/  MOV R11, UR9 ;  /* 0x00000009000b7c02 */ /* 0x001fce0008000f00 */
[----:B------:R-:W-:-:S07]  /*62a0*/  LEPC R20, `(.L_x_13382) ;  /* 0x000000001014794e */ /* 0x000fce0000000000 */
[----:B-1----:R-:W-:Y:S05]  /*62b0*/  CALL.ABS.NOINC R2 ;  /* 0x0000000002007343 */ /* 0x002fea0003c00000 */
.L_x_13382:
[----:B------:R-:W3:Y:S01]  /*62c0*/  LDCU UR4, c[0x0][0x590] ;  /* 0x0000b200ff0477ac */ /* 0x000ee20008000800 */
[----:B012---:R-:W0:Y:S01]  /*62d0*/  LDC.64 R4, c[0x0][0x730] ;  /* 0x0001cc00ff047b82 */ /* 0x007e220000000a00 */
[----:B------:R-:W-:-:S04]  /*62e0*/  SHF.R.S32.HI R3, RZ, 0x1f, R16 ;  /* 0x0000001fff037819 */ /* 0x000fc80000011410 */
[----:B---3--:R-:W-:-:S05]  /*62f0*/  LOP3.LUT R3, R3, UR4, RZ, 0xc0, !PT ;  /* 0x0000000403037c12 */ /* 0x008fca000f8ec0ff */
[----:B------:R-:W-:-:S05]  /*6300*/  IMAD.IADD R16, R16, 0x1, R3 ;  /* 0x0000000110107824 */ /* 0x000fca00078e0203 */
[----:B------:R-:W-:-:S04]  /*6310*/  SHF.R.S64 R3, RZ, 0x1f, R16 ;  /* 0x0000001fff037819 */ /* 0x000fc80000001010 */
[----:B0-----:R-:W-:-:S04]  /*6320*/  IADD3 R2, P0, PT, R3, R4, RZ ;  /* 0x0000000403027210 */ /* 0x001fc80007f1e0ff */
[----:B------:R-:W-:-:S06]  /*6330*/  LEA.HI.X.SX32 R3, R16, R5, 0x1, P0 ;  /* 0x0000000510037211 */ /* 0x000fcc00000f0eff */
[----:B------:R-:W2:Y:S01]  /*6340*/  LDG.E.U16 R3, desc[UR36][R2.64] ;  /* 0x0000002402037981 */ /* 0x000ea2000c1e1500 */
[----:B------:R-:W2:Y:S03]  /*6350*/  LDC.64 R4, c[0x0][0x580] ;  /* 0x00016000ff047b82 */ /* 0x000ea60000000a00 */
[----:B--2---:R-:W-:Y:S01]  /*6360*/  STG.E.U16 desc[UR36][R4.64], R3 ;  /* 0x0000000304007986 */ /* 0x004fe2000c101524 */
[----:B------:R-:W-:Y:S05]  /*6370*/  EXIT ;  /* 0x000000000000794d */ /* 0x000fea0003800000 */
.L_x_13346:
[----:B------:R-:W-:-:S09]  /*6380*/  UISETP.NE.AND UP0, UPT, UR5, URZ, UPT ;  /* 0x000000ff0500728c */ /* 0x000fd2000bf05270 */
[----:B------:R-:W-:Y:S05]  /*6390*/  BRA.U UP0, `(.L_x_13383) ;  /* 0x000000ed00f47547 */ /* 0x000fea000b800000 */
[----:B------:R-:W0:Y:S01]  /*63a0*/  LDC R22, c[0x0][0x59c] ;  /* 0x00016700ff167b82 */ /* 0x000e220000000800 */
[----:B------:R-:W-:Y:S02]  /*63b0*/  IADD3 R19, PT, PT, R19, -0x1, RZ ;  /* 0xffffffff13137810 */ /* 0x000fe40007ffe0ff */
[----:B0-----:R-:W-:-:S13]  /*63c0*/  ISETP.NE.AND P0, PT, R22, RZ, PT ;  /* 0x000000ff1600720c */ /* 0x001fda0003f05270 */
[----:B------:R-:W-:Y:S05]  /*63d0*/  @P0 BRA `(.L_x_13384) ;  /* 0x00000054003c0947 */ /* 0x000fea0003800000 */
[----:B------:R-:W0:Y:S01]  /*63e0*/  LDCU.64 UR4, c[0x0][0x380] ;  /* 0x00007000ff0477ac */ /* 0x000e220008000a00 */
[----:B------:R-:W-:Y:S01]  /*63f0*/  VIMNMX.U32 R16, PT, PT, R19, 0x18, PT ;  /* 0x0000001813107848 */ /* 0x000fe20003fe0000 */
[----:B------:R-:W-:Y:S03]  /*6400*/  BSSY.RECONVERGENT B7, `(.L_x_13385) ;  /* 0x0000153000077945 */ /* 0x000fe60003800200 */
[----:B------:R-:W-:Y:S02]  /*6410*/  IADD3 R16, PT, PT, R16, 0x1, RZ ;  /* 0x0000000110107810 */ /* 0x000fe40007ffe0ff */
[----:B0-----:R-:W-:-:S04]  /*6420*/  ISETP.GE.U32.AND P0, PT, R23, UR4, PT ;  /* 0x0000000417007c0c */ /* 0x001fc8000bf06070 */
[----:B------:R-:W-:-:S13]  /*6430*/  ISETP.GE.AND.EX P0, PT, RZ, UR5, PT, P0 ;  /* 0x00000005ff007c0c */ /* 0x000fda000bf06300 */
[----:B------:R-:W-:Y:S05]  /*6440*/  @P0 BRA `(.L_x_13386) ;  /* 0x0000001400380947 */ /* 0x000fea0003800000 */
[----:B------:R-:W0:Y:S01]  /*6450*/  LDCU.64 UR4, c[0x0][0x390] ;  /* 0x00007200ff0477ac */ /* 0x000e220008000a00 */
[----:B------:R-:W-:Y:S01]  /*6460*/  IMAD.MOV.U32 R22, RZ, RZ, RZ ;  /* 0x000000ffff167224 */ /* 0x000fe200078e00ff */
        /* <DEDUP_REMOVED lines=295> */
.L_x_13387:
        /* <DEDUP_REMOVED lines=29> */
.L_x_13389:
[----:B------:R-:W-:Y:S05]  /*78b0*/  BSYNC.RECONVERGENT B6 ;  /* 0x0000000000067941 */ /* 0x000fea0003800200 */
.L_x_13388:
[----:B------:R-:W0:Y:S01]  /*78c0*/  LDC.64 R4, c[0x0][0x730] ;  /* 0x0001cc00ff047b82 */ /* 0x000e220000000a00 */
[----:B------:R-:W1:Y:S01]  /*78d0*/  LDCU.64 UR4, c[0x0][0x580] ;  /* 0x0000b000ff0477ac */ /* 0x000e620008000a00 */
[----:B0-----:R-:W2:Y:S01]  /*78e0*/  LDG.E.U16 R5, desc[UR36][R4.64] ;  /* 0x0000002404057981 */ /* 0x001ea2000c1e1500 */
[----:B-1----:R-:W-:Y:S02]  /*78f0*/  IADD3 R2, P0, PT, R17, UR4, RZ ;  /* 0x0000000411027c10 */ /* 0x002fe4000ff1e0ff */
[----:B------:R-:W-:-:S03]  /*7900*/  IADD3 R23, PT, PT, R23, 0x80, RZ ;  /* 0x0000008017177810 */ /* 0x000fc60007ffe0ff */
[----:B------:R-:W-:-:S05]  /*7910*/  IMAD.X R3, RZ, RZ, UR5, P0 ;  /* 0x00000005ff037e24 */ /* 0x000fca00080e06ff */
[----:B--2---:R0:W-:Y:S03]  /*7920*/  STG.E.U16 desc[UR36][R2.64], R5 ;  /* 0x0000000502007986 */ /* 0x0041e6000c101524 */
.L_x_13386:
[----:B------:R-:W-:Y:S05]  /*7930*/  BSYNC.RECONVERGENT B7 ;  /* 0x0000000000077941 */ /* 0x000fea0003800200 */
.L_x_13385:
[----:B------:R-:W1:Y:S01]  /*7940*/  LDCU.64 UR4, c[0x0][0x380] ;  /* 0x00007000ff0477ac */ /* 0x000e620008000a00 */
[----:B------:R-:W-:Y:S01]  /*7950*/  BSSY.RECONVERGENT B7, `(.L_x_13390) ;  /* 0x0000152000077945 */ /* 0x000fe20003800200 */
[----:B-1----:R-:W-:-:S04]  /*7960*/  ISETP.GE.U32.AND P0, PT, R23, UR4, PT ;  /* 0x0000000417007c0c */ /* 0x002fc8000bf06070 */
[----:B------:R-:W-:-:S13]  /*7970*/  ISETP.GE.AND.EX P0, PT, RZ, UR5, PT, P0 ;  /* 0x00000005ff007c0c */ /* 0x000fda000bf06300 */
[----:B------:R-:W-:Y:S05]  /*7980*/  @P0 BRA `(.L_x_13391) ;  /* 0x0000001400380947 */ /* 0x000fea0003800000 */
[----:B------:R-:W0:Y:S01]  /*7990*/  LDCU.64 UR4, c[0x0][0x390] ;  /* 0x00007200ff0477ac */ /* 0x000e220008000a00 */
[----:B------:R-:W-:Y:S01]  /*79a0*/  HFMA2 R22, -RZ, RZ, 0, 0 ;  /* 0x00000000ff167431 */ /* 0x000fe200000001ff */
[----:B------:R-:W-:Y:S01]  /*79b0*/  ISETP.NE.AND P0, PT, R19, RZ, PT ;  /* 0x000000ff1300720c */ /* 0x000fe20003f05270 */
[----:B------:R-:W1:Y:S01]  /*79c0*/  LDCU UR6, c[0x0][0x38c] ;  /* 0x00007180ff0677ac */ /* 0x000e620008000800 */
[----:B------:R-:W2:Y:S02]  /*79d0*/  LDCU.64 UR8, c[0x0][0x4b8] ;  /* 0x00009700ff0877ac */ /* 0x000ea40008000a00 */
        /* <DEDUP_REMOVED lines=292> */
.L_x_13392:
        /* <DEDUP_REMOVED lines=17> */
[----:B------:R-:W-:Y:S01]  /*8d30*/  MOV R13, RZ ;  /* 0x000000ff000d7202 */ /* 0x000fe20000000f00 */
[----:B------:R-:W1:Y:S01]  /*8d40*/  LDCU.64 UR6, c[0x4][0x4c0] ;  /* 0x01009800ff0677ac */ /* 0x000e620008000a00 */
[----:B------:R-:W2:Y:S01]  /*8d50*/  LDC.64 R2, c[0x4][R2] ;  /* 0x0100000002027b82 */ /* 0x000ea20000000a00 */
[----:B------:R-:W3:Y:S01]  /*8d60*/  LDCU.64 UR8, c[0x4][0x308] ;  /* 0x01006100ff0877ac */ /* 0x000ee20008000a00 */
[----:B0-----:R-:W-:Y:S01]  /*8d70*/  MOV R4, UR4 ;  /* 0x0000000400047c02 */ /* 0x001fe20008000f00 */
[----:B------:R-:W-:Y:S01]  /*8d80*/  IMAD.U32 R5, RZ, RZ, UR5 ;  /* 0x00000005ff057e24 */ /* 0x000fe2000f8e00ff */
[----:B-1----:R-:W-:-:S02]  /*8d90*/  MOV R6, UR6 ;  /* 0x0000000600067c02 */ /* 0x002fc40008000f00 */
[----:B------:R-:W-:Y:S01]  /*8da0*/  MOV R7, UR7 ;  /* 0x0000000700077c02 */ /* 0x000fe20008000f00 */
[----:B---3--:R-:W-:Y:S01]  /*8db0*/  IMAD.U32 R10, RZ, RZ, UR8 ;  /* 0x00000008ff0a7e24 */ /* 0x008fe2000f8e00ff */
[----:B------:R-:W-:-:S07]  /*8dc0*/  MOV R11, UR9 ;  /* 0x00000009000b7c02 */ /* 0x000fce0008000f00 */
[----:B------:R-:W-:-:S07]  /*8dd0*/  LEPC R20, `(.L_x_13394) ;  /* 0x000000001014794e */ /* 0x000fce0000000000 */
[----:B--2---:R-:W-:Y:S05]  /*8de0*/  CALL.ABS.NOINC R2 ;  /* 0x0000000002007343 */ /* 0x004fea0003c00000 */
.L_x_13394:
[----:B------:R-:W-:Y:S05]  /*8df0*/  BSYNC.RECONVERGENT B6 ;  /* 0x0000000000067941 */ /* 0x000fea0003800200 */
.L_x_13393:
[----:B------:R-:W0:Y:S01]  /*8e00*/  LDC.64 R4, c[0x0][0x730] ;  /* 0x0001cc00ff047b82 */ /* 0x000e220000000a00 */
[----:B------:R-:W1:Y:S01]  /*8e10*/  LDCU.64 UR4, c[0x0][0x580] ;  /* 0x0000b000ff0477ac */ /* 0x000e620008000a00 */
[----:B0-----:R-:W2:Y:S01]  /*8e20*/  LDG.E.U16 R5, desc[UR36][R4.64] ;  /* 0x0000002404057981 */ /* 0x001ea2000c1e1500 */
[----:B-1----:R-:W-:Y:S01]  /*8e30*/  IADD3 R2, P0, PT, R17, UR4, RZ ;  /* 0x0000000411027c10 */ /* 0x002fe2000ff1e0ff */
[----:B------:R-:W-:-:S03]  /*8e40*/  VIADD R23, R23, 0x80 ;  /* 0x0000008017177836 */ /* 0x000fc60000000000 */
[----:B------:R-:W-:-:S05]  /*8e50*/  IADD3.X R3, PT, PT, RZ, UR5, RZ, P0, !PT ;  /* 0x00000005ff037c10 */ /* 0x000fca00087fe4ff */
[----:B--2---:R1:W-:Y:S04]  /*8e60*/  STG.E.U16 desc[UR36][R2.64], R5 ;  /* 0x0000000502007986 */ /* 0x0043e8000c101524 */
.L_x_13391:
[----:B------:R-:W-:Y:S05]  /*8e70*/  BSYNC.RECONVERGENT B7 ;  /* 0x0000000000077941 */ /* 0x000fea0003800200 */
.L_x_13390:
[----:B------:R-:W2:Y:S01]  /*8e80*/  LDCU.64 UR4, c[0x0][0x380] ;  /* 0x00007000ff0477ac */ /* 0x000ea20008000a00 */
[----:B------:R-:W-:Y:S01]  /*8e90*/  BSSY.RECONVERGENT B7, `(.L_x_13395) ;  /* 0x0000152000077945 */ /* 0x000fe20003800200 */
[----:B--2---:R-:W-:-:S04]  /*8ea0*/  ISETP.GE.U32.AND P0, PT, R23, UR4, PT ;  /* 0x0000000417007c0c */ /* 0x004fc8000bf06070 */
[----:B------:R-:W-:-:S13]  /*8eb0*/  ISETP.GE.AND.EX P0, PT, RZ, UR5, PT, P0 ;  /* 0x00000005ff007c0c */ /* 0x000fda000bf06300 */
[----:B------:R-:W-:Y:S05]  /*8ec0*/  @P0 BRA `(.L_x_13396) ;  /* 0x0000001400380947 */ /* 0x000fea0003800000 */
[----:B------:R-:W0:Y:S01]  /*8ed0*/  LDCU.64 UR4, c[0x0][0x390] ;  /* 0x00007200ff0477ac */ /* 0x000e220008000a00 */
[----:B------:R-:W-:Y:S01]  /*8ee0*/  HFMA2 R22, -RZ, RZ, 0, 0 ;  /* 0x00000000ff167431 */ /* 0x000fe200000001ff */
[----:B------:R-:W-:Y:S01]  /*8ef0*/  ISETP.NE.AND P0, PT, R19, RZ, PT ;  /* 0x000000ff1300720c */ /* 0x000fe20003f05270 */
[----:B------:R-:W2:Y:S01]  /*8f00*/  LDCU UR6, c[0x0][0x38c] ;  /* 0x00007180ff0677ac */ /* 0x000ea20008000800 */
[----:B------:R-:W3:Y:S02]  /*8f10*/  LDCU.64 UR8, c[0x0][0x4b8] ;  /* 0x00009700ff0877ac */ /* 0x000ee40008000a00 */
[----:B01----:R-:W-:-:S05]  /*8f20*/  IMAD.HI.U32 R2, R23, UR4, R22 ;  /* 0x0000000417027c27 */ /* 0x003fca000f8e0016 */
[----:B------:R-:W-:-:S04]  /*8f30*/  SHF.R.U32.HI R3, RZ, UR5, R2 ;  /* 0x00000005ff037c19 */ /* 0x000fc80008011602 */
[----:B------:R-:W-:-:S05]  /*8f40*/  IADD3 R0, PT, PT, -R3, RZ, RZ ;  /* 0x000000ff03007210 */ /* 0x000fca0007ffe1ff */
[----:B--2---:R-:W-:-:S04]  /*8f50*/  IMAD R0, R0, UR6, R23 ;  /* 0x0000000600007c24 */ /* 0x004fc8000f8e0217 */
[C---:B---3--:R-:W-:Y:S02]  /*8f60*/  IMAD R17, R0.reuse, UR8, RZ ;  /* 0x0000000800117c24 */ /* 0x048fe4000f8e02ff */
        /* <DEDUP_REMOVED lines=287> */
.L_x_13397:
        /* <DEDUP_REMOVED lines=17> */
[----:B------:R-:W-:Y:S01]  /*a270*/  IMAD.MOV.U32 R13, RZ, RZ, RZ ;  /* 0x000000ffff0d7224 */ /* 0x000fe200078e00ff */
[----:B------:R-:W1:Y:S01]  /*a280*/  LDCU.64 UR6, c[0x4][0x4c0] ;  /* 0x01009800ff0677ac */ /* 0x000e620008000a00 */
[----:B------:R-:W2:Y:S01]  /*a290*/  LDC.64 R2, c[0x4][R2] ;  /* 0x0100000002027b82 */ /* 0x000ea20000000a00 */
[----:B------:R-:W3:Y:S01]  /*a2a0*/  LDCU.64 UR8, c[0x4][0x308] ;  /* 0x01006100ff0877ac */ /* 0x000ee20008000a00 */
[----:B0-----:R-:W-:Y:S02]  /*a2b0*/  MOV R4, UR4 ;  /* 0x0000000400047c02 */ /* 0x001fe40008000f00 */
[----:B------:R-:W-:Y:S01]  /*a2c0*/  MOV R5, UR5 ;  /* 0x0000000500057c02 */ /* 0x000fe20008000f00 */
[----:B-1----:R-:W-:Y:S01]  /*a2d0*/  IMAD.U32 R6, RZ, RZ, UR6 ;  /* 0x00000006ff067e24 */ /* 0x002fe2000f8e00ff */
[----:B------:R-:W-:-:S02]  /*a2e0*/  MOV R7, UR7 ;  /* 0x0000000700077c02 */ /* 0x000fc40008000f00 */
[----:B---3--:R-:W-:Y:S01]  /*a2f0*/  MOV R10, UR8 ;  /* 0x00000008000a7c02 */ /* 0x008fe20008000f00 */
[----:B------:R-:W-:-:S07]  /*a300*/  IMAD.U32 R11, RZ, RZ, UR9 ;  /* 0x00000009ff0b7e24 */ /* 0x000fce000f8e00ff */
[----:B------:R-:W-:-:S07]  /*a310*/  LEPC R20, `(.L_x_13399) ;  /* 0x000000001014794e */ /* 0x000fce0000000000 */
[----:B--2---:R-:W-:Y:S05]  /*a320*/  CALL.ABS.NOINC R2 ;  /* 0x0000000002007343 */ /* 0x004fea0003c00000 */
.L_x_13399:
[----:B------:R-:W-:Y:S05]  /*a330*/  BSYNC.RECONVERGENT B6 ;  /* 0x0000000000067941 */ /* 0x000fea0003800200 */
.L_x_13398:
[----:B------:R-:W0:Y:S01]  /*a340*/  LDC.64 R4, c[0x0][0x730] ;  /* 0x0001cc00ff047b82 */ /* 0x000e220000000a00 */
[----:B------:R-:W1:Y:S01]  /*a350*/  LDCU.64 UR4, c[0x0][0x580] ;  /* 0x0000b000ff0477ac */ /* 0x000e620008000a00 */
[----:B0-----:R-:W2:Y:S01]  /*a360*/  LDG.E.U16 R5, desc[UR36][R4.64] ;  /* 0x0000002404057981 */ /* 0x001ea2000c1e1500 */
[----:B-1----:R-:W-:Y:S02]  /*a370*/  IADD3 R2, P0, PT, R17, UR4, RZ ;  /* 0x0000000411027c10 */ /* 0x002fe4000ff1e0ff */
[----:B------:R-:W-:Y:S02]  /*a380*/  IADD3 R23, PT, PT, R23, 0x80, RZ ;  /* 0x0000008017177810 */ /* 0x000fe40007ffe0ff */
[----:B------:R-:W-:-:S05]  /*a390*/  IADD3.X R3, PT, PT, RZ, UR5, RZ, P0, !PT ;  /* 0x00000005ff037c10 */ /* 0x000fca00087fe4ff */
[----:B--2---:R2:W-:Y:S04]  /*a3a0*/  STG.E.U16 desc[UR36][R2.64], R5 ;  /* 0x0000000502007986 */ /* 0x0045e8000c101524 */
.L_x_13396:
[----:B------:R-:W-:Y:S05]  /*a3b0*/  BSYNC.RECONVERGENT B7 ;  /* 0x0000000000077941 */ /* 0x000fea0003800200 */
.L_x_13395:
[----:B------:R-:W3:Y:S02]  /*a3c0*/  LDCU.64 UR4, c[0x0][0x380] ;  /* 0x00007000ff0477ac */ /* 0x000ee40008000a00 */
[----:B---3--:R-:W-:-:S04]  /*a3d0*/  ISETP.GE.U32.AND P0, PT, R23, UR4, PT ;  /* 0x0000000417007c0c */ /* 0x008fc8000bf06070 */
[----:B------:R-:W-:-:S13]  /*a3e0*/  ISETP.GE.AND.EX P0, PT, RZ, UR5, PT, P0 ;  /* 0x00000005ff007c0c */ /* 0x000fda000bf06300 */
[----:B------:R-:W-:Y:S05]  /*a3f0*/  @P0 EXIT ;  /* 0x000000000000094d */ /* 0x000fea0003800000 */
[----:B------:R-:W0:Y:S01]  /*a400*/  LDCU.64 UR4, c[0x0][0x390] ;  /* 0x00007200ff0477ac */ /* 0x000e220008000a00 */
[----:B------:R-:W-:Y:S01]  /*a410*/  IMAD.MOV.U32 R22, RZ, RZ, RZ ;  /* 0x000000ffff167224 */ /* 0x000fe200078e00ff */
[----:B------:R-:W-:Y:S01]  /*a420*/  ISETP.NE.AND P0, PT, R19, RZ, PT ;  /* 0x000000ff1300720c */ /* 0x000fe20003f05270 */
[----:B------:R-:W3:Y:S01]  /*a430*/  LDCU UR6, c[0x0][0x38c] ;  /* 0x00007180ff0677ac */ /* 0x000ee20008000800 */
[----:B------:R-:W4:Y:S01]  /*a440*/  LDCU.64 UR8, c[0x0][0x4b8] ;  /* 0x00009700ff0877ac */ /* 0x000f220008000a00 */
[----:B012---:R-:W-:-:S05]  /*a450*/  IMAD.HI.U32 R2, R23, UR4, R22 ;  /* 0x0000000417027c27 */ /* 0x007fca000f8e0016 */
[----:B------:R-:W-:-:S04]  /*a460*/  SHF.R.U32.HI R3, RZ, UR5, R2 ;  /* 0x00000005ff037c19 */ /* 0x000fc80008011602 */
[----:B------:R-:W-:-:S05]  /*a470*/  IADD3 R0, PT, PT, -R3, RZ, RZ ;  /* 0x000000ff03007210 */ /* 0x000fca0007ffe1ff */
[----:B---3--:R-:W-:-:S04]  /*a480*/  IMAD R0, R0, UR6, R23 ;  /* 0x0000000600007c24 */ /* 0x008fc8000f8e0217 */
[C---:B----4-:R-:W-:Y:S02]  /*a490*/  IMAD R17, R0.reuse, UR8, RZ ;  /* 0x0000000800117c24 */ /* 0x050fe4000f8e02ff */
        /* <DEDUP_REMOVED lines=287> */
.L_x_13400:
        /* <DEDUP_REMOVED lines=31> */
.L_x_13402:
[----:B------:R-:W-:Y:S05]  /*b880*/  BSYNC.RECONVERGENT B6 ;  /* 0x0000000000067941 */ /* 0x000fea0003800200 */
.L_x_13401:
[----:B------:R-:W0:Y:S02]  /*b890*/  LDC.64 R2, c[0x0][0x730] ;  /* 0x0001cc00ff027b82 */ /* 0x000e240000000a00 */
[----:B0-----:R-:W2:Y:S04]  /*b8a0*/  LDG.E.U16 R3, desc[UR36][R2.64] ;  /* 0x0000002402037981 */ /* 0x001ea8000c1e1500 */
[----:B--2---:R-:W-:Y:S01]  /*b8b0*/  STG.E.U16 desc[UR36][R16.64], R3 ;  /* 0x0000000310007986 */ /* 0x004fe2000c101524 */
[----:B------:R-:W-:Y:S05]  /*b8c0*/  EXIT ;  /* 0x000000000000794d */ /* 0x000fea0003800000 */
.L_x_13384:
[----:B------:R-:W0:Y:S01]  /*b8d0*/  LDCU.64 UR4, c[0x0][0x380] ;  /* 0x00007000ff0477ac */ /* 0x000e220008000a00 */
[----:B------:R-:W-:Y:S01]  /*b8e0*/  IADD3 R22, PT, PT, R22, -0x1, RZ ;  /* 0xffffffff16167810 */ /* 0x000fe20007ffe0ff */
[----:B------:R-:W-:Y:S01]  /*b8f0*/  BSSY.RECONVERGENT B7, `(.L_x_13403) ;  /* 0x000026c000077945 */ /* 0x000fe20003800200 */
[----:B------:R-:W-:Y:S02]  /*b900*/  VIMNMX.U32 R18, PT, PT, R19, 0x18, PT ;  /* 0x0000001813127848 */ /* 0x000fe40003fe0000 */
[----:B------:R-:W-:Y:S02]  /*b910*/  VIMNMX.U32 R2, PT, PT, R22, 0x18, PT ;  /* 0x0000001816027848 */ /* 0x000fe40003fe0000 */
[----:B------:R-:W-:-:S03]  /*b920*/  IADD3 R18, PT, PT, R18, 0x1, RZ ;  /* 0x0000000112127810 */ /* 0x000fc60007ffe0ff */
[----:B------:R-:W-:Y:S01]  /*b930*/  VIADD R2, R2, 0x1 ;  /* 0x0000000102027836 */ /* 0x000fe20000000000 */
        /* <DEDUP_REMOVED lines=301> */
.L_x_13405:
[----:B------:R-:W0:Y:S02]  /*cc10*/  LDCU.64 UR4, c[0x0][0x588] ;  /* 0x0000b100ff0477ac */ /* 0x000e240008000a00 */
[----:B0-----:R-:W-:-:S04]  /*cc20*/  IADD3 R16, P0, PT, R0, UR4, RZ ;  /* 0x0000000400107c10 */ /* 0x001fc8000ff1e0ff */
[----:B------:R-:W-:Y:S01]  /*cc30*/  IADD3.X R17, PT, PT, RZ, UR5, RZ, P0, !PT ;  /* 0x00000005ff117c10 */ /* 0x000fe200087fe4ff */
[----:B------:R-:W0:Y:S05]  /*cc40*/  LDCU.64 UR4, c[0x0][0x590] ;  /* 0x0000b200ff0477ac */ /* 0x000e2a0008000a00 */
        /* <DEDUP_REMOVED lines=17> */
[----:B0-----:R-:W-:Y:S01]  /*cd60*/  IMAD.U32 R4, RZ, RZ, UR4 ;  /* 0x00000004ff047e24 */ /* 0x001fe2000f8e00ff */
[----:B------:R-:W-:Y:S02]  /*cd70*/  MOV R5, UR5 ;  /* 0x0000000500057c02 */ /* 0x000fe40008000f00 */
[----:B-1----:R-:W-:-:S02]  /*cd80*/  MOV R6, UR6 ;  /* 0x0000000600067c02 */ /* 0x002fc40008000f00 */
[----:B------:R-:W-:Y:S01]  /*cd90*/  MOV R7, UR7 ;  /* 0x0000000700077c02 */ /* 0x000fe20008000f00 */
[----:B---3--:R-:W-:Y:S01]  /*cda0*/  IMAD.U32 R10, RZ, RZ, UR8 ;  /* 0x00000008ff0a7e24 */ /* 0x008fe2000f8e00ff */
[----:B------:R-:W-:-:S07]  /*cdb0*/  MOV R11, UR9 ;  /* 0x00000009000b7c02 */ /* 0x000fce0008000f00 */
[----:B------:R-:W-:-:S07]  /*cdc0*/  LEPC R20, `(.L_x_13407) ;  /* 0x000000001014794e */ /* 0x000fce0000000000 */
[----:B--2---:R-:W-:Y:S05]  /*cdd0*/  CALL.ABS.NOINC R14 ;  /* 0x000000000e007343 */ /* 0x004fea0003c00000 */
.L_x_13407:
[----:B------:R-:W-:Y:S05]  /*cde0*/  BSYNC.RECONVERGENT B6 ;  /* 0x0000000000067941 */ /* 0x000fea0003800200 */
.L_x_13406:
[----:B------:R-:W0:Y:S01]  /*cdf0*/  LDCU UR4, c[0x0][0x590] ;  /* 0x0000b200ff0477ac */ /* 0x000e220008000800 */
[C---:B------:R-:W-:Y:S01]  /*ce00*/  ISETP.GE.AND P0, PT, R16.reuse, RZ, PT ;  /* 0x000000ff1000720c */ /* 0x040fe20003f06270 */
[----:B------:R-:W1:Y:S01]  /*ce10*/  LDCU.64 UR6, c[0x0][0x5a0] ;  /* 0x0000b400ff0677ac */ /* 0x000e620008000a00 */
[----:B------:R-:W2:Y:S01]  /*ce20*/  LDCU UR5, c[0x0][0x5a8] ;  /* 0x0000b500ff0577ac */ /* 0x000ea20008000800 */
[----:B0-----:R-:W-:Y:S01]  /*ce30*/  IADD3 R17, PT, PT, R16, UR4, RZ ;  /* 0x0000000410117c10 */ /* 0x001fe2000fffe0ff */
[----:B------:R-:W0:Y:S03]  /*ce40*/  LDCU UR4, c[0x0][0x6cc] ;  /* 0x0000d980ff0477ac */ /* 0x000e260008000800 */
[----:B------:R-:W-:Y:S01]  /*ce50*/  SEL R17, R17, R16, !P0 ;  /* 0x0000001011117207 */ /* 0x000fe20004000000 */
[----:B------:R-:W-:Y:S01]  /*ce60*/  HFMA2 R16, -RZ, RZ, 0, 0 ;  /* 0x00000000ff107431 */ /* 0x000fe200000001ff */
[----:B------:R-:W-:-:S04]  /*ce70*/  ISETP.NE.AND P0, PT, R22, RZ, PT ;  /* 0x000000ff1600720c */ /* 0x000fc80003f05270 */
[----:B-1----:R-:W-:-:S05]  /*ce80*/  IMAD.HI.U32 R4, R17, UR7, R16 ;  /* 0x0000000711047c27 */ /* 0x002fca000f8e0010 */
[----:B--2---:R-:W-:-:S04]  /*ce90*/  SHF.R.U32.HI R5, RZ, UR5, R4 ;  /* 0x00000005ff057c19 */ /* 0x004fc80008011604 */
[----:B------:R-:W-:-:S05]  /*cea0*/  IADD3 R3, PT, PT, -R5, RZ, RZ ;  /* 0x000000ff05037210 */ /* 0x000fca0007ffe1ff */
[----:B------:R-:W-:-:S04]  /*ceb0*/  IMAD R0, R3, UR6, R17 ;  /* 0x0000000603007c24 */ /* 0x000fc8000f8e0211 */
[----:B0-----:R-:W-:Y:S01]  /*cec0*/  IMAD R0, R0, UR4, RZ ;  /* 0x0000000400007c24 */ /* 0x001fe2000f8e02ff */
[----:B------:R-:W-:Y:S06]  /*ced0*/  @!P0 BRA `(.L_x_13408) ;  /* 0x0000001000148947 */ /* 0x000fec0003800000 */
[----:B------:R-:W0:Y:S01]  /*cee0*/  LDCU.64 UR4, c[0x0][0x5b0] ;  /* 0x0000b600ff0477ac */ /* 0x000e220008000a00 */
[----:B------:R-:W-:Y:S01]  /*cef0*/  IMAD.MOV.U32 R4, RZ, RZ, RZ ;  /* 0x000000ffff047224 */ /* 0x000fe200078e00ff */
[----:B------:R-:W-:Y:S01]  /*cf00*/  ISETP.NE.AND P0, PT, R2, 0x2, PT ;  /* 0x000000020200780c */ /* 0x000fe20003f05270 */
[----:B------:R-:W1:Y:S01]  /*cf10*/  LDCU UR6, c[0x0][0x5ac] ;  /* 0x0000b580ff0677ac */ /* 0x000e620008000800 */
[----:B------:R-:W2:Y:S01]  /*cf20*/  LDCU UR7, c[0x0][0x6d0] ;  /* 0x0000da00ff0777ac */ /* 0x000ea20008000800 */
[----:B0-----:R-:W-:-:S05]  /*cf30*/  IMAD.HI.U32 R6, R5, UR4, R4 ;  /* 0x0000000405067c27 */ /* 0x001fca000f8e0004 */
[----:B------:R-:W-:-:S04]  /*cf40*/  SHF.R.U32.HI R7, RZ, UR5, R6 ;  /* 0x00000005ff077c19 */ /* 0x000fc80008011606 */
[----:B------:R-:W-:-:S05]  /*cf50*/  IADD3 R3, PT, PT, -R7, RZ, RZ ;  /* 0x000000ff07037210 */ /* 0x000fca0007ffe1ff */
[----:B-1----:R-:W-:-:S04]  /*cf60*/  IMAD R5, R3, UR6, R5 ;  /* 0x0000000603057c24 */ /* 0x002fc8000f8e0205 */
[----:B--2---:R-:W-:Y:S01]  /*cf70*/  IMAD R0, R5, UR7, R0 ;  /* 0x0000000705007c24 */ /* 0x004fe2000f8e0200 */
[----:B------:R-:W-:Y:S06]  /*cf80*/  @!P0 BRA `(.L_x_13408) ;  /* 0x0000000c00e88947 */ /* 0x000fec0003800000 */
[----:B------:R-:W0:Y:S01]  /*cf90*/  LDCU.64 UR6, c[0x0][0x5b8] ;  /* 0x0000b700ff0677ac */ /* 0x000e220008000a00 */
[----:B------:R-:W-:Y:S02]  /*cfa0*/  MOV R6, RZ ;  /* 0x000000ff00067202 */ /* 0x000fe40000000f00 */
[----:B------:R-:W-:Y:S01]  /*cfb0*/  ISETP.NE.AND P0, PT, R2, 0x3, PT ;  /* 0x000000030200780c */ /* 0x000fe20003f05270 */
[----:B------:R-:W1:Y:S01]  /*cfc0*/  LDCU UR4, c[0x0][0x5c0] ;  /* 0x0000b800ff0477ac */ /* 0x000e620008000800 */
[----:B------:R-:W2:Y:S01]  /*cfd0*/  LDCU UR5, c[0x0][0x6d4] ;  /* 0x0000da80ff0577ac */ /* 0x000ea20008000800 */
[----:B0-----:R-:W-:-:S05]  /*cfe0*/  IMAD.HI.U32 R4, R7, UR7, R6 ;  /* 0x0000000707047c27 */ /* 0x001fca000f8e0006 */
[----:B-1----:R-:W-:-:S04]  /*cff0*/  SHF.R.U32.HI R5, RZ, UR4, R4 ;  /* 0x00000004ff057c19 */ /* 0x002fc80008011604 */
[----:B------:R-:W-:-:S05]  /*d000*/  IADD3 R3, PT, PT, -R5, RZ, RZ ;  /* 0x000000ff05037210 */ /* 0x000fca0007ffe1ff */
[----:B------:R-:W-:-:S04]  /*d010*/  IMAD R7, R3, UR6, R7 ;  /* 0x0000000603077c24 */ /* 0x000fc8000f8e0207 */
[----:B--2---:R-:W-:Y:S01]  /*d020*/  IMAD R0, R7, UR5, R0 ;  /* 0x0000000507007c24 */ /* 0x004fe2000f8e0200 */
        /* <DEDUP_REMOVED lines=13> */
[----:B------:R-:W-:Y:S01]  /*d100*/  HFMA2 R6, -RZ, RZ, 0, 0 ;  /* 0x00000000ff067431 */ /* 0x000fe200000001ff */
[----:B------:R-:W-:Y:S01]  /*d110*/  ISETP.NE.AND P0, PT, R2, 0x5, PT ;  /* 0x000000050200780c */ /* 0x000fe20003f05270 */
[----:B------:R-:W1:Y:S01]  /*d120*/  LDCU UR4, c[0x0][0x5d8] ;  /* 0x0000bb00ff0477ac */ /* 0x000e620008000800 */
[----:B------:R-:W2:Y:S02]  /*d130*/  LDCU UR5, c[0x0][0x6dc] ;  /* 0x0000db80ff0577ac */ /* 0x000ea40008000800 */
        /* <DEDUP_REMOVED lines=204> */
[----:B------:R-:W-:Y:S01]  /*de00*/  ISETP.NE.AND P0, PT, R2, 0x18, PT ;  /* 0x000000180200780c */ /* 0x000fe20003f05270 */
[----:B------:R-:W0:Y:S01]  /*de10*/  LDCU.64 UR4, c[0x0][0x6b8] ;  /* 0x0000d700ff0477ac */ /* 0x000e220008000a00 */
[----:B------:R-:W-:-:S11]  /*de20*/  IMAD.MOV.U32 R4, RZ, RZ, RZ ;  /* 0x000000ffff047224 */ /* 0x000fd600078e00ff */
[----:B------:R-:W1:Y:S01]  /*de30*/  @P0 LDC.64 R6, c[0x0][0x6c0] ;  /* 0x0001b000ff060b82 */ /* 0x000e620000000a00 */
[----:B0-----:R-:W-:Y:S01]  /*de40*/  IMAD.HI.U32 R8, R5, UR4, R4 ;  /* 0x0000000405087c27 */ /* 0x001fe2000f8e0004 */
[----:B------:R-:W0:Y:S06]  /*de50*/  LDCU UR4, c[0x0][0x6b4] ;  /* 0x0000d680ff0477ac */ /* 0x000e2c0008000800 */
[----:B------:R-:W2:Y:S01]  /*de60*/  @P0 LDC R10, c[0x0][0x6c8] ;  /* 0x0001b200ff0a0b82 */ /* 0x000ea20000000800 */
[----:B------:R-:W-:Y:S01]  /*de70*/  SHF.R.U32.HI R9, RZ, UR5, R8 ;  /* 0x00000005ff097c19 */ /* 0x000fe20008011608 */
[----:B------:R-:W3:Y:S01]  /*de80*/  LDCU UR5, c[0x0][0x728] ;  /* 0x0000e500ff0577ac */ /* 0x000ee20008000800 */
[----:B------:R-:W-:-:S02]  /*de90*/  @P0 MOV R8, RZ ;  /* 0x000000ff00080202 */ /* 0x000fc40000000f00 */
[----:B------:R-:W-:-:S03]  /*dea0*/  IADD3 R3, PT, PT, -R9, RZ, RZ ;  /* 0x000000ff09037210 */ /* 0x000fc60007ffe1ff */
[----:B------:R-:W4:Y:S01]  /*deb0*/  @P0 LDC R4, c[0x0][0x72c] ;  /* 0x0001cb00ff040b82 */ /* 0x000f220000000800 */
[----:B-1----:R-:W-:-:S04]  /*dec0*/  @P0 IMAD.HI.U32 R7, R9, R7, R8 ;  /* 0x0000000709070227 */ /* 0x002fc800078e0008 */
[----:B0-----:R-:W-:Y:S01]  /*ded0*/  IMAD R5, R3, UR4, R5 ;  /* 0x0000000403057c24 */ /* 0x001fe2000f8e0205 */
[----:B--2---:R-:W-:-:S03]  /*dee0*/  @P0 SHF.R.U32.HI R7, RZ, R10, R7 ;  /* 0x0000000aff070219 */ /* 0x004fc60000011607 */
[----:B---3--:R-:W-:Y:S01]  /*def0*/  IMAD R0, R5, UR5, R0 ;  /* 0x0000000505007c24 */ /* 0x008fe2000f8e0200 */
[----:B------:R-:W-:-:S05]  /*df00*/  @P0 IADD3 R7, PT, PT, -R7, RZ, RZ ;  /* 0x000000ff07070210 */ /* 0x000fca0007ffe1ff */
[----:B------:R-:W-:-:S04]  /*df10*/  @P0 IMAD R9, R6, R7, R9 ;  /* 0x0000000706090224 */ /* 0x000fc800078e0209 */
[----:B----4-:R-:W-:-:S07]  /*df20*/  @P0 IMAD R0, R9, R4, R0 ;  /* 0x0000000409000224 */ /* 0x010fce00078e0200 */
.L_x_13408:
[----:B------:R-:W0:Y:S01]  /*df30*/  LDC.64 R4, c[0x0][0x730] ;  /* 0x0001cc00ff047b82 */ /* 0x000e220000000a00 */
[----:B------:R-:W1:Y:S01]  /*df40*/  LDCU.64 UR4, c[0x0][0x580] ;  /* 0x0000b000ff0477ac */ /* 0x000e620008000a00 */
[----:B0-----:R-:W-:-:S06]  /*df50*/  IMAD.WIDE R4, R0, 0x2, R4 ;  /* 0x0000000200047825 */ /* 0x001fcc00078e0204 */
[----:B------:R-:W2:Y:S01]  /*df60*/  LDG.E.U16 R5, desc[UR36][R4.64] ;  /* 0x0000002404057981 */ /* 0x000ea2000c1e1500 */
[----:B-1----:R-:W-:Y:S02]  /*df70*/  IADD3 R6, P0, PT, R25, UR4, RZ ;  /* 0x0000000419067c10 */ /* 0x002fe4000ff1e0ff */
[----:B------:R-:W-:-:S03]  /*df80*/  IADD3 R23, PT, PT, R23, 0x80, RZ ;  /* 0x0000008017177810 */ /* 0x000fc60007ffe0ff */
[----:B------:R-:W-:-:S05]  /*df90*/  IMAD.X R7, RZ, RZ, UR5, P0 ;  /* 0x00000005ff077e24 */ /* 0x000fca00080e06ff */
[----:B--2---:R0:W-:Y:S03]  /*dfa0*/  STG.E.U16 desc[UR36][R6.64], R5 ;  /* 0x0000000506007986 */ /* 0x0041e6000c101524 */
.L_x_13404:
[----:B------:R-:W-:Y:S05]  /*dfb0*/  BSYNC.RECONVERGENT B7 ;  /* 0x0000000000077941 */ /* 0x000fea0003800200 */
.L_x_13403:
[----:B------:R-:W1:Y:S01]  /*dfc0*/  LDCU.64 UR4, c[0x0][0x380] ;  /* 0x00007000ff0477ac */ /* 0x000e620008000a00 */
[----:B------:R-:W-:Y:S01]  /*dfd0*/  BSSY.RECONVERGENT B7, `(.L_x_13409) ;  /* 0x0000268000077945 */ /* 0x000fe20003800200 */
[----:B-1----:R-:W-:-:S04]  /*dfe0*/  ISETP.GE.U32.AND P0, PT, R23, UR4, PT ;  /* 0x0000000417007c0c */ /* 0x002fc8000bf06070 */
[----:B------:R-:W-:-:S13]  /*dff0*/  ISETP.GE.AND.EX P0, PT, RZ, UR5, PT, P0 ;  /* 0x00000005ff007c0c */ /* 0x000fda000bf06300 */
[----:B------:R-:W-:Y:S05]  /*e000*/  @P0 BRA `(.L_x_13410) ;  /* 0x0000002400900947 */ /* 0x000fea0003800000 */
[----:B------:R-:W1:Y:S01]  /*e010*/  LDCU.64 UR4, c[0x0][0x390] ;  /* 0x00007200ff0477ac */ /* 0x000e620008000a00 */
[----:B------:R-:W-:Y:S01]  /*e020*/  HFMA2 R4, -RZ, RZ, 0, 0 ;  /* 0x00000000ff047431 */ /* 0x000fe200000001ff */
[----:B0-----:R-:W-:Y:S01]  /*e030*/  MOV R5, R23 ;  /* 0x0000001700057202 */ /* 0x001fe20000000f00 */
[----:B------:R-:W0:Y:S01]  /*e040*/  LDCU UR6, c[0x0][0x38c] ;  /* 0x00007180ff0677ac */ /* 0x000e220008000800 */
[----:B------:R-:W-:Y:S01]  /*e050*/  ISETP.NE.AND P0, PT, R19, RZ, PT ;  /* 0x000000ff1300720c */ /* 0x000fe20003f05270 */
        /* <DEDUP_REMOVED lines=293> */
.L_x_13411:
        /* <DEDUP_REMOVED lines=21> */
[----:B0-----:R-:W-:Y:S02]  /*f400*/  MOV R4, UR4 ;  /* 0x0000000400047c02 */ /* 0x001fe40008000f00 */
[----:B------:R-:W-:Y:S01]  /*f410*/  MOV R5, UR5 ;  /* 0x0000000500057c02 */ /* 0x000fe20008000f00 */
[----:B-1----:R-:W-:Y:S01]  /*f420*/  IMAD.U32 R6, RZ, RZ, UR6 ;  /* 0x00000006ff067e24 */ /* 0x002fe2000f8e00ff */
[----:B------:R-:W-:-:S02]  /*f430*/  MOV R7, UR7 ;  /* 0x0000000700077c02 */ /* 0x000fc40008000f00 */
[----:B---3--:R-:W-:Y:S02]  /*f440*/  MOV R10, UR8 ;  /* 0x00000008000a7c02 */ /* 0x008fe40008000f00 */
[----:B------:R-:W-:-:S07]  /*f450*/  MOV R11, UR9 ;  /* 0x00000009000b7c02 */ /* 0x000fce0008000f00 */
[----:B------:R-:W-:-:S07]  /*f460*/  LEPC R20, `(.L_x_13413) ;  /* 0x000000001014794e */ /* 0x000fce0000000000 */
[----:B--2---:R-:W-:Y:S05]  /*f470*/  CALL.ABS.NOINC R14 ;  /* 0x000000000e007343 */ /* 0x004fea0003c00000 */
.L_x_13413:
[----:B------:R-:W-:Y:S05]  /*f480*/  BSYNC.RECONVERGENT B6 ;  /* 0x0000000000067941 */ /* 0x000fea0003800200 */
.L_x_13412:
[----:B------:R-:W0:Y:S01]  /*f490*/  LDCU UR4, c[0x0][0x590] ;  /* 0x0000b200ff0477ac */ /* 0x000e220008000800 */
[C---:B------:R-:W-:Y:S01]  /*f4a0*/  ISETP.GE.AND P0, PT, R16.reuse, RZ, PT ;  /* 0x000000ff1000720c */ /* 0x040fe20003f06270 */
[----:B------:R-:W1:Y:S01]  /*f4b0*/  LDCU.64 UR6, c[0x0][0x5a0] ;  /* 0x0000b400ff0677ac */ /* 0x000e620008000a00 */
[----:B------:R-:W2:Y:S01]  /*f4c0*/  LDCU UR5, c[0x0][0x5a8] ;  /* 0x0000b500ff0577ac */ /* 0x000ea20008000800 */
[----:B0-----:R-:W-:Y:S01]  /*f4d0*/  IADD3 R17, PT, PT, R16, UR4, RZ ;  /* 0x0000000410117c10 */ /* 0x001fe2000fffe0ff */
[----:B------:R-:W0:Y:S03]  /*f4e0*/  LDCU UR4, c[0x0][0x6cc] ;  /* 0x0000d980ff0477ac */ /* 0x000e260008000800 */
[----:B------:R-:W-:Y:S01]  /*f4f0*/  SEL R17, R17, R16, !P0 ;  /* 0x0000001011117207 */ /* 0x000fe20004000000 */
[----:B------:R-:W-:Y:S01]  /*f500*/  IMAD.MOV.U32 R16, RZ, RZ, RZ ;  /* 0x000000ffff107224 */ /* 0x000fe200078e00ff */
[----:B------:R-:W-:-:S03]  /*f510*/  ISETP.NE.AND P0, PT, R22, RZ, PT ;  /* 0x000000ff1600720c */ /* 0x000fc60003f05270 */
[----:B-1----:R-:W-:-:S05]  /*f520*/  IMAD.HI.U32 R4, R17, UR7, R16 ;  /* 0x0000000711047c27 */ /* 0x002fca000f8e0010 */
[----:B--2---:R-:W-:-:S04]  /*f530*/  SHF.R.U32.HI R5, RZ, UR5, R4 ;  /* 0x00000005ff057c19 */ /* 0x004fc80008011604 */
[----:B------:R-:W-:-:S05]  /*f540*/  IADD3 R3, PT, PT, -R5, RZ, RZ ;  /* 0x000000ff05037210 */ /* 0x000fca0007ffe1ff */
[----:B------:R-:W-:-:S04]  /*f550*/  IMAD R0, R3, UR6, R17 ;  /* 0x0000000603007c24 */ /* 0x000fc8000f8e0211 */
[----:B0-----:R-:W-:Y:S01]  /*f560*/  IMAD R0, R0, UR4, RZ ;  /* 0x0000000400007c24 */ /* 0x001fe2000f8e02ff */
[----:B------:R-:W-:Y:S06]  /*f570*/  @!P0 BRA `(.L_x_13414) ;  /* 0x0000001000148947 */ /* 0x000fec0003800000 */
[----:B------:R-:W0:Y:S01]  /*f580*/  LDCU.64 UR4, c[0x0][0x5b0] ;  /* 0x0000b600ff0477ac */ /* 0x000e220008000a00 */
[----:B------:R-:W-:Y:S01]  /*f590*/  HFMA2 R4, -RZ, RZ, 0, 0 ;  /* 0x00000000ff047431 */ /* 0x000fe200000001ff */
[----:B------:R-:W-:Y:S01]  /*f5a0*/  ISETP.NE.AND P0, PT, R2, 0x2, PT ;  /* 0x000000020200780c */ /* 0x000fe20003f05270 */
[----:B------:R-:W1:Y:S01]  /*f5b0*/  LDCU UR6, c[0x0][0x5ac] ;  /* 0x0000b580ff0677ac */ /* 0x000e620008000800 */
[----:B------:R-:W2:Y:S02]  /*f5c0*/  LDCU UR7, c[0x0][0x6d0] ;  /* 0x0000da00ff0777ac */ /* 0x000ea40008000800 */
[----:B0-----:R-:W-:-:S05]  /*f5d0*/  IMAD.HI.U32 R6, R5, UR4, R4 ;  /* 0x0000000405067c27 */ /* 0x001fca000f8e0004 */
[----:B------:R-:W-:-:S04]  /*f5e0*/  SHF.R.U32.HI R7, RZ, UR5, R6 ;  /* 0x00000005ff077c19 */ /* 0x000fc80008011606 */
[----:B------:R-:W-:-:S05]  /*f5f0*/  IADD3 R3, PT, PT, -R7, RZ, RZ ;  /* 0x000000ff07037210 */ /* 0x000fca0007ffe1ff */
[----:B-1----:R-:W-:-:S04]  /*f600*/  IMAD R5, R3, UR6, R5 ;  /* 0x0000000603057c24 */ /* 0x002fc8000f8e0205 */
        /* <DEDUP_REMOVED lines=235> */
[----:B------:R-:W-:-:S11]  /*104c0*/  MOV R4, RZ ;  /* 0x000000ff00047202 */ /* 0x000fd60000000f00 */
[----:B------:R-:W1:Y:S01]  /*104d0*/  @P0 LDC.64 R6, c[0x0][0x6c0] ;  /* 0x0001b000ff060b82 */ /* 0x000e620000000a00 */
[----:B0-----:R-:W-:Y:S01]  /*104e0*/  IMAD.HI.U32 R8, R5, UR4, R4 ;  /* 0x0000000405087c27 */ /* 0x001fe2000f8e0004 */
[----:B------:R-:W0:Y:S06]  /*104f0*/  LDCU UR4, c[0x0][0x6b4] ;  /* 0x0000d680ff0477ac */ /* 0x000e2c0008000800 */
[----:B------:R-:W2:Y:S01]  /*10500*/  @P0 LDC R10, c[0x0][0x6c8] ;  /* 0x0001b200ff0a0b82 */ /* 0x000ea20000000800 */
[----:B------:R-:W-:Y:S01]  /*10510*/  SHF.R.U32.HI R9, RZ, UR5, R8 ;  /* 0x00000005ff097c19 */ /* 0x000fe20008011608 */
[----:B------:R-:W3:Y:S01]  /*10520*/  LDCU UR5, c[0x0][0x728] ;  /* 0x0000e500ff0577ac */ /* 0x000ee20008000800 */
[----:B------:R-:W-:-:S05]  /*10530*/  @P0 MOV R8, RZ ;  /* 0x000000ff00080202 */ /* 0x000fca0000000f00 */
[----:B------:R-:W4:Y:S01]  /*10540*/  @P0 LDC R4, c[0x0][0x72c] ;  /* 0x0001cb00ff040b82 */ /* 0x000f220000000800 */
[--C-:B------:R-:W-:Y:S02]  /*10550*/  IMAD.MOV R3, RZ, RZ, -R9.reuse ;  /* 0x000000ffff037224 */ /* 0x100fe400078e0a09 */
[----:B-1----:R-:W-:-:S04]  /*10560*/  @P0 IMAD.HI.U32 R7, R9, R7, R8 ;  /* 0x0000000709070227 */ /* 0x002fc800078e0008 */
[----:B0-----:R-:W-:Y:S01]  /*10570*/  IMAD R5, R3, UR4, R5 ;  /* 0x0000000403057c24 */ /* 0x001fe2000f8e0205 */
[----:B--2---:R-:W-:-:S03]  /*10580*/  @P0 SHF.R.U32.HI R7, RZ, R10, R7 ;  /* 0x0000000aff070219 */ /* 0x004fc60000011607 */
[----:B---3--:R-:W-:Y:S01]  /*10590*/  IMAD R0, R5, UR5, R0 ;  /* 0x0000000505007c24 */ /* 0x008fe2000f8e0200 */
[----:B------:R-:W-:-:S05]  /*105a0*/  @P0 IADD3 R7, PT, PT, -R7, RZ, RZ ;  /* 0x000000ff07070210 */ /* 0x000fca0007ffe1ff */
[----:B------:R-:W-:-:S04]  /*105b0*/  @P0 IMAD R9, R6, R7, R9 ;  /* 0x0000000706090224 */ /* 0x000fc800078e0209 */
[----:B----4-:R-:W-:-:S07]  /*105c0*/  @P0 IMAD R0, R9, R4, R0 ;  /* 0x0000000409000224 */ /* 0x010fce00078e0200 */
.L_x_13414:
[----:B------:R-:W0:Y:S01]  /*105d0*/  LDC.64 R4, c[0x0][0x730] ;  /* 0x0001cc00ff047b82 */ /* 0x000e220000000a00 */
[----:B------:R-:W1:Y:S01]  /*105e0*/  LDCU.64 UR4, c[0x0][0x580] ;  /* 0x0000b000ff0477ac */ /* 0x000e620008000a00 */
[----:B0-----:R-:W-:-:S06]  /*105f0*/  IMAD.WIDE R4, R0, 0x2, R4 ;  /* 0x0000000200047825 */ /* 0x001fcc00078e0204 */
[----:B------:R-:W2:Y:S01]  /*10600*/  LDG.E.U16 R5, desc[UR36][R4.64] ;  /* 0x0000002404057981 */ /* 0x000ea2000c1e1500 */
[----:B-1----:R-:W-:Y:S02]  /*10610*/  IADD3 R6, P0, PT, R25, UR4, RZ ;  /* 0x0000000419067c10 */ /* 0x002fe4000ff1e0ff */
[----:B------:R-:W-:Y:S02]  /*10620*/  IADD3 R23, PT, PT, R23, 0x80, RZ ;  /* 0x0000008017177810 */ /* 0x000fe40007ffe0ff */
[----:B------:R-:W-:-:S05]  /*10630*/  IADD3.X R7, PT, PT, RZ, UR5, RZ, P0, !PT ;  /* 0x00000005ff077c10 */ /* 0x000fca00087fe4ff */
[----:B--2---:R1:W-:Y:S04]  /*10640*/  STG.E.U16 desc[UR36][R6.64], R5 ;  /* 0x0000000506007986 */ /* 0x0043e8000c101524 */
.L_x_13410:
[----:B------:R-:W-:Y:S05]  /*10650*/  BSYNC.RECONVERGENT B7 ;  /* 0x0000000000077941 */ /* 0x000fea0003800200 */
.L_x_13409:
[----:B------:R-:W2:Y:S01]  /*10660*/  LDCU.64 UR4, c[0x0][0x380] ;  /* 0x00007000ff0477ac */ /* 0x000ea20008000a00 */
[----:B------:R-:W-:Y:S01]  /*10670*/  BSSY.RECONVERGENT B7, `(.L_x_13415) ;  /* 0x0000268000077945 */ /* 0x000fe20003800200 */
[----:B--2---:R-:W-:-:S04]  /*10680*/  ISETP.GE.U32.AND P0, PT, R23, UR4, PT ;  /* 0x0000000417007c0c */ /* 0x004fc8000bf06070 */
[----:B------:R-:W-:-:S13]  /*10690*/  ISETP.GE.AND.EX P0, PT, RZ, UR5, PT, P0 ;  /* 0x00000005ff007c0c */ /* 0x000fda000bf06300 */
[----:B------:R-:W-:Y:S05]  /*106a0*/  @P0 BRA `(.L_x_13416) ;  /* 0x0000002400900947 */ /* 0x000fea0003800000 */
[----:B------:R-:W2:Y:S01]  /*106b0*/  LDCU.64 UR4, c[0x0][0x390] ;  /* 0x00007200ff0477ac */ /* 0x000ea20008000a00 */
[----:B01----:R-:W-:Y:S01]  /*106c0*/  MOV R5, R23 ;  /* 0x0000001700057202 */ /* 0x003fe20000000f00 */
[----:B------:R-:W-:Y:S01]  /*106d0*/  IMAD.MOV.U32 R4, RZ, RZ, RZ ;  /* 0x000000ffff047224 */ /* 0x000fe200078e00ff */
        /* <DEDUP_REMOVED lines=295> */
.L_x_13417:
        /* <DEDUP_REMOVED lines=29> */
.L_x_13419:
[----:B------:R-:W-:Y:S05]  /*11b20*/  BSYNC.RECONVERGENT B6 ;  /* 0x0000000000067941 */ /* 0x000fea0003800200 */
.L_x_13418:
        /* <DEDUP_REMOVED lines=276> */
.L_x_13420:
        /* <DEDUP_REMOVED lines=8> */
.L_x_13416:
[----:B------:R-:W-:Y:S05]  /*12cf0*/  BSYNC.RECONVERGENT B7 ;  /* 0x0000000000077941 */ /* 0x000fea0003800200 */
.L_x_13415:
        /* <DEDUP_REMOVED lines=302> */
.L_x_13421:
[----:B------:R-:W0:Y:S02]  /*13fe0*/  LDCU.128 UR4, c[0x0][0x580] ;  /* 0x0000b000ff0477ac */ /* 0x000e240008000c00 */
[----:B0-----:R-:W-:-:S04]  /*13ff0*/  IADD3 R16, P0, PT, R0, UR6, RZ ;  /* 0x0000000600107c10 */ /* 0x001fc8000ff1e0ff */
[----:B------:R-:W-:Y:S01]  /*14000*/  IADD3.X R17, PT, PT, RZ, UR7, RZ, P0, !PT ;  /* 0x00000007ff117c10 */ /* 0x000fe200087fe4ff */
[----:B------:R-:W0:Y:S05]  /*14010*/  LDCU.64 UR6, c[0x0][0x590] ;  /* 0x0000b200ff0677ac */ /* 0x000e2a0008000a00 */
        /* <DEDUP_REMOVED lines=15> */
[----:B------:R-:W-:Y:S01]  /*14110*/  HFMA2 R13, -RZ, RZ, 0, 0 ;  /* 0x00000000ff0d7431 */ /* 0x000fe200000001ff */
[----:B------:R-:W1:Y:S01]  /*14120*/  LDCU.64 UR6, c[0x4][0x4c0] ;  /* 0x01009800ff0677ac */ /* 0x000e620008000a00 */
[----:B------:R-:W2:Y:S01]  /*14130*/  LDC.64 R14, c[0x4][R14] ;  /* 0x010000000e0e7b82 */ /* 0x000ea20000000a00 */
[----:B------:R-:W3:Y:S01]  /*14140*/  LDCU.64 UR8, c[0x4][0x308] ;  /* 0x01006100ff0877ac */ /* 0x000ee20008000a00 */
[----:B0-----:R-:W-:Y:S01]  /*14150*/  MOV R4, UR4 ;  /* 0x0000000400047c02 */ /* 0x001fe20008000f00 */
[----:B------:R-:W-:Y:S01]  /*14160*/  IMAD.U32 R5, RZ, RZ, UR5 ;  /* 0x00000005ff057e24 */ /* 0x000fe2000f8e00ff */
[----:B-1----:R-:W-:-:S02]  /*14170*/  MOV R6, UR6 ;  /* 0x0000000600067c02 */ /* 0x002fc40008000f00 */
[----:B------:R-:W-:Y:S02]  /*14180*/  MOV R7, UR7 ;  /* 0x0000000700077c02 */ /* 0x000fe40008000f00 */
[----:B---3--:R-:W-:Y:S01]  /*14190*/  MOV R10, UR8 ;  /* 0x00000008000a7c02 */ /* 0x008fe20008000f00 */
[----:B------:R-:W-:-:S07]  /*141a0*/  IMAD.U32 R11, RZ, RZ, UR9 ;  /* 0x00000009ff0b7e24 */ /* 0x000fce000f8e00ff */
[----:B------:R-:W-:-:S07]  /*141b0*/  LEPC R20, `(.L_x_13423) ;  /* 0x000000001014794e */ /* 0x000fce0000000000 */
[----:B--2---:R-:W-:Y:S05]  /*141c0*/  CALL.ABS.NOINC R14 ;  /* 0x000000000e007343 */ /* 0x004fea0003c00000 */
.L_x_13423:
[----:B------:R-:W-:Y:S05]  /*141d0*/  BSYNC.RECONVERGENT B6 ;  /* 0x0000000000067941 */ /* 0x000fea0003800200 */
.L_x_13422:
[----:B------:R-:W0:Y:S01]  /*141e0*/  LDCU UR4, c[0x0][0x590] ;  /* 0x0000b200ff0477ac */ /* 0x000e220008000800 */
[C---:B------:R-:W-:Y:S01]  /*141f0*/  ISETP.GE.AND P0, PT, R16.reuse, RZ, PT ;  /* 0x000000ff1000720c */ /* 0x040fe20003f06270 */
[----:B------:R-:W1:Y:S01]  /*14200*/  LDCU.64 UR6, c[0x0][0x5a0] ;  /* 0x0000b400ff0677ac */ /* 0x000e620008000a00 */
[----:B------:R-:W2:Y:S01]  /*14210*/  LDCU UR5, c[0x0][0x5a8] ;  /* 0x0000b500ff0577ac */ /* 0x000ea20008000800 */
[----:B0-----:R-:W-:Y:S01]  /*14220*/  VIADD R17, R16, UR4 ;  /* 0x0000000410117c36 */ /* 0x001fe20008000000 */
[----:B------:R-:W0:Y:S04]  /*14230*/  LDCU UR4, c[0x0][0x6cc] ;  /* 0x0000d980ff0477ac */ /* 0x000e280008000800 */
[----:B------:R-:W-:Y:S02]  /*14240*/  SEL R17, R17, R16, !P0 ;  /* 0x0000001011117207 */ /* 0x000fe40004000000 */
[----:B------:R-:W-:-:S02]  /*14250*/  MOV R16, RZ ;  /* 0x000000ff00107202 */ /* 0x000fc40000000f00 */
        /* <DEDUP_REMOVED lines=13> */
[----:B------:R-:W-:-:S05]  /*14330*/  SHF.R.U32.HI R7, RZ, UR5, R6 ;  /* 0x00000005ff077c19 */ /* 0x000fca0008011606 */
[----:B------:R-:W-:-:S04]  /*14340*/  IMAD.MOV R3, RZ, RZ, -R7 ;  /* 0x000000ffff037224 */ /* 0x000fc800078e0a07 */
        /* <DEDUP_REMOVED lines=20> */
[----:B------:R-:W-:-:S05]  /*14490*/  SHF.R.U32.HI R7, RZ, UR5, R6 ;  /* 0x00000005ff077c19 */ /* 0x000fca0008011606 */
[----:B------:R-:W-:-:S04]  /*144a0*/  IMAD.MOV R3, RZ, RZ, -R7 ;  /* 0x000000ffff037224 */ /* 0x000fc800078e0a07 */
        /* <DEDUP_REMOVED lines=221> */
[----:B------:R-:W-:-:S05]  /*15280*/  @P0 IMAD.MOV.U32 R4, RZ, RZ, RZ ;  /* 0x000000ffff040224 */ /* 0x000fca00078e00ff */
[----:B------:R-:W4:Y:S01]  /*15290*/  @P0 LDC R8, c[0x0][0x72c] ;  /* 0x0001cb00ff080b82 */ /* 0x000f220000000800 */
[C---:B-1----:R-:W-:Y:S01]  /*152a0*/  @P0 IMAD.HI.U32 R2, R5.reuse, R7, R4 ;  /* 0x0000000705020227 */ /* 0x042fe200078e0004 */
[----:B------:R-:W-:-:S05]  /*152b0*/  IADD3 R7, PT, PT, -R5, RZ, RZ ;  /* 0x000000ff05077210 */ /* 0x000fca0007ffe1ff */
[----:B0-----:R-:W-:Y:S01]  /*152c0*/  IMAD R3, R7, UR4, R3 ;  /* 0x0000000407037c24 */ /* 0x001fe2000f8e0203 */
[----:B--2---:R-:W-:-:S03]  /*152d0*/  @P0 SHF.R.U32.HI R2, RZ, R9, R2 ;  /* 0x00000009ff020219 */ /* 0x004fc60000011602 */
[----:B---3--:R-:W-:Y:S01]  /*152e0*/  IMAD R0, R3, UR5, R0 ;  /* 0x0000000503007c24 */ /* 0x008fe2000f8e0200 */
[----:B------:R-:W-:-:S05]  /*152f0*/  @P0 IADD3 R7, PT, PT, -R2, RZ, RZ ;  /* 0x000000ff02070210 */ /* 0x000fca0007ffe1ff */
[----:B------:R-:W-:-:S04]  /*15300*/  @P0 IMAD R5, R6, R7, R5 ;  /* 0x0000000706050224 */ /* 0x000fc800078e0205 */
[----:B----4-:R-:W-:-:S07]  /*15310*/  @P0 IMAD R0, R5, R8, R0 ;  /* 0x0000000805000224 */ /* 0x010fce00078e0200 */
.L_x_13424:
[----:B------:R-:W0:Y:S02]  /*15320*/  LDC.64 R2, c[0x0][0x730] ;  /* 0x0001cc00ff027b82 */ /* 0x000e240000000a00 */
[----:B0-----:R-:W-:-:S06]  /*15330*/  IMAD.WIDE R2, R0, 0x2, R2 ;  /* 0x0000000200027825 */ /* 0x001fcc00078e0202 */
[----:B------:R-:W2:Y:S04]  /*15340*/  LDG.E.U16 R3, desc[UR36][R2.64] ;  /* 0x0000002402037981 */ /* 0x000ea8000c1e1500 */
[----:B--2---:R-:W-:Y:S01]  /*15350*/  STG.E.U16 desc[UR36][R18.64], R3 ;  /* 0x0000000312007986 */ /* 0x004fe2000c101524 */
[----:B------:R-:W-:Y:S05]  /*15360*/  EXIT ;  /* 0x000000000000794d */ /* 0x000fea0003800000 */
.L_x_13383:
[----:B------:R-:W0:Y:S01]  /*15370*/  LDCU.64 UR4, c[0x0][0x380] ;  /* 0x00007000ff0477ac */ /* 0x000e220008000a00 */
[----:B------:R-:W-:Y:S01]  /*15380*/  IADD3 R19, PT, PT, R19, -0x1, RZ ;  /* 0xffffffff13137810 */ /* 0x000fe20007ffe0ff */
[----:B------:R-:W-:Y:S03]  /*15390*/  BSSY.RECONVERGENT B7, `(.L_x_13425) ;  /* 0x000015b000077945 */ /* 0x000fe60003800200 */
[----:B------:R-:W-:-:S05]  /*153a0*/  VIMNMX.U32 R18, PT, PT, R19, 0x18, PT ;  /* 0x0000001813127848 */ /* 0x000fca0003fe0000 */
[----:B------:R-:W-:Y:S01]  /*153b0*/  VIADD R18, R18, 0x1 ;  /* 0x0000000112127836 */ /* 0x000fe20000000000 */
[----:B0-----:R-:W-:-:S04]  /*153c0*/  ISETP.GE.U32.AND P0, PT, R23, UR4, PT ;  /* 0x0000000417007c0c */ /* 0x001fc8000bf06070 */
[----:B------:R-:W-:-:S13]  /*153d0*/  ISETP.GE.AND.EX P0, PT, RZ, UR5, PT, P0 ;  /* 0x00000005ff007c0c */ /* 0x000fda000bf06300 */
[----:B------:R-:W-:Y:S05]  /*153e0*/  @P0 BRA `(.L_x_13426) ;  /* 0x0000001400540947 */ /* 0x000fea0003800000 */
[----:B------:R-:W0:Y:S01]  /*153f0*/  LDCU.64 UR4, c[0x0][0x390] ;  /* 0x00007200ff0477ac */ /* 0x000e220008000a00 */
[----:B------:R-:W-:Y:S02]  /*15400*/  MOV R22, RZ ;  /* 0x000000ff00167202 */ /* 0x000fe40000000f00 */
        /* <DEDUP_REMOVED lines=295> */
.L_x_13427:
        /* <DEDUP_REMOVED lines=29> */
.L_x_13429:
[----:B------:R-:W-:Y:S05]  /*16850*/  BSYNC.RECONVERGENT B6 ;  /* 0x0000000000067941 */ /* 0x000fea0003800200 */
.L_x_13428:
[----:B------:R-:W0:Y:S01]  /*16860*/  LDCU UR4, c[0x0][0x590] ;  /* 0x0000b200ff0477ac */ /* 0x000e220008000800 */
[----:B------:R-:W-:Y:S01]  /*16870*/  SHF.R.S32.HI R3, RZ, 0x1f, R16 ;  /* 0x0000001fff037819 */ /* 0x000fe20000011410 */
[----:B------:R-:W1:Y:S03]  /*16880*/  LDCU.64 UR6, c[0x0][0x730] ;  /* 0x0000e600ff0677ac */ /* 0x000e660008000a00 */
[----:B0-----:R-:W-:Y:S01]  /*16890*/  LOP3.LUT R3, R3, UR4, RZ, 0xc0, !PT ;  /* 0x0000000403037c12 */ /* 0x001fe2000f8ec0ff */
[----:B------:R-:W0:Y:S03]  /*168a0*/  LDCU.64 UR4, c[0x0][0x580] ;  /* 0x0000b000ff0477ac */ /* 0x000e260008000a00 */
[----:B------:R-:W-:-:S04]  /*168b0*/  IADD3 R16, PT, PT, R16, R3, RZ ;  /* 0x0000000310107210 */ /* 0x000fc80007ffe0ff */
[----:B------:R-:W-:-:S04]  /*168c0*/  SHF.R.S64 R2, RZ, 0x1f, R16 ;  /* 0x0000001fff027819 */ /* 0x000fc80000001010 */
[----:B-1----:R-:W-:-:S04]  /*168d0*/  IADD3 R2, P0, PT, R2, UR6, RZ ;  /* 0x0000000602027c10 */ /* 0x002fc8000ff1e0ff */
[----:B------:R-:W-:-:S06]  /*168e0*/  LEA.HI.X.SX32 R3, R16, UR7, 0x1, P0 ;  /* 0x0000000710037c11 */ /* 0x000fcc00080f0eff */
[----:B------:R-:W2:Y:S01]  /*168f0*/  LDG.E.U16 R3, desc[UR36][R2.64] ;  /* 0x0000002402037981 */ /* 0x000ea2000c1e1500 */
[----:B0-----:R-:W-:Y:S02]  /*16900*/  IADD3 R4, P0, PT, R25, UR4, RZ ;  /* 0x0000000419047c10 */ /* 0x001fe4000ff1e0ff */
[----:B------:R-:W-:Y:S02]  /*16910*/  IADD3 R23, PT, PT, R23, 0x80, RZ ;  /* 0x0000008017177810 */ /* 0x000fe40007ffe0ff */
[----:B------:R-:W-:-:S05]  /*16920*/  IADD3.X R5, PT, PT, RZ, UR5, RZ, P0, !PT ;  /* 0x00000005ff057c10 */ /* 0x000fca00087fe4ff */
[----:B--2---:R0:W-:Y:S04]  /*16930*/  STG.E.U16 desc[UR36][R4.64], R3 ;  /* 0x0000000304007986 */ /* 0x0041e8000c101524 */
.L_x_13426:
[----:B------:R-:W-:Y:S05]  /*16940*/  BSYNC.RECONVERGENT B7 ;  /* 0x0000000000077941 */ /* 0x000fea0003800200 */
.L_x_13425:
[----:B------:R-:W1:Y:S01]  /*16950*/  LDCU.64 UR4, c[0x0][0x380] ;  /* 0x00007000ff0477ac */ /* 0x000e620008000a00 */
[----:B------:R-:W-:Y:S01]  /*16960*/  BSSY.RECONVERGENT B7, `(.L_x_13430) ;  /* 0x0000159000077945 */ /* 0x000fe20003800200 */
[----:B-1----:R-:W-:-:S04]  /*16970*/  ISETP.GE.U32.AND P0, PT, R23, UR4, PT ;  /* 0x0000000417007c0c */ /* 0x002fc8000bf06070 */
[----:B------:R-:W-:-:S13]  /*16980*/  ISETP.GE.AND.EX P0, PT, RZ, UR5, PT, P0 ;  /* 0x00000005ff007c0c */ /* 0x000fda000bf06300 */
[----:B------:R-:W-:Y:S05]  /*16990*/  @P0 BRA `(.L_x_13431) ;  /* 0x0000001400540947 */ /* 0x000fea0003800000 */
[----:B------:R-:W1:Y:S01]  /*169a0*/  LDCU.64 UR4, c[0x0][0x390] ;  /* 0x00007200ff0477ac */ /* 0x000e620008000a00 */
[----:B------:R-:W-:Y:S01]  /*169b0*/  IMAD.MOV.U32 R22, RZ, RZ, RZ ;  /* 0x000000ffff167224 */ /* 0x000fe200078e00ff */
[----:B------:R-:W-:Y:S01]  /*169c0*/  ISETP.NE.AND P0, PT, R19, RZ, PT ;  /* 0x000000ff1300720c */ /* 0x000fe20003f05270 */
[----:B------:R-:W2:Y:S01]  /*169d0*/  LDCU UR6, c[0x0][0x38c] ;  /* 0x00007180ff0677ac */ /* 0x000ea20008000800 */
[----:B------:R-:W3:Y:S01]  /*169e0*/  LDCU.64 UR8, c[0x0][0x4b8] ;  /* 0x00009700ff0877ac */ /* 0x000ee20008000a00 */
[----:B-1----:R-:W-:-:S05]  /*169f0*/  IMAD.HI.U32 R2, R23, UR4, R22 ;  /* 0x0000000417027c27 */ /* 0x002fca000f8e0016 */
[----:B0-----:R-:W-:-:S04]  /*16a00*/  SHF.R.U32.HI R3, RZ, UR5, R2 ;  /* 0x00000005ff037c19 */ /* 0x001fc80008011602 */
[----:B------:R-:W-:-:S05]  /*16a10*/  IADD3 R0, PT, PT, -R3, RZ, RZ ;  /* 0x000000ff03007210 */ /* 0x000fca0007ffe1ff */
[----:B--2---:R-:W-:-:S04]  /*16a20*/  IMAD R0, R0, UR6, R23 ;  /* 0x0000000600007c24 */ /* 0x004fc8000f8e0217 */
[C---:B---3--:R-:W-:Y:S02]  /*16a30*/  IMAD R25, R0.reuse, UR8, RZ ;  /* 0x0000000800197c24 */ /* 0x048fe4000f8e02ff */
        /* <DEDUP_REMOVED lines=287> */
.L_x_13432:
        /* <DEDUP_REMOVED lines=29> */
.L_x_13434:
[----:B------:R-:W-:Y:S05]  /*17e00*/  BSYNC.RECONVERGENT B6 ;  /* 0x0000000000067941 */ /* 0x000fea0003800200 */
.L_x_13433:
[----:B------:R-:W0:Y:S01]  /*17e10*/  LDCU UR4, c[0x0][0x590] ;  /* 0x0000b200ff0477ac */ /* 0x000e220008000800 */
[----:B------:R-:W-:Y:S01]  /*17e20*/  SHF.R.S32.HI R3, RZ, 0x1f, R16 ;  /* 0x0000001fff037819 */ /* 0x000fe20000011410 */
[----:B------:R-:W1:Y:S03]  /*17e30*/  LDCU.64 UR6, c[0x0][0x730] ;  /* 0x0000e600ff0677ac */ /* 0x000e660008000a00 */
[----:B0-----:R-:W-:Y:S01]  /*17e40*/  LOP3.LUT R3, R3, UR4, RZ, 0xc0, !PT ;  /* 0x0000000403037c12 */ /* 0x001fe2000f8ec0ff */
[----:B------:R-:W0:Y:S04]  /*17e50*/  LDCU.64 UR4, c[0x0][0x580] ;  /* 0x0000b000ff0477ac */ /* 0x000e280008000a00 */
[----:B------:R-:W-:-:S05]  /*17e60*/  IMAD.IADD R16, R16, 0x1, R3 ;  /* 0x0000000110107824 */ /* 0x000fca00078e0203 */
        /* <DEDUP_REMOVED lines=8> */
.L_x_13431:
[----:B------:R-:W-:Y:S05]  /*17ef0*/  BSYNC.RECONVERGENT B7 ;  /* 0x0000000000077941 */ /* 0x000fea0003800200 */
.L_x_13430:
[----:B------:R-:W2:Y:S01]  /*17f00*/  LDCU.64 UR4, c[0x0][0x380] ;  /* 0x00007000ff0477ac */ /* 0x000ea20008000a00 */
[----:B------:R-:W-:Y:S01]  /*17f10*/  BSSY.RECONVERGENT B7, `(.L_x_13435) ;  /* 0x0000159000077945 */ /* 0x000fe20003800200 */
[----:B--2---:R-:W-:-:S04]  /*17f20*/  ISETP.GE.U32.AND P0, PT, R23, UR4, PT ;  /* 0x0000000417007c0c */ /* 0x004fc8000bf06070 */
[----:B------:R-:W-:-:S13]  /*17f30*/  ISETP.GE.AND.EX P0, PT, RZ, UR5, PT, P0 ;  /* 0x00000005ff007c0c */ /* 0x000fda000bf06300 */
[----:B------:R-:W-:Y:S05]  /*17f40*/  @P0 BRA `(.L_x_13436) ;  /* 0x0000001400540947 */ /* 0x000fea0003800000 */
[----:B------:R-:W2:Y:S01]  /*17f50*/  LDCU.64 UR4, c[0x0][0x390] ;  /* 0x00007200ff0477ac */ /* 0x000ea20008000a00 */
[----:B------:R-:W-:Y:S02]  /*17f60*/  MOV R22, RZ ;  /* 0x000000ff00167202 */ /* 0x000fe40000000f00 */
[----:B------:R-:W-:Y:S01]  /*17f70*/  ISETP.NE.AND P0, PT, R19, RZ, PT ;  /* 0x000000ff1300720c */ /* 0x000fe20003f05270 */
[----:B------:R-:W3:Y:S01]  /*17f80*/  LDCU UR6, c[0x0][0x38c] ;  /* 0x00007180ff0677ac */ /* 0x000ee20008000800 */
[----:B------:R-:W4:Y:S01]  /*17f90*/  LDCU.64 UR8, c[0x0][0x4b8] ;  /* 0x00009700ff0877ac */ /* 0x000f220008000a00 */
[----:B--2---:R-:W-:-:S05]  /*17fa0*/  IMAD.HI.U32 R2, R23, UR4, R22 ;  /* 0x0000000417027c27 */ /* 0x004fca000f8e0016 */
[----:B01----:R-:W-:-:S05]  /*17fb0*/  SHF.R.U32.HI R3, RZ, UR5, R2 ;  /* 0x00000005ff037c19 */ /* 0x003fca0008011602 */
[----:B------:R-:W-:-:S04]  /*17fc0*/  IMAD.MOV R0, RZ, RZ, -R3 ;  /* 0x000000ffff007224 */ /* 0x000fc800078e0a03 */
        /* <DEDUP_REMOVED lines=289> */
.L_x_13437:
        /* <DEDUP_REMOVED lines=29> */
.L_x_13439:
[----:B------:R-:W-:Y:S05]  /*193b0*/  BSYNC.RECONVERGENT B6 ;  /* 0x0000000000067941 */ /* 0x000fea0003800200 */
.L_x_13438:
        /* <DEDUP_REMOVED lines=11> */
[----:B------:R-:W-:-:S03]  /*19470*/  IADD3 R23, PT, PT, R23, 0x80, RZ ;  /* 0x0000008017177810 */ /* 0x000fc60007ffe0ff */
[----:B------:R-:W-:-:S05]  /*19480*/  IMAD.X R5, RZ, RZ, UR5, P0 ;  /* 0x00000005ff057e24 */ /* 0x000fca00080e06ff */
[----:B--2---:R2:W-:Y:S03]  /*19490*/  STG.E.U16 desc[UR36][R4.64], R3 ;  /* 0x0000000304007986 */ /* 0x0045e6000c101524 */
.L_x_13436:
[----:B------:R-:W-:Y:S05]  /*194a0*/  BSYNC.RECONVERGENT B7 ;  /* 0x0000000000077941 */ /* 0x000fea0003800200 */
.L_x_13435:
[----:B------:R-:W3:Y:S02]  /*194b0*/  LDCU.64 UR4, c[0x0][0x380] ;  /* 0x00007000ff0477ac */ /* 0x000ee40008000a00 */
[----:B---3--:R-:W-:-:S04]  /*194c0*/  ISETP.GE.U32.AND P0, PT, R23, UR4, PT ;  /* 0x0000000417007c0c */ /* 0x008fc8000bf06070 */
[----:B------:R-:W-:-:S13]  /*194d0*/  ISETP.GE.AND.EX P0, PT, RZ, UR5, PT, P0 ;  /* 0x00000005ff007c0c */ /* 0x000fda000bf06300 */
[----:B------:R-:W-:Y:S05]  /*194e0*/  @P0 EXIT ;  /* 0x000000000000094d */ /* 0x000fea0003800000 */
[----:B------:R-:W3:Y:S01]  /*194f0*/  LDCU.64 UR4, c[0x0][0x390] ;  /* 0x00007200ff0477ac */ /* 0x000ee20008000a00 */
[----:B------:R-:W-:Y:S01]  /*19500*/  HFMA2 R22, -RZ, RZ, 0, 0 ;  /* 0x00000000ff167431 */ /* 0x000fe200000001ff */
[----:B------:R-:W-:Y:S01]  /*19510*/  ISETP.NE.AND P0, PT, R19, RZ, PT ;  /* 0x000000ff1300720c */ /* 0x000fe20003f05270 */
[----:B------:R-:W4:Y:S01]  /*19520*/  LDCU UR6, c[0x0][0x38c] ;  /* 0x00007180ff0677ac */ /* 0x000f220008000800 */
[----:B------:R-:W5:Y:S02]  /*19530*/  LDCU.64 UR8, c[0x0][0x4b8] ;  /* 0x00009700ff0877ac */ /* 0x000f640008000a00 */
[----:B---3--:R-:W-:-:S05]  /*19540*/  IMAD.HI.U32 R2, R23, UR4, R22 ;  /* 0x0000000417027c27 */ /* 0x008fca000f8e0016 */
[----:B012---:R-:W-:-:S04]  /*19550*/  SHF.R.U32.HI R3, RZ, UR5, R2 ;  /* 0x00000005ff037c19 */ /* 0x007fc80008011602 */
[----:B------:R-:W-:-:S05]  /*19560*/  IADD3 R0, PT, PT, -R3, RZ, RZ ;  /* 0x000000ff03007210 */ /* 0x000fca0007ffe1ff */
[----:B----4-:R-:W-:-:S04]  /*19570*/  IMAD R0, R0, UR6, R23 ;  /* 0x0000000600007c24 */ /* 0x010fc8000f8e0217 */
[C---:B-----5:R-:W-:Y:S02]  /*19580*/  IMAD R19, R0.reuse, UR8, RZ ;  /* 0x0000000800137c24 */ /* 0x060fe4000f8e02ff */
        /* <DEDUP_REMOVED lines=287> */
.L_x_13440:
[----:B------:R-:W0:Y:S02]  /*1a780*/  LDCU.128 UR4, c[0x0][0x580] ;  /* 0x0000b000ff0477ac */ /* 0x000e240008000c00 */
[----:B0-----:R-:W-:-:S05]  /*1a790*/  IADD3 R16, P0, PT, R0, UR6, RZ ;  /* 0x0000000600107c10 */ /* 0x001fca000ff1e0ff */
[----:B------:R-:W-:Y:S01]  /*1a7a0*/  IMAD.X R17, RZ, RZ, UR7, P0 ;  /* 0x00000007ff117e24 */ /* 0x000fe200080e06ff */
        /* <DEDUP_REMOVED lines=28> */
.L_x_13442:
[----:B------:R-:W-:Y:S05]  /*1a970*/  BSYNC.RECONVERGENT B6 ;  /* 0x0000000000067941 */ /* 0x000fea0003800200 */
.L_x_13441:
[----:B------:R-:W0:Y:S01]  /*1a980*/  LDCU UR4, c[0x0][0x590] ;  /* 0x0000b200ff0477ac */ /* 0x000e220008000800 */
[----:B------:R-:W-:Y:S01]  /*1a990*/  SHF.R.S32.HI R3, RZ, 0x1f, R16 ;  /* 0x0000001fff037819 */ /* 0x000fe20000011410 */
[----:B------:R-:W1:Y:S03]  /*1a9a0*/  LDCU.64 UR6, c[0x0][0x730] ;  /* 0x0000e600ff0677ac */ /* 0x000e660008000a00 */
[----:B0-----:R-:W-:-:S04]  /*1a9b0*/  LOP3.LUT R3, R3, UR4, RZ, 0xc0, !PT ;  /* 0x0000000403037c12 */ /* 0x001fc8000f8ec0ff */
[----:B------:R-:W-:-:S04]  /*1a9c0*/  IADD3 R16, PT, PT, R16, R3, RZ ;  /* 0x0000000310107210 */ /* 0x000fc80007ffe0ff */
[----:B------:R-:W-:-:S04]  /*1a9d0*/  SHF.R.S64 R2, RZ, 0x1f, R16 ;  /* 0x0000001fff027819 */ /* 0x000fc80000001010 */
[----:B-1----:R-:W-:-:S04]  /*1a9e0*/  IADD3 R2, P0, PT, R2, UR6, RZ ;  /* 0x0000000602027c10 */ /* 0x002fc8000ff1e0ff */
[----:B------:R-:W-:-:S06]  /*1a9f0*/  LEA.HI.X.SX32 R3, R16, UR7, 0x1, P0 ;  /* 0x0000000710037c11 */ /* 0x000fcc00080f0eff */
[----:B------:R-:W2:Y:S04]  /*1aa00*/  LDG.E.U16 R3, desc[UR36][R2.64] ;  /* 0x0000002402037981 */ /* 0x000ea8000c1e1500 */
[----:B--2---:R-:W-:Y:S01]  /*1aa10*/  STG.E.U16 desc[UR36][R18.64], R3 ;  /* 0x0000000312007986 */ /* 0x004fe2000c101524 */
[----:B------:R-:W-:Y:S05]  /*1aa20*/  EXIT ;  /* 0x000000000000794d */ /* 0x000fea0003800000 */
.L_x_13443:
        /* <DEDUP_REMOVED lines=13> */
.L_x_41835:


//--------------------- .text._ZN2at6native24index_elementwise_kernelILi128ELi4EZNS0_20cuda_take_put_kernelIblZZZZZNS0_11take_kernelERNS_14TensorIteratorERKNS_10TensorBaseEENKUlvE_clEvENKUlvE9_clEvENKUlvE_clEvENKUlvE0_clEvEUlRblE_EEvS4_S7_RKT1_EUliE_EEvlSE_ --------------------------
	.section	.text._ZN2at6native24index_elementwise_kernelILi128ELi4EZNS0_20cuda_take_put_kernelIblZZZZZNS0_11take_kernelERNS_14TensorIteratorERKNS_10TensorBaseEENKUlvE_clEvENKUlvE9_clEvENKUlvE_clEvENKUlvE0_clEvEUlRblE_EEvS4_S7_RKT1_EUliE_EEvlSE_,"ax",@progbits
	.align	128
        .global         _ZN2at6native24index_elementwise_kernelILi128ELi4EZNS0_20cuda_take_put_kernelIblZZZZZNS0_11take_kernelERNS_14TensorIteratorERKNS_10TensorBaseEENKUlvE_clEvENKUlvE9_clEvENKUlvE_clEvENKUlvE0_clEvEUlRblE_EEvS4_S7_RKT1_EUliE_EEvlSE_
        .type           _ZN2at6native24index_elementwise_kernelILi128ELi4EZNS0_20cuda_take_put_kernelIblZZZZZNS0_11take_kernelERNS_14TensorIteratorERKNS_10TensorBaseEENKUlvE_clEvENKUlvE9_clEvENKUlvE_clEvENKUlvE0_clEvEUlRblE_EEvS4_S7_RKT1_EUliE_EEvlSE_,@function
        .size           _ZN2at6native24index_elementwise_kernelILi128ELi4EZNS0_20cuda_take_put_kernelIblZZZZZNS0_11take_kernelERNS_14TensorIteratorERKNS_10TensorBaseEENKUlvE_clEvENKUlvE9_clEvENKUlvE_clEvENKUlvE0_clEvEUlRblE_EEvS4_S7_RKT1_EUliE_EEvlSE_,(.L_x_41676 - _ZN2at6native24index_elementwise_kernelILi128ELi4EZNS0_20cuda_take_put_kernelIblZZZZZNS0_11take_kernelERNS_14TensorIteratorERKNS_10TensorBaseEENKUlvE_clEvENKUlvE9_clEvENKUlvE_clEvENKUlvE0_clEvEUlRblE_EEvS4_S7_RKT1_EUliE_EEvlSE_)
        .other          _ZN2at6native24index_elementwise_kernelILi128ELi4EZNS0_20cuda_take_put_kernelIblZZZZZNS0_11take_kernelERNS_14TensorIteratorERKNS_10TensorBaseEENKUlvE_clEvENKUlvE9_clEvENKUlvE_clEvENKUlvE0_clEvEUlRblE_EEvS4_S7_RKT1_EUliE_EEvlSE_,@"STO_CUDA_ENTRY STV_DEFAULT"
_ZN2at6native24index_elementwise_kernelILi128ELi4EZNS0_20cuda_take_put_kernelIblZZZZZNS0_11take_kernelERNS_14TensorIteratorERKNS_10TensorBaseEENKUlvE_clEvENKUlvE9_clEvENKUlvE_clEvENKUlvE0_clEvEUlRblE_EEvS4_S7_RKT1_EUliE_EEvlSE_:
.text._ZN2at6native24index_elementwise_kernelILi128ELi4EZNS0_20cuda_take_put_kernelIblZZZZZNS0_11take_kernelERNS_14TensorIteratorERKNS_10TensorBaseEENKUlvE_clEvENKUlvE9_clEvENKUlvE_clEvENKUlvE0_clEvEUlRblE_EEvS4_S7_RKT1_EUliE_EEvlSE_:
        /* <DEDUP_REMOVED lines=47> */
.L_x_13449:
[----:B------:R-:W0:Y:S02]  /*02f0*/  LDC.64 R2, c[0x0][0x738] ;  /* 0x0001ce00ff027b82 */ /* 0x000e240000000a00 */
[----:B0-----:R-:W2:Y:S06]  /*0300*/  LDG.E.U8 R3, desc[UR36][R2.64] ;  /* 0x0000002402037981 */ /* 0x001eac000c1e1100 */
[----:B------:R-:W2:Y:S01]  /*0310*/  LDC.64 R4, c[0x0][0x580] ;  /* 0x00016000ff047b82 */ /* 0x000ea20000000a00 */
[----:B------:R-:W-:Y:S01]  /*0320*/  VIADD R16, R16, 0x80 ;  /* 0x0000008010107836 */ /* 0x000fe20000000000 */
[----:B--2---:R0:W-:Y:S06]  /*0330*/  STG.E.U8 desc[UR36][R4.64], R3 ;  /* 0x0000000304007986 */ /* 0x0041ec000c101124 */
.L_x_13448:
[----:B------:R-:W-:Y:S05]  /*0340*/  BSYNC.RECONVERGENT B6 ;  /* 0x0000000000067941 */ /* 0x000fea0003800200 */
.L_x_13447:
        /* <DEDUP_REMOVED lines=31> */
.L_x_13452:
[----:B------:R-:W0:Y:S02]  /*0540*/  LDC.64 R2, c[0x0][0x738] ;  /* 0x0001ce00ff027b82 */ /* 0x000e240000000a00 */
[----:B0-----:R-:W2:Y:S06]  /*0550*/  LDG.E.U8 R3, desc[UR36][R2.64] ;  /* 0x0000002402037981 */ /* 0x001eac000c1e1100 */
[----:B------:R-:W2:Y:S01]  /*0560*/  LDC.64 R4, c[0x0][0x580] ;  /* 0x00016000ff047b82 */ /* 0x000ea20000000a00 */
[----:B------:R-:W-:Y:S01]  /*0570*/  VIADD R16, R16, 0x80 ;  /* 0x0000008010107836 */ /* 0x000fe20000000000 */
[----:B--2---:R1:W-:Y:S06]  /*0580*/  STG.E.U8 desc[UR36][R4.64], R3 ;  /* 0x0000000304007986 */ /* 0x0043ec000c101124 */
.L_x_13451:
[----:B------:R-:W-:Y:S05]  /*0590*/  BSYNC.RECONVERGENT B6 ;  /* 0x0000000000067941 */ /* 0x000fea0003800200 */
.L_x_13450:
        /* <DEDUP_REMOVED lines=31> */
.L_x_13455:
[----:B------:R-:W0:Y:S02]  /*0790*/  LDC.64 R2, c[0x0][0x738] ;  /* 0x0001ce00ff027b82 */ /* 0x000e240000000a00 */
[----:B0-----:R-:W2:Y:S06]  /*07a0*/  LDG.E.U8 R3, desc[UR36][R2.64] ;  /* 0x0000002402037981 */ /* 0x001eac000c1e1100 */
[----:B------:R-:W2:Y:S01]  /*07b0*/  LDC.64 R4, c[0x0][0x580] ;  /* 0x00016000ff047b82 */ /* 0x000ea20000000a00 */
[----:B------:R-:W-:Y:S01]  /*07c0*/  VIADD R16, R16, 0x80 ;  /* 0x0000008010107836 */ /* 0x000fe20000000000 */
[----:B--2---:R2:W-:Y:S06]  /*07d0*/  STG.E.U8 desc[UR36][R4.64], R3 ;  /* 0x0000000304007986 */ /* 0x0045ec000c101124 */
.L_x_13454:
[----:B------:R-:W-:Y:S05]  /*07e0*/  BSYNC.RECONVERGENT B6 ;  /* 0x0000000000067941 */ /* 0x000fea0003800200 */
.L_x_13453:
        /* <DEDUP_REMOVED lines=30> */
.L_x_13456:
[----:B------:R-:W0:Y:S02]  /*09d0*/  LDC.64 R2, c[0x0][0x738] ;  /* 0x0001ce00ff027b82 */ /* 0x000e240000000a00 */
[----:B0-----:R-:W2:Y:S06]  /*09e0*/  LDG.E.U8 R3, desc[UR36][R2.64] ;  /* 0x0000002402037981 */ /* 0x001eac000c1e1100 */
[----:B------:R-:W2:Y:S02]  /*09f0*/  LDC.64 R4, c[0x0][0x580] ;  /* 0x00016000ff047b82 */ /* 0x000ea40000000a00 */
[----:B--2---:R-:W-:Y:S01]  /*0a00*/  STG.E.U8 desc[UR36][R4.64], R3 ;  /* 0x0000000304007986 */ /* 0x004fe2000c101124 */
[----:B------:R-:W-:Y:S05]  /*0a10*/  EXIT ;  /* 0x000000000000794d */ /* 0x000fea0003800000 */
.L_x_13446:
        /* <DEDUP_REMOVED lines=35> */
.L_x_13459:
        /* <DEDUP_REMOVED lines=35> */
.L_x_13460:
[----:B------:R-:W0:Y:S01]  /*0e80*/  LDCU.64 UR4, c[0x0][0x5a8] ;  /* 0x0000b500ff0477ac */ /* 0x000e220008000a00 */
[----:B------:R-:W-:Y:S01]  /*0e90*/  IMAD.MOV.U32 R10, RZ, RZ, R12 ;  /* 0x000000ffff0a7224 */ /* 0x000fe200078e000c */
[----:B------:R-:W-:Y:S02]  /*0ea0*/  MOV R9, R13 ;  /* 0x0000000d00097202 */ /* 0x000fe40000000f00 */
[----:B------:R-:W-:Y:S02]  /*0eb0*/  MOV R0, 0xef0 ;  /* 0x00000ef000007802 */ /* 0x000fe40000000f00 */
[----:B0-----:R-:W-:Y:S01]  /*0ec0*/  MOV R4, UR4 ;  /* 0x0000000400047c02 */ /* 0x001fe20008000f00 */
[----:B------:R-:W-:-:S07]  /*0ed0*/  IMAD.U32 R3, RZ, RZ, UR5 ;  /* 0x00000005ff037e24 */ /* 0x000fce000f8e00ff */
[----:B------:R-:W-:Y:S05]  /*0ee0*/  CALL.REL.NOINC `($__internal_2_$__cuda_sm20_div_u64) ;  /* 0x000003c800ec7944 */ /* 0x000fea0003c00000 */
        /* <DEDUP_REMOVED lines=10> */
.L_x_13461:
        /* <DEDUP_REMOVED lines=37> */
.L_x_13464:
[----:B------:R-:W0:Y:S01]  /*11e0*/  LDCU.64 UR4, c[0x0][0x5b0] ;  /* 0x0000b600ff0477ac */ /* 0x000e220008000a00 */
[----:B------:R-:W-:Y:S01]  /*11f0*/  MOV R10, R12 ;  /* 0x0000000c000a7202 */ /* 0x000fe20000000f00 */
[----:B------:R-:W-:Y:S01]  /*1200*/  IMAD.MOV.U32 R9, RZ, RZ, R13 ;  /* 0x000000ffff097224 */ /* 0x000fe200078e000d */
[----:B------:R-:W-:Y:S01]  /*1210*/  MOV R0, 0x1250 ;  /* 0x0000125000007802 */ /* 0x000fe20000000f00 */
[----:B0-----:R-:W-:Y:S01]  /*1220*/  IMAD.U32 R4, RZ, RZ, UR4 ;  /* 0x00000004ff047e24 */ /* 0x001fe2000f8e00ff */
[----:B------:R-:W-:-:S07]  /*1230*/  MOV R3, UR5 ;  /* 0x0000000500037c02 */ /* 0x000fce0008000f00 */
[----:B------:R-:W-:Y:S05]  /*1240*/  CALL.REL.NOINC `($__internal_2_$__cuda_sm20_div_u64) ;  /* 0x000003c800147944 */ /* 0x000fea0003c00000 */
        /* <DEDUP_REMOVED lines=11> */
.L_x_13465:
[----:B------:R-:W-:Y:S05]  /*1300*/  BSYNC.RECONVERGENT B0 ;  /* 0x0000000000007941 */ /* 0x000fea0003800200 */
.L_x_13463:
        /* <DEDUP_REMOVED lines=38> */
.L_x_13467:
        /* <DEDUP_REMOVED lines=18> */
.L_x_13468:
[----:B------:R-:W-:Y:S05]  /*1690*/  BSYNC.RECONVERGENT B0 ;  /* 0x0000000000007941 */ /* 0x000fea0003800200 */
.L_x_13466:
        /* <DEDUP_REMOVED lines=38> */
.L_x_13470:
        /* <DEDUP_REMOVED lines=18> */
.L_x_13471:
[----:B------:R-:W-:Y:S05]  /*1a20*/  BSYNC.RECONVERGENT B0 ;  /* 0x0000000000007941 */ /* 0x000fea0003800200 */
.L_x_13469:
        /* <DEDUP_REMOVED lines=38> */
.L_x_13473:
        /* <DEDUP_REMOVED lines=18> */
.L_x_13474:
[----:B------:R-:W-:Y:S05]  /*1db0*/  BSYNC.RECONVERGENT B0 ;  /* 0x0000000000007941 */ /* 0x000fea0003800200 */
.L_x_13472:
        /* <DEDUP_REMOVED lines=38> */
.L_x_13476:
        /* <DEDUP_REMOVED lines=18> */
.L_x_13477:
[----:B------:R-:W-:Y:S05]  /*2140*/  BSYNC.RECONVERGENT B0 ;  /* 0x0000000000007941 */ /* 0x000fea0003800200 */
.L_x_13475:
        /* <DEDUP_REMOVED lines=38> */
.L_x_13479:
        /* <DEDUP_REMOVED lines=18> */
.L_x_13480:
[----:B------:R-:W-:Y:S05]  /*24d0*/  BSYNC.RECONVERGENT B0 ;  /* 0x0000000000007941 */ /* 0x000fea0003800200 */
.L_x_13478:
        /* <DEDUP_REMOVED lines=38> */
.L_x_13482:
        /* <DEDUP_REMOVED lines=18> */
.L_x_13483:
[----:B------:R-:W-:Y:S05]  /*2860*/  BSYNC.RECONVERGENT B0 ;  /* 0x0000000000007941 */ /* 0x000fea0003800200 */
.L_x_13481:
        /* <DEDUP_REMOVED lines=38> */
.L_x_13485:
        /* <DEDUP_REMOVED lines=18> */
.L_x_13486:
[----:B------:R-:W-:Y:S05]  /*2bf0*/  BSYNC.RECONVERGENT B0 ;  /* 0x0000000000007941 */ /* 0x000fea0003800200 */
.L_x_13484:
        /* <DEDUP_REMOVED lines=38> */
.L_x_13488:
        /* <DEDUP_REMOVED lines=18> */
.L_x_13489:
[----:B------:R-:W-:Y:S05]  /*2f80*/  BSYNC.RECONVERGENT B0 ;  /* 0x0000000000007941 */ /* 0x000fea0003800200 */
.L_x_13487:
        /* <DEDUP_REMOVED lines=38> */
.L_x_13491:
        /* <DEDUP_REMOVED lines=18> */
.L_x_13492:
[----:B------:R-:W-:Y:S05]  /*3310*/  BSYNC.RECONVERGENT B0 ;  /* 0x0000000000007941 */ /* 0x000fea0003800200 */
.L_x_13490:
        /* <DEDUP_REMOVED lines=38> */
.L_x_13494:
        /* <DEDUP_REMOVED lines=18> */
.L_x_13495:
[----:B------:R-:W-:Y:S05]  /*36a0*/  BSYNC.RECONVERGENT B0 ;  /* 0x0000000000007941 */ /* 0x000fea0003800200 */
.L_x_13493:
        /* <DEDUP_REMOVED lines=38> */
.L_x_13497:
        /* <DEDUP_REMOVED lines=18> */
.L_x_13498:
[----:B------:R-:W-:Y:S05]  /*3a30*/  BSYNC.RECONVERGENT B0 ;  /* 0x0000000000007941 */ /* 0x000fea0003800200 */
.L_x_13496:
        /* <DEDUP_REMOVED lines=38> */
.L_x_13500:
        /* <DEDUP_REMOVED lines=18> */
.L_x_13501:
[----:B------:R-:W-:Y:S05]  /*3dc0*/  BSYNC.RECONVERGENT B0 ;  /* 0x0000000000007941 */ /* 0x000fea0003800200 */
.L_x_13499:
        /* <DEDUP_REMOVED lines=38> */
.L_x_13503:
        /* <DEDUP_REMOVED lines=18> */
.L_x_13504:
[----:B------:R-:W-:Y:S05]  /*4150*/  BSYNC.RECONVERGENT B0 ;  /* 0x0000000000007941 */ /* 0x000fea0003800200 */
.L_x_13502:
        /* <DEDUP_REMOVED lines=38> */
.L_x_13506:
        /* <DEDUP_REMOVED lines=18> */
.L_x_13507:
[----:B------:R-:W-:Y:S05]  /*44e0*/  BSYNC.RECONVERGENT B0 ;  /* 0x0000000000007941 */ /* 0x000fea0003800200 */
.L_x_13505:
        /* <DEDUP_REMOVED lines=38> */
.L_x_13509:
        /* <DEDUP_REMOVED lines=18> */
.L_x_13510:
[----:B------:R-:W-:Y:S05]  /*4870*/  BSYNC.RECONVERGENT B0 ;  /* 0x0000000000007941 */ /* 0x000fea0003800200 */
.L_x_13508:
        /* <DEDUP_REMOVED lines=38> */
.L_x_13512:
        /* <DEDUP_REMOVED lines=18> */
.L_x_13513:
[----:B------:R-:W-:Y:S05]  /*4c00*/  BSYNC.RECONVERGENT B0 ;  /* 0x0000000000007941 */ /* 0x000fea0003800200 */
.L_x_13511:
        /* <DEDUP_REMOVED lines=38> */
.L_x_13515:
        /* <DEDUP_REMOVED lines=18> */
.L_x_13516:
[----:B------:R-:W-:Y:S05]  /*4f90*/  BSYNC.RECONVERGENT B0 ;  /* 0x0000000000007941 */ /* 0x000fea0003800200 */
.L_x_13514:
        /* <DEDUP_REMOVED lines=38> */
.L_x_13518:
        /* <DEDUP_REMOVED lines=18> */
.L_x_13519:
[----:B------:R-:W-:Y:S05]  /*5320*/  BSYNC.RECONVERGENT B0 ;  /* 0x0000000000007941 */ /* 0x000fea0003800200 */
.L_x_13517:
        /* <DEDUP_REMOVED lines=38> */
.L_x_13521:
        /* <DEDUP_REMOVED lines=18> */
.L_x_13522:
[----:B------:R-:W-:Y:S05]  /*56b0*/  BSYNC.RECONVERGENT B0 ;  /* 0x0000000000007941 */ /* 0x000fea0003800200 */
.L_x_13520:
        /* <DEDUP_REMOVED lines=38> */
.L_x_13524:
        /* <DEDUP_REMOVED lines=18> */
.L_x_13525:
[----:B------:R-:W-:Y:S05]  /*5a40*/  BSYNC.RECONVERGENT B0 ;  /* 0x0000000000007941 */ /* 0x000fea0003800200 */
.L_x_13523:
        /* <DEDUP_REMOVED lines=38> */
.L_x_13527:
        /* <DEDUP_REMOVED lines=18> */
.L_x_13528:
[----:B------:R-:W-:Y:S05]  /*5dd0*/  BSYNC.RECONVERGENT B0 ;  /* 0x0000000000007941 */ /* 0x000fea0003800200 */
.L_x_13526:
        /* <DEDUP_REMOVED lines=37> */
.L_x_13530:
        /* <DEDUP_REMOVED lines=16> */
.L_x_13531:
[----:B------:R-:W-:Y:S05]  /*6130*/  BSYNC.RECONVERGENT B0 ;  /* 0x0000000000007941 */ /* 0x000fea0003800200 */
.L_x_13529:
        /* <DEDUP_REMOVED lines=34> */
.L_x_13533:
[----:B------:R-:W-:Y:S01]  /*6360*/  IMAD.MOV.U32 R8, RZ, RZ, R6 ;  /* 0x000000ffff087224 */ /* 0x000fe200078e0006 */
[----:B------:R-:W-:Y:S02]  /*6370*/  MOV R10, R7 ;  /* 0x00000007000a7202 */ /* 0x000fe40000000f00 */
[----:B------:R-:W-:-:S07]  /*6380*/  MOV R9, 0x63a0 ;  /* 0x000063a000097802 */ /* 0x000fce0000000f00 */
[----:B------:R-:W-:Y:S05]  /*6390*/  CALL.REL.NOINC `($__internal_3_$__cuda_sm20_rem_u64) ;  /* 0x0000037800e07944 */ /* 0x000fea0003c00000 */
[----:B------:R-:W-:Y:S01]  /*63a0*/  IMAD.MOV.U32 R4, RZ, RZ, R0 ;  /* 0x000000ffff047224 */ /* 0x000fe200078e0000 */
[----:B------:R-:W-:-:S07]  /*63b0*/  MOV R5, R3 ;  /* 0x0000000300057202 */ /* 0x000fce0000000f00 */
.L_x_13534:
[----:B------:R-:W-:Y:S05]  /*63c0*/  BSYNC.RECONVERGENT B0 ;  /* 0x0000000000007941 */ /* 0x000fea0003800200 */
.L_x_13532:
[----:B------:R-:W0:Y:S01]  /*63d0*/  LDCU.64 UR4, c[0x0][0x730] ;  /* 0x0000e600ff0477ac */ /* 0x000e220008000a00 */
[----:B------:R-:W-:Y:S02]  /*63e0*/  IMAD.MOV.U32 R3, RZ, RZ, R17 ;  /* 0x000000ffff037224 */ /* 0x000fe400078e0011 */
[----:B0-----:R-:W-:Y:S02]  /*63f0*/  IMAD R5, R5, UR4, RZ ;  /* 0x0000000405057c24 */ /* 0x001fe4000f8e02ff */
[----:B------:R-:W-:-:S04]  /*6400*/  IMAD.WIDE.U32 R2, R4, UR4, R2 ;  /* 0x0000000404027c25 */ /* 0x000fc8000f8e0002 */
[----:B------:R-:W-:-:S05]  /*6410*/  IMAD R5, R4, UR5, R5 ;  /* 0x0000000504057c24 */ /* 0x000fca000f8e0205 */
[----:B------:R-:W-:-:S07]  /*6420*/  IADD3 R17, PT, PT, R3, R5, RZ ;  /* 0x0000000503117210 */ /* 0x000fce0007ffe0ff */
.L_x_13462:
[----:B------:R-:W0:Y:S02]  /*6430*/  LDCU.64 UR4, c[0x0][0x738] ;  /* 0x0000e700ff0477ac */ /* 0x000e240008000a00 */
[----:B0-----:R-:W-:-:S04]  /*6440*/  IADD3 R2, P0, PT, R2, UR4, RZ ;  /* 0x0000000402027c10 */ /* 0x001fc8000ff1e0ff */
[----:B------:R-:W-:-:S06]  /*6450*/  IADD3.X R3, PT, PT, R17, UR5, RZ, P0, !PT ;  /* 0x0000000511037c10 */ /* 0x000fcc00087fe4ff */
[----:B------:R-:W2:Y:S01]  /*6460*/  LDG.E.U8 R3, desc[UR36][R2.64] ;  /* 0x0000002402037981 */ /* 0x000ea2000c1e1100 */
[----:B------:R-:W2:Y:S01]  /*6470*/  LDC.64 R4, c[0x0][0x580] ;  /* 0x00016000ff047b82 */ /* 0x000ea20000000a00 */
[----:B------:R-:W-:Y:S02]  /*6480*/  VIADD R16, R16, 0x80 ;  /* 0x0000008010107836 */ /* 0x000fe40000000000 */
[----:B--2---:R0:W-:Y:S05]  /*6490*/  STG.E.U8 desc[UR36][R4.64], R3 ;  /* 0x0000000304007986 */ /* 0x0041ea000c101124 */
.L_x_13458:
[----:B------:R-:W-:Y:S05]  /*64a0*/  BSYNC.RECONVERGENT B6 ;  /* 0x0000000000067941 */ /* 0x000fea0003800200 */
.L_x_13457:
        /* <DEDUP_REMOVED lines=31> */
.L_x_13537:
        /* <DEDUP_REMOVED lines=36> */
.L_x_13538:
        /* <DEDUP_REMOVED lines=17> */
.L_x_13539:
        /* <DEDUP_REMOVED lines=37> */
.L_x_13542:
        /* <DEDUP_REMOVED lines=18> */
.L_x_13543:
[----:B------:R-:W-:Y:S05]  /*6d60*/  BSYNC.RECONVERGENT B0 ;  /* 0x0000000000007941 */ /* 0x000fea0003800200 */
.L_x_13541:
        /* <DEDUP_REMOVED lines=38> */
.L_x_13545:
        /* <DEDUP_REMOVED lines=18> */
.L_x_13546:
[----:B------:R-:W-:Y:S05]  /*70f0*/  BSYNC.RECONVERGENT B0 ;  /* 0x0000000000007941 */ /* 0x000fea0003800200 */
.L_x_13544:
        /* <DEDUP_REMOVED lines=38> */
.L_x_13548:
        /* <DEDUP_REMOVED lines=18> */
.L_x_13549:
[----:B------:R-:W-:Y:S05]  /*7480*/  BSYNC.RECONVERGENT B0 ;  /* 0x0000000000007941 */ /* 0x000fea0003800200 */
.L_x_13547:
        /* <DEDUP_REMOVED lines=38> */
.L_x_13551:
        /* <DEDUP_REMOVED lines=18> */
.L_x_13552:
[----:B------:R-:W-:Y:S05]  /*7810*/  BSYNC.RECONVERGENT B0 ;  /* 0x0000000000007941 */ /* 0x000fea0003800200 */
.L_x_13550:
        /* <DEDUP_REMOVED lines=38> */
.L_x_13554:
        /* <DEDUP_REMOVED lines=18> */
.L_x_13555:
[----:B------:R-:W-:Y:S05]  /*7ba0*/  BSYNC.RECONVERGENT B0 ;  /* 0x0000000000007941 */ /* 0x000fea0003800200 */
.L_x_13553:
        /* <DEDUP_REMOVED lines=38> */
.L_x_13557:
        /* <DEDUP_REMOVED lines=18> */
.L_x_13558:
[----:B------:R-:W-:Y:S05]  /*7f30*/  BSYNC.RECONVERGENT B0 ;  /* 0x0000000000007941 */ /* 0x000fea0003800200 */
.L_x_13556:
        /* <DEDUP_REMOVED lines=38> */
.L_x_13560:
        /* <DEDUP_REMOVED lines=18> */
.L_x_13561:
[----:B------:R-:W-:Y:S05]  /*82c0*/  BSYNC.RECONVERGENT B0 ;  /* 0x0000000000007941 */ /* 0x000fea0003800200 */
.L_x_13559:
        /* <DEDUP_REMOVED lines=38> */
.L_x_13563:
        /* <DEDUP_REMOVED lines=18> */
.L_x_13564:
[----:B------:R-:W-:Y:S05]  /*8650*/  BSYNC.RECONVERGENT B0 ;  /* 0x0000000000007941 */ /* 0x000fea0003800200 */
.L_x_13562:
        /* <DEDUP_REMOVED lines=38> */
.L_x_13566:
        /* <DEDUP_REMOVED lines=18> */
.L_x_13567:
[----:B------:R-:W-:Y:S05]  /*89e0*/  BSYNC.RECONVERGENT B0 ;  /* 0x0000000000007941 */ /* 0x000fea0003800200 */
.L_x_13565:
        /* <DEDUP_REMOVED lines=38> */
.L_x_13569:
        /* <DEDUP_REMOVED lines=18> */
.L_x_13570:
[----:B------:R-:W-:Y:S05]  /*8d70*/  BSYNC.RECONVERGENT B0 ;  /* 0x0000000000007941 */ /* 0x000fea0003800200 */
.L_x_13568:
        /* <DEDUP_REMOVED lines=38> */
.L_x_13572:
        /* <DEDUP_REMOVED lines=18> */
.L_x_13573:
[----:B------:R-:W-:Y:S05]  /*9100*/  BSYNC.RECONVERGENT B0 ;  /* 0x0000000000007941 */ /* 0x000fea0003800200 */
.L_x_13571:
        /* <DEDUP_REMOVED lines=38> */
.L_x_13575:
        /* <DEDUP_REMOVED lines=18> */
.L_x_13576:
[----:B------:R-:W-:Y:S05]  /*9490*/  BSYNC.RECONVERGENT B0 ;  /* 0x0000000000007941 */ /* 0x000fea0003800200 */
.L_x_13574:
        /* <DEDUP_REMOVED lines=38> */
.L_x_13578:
        /* <DEDUP_REMOVED lines=18> */
.L_x_13579:
[----:B------:R-:W-:Y:S05]  /*9820*/  BSYNC.RECONVERGENT B0 ;  /* 0x0000000000007941 */ /* 0x000fea0003800200 */
.L_x_13577:
        /* <DEDUP_REMOVED lines=38> */
.L_x_13581:
        /* <DEDUP_REMOVED lines=18> */
.L_x_13582:
[----:B------:R-:W-:Y:S05]  /*9bb0*/  BSYNC.RECONVERGENT B0 ;  /* 0x0000000000007941 */ /* 0x000fea0003800200 */
.L_x_13580:
        /* <DEDUP_REMOVED lines=38> */
.L_x_13584:
        /* <DEDUP_REMOVED lines=18> */
.L_x_13585:
[----:B------:R-:W-:Y:S05]  /*9f40*/  BSYNC.RECONVERGENT B0 ;  /* 0x0000000000007941 */ /* 0x000fea0003800200 */
.L_x_13583:
        /* <DEDUP_REMOVED lines=38> */
.L_x_13587:
        /* <DEDUP_REMOVED lines=18> */
.L_x_13588:
[----:B------:R-:W-:Y:S05]  /*a2d0*/  BSYNC.RECONVERGENT B0 ;  /* 0x0000000000007941 */ /* 0x000fea0003800200 */
.L_x_13586:
        /* <DEDUP_REMOVED lines=38> */
.L_x_13590:
        /* <DEDUP_REMOVED lines=18> */
.L_x_13591:
[----:B------:R-:W-:Y:S05]  /*a660*/  BSYNC.RECONVERGENT B0 ;  /* 0x0000000000007941 */ /* 0x000fea0003800200 */
.L_x_13589:
        /* <DEDUP_REMOVED lines=38> */
.L_x_13593:
        /* <DEDUP_REMOVED lines=18> */
.L_x_13594:
[----:B------:R-:W-:Y:S05]  /*a9f0*/  BSYNC.RECONVERGENT B0 ;  /* 0x0000000000007941 */ /* 0x000fea0003800200 */
.L_x_13592:
        /* <DEDUP_REMOVED lines=38> */
.L_x_13596:
        /* <DEDUP_REMOVED lines=18> */
.L_x_13597:
[----:B------:R-:W-:Y:S05]  /*ad80*/  BSYNC.RECONVERGENT B0 ;  /* 0x0000000000007941 */ /* 0x000fea0003800200 */
.L_x_13595:
        /* <DEDUP_REMOVED lines=38> */
.L_x_13599:
        /* <DEDUP_REMOVED lines=18> */
.L_x_13600:
[----:B------:R-:W-:Y:S05]  /*b110*/  BSYNC.RECONVERGENT B0 ;  /* 0x0000000000007941 */ /* 0x000fea0003800200 */
.L_x_13598:
        /* <DEDUP_REMOVED lines=38> */
.L_x_13602:
        /* <DEDUP_REMOVED lines=18> */
.L_x_13603:
[----:B------:R-:W-:Y:S05]  /*b4a0*/  BSYNC.RECONVERGENT B0 ;  /* 0x0000000000007941 */ /* 0x000fea0003800200 */
.L_x_13601:
        /* <DEDUP_REMOVED lines=38> */
.L_x_13605:
        /* <DEDUP_REMOVED lines=18> */
.L_x_13606:
[----:B------:R-:W-:Y:S05]  /*b830*/  BSYNC.RECONVERGENT B0 ;  /* 0x0000000000007941 */ /* 0x000fea0003800200 */
.L_x_13604:
        /* <DEDUP_REMOVED lines=37> */
.L_x_13608:
        /* <DEDUP_REMOVED lines=16> */
.L_x_13609:
[----:B------:R-:W-:Y:S05]  /*bb90*/  BSYNC.RECONVERGENT B0 ;  /* 0x0000000000007941 */ /* 0x000fea0003800200 */
.L_x_13607:
        /* <DEDUP_REMOVED lines=33> */
.L_x_13611:
[----:B------:R-:W-:Y:S01]  /*bdb0*/  MOV R8, R6 ;  /* 0x0000000600087202 */ /* 0x000fe20000000f00 */
[----:B------:R-:W-:Y:S01]  /*bdc0*/  IMAD.MOV.U32 R10, RZ, RZ, R7 ;  /* 0x000000ffff0a7224 */ /* 0x000fe200078e0007 */
[----:B------:R-:W-:-:S07]  /*bdd0*/  MOV R9, 0xbdf0 ;  /* 0x0000bdf000097802 */ /* 0x000fce0000000f00 */
[----:B------:R-:W-:Y:S05]  /*bde0*/  CALL.REL.NOINC `($__internal_3_$__cuda_sm20_rem_u64) ;  /* 0x00000320004c7944 */ /* 0x000fea0003c00000 */
[----:B------:R-:W-:Y:S01]  /*bdf0*/  MOV R4, R0 ;  /* 0x0000000000047202 */ /* 0x000fe20000000f00 */
[----:B------:R-:W-:-:S07]  /*be00*/  IMAD.MOV.U32 R5, RZ, RZ, R3 ;  /* 0x000000ffff057224 */ /* 0x000fce00078e0003 */
.L_x_13612:
[----:B------:R-:W-:Y:S05]  /*be10*/  BSYNC.RECONVERGENT B0 ;  /* 0x0000000000007941 */ /* 0x000fea0003800200 */
.L_x_13610:
[----:B------:R-:W0:Y:S01]  /*be20*/  LDCU.64 UR4, c[0x0][0x730] ;  /* 0x0000e600ff0477ac */ /* 0x000e220008000a00 */
[----:B------:R-:W-:Y:S01]  /*be30*/  MOV R3, R17 ;  /* 0x0000001100037202 */ /* 0x000fe20000000f00 */
[----:B0-----:R-:W-:Y:S02]  /*be40*/  IMAD R5, R5, UR4, RZ ;  /* 0x0000000405057c24 */ /* 0x001fe4000f8e02ff */
[----:B------:R-:W-:-:S04]  /*be50*/  IMAD.WIDE.U32 R2, R4, UR4, R2 ;  /* 0x0000000404027c25 */ /* 0x000fc8000f8e0002 */
[----:B------:R-:W-:-:S04]  /*be60*/  IMAD R5, R4, UR5, R5 ;  /* 0x0000000504057c24 */ /* 0x000fc8000f8e0205 */
[----:B------:R-:W-:-:S07]  /*be70*/  IMAD.IADD R17, R3, 0x1, R5 ;  /* 0x0000000103117824 */ /* 0x000fce00078e0205 */
.L_x_13540:
[----:B------:R-:W0:Y:S02]  /*be80*/  LDCU.64 UR4, c[0x0][0x738] ;  /* 0x0000e700ff0477ac */ /* 0x000e240008000a00 */
[----:B0-----:R-:W-:-:S04]  /*be90*/  IADD3 R2, P0, PT, R2, UR4, RZ ;  /* 0x0000000402027c10 */ /* 0x001fc8000ff1e0ff */
[----:B------:R-:W-:-:S06]  /*bea0*/  IADD3.X R3, PT, PT, R17, UR5, RZ, P0, !PT ;  /* 0x0000000511037c10 */ /* 0x000fcc00087fe4ff */
[----:B------:R-:W2:Y:S01]  /*beb0*/  LDG.E.U8 R3, desc[UR36][R2.64] ;  /* 0x0000002402037981 */ /* 0x000ea2000c1e1100 */
[----:B------:R-:W2:Y:S01]  /*bec0*/  LDC.64 R4, c[0x0][0x580] ;  /* 0x00016000ff047b82 */ /* 0x000ea20000000a00 */
[----:B------:R-:W-:Y:S02]  /*bed0*/  IADD3 R16, PT, PT, R16, 0x80, RZ ;  /* 0x0000008010107810 */ /* 0x000fe40007ffe0ff */
[----:B--2---:R1:W-:Y:S05]  /*bee0*/  STG.E.U8 desc[UR36][R4.64], R3 ;  /* 0x0000000304007986 */ /* 0x0043ea000c101124 */
.L_x_13536:
[----:B------:R-:W-:Y:S05]  /*bef0*/  BSYNC.RECONVERGENT B6 ;  /* 0x0000000000067941 */ /* 0x000fea0003800200 */
.L_x_13535:
        /* <DEDUP_REMOVED lines=31> */
.L_x_13615:
        /* <DEDUP_REMOVED lines=36> */
.L_x_13616:
        /* <DEDUP_REMOVED lines=17> */
.L_x_13617:
        /* <DEDUP_REMOVED lines=37> */
.L_x_13620:
        /* <DEDUP_REMOVED lines=18> */
.L_x_13621:
[----:B------:R-:W-:Y:S05]  /*c7b0*/  BSYNC.RECONVERGENT B0 ;  /* 0x0000000000007941 */ /* 0x000fea0003800200 */
.L_x_13619:
        /* <DEDUP_REMOVED lines=38> */
.L_x_13623:
        /* <DEDUP_REMOVED lines=18> */
.L_x_13624:
[----:B------:R-:W-:Y:S05]  /*cb40*/  BSYNC.RECONVERGENT B0 ;  /* 0x0000000000007941 */ /* 0x000fea0003800200 */
.L_x_13622:
        /* <DEDUP_REMOVED lines=38> */
.L_x_13626:
        /* <DEDUP_REMOVED lines=18> */
.L_x_13627:
[----:B------:R-:W-:Y:S05]  /*ced0*/  BSYNC.RECONVERGENT B0 ;  /* 0x0000000000007941 */ /* 0x000fea0003800200 */
.L_x_13625:
        /* <DEDUP_REMOVED lines=38> */
.L_x_13629:
        /* <DEDUP_REMOVED lines=18> */
.L_x_13630:
[----:B------:R-:W-:Y:S05]  /*d260*/  BSYNC.RECONVERGENT B0 ;  /* 0x0000000000007941 */ /* 0x000fea0003800200 */
.L_x_13628:
        /* <DEDUP_REMOVED lines=38> */
.L_x_13632:
        /* <DEDUP_REMOVED lines=18> */
.L_x_13633:
[----:B------:R-:W-:Y:S05]  /*d5f0*/  BSYNC.RECONVERGENT B0 ;  /* 0x0000000000007941 */ /* 0x000fea0003800200 */
.L_x_13631:
        /* <DEDUP_REMOVED lines=38> */
.L_x_13635:
        /* <DEDUP_REMOVED lines=18> */
.L_x_13636:
[----:B------:R-:W-:Y:S05]  /*d980*/  BSYNC.RECONVERGENT B0 ;  /* 0x0000000000007941 */ /* 0x000fea0003800200 */
.L_x_13634:
        /* <DEDUP_REMOVED lines=38> */
.L_x_13638:
        /* <DEDUP_REMOVED lines=18> */
.L_x_13639:
[----:B------:R-:W-:Y:S05]  /*dd10*/  BSYNC.RECONVERGENT B0 ;  /* 0x0000000000007941 */ /* 0x000fea0003800200 */
.L_x_13637:
        /* <DEDUP_REMOVED lines=38> */
.L_x_13641:
        /* <DEDUP_REMOVED lines=18> */
.L_x_13642:
[----:B------:R-:W-:Y:S05]  /*e0a0*/  BSYNC.RECONVERGENT B0 ;  /* 0x0000000000007941 */ /* 0x000fea0003800200 */
.L_x_13640:
        /* <DEDUP_REMOVED lines=38> */
.L_x_13644:
        /* <DEDUP_REMOVED lines=18> */
.L_x_13645:
[----:B------:R-:W-:Y:S05]  /*e430*/  BSYNC.RECONVERGENT B0 ;  /* 0x0000000000007941 */ /* 0x000fea0003800200 */
.L_x_13643:
        /* <DEDUP_REMOVED lines=38> */
.L_x_13647:
        /* <DEDUP_REMOVED lines=18> */
.L_x_13648:
[----:B------:R-:W-:Y:S05]  /*e7c0*/  BSYNC.RECONVERGENT B0 ;  /* 0x0000000000007941 */ /* 0x000fea0003800200 */
.L_x_13646:
        /* <DEDUP_REMOVED lines=38> */
.L_x_13650:
        /* <DEDUP_REMOVED lines=18> */
.L_x_13651:
[----:B------:R-:W-:Y:S05]  /*eb50*/  BSYNC.RECONVERGENT B0 ;  /* 0x0000000000007941 */ /* 0x000fea0003800200 */
.L_x_13649:
        /* <DEDUP_REMOVED lines=38> */
.L_x_13653:
        /* <DEDUP_REMOVED lines=18> */
.L_x_13654:
[----:B------:R-:W-:Y:S05]  /*eee0*/  BSYNC.RECONVERGENT B0 ;  /* 0x0000000000007941 */ /* 0x000fea0003800200 */
.L_x_13652:
        /* <DEDUP_REMOVED lines=38> */
.L_x_13656:
        /* <DEDUP_REMOVED lines=18> */
.L_x_13657:
[----:B------:R-:W-:Y:S05]  /*f270*/  BSYNC.RECONVERGENT B0 ;  /* 0x0000000000007941 */ /* 0x000fea0003800200 */
.L_x_13655:
        /* <DEDUP_REMOVED lines=38> */
.L_x_13659:
        /* <DEDUP_REMOVED lines=18> */
.L_x_13660:
[----:B------:R-:W-:Y:S05]  /*f600*/  BSYNC.RECONVERGENT B0 ;  /* 0x0000000000007941 */ /* 0x000fea0003800200 */
.L_x_13658:
        /* <DEDUP_REMOVED lines=38> */
.L_x_13662:
        /* <DEDUP_REMOVED lines=18> */
.L_x_13663:
[----:B------:R-:W-:Y:S05]  /*f990*/  BSYNC.RECONVERGENT B0 ;  /* 0x0000000000007941 */ /* 0x000fea0003800200 */
.L_x_13661:
        /* <DEDUP_REMOVED lines=38> */
.L_x_13665:
        /* <DEDUP_REMOVED lines=18> */
.L_x_13666:
[----:B------:R-:W-:Y:S05]  /*fd20*/  BSYNC.RECONVERGENT B0 ;  /* 0x0000000000007941 */ /* 0x000fea0003800200 */
.L_x_13664:
        /* <DEDUP_REMOVED lines=38> */
.L_x_13668:
        /* <DEDUP_REMOVED lines=18> */
.L_x_13669:
[----:B------:R-:W-:Y:S05]  /*100b0*/  BSYNC.RECONVERGENT B0 ;  /* 0x0000000000007941 */ /* 0x000fea0003800200 */
.L_x_13667:
        /* <DEDUP_REMOVED lines=38> */
.L_x_13671:
        /* <DEDUP_REMOVED lines=18> */
.L_x_13672:
[----:B------:R-:W-:Y:S05]  /*10440*/  BSYNC.RECONVERGENT B0 ;  /* 0x0000000000007941 */ /* 0x000fea0003800200 */
.L_x_13670:
        /* <DEDUP_REMOVED lines=38> */
.L_x_13674:
        /* <DEDUP_REMOVED lines=18> */
.L_x_13675:
[----:B------:R-:W-:Y:S05]  /*107d0*/  BSYNC.RECONVERGENT B0 ;  /* 0x0000000000007941 */ /* 0x000fea0003800200 */
.L_x_13673:
        /* <DEDUP_REMOVED lines=38> */
.L_x_13677:
        /* <DEDUP_REMOVED lines=18> */
.L_x_13678:
[----:B------:R-:W-:Y:S05]  /*10b60*/  BSYNC.RECONVERGENT B0 ;  /* 0x0000000000007941 */ /* 0x000fea0003800200 */
.L_x_13676:
        /* <DEDUP_REMOVED lines=38> */
.L_x_13680:
        /* <DEDUP_REMOVED lines=18> */
.L_x_13681:
[----:B------:R-:W-:Y:S05]  /*10ef0*/  BSYNC.RECONVERGENT B0 ;  /* 0x0000000000007941 */ /* 0x000fea0003800200 */
.L_x_13679:
        /* <DEDUP_REMOVED lines=38> */
.L_x_13683:
        /* <DEDUP_REMOVED lines=18> */
.L_x_13684:
[----:B------:R-:W-:Y:S05]  /*11280*/  BSYNC.RECONVERGENT B0 ;  /* 0x0000000000007941 */ /* 0x000fea0003800200 */
.L_x_13682:
        /* <DEDUP_REMOVED lines=37> */
.L_x_13686:
        /* <DEDUP_REMOVED lines=16> */
.L_x_13687:
[----:B------:R-:W-:Y:S05]  /*115e0*/  BSYNC.RECONVERGENT B0 ;  /* 0x0000000000007941 */ /* 0x000fea0003800200 */
.L_x_13685:
        /* <DEDUP_REMOVED lines=33> */
.L_x_13689:
[----:B------:R-:W-:Y:S01]  /*11800*/  IMAD.MOV.U32 R8, RZ, RZ, R6 ;  /* 0x000000ffff087224 */ /* 0x000fe200078e0006 */
[----:B------:R-:W-:Y:S02]  /*11810*/  MOV R10, R7 ;  /* 0x00000007000a7202 */ /* 0x000fe40000000f00 */
[----:B------:R-:W-:-:S07]  /*11820*/  MOV R9, 0x11840 ;  /* 0x0001184000097802 */ /* 0x000fce0000000f00 */
[----:B------:R-:W-:Y:S05]  /*11830*/  CALL.REL.NOINC `($__internal_3_$__cuda_sm20_rem_u64) ;  /* 0x000002c400b87944 */ /* 0x000fea0003c00000 */
[----:B------:R-:W-:Y:S01]  /*11840*/  IMAD.MOV.U32 R4, RZ, RZ, R0 ;  /* 0x000000ffff047224 */ /* 0x000fe200078e0000 */
[----:B------:R-:W-:-:S07]  /*11850*/  MOV R5, R3 ;  /* 0x0000000300057202 */ /* 0x000fce0000000f00 */
.L_x_13690:
[----:B------:R-:W-:Y:S05]  /*11860*/  BSYNC.RECONVERGENT B0 ;  /* 0x0000000000007941 */ /* 0x000fea0003800200 */
.L_x_13688:
[----:B------:R-:W0:Y:S01]  /*11870*/  LDCU.64 UR4, c[0x0][0x730] ;  /* 0x0000e600ff0477ac */ /* 0x000e220008000a00 */
[----:B------:R-:W-:Y:S02]  /*11880*/  IMAD.MOV.U32 R3, RZ, RZ, R17 ;  /* 0x000000ffff037224 */ /* 0x000fe400078e0011 */
[----:B0-----:R-:W-:Y:S02]  /*11890*/  IMAD R5, R5, UR4, RZ ;  /* 0x0000000405057c24 */ /* 0x001fe4000f8e02ff */
[----:B------:R-:W-:-:S04]  /*118a0*/  IMAD.WIDE.U32 R2, R4, UR4, R2 ;  /* 0x0000000404027c25 */ /* 0x000fc8000f8e0002 */
[----:B------:R-:W-:-:S05]  /*118b0*/  IMAD R5, R4, UR5, R5 ;  /* 0x0000000504057c24 */ /* 0x000fca000f8e0205 */
[----:B------:R-:W-:-:S07]  /*118c0*/  IADD3 R17, PT, PT, R3, R5, RZ ;  /* 0x0000000503117210 */ /* 0x000fce0007ffe0ff */
.L_x_13618:
[----:B------:R-:W0:Y:S02]  /*118d0*/  LDCU.64 UR4, c[0x0][0x738] ;  /* 0x0000e700ff0477ac */ /* 0x000e240008000a00 */
[----:B0-----:R-:W-:-:S04]  /*118e0*/  IADD3 R2, P0, PT, R2, UR4, RZ ;  /* 0x0000000402027c10 */ /* 0x001fc8000ff1e0ff */
[----:B------:R-:W-:-:S06]  /*118f0*/  IADD3.X R3, PT, PT, R17, UR5, RZ, P0, !PT ;  /* 0x0000000511037c10 */ /* 0x000fcc00087fe4ff */
[----:B------:R-:W2:Y:S01]  /*11900*/  LDG.E.U8 R3, desc[UR36][R2.64] ;  /* 0x0000002402037981 */ /* 0x000ea2000c1e1100 */
[----:B------:R-:W2:Y:S01]  /*11910*/  LDC.64 R4, c[0x0][0x580] ;  /* 0x00016000ff047b82 */ /* 0x000ea20000000a00 */
[----:B------:R-:W-:Y:S02]  /*11920*/  VIADD R16, R16, 0x80 ;  /* 0x0000008010107836 */ /* 0x000fe40000000000 */
[----:B--2---:R2:W-:Y:S05]  /*11930*/  STG.E.U8 desc[UR36][R4.64], R3 ;  /* 0x0000000304007986 */ /* 0x0045ea000c101124 */
.L_x_13614:
[----:B------:R-:W-:Y:S05]  /*11940*/  BSYNC.RECONVERGENT B6 ;  /* 0x0000000000067941 */ /* 0x000fea0003800200 */
.L_x_13613:
        /* <DEDUP_REMOVED lines=30> */
.L_x_13691:
        /* <DEDUP_REMOVED lines=36> */
.L_x_13692:
        /* <DEDUP_REMOVED lines=17> */
.L_x_13693:
        /* <DEDUP_REMOVED lines=37> */
.L_x_13696:
        /* <DEDUP_REMOVED lines=18> */
.L_x_13697:
[----:B------:R-:W-:Y:S05]  /*121f0*/  BSYNC.RECONVERGENT B0 ;  /* 0x0000000000007941 */ /* 0x000fea0003800200 */
.L_x_13695:
        /* <DEDUP_REMOVED lines=37> */
.L_x_13699:
        /* <DEDUP_REMOVED lines=18> */
.L_x_13700:
[----:B------:R-:W-:Y:S05]  /*12570*/  BSYNC.RECONVERGENT B0 ;  /* 0x0000000000007941 */ /* 0x000fea0003800200 */
.L_x_13698:
        /* <DEDUP_REMOVED lines=37> */
.L_x_13702:
        /* <DEDUP_REMOVED lines=18> */
.L_x_13703:
[----:B------:R-:W-:Y:S05]  /*128f0*/  BSYNC.RECONVERGENT B0 ;  /* 0x0000000000007941 */ /* 0x000fea0003800200 */
.L_x_13701:
        /* <DEDUP_REMOVED lines=37> */
.L_x_13705:
        /* <DEDUP_REMOVED lines=18> */
.L_x_13706:
[----:B------:R-:W-:Y:S05]  /*12c70*/  BSYNC.RECONVERGENT B0 ;  /* 0x0000000000007941 */ /* 0x000fea0003800200 */
.L_x_13704:
        /* <DEDUP_REMOVED lines=37> */
.L_x_13708:
        /* <DEDUP_REMOVED lines=18> */
.L_x_13709:
[----:B------:R-:W-:Y:S05]  /*12ff0*/  BSYNC.RECONVERGENT B0 ;  /* 0x0000000000007941 */ /* 0x000fea0003800200 */
.L_x_13707:
        /* <DEDUP_REMOVED lines=37> */
.L_x_13711:
        /* <DEDUP_REMOVED lines=18> */
.L_x_13712:
[----:B------:R-:W-:Y:S05]  /*13370*/  BSYNC.RECONVERGENT B0 ;  /* 0x0000000000007941 */ /* 0x000fea0003800200 */
.L_x_13710:
        /* <DEDUP_REMOVED lines=37> */
.L_x_13714:
        /* <DEDUP_REMOVED lines=18> */
.L_x_13715:
[----:B------:R-:W-:Y:S05]  /*136f0*/  BSYNC.RECONVERGENT B0 ;  /* 0x0000000000007941 */ /* 0x000fea0003800200 */
.L_x_13713:
        /* <DEDUP_REMOVED lines=37> */
.L_x_13717:
        /* <DEDUP_REMOVED lines=18> */
.L_x_13718:
[----:B------:R-:W-:Y:S05]  /*13a70*/  BSYNC.RECONVERGENT B0 ;  /* 0x0000000000007941 */ /* 0x000fea0003800200 */
.L_x_13716:
        /* <DEDUP_REMOVED lines=37> */
.L_x_13720:
        /* <DEDUP_REMOVED lines=18> */
.L_x_13721:
[----:B------:R-:W-:Y:S05]  /*13df0*/  BSYNC.RECONVERGENT B0 ;  /* 0x0000000000007941 */ /* 0x000fea0003800200 */
.L_x_13719:
        /* <DEDUP_REMOVED lines=37> */
.L_x_13723:
        /* <DEDUP_REMOVED lines=18> */
.L_x_13724:
[----:B------:R-:W-:Y:S05]  /*14170*/  BSYNC.RECONVERGENT B0 ;  /* 0x0000000000007941 */ /* 0x000fea0003800200 */
.L_x_13722:
        /* <DEDUP_REMOVED lines=37> */
.L_x_13726:
        /* <DEDUP_REMOVED lines=18> */
.L_x_13727:
[----:B------:R-:W-:Y:S05]  /*144f0*/  BSYNC.RECONVERGENT B0 ;  /* 0x0000000000007941 */ /* 0x000fea0003800200 */
.L_x_13725:
        /* <DEDUP_REMOVED lines=37> */
.L_x_13729:
        /* <DEDUP_REMOVED lines=18> */
.L_x_13730:
[----:B------:R-:W-:Y:S05]  /*14870*/  BSYNC.RECONVERGENT B0 ;  /* 0x0000000000007941 */ /* 0x000fea0003800200 */
.L_x_13728:
        /* <DEDUP_REMOVED lines=37> */
.L_x_13732:
        /* <DEDUP_REMOVED lines=18> */
.L_x_13733:
[----:B------:R-:W-:Y:S05]  /*14bf0*/  BSYNC.RECONVERGENT B0 ;  /* 0x0000000000007941 */ /* 0x000fea0003800200 */
.L_x_13731:
        /* <DEDUP_REMOVED lines=37> */
.L_x_13735:
        /* <DEDUP_REMOVED lines=18> */
.L_x_13736:
[----:B------:R-:W-:Y:S05]  /*14f70*/  BSYNC.RECONVERGENT B0 ;  /* 0x0000000000007941 */ /* 0x000fea0003800200 */
.L_x_13734:
        /* <DEDUP_REMOVED lines=37> */
.L_x_13738:
        /* <DEDUP_REMOVED lines=18> */
.L_x_13739:
[----:B------:R-:W-:Y:S05]  /*152f0*/  BSYNC.RECONVERGENT B0 ;  /* 0x0000000000007941 */ /* 0x000fea0003800200 */
.L_x_13737:
        /* <DEDUP_REMOVED lines=37> */
.L_x_13741:
        /* <DEDUP_REMOVED lines=18> */
.L_x_13742:
[----:B------:R-:W-:Y:S05]  /*15670*/  BSYNC.RECONVERGENT B0 ;  /* 0x0000000000007941 */ /* 0x000fea0003800200 */
.L_x_13740:
        /* <DEDUP_REMOVED lines=37> */
.L_x_13744:
        /* <DEDUP_REMOVED lines=18> */
.L_x_13745:
[----:B------:R-:W-:Y:S05]  /*159f0*/  BSYNC.RECONVERGENT B0 ;  /* 0x0000000000007941 */ /* 0x000fea0003800200 */
.L_x_13743:
        /* <DEDUP_REMOVED lines=37> */
.L_x_13747:
        /* <DEDUP_REMOVED lines=18> */
.L_x_13748:
[----:B------:R-:W-:Y:S05]  /*15d70*/  BSYNC.RECONVERGENT B0 ;  /* 0x0000000000007941 */ /* 0x000fea0003800200 */
.L_x_13746:
        /* <DEDUP_REMOVED lines=37> */
.L_x_13750:
        /* <DEDUP_REMOVED lines=18> */
.L_x_13751:
[----:B------:R-:W-:Y:S05]  /*160f0*/  BSYNC.RECONVERGENT B0 ;  /* 0x0000000000007941 */ /* 0x000fea0003800200 */
.L_x_13749:
        /* <DEDUP_REMOVED lines=37> */
.L_x_13753:
        /* <DEDUP_REMOVED lines=18> */
.L_x_13754:
[----:B------:R-:W-:Y:S05]  /*16470*/  BSYNC.RECONVERGENT B0 ;  /* 0x0000000000007941 */ /* 0x000fea0003800200 */
.L_x_13752:
        /* <DEDUP_REMOVED lines=37> */
.L_x_13756:
        /* <DEDUP_REMOVED lines=18> */
.L_x_13757:
[----:B------:R-:W-:Y:S05]  /*167f0*/  BSYNC.RECONVERGENT B0 ;  /* 0x0000000000007941 */ /* 0x000fea0003800200 */
.L_x_13755:
        /* <DEDUP_REMOVED lines=37> */
.L_x_13759:
        /* <DEDUP_REMOVED lines=18> */
.L_x_13760:
[----:B------:R-:W-:Y:S05]  /*16b70*/  BSYNC.RECONVERGENT B0 ;  /* 0x0000000000007941 */ /* 0x000fea0003800200 */
.L_x_13758:
        /* <DEDUP_REMOVED lines=36> */
.L_x_13762:
        /* <DEDUP_REMOVED lines=16> */
.L_x_13763:
[----:B------:R-:W-:Y:S05]  /*16ec0*/  BSYNC.RECONVERGENT B0 ;  /* 0x0000000000007941 */ /* 0x000fea0003800200 */
.L_x_13761:
        /* <DEDUP_REMOVED lines=32> */
.L_x_13765:
[----:B------:R-:W-:Y:S01]  /*170d0*/  IMAD.MOV.U32 R8, RZ, RZ, R6 ;  /* 0x000000ffff087224 */ /* 0x000fe200078e0006 */
[----:B------:R-:W-:Y:S02]  /*170e0*/  MOV R10, R7 ;  /* 0x00000007000a7202 */ /* 0x000fe40000000f00 */
[----:B------:R-:W-:-:S07]  /*170f0*/  MOV R9, 0x17110 ;  /* 0x0001711000097802 */ /* 0x000fce0000000f00 */
[----:B------:R-:W-:Y:S05]  /*17100*/  CALL.REL.NOINC `($__internal_3_$__cuda_sm20_rem_u64) ;  /* 0x0000026c00847944 */ /* 0x000fea0003c00000 */
[----:B------:R-:W-:-:S07]  /*17110*/  IMAD.MOV.U32 R2, RZ, RZ, R0 ;  /* 0x000000ffff027224 */ /* 0x000fce00078e0000 */
.L_x_13766:
[----:B------:R-:W-:Y:S05]  /*17120*/  BSYNC.RECONVERGENT B0 ;  /* 0x0000000000007941 */ /* 0x000fea0003800200 */
.L_x_13764:
[----:B------:R-:W0:Y:S02]  /*17130*/  LDCU.64 UR4, c[0x0][0x730] ;  /* 0x0000e600ff0477ac */ /* 0x000e240008000a00 */
[----:B0-----:R-:W-:Y:S02]  /*17140*/  IMAD R3, R3, UR4, RZ ;  /* 0x0000000403037c24 */ /* 0x001fe4000f8e02ff */
[----:B------:R-:W-:-:S04]  /*17150*/  IMAD.WIDE.U32 R16, R2, UR4, R16 ;  /* 0x0000000402107c25 */ /* 0x000fc8000f8e0010 */
[----:B------:R-:W-:-:S05]  /*17160*/  IMAD R3, R2, UR5, R3 ;  /* 0x0000000502037c24 */ /* 0x000fca000f8e0203 */
[----:B------:R-:W-:-:S07]  /*17170*/  IADD3 R17, PT, PT, R17, R3, RZ ;  /* 0x0000000311117210 */ /* 0x000fce0007ffe0ff */
.L_x_13694:
[----:B------:R-:W0:Y:S02]  /*17180*/  LDCU.64 UR4, c[0x0][0x738] ;  /* 0x0000e700ff0477ac */ /* 0x000e240008000a00 */
[----:B0-----:R-:W-:-:S04]  /*17190*/  IADD3 R16, P0, PT, R16, UR4, RZ ;  /* 0x0000000410107c10 */ /* 0x001fc8000ff1e0ff */
[----:B------:R-:W-:-:S06]  /*171a0*/  IADD3.X R17, PT, PT, R17, UR5, RZ, P0, !PT ;  /* 0x0000000511117c10 */ /* 0x000fcc00087fe4ff */
[----:B------:R-:W2:Y:S01]  /*171b0*/  LDG.E.U8 R17, desc[UR36][R16.64] ;  /* 0x0000002410117981 */ /* 0x000ea2000c1e1100 */
[----:B------:R-:W2:Y:S03]  /*171c0*/  LDC.64 R2, c[0x0][0x580] ;  /* 0x00016000ff027b82 */ /* 0x000ea60000000a00 */
[----:B--2---:R-:W-:Y:S01]  /*171d0*/  STG.E.U8 desc[UR36][R2.64], R17 ;  /* 0x0000001102007986 */ /* 0x004fe2000c101124 */
[----:B------:R-:W-:Y:S05]  /*171e0*/  EXIT ;  /* 0x000000000000794d */ /* 0x000fea0003800000 */
.L_x_13445:
        /* <DEDUP_REMOVED lines=31> */
.L_x_13769:
[----:B------:R-:W0:Y:S01]  /*173e0*/  LDCU.64 UR4, c[0x0][0x590] ;  /* 0x0000b200ff0477ac */ /* 0x000e220008000a00 */
[--C-:B------:R-:W-:Y:S02]  /*173f0*/  SHF.R.S32.HI R3, RZ, 0x1f, R19.reuse ;  /* 0x0000001fff037819 */ /* 0x100fe40000011413 */
[----:B------:R-:W-:Y:S01]  /*17400*/  SHF.R.S32.HI R5, RZ, 0x1f, R19 ;  /* 0x0000001fff057819 */ /* 0x000fe20000011413 */
[----:B------:R-:W1:Y:S01]  /*17410*/  LDCU.64 UR6, c[0x0][0x738] ;  /* 0x0000e700ff0677ac */ /* 0x000e620008000a00 */
[----:B0-----:R-:W-:Y:S02]  /*17420*/  LOP3.LUT R3, R3, UR4, RZ, 0xc0, !PT ;  /* 0x0000000403037c12 */ /* 0x001fe4000f8ec0ff */
[----:B------:R-:W-:Y:S02]  /*17430*/  LOP3.LUT R5, R5, UR5, RZ, 0xc0, !PT ;  /* 0x0000000505057c12 */ /* 0x000fe4000f8ec0ff */
[----:B-1----:R-:W-:-:S04]  /*17440*/  IADD3 R2, P0, P1, R3, UR6, R18 ;  /* 0x0000000603027c10 */ /* 0x002fc8000f91e012 */
[----:B------:R-:W-:-:S06]  /*17450*/  IADD3.X R3, PT, PT, R5, UR7, R19, P0, P1 ;  /* 0x0000000705037c10 */ /* 0x000fcc00087e2413 */
[----:B------:R-:W2:Y:S01]  /*17460*/  LDG.E.U8 R3, desc[UR36][R2.64] ;  /* 0x0000002402037981 */ /* 0x000ea2000c1e1100 */
[----:B------:R-:W2:Y:S01]  /*17470*/  LDC.64 R4, c[0x0][0x580] ;  /* 0x00016000ff047b82 */ /* 0x000ea20000000a00 */
[----:B------:R-:W-:Y:S02]  /*17480*/  IADD3 R16, PT, PT, R16, 0x80, RZ ;  /* 0x0000008010107810 */ /* 0x000fe40007ffe0ff */
[----:B--2---:R0:W-:Y:S05]  /*17490*/  STG.E.U8 desc[UR36][R4.64], R3 ;  /* 0x0000000304007986 */ /* 0x0041ea000c101124 */
.L_x_13768:
[----:B------:R-:W-:Y:S05]  /*174a0*/  BSYNC.RECONVERGENT B6 ;  /* 0x0000000000067941 */ /* 0x000fea0003800200 */
.L_x_13767:
        /* <DEDUP_REMOVED lines=17> */
[----:B------:R-:W-:Y:S02]  /*175c0*/  HFMA2 R12, -RZ, RZ, 0, 5.9604644775390625e-08 ;  /* 0x00000001ff0c7431 */ /* 0x000fe400000001ff */
[----:B------:R-:W-:Y:S01]  /*175d0*/  IMAD.MOV.U32 R8, RZ, RZ, 0x153 ;  /* 0x00000153ff087424 */ /* 0x000fe200078e00ff */
[----:B0-----:R0:W2:Y:S01]  /*175e0*/  LDC.64 R2, c[0x4][R0] ;  /* 0x0100000000027b82 */ /* 0x0010a20000000a00 */
[----:B------:R-:W3:Y:S01]  /*175f0*/  LDCU.64 UR6, c[0x4][0x4c0] ;  /* 0x01009800ff0677ac */ /* 0x000ee20008000a00 */
[----:B------:R-:W-:Y:S01]  /*17600*/  IMAD.MOV.U32 R13, RZ, RZ, RZ ;  /* 0x000000ffff0d7224 */ /* 0x000fe200078e00ff */
[----:B------:R-:W4:Y:S01]  /*17610*/  LDCU.64 UR8, c[0x4][0x300] ;  /* 0x01006000ff0877ac */ /* 0x000f220008000a00 */
[----:B-1----:R-:W-:Y:S01]  /*17620*/  IMAD.U32 R4, RZ, RZ, UR4 ;  /* 0x00000004ff047e24 */ /* 0x002fe2000f8e00ff */
[----:B------:R-:W-:Y:S01]  /*17630*/  MOV R5, UR5 ;  /* 0x0000000500057c02 */ /* 0x000fe20008000f00 */
[----:B---3--:R-:W-:Y:S01]  /*17640*/  IMAD.U32 R6, RZ, RZ, UR6 ;  /* 0x00000006ff067e24 */ /* 0x008fe2000f8e00ff */
[----:B------:R-:W-:Y:S01]  /*17650*/  MOV R7, UR7 ;  /* 0x0000000700077c02 */ /* 0x000fe20008000f00 */
[----:B----4-:R-:W-:Y:S01]  /*17660*/  IMAD.U32 R10, RZ, RZ, UR8 ;  /* 0x00000008ff0a7e24 */ /* 0x010fe2000f8e00ff */
[----:B0-----:R-:W-:-:S07]  /*17670*/  MOV R11, UR9 ;  /* 0x00000009000b7c02 */ /* 0x001fce0008000f00 */
[----:B------:R-:W-:-:S07]  /*17680*/  LEPC R20, `(.L_x_13772) ;  /* 0x000000001014794e */ /* 0x000fce0000000000 */
[----:B--2---:R-:W-:Y:S05]  /*17690*/  CALL.ABS.NOINC R2 ;  /* 0x0000000002007343 */ /* 0x004fea0003c00000 */
.L_x_13772:
[----:B------:R-:W1:Y:S01]  /*176a0*/  LDCU.64 UR4, c[0x0][0x590] ;  /* 0x0000b200ff0477ac */ /* 0x000e620008000a00 */
[--C-:B0-----:R-:W-:Y:S02]  /*176b0*/  SHF.R.S32.HI R3, RZ, 0x1f, R19.reuse ;  /* 0x0000001fff037819 */ /* 0x101fe40000011413 */
[----:B------:R-:W-:Y:S01]  /*176c0*/  SHF.R.S32.HI R5, RZ, 0x1f, R19 ;  /* 0x0000001fff057819 */ /* 0x000fe20000011413 */
[----:B------:R-:W0:Y:S01]  /*176d0*/  LDCU.64 UR6, c[0x0][0x738] ;  /* 0x0000e700ff0677ac */ /* 0x000e220008000a00 */
[----:B-1----:R-:W-:Y:S02]  /*176e0*/  LOP3.LUT R3, R3, UR4, RZ, 0xc0, !PT ;  /* 0x0000000403037c12 */ /* 0x002fe4000f8ec0ff */
[----:B------:R-:W-:Y:S02]  /*176f0*/  LOP3.LUT R5, R5, UR5, RZ, 0xc0, !PT ;  /* 0x0000000505057c12 */ /* 0x000fe4000f8ec0ff */
[----:B0-----:R-:W-:-:S04]  /*17700*/  IADD3 R2, P0, P1, R3, UR6, R18 ;  /* 0x0000000603027c10 */ /* 0x001fc8000f91e012 */
[----:B------:R-:W-:-:S06]  /*17710*/  IADD3.X R3, PT, PT, R5, UR7, R19, P0, P1 ;  /* 0x0000000705037c10 */ /* 0x000fcc00087e2413 */
[----:B------:R-:W2:Y:S01]  /*17720*/  LDG.E.U8 R3, desc[UR36][R2.64] ;  /* 0x0000002402037981 */ /* 0x000ea2000c1e1100 */
[----:B------:R-:W2:Y:S01]  /*17730*/  LDC.64 R4, c[0x0][0x580] ;  /* 0x00016000ff047b82 */ /* 0x000ea20000000a00 */
[----:B------:R-:W-:Y:S02]  /*17740*/  IADD3 R16, PT, PT, R16, 0x80, RZ ;  /* 0x0000008010107810 */ /* 0x000fe40007ffe0ff */
[----:B--2---:R1:W-:Y:S05]  /*17750*/  STG.E.U8 desc[UR36][R4.64], R3 ;  /* 0x0000000304007986 */ /* 0x0043ea000c101124 */
.L_x_13771:
[----:B------:R-:W-:Y:S05]  /*17760*/  BSYNC.RECONVERGENT B6 ;  /* 0x0000000000067941 */ /* 0x000fea0003800200 */
.L_x_13770:
        /* <DEDUP_REMOVED lines=31> */
.L_x_13775:
[----:B------:R-:W2:Y:S01]  /*17960*/  LDCU.64 UR4, c[0x0][0x590] ;  /* 0x0000b200ff0477ac */ /* 0x000ea20008000a00 */
[--C-:B01----:R-:W-:Y:S02]  /*17970*/  SHF.R.S32.HI R3, RZ, 0x1f, R19.reuse ;  /* 0x0000001fff037819 */ /* 0x103fe40000011413 */
[----:B------:R-:W-:Y:S01]  /*17980*/  SHF.R.S32.HI R5, RZ, 0x1f, R19 ;  /* 0x0000001fff057819 */ /* 0x000fe20000011413 */
[----:B------:R-:W0:Y:S01]  /*17990*/  LDCU.64 UR6, c[0x0][0x738] ;  /* 0x0000e700ff0677ac */ /* 0x000e220008000a00 */
[----:B--2---:R-:W-:Y:S02]  /*179a0*/  LOP3.LUT R3, R3, UR4, RZ, 0xc0, !PT ;  /* 0x0000000403037c12 */ /* 0x004fe4000f8ec0ff */
[----:B------:R-:W-:Y:S02]  /*179b0*/  LOP3.LUT R5, R5, UR5, RZ, 0xc0, !PT ;  /* 0x0000000505057c12 */ /* 0x000fe4000f8ec0ff */
[----:B0-----:R-:W-:-:S04]  /*179c0*/  IADD3 R2, P0, P1, R3, UR6, R18 ;  /* 0x0000000603027c10 */ /* 0x001fc8000f91e012 */
[----:B------:R-:W-:-:S06]  /*179d0*/  IADD3.X R3, PT, PT, R5, UR7, R19, P0, P1 ;  /* 0x0000000705037c10 */ /* 0x000fcc00087e2413 */
[----:B------:R-:W2:Y:S01]  /*179e0*/  LDG.E.U8 R3, desc[UR36][R2.64] ;  /* 0x0000002402037981 */ /* 0x000ea2000c1e1100 */
[----:B------:R-:W2:Y:S01]  /*179f0*/  LDC.64 R4, c[0x0][0x580] ;  /* 0x00016000ff047b82 */ /* 0x000ea20000000a00 */
[----:B------:R-:W-:Y:S02]  /*17a00*/  IADD3 R16, PT, PT, R16, 0x80, RZ ;  /* 0x0000008010107810 */ /* 0x000fe40007ffe0ff */
[----:B--2---:R2:W-:Y:S05]  /*17a10*/  STG.E.U8 desc[UR36][R4.64], R3 ;  /* 0x0000000304007986 */ /* 0x0045ea000c101124 */
.L_x_13774:
[----:B------:R-:W-:Y:S05]  /*17a20*/  BSYNC.RECONVERGENT B6 ;  /* 0x0000000000067941 */ /* 0x000fea0003800200 */
.L_x_13773:
        /* <DEDUP_REMOVED lines=20> */
[----:B------:R-:W-:Y:S01]  /*17b70*/  IMAD.MOV.U32 R13, RZ, RZ, RZ ;  /* 0x000000ffff0d7224 */ /* 0x000fe200078e00ff */
[----:B------:R-:W4:Y:S01]  /*17b80*/  LDCU.64 UR8, c[0x4][0x300] ;  /* 0x01006000ff0877ac */ /* 0x000f220008000a00 */
[----:B---3--:R-:W-:Y:S01]  /*17b90*/  IMAD.U32 R4, RZ, RZ, UR4 ;  /* 0x00000004ff047e24 */ /* 0x008fe2000f8e00ff */
[----:B------:R-:W-:Y:S01]  /*17ba0*/  MOV R5, UR5 ;  /* 0x0000000500057c02 */ /* 0x000fe20008000f00 */
[----:B--2---:R-:W-:Y:S01]  /*17bb0*/  IMAD.U32 R6, RZ, RZ, UR6 ;  /* 0x00000006ff067e24 */ /* 0x004fe2000f8e00ff */
[----:B------:R-:W-:Y:S01]  /*17bc0*/  MOV R7, UR7 ;  /* 0x0000000700077c02 */ /* 0x000fe20008000f00 */
[----:B----4-:R-:W-:Y:S01]  /*17bd0*/  IMAD.U32 R10, RZ, RZ, UR8 ;  /* 0x00000008ff0a7e24 */ /* 0x010fe2000f8e00ff */
[----:B0-----:R-:W-:-:S07]  /*17be0*/  MOV R11, UR9 ;  /* 0x00000009000b7c02 */ /* 0x001fce0008000f00 */
[----:B------:R-:W-:-:S07]  /*17bf0*/  LEPC R20, `(.L_x_13776) ;  /* 0x000000001014794e */ /* 0x000fce0000000000 */
[----:B-1----:R-:W-:Y:S05]  /*17c00*/  CALL.ABS.NOINC R2 ;  /* 0x0000000002007343 */ /* 0x002fea0003c00000 */
.L_x_13776:
[----:B------:R-:W3:Y:S01]  /*17c10*/  LDCU.64 UR4, c[0x0][0x590] ;  /* 0x0000b200ff0477ac */ /* 0x000ee20008000a00 */
[--C-:B012---:R-:W-:Y:S02]  /*17c20*/  SHF.R.S32.HI R3, RZ, 0x1f, R17.reuse ;  /* 0x0000001fff037819 */ /* 0x107fe40000011411 */
[----:B------:R-:W-:Y:S01]  /*17c30*/  SHF.R.S32.HI R5, RZ, 0x1f, R17 ;  /* 0x0000001fff057819 */ /* 0x000fe20000011411 */
[----:B------:R-:W0:Y:S01]  /*17c40*/  LDCU.64 UR6, c[0x0][0x738] ;  /* 0x0000e700ff0677ac */ /* 0x000e220008000a00 */
[----:B---3--:R-:W-:Y:S02]  /*17c50*/  LOP3.LUT R3, R3, UR4, RZ, 0xc0, !PT ;  /* 0x0000000403037c12 */ /* 0x008fe4000f8ec0ff */
[----:B------:R-:W-:Y:S02]  /*17c60*/  LOP3.LUT R5, R5, UR5, RZ, 0xc0, !PT ;  /* 0x0000000505057c12 */ /* 0x000fe4000f8ec0ff */
[----:B0-----:R-:W-:-:S04]  /*17c70*/  IADD3 R2, P0, P1, R3, UR6, R16 ;  /* 0x0000000603027c10 */ /* 0x001fc8000f91e010 */
[----:B------:R-:W-:-:S06]  /*17c80*/  IADD3.X R3, PT, PT, R5, UR7, R17, P0, P1 ;  /* 0x0000000705037c10 */ /* 0x000fcc00087e2411 */
[----:B------:R-:W2:Y:S01]  /*17c90*/  LDG.E.U8 R3, desc[UR36][R2.64] ;  /* 0x0000002402037981 */ /* 0x000ea2000c1e1100 */
[----:B------:R-:W2:Y:S03]  /*17ca0*/  LDC.64 R4, c[0x0][0x580] ;  /* 0x00016000ff047b82 */ /* 0x000ea60000000a00 */
[----:B--2---:R-:W-:Y:S01]  /*17cb0*/  STG.E.U8 desc[UR36][R4.64], R3 ;  /* 0x0000000304007986 */ /* 0x004fe2000c101124 */
[----:B------:R-:W-:Y:S05]  /*17cc0*/  EXIT ;  /* 0x000000000000794d */ /* 0x000fea0003800000 */
.L_x_13444:
        /* <DEDUP_REMOVED lines=311> */
.L_x_13781:
        /* <DEDUP_REMOVED lines=29> */
.L_x_13783:
[----:B------:R-:W-:Y:S05]  /*19210*/  BSYNC.RECONVERGENT B7 ;  /* 0x0000000000077941 */ /* 0x000fea0003800200 */
.L_x_13782:
[----:B------:R-:W0:Y:S01]  /*19220*/  LDC.64 R4, c[0x0][0x738] ;  /* 0x0001ce00ff047b82 */ /* 0x000e220000000a00 */
[----:B------:R-:W1:Y:S01]  /*19230*/  LDCU.64 UR4, c[0x0][0x580] ;  /* 0x0000b000ff0477ac */ /* 0x000e620008000a00 */
[----:B0-----:R-:W2:Y:S01]  /*19240*/  LDG.E.U8 R5, desc[UR36][R4.64] ;  /* 0x0000002404057981 */ /* 0x001ea2000c1e1100 */
[----:B-1----:R-:W-:Y:S02]  /*19250*/  IADD3 R2, P0, PT, R19, UR4, RZ ;  /* 0x0000000413027c10 */ /* 0x002fe4000ff1e0ff */
[----:B------:R-:W-:-:S03]  /*19260*/  IADD3 R16, PT, PT, R16, 0x80, RZ ;  /* 0x0000008010107810 */ /* 0x000fc60007ffe0ff */
[----:B------:R-:W-:-:S05]  /*19270*/  IMAD.X R3, RZ, RZ, UR5, P0 ;  /* 0x00000005ff037e24 */ /* 0x000fca00080e06ff */
[----:B--2---:R0:W-:Y:S03]  /*19280*/  STG.E.U8 desc[UR36][R2.64], R5 ;  /* 0x0000000502007986 */ /* 0x0041e6000c101124 */
.L_x_13780:
[----:B------:R-:W-:Y:S05]  /*19290*/  BSYNC.RECONVERGENT B6 ;  /* 0x0000000000067941 */ /* 0x000fea0003800200 */
.L_x_13779:
        /* <DEDUP_REMOVED lines=303> */
.L_x_13786:
        /* <DEDUP_REMOVED lines=29> */
.L_x_13788:
[----:B------:R-:W-:Y:S05]  /*1a760*/  BSYNC.RECONVERGENT B7 ;  /* 0x0000000000077941 */ /* 0x000fea0003800200 */
.L_x_13787:
[----:B------:R-:W0:Y:S01]  /*1a770*/  LDC.64 R4, c[0x0][0x738] ;  /* 0x0001ce00ff047b82 */ /* 0x000e220000000a00 */
[----:B------:R-:W1:Y:S01]  /*1a780*/  LDCU.64 UR4, c[0x0][0x580] ;  /* 0x0000b000ff0477ac */ /* 0x000e620008000a00 */
[----:B0-----:R-:W2:Y:S01]  /*1a790*/  LDG.E.U8 R5, desc[UR36][R4.64] ;  /* 0x0000002404057981 */ /* 0x001ea2000c1e1100 */
[----:B-1----:R-:W-:Y:S01]  /*1a7a0*/  IADD3 R2, P0, PT, R19, UR4, RZ ;  /* 0x0000000413027c10 */ /* 0x002fe2000ff1e0ff */
[----:B------:R-:W-:-:S03]  /*1a7b0*/  VIADD R16, R16, 0x80 ;  /* 0x0000008010107836 */ /* 0x000fc60000000000 */
[----:B------:R-:W-:-:S05]  /*1a7c0*/  IADD3.X R3, PT, PT, RZ, UR5, RZ, P0, !PT ;  /* 0x00000005ff037c10 */ /* 0x000fca00087fe4ff */
[----:B--2---:R1:W-:Y:S04]  /*1a7d0*/  STG.E.U8 desc[UR36][R2.64], R5 ;  /* 0x0000000502007986 */ /* 0x0043e8000c101124 */
.L_x_13785:
[----:B------:R-:W-:Y:S05]  /*1a7e0*/  BSYNC.RECONVERGENT B6 ;  /* 0x0000000000067941 */ /* 0x000fea0003800200 */
.L_x_13784:
        /* <DEDUP_REMOVED lines=303> */
.L_x_13791:
        /* <DEDUP_REMOVED lines=29> */
.L_x_13793:
[----:B------:R-:W-:Y:S05]  /*1bcb0*/  BSYNC.RECONVERGENT B7 ;  /* 0x0000000000077941 */ /* 0x000fea0003800200 */
.L_x_13792:
[----:B------:R-:W0:Y:S01]  /*1bcc0*/  LDC.64 R4, c[0x0][0x738] ;  /* 0x0001ce00ff047b82 */ /* 0x000e220000000a00 */
[----:B------:R-:W1:Y:S01]  /*1bcd0*/  LDCU.64 UR4, c[0x0][0x580] ;  /* 0x0000b000ff0477ac */ /* 0x000e620008000a00 */
[----:B0-----:R-:W2:Y:S01]  /*1bce0*/  LDG.E.U8 R5, desc[UR36][R4.64] ;  /* 0x0000002404057981 */ /* 0x001ea2000c1e1100 */
[----:B-1----:R-:W-:Y:S02]  /*1bcf0*/  IADD3 R2, P0, PT, R19, UR4, RZ ;  /* 0x0000000413027c10 */ /* 0x002fe4000ff1e0ff */
[----:B------:R-:W-:-:S03]  /*1bd00*/  IADD3 R16, PT, PT, R16, 0x80, RZ ;  /* 0x0000008010107810 */ /* 0x000fc60007ffe0ff */
[----:B------:R-:W-:-:S05]  /*1bd10*/  IMAD.X R3, RZ, RZ, UR5, P0 ;  /* 0x00000005ff037e24 */ /* 0x000fca00080e06ff */
[----:B--2---:R2:W-:Y:S03]  /*1bd20*/  STG.E.U8 desc[UR36][R2.64], R5 ;  /* 0x0000000502007986 */ /* 0x0045e6000c101124 */
.L_x_13790:
[----:B------:R-:W-:Y:S05]  /*1bd30*/  BSYNC.RECONVERGENT B6 ;  /* 0x0000000000067941 */ /* 0x000fea0003800200 */
.L_x_13789:
        /* <DEDUP_REMOVED lines=302> */
.L_x_13794:
        /* <DEDUP_REMOVED lines=31> */
.L_x_13796:
[----:B------:R-:W-:Y:S05]  /*1d210*/  BSYNC.RECONVERGENT B6 ;  /* 0x0000000000067941 */ /* 0x000fea0003800200 */
.L_x_13795:
[----:B------:R-:W0:Y:S02]  /*1d220*/  LDC.64 R2, c[0x0][0x738] ;  /* 0x0001ce00ff027b82 */ /* 0x000e240000000a00 */
[----:B0-----:R-:W2:Y:S04]  /*1d230*/  LDG.E.U8 R3, desc[UR36][R2.64] ;  /* 0x0000002402037981 */ /* 0x001ea8000c1e1100 */
[----:B--2---:R-:W-:Y:S01]  /*1d240*/  STG.E.U8 desc[UR36][R16.64], R3 ;  /* 0x0000000310007986 */ /* 0x004fe2000c101124 */
[----:B------:R-:W-:Y:S05]  /*1d250*/  EXIT ;  /* 0x000000000000794d */ /* 0x000fea0003800000 */
.L_x_13778:
        /* <DEDUP_REMOVED lines=309> */
.L_x_13799:
        /* <DEDUP_REMOVED lines=29> */
.L_x_13801:
[----:B------:R-:W-:Y:S05]  /*1e780*/  BSYNC.RECONVERGENT B7 ;  /* 0x0000000000077941 */ /* 0x000fea0003800200 */
.L_x_13800:
        /* <DEDUP_REMOVED lines=36> */
.L_x_13803:
        /* <DEDUP_REMOVED lines=17> */
.L_x_13804:
[----:B------:R-:W-:Y:S05]  /*1eae0*/  BSYNC.RECONVERGENT B0 ;  /* 0x0000000000007941 */ /* 0x000fea0003800200 */
.L_x_13802:
        /* <DEDUP_REMOVED lines=37> */
.L_x_13807:
        /* <DEDUP_REMOVED lines=18> */
.L_x_13808:
[----:B------:R-:W-:Y:S05]  /*1ee60*/  BSYNC.RECONVERGENT B0 ;  /* 0x0000000000007941 */ /* 0x000fea0003800200 */
.L_x_13806:
        /* <DEDUP_REMOVED lines=37> */
.L_x_13810:
[----:B------:R-:W0:Y:S01]  /*1f0c0*/  LDCU.64 UR4, c[0x0][0x5b8] ;  /* 0x0000b700ff0477ac */ /* 0x000e220008000a00 */
[----:B------:R-:W-:Y:S01]  /*1f0d0*/  IMAD.MOV.U32 R10, RZ, RZ, R12 ;  /* 0x000000ffff0a7224 */ /* 0x000fe200078e000c */
[----:B------:R-:W-:Y:S01]  /*1f0e0*/  MOV R0, 0x1f130 ;  /* 0x0001f13000007802 */ /* 0x000fe20000000f00 */
[----:B------:R-:W-:Y:S01]  /*1f0f0*/  IMAD.MOV.U32 R9, RZ, RZ, R13 ;  /* 0x000000ffff097224 */ /* 0x000fe200078e000d */
[----:B0-----:R-:W-:Y:S02]  /*1f100*/  MOV R4, UR4 ;  /* 0x0000000400047c02 */ /* 0x001fe40008000f00 */
[----:B------:R-:W-:-:S07]  /*1f110*/  MOV R3, UR5 ;  /* 0x0000000500037c02 */ /* 0x000fce0008000f00 */
[----:B------:R-:W-:Y:S05]  /*1f120*/  CALL.REL.NOINC `($__internal_2_$__cuda_sm20_div_u64) ;  /* 0x000001e8005c7944 */ /* 0x000fea0003c00000 */
        /* <DEDUP_REMOVED lines=11> */
.L_x_13811:
[----:B------:R-:W-:Y:S05]  /*1f1e0*/  BSYNC.RECONVERGENT B0 ;  /* 0x0000000000007941 */ /* 0x000fea0003800200 */
.L_x_13809:
        /* <DEDUP_REMOVED lines=37> */
.L_x_13813:
[----:B------:R-:W0:Y:S01]  /*1f440*/  LDCU.64 UR4, c[0x0][0x5c0] ;  /* 0x0000b800ff0477ac */ /* 0x000e220008000a00 */
[----:B------:R-:W-:Y:S02]  /*1f450*/  MOV R10, R12 ;  /* 0x0000000c000a7202 */ /* 0x000fe40000000f00 */
        /* <DEDUP_REMOVED lines=16> */
.L_x_13814:
[----:B------:R-:W-:Y:S05]  /*1f560*/  BSYNC.RECONVERGENT B0 ;  /* 0x0000000000007941 */ /* 0x000fea0003800200 */
.L_x_13812:
        /* <DEDUP_REMOVED lines=37> */
.L_x_13816:
[----:B------:R-:W0:Y:S01]  /*1f7c0*/  LDCU.64 UR4, c[0x0][0x5c8] ;  /* 0x0000b900ff0477ac */ /* 0x000e220008000a00 */
[----:B------:R-:W-:Y:S02]  /*1f7d0*/  MOV R10, R12 ;  /* 0x0000000c000a7202 */ /* 0x000fe40000000f00 */
[----:B------:R-:W-:Y:S02]  /*1f7e0*/  MOV R9, R13 ;  /* 0x0000000d00097202 */ /* 0x000fe40000000f00 */
[----:B------:R-:W-:Y:S01]  /*1f7f0*/  MOV R0, 0x1f830 ;  /* 0x0001f83000007802 */ /* 0x000fe20000000f00 */
[----:B0-----:R-:W-:Y:S01]  /*1f800*/  IMAD.U32 R4, RZ, RZ, UR4 ;  /* 0x00000004ff047e24 */ /* 0x001fe2000f8e00ff */
[----:B------:R-:W-:-:S07]  /*1f810*/  MOV R3, UR5 ;  /* 0x0000000500037c02 */ /* 0x000fce0008000f00 */
[----:B------:R-:W-:Y:S05]  /*1f820*/  CALL.REL.NOINC `($__internal_2_$__cuda_sm20_div_u64) ;  /* 0x000001e0009c7944 */ /* 0x000fea0003c00000 */
        /* <DEDUP_REMOVED lines=11> */
.L_x_13817:
[----:B------:R-:W-:Y:S05]  /*1f8e0*/  BSYNC.RECONVERGENT B0 ;  /* 0x0000000000007941 */ /* 0x000fea0003800200 */
.L_x_13815:
        /* <DEDUP_REMOVED lines=37> */
.L_x_13819:
        /* <DEDUP_REMOVED lines=18> */
.L_x_13820:
[----:B------:R-:W-:Y:S05]  /*1fc60*/  BSYNC.RECONVERGENT B0 ;  /* 0x0000000000007941 */ /* 0x000fea0003800200 */
.L_x_13818:
        /* <DEDUP_REMOVED lines=37> */
.L_x_13822:
        /* <DEDUP_REMOVED lines=18> */
.L_x_13823:
[----:B------:R-:W-:Y:S05]  /*1ffe0*/  BSYNC.RECONVERGENT B0 ;  /* 0x0000000000007941 */ /* 0x000fea0003800200 */
.L_x_13821:
        /* <DEDUP_REMOVED lines=37> */
.L_x_13825:
        /* <DEDUP_REMOVED lines=18> */
.L_x_13826:
[----:B------:R-:W-:Y:S05]  /*20360*/  BSYNC.RECONVERGENT B0 ;  /* 0x0000000000007941 */ /* 0x000fea0003800200 */
.L_x_13824:
        /* <DEDUP_REMOVED lines=37> */
.L_x_13828:
        /* <DEDUP_REMOVED lines=18> */
.L_x_13829:
[----:B------:R-:W-:Y:S05]  /*206e0*/  BSYNC.RECONVERGENT B0 ;  /* 0x0000000000007941 */ /* 0x000fea0003800200 */
.L_x_13827:
        /* <DEDUP_REMOVED lines=37> */
.L_x_13831:
        /* <DEDUP_REMOVED lines=18> */
.L_x_13832:
[----:B------:R-:W-:Y:S05]  /*20a60*/  BSYNC.RECONVERGENT B0 ;  /* 0x0000000000007941 */ /* 0x000fea0003800200 */
.L_x_13830:
        /* <DEDUP_REMOVED lines=37> */
.L_x_13834:
        /* <DEDUP_REMOVED lines=18> */
.L_x_13835:
[----:B------:R-:W-:Y:S05]  /*20de0*/  BSYNC.RECONVERGENT B0 ;  /* 0x0000000000007941 */ /* 0x000fea0003800200 */
.L_x_13833:
        /* <DEDUP_REMOVED lines=37> */
.L_x_13837:
        /* <DEDUP_REMOVED lines=18> */
.L_x_13838:
[----:B------:R-:W-:Y:S05]  /*21160*/  BSYNC.RECONVERGENT B0 ;  /* 0x0000000000007941 */ /* 0x000fea0003800200 */
.L_x_13836:
        /* <DEDUP_REMOVED lines=37> */
.L_x_13840:
        /* <DEDUP_REMOVED lines=18> */
.L_x_13841:
[----:B------:R-:W-:Y:S05]  /*214e0*/  BSYNC.RECONVERGENT B0 ;  /* 0x0000000000007941 */ /* 0x000fea0003800200 */
.L_x_13839:
        /* <DEDUP_REMOVED lines=37> */
.L_x_13843:
        /* <DEDUP_REMOVED lines=18> */
.L_x_13844:
[----:B------:R-:W-:Y:S05]  /*21860*/  BSYNC.RECONVERGENT B0 ;  /* 0x0000000000007941 */ /* 0x000fea0003800200 */
.L_x_13842:
        /* <DEDUP_REMOVED lines=37> */
.L_x_13846:
        /* <DEDUP_REMOVED lines=18> */
.L_x_13847:
[----:B------:R-:W-:Y:S05]  /*21be0*/  BSYNC.RECONVERGENT B0 ;  /* 0x0000000000007941 */ /* 0x000fea0003800200 */
.L_x_13845:
        /* <DEDUP_REMOVED lines=37> */
.L_x_13849:
        /* <DEDUP_REMOVED lines=18> */
.L_x_13850:
[----:B------:R-:W-:Y:S05]  /*21f60*/  BSYNC.RECONVERGENT B0 ;  /* 0x0000000000007941 */ /* 0x000fea0003800200 */
.L_x_13848:
        /* <DEDUP_REMOVED lines=37> */
.L_x_13852:
        /* <DEDUP_REMOVED lines=18> */
.L_x_13853:
[----:B------:R-:W-:Y:S05]  /*222e0*/  BSYNC.RECONVERGENT B0 ;  /* 0x0000000000007941 */ /* 0x000fea0003800200 */
.L_x_13851:
        /* <DEDUP_REMOVED lines=37> */
.L_x_13855:
        /* <DEDUP_REMOVED lines=18> */
.L_x_13856:
[----:B------:R-:W-:Y:S05]  /*22660*/  BSYNC.RECONVERGENT B0 ;  /* 0x0000000000007941 */ /* 0x000fea0003800200 */
.L_x_13854:
        /* <DEDUP_REMOVED lines=37> */
.L_x_13858:
        /* <DEDUP_REMOVED lines=18> */
.L_x_13859:
[----:B------:R-:W-:Y:S05]  /*229e0*/  BSYNC.RECONVERGENT B0 ;  /* 0x0000000000007941 */ /* 0x000fea0003800200 */
.L_x_13857:
        /* <DEDUP_REMOVED lines=37> */
.L_x_13861:
        /* <DEDUP_REMOVED lines=18> */
.L_x_13862:
[----:B------:R-:W-:Y:S05]  /*22d60*/  BSYNC.RECONVERGENT B0 ;  /* 0x0000000000007941 */ /* 0x000fea0003800200 */
.L_x_13860:
        /* <DEDUP_REMOVED lines=37> */
.L_x_13864:
        /* <DEDUP_REMOVED lines=18> */
.L_x_13865:
[----:B------:R-:W-:Y:S05]  /*230e0*/  BSYNC.RECONVERGENT B0 ;  /* 0x0000000000007941 */ /* 0x000fea0003800200 */
.L_x_13863:
        /* <DEDUP_REMOVED lines=37> */
.L_x_13867:
        /* <DEDUP_REMOVED lines=18> */
.L_x_13868:
[----:B------:R-:W-:Y:S05]  /*23460*/  BSYNC.RECONVERGENT B0 ;  /* 0x0000000000007941 */ /* 0x000fea0003800200 */
.L_x_13866:
        /* <DEDUP_REMOVED lines=37> */
.L_x_13870:
        /* <DEDUP_REMOVED lines=18> */
.L_x_13871:
[----:B------:R-:W-:Y:S05]  /*237e0*/  BSYNC.RECONVERGENT B0 ;  /* 0x0000000000007941 */ /* 0x000fea0003800200 */
.L_x_13869:
        /* <DEDUP_REMOVED lines=36> */
.L_x_13873:
        /* <DEDUP_REMOVED lines=16> */
.L_x_13874:
[----:B------:R-:W-:Y:S05]  /*23b30*/  BSYNC.RECONVERGENT B0 ;  /* 0x0000000000007941 */ /* 0x000fea0003800200 */
.L_x_13872:
        /* <DEDUP_REMOVED lines=32> */
.L_x_13876:
[----:B------:R-:W-:Y:S01]  /*23d40*/  IMAD.MOV.U32 R8, RZ, RZ, R6 ;  /* 0x000000ffff087224 */ /* 0x000fe200078e0006 */
[----:B------:R-:W-:Y:S02]  /*23d50*/  MOV R10, R7 ;  /* 0x00000007000a7202 */ /* 0x000fe40000000f00 */
[----:B------:R-:W-:-:S07]  /*23d60*/  MOV R9, 0x23d80 ;  /* 0x00023d8000097802 */ /* 0x000fce0000000f00 */
[----:B------:R-:W-:Y:S05]  /*23d70*/  CALL.REL.NOINC `($__internal_3_$__cuda_sm20_rem_u64) ;  /* 0x000001a000687944 */ /* 0x000fea0003c00000 */
[----:B------:R-:W-:Y:S01]  /*23d80*/  MOV R4, R0 ;  /* 0x0000000000047202 */ /* 0x000fe20000000f00 */
[----:B------:R-:W-:-:S07]  /*23d90*/  IMAD.MOV.U32 R5, RZ, RZ, R3 ;  /* 0x000000ffff057224 */ /* 0x000fce00078e0003 */
.L_x_13877:
[----:B------:R-:W-:Y:S05]  /*23da0*/  BSYNC.RECONVERGENT B0 ;  /* 0x0000000000007941 */ /* 0x000fea0003800200 */
.L_x_13875:
[----:B------:R-:W0:Y:S02]  /*23db0*/  LDCU.64 UR4, c[0x0][0x730] ;  /* 0x0000e600ff0477ac */ /* 0x000e240008000a00 */
[----:B0-----:R-:W-:Y:S02]  /*23dc0*/  IMAD R3, R5, UR4, RZ ;  /* 0x0000000405037c24 */ /* 0x001fe4000f8e02ff */
[----:B------:R-:W-:-:S04]  /*23dd0*/  IMAD.WIDE.U32 R20, R4, UR4, R20 ;  /* 0x0000000404147c25 */ /* 0x000fc8000f8e0014 */
[----:B------:R-:W-:-:S05]  /*23de0*/  IMAD R3, R4, UR5, R3 ;  /* 0x0000000504037c24 */ /* 0x000fca000f8e0203 */
[----:B------:R-:W-:-:S07]  /*23df0*/  IADD3 R21, PT, PT, R21, R3, RZ ;  /* 0x0000000315157210 */ /* 0x000fce0007ffe0ff */
.L_x_13805:
[----:B------:R-:W0:Y:S02]  /*23e00*/  LDCU.64 UR4, c[0x0][0x738] ;  /* 0x0000e700ff0477ac */ /* 0x000e240008000a00 */
[----:B0-----:R-:W-:-:S04]  /*23e10*/  IADD3 R20, P0, PT, R20, UR4, RZ ;  /* 0x0000000414147c10 */ /* 0x001fc8000ff1e0ff */
[----:B------:R-:W-:Y:S01]  /*23e20*/  IADD3.X R21, PT, PT, R21, UR5, RZ, P0, !PT ;  /* 0x0000000515157c10 */ /* 0x000fe200087fe4ff */
[----:B------:R-:W0:Y:S05]  /*23e30*/  LDCU.64 UR4, c[0x0][0x580] ;  /* 0x0000b000ff0477ac */ /* 0x000e2a0008000a00 */
[----:B------:R-:W2:Y:S01]  /*23e40*/  LDG.E.U8 R21, desc[UR36][R20.64] ;  /* 0x0000002414157981 */ /* 0x000ea2000c1e1100 */
[----:B------:R-:W-:Y:S01]  /*23e50*/  VIADD R16, R16, 0x80 ;  /* 0x0000008010107836 */ /* 0x000fe20000000000 */
[----:B0-----:R-:W-:-:S04]  /*23e60*/  IADD3 R4, P0, PT, R17, UR4, RZ ;  /* 0x0000000411047c10 */ /* 0x001fc8000ff1e0ff */
[----:B------:R-:W-:-:S05]  /*23e70*/  IADD3.X R5, PT, PT, RZ, UR5, RZ, P0, !PT ;  /* 0x00000005ff057c10 */ /* 0x000fca00087fe4ff */
[----:B--2---:R0:W-:Y:S04]  /*23e80*/  STG.E.U8 desc[UR36][R4.64], R21 ;  /* 0x0000001504007986 */ /* 0x0041e8000c101124 */
.L_x_13798:
[----:B------:R-:W-:Y:S05]  /*23e90*/  BSYNC.RECONVERGENT B6 ;  /* 0x0000000000067941 */ /* 0x000fea0003800200 */
.L_x_13797:
[----:B------:R-:W1:Y:S01]  /*23ea0*/  LDCU.64 UR4, c[0x0][0x380] ;  /* 0x00007000ff0477ac */ /* 0x000e620008000a00 */
[----:B------:R-:W-:Y:S01]  /*23eb0*/  BSSY.RECONVERGENT B6, `(.L_x_13878) ;  /* 0x00006bc000067945 */ /* 0x000fe20003800200 */
[----:B-1----:R-:W-:-:S04]  /*23ec0*/  ISETP.GE.U32.AND P0, PT, R16, UR4, PT ;  /* 0x0000000410007c0c */ /* 0x002fc8000bf06070 */
        /* <DEDUP_REMOVED lines=300> */
.L_x_13880:
        /* <DEDUP_REMOVED lines=29> */
.L_x_13882:
[----:B------:R-:W-:Y:S05]  /*25360*/  BSYNC.RECONVERGENT B7 ;  /* 0x0000000000077941 */ /* 0x000fea0003800200 */
.L_x_13881:
        /* <DEDUP_REMOVED lines=29> */
[----:B------:R-:W-:-:S13]  /*25540*/  ISETP.GE.U32.AND P1, PT, R3, UR4, PT ;  /* 0x0000000403007c0c */ /* 0x000fda000bf26070 */
[----:B------:R-:W-:Y:S01]  /*25550*/  @P1 VIADD R0, R0, 0x1 ;  /* 0x0000000100001836 */ /* 0x000fe20000000000 */
[----:B------:R-:W-:-:S04]  /*25560*/  @!P2 LOP3.LUT R0, RZ, UR4, RZ, 0x33, !PT ;  /* 0x00000004ff00ac12 */ /* 0x000fc8000f8e33ff */
[----:B------:R-:W-:-:S05]  /*25570*/  IADD3 R3, PT, PT, -R0, RZ, RZ ;  /* 0x000000ff00037210 */ /* 0x000fca0007ffe1ff */
[----:B------:R-:W-:Y:S01]  /*25580*/  IMAD R3, R3, UR4, R12 ;  /* 0x0000000403037c24 */ /* 0x000fe2000f8e020c */
[----:B------:R-:W-:Y:S01]  /*25590*/  MOV R12, R0 ;  /* 0x00000000000c7202 */ /* 0x000fe20000000f00 */
[----:B------:R-:W-:Y:S06]  /*255a0*/  BRA `(.L_x_13885) ;  /* 0x0000000000447947 */ /* 0x000fec0003800000 */
.L_x_13884:
        /* <DEDUP_REMOVED lines=8> */
[----:B------:R-:W-:-:S04]  /*25630*/  IADD3 R3, P0, PT, RZ, -R6, RZ ;  /* 0x80000006ff037210 */ /* 0x000fc80007f1e0ff */
[----:B------:R-:W-:-:S05]  /*25640*/  IADD3.X R0, PT, PT, RZ, ~R7, RZ, P0, !PT ;  /* 0x80000007ff007210 */ /* 0x000fca00007fe4ff */
[----:B0-----:R-:W-:Y:S02]  /*25650*/  IMAD R0, R0, UR4, RZ ;  /* 0x0000000400007c24 */ /* 0x001fe4000f8e02ff */
[----:B------:R-:W-:-:S04]  /*25660*/  IMAD.WIDE.U32 R12, R3, UR4, R12 ;  /* 0x00000004030c7c25 */ /* 0x000fc8000f8e000c */
[----:B------:R-:W-:Y:S02]  /*25670*/  IMAD R5, R3, UR5, R0 ;  /* 0x0000000503057c24 */ /* 0x000fe4000f8e0200 */
[----:B------:R-:W-:Y:S01]  /*25680*/  IMAD.MOV.U32 R3, RZ, RZ, R12 ;  /* 0x000000ffff037224 */ /* 0x000fe200078e000c */
[----:B------:R-:W-:Y:S02]  /*25690*/  MOV R12, R6 ;  /* 0x00000006000c7202 */ /* 0x000fe40000000f00 */
[----:B------:R-:W-:Y:S01]  /*256a0*/  IADD3 R4, PT, PT, R5, R13, RZ ;  /* 0x0000000d05047210 */ /* 0x000fe20007ffe0ff */
[----:B------:R-:W-:-:S07]  /*256b0*/  IMAD.MOV.U32 R13, RZ, RZ, R7 ;  /* 0x000000ffff0d7224 */ /* 0x000fce00078e0007 */
.L_x_13885:
[----:B------:R-:W-:Y:S05]  /*256c0*/  BSYNC.RECONVERGENT B0 ;  /* 0x0000000000007941 */ /* 0x000fea0003800200 */
.L_x_13883:
        /* <DEDUP_REMOVED lines=37> */
.L_x_13888:
        /* <DEDUP_REMOVED lines=18> */
.L_x_13889:
[----:B------:R-:W-:Y:S05]  /*25a40*/  BSYNC.RECONVERGENT B0 ;  /* 0x0000000000007941 */ /* 0x000fea0003800200 */
.L_x_13887:
        /* <DEDUP_REMOVED lines=37> */
.L_x_13891:
        /* <DEDUP_REMOVED lines=18> */
.L_x_13892:
[----:B------:R-:W-:Y:S05]  /*25dc0*/  BSYNC.RECONVERGENT B0 ;  /* 0x0000000000007941 */ /* 0x000fea0003800200 */
.L_x_13890:
        /* <DEDUP_REMOVED lines=37> */
.L_x_13894:
        /* <DEDUP_REMOVED lines=18> */
.L_x_13895:
[----:B------:R-:W-:Y:S05]  /*26140*/  BSYNC.RECONVERGENT B0 ;  /* 0x0000000000007941 */ /* 0x000fea0003800200 */
.L_x_13893:
        /* <DEDUP_REMOVED lines=37> */
.L_x_13897:
        /* <DEDUP_REMOVED lines=18> */
.L_x_13898:
[----:B------:R-:W-:Y:S05]  /*264c0*/  BSYNC.RECONVERGENT B0 ;  /* 0x0000000000007941 */ /* 0x000fea0003800200 */
.L_x_13896:
        /* <DEDUP_REMOVED lines=37> */
.L_x_13900:
        /* <DEDUP_REMOVED lines=18> */
.L_x_13901:
[----:B------:R-:W-:Y:S05]  /*26840*/  BSYNC.RECONVERGENT B0 ;  /* 0x0000000000007941 */ /* 0x000fea0003800200 */
.L_x_13899:
        /* <DEDUP_REMOVED lines=37> */
.L_x_13903:
        /* <DEDUP_REMOVED lines=18> */
.L_x_13904:
[----:B------:R-:W-:Y:S05]  /*26bc0*/  BSYNC.RECONVERGENT B0 ;  /* 0x0000000000007941 */ /* 0x000fea0003800200 */
.L_x_13902:
        /* <DEDUP_REMOVED lines=37> */
.L_x_13906:
        /* <DEDUP_REMOVED lines=18> */
.L_x_13907:
[----:B------:R-:W-:Y:S05]  /*26f40*/  BSYNC.RECONVERGENT B0 ;  /* 0x0000000000007941 */ /* 0x000fea0003800200 */
.L_x_13905:
        /* <DEDUP_REMOVED lines=37> */
.L_x_13909:
        /* <DEDUP_REMOVED lines=18> */
.L_x_13910:
[----:B------:R-:W-:Y:S05]  /*272c0*/  BSYNC.RECONVERGENT B0 ;  /* 0x0000000000007941 */ /* 0x000fea0003800200 */
.L_x_13908:
        /* <DEDUP_REMOVED lines=37> */
.L_x_13912:
        /* <DEDUP_REMOVED lines=18> */
.L_x_13913:
[----:B------:R-:W-:Y:S05]  /*27640*/  BSYNC.RECONVERGENT B0 ;  /* 0x0000000000007941 */ /* 0x000fea0003800200 */
.L_x_13911:
        /* <DEDUP_REMOVED lines=37> */
.L_x_13915:
        /* <DEDUP_REMOVED lines=18> */
.L_x_13916:
[----:B------:R-:W-:Y:S05]  /*279c0*/  BSYNC.RECONVERGENT B0 ;  /* 0x0000000000007941 */ /* 0x000fea0003800200 */
.L_x_13914:
        /* <DEDUP_REMOVED lines=37> */
.L_x_13918:
        /* <DEDUP_REMOVED lines=18> */
.L_x_13919:
[----:B------:R-:W-:Y:S05]  /*27d40*/  BSYNC.RECONVERGENT B0 ;  /* 0x0000000000007941 */ /* 0x000fea0003800200 */
.L_x_13917:
        /* <DEDUP_REMOVED lines=37> */
.L_x_13921:
        /* <DEDUP_REMOVED lines=18> */
.L_x_13922:
[----:B------:R-:W-:Y:S05]  /*280c0*/  BSYNC.RECONVERGENT B0 ;  /* 0x0000000000007941 */ /* 0x000fea0003800200 */
.L_x_13920:
        /* <DEDUP_REMOVED lines=37> */
.L_x_13924:
        /* <DEDUP_REMOVED lines=18> */
.L_x_13925:
[----:B------:R-:W-:Y:S05]  /*28440*/  BSYNC.RECONVERGENT B0 ;  /* 0x0000000000007941 */ /* 0x000fea0003800200 */
.L_x_13923:
        /* <DEDUP_REMOVED lines=37> */
.L_x_13927:
        /* <DEDUP_REMOVED lines=18> */
.L_x_13928:
[----:B------:R-:W-:Y:S05]  /*287c0*/  BSYNC.RECONVERGENT B0 ;  /* 0x0000000000007941 */ /* 0x000fea0003800200 */
.L_x_13926:
        /* <DEDUP_REMOVED lines=37> */
.L_x_13930:
        /* <DEDUP_REMOVED lines=18> */
.L_x_13931:
[----:B------:R-:W-:Y:S05]  /*28b40*/  BSYNC.RECONVERGENT B0 ;  /* 0x0000000000007941 */ /* 0x000fea0003800200 */
.L_x_13929:
        /* <DEDUP_REMOVED lines=37> */
.L_x_13933:
        /* <DEDUP_REMOVED lines=18> */
.L_x_13934:
[----:B------:R-:W-:Y:S05]  /*28ec0*/  BSYNC.RECONVERGENT B0 ;  /* 0x0000000000007941 */ /* 0x000fea0003800200 */
.L_x_13932:
        /* <DEDUP_REMOVED lines=37> */
.L_x_13936:
        /* <DEDUP_REMOVED lines=18> */
.L_x_13937:
[----:B------:R-:W-:Y:S05]  /*29240*/  BSYNC.RECONVERGENT B0 ;  /* 0x0000000000007941 */ /* 0x000fea0003800200 */
.L_x_13935:
        /* <DEDUP_REMOVED lines=37> */
.L_x_13939:
        /* <DEDUP_REMOVED lines=18> */
.L_x_13940:
[----:B------:R-:W-:Y:S05]  /*295c0*/  BSYNC.RECONVERGENT B0 ;  /* 0x0000000000007941 */ /* 0x000fea0003800200 */
.L_x_13938:
        /* <DEDUP_REMOVED lines=37> */
.L_x_13942:
        /* <DEDUP_REMOVED lines=18> */
.L_x_13943:
[----:B------:R-:W-:Y:S05]  /*29940*/  BSYNC.RECONVERGENT B0 ;  /* 0x0000000000007941 */ /* 0x000fea0003800200 */
.L_x_13941:
        /* <DEDUP_REMOVED lines=37> */
.L_x_13945:
        /* <DEDUP_REMOVED lines=18> */
.L_x_13946:
[----:B------:R-:W-:Y:S05]  /*29cc0*/  BSYNC.RECONVERGENT B0 ;  /* 0x0000000000007941 */ /* 0x000fea0003800200 */
.L_x_13944:
        /* <DEDUP_REMOVED lines=37> */
.L_x_13948:
        /* <DEDUP_REMOVED lines=18> */
.L_x_13949:
[----:B------:R-:W-:Y:S05]  /*2a040*/  BSYNC.RECONVERGENT B0 ;  /* 0x0000000000007941 */ /* 0x000fea0003800200 */
.L_x_13947:
        /* <DEDUP_REMOVED lines=37> */
.L_x_13951:
        /* <DEDUP_REMOVED lines=18> */
.L_x_13952:
[----:B------:R-:W-:Y:S05]  /*2a3c0*/  BSYNC.RECONVERGENT B0 ;  /* 0x0000000000007941 */ /* 0x000fea0003800200 */
.L_x_13950:
        /* <DEDUP_REMOVED lines=36> */
.L_x_13954:
        /* <DEDUP_REMOVED lines=16> */
.L_x_13955:
[----:B------:R-:W-:Y:S05]  /*2a710*/  BSYNC.RECONVERGENT B0 ;  /* 0x0000000000007941 */ /* 0x000fea0003800200 */
.L_x_13953:
        /* <DEDUP_REMOVED lines=32> */
.L_x_13957:
[----:B------:R-:W-:Y:S01]  /*2a920*/  MOV R8, R6 ;  /* 0x0000000600087202 */ /* 0x000fe20000000f00 */
[----:B------:R-:W-:Y:S01]  /*2a930*/  IMAD.MOV.U32 R10, RZ, RZ, R7 ;  /* 0x000000ffff0a7224 */ /* 0x000fe200078e0007 */
[----:B------:R-:W-:-:S07]  /*2a940*/  MOV R9, 0x2a960 ;  /* 0x0002a96000097802 */ /* 0x000fce0000000f00 */
[----:B------:R-:W-:Y:S05]  /*2a950*/  CALL.REL.NOINC `($__internal_3_$__cuda_sm20_rem_u64) ;  /* 0x0000013400707944 */ /* 0x000fea0003c00000 */
[----:B------:R-:W-:Y:S02]  /*2a960*/  MOV R4, R0 ;  /* 0x0000000000047202 */ /* 0x000fe40000000f00 */
[----:B------:R-:W-:-:S07]  /*2a970*/  MOV R5, R3 ;  /* 0x0000000300057202 */ /* 0x000fce0000000f00 */
.L_x_13958:
[----:B------:R-:W-:Y:S05]  /*2a980*/  BSYNC.RECONVERGENT B0 ;  /* 0x0000000000007941 */ /* 0x000fea0003800200 */
.L_x_13956:
[----:B------:R-:W0:Y:S02]  /*2a990*/  LDCU.64 UR4, c[0x0][0x730] ;  /* 0x0000e600ff0477ac */ /* 0x000e240008000a00 */
[----:B0-----:R-:W-:Y:S02]  /*2a9a0*/  IMAD R3, R5, UR4, RZ ;  /* 0x0000000405037c24 */ /* 0x001fe4000f8e02ff */
[----:B------:R-:W-:-:S04]  /*2a9b0*/  IMAD.WIDE.U32 R20, R4, UR4, R20 ;  /* 0x0000000404147c25 */ /* 0x000fc8000f8e0014 */
[----:B------:R-:W-:-:S04]  /*2a9c0*/  IMAD R3, R4, UR5, R3 ;  /* 0x0000000504037c24 */ /* 0x000fc8000f8e0203 */
[----:B------:R-:W-:-:S07]  /*2a9d0*/  IMAD.IADD R21, R21, 0x1, R3 ;  /* 0x0000000115157824 */ /* 0x000fce00078e0203 */
.L_x_13886:
[----:B------:R-:W0:Y:S02]  /*2a9e0*/  LDCU.64 UR4, c[0x0][0x738] ;  /* 0x0000e700ff0477ac */ /* 0x000e240008000a00 */
[----:B0-----:R-:W-:-:S04]  /*2a9f0*/  IADD3 R20, P0, PT, R20, UR4, RZ ;  /* 0x0000000414147c10 */ /* 0x001fc8000ff1e0ff */
[----:B------:R-:W-:Y:S01]  /*2aa00*/  IADD3.X R21, PT, PT, R21, UR5, RZ, P0, !PT ;  /* 0x0000000515157c10 */ /* 0x000fe200087fe4ff */
[----:B------:R-:W0:Y:S05]  /*2aa10*/  LDCU.64 UR4, c[0x0][0x580] ;  /* 0x0000b000ff0477ac */ /* 0x000e2a0008000a00 */
[----:B------:R-:W2:Y:S01]  /*2aa20*/  LDG.E.U8 R21, desc[UR36][R20.64] ;  /* 0x0000002414157981 */ /* 0x000ea2000c1e1100 */
[----:B------:R-:W-:Y:S02]  /*2aa30*/  IADD3 R16, PT, PT, R16, 0x80, RZ ;  /* 0x0000008010107810 */ /* 0x000fe40007ffe0ff */
[----:B0-----:R-:W-:-:S04]  /*2aa40*/  IADD3 R4, P0, PT, R17, UR4, RZ ;  /* 0x0000000411047c10 */ /* 0x001fc8000ff1e0ff */
[----:B------:R-:W-:-:S05]  /*2aa50*/  IADD3.X R5, PT, PT, RZ, UR5, RZ, P0, !PT ;  /* 0x00000005ff057c10 */ /* 0x000fca00087fe4ff */
[----:B--2---:R1:W-:Y:S04]  /*2aa60*/  STG.E.U8 desc[UR36][R4.64], R21 ;  /* 0x0000001504007986 */ /* 0x0043e8000c101124 */
.L_x_13879:
[----:B------:R-:W-:Y:S05]  /*2aa70*/  BSYNC.RECONVERGENT B6 ;  /* 0x0000000000067941 */ /* 0x000fea0003800200 */
.L_x_13878:
        /* <DEDUP_REMOVED lines=303> */
.L_x_13961:
        /* <DEDUP_REMOVED lines=29> */
.L_x_13963:
[----:B------:R-:W-:Y:S05]  /*2bf40*/  BSYNC.RECONVERGENT B7 ;  /* 0x0000000000077941 */ /* 0x000fea0003800200 */
.L_x_13962:
        /* <DEDUP_REMOVED lines=36> */
.L_x_13965:
        /* <DEDUP_REMOVED lines=17> */
.L_x_13966:
[----:B------:R-:W-:Y:S05]  /*2c2a0*/  BSYNC.RECONVERGENT B0 ;  /* 0x0000000000007941 */ /* 0x000fea0003800200 */
.L_x_13964:
        /* <DEDUP_REMOVED lines=37> */
.L_x_13969:
        /* <DEDUP_REMOVED lines=18> */
.L_x_13970:
[----:B------:R-:W-:Y:S05]  /*2c620*/  BSYNC.RECONVERGENT B0 ;  /* 0x0000000000007941 */ /* 0x000fea0003800200 */
.L_x_13968:
        /* <DEDUP_REMOVED lines=37> */
.L_x_13972:
        /* <DEDUP_REMOVED lines=18> */
.L_x_13973:
[----:B------:R-:W-:Y:S05]  /*2c9a0*/  BSYNC.RECONVERGENT B0 ;  /* 0x0000000000007941 */ /* 0x000fea0003800200 */
.L_x_13971:
        /* <DEDUP_REMOVED lines=37> */
.L_x_13975:
        /* <DEDUP_REMOVED lines=18> */
.L_x_13976:
[----:B------:R-:W-:Y:S05]  /*2cd20*/  BSYNC.RECONVERGENT B0 ;  /* 0x0000000000007941 */ /* 0x000fea0003800200 */
.L_x_13974:
        /* <DEDUP_REMOVED lines=37> */
.L_x_13978:
        /* <DEDUP_REMOVED lines=18> */
.L_x_13979:
[----:B------:R-:W-:Y:S05]  /*2d0a0*/  BSYNC.RECONVERGENT B0 ;  /* 0x0000000000007941 */ /* 0x000fea0003800200 */
.L_x_13977:
        /* <DEDUP_REMOVED lines=37> */
.L_x_13981:
        /* <DEDUP_REMOVED lines=18> */
.L_x_13982:
[----:B------:R-:W-:Y:S05]  /*2d420*/  BSYNC.RECONVERGENT B0 ;  /* 0x0000000000007941 */ /* 0x000fea0003800200 */
.L_x_13980:
        /* <DEDUP_REMOVED lines=37> */
.L_x_13984:
        /* <DEDUP_REMOVED lines=18> */
.L_x_13985:
[----:B------:R-:W-:Y:S05]  /*2d7a0*/  BSYNC.RECONVERGENT B0 ;  /* 0x0000000000007941 */ /* 0x000fea0003800200 */
.L_x_13983:
        /* <DEDUP_REMOVED lines=37> */
.L_x_13987:
        /* <DEDUP_REMOVED lines=18> */
.L_x_13988:
[----:B------:R-:W-:Y:S05]  /*2db20*/  BSYNC.RECONVERGENT B0 ;  /* 0x0000000000007941 */ /* 0x000fea0003800200 */
.L_x_13986:
        /* <DEDUP_REMOVED lines=37> */
.L_x_13990:
        /* <DEDUP_REMOVED lines=18> */
.L_x_13991:
[----:B------:R-:W-:Y:S05]  /*2dea0*/  BSYNC.RECONVERGENT B0 ;  /* 0x0000000000007941 */ /* 0x000fea0003800200 */
.L_x_13989:
        /* <DEDUP_REMOVED lines=37> */
.L_x_13993:
        /* <DEDUP_REMOVED lines=18> */
.L_x_13994:
[----:B------:R-:W-:Y:S05]  /*2e220*/  BSYNC.RECONVERGENT B0 ;  /* 0x0000000000007941 */ /* 0x000fea0003800200 */
.L_x_13992:
        /* <DEDUP_REMOVED lines=37> */
.L_x_13996:
        /* <DEDUP_REMOVED lines=18> */
.L_x_13997:
[----:B------:R-:W-:Y:S05]  /*2e5a0*/  BSYNC.RECONVERGENT B0 ;  /* 0x0000000000007941 */ /* 0x000fea0003800200 */
.L_x_13995:
        /* <DEDUP_REMOVED lines=37> */
.L_x_13999:
        /* <DEDUP_REMOVED lines=18> */
.L_x_14000:
[----:B------:R-:W-:Y:S05]  /*2e920*/  BSYNC.RECONVERGENT B0 ;  /* 0x0000000000007941 */ /* 0x000fea0003800200 */
.L_x_13998:
        /* <DEDUP_REMOVED lines=37> */
.L_x_14002:
        /* <DEDUP_REMOVED lines=18> */
.L_x_14003:
[----:B------:R-:W-:Y:S05]  /*2eca0*/  BSYNC.RECONVERGENT B0 ;  /* 0x0000000000007941 */ /* 0x000fea0003800200 */
.L_x_14001:
        /* <DEDUP_REMOVED lines=37> */
.L_x_14005:
        /* <DEDUP_REMOVED lines=18> */
.L_x_14006:
[----:B------:R-:W-:Y:S05]  /*2f020*/  BSYNC.RECONVERGENT B0 ;  /* 0x0000000000007941 */ /* 0x000fea0003800200 */
.L_x_14004:
        /* <DEDUP_REMOVED lines=37> */
.L_x_14008:
        /* <DEDUP_REMOVED lines=18> */
.L_x_14009:
[----:B------:R-:W-:Y:S05]  /*2f3a0*/  BSYNC.RECONVERGENT B0 ;  /* 0x0000000000007941 */ /* 0x000fea0003800200 */
.L_x_14007:
        /* <DEDUP_REMOVED lines=37> */
.L_x_14011:
        /* <DEDUP_REMOVED lines=18> */
.L_x_14012:
[----:B------:R-:W-:Y:S05]  /*2f720*/  BSYNC.RECONVERGENT B0 ;  /* 0x0000000000007941 */ /* 0x000fea0003800200 */
.L_x_14010:
        /* <DEDUP_REMOVED lines=37> */
.L_x_14014:
        /* <DEDUP_REMOVED lines=18> */
.L_x_14015:
[----:B------:R-:W-:Y:S05]  /*2faa0*/  BSYNC.RECONVERGENT B0 ;  /* 0x0000000000007941 */ /* 0x000fea0003800200 */
.L_x_14013:
        /* <DEDUP_REMOVED lines=37> */
.L_x_14017:
        /* <DEDUP_REMOVED lines=18> */
.L_x_14018:
[----:B------:R-:W-:Y:S05]  /*2fe20*/  BSYNC.RECONVERGENT B0 ;  /* 0x0000000000007941 */ /* 0x000fea0003800200 */
.L_x_14016:
        /* <DEDUP_REMOVED lines=37> */
.L_x_14020:
        /* <DEDUP_REMOVED lines=18> */
.L_x_14021:
[----:B------:R-:W-:Y:S05]  /*301a0*/  BSYNC.RECONVERGENT B0 ;  /* 0x0000000000007941 */ /* 0x000fea0003800200 */
.L_x_14019:
        /* <DEDUP_REMOVED lines=37> */
.L_x_14023:
        /* <DEDUP_REMOVED lines=18> */
.L_x_14024:
[----:B------:R-:W-:Y:S05]  /*30520*/  BSYNC.RECONVERGENT B0 ;  /* 0x0000000000007941 */ /* 0x000fea0003800200 */
.L_x_14022:
        /* <DEDUP_REMOVED lines=37> */
.L_x_14026:
        /* <DEDUP_REMOVED lines=18> */
.L_x_14027:
[----:B------:R-:W-:Y:S05]  /*308a0*/  BSYNC.RECONVERGENT B0 ;  /* 0x0000000000007941 */ /* 0x000fea0003800200 */
.L_x_14025:
        /* <DEDUP_REMOVED lines=37> */
.L_x_14029:
        /* <DEDUP_REMOVED lines=18> */
.L_x_14030:
[----:B------:R-:W-:Y:S05]  /*30c20*/  BSYNC.RECONVERGENT B0 ;  /* 0x0000000000007941 */ /* 0x000fea0003800200 */
.L_x_14028:
        /* <DEDUP_REMOVED lines=37> */
.L_x_14032:
        /* <DEDUP_REMOVED lines=18> */
.L_x_14033:
[----:B------:R-:W-:Y:S05]  /*30fa0*/  BSYNC.RECONVERGENT B0 ;  /* 0x0000000000007941 */ /* 0x000fea0003800200 */
.L_x_14031:
        /* <DEDUP_REMOVED lines=36> */
.L_x_14035:
        /* <DEDUP_REMOVED lines=16> */
.L_x_14036:
[----:B------:R-:W-:Y:S05]  /*312f0*/  BSYNC.RECONVERGENT B0 ;  /* 0x0000000000007941 */ /* 0x000fea0003800200 */
.L_x_14034:
        /* <DEDUP_REMOVED lines=32> */
.L_x_14038:
[----:B------:R-:W-:Y:S02]  /*31500*/  MOV R8, R6 ;  /* 0x0000000600087202 */ /* 0x000fe40000000f00 */
[----:B------:R-:W-:Y:S02]  /*31510*/  MOV R10, R7 ;  /* 0x00000007000a7202 */ /* 0x000fe40000000f00 */
[----:B------:R-:W-:-:S07]  /*31520*/  MOV R9, 0x31540 ;  /* 0x0003154000097802 */ /* 0x000fce0000000f00 */
[----:B------:R-:W-:Y:S05]  /*31530*/  CALL.REL.NOINC `($__internal_3_$__cuda_sm20_rem_u64) ;  /* 0x000000c800787944 */ /* 0x000fea0003c00000 */
[----:B------:R-:W-:Y:S01]  /*31540*/  IMAD.MOV.U32 R4, RZ, RZ, R0 ;  /* 0x000000ffff047224 */ /* 0x000fe200078e0000 */
[----:B------:R-:W-:-:S07]  /*31550*/  MOV R5, R3 ;  /* 0x0000000300057202 */ /* 0x000fce0000000f00 */
.L_x_14039:
[----:B------:R-:W-:Y:S05]  /*31560*/  BSYNC.RECONVERGENT B0 ;  /* 0x0000000000007941 */ /* 0x000fea0003800200 */
.L_x_14037:
[----:B------:R-:W0:Y:S02]  /*31570*/  LDCU.64 UR4, c[0x0][0x730] ;  /* 0x0000e600ff0477ac */ /* 0x000e240008000a00 */
[----:B0-----:R-:W-:Y:S02]  /*31580*/  IMAD R3, R5, UR4, RZ ;  /* 0x0000000405037c24 */ /* 0x001fe4000f8e02ff */
[----:B------:R-:W-:-:S04]  /*31590*/  IMAD.WIDE.U32 R20, R4, UR4, R20 ;  /* 0x0000000404147c25 */ /* 0x000fc8000f8e0014 */
[----:B------:R-:W-:-:S05]  /*315a0*/  IMAD R3, R4, UR5, R3 ;  /* 0x0000000504037c24 */ /* 0x000fca000f8e0203 */
[----:B------:R-:W-:-:S07]  /*315b0*/  IADD3 R21, PT, PT, R21, R3, RZ ;  /* 0x0000000315157210 */ /* 0x000fce0007ffe0ff */
.L_x_13967:
[----:B------:R-:W0:Y:S02]  /*315c0*/  LDCU.64 UR4, c[0x0][0x738] ;  /* 0x0000e700ff0477ac */ /* 0x000e240008000a00 */
[----:B0-----:R-:W-:-:S04]  /*315d0*/  IADD3 R20, P0, PT, R20, UR4, RZ ;  /* 0x0000000414147c10 */ /* 0x001fc8000ff1e0ff */
[----:B------:R-:W-:Y:S01]  /*315e0*/  IADD3.X R21, PT, PT, R21, UR5, RZ, P0, !PT ;  /* 0x0000000515157c10 */ /* 0x000fe200087fe4ff */
[----:B------:R-:W0:Y:S05]  /*315f0*/  LDCU.64 UR4, c[0x0][0x580] ;  /* 0x0000b000ff0477ac */ /* 0x000e2a0008000a00 */
[----:B------:R-:W2:Y:S01]  /*31600*/  LDG.E.U8 R21, desc[UR36][R20.64] ;  /* 0x0000002414157981 */ /* 0x000ea2000c1e1100 */
[----:B------:R-:W-:Y:S02]  /*31610*/  IADD3 R16, PT, PT, R16, 0x80, RZ ;  /* 0x0000008010107810 */ /* 0x000fe40007ffe0ff */
[----:B0-----:R-:W-:-:S05]  /*31620*/  IADD3 R4, P0, PT, R17, UR4, RZ ;  /* 0x0000000411047c10 */ /* 0x001fca000ff1e0ff */
[----:B------:R-:W-:-:S05]  /*31630*/  IMAD.X R5, RZ, RZ, UR5, P0 ;  /* 0x00000005ff057e24 */ /* 0x000fca00080e06ff */
[----:B--2---:R2:W-:Y:S03]  /*31640*/  STG.E.U8 desc[UR36][R4.64], R21 ;  /* 0x0000001504007986 */ /* 0x0045e6000c101124 */
.L_x_13960:
[----:B------:R-:W-:Y:S05]  /*31650*/  BSYNC.RECONVERGENT B6 ;  /* 0x0000000000067941 */ /* 0x000fea0003800200 */
.L_x_13959:
[----:B------:R-:W3:Y:S02]  /*31660*/  LDCU.64 UR4, c[0x0][0x380] ;  /* 0x00007000ff0477ac */ /* 0x000ee40008000a00 */
[----:B---3--:R-:W-:-:S04]  /*31670*/  ISETP.GE.U32.AND P0, PT, R16, UR4, PT ;  /* 0x0000000410007c0c */ /* 0x008fc8000bf06070 */
[----:B------:R-:W-:-:S13]  /*31680*/  ISETP.GE.AND.EX P0, PT, RZ, UR5, PT, P0 ;  /* 0x00000005ff007c0c */ /* 0x000fda000bf06300 */
[----:B------:R-:W-:Y:S05]  /*31690*/  @P0 EXIT ;  /* 0x000000000000094d */ /* 0x000fea0003800000 */
[----:B------:R-:W3:Y:S01]  /*316a0*/  LDCU.64 UR4, c[0x0][0x390] ;  /* 0x00007200ff0477ac */ /* 0x000ee20008000a00 */
[----:B012---:R-:W-:Y:S02]  /*316b0*/  HFMA2 R4, -RZ, RZ, 0, 0 ;  /* 0x00000000ff047431 */ /* 0x007fe400000001ff */
        /* <DEDUP_REMOVED lines=296> */
.L_x_14040:
        /* <DEDUP_REMOVED lines=31> */
.L_x_14042:
[----:B------:R-:W-:Y:S05]  /*32b30*/  BSYNC.RECONVERGENT B6 ;  /* 0x0000000000067941 */ /* 0x000fea0003800200 */
.L_x_14041:
        /* <DEDUP_REMOVED lines=13> */
[----:B------:R-:W-:Y:S02]  /*32c10*/  HFMA2 R2, -RZ, RZ, 0, 0 ;  /* 0x00000000ff027431 */ /* 0x000fe400000001ff */
[----:B------:R-:W-:Y:S01]  /*32c20*/  IMAD.MOV.U32 R13, RZ, RZ, RZ ;  /* 0x000000ffff0d7224 */ /* 0x000fe200078e00ff */
        /* <DEDUP_REMOVED lines=22> */
.L_x_14044:
        /* <DEDUP_REMOVED lines=17> */
.L_x_14045:
[----:B------:R-:W-:Y:S05]  /*32ea0*/  BSYNC.RECONVERGENT B0 ;  /* 0x0000000000007941 */ /* 0x000fea0003800200 */
.L_x_14043:
        /* <DEDUP_REMOVED lines=37> */
.L_x_14048:
        /* <DEDUP_REMOVED lines=18> */
.L_x_14049:
[----:B------:R-:W-:Y:S05]  /*33220*/  BSYNC.RECONVERGENT B0 ;  /* 0x0000000000007941 */ /* 0x000fea0003800200 */
.L_x_14047:
        /* <DEDUP_REMOVED lines=38> */
.L_x_14051:
        /* <DEDUP_REMOVED lines=18> */
.L_x_14052:
[----:B------:R-:W-:Y:S05]  /*335b0*/  BSYNC.RECONVERGENT B0 ;  /* 0x0000000000007941 */ /* 0x000fea0003800200 */
.L_x_14050:
        /* <DEDUP_REMOVED lines=38> */
.L_x_14054:
        /* <DEDUP_REMOVED lines=18> */
.L_x_14055:
[----:B------:R-:W-:Y:S05]  /*33940*/  BSYNC.RECONVERGENT B0 ;  /* 0x0000000000007941 */ /* 0x000fea0003800200 */
.L_x_14053:
        /* <DEDUP_REMOVED lines=38> */
.L_x_14057:
        /* <DEDUP_REMOVED lines=18> */
.L_x_14058:
[----:B------:R-:W-:Y:S05]  /*33cd0*/  BSYNC.RECONVERGENT B0 ;  /* 0x0000000000007941 */ /* 0x000fea0003800200 */
.L_x_14056:
        /* <DEDUP_REMOVED lines=38> */
.L_x_14060:
        /* <DEDUP_REMOVED lines=18> */
.L_x_14061:
[----:B------:R-:W-:Y:S05]  /*34060*/  BSYNC.RECONVERGENT B0 ;  /* 0x0000000000007941 */ /* 0x000fea0003800200 */
.L_x_14059:
        /* <DEDUP_REMOVED lines=38> */
.L_x_14063:
        /* <DEDUP_REMOVED lines=18> */
.L_x_14064:
[----:B------:R-:W-:Y:S05]  /*343f0*/  BSYNC.RECONVERGENT B0 ;  /* 0x0000000000007941 */ /* 0x000fea0003800200 */
.L_x_14062:
        /* <DEDUP_REMOVED lines=38> */
.L_x_14066:
        /* <DEDUP_REMOVED lines=18> */
.L_x_14067:
[----:B------:R-:W-:Y:S05]  /*34780*/  BSYNC.RECONVERGENT B0 ;  /* 0x0000000000007941 */ /* 0x000fea0003800200 */
.L_x_14065:
        /* <DEDUP_REMOVED lines=38> */
.L_x_14069:
        /* <DEDUP_REMOVED lines=18> */
.L_x_14070:
[----:B------:R-:W-:Y:S05]  /*34b10*/  BSYNC.RECONVERGENT B0 ;  /* 0x0000000000007941 */ /* 0x000fea0003800200 */
.L_x_14068:
        /* <DEDUP_REMOVED lines=38> */
.L_x_14072:
        /* <DEDUP_REMOVED lines=18> */
.L_x_14073:
[----:B------:R-:W-:Y:S05]  /*34ea0*/  BSYNC.RECONVERGENT B0 ;  /* 0x0000000000007941 */ /* 0x000fea0003800200 */
.L_x_14071:
        /* <DEDUP_REMOVED lines=38> */
.L_x_14075:
        /* <DEDUP_REMOVED lines=18> */
.L_x_14076:
[----:B------:R-:W-:Y:S05]  /*35230*/  BSYNC.RECONVERGENT B0 ;  /* 0x0000000000007941 */ /* 0x000fea0003800200 */
.L_x_14074:
        /* <DEDUP_REMOVED lines=38> */
.L_x_14078:
        /* <DEDUP_REMOVED lines=18> */
.L_x_14079:
[----:B------:R-:W-:Y:S05]  /*355c0*/  BSYNC.RECONVERGENT B0 ;  /* 0x0000000000007941 */ /* 0x000fea0003800200 */
.L_x_14077:
        /* <DEDUP_REMOVED lines=38> */
.L_x_14081:
        /* <DEDUP_REMOVED lines=18> */
.L_x_14082:
[----:B------:R-:W-:Y:S05]  /*35950*/  BSYNC.RECONVERGENT B0 ;  /* 0x0000000000007941 */ /* 0x000fea0003800200 */
.L_x_14080:
        /* <DEDUP_REMOVED lines=38> */
.L_x_14084:
        /* <DEDUP_REMOVED lines=18> */
.L_x_14085:
[----:B------:R-:W-:Y:S05]  /*35ce0*/  BSYNC.RECONVERGENT B0 ;  /* 0x0000000000007941 */ /* 0x000fea0003800200 */
.L_x_14083:
        /* <DEDUP_REMOVED lines=38> */
.L_x_14087:
        /* <DEDUP_REMOVED lines=18> */
.L_x_14088:
[----:B------:R-:W-:Y:S05]  /*36070*/  BSYNC.RECONVERGENT B0 ;  /* 0x0000000000007941 */ /* 0x000fea0003800200 */
.L_x_14086:
        /* <DEDUP_REMOVED lines=38> */
.L_x_14090:
        /* <DEDUP_REMOVED lines=18> */
.L_x_14091:
[----:B------:R-:W-:Y:S05]  /*36400*/  BSYNC.RECONVERGENT B0 ;  /* 0x0000000000007941 */ /* 0x000fea0003800200 */
.L_x_14089:
        /* <DEDUP_REMOVED lines=38> */
.L_x_14093:
        /* <DEDUP_REMOVED lines=18> */
.L_x_14094:
[----:B------:R-:W-:Y:S05]  /*36790*/  BSYNC.RECONVERGENT B0 ;  /* 0x0000000000007941 */ /* 0x000fea0003800200 */
.L_x_14092:
        /* <DEDUP_REMOVED lines=38> */
.L_x_14096:
        /* <DEDUP_REMOVED lines=18> */
.L_x_14097:
[----:B------:R-:W-:Y:S05]  /*36b20*/  BSYNC.RECONVERGENT B0 ;  /* 0x0000000000007941 */ /* 0x000fea0003800200 */
.L_x_14095:
        /* <DEDUP_REMOVED lines=38> */
.L_x_14099:
        /* <DEDUP_REMOVED lines=18> */
.L_x_14100:
[----:B------:R-:W-:Y:S05]  /*36eb0*/  BSYNC.RECONVERGENT B0 ;  /* 0x0000000000007941 */ /* 0x000fea0003800200 */
.L_x_14098:
        /* <DEDUP_REMOVED lines=38> */
.L_x_14102:
        /* <DEDUP_REMOVED lines=18> */
.L_x_14103:
[----:B------:R-:W-:Y:S05]  /*37240*/  BSYNC.RECONVERGENT B0 ;  /* 0x0000000000007941 */ /* 0x000fea0003800200 */
.L_x_14101:
        /* <DEDUP_REMOVED lines=38> */
.L_x_14105:
        /* <DEDUP_REMOVED lines=18> */
.L_x_14106:
[----:B------:R-:W-:Y:S05]  /*375d0*/  BSYNC.RECONVERGENT B0 ;  /* 0x0000000000007941 */ /* 0x000fea0003800200 */
.L_x_14104:
        /* <DEDUP_REMOVED lines=38> */
.L_x_14108:
        /* <DEDUP_REMOVED lines=18> */
.L_x_14109:
[----:B------:R-:W-:Y:S05]  /*37960*/  BSYNC.RECONVERGENT B0 ;  /* 0x0000000000007941 */ /* 0x000fea0003800200 */
.L_x_14107:
        /* <DEDUP_REMOVED lines=38> */
.L_x_14111:
        /* <DEDUP_REMOVED lines=18> */
.L_x_14112:
[----:B------:R-:W-:Y:S05]  /*37cf0*/  BSYNC.RECONVERGENT B0 ;  /* 0x0000000000007941 */ /* 0x000fea0003800200 */
.L_x_14110:
        /* <DEDUP_REMOVED lines=37> */
.L_x_14114:
        /* <DEDUP_REMOVED lines=16> */
.L_x_14115:
[----:B------:R-:W-:Y:S05]  /*38050*/  BSYNC.RECONVERGENT B0 ;  /* 0x0000000000007941 */ /* 0x000fea0003800200 */
.L_x_14113:
[----:B------:R-:W0:Y:S01]  /*38060*/  LDCU.64 UR4, c[0x0][0x728] ;  /* 0x0000e500ff0477ac */ /* 0x000e220008000a00 */
[----:B------:R-:W-:Y:S01]  /*38070*/  MOV R3, R21 ;  /* 0x0000001500037202 */ /* 0x000fe20000000f00 */
        /* <DEDUP_REMOVED lines=31> */
.L_x_14117:
[----:B------:R-:W-:Y:S02]  /*38270*/  MOV R8, R6 ;  /* 0x0000000600087202 */ /* 0x000fe40000000f00 */
[----:B------:R-:W-:Y:S02]  /*38280*/  MOV R10, R7 ;  /* 0x00000007000a7202 */ /* 0x000fe40000000f00 */
[----:B------:R-:W-:-:S07]  /*38290*/  MOV R9, 0x382b0 ;  /* 0x000382b000097802 */ /* 0x000fce0000000f00 */
[----:B------:R-:W-:Y:S05]  /*382a0*/  CALL.REL.NOINC `($__internal_3_$__cuda_sm20_rem_u64) ;  /* 0x0000005c001c7944 */ /* 0x000fea0003c00000 */
[----:B------:R-:W-:Y:S01]  /*382b0*/  IMAD.MOV.U32 R4, RZ, RZ, R0 ;  /* 0x000000ffff047224 */ /* 0x000fe200078e0000 */
[----:B------:R-:W-:-:S07]  /*382c0*/  MOV R5, R3 ;  /* 0x0000000300057202 */ /* 0x000fce0000000f00 */
.L_x_14118:
[----:B------:R-:W-:Y:S05]  /*382d0*/  BSYNC.RECONVERGENT B0 ;  /* 0x0000000000007941 */ /* 0x000fea0003800200 */
.L_x_14116:
[----:B------:R-:W0:Y:S01]  /*382e0*/  LDCU.64 UR4, c[0x0][0x730] ;  /* 0x0000e600ff0477ac */ /* 0x000e220008000a00 */
[----:B------:R-:W-:Y:S01]  /*382f0*/  MOV R3, R21 ;  /* 0x0000001500037202 */ /* 0x000fe20000000f00 */
[----:B0-----:R-:W-:Y:S02]  /*38300*/  IMAD R5, R5, UR4, RZ ;  /* 0x0000000405057c24 */ /* 0x001fe4000f8e02ff */
[----:B------:R-:W-:-:S04]  /*38310*/  IMAD.WIDE.U32 R2, R4, UR4, R2 ;  /* 0x0000000404027c25 */ /* 0x000fc8000f8e0002 */
[----:B------:R-:W-:-:S04]  /*38320*/  IMAD R5, R4, UR5, R5 ;  /* 0x0000000504057c24 */ /* 0x000fc8000f8e0205 */
[----:B------:R-:W-:-:S07]  /*38330*/  IMAD.IADD R21, R3, 0x1, R5 ;  /* 0x0000000103157824 */ /* 0x000fce00078e0205 */
.L_x_14046:
[----:B------:R-:W0:Y:S02]  /*38340*/  LDCU.64 UR4, c[0x0][0x738] ;  /* 0x0000e700ff0477ac */ /* 0x000e240008000a00 */
[----:B0-----:R-:W-:-:S04]  /*38350*/  IADD3 R2, P0, PT, R2, UR4, RZ ;  /* 0x0000000402027c10 */ /* 0x001fc8000ff1e0ff */
[----:B------:R-:W-:-:S06]  /*38360*/  IADD3.X R3, PT, PT, R21, UR5, RZ, P0, !PT ;  /* 0x0000000515037c10 */ /* 0x000fcc00087fe4ff */
[----:B------:R-:W2:Y:S04]  /*38370*/  LDG.E.U8 R3, desc[UR36][R2.64] ;  /* 0x0000002402037981 */ /* 0x000ea8000c1e1100 */
[----:B--2---:R-:W-:Y:S01]  /*38380*/  STG.E.U8 desc[UR36][R16.64], R3 ;  /* 0x0000000310007986 */ /* 0x004fe2000c101124 */
[----:B------:R-:W-:Y:S05]  /*38390*/  EXIT ;  /* 0x000000000000794d */ /* 0x000fea0003800000 */
.L_x_13777:
        /* <DEDUP_REMOVED lines=9> */
[----:B------:R-:W-:Y:S01]  /*38430*/  MOV R3, R16 ;  /* 0x0000001000037202 */ /* 0x000fe20000000f00 */
        /* <DEDUP_REMOVED lines=296> */
.L_x_14121:
        /* <DEDUP_REMOVED lines=29> */
.L_x_14123:
[----:B------:R-:W-:Y:S05]  /*39890*/  BSYNC.RECONVERGENT B7 ;  /* 0x0000000000077941 */ /* 0x000fea0003800200 */
.L_x_14122:
[----:B------:R-:W0:Y:S01]  /*398a0*/  LDCU.64 UR4, c[0x0][0x590] ;  /* 0x0000b200ff0477ac */ /* 0x000e220008000a00 */
[--C-:B------:R-:W-:Y:S02]  /*398b0*/  SHF.R.S32.HI R3, RZ, 0x1f, R23.reuse ;  /* 0x0000001fff037819 */ /* 0x100fe40000011417 */
[----:B------:R-:W-:Y:S01]  /*398c0*/  SHF.R.S32.HI R5, RZ, 0x1f, R23 ;  /* 0x0000001fff057819 */ /* 0x000fe20000011417 */
[----:B------:R-:W1:Y:S01]  /*398d0*/  LDCU.64 UR6, c[0x0][0x738] ;  /* 0x0000e700ff0677ac */ /* 0x000e620008000a00 */
[----:B0-----:R-:W-:Y:S02]  /*398e0*/  LOP3.LUT R3, R3, UR4, RZ, 0xc0, !PT ;  /* 0x0000000403037c12 */ /* 0x001fe4000f8ec0ff */
[----:B------:R-:W-:Y:S01]  /*398f0*/  LOP3.LUT R5, R5, UR5, RZ, 0xc0, !PT ;  /* 0x0000000505057c12 */ /* 0x000fe2000f8ec0ff */
[----:B------:R-:W0:Y:S01]  /*39900*/  LDCU.64 UR4, c[0x0][0x580] ;  /* 0x0000b000ff0477ac */ /* 0x000e220008000a00 */
[----:B-1----:R-:W-:-:S04]  /*39910*/  IADD3 R2, P0, P1, R3, UR6, R22 ;  /* 0x0000000603027c10 */ /* 0x002fc8000f91e016 */
[----:B------:R-:W-:-:S06]  /*39920*/  IADD3.X R3, PT, PT, R5, UR7, R23, P0, P1 ;  /* 0x0000000705037c10 */ /* 0x000fcc00087e2417 */
[----:B------:R-:W2:Y:S01]  /*39930*/  LDG.E.U8 R3, desc[UR36][R2.64] ;  /* 0x0000002402037981 */ /* 0x000ea2000c1e1100 */
[----:B------:R-:W-:Y:S02]  /*39940*/  IADD3 R16, PT, PT, R16, 0x80, RZ ;  /* 0x0000008010107810 */ /* 0x000fe40007ffe0ff */
[----:B0-----:R-:W-:-:S04]  /*39950*/  IADD3 R4, P0, PT, R19, UR4, RZ ;  /* 0x0000000413047c10 */ /* 0x001fc8000ff1e0ff */
[----:B------:R-:W-:-:S05]  /*39960*/  IADD3.X R5, PT, PT, RZ, UR5, RZ, P0, !PT ;  /* 0x00000005ff057c10 */ /* 0x000fca00087fe4ff */
[----:B--2---:R0:W-:Y:S04]  /*39970*/  STG.E.U8 desc[UR36][R4.64], R3 ;  /* 0x0000000304007986 */ /* 0x0041e8000c101124 */
.L_x_14120:
[----:B------:R-:W-:Y:S05]  /*39980*/  BSYNC.RECONVERGENT B6 ;  /* 0x0000000000067941 */ /* 0x000fea0003800200 */
.L_x_14119:
        /* <DEDUP_REMOVED lines=303> */
.L_x_14126:
        /* <DEDUP_REMOVED lines=29> */
.L_x_14128:
[----:B------:R-:W-:Y:S05]  /*3ae50*/  BSYNC.RECONVERGENT B7 ;  /* 0x0000000000077941 */ /* 0x000fea0003800200 */
.L_x_14127:
        /* <DEDUP_REMOVED lines=14> */
.L_x_14125:
[----:B------:R-:W-:Y:S05]  /*3af40*/  BSYNC.RECONVERGENT B6 ;  /* 0x0000000000067941 */ /* 0x000fea0003800200 */
.L_x_14124:
        /* <DEDUP_REMOVED lines=303> */
.L_x_14131:
        /* <DEDUP_REMOVED lines=29> */
.L_x_14133:
[----:B------:R-:W-:Y:S05]  /*3c410*/  BSYNC.RECONVERGENT B7 ;  /* 0x0000000000077941 */ /* 0x000fea0003800200 */
.L_x_14132:
        /* <DEDUP_REMOVED lines=14> */
.L_x_14130:
[----:B------:R-:W-:Y:S05]  /*3c500*/  BSYNC.RECONVERGENT B6 ;  /* 0x0000000000067941 */ /* 0x000fea0003800200 */
.L_x_14129:
        /* <DEDUP_REMOVED lines=302> */
.L_x_14134:
[----:B------:R-:W0:Y:S02]  /*3d7f0*/  LDCU.128 UR4, c[0x0][0x580] ;  /* 0x0000b000ff0477ac */ /* 0x000e240008000c00 */
[----:B0-----:R-:W-:-:S05]  /*3d800*/  IADD3 R4, P0, PT, R0, UR6, RZ ;  /* 0x0000000600047c10 */ /* 0x001fca000ff1e0ff */
[----:B------:R-:W-:Y:S01]  /*3d810*/  IMAD.X R5, RZ, RZ, UR7, P0 ;  /* 0x00000007ff057e24 */ /* 0x000fe200080e06ff */
        /* <DEDUP_REMOVED lines=28> */
.L_x_14136:
[----:B------:R-:W-:Y:S05]  /*3d9e0*/  BSYNC.RECONVERGENT B6 ;  /* 0x0000000000067941 */ /* 0x000fea0003800200 */
.L_x_14135:
        /* <DEDUP_REMOVED lines=8> */
[----:B------:R-:W2:Y:S04]  /*3da70*/  LDG.E.U8 R3, desc[UR36][R2.64] ;  /* 0x0000002402037981 */ /* 0x000ea8000c1e1100 */
[----:B--2---:R-:W-:Y:S01]  /*3da80*/  STG.E.U8 desc[UR36][R16.64], R3 ;  /* 0x0000000310007986 */ /* 0x004fe2000c101124 */
[----:B------:R-:W-:Y:S05]  /*3da90*/  EXIT ;  /* 0x000000000000794d */ /* 0x000fea0003800000 */
        .weak           $__internal_2_$__cuda_sm20_div_u64
        .type           $__internal_2_$__cuda_sm20_div_u64,@function
        .size           $__internal_2_$__cuda_sm20_div_u64,($__internal_3_$__cuda_sm20_rem_u64 - $__internal_2_$__cuda_sm20_div_u64)
$__internal_2_$__cuda_sm20_div_u64:
        /* <DEDUP_REMOVED lines=71> */
[----:B------:R-:W-:Y:S05]  /*3df10*/  RET.REL.NODEC R4 `(_ZN2at6native24index_elementwise_kernelILi128ELi4EZNS0_20cuda_take_put_kernelIblZZZZZNS0_11take_kernelERNS_14TensorIteratorERKNS_10TensorBaseEENKUlvE_clEvENKUlvE9_clEvENKUlvE_clEvENKUlvE0_clEvEUlRblE_EEvS4_S7_RKT1_EUliE_EEvlSE_) ;  /* 0xfffffc2004387950 */ /* 0x000fea0003c3ffff */
        .weak           $__internal_3_$__cuda_sm20_rem_u64
        .type           $__internal_3_$__cuda_sm20_rem_u64,@function
        .size           $__internal_3_$__cuda_sm20_rem_u64,(.L_x_41676 - $__internal_3_$__cuda_sm20_rem_u64)
$__internal_3_$__cuda_sm20_rem_u64:
        /* <DEDUP_REMOVED lines=66> */
[----:B------:R-:W-:Y:S06]  /*3e340*/  RET.REL.NODEC R4 `(_ZN2at6native24index_elementwise_kernelILi128ELi4EZNS0_20cuda_take_put_kernelIblZZZZZNS0_11take_kernelERNS_14TensorIteratorERKNS_10TensorBaseEENKUlvE_clEvENKUlvE9_clEvENKUlvE_clEvENKUlvE0_clEvEUlRblE_EEvS4_S7_RKT1_EUliE_EEvlSE_) ;  /* 0xfffffc1c042c7950 */ /* 0x000fec0003c3ffff */
.L_x_14137:
        /* <DEDUP_REMOVED lines=11> */
.L_x_41676:


//--------------------- .text._ZN2at6native24index_elementwise_kernelILi128ELi4EZNS0_20cuda_take_put_kernelIbiZZZZZNS0_11take_kernelERNS_14TensorIteratorERKNS_10TensorBaseEENKUlvE_clEvENKUlvE9_clEvENKUlvE_clEvENKUlvE_clEvEUlRbiE_EEvS4_S7_RKT1_EUliE_EEvlSE_ --------------------------
	.section	.text._ZN2at6native24index_elementwise_kernelILi128ELi4EZNS0_20cuda_take_put_kernelIbiZZZZZNS0_11take_kernelERNS_14TensorIteratorERKNS_10TensorBaseEENKUlvE_clEvENKUlvE9_clEvENKUlvE_clEvENKUlvE_clEvEUlRbiE_EEvS4_S7_RKT1_EUliE_EEvlSE_,"ax",@progbits
	.align	128
        .global         _ZN2at6native24index_elementwise_kernelILi128ELi4EZNS0_20cuda_take_put_kernelIbiZZZZZNS0_11take_kernelERNS_14TensorIteratorERKNS_10TensorBaseEENKUlvE_clEvENKUlvE9_clEvENKUlvE_clEvENKUlvE_clEvEUlRbiE_EEvS4_S7_RKT1_EUliE_EEvlSE_
        .type           _ZN2at6native24index_elementwise_kernelILi128ELi4EZNS0_20cuda_take_put_kernelIbiZZZZZNS0_11take_kernelERNS_14TensorIteratorERKNS_10TensorBaseEENKUlvE_clEvENKUlvE9_clEvENKUlvE_clEvENKUlvE_clEvEUlRbiE_EEvS4_S7_RKT1_EUliE_EEvlSE_,@function
        .size           _ZN2at6native24index_elementwise_kernelILi128ELi4EZNS0_20cuda_take_put_kernelIbiZZZZZNS0_11take_kernelERNS_14TensorIteratorERKNS_10TensorBaseEENKUlvE_clEvENKUlvE9_clEvENKUlvE_clEvENKUlvE_clEvEUlRbiE_EEvS4_S7_RKT1_EUliE_EEvlSE_,(.L_x_41837 - _ZN2at6native24index_elementwise_kernelILi128ELi4EZNS0_20cuda_take_put_kernelIbiZZZZZNS0_11take_kernelERNS_14TensorIteratorERKNS_10TensorBaseEENKUlvE_clEvENKUlvE9_clEvENKUlvE_clEvENKUlvE_clEvEUlRbiE_EEvS4_S7_RKT1_EUliE_EEvlSE_)
        .other          _ZN2at6native24index_elementwise_kernelILi128ELi4EZNS0_20cuda_take_put_kernelIbiZZZZZNS0_11take_kernelERNS_14TensorIteratorERKNS_10TensorBaseEENKUlvE_clEvENKUlvE9_clEvENKUlvE_clEvENKUlvE_clEvEUlRbiE_EEvS4_S7_RKT1_EUliE_EEvlSE_,@"STO_CUDA_ENTRY STV_DEFAULT"
_ZN2at6native24index_elementwise_kernelILi128ELi4EZNS0_20cuda_take_put_kernelIbiZZZZZNS0_11take_kernelERNS_14TensorIteratorERKNS_10TensorBaseEENKUlvE_clEvENKUlvE9_clEvENKUlvE_clEvENKUlvE_clEvEUlRbiE_EEvS4_S7_RKT1_EUliE_EEvlSE_:
.text._ZN2at6native24index_elementwise_kernelILi128ELi4EZNS0_20cuda_take_put_kernelIbiZZZZZNS0_11take_kernelERNS_14TensorIteratorERKNS_10TensorBaseEENKUlvE_clEvENKUlvE9_clEvENKUlvE_clEvENKUlvE_clEvEUlRbiE_EEvS4_S7_RKT1_EUliE_EEvlSE_:
        /* <DEDUP_REMOVED lines=46> */
.L_x_14143:
[----:B------:R-:W0:Y:S02]  /*02e0*/  LDC.64 R2, c[0x0][0x730] ;  /* 0x0001cc00ff027b82 */ /* 0x000e240000000a00 */
[----:B0-----:R-:W2:Y:S06]  /*02f0*/  LDG.E.U8 R3, desc[UR36][R2.64] ;  /* 0x0000002402037981 */ /* 0x001eac000c1e1100 */
[----:B------:R-:W2:Y:S01]  /*0300*/  LDC.64 R4, c[0x0][0x580] ;  /* 0x00016000ff047b82 */ /* 0x000ea20000000a00 */
[----:B------:R-:W-:Y:S01]  /*0310*/  IADD3 R23, PT, PT, R23, 0x80, RZ ;  /* 0x0000008017177810 */ /* 0x000fe20007ffe0ff */
[----:B--2---:R0:W-:Y:S06]  /*0320*/  STG.E.U8 desc[UR36][R4.64], R3 ;  /* 0x0000000304007986 */ /* 0x0041ec000c101124 */
.L_x_14142:
[----:B------:R-:W-:Y:S05]  /*0330*/  BSYNC.RECONVERGENT B6 ;  /* 0x0000000000067941 */ /* 0x000fea0003800200 */
.L_x_14141:
        /* <DEDUP_REMOVED lines=31> */
.L_x_14146:
[----:B------:R-:W0:Y:S02]  /*0530*/  LDC.64 R2, c[0x0][0x730] ;  /* 0x0001cc00ff027b82 */ /* 0x000e240000000a00 */
[----:B0-----:R-:W2:Y:S06]  /*0540*/  LDG.E.U8 R3, desc[UR36][R2.64] ;  /* 0x0000002402037981 */ /* 0x001eac000c1e1100 */
[----:B------:R-:W2:Y:S01]  /*0550*/  LDC.64 R4, c[0x0][0x580] ;  /* 0x00016000ff047b82 */ /* 0x000ea20000000a00 */
[----:B------:R-:W-:Y:S01]  /*0560*/  IADD3 R23, PT, PT, R23, 0x80, RZ ;  /* 0x0000008017177810 */ /* 0x000fe20007ffe0ff */
[----:B--2---:R1:W-:Y:S06]  /*0570*/  STG.E.U8 desc[UR36][R4.64], R3 ;  /* 0x0000000304007986 */ /* 0x0043ec000c101124 */
.L_x_14145:
[----:B------:R-:W-:Y:S05]  /*0580*/  BSYNC.RECONVERGENT B6 ;  /* 0x0000000000067941 */ /* 0x000fea0003800200 */
.L_x_14144:
        /* <DEDUP_REMOVED lines=31> */
.L_x_14149:
[----:B------:R-:W0:Y:S02]  /*0780*/  LDC.64 R2, c[0x0][0x730] ;  /* 0x0001cc00ff027b82 */ /* 0x000e240000000a00 */
[----:B0-----:R-:W2:Y:S06]  /*0790*/  LDG.E.U8 R3, desc[UR36][R2.64] ;  /* 0x0000002402037981 */ /* 0x001eac000c1e1100 */
[----:B------:R-:W2:Y:S01]  /*07a0*/  LDC.64 R4, c[0x0][0x580] ;  /* 0x00016000ff047b82 */ /* 0x000ea20000000a00 */
[----:B------:R-:W-:Y:S01]  /*07b0*/  VIADD R23, R23, 0x80 ;  /* 0x0000008017177836 */ /* 0x000fe20000000000 */
[----:B--2---:R2:W-:Y:S06]  /*07c0*/  STG.E.U8 desc[UR36][R4.64], R3 ;  /* 0x0000000304007986 */ /* 0x0045ec000c101124 */
.L_x_14148:
[----:B------:R-:W-:Y:S05]  /*07d0*/  BSYNC.RECONVERGENT B6 ;  /* 0x0000000000067941 */ /* 0x000fea0003800200 */
.L_x_14147:
        /* <DEDUP_REMOVED lines=30> */
.L_x_14150:
[----:B------:R-:W0:Y:S02]  /*09c0*/  LDC.64 R2, c[0x0][0x730] ;  /* 0x0001cc00ff027b82 */ /* 0x000e240000000a00 */
[----:B0-----:R-:W2:Y:S06]  /*09d0*/  LDG.E.U8 R3, desc[UR36][R2.64] ;  /* 0x0000002402037981 */ /* 0x001eac000c1e1100 */
[----:B------:R-:W2:Y:S02]  /*09e0*/  LDC.64 R4, c[0x0][0x580] ;  /* 0x00016000ff047b82 */ /* 0x000ea40000000a00 */
[----:B--2---:R-:W-:Y:S01]  /*09f0*/  STG.E.U8 desc[UR36][R4.64], R3 ;  /* 0x0000000304007986 */ /* 0x004fe2000c101124 */
[----:B------:R-:W-:Y:S05]  /*0a00*/  EXIT ;  /* 0x000000000000794d */ /* 0x000fea0003800000 */
.L_x_14140:
        /* <DEDUP_REMOVED lines=34> */
.L_x_14153:
        /* <DEDUP_REMOVED lines=276> */
.L_x_14154:
[----:B------:R-:W0:Y:S02]  /*1d70*/  LDC.64 R4, c[0x0][0x730] ;  /* 0x0001cc00ff047b82 */ /* 0x000e240000000a00 */
[----:B0-----:R-:W-:-:S04]  /*1d80*/  IADD3 R4, P0, PT, R0, R4, RZ ;  /* 0x0000000400047210 */ /* 0x001fc80007f1e0ff */
[----:B------:R-:W-:-:S06]  /*1d90*/  LEA.HI.X.SX32 R5, R0, R5, 0x1, P0 ;  /* 0x0000000500057211 */ /* 0x000fcc00000f0eff */
[----:B------:R-:W2:Y:S01]  /*1da0*/  LDG.E.U8 R5, desc[UR36][R4.64] ;  /* 0x0000002404057981 */ /* 0x000ea2000c1e1100 */
[----:B------:R-:W2:Y:S01]  /*1db0*/  LDC.64 R6, c[0x0][0x580] ;  /* 0x00016000ff067b82 */ /* 0x000ea20000000a00 */
[----:B------:R-:W-:Y:S02]  /*1dc0*/  VIADD R23, R23, 0x80 ;  /* 0x0000008017177836 */ /* 0x000fe40000000000 */
[----:B--2---:R0:W-:Y:S05]  /*1dd0*/  STG.E.U8 desc[UR36][R6.64], R5 ;  /* 0x0000000506007986 */ /* 0x0041ea000c101124 */
.L_x_14152:
[----:B------:R-:W-:Y:S05]  /*1de0*/  BSYNC.RECONVERGENT B6 ;  /* 0x0000000000067941 */ /* 0x000fea0003800200 */
.L_x_14151:
        /* <DEDUP_REMOVED lines=31> */
.L_x_14157:
        /* <DEDUP_REMOVED lines=276> */
.L_x_14158:
[----:B------:R-:W0:Y:S02]  /*3120*/  LDC.64 R4, c[0x0][0x730] ;  /* 0x0001cc00ff047b82 */ /* 0x000e240000000a00 */
[----:B0-----:R-:W-:-:S04]  /*3130*/  IADD3 R4, P0, PT, R0, R4, RZ ;  /* 0x0000000400047210 */ /* 0x001fc80007f1e0ff */
[----:B------:R-:W-:-:S06]  /*3140*/  LEA.HI.X.SX32 R5, R0, R5, 0x1, P0 ;  /* 0x0000000500057211 */ /* 0x000fcc00000f0eff */
[----:B------:R-:W2:Y:S01]  /*3150*/  LDG.E.U8 R5, desc[UR36][R4.64] ;  /* 0x0000002404057981 */ /* 0x000ea2000c1e1100 */
[----:B------:R-:W2:Y:S01]  /*3160*/  LDC.64 R6, c[0x0][0x580] ;  /* 0x00016000ff067b82 */ /* 0x000ea20000000a00 */
[----:B------:R-:W-:Y:S02]  /*3170*/  IADD3 R23, PT, PT, R23, 0x80, RZ ;  /* 0x0000008017177810 */ /* 0x000fe40007ffe0ff */
[----:B--2---:R1:W-:Y:S05]  /*3180*/  STG.E.U8 desc[UR36][R6.64], R5 ;  /* 0x0000000506007986 */ /* 0x0043ea000c101124 */
.L_x_14156:
[----:B------:R-:W-:Y:S05]  /*3190*/  BSYNC.RECONVERGENT B6 ;  /* 0x0000000000067941 */ /* 0x000fea0003800200 */
.L_x_14155:
        /* <DEDUP_REMOVED lines=31> */
.L_x_14161:
        /* <DEDUP_REMOVED lines=276> */
.L_x_14162:
[----:B------:R-:W0:Y:S02]  /*44d0*/  LDC.64 R4, c[0x0][0x730] ;  /* 0x0001cc00ff047b82 */ /* 0x000e240000000a00 */
[----:B0-----:R-:W-:-:S04]  /*44e0*/  IADD3 R4, P0, PT, R0, R4, RZ ;  /* 0x0000000400047210 */ /* 0x001fc80007f1e0ff */
[----:B------:R-:W-:-:S06]  /*44f0*/  LEA.HI.X.SX32 R5, R0, R5, 0x1, P0 ;  /* 0x0000000500057211 */ /* 0x000fcc00000f0eff */
[----:B------:R-:W2:Y:S01]  /*4500*/  LDG.E.U8 R5, desc[UR36][R4.64] ;  /* 0x0000002404057981 */ /* 0x000ea2000c1e1100 */
[----:B------:R-:W2:Y:S01]  /*4510*/  LDC.64 R6, c[0x0][0x580] ;  /* 0x00016000ff067b82 */ /* 0x000ea20000000a00 */
[----:B------:R-:W-:Y:S02]  /*4520*/  IADD3 R23, PT, PT, R23, 0x80, RZ ;  /* 0x0000008017177810 */ /* 0x000fe40007ffe0ff */
[----:B--2---:R2:W-:Y:S05]  /*4530*/  STG.E.U8 desc[UR36][R6.64], R5 ;  /* 0x0000000506007986 */ /* 0x0045ea000c101124 */
.L_x_14160:
[----:B------:R-:W-:Y:S05]  /*4540*/  BSYNC.RECONVERGENT B6 ;  /* 0x0000000000067941 */ /* 0x000fea0003800200 */
.L_x_14159:
        /* <DEDUP_REMOVED lines=30> */
.L_x_14163:
        /* <DEDUP_REMOVED lines=276> */
.L_x_14164:
[----:B------:R-:W0:Y:S02]  /*5870*/  LDC.64 R2, c[0x0][0x730] ;  /* 0x0001cc00ff027b82 */ /* 0x000e240000000a00 */
[----:B0-----:R-:W-:-:S04]  /*5880*/  IADD3 R2, P0, PT, R0, R2, RZ ;  /* 0x0000000200027210 */ /* 0x001fc80007f1e0ff */
[----:B------:R-:W-:-:S06]  /*5890*/  LEA.HI.X.SX32 R3, R0, R3, 0x1, P0 ;  /* 0x0000000300037211 */ /* 0x000fcc00000f0eff */
[----:B------:R-:W2:Y:S01]  /*58a0*/  LDG.E.U8 R3, desc[UR36][R2.64] ;  /* 0x0000002402037981 */ /* 0x000ea2000c1e1100 */
[----:B------:R-:W2:Y:S03]  /*58b0*/  LDC.64 R4, c[0x0][0x580] ;  /* 0x00016000ff047b82 */ /* 0x000ea60000000a00 */
[----:B--2---:R-:W-:Y:S01]  /*58c0*/  STG.E.U8 desc[UR36][R4.64], R3 ;  /* 0x0000000304007986 */ /* 0x004fe2000c101124 */
[----:B------:R-:W-:Y:S05]  /*58d0*/  EXIT ;  /* 0x000000000000794d */ /* 0x000fea0003800000 */
.L_x_14139:
        /* <DEDUP_REMOVED lines=31> */
.L_x_14167:
[----:B------:R-:W0:Y:S01]  /*5ad0*/  LDCU UR4, c[0x0][0x590] ;  /* 0x0000b200ff0477ac */ /* 0x000e220008000800 */
[----:B------:R-:W1:Y:S01]  /*5ae0*/  LDC.64 R4, c[0x0][0x730] ;  /* 0x0001cc00ff047b82 */ /* 0x000e620000000a00 */
[----:B------:R-:W-:-:S04]  /*5af0*/  SHF.R.S32.HI R3, RZ, 0x1f, R16 ;  /* 0x0000001fff037819 */ /* 0x000fc80000011410 */
[----:B0-----:R-:W-:-:S05]  /*5b00*/  LOP3.LUT R3, R3, UR4, RZ, 0xc0, !PT ;  /* 0x0000000403037c12 */ /* 0x001fca000f8ec0ff */
[----:B------:R-:W-:-:S05]  /*5b10*/  IMAD.IADD R16, R16, 0x1, R3 ;  /* 0x0000000110107824 */ /* 0x000fca00078e0203 */
[----:B-1----:R-:W-:-:S04]  /*5b20*/  IADD3 R2, P0, PT, R16, R4, RZ ;  /* 0x0000000410027210 */ /* 0x002fc80007f1e0ff */
[----:B------:R-:W-:-:S06]  /*5b30*/  LEA.HI.X.SX32 R3, R16, R5, 0x1, P0 ;  /* 0x0000000510037211 */ /* 0x000fcc00000f0eff */
[----:B------:R-:W2:Y:S01]  /*5b40*/  LDG.E.U8 R3, desc[UR36][R2.64] ;  /* 0x0000002402037981 */ /* 0x000ea2000c1e1100 */
[----:B------:R-:W2:Y:S01]  /*5b50*/  LDC.64 R4, c[0x0][0x580] ;  /* 0x00016000ff047b82 */ /* 0x000ea20000000a00 */
[----:B------:R-:W-:Y:S02]  /*5b60*/  IADD3 R23, PT, PT, R23, 0x80, RZ ;  /* 0x0000008017177810 */ /* 0x000fe40007ffe0ff */
[----:B--2---:R0:W-:Y:S05]  /*5b70*/  STG.E.U8 desc[UR36][R4.64], R3 ;  /* 0x0000000304007986 */ /* 0x0041ea000c101124 */
.L_x_14166:
[----:B------:R-:W-:Y:S05]  /*5b80*/  BSYNC.RECONVERGENT B6 ;  /* 0x0000000000067941 */ /* 0x000fea0003800200 */
.L_x_14165:
        /* <DEDUP_REMOVED lines=31> */
.L_x_14170:
[----:B------:R-:W1:Y:S01]  /*5d80*/  LDCU UR4, c[0x0][0x590] ;  /* 0x0000b200ff0477ac */ /* 0x000e620008000800 */
[----:B0-----:R-:W0:Y:S01]  /*5d90*/  LDC.64 R4, c[0x0][0x730] ;  /* 0x0001cc00ff047b82 */ /* 0x001e220000000a00 */
[----:B------:R-:W-:-:S04]  /*5da0*/  SHF.R.S32.HI R3, RZ, 0x1f, R16 ;  /* 0x0000001fff037819 */ /* 0x000fc80000011410 */
[----:B-1----:R-:W-:-:S04]  /*5db0*/  LOP3.LUT R3, R3, UR4, RZ, 0xc0, !PT ;  /* 0x0000000403037c12 */ /* 0x002fc8000f8ec0ff */
[----:B------:R-:W-:-:S04]  /*5dc0*/  IADD3 R16, PT, PT, R16, R3, RZ ;  /* 0x0000000310107210 */ /* 0x000fc80007ffe0ff */
[----:B0-----:R-:W-:-:S04]  /*5dd0*/  IADD3 R2, P0, PT, R16, R4, RZ ;  /* 0x0000000410027210 */ /* 0x001fc80007f1e0ff */
[----:B------:R-:W-:-:S06]  /*5de0*/  LEA.HI.X.SX32 R3, R16, R5, 0x1, P0 ;  /* 0x0000000510037211 */ /* 0x000fcc00000f0eff */
[----:B------:R-:W2:Y:S01]  /*5df0*/  LDG.E.U8 R3, desc[UR36][R2.64] ;  /* 0x0000002402037981 */ /* 0x000ea2000c1e1100 */
[----:B------:R-:W2:Y:S01]  /*5e00*/  LDC.64 R4, c[0x0][0x580] ;  /* 0x00016000ff047b82 */ /* 0x000ea20000000a00 */
[----:B------:R-:W-:Y:S02]  /*5e10*/  VIADD R23, R23, 0x80 ;  /* 0x0000008017177836 */ /* 0x000fe40000000000 */
[----:B--2---:R1:W-:Y:S05]  /*5e20*/  STG.E.U8 desc[UR36][R4.64], R3 ;  /* 0x0000000304007986 */ /* 0x0043ea000c101124 */
.L_x_14169:
[----:B------:R-:W-:Y:S05]  /*5e30*/  BSYNC.RECONVERGENT B6 ;  /* 0x0000000000067941 */ /* 0x000fea0003800200 */
.L_x_14168:
        /* <DEDUP_REMOVED lines=31> */
.L_x_14173:
[----:B------:R-:W2:Y:S01]  /*6030*/  LDCU UR4, c[0x0][0x590] ;  /* 0x0000b200ff0477ac */ /* 0x000ea20008000800 */
[----:B01----:R-:W0:Y:S01]  /*6040*/  LDC.64 R4, c[0x0][0x730] ;  /* 0x0001cc00ff047b82 */ /* 0x003e220000000a00 */
[----:B------:R-:W-:-:S04]  /*6050*/  SHF.R.S32.HI R3, RZ, 0x1f, R16 ;  /* 0x0000001fff037819 */ /* 0x000fc80000011410 */
[----:B--2---:R-:W-:-:S04]  /*6060*/  LOP3.LUT R3, R3, UR4, RZ, 0xc0, !PT ;  /* 0x0000000403037c12 */ /* 0x004fc8000f8ec0ff */
[----:B------:R-:W-:-:S04]  /*6070*/  IADD3 R16, PT, PT, R16, R3, RZ ;  /* 0x0000000310107210 */ /* 0x000fc80007ffe0ff */
[----:B0-----:R-:W-:-:S04]  /*6080*/  IADD3 R2, P0, PT, R16, R4, RZ ;  /* 0x0000000410027210 */ /* 0x001fc80007f1e0ff */
[----:B------:R-:W-:-:S06]  /*6090*/  LEA.HI.X.SX32 R3, R16, R5, 0x1, P0 ;  /* 0x0000000510037211 */ /* 0x000fcc00000f0eff */
[----:B------:R-:W2:Y:S01]  /*60a0*/  LDG.E.U8 R3, desc[UR36][R2.64] ;  /* 0x0000002402037981 */ /* 0x000ea2000c1e1100 */
[----:B------:R-:W2:Y:S01]  /*60b0*/  LDC.64 R4, c[0x0][0x580] ;  /* 0x00016000ff047b82 */ /* 0x000ea20000000a00 */
[----:B------:R-:W-:Y:S02]  /*60c0*/  IADD3 R23, PT, PT, R23, 0x80, RZ ;  /* 0x0000008017177810 */ /* 0x000fe40007ffe0ff */
[----:B--2---:R2:W-:Y:S05]  /*60d0*/  STG.E.U8 desc[UR36][R4.64], R3 ;  /* 0x0000000304007986 */ /* 0x0045ea000c101124 */
.L_x_14172:
[----:B------:R-:W-:Y:S05]  /*60e0*/  BSYNC.RECONVERGENT B6 ;  /* 0x0000000000067941 */ /* 0x000fea0003800200 */
.L_x_14171:
        /* <DEDUP_REMOVED lines=30> */
.L_x_14174:
[----:B------:R-:W3:Y:S01]  /*62d0*/  LDCU UR4, c[0x0][0x590] ;  /* 0x0000b200ff0477ac */ /* 0x000ee20008000800 */
[----:B012---:R-:W0:Y:S01]  /*62e0*/  LDC.64 R4, c[0x0][0x730] ;  /* 0x0001cc00ff047b82 */ /* 0x007e220000000a00 */
[----:B------:R-:W-:-:S04]  /*62f0*/  SHF.R.S32.HI R3, RZ, 0x1f, R16 ;  /* 0x0000001fff037819 */ /* 0x000fc80000011410 */
[----:B---3--:R-:W-:-:S05]  /*6300*/  LOP3.LUT R3, R3, UR4, RZ, 0xc0, !PT ;  /* 0x0000000403037c12 */ /* 0x008fca000f8ec0ff */
[----:B------:R-:W-:-:S05]  /*6310*/  IMAD.IADD R16, R16, 0x1, R3 ;  /* 0x0000000110107824 */ /* 0x000fca00078e0203 */
[----:B0-----:R-:W-:-:S04]  /*6320*/  IADD3 R2, P0, PT, R16, R4, RZ ;  /* 0x0000000410027210 */ /* 0x001fc80007f1e0ff */
[----:B------:R-:W-:-:S06]  /*6330*/  LEA.HI.X.SX32 R3, R16, R5, 0x1, P0 ;  /* 0x0000000510037211 */ /* 0x000fcc00000f0eff */
[----:B------:R-:W2:Y:S01]  /*6340*/  LDG.E.U8 R3, desc[UR36][R2.64] ;  /* 0x0000002402037981 */ /* 0x000ea2000c1e1100 */
[----:B------:R-:W2:Y:S03]  /*6350*/  LDC.64 R4, c[0x0][0x580] ;  /* 0x00016000ff047b82 */ /* 0x000ea60000000a00 */
[----:B--2---:R-:W-:Y:S01]  /*6360*/  STG.E.U8 desc[UR36][R4.64], R3 ;  /* 0x0000000304007986 */ /* 0x004fe2000c101124 */
[----:B------:R-:W-:Y:S05]  /*6370*/  EXIT ;  /* 0x000000000000794d */ /* 0x000fea0003800000 */
.L_x_14138:
        /* <DEDUP_REMOVED lines=310> */
.L_x_14179:
        /* <DEDUP_REMOVED lines=29> */
.L_x_14181:
[----:B------:R-:W-:Y:S05]  /*78b0*/  BSYNC.RECONVERGENT B6 ;  /* 0x0000000000067941 */ /* 0x000fea0003800200 */
.L_x_14180:
[----:B------:R-:W0:Y:S01]  /*78c0*/  LDC.64 R4, c[0x0][0x730] ;  /* 0x0001cc00ff047b82 */ /* 0x000e220000000a00 */
[----:B------:R-:W1:Y:S01]  /*78d0*/  LDCU.64 UR4, c[0x0][0x580] ;  /* 0x0000b000ff0477ac */ /* 0x000e620008000a00 */
[----:B0-----:R-:W2:Y:S01]  /*78e0*/  LDG.E.U8 R5, desc[UR36][R4.64] ;  /* 0x0000002404057981 */ /* 0x001ea2000c1e1100 */
[----:B-1----:R-:W-:Y:S02]  /*78f0*/  IADD3 R2, P0, PT, R17, UR4, RZ ;  /* 0x0000000411027c10 */ /* 0x002fe4000ff1e0ff */
[----:B------:R-:W-:-:S03]  /*7900*/  IADD3 R23, PT, PT, R23, 0x80, RZ ;  /* 0x0000008017177810 */ /* 0x000fc60007ffe0ff */
[----:B------:R-:W-:-:S05]  /*7910*/  IMAD.X R3, RZ, RZ, UR5, P0 ;  /* 0x00000005ff037e24 */ /* 0x000fca00080e06ff */
[----:B--2---:R0:W-:Y:S03]  /*7920*/  STG.E.U8 desc[UR36][R2.64], R5 ;  /* 0x0000000502007986 */ /* 0x0041e6000c101124 */
.L_x_14178:
[----:B------:R-:W-:Y:S05]  /*7930*/  BSYNC.RECONVERGENT B7 ;  /* 0x0000000000077941 */ /* 0x000fea0003800200 */
.L_x_14177:
        /* <DEDUP_REMOVED lines=302> */
.L_x_14184:
        /* <DEDUP_REMOVED lines=29> */
.L_x_14186:
[----:B------:R-:W-:Y:S05]  /*8df0*/  BSYNC.RECONVERGENT B6 ;  /* 0x0000000000067941 */ /* 0x000fea0003800200 */
.L_x_14185:
[----:B------:R-:W0:Y:S01]  /*8e00*/  LDC.64 R4, c[0x0][0x730] ;  /* 0x0001cc00ff047b82 */ /* 0x000e220000000a00 */
[----:B------:R-:W1:Y:S01]  /*8e10*/  LDCU.64 UR4, c[0x0][0x580] ;  /* 0x0000b000ff0477ac */ /* 0x000e620008000a00 */
[----:B0-----:R-:W2:Y:S01]  /*8e20*/  LDG.E.U8 R5, desc[UR36][R4.64] ;  /* 0x0000002404057981 */ /* 0x001ea2000c1e1100 */
[----:B-1----:R-:W-:Y:S01]  /*8e30*/  IADD3 R2, P0, PT, R17, UR4, RZ ;  /* 0x0000000411027c10 */ /* 0x002fe2000ff1e0ff */
[----:B------:R-:W-:-:S03]  /*8e40*/  VIADD R23, R23, 0x80 ;  /* 0x0000008017177836 */ /* 0x000fc60000000000 */
[----:B------:R-:W-:-:S05]  /*8e50*/  IADD3.X R3, PT, PT, RZ, UR5, RZ, P0, !PT ;  /* 0x00000005ff037c10 */ /* 0x000fca00087fe4ff */
[----:B--2---:R1:W-:Y:S04]  /*8e60*/  STG.E.U8 desc[UR36][R2.64], R5 ;  /* 0x0000000502007986 */ /* 0x0043e8000c101124 */
.L_x_14183:
[----:B------:R-:W-:Y:S05]  /*8e70*/  BSYNC.RECONVERGENT B7 ;  /* 0x0000000000077941 */ /* 0x000fea0003800200 */
.L_x_14182:
        /* <DEDUP_REMOVED lines=302> */
.L_x_14189:
        /* <DEDUP_REMOVED lines=29> */
.L_x_14191:
[----:B------:R-:W-:Y:S05]  /*a330*/  BSYNC.RECONVERGENT B6 ;  /* 0x0000000000067941 */ /* 0x000fea0003800200 */
.L_x_14190:
[----:B------:R-:W0:Y:S01]  /*a340*/  LDC.64 R4, c[0x0][0x730] ;  /* 0x0001cc00ff047b82 */ /* 0x000e220000000a00 */
[----:B------:R-:W1:Y:S01]  /*a350*/  LDCU.64 UR4, c[0x0][0x580] ;  /* 0x0000b000ff0477ac */ /* 0x000e620008000a00 */
[----:B0-----:R-:W2:Y:S01]  /*a360*/  LDG.E.U8 R5, desc[UR36][R4.64] ;  /* 0x0000002404057981 */ /* 0x001ea2000c1e1100 */
[----:B-1----:R-:W-:Y:S02]  /*a370*/  IADD3 R2, P0, PT, R17, UR4, RZ ;  /* 0x0000000411027c10 */ /* 0x002fe4000ff1e0ff */
[----:B------:R-:W-:Y:S02]  /*a380*/  IADD3 R23, PT, PT, R23, 0x80, RZ ;  /* 0x0000008017177810 */ /* 0x000fe40007ffe0ff */
[----:B------:R-:W-:-:S05]  /*a390*/  IADD3.X R3, PT, PT, RZ, UR5, RZ, P0, !PT ;  /* 0x00000005ff037c10 */ /* 0x000fca00087fe4ff */
[----:B--2---:R2:W-:Y:S04]  /*a3a0*/  STG.E.U8 desc[UR36][R2.64], R5 ;  /* 0x0000000502007986 */ /* 0x0045e8000c101124 */
.L_x_14188:
[----:B------:R-:W-:Y:S05]  /*a3b0*/  BSYNC.RECONVERGENT B7 ;  /* 0x0000000000077941 */ /* 0x000fea0003800200 */
.L_x_14187:
        /* <DEDUP_REMOVED lines=301> */
.L_x_14192:
        /* <DEDUP_REMOVED lines=31> */
.L_x_14194:
[----:B------:R-:W-:Y:S05]  /*b880*/  BSYNC.RECONVERGENT B6 ;  /* 0x0000000000067941 */ /* 0x000fea0003800200 */
.L_x_14193:
[----:B------:R-:W0:Y:S02]  /*b890*/  LDC.64 R2, c[0x0][0x730] ;  /* 0x0001cc00ff027b82 */ /* 0x000e240000000a00 */
[----:B0-----:R-:W2:Y:S04]  /*b8a0*/  LDG.E.U8 R3, desc[UR36][R2.64] ;  /* 0x0000002402037981 */ /* 0x001ea8000c1e1100 */
[----:B--2---:R-:W-:Y:S01]  /*b8b0*/  STG.E.U8 desc[UR36][R16.64], R3 ;  /* 0x0000000310007986 */ /* 0x004fe2000c101124 */
[----:B------:R-:W-:Y:S05]  /*b8c0*/  EXIT ;  /* 0x000000000000794d */ /* 0x000fea0003800000 */
.L_x_14176:
        /* <DEDUP_REMOVED lines=308> */
.L_x_14197:
        /* <DEDUP_REMOVED lines=29> */
.L_x_14199:
[----:B------:R-:W-:Y:S05]  /*cde0*/  BSYNC.RECONVERGENT B6 ;  /* 0x0000000000067941 */ /* 0x000fea0003800200 */
.L_x_14198:
        /* <DEDUP_REMOVED lines=54> */
[----:B-1----:R-:W-:-:S05]  /*d150*/  SHF.R.U32.HI R5, RZ, UR4, R4 ;  /* 0x00000004ff057c19 */ /* 0x002fca0008011604 */
[----:B------:R-:W-:-:S04]  /*d160*/  IMAD.MOV R3, RZ, RZ, -R5 ;  /* 0x000000ffff037224 */ /* 0x000fc800078e0a05 */
        /* <DEDUP_REMOVED lines=220> */
.L_x_14200:
[----:B------:R-:W0:Y:S02]  /*df30*/  LDCU.64 UR4, c[0x0][0x730] ;  /* 0x0000e600ff0477ac */ /* 0x000e240008000a00 */
[----:B0-----:R-:W-:-:S04]  /*df40*/  IADD3 R4, P0, PT, R0, UR4, RZ ;  /* 0x0000000400047c10 */ /* 0x001fc8000ff1e0ff */
[----:B------:R-:W-:Y:S01]  /*df50*/  LEA.HI.X.SX32 R5, R0, UR5, 0x1, P0 ;  /* 0x0000000500057c11 */ /* 0x000fe200080f0eff */
[----:B------:R-:W0:Y:S05]  /*df60*/  LDCU.64 UR4, c[0x0][0x580] ;  /* 0x0000b000ff0477ac */ /* 0x000e2a0008000a00 */
[----:B------:R-:W2:Y:S01]  /*df70*/  LDG.E.U8 R5, desc[UR36][R4.64] ;  /* 0x0000002404057981 */ /* 0x000ea2000c1e1100 */
[----:B------:R-:W-:Y:S02]  /*df80*/  IADD3 R23, PT, PT, R23, 0x80, RZ ;  /* 0x0000008017177810 */ /* 0x000fe40007ffe0ff */
[----:B0-----:R-:W-:-:S05]  /*df90*/  IADD3 R6, P0, PT, R25, UR4, RZ ;  /* 0x0000000419067c10 */ /* 0x001fca000ff1e0ff */
[----:B------:R-:W-:-:S05]  /*dfa0*/  IMAD.X R7, RZ, RZ, UR5, P0 ;  /* 0x00000005ff077e24 */ /* 0x000fca00080e06ff */
[----:B--2---:R0:W-:Y:S03]  /*dfb0*/  STG.E.U8 desc[UR36][R6.64], R5 ;  /* 0x0000000506007986 */ /* 0x0041e6000c101124 */
.L_x_14196:
[----:B------:R-:W-:Y:S05]  /*dfc0*/  BSYNC.RECONVERGENT B7 ;  /* 0x0000000000077941 */ /* 0x000fea0003800200 */
.L_x_14195:
        /* <DEDUP_REMOVED lines=303> */
.L_x_14203:
        /* <DEDUP_REMOVED lines=29> */
.L_x_14205:
[----:B------:R-:W-:Y:S05]  /*f490*/  BSYNC.RECONVERGENT B6 ;  /* 0x0000000000067941 */ /* 0x000fea0003800200 */
.L_x_14204:
        /* <DEDUP_REMOVED lines=276> */
.L_x_14206:
[----:B------:R-:W0:Y:S02]  /*105e0*/  LDCU.64 UR4, c[0x0][0x730] ;  /* 0x0000e600ff0477ac */ /* 0x000e240008000a00 */
[----:B0-----:R-:W-:-:S04]  /*105f0*/  IADD3 R4, P0, PT, R0, UR4, RZ ;  /* 0x0000000400047c10 */ /* 0x001fc8000ff1e0ff */
[----:B------:R-:W-:Y:S01]  /*10600*/  LEA.HI.X.SX32 R5, R0, UR5, 0x1, P0 ;  /* 0x0000000500057c11 */ /* 0x000fe200080f0eff */
[----:B------:R-:W0:Y:S05]  /*10610*/  LDCU.64 UR4, c[0x0][0x580] ;  /* 0x0000b000ff0477ac */ /* 0x000e2a0008000a00 */
[----:B------:R-:W2:Y:S01]  /*10620*/  LDG.E.U8 R5, desc[UR36][R4.64] ;  /* 0x0000002404057981 */ /* 0x000ea2000c1e1100 */
[----:B------:R-:W-:Y:S02]  /*10630*/  IADD3 R23, PT, PT, R23, 0x80, RZ ;  /* 0x0000008017177810 */ /* 0x000fe40007ffe0ff */
[----:B0-----:R-:W-:-:S04]  /*10640*/  IADD3 R6, P0, PT, R25, UR4, RZ ;  /* 0x0000000419067c10 */ /* 0x001fc8000ff1e0ff */
[----:B------:R-:W-:-:S05]  /*10650*/  IADD3.X R7, PT, PT, RZ, UR5, RZ, P0, !PT ;  /* 0x00000005ff077c10 */ /* 0x000fca00087fe4ff */
[----:B--2---:R1:W-:Y:S04]  /*10660*/  STG.E.U8 desc[UR36][R6.64], R5 ;  /* 0x0000000506007986 */ /* 0x0043e8000c101124 */
.L_x_14202:
[----:B------:R-:W-:Y:S05]  /*10670*/  BSYNC.RECONVERGENT B7 ;  /* 0x0000000000077941 */ /* 0x000fea0003800200 */
.L_x_14201:
        /* <DEDUP_REMOVED lines=303> */
.L_x_14209:
        /* <DEDUP_REMOVED lines=29> */
.L_x_14211:
[----:B------:R-:W-:Y:S05]  /*11b40*/  BSYNC.RECONVERGENT B6 ;  /* 0x0000000000067941 */ /* 0x000fea0003800200 */
.L_x_14210:
        /* <DEDUP_REMOVED lines=276> */
.L_x_14212:
        /* <DEDUP_REMOVED lines=9> */
.L_x_14208:
[----:B------:R-:W-:Y:S05]  /*12d20*/  BSYNC.RECONVERGENT B7 ;  /* 0x0000000000077941 */ /* 0x000fea0003800200 */
.L_x_14207:
        /* <DEDUP_REMOVED lines=302> */
.L_x_14213:
        /* <DEDUP_REMOVED lines=31> */
.L_x_14215:
[----:B------:R-:W-:Y:S05]  /*14200*/  BSYNC.RECONVERGENT B6 ;  /* 0x0000000000067941 */ /* 0x000fea0003800200 */
.L_x_14214:
        /* <DEDUP_REMOVED lines=276> */
.L_x_14216:
[----:B------:R-:W0:Y:S02]  /*15350*/  LDCU.64 UR4, c[0x0][0x730] ;  /* 0x0000e600ff0477ac */ /* 0x000e240008000a00 */
[----:B0-----:R-:W-:-:S04]  /*15360*/  IADD3 R2, P0, PT, R0, UR4, RZ ;  /* 0x0000000400027c10 */ /* 0x001fc8000ff1e0ff */
[----:B------:R-:W-:-:S06]  /*15370*/  LEA.HI.X.SX32 R3, R0, UR5, 0x1, P0 ;  /* 0x0000000500037c11 */ /* 0x000fcc00080f0eff */
[----:B------:R-:W2:Y:S04]  /*15380*/  LDG.E.U8 R3, desc[UR36][R2.64] ;  /* 0x0000002402037981 */ /* 0x000ea8000c1e1100 */
[----:B--2---:R-:W-:Y:S01]  /*15390*/  STG.E.U8 desc[UR36][R18.64], R3 ;  /* 0x0000000312007986 */ /* 0x004fe2000c101124 */
[----:B------:R-:W-:Y:S05]  /*153a0*/  EXIT ;  /* 0x000000000000794d */ /* 0x000fea0003800000 */
.L_x_14175:
        /* <DEDUP_REMOVED lines=305> */
.L_x_14219:
        /* <DEDUP_REMOVED lines=29> */
.L_x_14221:
[----:B------:R-:W-:Y:S05]  /*16890*/  BSYNC.RECONVERGENT B6 ;  /* 0x0000000000067941 */ /* 0x000fea0003800200 */
.L_x_14220:
[----:B------:R-:W0:Y:S01]  /*168a0*/  LDCU UR4, c[0x0][0x590] ;  /* 0x0000b200ff0477ac */ /* 0x000e220008000800 */
[----:B------:R-:W-:Y:S01]  /*168b0*/  SHF.R.S32.HI R3, RZ, 0x1f, R16 ;  /* 0x0000001fff037819 */ /* 0x000fe20000011410 */
[----:B------:R-:W1:Y:S03]  /*168c0*/  LDCU.64 UR6, c[0x0][0x730] ;  /* 0x0000e600ff0677ac */ /* 0x000e660008000a00 */
[----:B0-----:R-:W-:Y:S01]  /*168d0*/  LOP3.LUT R3, R3, UR4, RZ, 0xc0, !PT ;  /* 0x0000000403037c12 */ /* 0x001fe2000f8ec0ff */
[----:B------:R-:W0:Y:S03]  /*168e0*/  LDCU.64 UR4, c[0x0][0x580] ;  /* 0x0000b000ff0477ac */ /* 0x000e260008000a00 */
[----:B------:R-:W-:-:S04]  /*168f0*/  IADD3 R16, PT, PT, R16, R3, RZ ;  /* 0x0000000310107210 */ /* 0x000fc80007ffe0ff */
[----:B-1----:R-:W-:-:S04]  /*16900*/  IADD3 R2, P0, PT, R16, UR6, RZ ;  /* 0x0000000610027c10 */ /* 0x002fc8000ff1e0ff */
[----:B------:R-:W-:-:S06]  /*16910*/  LEA.HI.X.SX32 R3, R16, UR7, 0x1, P0 ;  /* 0x0000000710037c11 */ /* 0x000fcc00080f0eff */
[----:B------:R-:W2:Y:S01]  /*16920*/  LDG.E.U8 R3, desc[UR36][R2.64] ;  /* 0x0000002402037981 */ /* 0x000ea2000c1e1100 */
[----:B0-----:R-:W-:Y:S02]  /*16930*/  IADD3 R4, P0, PT, R25, UR4, RZ ;  /* 0x0000000419047c10 */ /* 0x001fe4000ff1e0ff */
[----:B------:R-:W-:Y:S02]  /*16940*/  IADD3 R23, PT, PT, R23, 0x80, RZ ;  /* 0x0000008017177810 */ /* 0x000fe40007ffe0ff */
[----:B------:R-:W-:-:S05]  /*16950*/  IADD3.X R5, PT, PT, RZ, UR5, RZ, P0, !PT ;  /* 0x00000005ff057c10 */ /* 0x000fca00087fe4ff */
[----:B--2---:R0:W-:Y:S04]  /*16960*/  STG.E.U8 desc[UR36][R4.64], R3 ;  /* 0x0000000304007986 */ /* 0x0041e8000c101124 */
.L_x_14218:
[----:B------:R-:W-:Y:S05]  /*16970*/  BSYNC.RECONVERGENT B7 ;  /* 0x0000000000077941 */ /* 0x000fea0003800200 */
.L_x_14217:
        /* <DEDUP_REMOVED lines=302> */
.L_x_14224:
        /* <DEDUP_REMOVED lines=29> */
.L_x_14226:
[----:B------:R-:W-:Y:S05]  /*17e30*/  BSYNC.RECONVERGENT B6 ;  /* 0x0000000000067941 */ /* 0x000fea0003800200 */
.L_x_14225:
[----:B------:R-:W0:Y:S01]  /*17e40*/  LDCU UR4, c[0x0][0x590] ;  /* 0x0000b200ff0477ac */ /* 0x000e220008000800 */
[----:B------:R-:W-:Y:S01]  /*17e50*/  SHF.R.S32.HI R3, RZ, 0x1f, R16 ;  /* 0x0000001fff037819 */ /* 0x000fe20000011410 */
[----:B------:R-:W1:Y:S03]  /*17e60*/  LDCU.64 UR6, c[0x0][0x730] ;  /* 0x0000e600ff0677ac */ /* 0x000e660008000a00 */
[----:B0-----:R-:W-:Y:S01]  /*17e70*/  LOP3.LUT R3, R3, UR4, RZ, 0xc0, !PT ;  /* 0x0000000403037c12 */ /* 0x001fe2000f8ec0ff */
[----:B------:R-:W0:Y:S04]  /*17e80*/  LDCU.64 UR4, c[0x0][0x580] ;  /* 0x0000b000ff0477ac */ /* 0x000e280008000a00 */
[----:B------:R-:W-:-:S05]  /*17e90*/  IMAD.IADD R16, R16, 0x1, R3 ;  /* 0x0000000110107824 */ /* 0x000fca00078e0203 */
[----:B-1----:R-:W-:-:S04]  /*17ea0*/  IADD3 R2, P0, PT, R16, UR6, RZ ;  /* 0x0000000610027c10 */ /* 0x002fc8000ff1e0ff */
[----:B------:R-:W-:-:S06]  /*17eb0*/  LEA.HI.X.SX32 R3, R16, UR7, 0x1, P0 ;  /* 0x0000000710037c11 */ /* 0x000fcc00080f0eff */
[----:B------:R-:W2:Y:S01]  /*17ec0*/  LDG.E.U8 R3, desc[UR36][R2.64] ;  /* 0x0000002402037981 */ /* 0x000ea2000c1e1100 */
[----:B0-----:R-:W-:Y:S02]  /*17ed0*/  IADD3 R4, P0, PT, R25, UR4, RZ ;  /* 0x0000000419047c10 */ /* 0x001fe4000ff1e0ff */
[----:B------:R-:W-:Y:S02]  /*17ee0*/  IADD3 R23, PT, PT, R23, 0x80, RZ ;  /* 0x0000008017177810 */ /* 0x000fe40007ffe0ff */
[----:B------:R-:W-:-:S05]  /*17ef0*/  IADD3.X R5, PT, PT, RZ, UR5, RZ, P0, !PT ;  /* 0x00000005ff057c10 */ /* 0x000fca00087fe4ff */
[----:B--2---:R1:W-:Y:S04]  /*17f00*/  STG.E.U8 desc[UR36][R4.64], R3 ;  /* 0x0000000304007986 */ /* 0x0043e8000c101124 */
.L_x_14223:
[----:B------:R-:W-:Y:S05]  /*17f10*/  BSYNC.RECONVERGENT B7 ;  /* 0x0000000000077941 */ /* 0x000fea0003800200 */
.L_x_14222:
        /* <DEDUP_REMOVED lines=302> */
.L_x_14229:
        /* <DEDUP_REMOVED lines=29> */
.L_x_14231:
[----:B------:R-:W-:Y:S05]  /*193d0*/  BSYNC.RECONVERGENT B6 ;  /* 0x0000000000067941 */ /* 0x000fea0003800200 */
.L_x_14230:
        /* <DEDUP_REMOVED lines=10> */
[----:B------:R-:W-:-:S03]  /*19480*/  IADD3 R23, PT, PT, R23, 0x80, RZ ;  /* 0x0000008017177810 */ /* 0x000fc60007ffe0ff */
[----:B------:R-:W-:-:S05]  /*19490*/  IMAD.X R5, RZ, RZ, UR5, P0 ;  /* 0x00000005ff057e24 */ /* 0x000fca00080e06ff */
[----:B--2---:R2:W-:Y:S03]  /*194a0*/  STG.E.U8 desc[UR36][R4.64], R3 ;  /* 0x0000000304007986 */ /* 0x0045e6000c101124 */
.L_x_14228:
[----:B------:R-:W-:Y:S05]  /*194b0*/  BSYNC.RECONVERGENT B7 ;  /* 0x0000000000077941 */ /* 0x000fea0003800200 */
.L_x_14227:
        /* <DEDUP_REMOVED lines=301> */
.L_x_14232:
        /* <DEDUP_REMOVED lines=31> */
.L_x_14234:
[----:B------:R-:W-:Y:S05]  /*1a980*/  BSYNC.RECONVERGENT B6 ;  /* 0x0000000000067941 */ /* 0x000fea0003800200 */
.L_x_14233:
[----:B------:R-:W0:Y:S01]  /*1a990*/  LDCU UR4, c[0x0][0x590] ;  /* 0x0000b200ff0477ac */ /* 0x000e220008000800 */
[----:B------:R-:W-:Y:S01]  /*1a9a0*/  SHF.R.S32.HI R3, RZ, 0x1f, R16 ;  /* 0x0000001fff037819 */ /* 0x000fe20000011410 */
[----:B------:R-:W1:Y:S03]  /*1a9b0*/  LDCU.64 UR6, c[0x0][0x730] ;  /* 0x0000e600ff0677ac */ /* 0x000e660008000a00 */
[----:B0-----:R-:W-:-:S04]  /*1a9c0*/  LOP3.LUT R3, R3, UR4, RZ, 0xc0, !PT ;  /* 0x0000000403037c12 */ /* 0x001fc8000f8ec0ff */
[----:B------:R-:W-:-:S04]  /*1a9d0*/  IADD3 R16, PT, PT, R16, R3, RZ ;  /* 0x0000000310107210 */ /* 0x000fc80007ffe0ff */
[----:B-1----:R-:W-:-:S04]  /*1a9e0*/  IADD3 R2, P0, PT, R16, UR6, RZ ;  /* 0x0000000610027c10 */ /* 0x002fc8000ff1e0ff */
[----:B------:R-:W-:-:S06]  /*1a9f0*/  LEA.HI.X.SX32 R3, R16, UR7, 0x1, P0 ;  /* 0x0000000710037c11 */ /* 0x000fcc00080f0eff */
[----:B------:R-:W2:Y:S04]  /*1aa00*/  LDG.E.U8 R3, desc[UR36][R2.64] ;  /* 0x0000002402037981 */ /* 0x000ea8000c1e1100 */
[----:B--2---:R-:W-:Y:S01]  /*1aa10*/  STG.E.U8 desc[UR36][R18.64], R3 ;  /* 0x0000000312007986 */ /* 0x004fe2000c101124 */
[----:B------:R-:W-:Y:S05]  /*1aa20*/  EXIT ;  /* 0x000000000000794d */ /* 0x000fea0003800000 */
.L_x_14235:
        /* <DEDUP_REMOVED lines=13> */
.L_x_41837:


//--------------------- .text._ZN2at6native24index_elementwise_kernelILi128ELi4EZNS0_20cuda_take_put_kernelIN3c104HalfElZZZZZNS0_11take_kernelERNS_14TensorIteratorERKNS_10TensorBaseEENKUlvE_clEvENKUlvE8_clEvENKUlvE_clEvENKUlvE0_clEvEUlRS4_lE_EEvS6_S9_RKT1_EUliE_EEvlSG_ --------------------------
	.section	.text._ZN2at6native24index_elementwise_kernelILi128ELi4EZNS0_20cuda_take_put_kernelIN3c104HalfElZZZZZNS0_11take_kernelERNS_14TensorIteratorERKNS_10TensorBaseEENKUlvE_clEvENKUlvE8_clEvENKUlvE_clEvENKUlvE0_clEvEUlRS4_lE_EEvS6_S9_RKT1_EUliE_EEvlSG_,"ax",@progbits
	.align	128
        .global         _ZN2at6native24index_elementwise_kernelILi128ELi4EZNS0_20cuda_take_put_kernelIN3c104HalfElZZZZZNS0_11take_kernelERNS_14TensorIteratorERKNS_10TensorBaseEENKUlvE_clEvENKUlvE8_clEvENKUlvE_clEvENKUlvE0_clEvEUlRS4_lE_EEvS6_S9_RKT1_EUliE_EEvlSG_
        .type           _ZN2at6native24index_elementwise_kernelILi128ELi4EZNS0_20cuda_take_put_kernelIN3c104HalfElZZZZZNS0_11take_kernelERNS_14TensorIteratorERKNS_10TensorBaseEENKUlvE_clEvENKUlvE8_clEvENKUlvE_clEvENKUlvE0_clEvEUlRS4_lE_EEvS6_S9_RKT1_EUliE_EEvlSG_,@function
        .size           _ZN2at6native24index_elementwise_kernelILi128ELi4EZNS0_20cuda_take_put_kernelIN3c104HalfElZZZZZNS0_11take_kernelERNS_14TensorIteratorERKNS_10TensorBaseEENKUlvE_clEvENKUlvE8_clEvENKUlvE_clEvENKUlvE0_clEvEUlRS4_lE_EEvS6_S9_RKT1_EUliE_EEvlSG_,(.L_x_41678 - _ZN2at6native24index_elementwise_kernelILi128ELi4EZNS0_20cuda_take_put_kernelIN3c104HalfElZZZZZNS0_11take_kernelERNS_14TensorIteratorERKNS_10TensorBaseEENKUlvE_clEvENKUlvE8_clEvENKUlvE_clEvENKUlvE0_clEvEUlRS4_lE_EEvS6_S9_RKT1_EUliE_EEvlSG_)
        .other          _ZN2at6native24index_elementwise_kernelILi128ELi4EZNS0_20cuda_take_put_kernelIN3c104HalfElZZZZZNS0_11take_kernelERNS_14TensorIteratorERKNS_10TensorBaseEENKUlvE_clEvENKUlvE8_clEvENKUlvE_clEvENKUlvE0_clEvEUlRS4_lE_EEvS6_S9_RKT1_EUliE_EEvlSG_,@"STO_CUDA_ENTRY STV_DEFAULT"
_ZN2at6native24index_elementwise_kernelILi128ELi4EZNS0_20cuda_take_put_kernelIN3c104HalfElZZZZZNS0_11take_kernelERNS_14TensorIteratorERKNS_10TensorBaseEENKUlvE_clEvENKUlvE8_clEvENKUlvE_clEvENKUlvE0_clEvEUlRS4_lE_EEvS6_S9_RKT1_EUliE_EEvlSG_:
.text._ZN2at6native24index_elementwise_kernelILi128ELi4EZNS0_20cuda_take_put_kernelIN3c104HalfElZZZZZNS0_11take_kernelERNS_14TensorIteratorERKNS_10TensorBaseEENKUlvE_clEvENKUlvE8_clEvENKUlvE_clEvENKUlvE0_clEvEUlRS4_lE_EEvS6_S9_RKT1_EUliE_EEvlSG_:
        /* <DEDUP_REMOVED lines=47> */
.L_x_14241:
[----:B------:R-:W0:Y:S02]  /*02f0*/  LDC.64 R2, c[0x0][0x738] ;  /* 0x0001ce00ff027b82 */ /* 0x000e240000000a00 */
[----:B0-----:R-:W2:Y:S06]  /*0300*/  LDG.E.U16 R3, desc[UR36][R2.64] ;  /* 0x0000002402037981 */ /* 0x001eac000c1e1500 */
[----:B------:R-:W2:Y:S01]  /*0310*/  LDC.64 R4, c[0x0][0x580] ;  /* 0x00016000ff047b82 */ /* 0x000ea20000000a00 */
[----:B------:R-:W-:Y:S01]  /*0320*/  VIADD R16, R16, 0x80 ;  /* 0x0000008010107836 */ /* 0x000fe20000000000 */
[----:B--2---:R0:W-:Y:S06]  /*0330*/  STG.E.U16 desc[UR36][R4.64], R3 ;  /* 0x0000000304007986 */ /* 0x0041ec000c101524 */
.L_x_14240:
[----:B------:R-:W-:Y:S05]  /*0340*/  BSYNC.RECONVERGENT B6 ;  /* 0x0000000000067941 */ /* 0x000fea0003800200 */
.L_x_14239:
        /* <DEDUP_REMOVED lines=31> */
.L_x_14244:
[----:B------:R-:W0:Y:S02]  /*0540*/  LDC.64 R2, c[0x0][0x738] ;  /* 0x0001ce00ff027b82 */ /* 0x000e240000000a00 */
[----:B0-----:R-:W2:Y:S06]  /*0550*/  LDG.E.U16 R3, desc[UR36][R2.64] ;  /* 0x0000002402037981 */ /* 0x001eac000c1e1500 */
[----:B------:R-:W2:Y:S01]  /*0560*/  LDC.64 R4, c[0x0][0x580] ;  /* 0x00016000ff047b82 */ /* 0x000ea20000000a00 */
[----:B------:R-:W-:Y:S01]  /*0570*/  VIADD R16, R16, 0x80 ;  /* 0x0000008010107836 */ /* 0x000fe20000000000 */
[----:B--2---:R1:W-:Y:S06]  /*0580*/  STG.E.U16 desc[UR36][R4.64], R3 ;  /* 0x0000000304007986 */ /* 0x0043ec000c101524 */
.L_x_14243:
[----:B------:R-:W-:Y:S05]  /*0590*/  BSYNC.RECONVERGENT B6 ;  /* 0x0000000000067941 */ /* 0x000fea0003800200 */
.L_x_14242:
        /* <DEDUP_REMOVED lines=31> */
.L_x_14247:
[----:B------:R-:W0:Y:S02]  /*0790*/  LDC.64 R2, c[0x0][0x738] ;  /* 0x0001ce00ff027b82 */ /* 0x000e240000000a00 */
[----:B0-----:R-:W2:Y:S06]  /*07a0*/  LDG.E.U16 R3, desc[UR36][R2.64] ;  /* 0x0000002402037981 */ /* 0x001eac000c1e1500 */
[----:B------:R-:W2:Y:S01]  /*07b0*/  LDC.64 R4, c[0x0][0x580] ;  /* 0x00016000ff047b82 */ /* 0x000ea20000000a00 */
[----:B------:R-:W-:Y:S01]  /*07c0*/  VIADD R16, R16, 0x80 ;  /* 0x0000008010107836 */ /* 0x000fe20000000000 */
[----:B--2---:R2:W-:Y:S06]  /*07d0*/  STG.E.U16 desc[UR36][R4.64], R3 ;  /* 0x0000000304007986 */ /* 0x0045ec000c101524 */
.L_x_14246:
[----:B------:R-:W-:Y:S05]  /*07e0*/  BSYNC.RECONVERGENT B6 ;  /* 0x0000000000067941 */ /* 0x000fea0003800200 */
.L_x_14245:
        /* <DEDUP_REMOVED lines=30> */
.L_x_14248:
[----:B------:R-:W0:Y:S02]  /*09d0*/  LDC.64 R2, c[0x0][0x738] ;  /* 0x0001ce00ff027b82 */ /* 0x000e240000000a00 */
[----:B0-----:R-:W2:Y:S06]  /*09e0*/  LDG.E.U16 R3, desc[UR36][R2.64] ;  /* 0x0000002402037981 */ /* 0x001eac000c1e1500 */
[----:B------:R-:W2:Y:S02]  /*09f0*/  LDC.64 R4, c[0x0][0x580] ;  /* 0x00016000ff047b82 */ /* 0x000ea40000000a00 */
[----:B--2---:R-:W-:Y:S01]  /*0a00*/  STG.E.U16 desc[UR36][R4.64], R3 ;  /* 0x0000000304007986 */ /* 0x004fe2000c101524 */
[----:B------:R-:W-:Y:S05]  /*0a10*/  EXIT ;  /* 0x000000000000794d */ /* 0x000fea0003800000 */
.L_x_14238:
        /* <DEDUP_REMOVED lines=35> */
.L_x_14251:
        /* <DEDUP_REMOVED lines=35> */
.L_x_14252:
[----:B------:R-:W0:Y:S01]  /*0e80*/  LDCU.64 UR4, c[0x0][0x5a8] ;  /* 0x0000b500ff0477ac */ /* 0x000e220008000a00 */
[----:B------:R-:W-:Y:S01]  /*0e90*/  IMAD.MOV.U32 R10, RZ, RZ, R12 ;  /* 0x000000ffff0a7224 */ /* 0x000fe200078e000c */
[----:B------:R-:W-:Y:S02]  /*0ea0*/  MOV R9, R13 ;  /* 0x0000000d00097202 */ /* 0x000fe40000000f00 */
[----:B------:R-:W-:Y:S02]  /*0eb0*/  MOV R0, 0xef0 ;  /* 0x00000ef000007802 */ /* 0x000fe40000000f00 */
[----:B0-----:R-:W-:Y:S01]  /*0ec0*/  MOV R4, UR4 ;  /* 0x0000000400047c02 */ /* 0x001fe20008000f00 */
[----:B------:R-:W-:-:S07]  /*0ed0*/  IMAD.U32 R3, RZ, RZ, UR5 ;  /* 0x00000005ff037e24 */ /* 0x000fce000f8e00ff */
[----:B------:R-:W-:Y:S05]  /*0ee0*/  CALL.REL.NOINC `($__internal_4_$__cuda_sm20_div_u64) ;  /* 0x000003cc002c7944 */ /* 0x000fea0003c00000 */
        /* <DEDUP_REMOVED lines=10> */
.L_x_14253:
        /* <DEDUP_REMOVED lines=37> */
.L_x_14256:
[----:B------:R-:W0:Y:S01]  /*11e0*/  LDCU.64 UR4, c[0x0][0x5b0] ;  /* 0x0000b600ff0477ac */ /* 0x000e220008000a00 */
[----:B------:R-:W-:Y:S01]  /*11f0*/  MOV R10, R12 ;  /* 0x0000000c000a7202 */ /* 0x000fe20000000f00 */
[----:B------:R-:W-:Y:S01]  /*1200*/  IMAD.MOV.U32 R9, RZ, RZ, R13 ;  /* 0x000000ffff097224 */ /* 0x000fe200078e000d */
[----:B------:R-:W-:Y:S01]  /*1210*/  MOV R0, 0x1250 ;  /* 0x0000125000007802 */ /* 0x000fe20000000f00 */
[----:B0-----:R-:W-:Y:S01]  /*1220*/  IMAD.U32 R4, RZ, RZ, UR4 ;  /* 0x00000004ff047e24 */ /* 0x001fe2000f8e00ff */
[----:B------:R-:W-:-:S07]  /*1230*/  MOV R3, UR5 ;  /* 0x0000000500037c02 */ /* 0x000fce0008000f00 */
[----:B------:R-:W-:Y:S05]  /*1240*/  CALL.REL.NOINC `($__internal_4_$__cuda_sm20_div_u64) ;  /* 0x000003c800547944 */ /* 0x000fea0003c00000 */
        /* <DEDUP_REMOVED lines=11> */
.L_x_14257:
[----:B------:R-:W-:Y:S05]  /*1300*/  BSYNC.RECONVERGENT B0 ;  /* 0x0000000000007941 */ /* 0x000fea0003800200 */
.L_x_14255:
        /* <DEDUP_REMOVED lines=38> */
.L_x_14259:
        /* <DEDUP_REMOVED lines=18> */
.L_x_14260:
[----:B------:R-:W-:Y:S05]  /*1690*/  BSYNC.RECONVERGENT B0 ;  /* 0x0000000000007941 */ /* 0x000fea0003800200 */
.L_x_14258:
        /* <DEDUP_REMOVED lines=38> */
.L_x_14262:
        /* <DEDUP_REMOVED lines=18> */
.L_x_14263:
[----:B------:R-:W-:Y:S05]  /*1a20*/  BSYNC.RECONVERGENT B0 ;  /* 0x0000000000007941 */ /* 0x000fea0003800200 */
.L_x_14261:
        /* <DEDUP_REMOVED lines=38> */
.L_x_14265:
        /* <DEDUP_REMOVED lines=18> */
.L_x_14266:
[----:B------:R-:W-:Y:S05]  /*1db0*/  BSYNC.RECONVERGENT B0 ;  /* 0x0000000000007941 */ /* 0x000fea0003800200 */
.L_x_14264:
        /* <DEDUP_REMOVED lines=38> */
.L_x_14268:
        /* <DEDUP_REMOVED lines=18> */
.L_x_14269:
[----:B------:R-:W-:Y:S05]  /*2140*/  BSYNC.RECONVERGENT B0 ;  /* 0x0000000000007941 */ /* 0x000fea0003800200 */
.L_x_14267:
        /* <DEDUP_REMOVED lines=38> */
.L_x_14271:
        /* <DEDUP_REMOVED lines=18> */
.L_x_14272:
[----:B------:R-:W-:Y:S05]  /*24d0*/  BSYNC.RECONVERGENT B0 ;  /* 0x0000000000007941 */ /* 0x000fea0003800200 */
.L_x_14270:
        /* <DEDUP_REMOVED lines=38> */
.L_x_14274:
        /* <DEDUP_REMOVED lines=18> */
.L_x_14275:
[----:B------:R-:W-:Y:S05]  /*2860*/  BSYNC.RECONVERGENT B0 ;  /* 0x0000000000007941 */ /* 0x000fea0003800200 */
.L_x_14273:
        /* <DEDUP_REMOVED lines=38> */
.L_x_14277:
        /* <DEDUP_REMOVED lines=18> */
.L_x_14278:
[----:B------:R-:W-:Y:S05]  /*2bf0*/  BSYNC.RECONVERGENT B0 ;  /* 0x0000000000007941 */ /* 0x000fea0003800200 */
.L_x_14276:
        /* <DEDUP_REMOVED lines=38> */
.L_x_14280:
        /* <DEDUP_REMOVED lines=18> */
.L_x_14281:
[----:B------:R-:W-:Y:S05]  /*2f80*/  BSYNC.RECONVERGENT B0 ;  /* 0x0000000000007941 */ /* 0x000fea0003800200 */
.L_x_14279:
        /* <DEDUP_REMOVED lines=38> */
.L_x_14283:
        /* <DEDUP_REMOVED lines=18> */
.L_x_14284:
[----:B------:R-:W-:Y:S05]  /*3310*/  BSYNC.RECONVERGENT B0 ;  /* 0x0000000000007941 */ /* 0x000fea0003800200 */
.L_x_14282:
        /* <DEDUP_REMOVED lines=38> */
.L_x_14286:
        /* <DEDUP_REMOVED lines=18> */
.L_x_14287:
[----:B------:R-:W-:Y:S05]  /*36a0*/  BSYNC.RECONVERGENT B0 ;  /* 0x0000000000007941 */ /* 0x000fea0003800200 */
.L_x_14285:
        /* <DEDUP_REMOVED lines=38> */
.L_x_14289:
        /* <DEDUP_REMOVED lines=18> */
.L_x_14290:
[----:B------:R-:W-:Y:S05]  /*3a30*/  BSYNC.RECONVERGENT B0 ;  /* 0x0000000000007941 */ /* 0x000fea0003800200 */
.L_x_14288:
        /* <DEDUP_REMOVED lines=38> */
.L_x_14292:
        /* <DEDUP_REMOVED lines=18> */
.L_x_14293:
[----:B------:R-:W-:Y:S05]  /*3dc0*/  BSYNC.RECONVERGENT B0 ;  /* 0x0000000000007941 */ /* 0x000fea0003800200 */
.L_x_14291:
        /* <DEDUP_REMOVED lines=38> */
.L_x_14295:
        /* <DEDUP_REMOVED lines=18> */
.L_x_14296:
[----:B------:R-:W-:Y:S05]  /*4150*/  BSYNC.RECONVERGENT B0 ;  /* 0x0000000000007941 */ /* 0x000fea0003800200 */
.L_x_14294:
        /* <DEDUP_REMOVED lines=38> */
.L_x_14298:
        /* <DEDUP_REMOVED lines=18> */
.L_x_14299:
[----:B------:R-:W-:Y:S05]  /*44e0*/  BSYNC.RECONVERGENT B0 ;  /* 0x0000000000007941 */ /* 0x000fea0003800200 */
.L_x_14297:
        /* <DEDUP_REMOVED lines=38> */
.L_x_14301:
        /* <DEDUP_REMOVED lines=18> */
.L_x_14302:
[----:B------:R-:W-:Y:S05]  /*4870*/  BSYNC.RECONVERGENT B0 ;  /* 0x0000000000007941 */ /* 0x000fea0003800200 */
.L_x_14300:
        /* <DEDUP_REMOVED lines=38> */
.L_x_14304:
        /* <DEDUP_REMOVED lines=18> */
.L_x_14305:
[----:B------:R-:W-:Y:S05]  /*4c00*/  BSYNC.RECONVERGENT B0 ;  /* 0x0000000000007941 */ /* 0x000fea0003800200 */
.L_x_14303:
        /* <DEDUP_REMOVED lines=38> */
.L_x_14307:
        /* <DEDUP_REMOVED lines=18> */
.L_x_14308:
[----:B------:R-:W-:Y:S05]  /*4f90*/  BSYNC.RECONVERGENT B0 ;  /* 0x0000000000007941 */ /* 0x000fea0003800200 */
.L_x_14306:
        /* <DEDUP_REMOVED lines=38> */
.L_x_14310:
        /* <DEDUP_REMOVED lines=18> */
.L_x_14311:
[----:B------:R-:W-:Y:S05]  /*5320*/  BSYNC.RECONVERGENT B0 ;  /* 0x0000000000007941 */ /* 0x000fea0003800200 */
.L_x_14309:
        /* <DEDUP_REMOVED lines=38> */
.L_x_14313:
        /* <DEDUP_REMOVED lines=18> */
.L_x_14314:
[----:B------:R-:W-:Y:S05]  /*56b0*/  BSYNC.RECONVERGENT B0 ;  /* 0x0000000000007941 */ /* 0x000fea0003800200 */
.L_x_14312:
        /* <DEDUP_REMOVED lines=38> */
.L_x_14316:
        /* <DEDUP_REMOVED lines=18> */
.L_x_14317:
[----:B------:R-:W-:Y:S05]  /*5a40*/  BSYNC.RECONVERGENT B0 ;  /* 0x0000000000007941 */ /* 0x000fea0003800200 */
.L_x_14315:
        /* <DEDUP_REMOVED lines=38> */
.L_x_14319:
        /* <DEDUP_REMOVED lines=18> */
.L_x_14320:
[----:B------:R-:W-:Y:S05]  /*5dd0*/  BSYNC.RECONVERGENT B0 ;  /* 0x0000000000007941 */ /* 0x000fea0003800200 */
.L_x_14318:
        /* <DEDUP_REMOVED lines=37> */
.L_x_14322:
        /* <DEDUP_REMOVED lines=16> */
.L_x_14323:
[----:B------:R-:W-:Y:S05]  /*6130*/  BSYNC.RECONVERGENT B0 ;  /* 0x0000000000007941 */ /* 0x000fea0003800200 */
.L_x_14321:
        /* <DEDUP_REMOVED lines=34> */
.L_x_14325:
[----:B------:R-:W-:Y:S01]  /*6360*/  IMAD.MOV.U32 R8, RZ, RZ, R6 ;  /* 0x000000ffff087224 */ /* 0x000fe200078e0006 */
[----:B------:R-:W-:Y:S02]  /*6370*/  MOV R10, R7 ;  /* 0x00000007000a7202 */ /* 0x000fe40000000f00 */
[----:B------:R-:W-:-:S07]  /*6380*/  MOV R9, 0x63a0 ;  /* 0x000063a000097802 */ /* 0x000fce0000000f00 */
[----:B------:R-:W-:Y:S05]  /*6390*/  CALL.REL.NOINC `($__internal_5_$__cuda_sm20_rem_u64) ;  /* 0x0000037c00207944 */ /* 0x000fea0003c00000 */
[----:B------:R-:W-:Y:S01]  /*63a0*/  IMAD.MOV.U32 R4, RZ, RZ, R0 ;  /* 0x000000ffff047224 */ /* 0x000fe200078e0000 */
[----:B------:R-:W-:-:S07]  /*63b0*/  MOV R5, R3 ;  /* 0x0000000300057202 */ /* 0x000fce0000000f00 */
.L_x_14326:
[----:B------:R-:W-:Y:S05]  /*63c0*/  BSYNC.RECONVERGENT B0 ;  /* 0x0000000000007941 */ /* 0x000fea0003800200 */
.L_x_14324:
[----:B------:R-:W0:Y:S01]  /*63d0*/  LDCU.64 UR4, c[0x0][0x730] ;  /* 0x0000e600ff0477ac */ /* 0x000e220008000a00 */
[----:B------:R-:W-:Y:S02]  /*63e0*/  IMAD.MOV.U32 R3, RZ, RZ, R17 ;  /* 0x000000ffff037224 */ /* 0x000fe400078e0011 */
[----:B0-----:R-:W-:Y:S02]  /*63f0*/  IMAD R5, R5, UR4, RZ ;  /* 0x0000000405057c24 */ /* 0x001fe4000f8e02ff */
[----:B------:R-:W-:-:S04]  /*6400*/  IMAD.WIDE.U32 R2, R4, UR4, R2 ;  /* 0x0000000404027c25 */ /* 0x000fc8000f8e0002 */
[----:B------:R-:W-:-:S05]  /*6410*/  IMAD R5, R4, UR5, R5 ;  /* 0x0000000504057c24 */ /* 0x000fca000f8e0205 */
[----:B------:R-:W-:-:S07]  /*6420*/  IADD3 R17, PT, PT, R3, R5, RZ ;  /* 0x0000000503117210 */ /* 0x000fce0007ffe0ff */
.L_x_14254:
[----:B------:R-:W0:Y:S02]  /*6430*/  LDCU.64 UR4, c[0x0][0x738] ;  /* 0x0000e700ff0477ac */ /* 0x000e240008000a00 */
[----:B0-----:R-:W-:-:S04]  /*6440*/  LEA R4, P0, R2, UR4, 0x1 ;  /* 0x0000000402047c11 */ /* 0x001fc8000f8008ff */
[----:B------:R-:W-:-:S06]  /*6450*/  LEA.HI.X R5, R2, UR5, R17, 0x1, P0 ;  /* 0x0000000502057c11 */ /* 0x000fcc00080f0c11 */
[----:B------:R-:W2:Y:S01]  /*6460*/  LDG.E.U16 R5, desc[UR36][R4.64] ;  /* 0x0000002404057981 */ /* 0x000ea2000c1e1500 */
[----:B------:R-:W2:Y:S01]  /*6470*/  LDC.64 R2, c[0x0][0x580] ;  /* 0x00016000ff027b82 */ /* 0x000ea20000000a00 */
[----:B------:R-:W-:Y:S02]  /*6480*/  VIADD R16, R16, 0x80 ;  /* 0x0000008010107836 */ /* 0x000fe40000000000 */
[----:B--2---:R0:W-:Y:S05]  /*6490*/  STG.E.U16 desc[UR36][R2.64], R5 ;  /* 0x0000000502007986 */ /* 0x0041ea000c101524 */
.L_x_14250:
[----:B------:R-:W-:Y:S05]  /*64a0*/  BSYNC.RECONVERGENT B6 ;  /* 0x0000000000067941 */ /* 0x000fea0003800200 */
.L_x_14249:
        /* <DEDUP_REMOVED lines=31> */
.L_x_14329:
        /* <DEDUP_REMOVED lines=36> */
.L_x_14330:
        /* <DEDUP_REMOVED lines=17> */
.L_x_14331:
        /* <DEDUP_REMOVED lines=37> */
.L_x_14334:
        /* <DEDUP_REMOVED lines=18> */
.L_x_14335:
[----:B------:R-:W-:Y:S05]  /*6d60*/  BSYNC.RECONVERGENT B0 ;  /* 0x0000000000007941 */ /* 0x000fea0003800200 */
.L_x_14333:
        /* <DEDUP_REMOVED lines=38> */
.L_x_14337:
        /* <DEDUP_REMOVED lines=18> */
.L_x_14338:
[----:B------:R-:W-:Y:S05]  /*70f0*/  BSYNC.RECONVERGENT B0 ;  /* 0x0000000000007941 */ /* 0x000fea0003800200 */
.L_x_14336:
        /* <DEDUP_REMOVED lines=38> */
.L_x_14340:
        /* <DEDUP_REMOVED lines=18> */
.L_x_14341:
[----:B------:R-:W-:Y:S05]  /*7480*/  BSYNC.RECONVERGENT B0 ;  /* 0x0000000000007941 */ /* 0x000fea0003800200 */
.L_x_14339:
        /* <DEDUP_REMOVED lines=38> */
.L_x_14343:
        /* <DEDUP_REMOVED lines=18> */
.L_x_14344:
[----:B------:R-:W-:Y:S05]  /*7810*/  BSYNC.RECONVERGENT B0 ;  /* 0x0000000000007941 */ /* 0x000fea0003800200 */
.L_x_14342:
        /* <DEDUP_REMOVED lines=38> */
.L_x_14346:
        /* <DEDUP_REMOVED lines=18> */
.L_x_14347:
[----:B------:R-:W-:Y:S05]  /*7ba0*/  BSYNC.RECONVERGENT B0 ;  /* 0x0000000000007941 */ /* 0x000fea0003800200 */
.L_x_14345:
        /* <DEDUP_REMOVED lines=38> */
.L_x_14349:
        /* <DEDUP_REMOVED lines=18> */
.L_x_14350:
[----:B------:R-:W-:Y:S05]  /*7f30*/  BSYNC.RECONVERGENT B0 ;  /* 0x0000000000007941 */ /* 0x000fea0003800200 */
.L_x_14348:
        /* <DEDUP_REMOVED lines=38> */
.L_x_14352:
        /* <DEDUP_REMOVED lines=18> */
.L_x_14353:
[----:B------:R-:W-:Y:S05]  /*82c0*/  BSYNC.RECONVERGENT B0 ;  /* 0x0000000000007941 */ /* 0x000fea0003800200 */
.L_x_14351:
        /* <DEDUP_REMOVED lines=38> */
.L_x_14355:
        /* <DEDUP_REMOVED lines=18> */
.L_x_14356:
[----:B------:R-:W-:Y:S05]  /*8650*/  BSYNC.RECONVERGENT B0 ;  /* 0x0000000000007941 */ /* 0x000fea0003800200 */
.L_x_14354:
        /* <DEDUP_REMOVED lines=38> */
.L_x_14358:
        /* <DEDUP_REMOVED lines=18> */
.L_x_14359:
[----:B------:R-:W-:Y:S05]  /*89e0*/  BSYNC.RECONVERGENT B0 ;  /* 0x0000000000007941 */ /* 0x000fea0003800200 */
.L_x_14357:
        /* <DEDUP_REMOVED lines=38> */
.L_x_14361:
        /* <DEDUP_REMOVED lines=18> */
.L_x_14362:
[----:B------:R-:W-:Y:S05]  /*8d70*/  BSYNC.RECONVERGENT B0 ;  /* 0x0000000000007941 */ /* 0x000fea0003800200 */
.L_x_14360:
        /* <DEDUP_REMOVED lines=38> */
.L_x_14364:
        /* <DEDUP_REMOVED lines=18> */
.L_x_14365:
[----:B------:R-:W-:Y:S05]  /*9100*/  BSYNC.RECONVERGENT B0 ;  /* 0x0000000000007941 */ /* 0x000fea0003800200 */
.L_x_14363:
        /* <DEDUP_REMOVED lines=38> */
.L_x_14367:
        /* <DEDUP_REMOVED lines=18> */
.L_x_14368:
[----:B------:R-:W-:Y:S05]  /*9490*/  BSYNC.RECONVERGENT B0 ;  /* 0x0000000000007941 */ /* 0x000fea0003800200 */
.L_x_14366:
        /* <DEDUP_REMOVED lines=38> */
.L_x_14370:
        /* <DEDUP_REMOVED lines=18> */
.L_x_14371:
[----:B------:R-:W-:Y:S05]  /*9820*/  BSYNC.RECONVERGENT B0 ;  /* 0x0000000000007941 */ /* 0x000fea0003800200 */
.L_x_14369:
        /* <DEDUP_REMOVED lines=38> */
.L_x_14373:
        /* <DEDUP_REMOVED lines=18> */
.L_x_14374:
[----:B------:R-:W-:Y:S05]  /*9bb0*/  BSYNC.RECONVERGENT B0 ;  /* 0x0000000000007941 */ /* 0x000fea0003800200 */
.L_x_14372:
        /* <DEDUP_REMOVED lines=38> */
.L_x_14376:
        /* <DEDUP_REMOVED lines=18> */
.L_x_14377:
[----:B------:R-:W-:Y:S05]  /*9f40*/  BSYNC.RECONVERGENT B0 ;  /* 0x0000000000007941 */ /* 0x000fea0003800200 */
.L_x_14375:
        /* <DEDUP_REMOVED lines=38> */
.L_x_14379:
        /* <DEDUP_REMOVED lines=18> */
.L_x_14380:
[----:B------:R-:W-:Y:S05]  /*a2d0*/  BSYNC.RECONVERGENT B0 ;  /* 0x0000000000007941 */ /* 0x000fea0003800200 */
.L_x_14378:
        /* <DEDUP_REMOVED lines=38> */
.L_x_14382:
        /* <DEDUP_REMOVED lines=18> */
.L_x_14383:
[----:B------:R-:W-:Y:S05]  /*a660*/  BSYNC.RECONVERGENT B0 ;  /* 0x0000000000007941 */ /* 0x000fea0003800200 */
.L_x_14381:
        /* <DEDUP_REMOVED lines=38> */
.L_x_14385:
        /* <DEDUP_REMOVED lines=18> */
.L_x_14386:
[----:B------:R-:W-:Y:S05]  /*a9f0*/  BSYNC.RECONVERGENT B0 ;  /* 0x0000000000007941 */ /* 0x000fea0003800200 */
.L_x_14384:
        /* <DEDUP_REMOVED lines=38> */
.L_x_14388:
        /* <DEDUP_REMOVED lines=18> */
.L_x_14389:
[----:B------:R-:W-:Y:S05]  /*ad80*/  BSYNC.RECONVERGENT B0 ;  /* 0x0000000000007941 */ /* 0x000fea0003800200 */
.L_x_14387:
        /* <DEDUP_REMOVED lines=38> */
.L_x_14391:
        /* <DEDUP_REMOVED lines=18> */
.L_x_14392:
[----:B------:R-:W-:Y:S05]  /*b110*/  BSYNC.RECONVERGENT B0 ;  /* 0x0000000000007941 */ /* 0x000fea0003800200 */
.L_x_14390:
        /* <DEDUP_REMOVED lines=38> */
.L_x_14394:
        /* <DEDUP_REMOVED lines=18> */
.L_x_14395:
[----:B------:R-:W-:Y:S05]  /*b4a0*/  BSYNC.RECONVERGENT B0 ;  /* 0x0000000000007941 */ /* 0x000fea0003800200 */
.L_x_14393:
        /* <DEDUP_REMOVED lines=38> */
.L_x_14397:
        /* <DEDUP_REMOVED lines=18> */
.L_x_14398:
[----:B------:R-:W-:Y:S05]  /*b830*/  BSYNC.RECONVERGENT B0 ;  /* 0x0000000000007941 */ /* 0x000fea0003800200 */
.L_x_14396:
        /* <DEDUP_REMOVED lines=37> */
.L_x_14400:
        /* <DEDUP_REMOVED lines=16> */
.L_x_14401:
[----:B------:R-:W-:Y:S05]  /*bb90*/  BSYNC.RECONVERGENT B0 ;  /* 0x0000000000007941 */ /* 0x000fea0003800200 */
.L_x_14399:
        /* <DEDUP_REMOVED lines=33> */
.L_x_14403:
[----:B------:R-:W-:Y:S01]  /*bdb0*/  MOV R8, R6 ;  /* 0x0000000600087202 */ /* 0x000fe20000000f00 */
[----:B------:R-:W-:Y:S01]  /*bdc0*/  IMAD.MOV.U32 R10, RZ, RZ, R7 ;  /* 0x000000ffff0a7224 */ /* 0x000fe200078e0007 */
[----:B------:R-:W-:-:S07]  /*bdd0*/  MOV R9, 0xbdf0 ;  /* 0x0000bdf000097802 */ /* 0x000fce0000000f00 */
[----:B------:R-:W-:Y:S05]  /*bde0*/  CALL.REL.NOINC `($__internal_5_$__cuda_sm20_rem_u64) ;  /* 0x00000320008c7944 */ /* 0x000fea0003c00000 */
[----:B------:R-:W-:Y:S01]  /*bdf0*/  MOV R4, R0 ;  /* 0x0000000000047202 */ /* 0x000fe20000000f00 */
[----:B------:R-:W-:-:S07]  /*be00*/  IMAD.MOV.U32 R5, RZ, RZ, R3 ;  /* 0x000000ffff057224 */ /* 0x000fce00078e0003 */
.L_x_14404:
[----:B------:R-:W-:Y:S05]  /*be10*/  BSYNC.RECONVERGENT B0 ;  /* 0x0000000000007941 */ /* 0x000fea0003800200 */
.L_x_14402:
[----:B------:R-:W0:Y:S01]  /*be20*/  LDCU.64 UR4, c[0x0][0x730] ;  /* 0x0000e600ff0477ac */ /* 0x000e220008000a00 */
[----:B------:R-:W-:Y:S01]  /*be30*/  MOV R3, R17 ;  /* 0x0000001100037202 */ /* 0x000fe20000000f00 */
[----:B0-----:R-:W-:Y:S02]  /*be40*/  IMAD R5, R5, UR4, RZ ;  /* 0x0000000405057c24 */ /* 0x001fe4000f8e02ff */
[----:B------:R-:W-:-:S04]  /*be50*/  IMAD.WIDE.U32 R2, R4, UR4, R2 ;  /* 0x0000000404027c25 */ /* 0x000fc8000f8e0002 */
[----:B------:R-:W-:-:S04]  /*be60*/  IMAD R5, R4, UR5, R5 ;  /* 0x0000000504057c24 */ /* 0x000fc8000f8e0205 */
[----:B------:R-:W-:-:S07]  /*be70*/  IMAD.IADD R17, R3, 0x1, R5 ;  /* 0x0000000103117824 */ /* 0x000fce00078e0205 */
.L_x_14332:
[----:B------:R-:W0:Y:S02]  /*be80*/  LDCU.64 UR4, c[0x0][0x738] ;  /* 0x0000e700ff0477ac */ /* 0x000e240008000a00 */
[----:B0-----:R-:W-:-:S04]  /*be90*/  LEA R4, P0, R2, UR4, 0x1 ;  /* 0x0000000402047c11 */ /* 0x001fc8000f8008ff */
[----:B------:R-:W-:-:S06]  /*bea0*/  LEA.HI.X R5, R2, UR5, R17, 0x1, P0 ;  /* 0x0000000502057c11 */ /* 0x000fcc00080f0c11 */
[----:B------:R-:W2:Y:S01]  /*beb0*/  LDG.E.U16 R5, desc[UR36][R4.64] ;  /* 0x0000002404057981 */ /* 0x000ea2000c1e1500 */
[----:B------:R-:W2:Y:S01]  /*bec0*/  LDC.64 R2, c[0x0][0x580] ;  /* 0x00016000ff027b82 */ /* 0x000ea20000000a00 */
[----:B------:R-:W-:Y:S02]  /*bed0*/  IADD3 R16, PT, PT, R16, 0x80, RZ ;  /* 0x0000008010107810 */ /* 0x000fe40007ffe0ff */
[----:B--2---:R1:W-:Y:S05]  /*bee0*/  STG.E.U16 desc[UR36][R2.64], R5 ;  /* 0x0000000502007986 */ /* 0x0043ea000c101524 */
.L_x_14328:
[----:B------:R-:W-:Y:S05]  /*bef0*/  BSYNC.RECONVERGENT B6 ;  /* 0x0000000000067941 */ /* 0x000fea0003800200 */
.L_x_14327:
        /* <DEDUP_REMOVED lines=31> */
.L_x_14407:
        /* <DEDUP_REMOVED lines=36> */
.L_x_14408:
        /* <DEDUP_REMOVED lines=17> */
.L_x_14409:
        /* <DEDUP_REMOVED lines=37> */
.L_x_14412:
        /* <DEDUP_REMOVED lines=18> */
.L_x_14413:
[----:B------:R-:W-:Y:S05]  /*c7b0*/  BSYNC.RECONVERGENT B0 ;  /* 0x0000000000007941 */ /* 0x000fea0003800200 */
.L_x_14411:
        /* <DEDUP_REMOVED lines=38> */
.L_x_14415:
        /* <DEDUP_REMOVED lines=18> */
.L_x_14416:
[----:B------:R-:W-:Y:S05]  /*cb40*/  BSYNC.RECONVERGENT B0 ;  /* 0x0000000000007941 */ /* 0x000fea0003800200 */
.L_x_14414:
        /* <DEDUP_REMOVED lines=38> */
.L_x_14418:
        /* <DEDUP_REMOVED lines=18> */
.L_x_14419:
[----:B------:R-:W-:Y:S05]  /*ced0*/  BSYNC.RECONVERGENT B0 ;  /* 0x0000000000007941 */ /* 0x000fea0003800200 */
.L_x_14417:
        /* <DEDUP_REMOVED lines=38> */
.L_x_14421:
        /* <DEDUP_REMOVED lines=18> */
.L_x_14422:
[----:B------:R-:W-:Y:S05]  /*d260*/  BSYNC.RECONVERGENT B0 ;  /* 0x0000000000007941 */ /* 0x000fea0003800200 */
.L_x_14420:
        /* <DEDUP_REMOVED lines=38> */
.L_x_14424:
        /* <DEDUP_REMOVED lines=18> */
.L_x_14425:
[----:B------:R-:W-:Y:S05]  /*d5f0*/  BSYNC.RECONVERGENT B0 ;  /* 0x0000000000007941 */ /* 0x000fea0003800200 */
.L_x_14423:
        /* <DEDUP_REMOVED lines=38> */
.L_x_14427:
        /* <DEDUP_REMOVED lines=18> */
.L_x_14428:
[----:B------:R-:W-:Y:S05]  /*d980*/  BSYNC.RECONVERGENT B0 ;  /* 0x0000000000007941 */ /* 0x000fea0003800200 */
.L_x_14426:
        /* <DEDUP_REMOVED lines=38> */
.L_x_14430:
        /* <DEDUP_REMOVED lines=18> */
.L_x_14431:
[----:B------:R-:W-:Y:S05]  /*dd10*/  BSYNC.RECONVERGENT B0 ;  /* 0x0000000000007941 */ /* 0x000fea0003800200 */
.L_x_14429:
        /* <DEDUP_REMOVED lines=38> */
.L_x_14433:
        /* <DEDUP_REMOVED lines=18> */
.L_x_14434:
[----:B------:R-:W-:Y:S05]  /*e0a0*/  BSYNC.RECONVERGENT B0 ;  /* 0x0000000000007941 */ /* 0x000fea0003800200 */
.L_x_14432:
        /* <DEDUP_REMOVED lines=38> */
.L_x_14436:
        /* <DEDUP_REMOVED lines=18> */
.L_x_14437:
[----:B------:R-:W-:Y:S05]  /*e430*/  BSYNC.RECONVERGENT B0 ;  /* 0x0000000000007941 */ /* 0x000fea0003800200 */
.L_x_14435:
        /* <DEDUP_REMOVED lines=38> */
.L_x_14439:
        /* <DEDUP_REMOVED lines=18> */
.L_x_14440:
[----:B------:R-:W-:Y:S05]  /*e7c0*/  BSYNC.RECONVERGENT B0 ;  /* 0x0000000000007941 */ /* 0x000fea0003800200 */
.L_x_14438:
        /* <DEDUP_REMOVED lines=38> */
.L_x_14442:
        /* <DEDUP_REMOVED lines=18> */
.L_x_14443:
[----:B------:R-:W-:Y:S05]  /*eb50*/  BSYNC.RECONVERGENT B0 ;  /* 0x0000000000007941 */ /* 0x000fea0003800200 */
.L_x_14441:
        /* <DEDUP_REMOVED lines=38> */
.L_x_14445:
        /* <DEDUP_REMOVED lines=18> */
.L_x_14446:
[----:B------:R-:W-:Y:S05]  /*eee0*/  BSYNC.RECONVERGENT B0 ;  /* 0x0000000000007941 */ /* 0x000fea0003800200 */
.L_x_14444:
        /* <DEDUP_REMOVED lines=38> */
.L_x_14448:
        /* <DEDUP_REMOVED lines=18> */
.L_x_14449:
[----:B------:R-:W-:Y:S05]  /*f270*/  BSYNC.RECONVERGENT B0 ;  /* 0x0000000000007941 */ /* 0x000fea0003800200 */
.L_x_14447:
        /* <DEDUP_REMOVED lines=38> */
.L_x_14451:
        /* <DEDUP_REMOVED lines=18> */
.L_x_14452:
[----:B------:R-:W-:Y:S05]  /*f600*/  BSYNC.RECONVERGENT B0 ;  /* 0x0000000000007941 */ /* 0x000fea0003800200 */
.L_x_14450:
        /* <DEDUP_REMOVED lines=38> */
.L_x_14454:
        /* <DEDUP_REMOVED lines=18> */
.L_x_14455:
[----:B------:R-:W-:Y:S05]  /*f990*/  BSYNC.RECONVERGENT B0 ;  /* 0x0000000000007941 */ /* 0x000fea0003800200 */
.L_x_14453:
        /* <DEDUP_REMOVED lines=38> */
.L_x_14457:
        /* <DEDUP_REMOVED lines=18> */
.L_x_14458:
[----:B------:R-:W-:Y:S05]  /*fd20*/  BSYNC.RECONVERGENT B0 ;  /* 0x0000000000007941 */ /* 0x000fea0003800200 */
.L_x_14456:
        /* <DEDUP_REMOVED lines=38> */
.L_x_14460:
        /* <DEDUP_REMOVED lines=18> */
.L_x_14461:
[----:B------:R-:W-:Y:S05]  /*100b0*/  BSYNC.RECONVERGENT B0 ;  /* 0x0000000000007941 */ /* 0x000fea0003800200 */
.L_x_14459:
        /* <DEDUP_REMOVED lines=38> */
.L_x_14463:
        /* <DEDUP_REMOVED lines=18> */
.L_x_14464:
[----:B------:R-:W-:Y:S05]  /*10440*/  BSYNC.RECONVERGENT B0 ;  /* 0x0000000000007941 */ /* 0x000fea0003800200 */
.L_x_14462:
        /* <DEDUP_REMOVED lines=38> */
.L_x_14466:
        /* <DEDUP_REMOVED lines=18> */
.L_x_14467:
[----:B------:R-:W-:Y:S05]  /*107d0*/  BSYNC.RECONVERGENT B0 ;  /* 0x0000000000007941 */ /* 0x000fea0003800200 */
.L_x_14465:
        /* <DEDUP_REMOVED lines=38> */
.L_x_14469:
        /* <DEDUP_REMOVED lines=18> */
.L_x_14470:
[----:B------:R-:W-:Y:S05]  /*10b60*/  BSYNC.RECONVERGENT B0 ;  /* 0x0000000000007941 */ /* 0x000fea0003800200 */
.L_x_14468:
        /* <DEDUP_REMOVED lines=38> */
.L_x_14472:
        /* <DEDUP_REMOVED lines=18> */
.L_x_14473:
[----:B------:R-:W-:Y:S05]  /*10ef0*/  BSYNC.RECONVERGENT B0 ;  /* 0x0000000000007941 */ /* 0x000fea0003800200 */
.L_x_14471:
        /* <DEDUP_REMOVED lines=38> */
.L_x_14475:
        /* <DEDUP_REMOVED lines=18> */
.L_x_14476:
[----:B------:R-:W-:Y:S05]  /*11280*/  BSYNC.RECONVERGENT B0 ;  /* 0x0000000000007941 */ /* 0x000fea0003800200 */
.L_x_14474:
        /* <DEDUP_REMOVED lines=37> */
.L_x_14478:
        /* <DEDUP_REMOVED lines=16> */
.L_x_14479:
[----:B------:R-:W-:Y:S05]  /*115e0*/  BSYNC.RECONVERGENT B0 ;  /* 0x0000000000007941 */ /* 0x000fea0003800200 */
.L_x_14477:
        /* <DEDUP_REMOVED lines=33> */
.L_x_14481:
[----:B------:R-:W-:Y:S01]  /*11800*/  IMAD.MOV.U32 R8, RZ, RZ, R6 ;  /* 0x000000ffff087224 */ /* 0x000fe200078e0006 */
[----:B------:R-:W-:Y:S02]  /*11810*/  MOV R10, R7 ;  /* 0x00000007000a7202 */ /* 0x000fe40000000f00 */
[----:B------:R-:W-:-:S07]  /*11820*/  MOV R9, 0x11840 ;  /* 0x0001184000097802 */ /* 0x000fce0000000f00 */
[----:B------:R-:W-:Y:S05]  /*11830*/  CALL.REL.NOINC `($__internal_5_$__cuda_sm20_rem_u64) ;  /* 0x000002c400f87944 */ /* 0x000fea0003c00000 */
[----:B------:R-:W-:Y:S01]  /*11840*/  IMAD.MOV.U32 R4, RZ, RZ, R0 ;  /* 0x000000ffff047224 */ /* 0x000fe200078e0000 */
[----:B------:R-:W-:-:S07]  /*11850*/  MOV R5, R3 ;  /* 0x0000000300057202 */ /* 0x000fce0000000f00 */
.L_x_14482:
[----:B------:R-:W-:Y:S05]  /*11860*/  BSYNC.RECONVERGENT B0 ;  /* 0x0000000000007941 */ /* 0x000fea0003800200 */
.L_x_14480:
[----:B------:R-:W0:Y:S01]  /*11870*/  LDCU.64 UR4, c[0x0][0x730] ;  /* 0x0000e600ff0477ac */ /* 0x000e220008000a00 */
[----:B------:R-:W-:Y:S02]  /*11880*/  IMAD.MOV.U32 R3, RZ, RZ, R17 ;  /* 0x000000ffff037224 */ /* 0x000fe400078e0011 */
[----:B0-----:R-:W-:Y:S02]  /*11890*/  IMAD R5, R5, UR4, RZ ;  /* 0x0000000405057c24 */ /* 0x001fe4000f8e02ff */
[----:B------:R-:W-:-:S04]  /*118a0*/  IMAD.WIDE.U32 R2, R4, UR4, R2 ;  /* 0x0000000404027c25 */ /* 0x000fc8000f8e0002 */
[----:B------:R-:W-:-:S05]  /*118b0*/  IMAD R5, R4, UR5, R5 ;  /* 0x0000000504057c24 */ /* 0x000fca000f8e0205 */
[----:B------:R-:W-:-:S07]  /*118c0*/  IADD3 R17, PT, PT, R3, R5, RZ ;  /* 0x0000000503117210 */ /* 0x000fce0007ffe0ff */
.L_x_14410:
[----:B------:R-:W0:Y:S02]  /*118d0*/  LDCU.64 UR4, c[0x0][0x738] ;  /* 0x0000e700ff0477ac */ /* 0x000e240008000a00 */
[----:B0-----:R-:W-:-:S04]  /*118e0*/  LEA R4, P0, R2, UR4, 0x1 ;  /* 0x0000000402047c11 */ /* 0x001fc8000f8008ff */
[----:B------:R-:W-:-:S06]  /*118f0*/  LEA.HI.X R5, R2, UR5, R17, 0x1, P0 ;  /* 0x0000000502057c11 */ /* 0x000fcc00080f0c11 */
[----:B------:R-:W2:Y:S01]  /*11900*/  LDG.E.U16 R5, desc[UR36][R4.64] ;  /* 0x0000002404057981 */ /* 0x000ea2000c1e1500 */
[----:B------:R-:W2:Y:S01]  /*11910*/  LDC.64 R2, c[0x0][0x580] ;  /* 0x00016000ff027b82 */ /* 0x000ea20000000a00 */
[----:B------:R-:W-:Y:S02]  /*11920*/  VIADD R16, R16, 0x80 ;  /* 0x0000008010107836 */ /* 0x000fe40000000000 */
[----:B--2---:R2:W-:Y:S05]  /*11930*/  STG.E.U16 desc[UR36][R2.64], R5 ;  /* 0x0000000502007986 */ /* 0x0045ea000c101524 */
.L_x_14406:
[----:B------:R-:W-:Y:S05]  /*11940*/  BSYNC.RECONVERGENT B6 ;  /* 0x0000000000067941 */ /* 0x000fea0003800200 */
.L_x_14405:
        /* <DEDUP_REMOVED lines=30> */
.L_x_14483:
        /* <DEDUP_REMOVED lines=36> */
.L_x_14484:
        /* <DEDUP_REMOVED lines=17> */
.L_x_14485:
        /* <DEDUP_REMOVED lines=37> */
.L_x_14488:
        /* <DEDUP_REMOVED lines=18> */
.L_x_14489:
[----:B------:R-:W-:Y:S05]  /*121f0*/  BSYNC.RECONVERGENT B0 ;  /* 0x0000000000007941 */ /* 0x000fea0003800200 */
.L_x_14487:
        /* <DEDUP_REMOVED lines=37> */
.L_x_14491:
        /* <DEDUP_REMOVED lines=18> */
.L_x_14492:
[----:B------:R-:W-:Y:S05]  /*12570*/  BSYNC.RECONVERGENT B0 ;  /* 0x0000000000007941 */ /* 0x000fea0003800200 */
.L_x_14490:
        /* <DEDUP_REMOVED lines=37> */
.L_x_14494:
        /* <DEDUP_REMOVED lines=18> */
.L_x_14495:
[----:B------:R-:W-:Y:S05]  /*128f0*/  BSYNC.RECONVERGENT B0 ;  /* 0x0000000000007941 */ /* 0x000fea0003800200 */
.L_x_14493:
        /* <DEDUP_REMOVED lines=37> */
.L_x_14497:
        /* <DEDUP_REMOVED lines=18> */
.L_x_14498:
[----:B------:R-:W-:Y:S05]  /*12c70*/  BSYNC.RECONVERGENT B0 ;  /* 0x0000000000007941 */ /* 0x000fea0003800200 */
.L_x_14496:
        /* <DEDUP_REMOVED lines=37> */
.L_x_14500:
        /* <DEDUP_REMOVED lines=18> */
.L_x_14501:
[----:B------:R-:W-:Y:S05]  /*12ff0*/  BSYNC.RECONVERGENT B0 ;  /* 0x0000000000007941 */ /* 0x000fea0003800200 */
.L_x_14499:
        /* <DEDUP_REMOVED lines=37> */
.L_x_14503:
        /* <DEDUP_REMOVED lines=18> */
.L_x_14504:
[----:B------:R-:W-:Y:S05]  /*13370*/  BSYNC.RECONVERGENT B0 ;  /* 0x0000000000007941 */ /* 0x000fea0003800200 */
.L_x_14502:
        /* <DEDUP_REMOVED lines=37> */
.L_x_14506:
        /* <DEDUP_REMOVED lines=18> */
.L_x_14507:
[----:B------:R-:W-:Y:S05]  /*136f0*/  BSYNC.RECONVERGENT B0 ;  /* 0x0000000000007941 */ /* 0x000fea0003800200 */
.L_x_14505:
        /* <DEDUP_REMOVED lines=37> */
.L_x_14509:
        /* <DEDUP_REMOVED lines=18> */
.L_x_14510:
[----:B------:R-:W-:Y:S05]  /*13a70*/  BSYNC.RECONVERGENT B0 ;  /* 0x0000000000007941 */ /* 0x000fea0003800200 */
.L_x_14508:
        /* <DEDUP_REMOVED lines=37> */
.L_x_14512:
        /* <DEDUP_REMOVED lines=18> */
.L_x_14513:
[----:B------:R-:W-:Y:S05]  /*13df0*/  BSYNC.RECONVERGENT B0 ;  /* 0x0000000000007941 */ /* 0x000fea0003800200 */
.L_x_14511:
        /* <DEDUP_REMOVED lines=37> */
.L_x_14515:
        /* <DEDUP_REMOVED lines=18> */
.L_x_14516:
[----:B------:R-:W-:Y:S05]  /*14170*/  BSYNC.RECONVERGENT B0 ;  /* 0x0000000000007941 */ /* 0x000fea0003800200 */
.L_x_14514:
        /* <DEDUP_REMOVED lines=37> */
.L_x_14518:
        /* <DEDUP_REMOVED lines=18> */
.L_x_14519:
[----:B------:R-:W-:Y:S05]  /*144f0*/  BSYNC.RECONVERGENT B0 ;  /* 0x0000000000007941 */ /* 0x000fea0003800200 */
.L_x_14517:
        /* <DEDUP_REMOVED lines=37> */
.L_x_14521:
        /* <DEDUP_REMOVED lines=18> */
.L_x_14522:
[----:B------:R-:W-:Y:S05]  /*14870*/  BSYNC.RECONVERGENT B0 ;  /* 0x0000000000007941 */ /* 0x000fea0003800200 */
.L_x_14520:
        /* <DEDUP_REMOVED lines=37> */
.L_x_14524:
        /* <DEDUP_REMOVED lines=18> */
.L_x_14525:
[----:B------:R-:W-:Y:S05]  /*14bf0*/  BSYNC.RECONVERGENT B0 ;  /* 0x0000000000007941 */ /* 0x000fea0003800200 */
.L_x_14523:
        /* <DEDUP_REMOVED lines=37> */
.L_x_14527:
        /* <DEDUP_REMOVED lines=18> */
.L_x_14528:
[----:B------:R-:W-:Y:S05]  /*14f70*/  BSYNC.RECONVERGENT B0 ;  /* 0x0000000000007941 */ /* 0x000fea0003800200 */
.L_x_14526:
        /* <DEDUP_REMOVED lines=37> */
.L_x_14530:
        /* <DEDUP_REMOVED lines=18> */
.L_x_14531:
[----:B------:R-:W-:Y:S05]  /*152f0*/  BSYNC.RECONVERGENT B0 ;  /* 0x0000000000007941 */ /* 0x000fea0003800200 */
.L_x_14529:
        /* <DEDUP_REMOVED lines=37> */
.L_x_14533:
        /* <DEDUP_REMOVED lines=18> */
.L_x_14534:
[----:B------:R-:W-:Y:S05]  /*15670*/  BSYNC.RECONVERGENT B0 ;  /* 0x0000000000007941 */ /* 0x000fea0003800200 */
.L_x_14532:
        /* <DEDUP_REMOVED lines=37> */
.L_x_14536:
        /* <DEDUP_REMOVED lines=18> */
.L_x_14537:
[----:B------:R-:W-:Y:S05]  /*159f0*/  BSYNC.RECONVERGENT B0 ;  /* 0x0000000000007941 */ /* 0x000fea0003800200 */
.L_x_14535:
        /* <DEDUP_REMOVED lines=37> */
.L_x_14539:
        /* <DEDUP_REMOVED lines=18> */
.L_x_14540:
[----:B------:R-:W-:Y:S05]  /*15d70*/  BSYNC.RECONVERGENT B0 ;  /* 0x0000000000007941 */ /* 0x000fea0003800200 */
.L_x_14538:
        /* <DEDUP_REMOVED lines=37> */
.L_x_14542:
        /* <DEDUP_REMOVED lines=18> */
.L_x_14543:
[----:B------:R-:W-:Y:S05]  /*160f0*/  BSYNC.RECONVERGENT B0 ;  /* 0x0000000000007941 */ /* 0x000fea0003800200 */
.L_x_14541:
        /* <DEDUP_REMOVED lines=37> */
.L_x_14545:
        /* <DEDUP_REMOVED lines=18> */
.L_x_14546:
[----:B------:R-:W-:Y:S05]  /*16470*/  BSYNC.RECONVERGENT B0 ;  /* 0x0000000000007941 */ /* 0x000fea0003800200 */
.L_x_14544:
        /* <DEDUP_REMOVED lines=37> */
.L_x_14548:
        /* <DEDUP_REMOVED lines=18> */
.L_x_14549:
[----:B------:R-:W-:Y:S05]  /*167f0*/  BSYNC.RECONVERGENT B0 ;  /* 0x0000000000007941 */ /* 0x000fea0003800200 */
.L_x_14547:
        /* <DEDUP_REMOVED lines=37> */
.L_x_14551:
        /* <DEDUP_REMOVED lines=18> */
.L_x_14552:
[----:B------:R-:W-:Y:S05]  /*16b70*/  BSYNC.RECONVERGENT B0 ;  /* 0x0000000000007941 */ /* 0x000fea0003800200 */
.L_x_14550:
        /* <DEDUP_REMOVED lines=36> */
.L_x_14554:
        /* <DEDUP_REMOVED lines=16> */
.L_x_14555:
[----:B------:R-:W-:Y:S05]  /*16ec0*/  BSYNC.RECONVERGENT B0 ;  /* 0x0000000000007941 */ /* 0x000fea0003800200 */
.L_x_14553:
        /* <DEDUP_REMOVED lines=32> */
.L_x_14557:
[----:B------:R-:W-:Y:S01]  /*170d0*/  IMAD.MOV.U32 R8, RZ, RZ, R6 ;  /* 0x000000ffff087224 */ /* 0x000fe200078e0006 */
[----:B------:R-:W-:Y:S02]  /*170e0*/  MOV R10, R7 ;  /* 0x00000007000a7202 */ /* 0x000fe40000000f00 */
[----:B------:R-:W-:-:S07]  /*170f0*/  MOV R9, 0x17110 ;  /* 0x0001711000097802 */ /* 0x000fce0000000f00 */
[----:B------:R-:W-:Y:S05]  /*17100*/  CALL.REL.NOINC `($__internal_5_$__cuda_sm20_rem_u64) ;  /* 0x0000026c00c47944 */ /* 0x000fea0003c00000 */
[----:B------:R-:W-:-:S07]  /*17110*/  IMAD.MOV.U32 R2, RZ, RZ, R0 ;  /* 0x000000ffff027224 */ /* 0x000fce00078e0000 */
.L_x_14558:
[----:B------:R-:W-:Y:S05]  /*17120*/  BSYNC.RECONVERGENT B0 ;  /* 0x0000000000007941 */ /* 0x000fea0003800200 */
.L_x_14556:
[----:B------:R-:W0:Y:S02]  /*17130*/  LDCU.64 UR4, c[0x0][0x730] ;  /* 0x0000e600ff0477ac */ /* 0x000e240008000a00 */
[----:B0-----:R-:W-:Y:S02]  /*17140*/  IMAD R3, R3, UR4, RZ ;  /* 0x0000000403037c24 */ /* 0x001fe4000f8e02ff */
[----:B------:R-:W-:-:S04]  /*17150*/  IMAD.WIDE.U32 R16, R2, UR4, R16 ;  /* 0x0000000402107c25 */ /* 0x000fc8000f8e0010 */
[----:B------:R-:W-:-:S05]  /*17160*/  IMAD R3, R2, UR5, R3 ;  /* 0x0000000502037c24 */ /* 0x000fca000f8e0203 */
[----:B------:R-:W-:-:S07]  /*17170*/  IADD3 R17, PT, PT, R17, R3, RZ ;  /* 0x0000000311117210 */ /* 0x000fce0007ffe0ff */
.L_x_14486:
[----:B------:R-:W0:Y:S02]  /*17180*/  LDCU.64 UR4, c[0x0][0x738] ;  /* 0x0000e700ff0477ac */ /* 0x000e240008000a00 */
[----:B0-----:R-:W-:-:S04]  /*17190*/  LEA R2, P0, R16, UR4, 0x1 ;  /* 0x0000000410027c11 */ /* 0x001fc8000f8008ff */
[----:B------:R-:W-:-:S06]  /*171a0*/  LEA.HI.X R3, R16, UR5, R17, 0x1, P0 ;  /* 0x0000000510037c11 */ /* 0x000fcc00080f0c11 */
[----:B------:R-:W2:Y:S01]  /*171b0*/  LDG.E.U16 R3, desc[UR36][R2.64] ;  /* 0x0000002402037981 */ /* 0x000ea2000c1e1500 */
[----:B------:R-:W2:Y:S03]  /*171c0*/  LDC.64 R4, c[0x0][0x580] ;  /* 0x00016000ff047b82 */ /* 0x000ea60000000a00 */
[----:B--2---:R-:W-:Y:S01]  /*171d0*/  STG.E.U16 desc[UR36][R4.64], R3 ;  /* 0x0000000304007986 */ /* 0x004fe2000c101524 */
[----:B------:R-:W-:Y:S05]  /*171e0*/  EXIT ;  /* 0x000000000000794d */ /* 0x000fea0003800000 */
.L_x_14237:
        /* <DEDUP_REMOVED lines=31> */
.L_x_14561:
        /* <DEDUP_REMOVED lines=14> */
.L_x_14560:
[----:B------:R-:W-:Y:S05]  /*174c0*/  BSYNC.RECONVERGENT B6 ;  /* 0x0000000000067941 */ /* 0x000fea0003800200 */
.L_x_14559:
        /* <DEDUP_REMOVED lines=31> */
.L_x_14564:
        /* <DEDUP_REMOVED lines=14> */
.L_x_14563:
[----:B------:R-:W-:Y:S05]  /*177a0*/  BSYNC.RECONVERGENT B6 ;  /* 0x0000000000067941 */ /* 0x000fea0003800200 */
.L_x_14562:
        /* <DEDUP_REMOVED lines=31> */
.L_x_14567:
        /* <DEDUP_REMOVED lines=14> */
.L_x_14566:
[----:B------:R-:W-:Y:S05]  /*17a80*/  BSYNC.RECONVERGENT B6 ;  /* 0x0000000000067941 */ /* 0x000fea0003800200 */
.L_x_14565:
        /* <DEDUP_REMOVED lines=30> */
.L_x_14568:
        /* <DEDUP_REMOVED lines=14> */
.L_x_14236:
        /* <DEDUP_REMOVED lines=311> */
.L_x_14573:
        /* <DEDUP_REMOVED lines=29> */
.L_x_14575:
[----:B------:R-:W-:Y:S05]  /*19290*/  BSYNC.RECONVERGENT B7 ;  /* 0x0000000000077941 */ /* 0x000fea0003800200 */
.L_x_14574:
[----:B------:R-:W0:Y:S01]  /*192a0*/  LDC.64 R4, c[0x0][0x738] ;  /* 0x0001ce00ff047b82 */ /* 0x000e220000000a00 */
[----:B------:R-:W1:Y:S01]  /*192b0*/  LDCU.64 UR4, c[0x0][0x580] ;  /* 0x0000b000ff0477ac */ /* 0x000e620008000a00 */
[----:B0-----:R-:W2:Y:S01]  /*192c0*/  LDG.E.U16 R5, desc[UR36][R4.64] ;  /* 0x0000002404057981 */ /* 0x001ea2000c1e1500 */
[----:B-1----:R-:W-:Y:S02]  /*192d0*/  IADD3 R2, P0, PT, R19, UR4, RZ ;  /* 0x0000000413027c10 */ /* 0x002fe4000ff1e0ff */
[----:B------:R-:W-:-:S03]  /*192e0*/  IADD3 R16, PT, PT, R16, 0x80, RZ ;  /* 0x0000008010107810 */ /* 0x000fc60007ffe0ff */
[----:B------:R-:W-:-:S05]  /*192f0*/  IMAD.X R3, RZ, RZ, UR5, P0 ;  /* 0x00000005ff037e24 */ /* 0x000fca00080e06ff */
[----:B--2---:R0:W-:Y:S03]  /*19300*/  STG.E.U16 desc[UR36][R2.64], R5 ;  /* 0x0000000502007986 */ /* 0x0041e6000c101524 */
.L_x_14572:
[----:B------:R-:W-:Y:S05]  /*19310*/  BSYNC.RECONVERGENT B6 ;  /* 0x0000000000067941 */ /* 0x000fea0003800200 */
.L_x_14571:
        /* <DEDUP_REMOVED lines=303> */
.L_x_14578:
        /* <DEDUP_REMOVED lines=29> */
.L_x_14580:
[----:B------:R-:W-:Y:S05]  /*1a7e0*/  BSYNC.RECONVERGENT B7 ;  /* 0x0000000000077941 */ /* 0x000fea0003800200 */
.L_x_14579:
[----:B------:R-:W0:Y:S01]  /*1a7f0*/  LDC.64 R4, c[0x0][0x738] ;  /* 0x0001ce00ff047b82 */ /* 0x000e220000000a00 */
[----:B------:R-:W1:Y:S01]  /*1a800*/  LDCU.64 UR4, c[0x0][0x580] ;  /* 0x0000b000ff0477ac */ /* 0x000e620008000a00 */
[----:B0-----:R-:W2:Y:S01]  /*1a810*/  LDG.E.U16 R5, desc[UR36][R4.64] ;  /* 0x0000002404057981 */ /* 0x001ea2000c1e1500 */
[----:B-1----:R-:W-:Y:S01]  /*1a820*/  IADD3 R2, P0, PT, R19, UR4, RZ ;  /* 0x0000000413027c10 */ /* 0x002fe2000ff1e0ff */
[----:B------:R-:W-:-:S03]  /*1a830*/  VIADD R16, R16, 0x80 ;  /* 0x0000008010107836 */ /* 0x000fc60000000000 */
[----:B------:R-:W-:-:S05]  /*1a840*/  IADD3.X R3, PT, PT, RZ, UR5, RZ, P0, !PT ;  /* 0x00000005ff037c10 */ /* 0x000fca00087fe4ff */
[----:B--2---:R1:W-:Y:S04]  /*1a850*/  STG.E.U16 desc[UR36][R2.64], R5 ;  /* 0x0000000502007986 */ /* 0x0043e8000c101524 */
.L_x_14577:
[----:B------:R-:W-:Y:S05]  /*1a860*/  BSYNC.RECONVERGENT B6 ;  /* 0x0000000000067941 */ /* 0x000fea0003800200 */
.L_x_14576:
        /* <DEDUP_REMOVED lines=303> */
.L_x_14583:
        /* <DEDUP_REMOVED lines=29> */
.L_x_14585:
[----:B------:R-:W-:Y:S05]  /*1bd30*/  BSYNC.RECONVERGENT B7 ;  /* 0x0000000000077941 */ /* 0x000fea0003800200 */
.L_x_14584:
[----:B------:R-:W0:Y:S01]  /*1bd40*/  LDC.64 R4, c[0x0][0x738] ;  /* 0x0001ce00ff047b82 */ /* 0x000e220000000a00 */
[----:B------:R-:W1:Y:S01]  /*1bd50*/  LDCU.64 UR4, c[0x0][0x580] ;  /* 0x0000b000ff0477ac */ /* 0x000e620008000a00 */
[----:B0-----:R-:W2:Y:S01]  /*1bd60*/  LDG.E.U16 R5, desc[UR36][R4.64] ;  /* 0x0000002404057981 */ /* 0x001ea2000c1e1500 */
[----:B-1----:R-:W-:Y:S02]  /*1bd70*/  IADD3 R2, P0, PT, R19, UR4, RZ ;  /* 0x0000000413027c10 */ /* 0x002fe4000ff1e0ff */
[----:B------:R-:W-:-:S03]  /*1bd80*/  IADD3 R16, PT, PT, R16, 0x80, RZ ;  /* 0x0000008010107810 */ /* 0x000fc60007ffe0ff */
[----:B------:R-:W-:-:S05]  /*1bd90*/  IMAD.X R3, RZ, RZ, UR5, P0 ;  /* 0x00000005ff037e24 */ /* 0x000fca00080e06ff */
[----:B--2---:R2:W-:Y:S03]  /*1bda0*/  STG.E.U16 desc[UR36][R2.64], R5 ;  /* 0x0000000502007986 */ /* 0x0045e6000c101524 */
.L_x_14582:
[----:B------:R-:W-:Y:S05]  /*1bdb0*/  BSYNC.RECONVERGENT B6 ;  /* 0x0000000000067941 */ /* 0x000fea0003800200 */
.L_x_14581:
        /* <DEDUP_REMOVED lines=302> */
.L_x_14586:
        /* <DEDUP_REMOVED lines=31> */
.L_x_14588:
[----:B------:R-:W-:Y:S05]  /*1d290*/  BSYNC.RECONVERGENT B6 ;  /* 0x0000000000067941 */ /* 0x000fea0003800200 */
.L_x_14587:
[----:B------:R-:W0:Y:S02]  /*1d2a0*/  LDC.64 R2, c[0x0][0x738] ;  /* 0x0001ce00ff027b82 */ /* 0x000e240000000a00 */
[----:B0-----:R-:W2:Y:S04]  /*1d2b0*/  LDG.E.U16 R3, desc[UR36][R2.64] ;  /* 0x0000002402037981 */ /* 0x001ea8000c1e1500 */
[----:B--2---:R-:W-:Y:S01]  /*1d2c0*/  STG.E.U16 desc[UR36][R16.64], R3 ;  /* 0x0000000310007986 */ /* 0x004fe2000c101524 */
[----:B------:R-:W-:Y:S05]  /*1d2d0*/  EXIT ;  /* 0x000000000000794d */ /* 0x000fea0003800000 */
.L_x_14570:
        /* <DEDUP_REMOVED lines=309> */
.L_x_14591:
        /* <DEDUP_REMOVED lines=29> */
.L_x_14593:
[----:B------:R-:W-:Y:S05]  /*1e800*/  BSYNC.RECONVERGENT B7 ;  /* 0x0000000000077941 */ /* 0x000fea0003800200 */
.L_x_14592:
        /* <DEDUP_REMOVED lines=36> */
.L_x_14595:
        /* <DEDUP_REMOVED lines=17> */
.L_x_14596:
[----:B------:R-:W-:Y:S05]  /*1eb60*/  BSYNC.RECONVERGENT B0 ;  /* 0x0000000000007941 */ /* 0x000fea0003800200 */
.L_x_14594:
        /* <DEDUP_REMOVED lines=37> */
.L_x_14599:
        /* <DEDUP_REMOVED lines=18> */
.L_x_14600:
[----:B------:R-:W-:Y:S05]  /*1eee0*/  BSYNC.RECONVERGENT B0 ;  /* 0x0000000000007941 */ /* 0x000fea0003800200 */
.L_x_14598:
        /* <DEDUP_REMOVED lines=37> */
.L_x_14602:
        /* <DEDUP_REMOVED lines=18> */
.L_x_14603:
[----:B------:R-:W-:Y:S05]  /*1f260*/  BSYNC.RECONVERGENT B0 ;  /* 0x0000000000007941 */ /* 0x000fea0003800200 */
.L_x_14601:
        /* <DEDUP_REMOVED lines=37> */
.L_x_14605:
        /* <DEDUP_REMOVED lines=18> */
.L_x_14606:
[----:B------:R-:W-:Y:S05]  /*1f5e0*/  BSYNC.RECONVERGENT B0 ;  /* 0x0000000000007941 */ /* 0x000fea0003800200 */
.L_x_14604:
        /* <DEDUP_REMOVED lines=37> */
.L_x_14608:
[----:B------:R-:W0:Y:S01]  /*1f840*/  LDCU.64 UR4, c[0x0][0x5c8] ;  /* 0x0000b900ff0477ac */ /* 0x000e220008000a00 */
[----:B------:R-:W-:Y:S02]  /*1f850*/  MOV R10, R12 ;  /* 0x0000000c000a7202 */ /* 0x000fe40000000f00 */
        /* <DEDUP_REMOVED lines=16> */
.L_x_14609:
[----:B------:R-:W-:Y:S05]  /*1f960*/  BSYNC.RECONVERGENT B0 ;  /* 0x0000000000007941 */ /* 0x000fea0003800200 */
.L_x_14607:
        /* <DEDUP_REMOVED lines=37> */
.L_x_14611:
[----:B------:R-:W0:Y:S01]  /*1fbc0*/  LDCU.64 UR4, c[0x0][0x5d0] ;  /* 0x0000ba00ff0477ac */ /* 0x000e220008000a00 */
[----:B------:R-:W-:Y:S02]  /*1fbd0*/  MOV R10, R12 ;  /* 0x0000000c000a7202 */ /* 0x000fe40000000f00 */
[----:B------:R-:W-:Y:S02]  /*1fbe0*/  MOV R9, R13 ;  /* 0x0000000d00097202 */ /* 0x000fe40000000f00 */
[----:B------:R-:W-:Y:S01]  /*1fbf0*/  MOV R0, 0x1fc30 ;  /* 0x0001fc3000007802 */ /* 0x000fe20000000f00 */
[----:B0-----:R-:W-:Y:S01]  /*1fc00*/  IMAD.U32 R4, RZ, RZ, UR4 ;  /* 0x00000004ff047e24 */ /* 0x001fe2000f8e00ff */
[----:B------:R-:W-:-:S07]  /*1fc10*/  MOV R3, UR5 ;  /* 0x0000000500037c02 */ /* 0x000fce0008000f00 */
[----:B------:R-:W-:Y:S05]  /*1fc20*/  CALL.REL.NOINC `($__internal_4_$__cuda_sm20_div_u64) ;  /* 0x000001dc00dc7944 */ /* 0x000fea0003c00000 */
        /* <DEDUP_REMOVED lines=11> */
.L_x_14612:
[----:B------:R-:W-:Y:S05]  /*1fce0*/  BSYNC.RECONVERGENT B0 ;  /* 0x0000000000007941 */ /* 0x000fea0003800200 */
.L_x_14610:
        /* <DEDUP_REMOVED lines=37> */
.L_x_14614:
[----:B------:R-:W0:Y:S01]  /*1ff40*/  LDCU.64 UR4, c[0x0][0x5d8] ;  /* 0x0000bb00ff0477ac */ /* 0x000e220008000a00 */
[----:B------:R-:W-:Y:S01]  /*1ff50*/  IMAD.MOV.U32 R10, RZ, RZ, R12 ;  /* 0x000000ffff0a7224 */ /* 0x000fe200078e000c */
[----:B------:R-:W-:Y:S01]  /*1ff60*/  MOV R0, 0x1ffb0 ;  /* 0x0001ffb000007802 */ /* 0x000fe20000000f00 */
[----:B------:R-:W-:Y:S01]  /*1ff70*/  IMAD.MOV.U32 R9, RZ, RZ, R13 ;  /* 0x000000ffff097224 */ /* 0x000fe200078e000d */
[----:B0-----:R-:W-:Y:S02]  /*1ff80*/  MOV R4, UR4 ;  /* 0x0000000400047c02 */ /* 0x001fe40008000f00 */
[----:B------:R-:W-:-:S07]  /*1ff90*/  MOV R3, UR5 ;  /* 0x0000000500037c02 */ /* 0x000fce0008000f00 */
[----:B------:R-:W-:Y:S05]  /*1ffa0*/  CALL.REL.NOINC `($__internal_4_$__cuda_sm20_div_u64) ;  /* 0x000001d800fc7944 */ /* 0x000fea0003c00000 */
        /* <DEDUP_REMOVED lines=11> */
.L_x_14615:
[----:B------:R-:W-:Y:S05]  /*20060*/  BSYNC.RECONVERGENT B0 ;  /* 0x0000000000007941 */ /* 0x000fea0003800200 */
.L_x_14613:
        /* <DEDUP_REMOVED lines=37> */
.L_x_14617:
        /* <DEDUP_REMOVED lines=18> */
.L_x_14618:
[----:B------:R-:W-:Y:S05]  /*203e0*/  BSYNC.RECONVERGENT B0 ;  /* 0x0000000000007941 */ /* 0x000fea0003800200 */
.L_x_14616:
        /* <DEDUP_REMOVED lines=37> */
.L_x_14620:
        /* <DEDUP_REMOVED lines=18> */
.L_x_14621:
[----:B------:R-:W-:Y:S05]  /*20760*/  BSYNC.RECONVERGENT B0 ;  /* 0x0000000000007941 */ /* 0x000fea0003800200 */
.L_x_14619:
        /* <DEDUP_REMOVED lines=37> */
.L_x_14623:
        /* <DEDUP_REMOVED lines=18> */
.L_x_14624:
[----:B------:R-:W-:Y:S05]  /*20ae0*/  BSYNC.RECONVERGENT B0 ;  /* 0x0000000000007941 */ /* 0x000fea0003800200 */
.L_x_14622:
        /* <DEDUP_REMOVED lines=37> */
.L_x_14626:
        /* <DEDUP_REMOVED lines=18> */
.L_x_14627:
[----:B------:R-:W-:Y:S05]  /*20e60*/  BSYNC.RECONVERGENT B0 ;  /* 0x0000000000007941 */ /* 0x000fea0003800200 */
.L_x_14625:
        /* <DEDUP_REMOVED lines=37> */
.L_x_14629:
        /* <DEDUP_REMOVED lines=18> */
.L_x_14630:
[----:B------:R-:W-:Y:S05]  /*211e0*/  BSYNC.RECONVERGENT B0 ;  /* 0x0000000000007941 */ /* 0x000fea0003800200 */
.L_x_14628:
        /* <DEDUP_REMOVED lines=37> */
.L_x_14632:
        /* <DEDUP_REMOVED lines=18> */
.L_x_14633:
[----:B------:R-:W-:Y:S05]  /*21560*/  BSYNC.RECONVERGENT B0 ;  /* 0x0000000000007941 */ /* 0x000fea0003800200 */
.L_x_14631:
        /* <DEDUP_REMOVED lines=37> */
.L_x_14635:
        /* <DEDUP_REMOVED lines=18> */
.L_x_14636:
[----:B------:R-:W-:Y:S05]  /*218e0*/  BSYNC.RECONVERGENT B0 ;  /* 0x0000000000007941 */ /* 0x000fea0003800200 */
.L_x_14634:
        /* <DEDUP_REMOVED lines=37> */
.L_x_14638:
        /* <DEDUP_REMOVED lines=18> */
.L_x_14639:
[----:B------:R-:W-:Y:S05]  /*21c60*/  BSYNC.RECONVERGENT B0 ;  /* 0x0000000000007941 */ /* 0x000fea0003800200 */
.L_x_14637:
        /* <DEDUP_REMOVED lines=37> */
.L_x_14641:
        /* <DEDUP_REMOVED lines=18> */
.L_x_14642:
[----:B------:R-:W-:Y:S05]  /*21fe0*/  BSYNC.RECONVERGENT B0 ;  /* 0x0000000000007941 */ /* 0x000fea0003800200 */
.L_x_14640:
        /* <DEDUP_REMOVED lines=37> */
.L_x_14644:
        /* <DEDUP_REMOVED lines=18> */
.L_x_14645:
[----:B------:R-:W-:Y:S05]  /*22360*/  BSYNC.RECONVERGENT B0 ;  /* 0x0000000000007941 */ /* 0x000fea0003800200 */
.L_x_14643:
        /* <DEDUP_REMOVED lines=37> */
.L_x_14647:
        /* <DEDUP_REMOVED lines=18> */
.L_x_14648:
[----:B------:R-:W-:Y:S05]  /*226e0*/  BSYNC.RECONVERGENT B0 ;  /* 0x0000000000007941 */ /* 0x000fea0003800200 */
.L_x_14646:
        /* <DEDUP_REMOVED lines=37> */
.L_x_14650:
        /* <DEDUP_REMOVED lines=18> */
.L_x_14651:
[----:B------:R-:W-:Y:S05]  /*22a60*/  BSYNC.RECONVERGENT B0 ;  /* 0x0000000000007941 */ /* 0x000fea0003800200 */
.L_x_14649:
        /* <DEDUP_REMOVED lines=37> */
.L_x_14653:
        /* <DEDUP_REMOVED lines=18> */
.L_x_14654:
[----:B------:R-:W-:Y:S05]  /*22de0*/  BSYNC.RECONVERGENT B0 ;  /* 0x0000000000007941 */ /* 0x000fea0003800200 */
.L_x_14652:
        /* <DEDUP_REMOVED lines=37> */
.L_x_14656:
        /* <DEDUP_REMOVED lines=18> */
.L_x_14657:
[----:B------:R-:W-:Y:S05]  /*23160*/  BSYNC.RECONVERGENT B0 ;  /* 0x0000000000007941 */ /* 0x000fea0003800200 */
.L_x_14655:
        /* <DEDUP_REMOVED lines=37> */
.L_x_14659:
        /* <DEDUP_REMOVED lines=18> */
.L_x_14660:
[----:B------:R-:W-:Y:S05]  /*234e0*/  BSYNC.RECONVERGENT B0 ;  /* 0x0000000000007941 */ /* 0x000fea0003800200 */
.L_x_14658:
        /* <DEDUP_REMOVED lines=37> */
.L_x_14662:
        /* <DEDUP_REMOVED lines=18> */
.L_x_14663:
[----:B------:R-:W-:Y:S05]  /*23860*/  BSYNC.RECONVERGENT B0 ;  /* 0x0000000000007941 */ /* 0x000fea0003800200 */
.L_x_14661:
        /* <DEDUP_REMOVED lines=36> */
.L_x_14665:
        /* <DEDUP_REMOVED lines=16> */
.L_x_14666:
[----:B------:R-:W-:Y:S05]  /*23bb0*/  BSYNC.RECONVERGENT B0 ;  /* 0x0000000000007941 */ /* 0x000fea0003800200 */
.L_x_14664:
        /* <DEDUP_REMOVED lines=32> */
.L_x_14668:
[----:B------:R-:W-:Y:S01]  /*23dc0*/  MOV R8, R6 ;  /* 0x0000000600087202 */ /* 0x000fe20000000f00 */
[----:B------:R-:W-:Y:S01]  /*23dd0*/  IMAD.MOV.U32 R10, RZ, RZ, R7 ;  /* 0x000000ffff0a7224 */ /* 0x000fe200078e0007 */
[----:B------:R-:W-:-:S07]  /*23de0*/  MOV R9, 0x23e00 ;  /* 0x00023e0000097802 */ /* 0x000fce0000000f00 */
[----:B------:R-:W-:Y:S05]  /*23df0*/  CALL.REL.NOINC `($__internal_5_$__cuda_sm20_rem_u64) ;  /* 0x000001a000887944 */ /* 0x000fea0003c00000 */
[----:B------:R-:W-:Y:S02]  /*23e00*/  MOV R4, R0 ;  /* 0x0000000000047202 */ /* 0x000fe40000000f00 */
[----:B------:R-:W-:-:S07]  /*23e10*/  MOV R5, R3 ;  /* 0x0000000300057202 */ /* 0x000fce0000000f00 */
.L_x_14669:
[----:B------:R-:W-:Y:S05]  /*23e20*/  BSYNC.RECONVERGENT B0 ;  /* 0x0000000000007941 */ /* 0x000fea0003800200 */
.L_x_14667:
[----:B------:R-:W0:Y:S02]  /*23e30*/  LDCU.64 UR4, c[0x0][0x730] ;  /* 0x0000e600ff0477ac */ /* 0x000e240008000a00 */
[----:B0-----:R-:W-:Y:S02]  /*23e40*/  IMAD R3, R5, UR4, RZ ;  /* 0x0000000405037c24 */ /* 0x001fe4000f8e02ff */
[----:B------:R-:W-:-:S04]  /*23e50*/  IMAD.WIDE.U32 R20, R4, UR4, R20 ;  /* 0x0000000404147c25 */ /* 0x000fc8000f8e0014 */
[----:B------:R-:W-:-:S04]  /*23e60*/  IMAD R3, R4, UR5, R3 ;  /* 0x0000000504037c24 */ /* 0x000fc8000f8e0203 */
[----:B------:R-:W-:-:S07]  /*23e70*/  IMAD.IADD R21, R21, 0x1, R3 ;  /* 0x0000000115157824 */ /* 0x000fce00078e0203 */
.L_x_14597:
        /* <DEDUP_REMOVED lines=9> */
.L_x_14590:
[----:B------:R-:W-:Y:S05]  /*23f10*/  BSYNC.RECONVERGENT B6 ;  /* 0x0000000000067941 */ /* 0x000fea0003800200 */
.L_x_14589:
        /* <DEDUP_REMOVED lines=303> */
.L_x_14672:
        /* <DEDUP_REMOVED lines=29> */
.L_x_14674:
[----:B------:R-:W-:Y:S05]  /*253e0*/  BSYNC.RECONVERGENT B7 ;  /* 0x0000000000077941 */ /* 0x000fea0003800200 */
.L_x_14673:
        /* <DEDUP_REMOVED lines=36> */
.L_x_14676:
        /* <DEDUP_REMOVED lines=17> */
.L_x_14677:
[----:B------:R-:W-:Y:S05]  /*25740*/  BSYNC.RECONVERGENT B0 ;  /* 0x0000000000007941 */ /* 0x000fea0003800200 */
.L_x_14675:
        /* <DEDUP_REMOVED lines=37> */
.L_x_14680:
        /* <DEDUP_REMOVED lines=18> */
.L_x_14681:
[----:B------:R-:W-:Y:S05]  /*25ac0*/  BSYNC.RECONVERGENT B0 ;  /* 0x0000000000007941 */ /* 0x000fea0003800200 */
.L_x_14679:
        /* <DEDUP_REMOVED lines=37> */
.L_x_14683:
        /* <DEDUP_REMOVED lines=18> */
.L_x_14684:
[----:B------:R-:W-:Y:S05]  /*25e40*/  BSYNC.RECONVERGENT B0 ;  /* 0x0000000000007941 */ /* 0x000fea0003800200 */
.L_x_14682:
        /* <DEDUP_REMOVED lines=37> */
.L_x_14686:
        /* <DEDUP_REMOVED lines=18> */
.L_x_14687:
[----:B------:R-:W-:Y:S05]  /*261c0*/  BSYNC.RECONVERGENT B0 ;  /* 0x0000000000007941 */ /* 0x000fea0003800200 */
.L_x_14685:
        /* <DEDUP_REMOVED lines=37> */
.L_x_14689:
        /* <DEDUP_REMOVED lines=18> */
.L_x_14690:
[----:B------:R-:W-:Y:S05]  /*26540*/  BSYNC.RECONVERGENT B0 ;  /* 0x0000000000007941 */ /* 0x000fea0003800200 */
.L_x_14688:
        /* <DEDUP_REMOVED lines=37> */
.L_x_14692:
        /* <DEDUP_REMOVED lines=18> */
.L_x_14693:
[----:B------:R-:W-:Y:S05]  /*268c0*/  BSYNC.RECONVERGENT B0 ;  /* 0x0000000000007941 */ /* 0x000fea0003800200 */
.L_x_14691:
        /* <DEDUP_REMOVED lines=37> */
.L_x_14695:
        /* <DEDUP_REMOVED lines=18> */
.L_x_14696:
[----:B------:R-:W-:Y:S05]  /*26c40*/  BSYNC.RECONVERGENT B0 ;  /* 0x0000000000007941 */ /* 0x000fea0003800200 */
.L_x_14694:
        /* <DEDUP_REMOVED lines=37> */
.L_x_14698:
        /* <DEDUP_REMOVED lines=18> */
.L_x_14699:
[----:B------:R-:W-:Y:S05]  /*26fc0*/  BSYNC.RECONVERGENT B0 ;  /* 0x0000000000007941 */ /* 0x000fea0003800200 */
.L_x_14697:
        /* <DEDUP_REMOVED lines=37> */
.L_x_14701:
        /* <DEDUP_REMOVED lines=18> */
.L_x_14702:
[----:B------:R-:W-:Y:S05]  /*27340*/  BSYNC.RECONVERGENT B0 ;  /* 0x0000000000007941 */ /* 0x000fea0003800200 */
.L_x_14700:
        /* <DEDUP_REMOVED lines=37> */
.L_x_14704:
        /* <DEDUP_REMOVED lines=18> */
.L_x_14705:
[----:B------:R-:W-:Y:S05]  /*276c0*/  BSYNC.RECONVERGENT B0 ;  /* 0x0000000000007941 */ /* 0x000fea0003800200 */
.L_x_14703:
        /* <DEDUP_REMOVED lines=37> */
.L_x_14707:
        /* <DEDUP_REMOVED lines=18> */
.L_x_14708:
[----:B------:R-:W-:Y:S05]  /*27a40*/  BSYNC.RECONVERGENT B0 ;  /* 0x0000000000007941 */ /* 0x000fea0003800200 */
.L_x_14706:
        /* <DEDUP_REMOVED lines=37> */
.L_x_14710:
        /* <DEDUP_REMOVED lines=18> */
.L_x_14711:
[----:B------:R-:W-:Y:S05]  /*27dc0*/  BSYNC.RECONVERGENT B0 ;  /* 0x0000000000007941 */ /* 0x000fea0003800200 */
.L_x_14709:
        /* <DEDUP_REMOVED lines=37> */
.L_x_14713:
        /* <DEDUP_REMOVED lines=18> */
.L_x_14714:
[----:B------:R-:W-:Y:S05]  /*28140*/  BSYNC.RECONVERGENT B0 ;  /* 0x0000000000007941 */ /* 0x000fea0003800200 */
.L_x_14712:
        /* <DEDUP_REMOVED lines=37> */
.L_x_14716:
        /* <DEDUP_REMOVED lines=18> */
.L_x_14717:
[----:B------:R-:W-:Y:S05]  /*284c0*/  BSYNC.RECONVERGENT B0 ;  /* 0x0000000000007941 */ /* 0x000fea0003800200 */
.L_x_14715:
        /* <DEDUP_REMOVED lines=37> */
.L_x_14719:
        /* <DEDUP_REMOVED lines=18> */
.L_x_14720:
[----:B------:R-:W-:Y:S05]  /*28840*/  BSYNC.RECONVERGENT B0 ;  /* 0x0000000000007941 */ /* 0x000fea0003800200 */
.L_x_14718:
        /* <DEDUP_REMOVED lines=37> */
.L_x_14722:
        /* <DEDUP_REMOVED lines=18> */
.L_x_14723:
[----:B------:R-:W-:Y:S05]  /*28bc0*/  BSYNC.RECONVERGENT B0 ;  /* 0x0000000000007941 */ /* 0x000fea0003800200 */
.L_x_14721:
        /* <DEDUP_REMOVED lines=37> */
.L_x_14725:
        /* <DEDUP_REMOVED lines=18> */
.L_x_14726:
[----:B------:R-:W-:Y:S05]  /*28f40*/  BSYNC.RECONVERGENT B0 ;  /* 0x0000000000007941 */ /* 0x000fea0003800200 */
.L_x_14724:
        /* <DEDUP_REMOVED lines=37> */
.L_x_14728:
        /* <DEDUP_REMOVED lines=18> */
.L_x_14729:
[----:B------:R-:W-:Y:S05]  /*292c0*/  BSYNC.RECONVERGENT B0 ;  /* 0x0000000000007941 */ /* 0x000fea0003800200 */
.L_x_14727:
        /* <DEDUP_REMOVED lines=37> */
.L_x_14731:
        /* <DEDUP_REMOVED lines=18> */
.L_x_14732:
[----:B------:R-:W-:Y:S05]  /*29640*/  BSYNC.RECONVERGENT B0 ;  /* 0x0000000000007941 */ /* 0x000fea0003800200 */
.L_x_14730:
        /* <DEDUP_REMOVED lines=37> */
.L_x_14734:
        /* <DEDUP_REMOVED lines=18> */
.L_x_14735:
[----:B------:R-:W-:Y:S05]  /*299c0*/  BSYNC.RECONVERGENT B0 ;  /* 0x0000000000007941 */ /* 0x000fea0003800200 */
.L_x_14733:
        /* <DEDUP_REMOVED lines=37> */
.L_x_14737:
        /* <DEDUP_REMOVED lines=18> */
.L_x_14738:
[----:B------:R-:W-:Y:S05]  /*29d40*/  BSYNC.RECONVERGENT B0 ;  /* 0x0000000000007941 */ /* 0x000fea0003800200 */
.L_x_14736:
        /* <DEDUP_REMOVED lines=37> */
.L_x_14740:
        /* <DEDUP_REMOVED lines=18> */
.L_x_14741:
[----:B------:R-:W-:Y:S05]  /*2a0c0*/  BSYNC.RECONVERGENT B0 ;  /* 0x0000000000007941 */ /* 0x000fea0003800200 */
.L_x_14739:
        /* <DEDUP_REMOVED lines=37> */
.L_x_14743:
        /* <DEDUP_REMOVED lines=18> */
.L_x_14744:
[----:B------:R-:W-:Y:S05]  /*2a440*/  BSYNC.RECONVERGENT B0 ;  /* 0x0000000000007941 */ /* 0x000fea0003800200 */
.L_x_14742:
        /* <DEDUP_REMOVED lines=36> */
.L_x_14746:
        /* <DEDUP_REMOVED lines=16> */
.L_x_14747:
[----:B------:R-:W-:Y:S05]  /*2a790*/  BSYNC.RECONVERGENT B0 ;  /* 0x0000000000007941 */ /* 0x000fea0003800200 */
.L_x_14745:
        /* <DEDUP_REMOVED lines=32> */
.L_x_14749:
[----:B------:R-:W-:Y:S02]  /*2a9a0*/  MOV R8, R6 ;  /* 0x0000000600087202 */ /* 0x000fe40000000f00 */
[----:B------:R-:W-:Y:S02]  /*2a9b0*/  MOV R10, R7 ;  /* 0x00000007000a7202 */ /* 0x000fe40000000f00 */
[----:B------:R-:W-:-:S07]  /*2a9c0*/  MOV R9, 0x2a9e0 ;  /* 0x0002a9e000097802 */ /* 0x000fce0000000f00 */
[----:B------:R-:W-:Y:S05]  /*2a9d0*/  CALL.REL.NOINC `($__internal_5_$__cuda_sm20_rem_u64) ;  /* 0x0000013400907944 */ /* 0x000fea0003c00000 */
[----:B------:R-:W-:Y:S01]  /*2a9e0*/  IMAD.MOV.U32 R4, RZ, RZ, R0 ;  /* 0x000000ffff047224 */ /* 0x000fe200078e0000 */
[----:B------:R-:W-:-:S07]  /*2a9f0*/  MOV R5, R3 ;  /* 0x0000000300057202 */ /* 0x000fce0000000f00 */
.L_x_14750:
[----:B------:R-:W-:Y:S05]  /*2aa00*/  BSYNC.RECONVERGENT B0 ;  /* 0x0000000000007941 */ /* 0x000fea0003800200 */
.L_x_14748:
[----:B------:R-:W0:Y:S02]  /*2aa10*/  LDCU.64 UR4, c[0x0][0x730] ;  /* 0x0000e600ff0477ac */ /* 0x000e240008000a00 */
[----:B0-----:R-:W-:Y:S02]  /*2aa20*/  IMAD R3, R5, UR4, RZ ;  /* 0x0000000405037c24 */ /* 0x001fe4000f8e02ff */
[----:B------:R-:W-:-:S04]  /*2aa30*/  IMAD.WIDE.U32 R20, R4, UR4, R20 ;  /* 0x0000000404147c25 */ /* 0x000fc8000f8e0014 */
[----:B------:R-:W-:-:S05]  /*2aa40*/  IMAD R3, R4, UR5, R3 ;  /* 0x0000000504037c24 */ /* 0x000fca000f8e0203 */
[----:B------:R-:W-:-:S07]  /*2aa50*/  IADD3 R21, PT, PT, R21, R3, RZ ;  /* 0x0000000315157210 */ /* 0x000fce0007ffe0ff */
.L_x_14678:
        /* <DEDUP_REMOVED lines=9> */
.L_x_14671:
[----:B------:R-:W-:Y:S05]  /*2aaf0*/  BSYNC.RECONVERGENT B6 ;  /* 0x0000000000067941 */ /* 0x000fea0003800200 */
.L_x_14670:
        /* <DEDUP_REMOVED lines=303> */
.L_x_14753:
        /* <DEDUP_REMOVED lines=29> */
.L_x_14755:
[----:B------:R-:W-:Y:S05]  /*2bfc0*/  BSYNC.RECONVERGENT B7 ;  /* 0x0000000000077941 */ /* 0x000fea0003800200 */
.L_x_14754:
        /* <DEDUP_REMOVED lines=36> */
.L_x_14757:
        /* <DEDUP_REMOVED lines=17> */
.L_x_14758:
[----:B------:R-:W-:Y:S05]  /*2c320*/  BSYNC.RECONVERGENT B0 ;  /* 0x0000000000007941 */ /* 0x000fea0003800200 */
.L_x_14756:
        /* <DEDUP_REMOVED lines=37> */
.L_x_14761:
        /* <DEDUP_REMOVED lines=18> */
.L_x_14762:
[----:B------:R-:W-:Y:S05]  /*2c6a0*/  BSYNC.RECONVERGENT B0 ;  /* 0x0000000000007941 */ /* 0x000fea0003800200 */
.L_x_14760:
        /* <DEDUP_REMOVED lines=37> */
.L_x_14764:
        /* <DEDUP_REMOVED lines=18> */
.L_x_14765:
[----:B------:R-:W-:Y:S05]  /*2ca20*/  BSYNC.RECONVERGENT B0 ;  /* 0x0000000000007941 */ /* 0x000fea0003800200 */
.L_x_14763:
        /* <DEDUP_REMOVED lines=37> */
.L_x_14767:
        /* <DEDUP_REMOVED lines=18> */
.L_x_14768:
[----:B------:R-:W-:Y:S05]  /*2cda0*/  BSYNC.RECONVERGENT B0 ;  /* 0x0000000000007941 */ /* 0x000fea0003800200 */
.L_x_14766:
        /* <DEDUP_REMOVED lines=37> */
.L_x_14770:
        /* <DEDUP_REMOVED lines=18> */
.L_x_14771:
[----:B------:R-:W-:Y:S05]  /*2d120*/  BSYNC.RECONVERGENT B0 ;  /* 0x0000000000007941 */ /* 0x000fea0003800200 */
.L_x_14769:
        /* <DEDUP_REMOVED lines=37> */
.L_x_14773:
        /* <DEDUP_REMOVED lines=18> */
.L_x_14774:
[----:B------:R-:W-:Y:S05]  /*2d4a0*/  BSYNC.RECONVERGENT B0 ;  /* 0x0000000000007941 */ /* 0x000fea0003800200 */
.L_x_14772:
        /* <DEDUP_REMOVED lines=37> */
.L_x_14776:
        /* <DEDUP_REMOVED lines=18> */
.L_x_14777:
[----:B------:R-:W-:Y:S05]  /*2d820*/  BSYNC.RECONVERGENT B0 ;  /* 0x0000000000007941 */ /* 0x000fea0003800200 */
.L_x_14775:
        /* <DEDUP_REMOVED lines=37> */
.L_x_14779:
        /* <DEDUP_REMOVED lines=18> */
.L_x_14780:
[----:B------:R-:W-:Y:S05]  /*2dba0*/  BSYNC.RECONVERGENT B0 ;  /* 0x0000000000007941 */ /* 0x000fea0003800200 */
.L_x_14778:
        /* <DEDUP_REMOVED lines=37> */
.L_x_14782:
        /* <DEDUP_REMOVED lines=18> */
.L_x_14783:
[----:B------:R-:W-:Y:S05]  /*2df20*/  BSYNC.RECONVERGENT B0 ;  /* 0x0000000000007941 */ /* 0x000fea0003800200 */
.L_x_14781:
        /* <DEDUP_REMOVED lines=37> */
.L_x_14785:
        /* <DEDUP_REMOVED lines=18> */
.L_x_14786:
[----:B------:R-:W-:Y:S05]  /*2e2a0*/  BSYNC.RECONVERGENT B0 ;  /* 0x0000000000007941 */ /* 0x000fea0003800200 */
.L_x_14784:
        /* <DEDUP_REMOVED lines=37> */
.L_x_14788:
        /* <DEDUP_REMOVED lines=18> */
.L_x_14789:
[----:B------:R-:W-:Y:S05]  /*2e620*/  BSYNC.RECONVERGENT B0 ;  /* 0x0000000000007941 */ /* 0x000fea0003800200 */
.L_x_14787:
        /* <DEDUP_REMOVED lines=37> */
.L_x_14791:
        /* <DEDUP_REMOVED lines=18> */
.L_x_14792:
[----:B------:R-:W-:Y:S05]  /*2e9a0*/  BSYNC.RECONVERGENT B0 ;  /* 0x0000000000007941 */ /* 0x000fea0003800200 */
.L_x_14790:
        /* <DEDUP_REMOVED lines=37> */
.L_x_14794:
        /* <DEDUP_REMOVED lines=18> */
.L_x_14795:
[----:B------:R-:W-:Y:S05]  /*2ed20*/  BSYNC.RECONVERGENT B0 ;  /* 0x0000000000007941 */ /* 0x000fea0003800200 */
.L_x_14793:
        /* <DEDUP_REMOVED lines=37> */
.L_x_14797:
        /* <DEDUP_REMOVED lines=18> */
.L_x_14798:
[----:B------:R-:W-:Y:S05]  /*2f0a0*/  BSYNC.RECONVERGENT B0 ;  /* 0x0000000000007941 */ /* 0x000fea0003800200 */
.L_x_14796:
        /* <DEDUP_REMOVED lines=37> */
.L_x_14800:
        /* <DEDUP_REMOVED lines=18> */
.L_x_14801:
[----:B------:R-:W-:Y:S05]  /*2f420*/  BSYNC.RECONVERGENT B0 ;  /* 0x0000000000007941 */ /* 0x000fea0003800200 */
.L_x_14799:
        /* <DEDUP_REMOVED lines=37> */
.L_x_14803:
        /* <DEDUP_REMOVED lines=18> */
.L_x_14804:
[----:B------:R-:W-:Y:S05]  /*2f7a0*/  BSYNC.RECONVERGENT B0 ;  /* 0x0000000000007941 */ /* 0x000fea0003800200 */
.L_x_14802:
        /* <DEDUP_REMOVED lines=37> */
.L_x_14806:
        /* <DEDUP_REMOVED lines=18> */
.L_x_14807:
[----:B------:R-:W-:Y:S05]  /*2fb20*/  BSYNC.RECONVERGENT B0 ;  /* 0x0000000000007941 */ /* 0x000fea0003800200 */
.L_x_14805:
        /* <DEDUP_REMOVED lines=37> */
.L_x_14809:
        /* <DEDUP_REMOVED lines=18> */
.L_x_14810:
[----:B------:R-:W-:Y:S05]  /*2fea0*/  BSYNC.RECONVERGENT B0 ;  /* 0x0000000000007941 */ /* 0x000fea0003800200 */
.L_x_14808:
        /* <DEDUP_REMOVED lines=37> */
.L_x_14812:
        /* <DEDUP_REMOVED lines=18> */
.L_x_14813:
[----:B------:R-:W-:Y:S05]  /*30220*/  BSYNC.RECONVERGENT B0 ;  /* 0x0000000000007941 */ /* 0x000fea0003800200 */
.L_x_14811:
        /* <DEDUP_REMOVED lines=37> */
.L_x_14815:
        /* <DEDUP_REMOVED lines=18> */
.L_x_14816:
[----:B------:R-:W-:Y:S05]  /*305a0*/  BSYNC.RECONVERGENT B0 ;  /* 0x0000000000007941 */ /* 0x000fea0003800200 */
.L_x_14814:
        /* <DEDUP_REMOVED lines=37> */
.L_x_14818:
        /* <DEDUP_REMOVED lines=18> */
.L_x_14819:
[----:B------:R-:W-:Y:S05]  /*30920*/  BSYNC.RECONVERGENT B0 ;  /* 0x0000000000007941 */ /* 0x000fea0003800200 */
.L_x_14817:
        /* <DEDUP_REMOVED lines=37> */
.L_x_14821:
        /* <DEDUP_REMOVED lines=18> */
.L_x_14822:
[----:B------:R-:W-:Y:S05]  /*30ca0*/  BSYNC.RECONVERGENT B0 ;  /* 0x0000000000007941 */ /* 0x000fea0003800200 */
.L_x_14820:
        /* <DEDUP_REMOVED lines=37> */
.L_x_14824:
        /* <DEDUP_REMOVED lines=18> */
.L_x_14825:
[----:B------:R-:W-:Y:S05]  /*31020*/  BSYNC.RECONVERGENT B0 ;  /* 0x0000000000007941 */ /* 0x000fea0003800200 */
.L_x_14823:
        /* <DEDUP_REMOVED lines=36> */
.L_x_14827:
        /* <DEDUP_REMOVED lines=16> */
.L_x_14828:
[----:B------:R-:W-:Y:S05]  /*31370*/  BSYNC.RECONVERGENT B0 ;  /* 0x0000000000007941 */ /* 0x000fea0003800200 */
.L_x_14826:
        /* <DEDUP_REMOVED lines=32> */
.L_x_14830:
[----:B------:R-:W-:Y:S01]  /*31580*/  IMAD.MOV.U32 R8, RZ, RZ, R6 ;  /* 0x000000ffff087224 */ /* 0x000fe200078e0006 */
[----:B------:R-:W-:Y:S02]  /*31590*/  MOV R10, R7 ;  /* 0x00000007000a7202 */ /* 0x000fe40000000f00 */
[----:B------:R-:W-:-:S07]  /*315a0*/  MOV R9, 0x315c0 ;  /* 0x000315c000097802 */ /* 0x000fce0000000f00 */
[----:B------:R-:W-:Y:S05]  /*315b0*/  CALL.REL.NOINC `($__internal_5_$__cuda_sm20_rem_u64) ;  /* 0x000000c800987944 */ /* 0x000fea0003c00000 */
[----:B------:R-:W-:Y:S01]  /*315c0*/  MOV R4, R0 ;  /* 0x0000000000047202 */ /* 0x000fe20000000f00 */
[----:B------:R-:W-:-:S07]  /*315d0*/  IMAD.MOV.U32 R5, RZ, RZ, R3 ;  /* 0x000000ffff057224 */ /* 0x000fce00078e0003 */
.L_x_14831:
[----:B------:R-:W-:Y:S05]  /*315e0*/  BSYNC.RECONVERGENT B0 ;  /* 0x0000000000007941 */ /* 0x000fea0003800200 */
.L_x_14829:
[----:B------:R-:W0:Y:S02]  /*315f0*/  LDCU.64 UR4, c[0x0][0x730] ;  /* 0x0000e600ff0477ac */ /* 0x000e240008000a00 */
[----:B0-----:R-:W-:Y:S02]  /*31600*/  IMAD R3, R5, UR4, RZ ;  /* 0x0000000405037c24 */ /* 0x001fe4000f8e02ff */
[----:B------:R-:W-:-:S04]  /*31610*/  IMAD.WIDE.U32 R20, R4, UR4, R20 ;  /* 0x0000000404147c25 */ /* 0x000fc8000f8e0014 */
[----:B------:R-:W-:-:S05]  /*31620*/  IMAD R3, R4, UR5, R3 ;  /* 0x0000000504037c24 */ /* 0x000fca000f8e0203 */
[----:B------:R-:W-:-:S07]  /*31630*/  IADD3 R21, PT, PT, R21, R3, RZ ;  /* 0x0000000315157210 */ /* 0x000fce0007ffe0ff */
.L_x_14759:
        /* <DEDUP_REMOVED lines=9> */
.L_x_14752:
[----:B------:R-:W-:Y:S05]  /*316d0*/  BSYNC.RECONVERGENT B6 ;  /* 0x0000000000067941 */ /* 0x000fea0003800200 */
.L_x_14751:
        /* <DEDUP_REMOVED lines=302> */
.L_x_14832:
        /* <DEDUP_REMOVED lines=31> */
.L_x_14834:
[----:B------:R-:W-:Y:S05]  /*32bb0*/  BSYNC.RECONVERGENT B6 ;  /* 0x0000000000067941 */ /* 0x000fea0003800200 */
.L_x_14833:
        /* <DEDUP_REMOVED lines=37> */
.L_x_14836:
        /* <DEDUP_REMOVED lines=17> */
.L_x_14837:
[----:B------:R-:W-:Y:S05]  /*32f20*/  BSYNC.RECONVERGENT B0 ;  /* 0x0000000000007941 */ /* 0x000fea0003800200 */
.L_x_14835:
        /* <DEDUP_REMOVED lines=37> */
.L_x_14840:
        /* <DEDUP_REMOVED lines=18> */
.L_x_14841:
[----:B------:R-:W-:Y:S05]  /*332a0*/  BSYNC.RECONVERGENT B0 ;  /* 0x0000000000007941 */ /* 0x000fea0003800200 */
.L_x_14839:
        /* <DEDUP_REMOVED lines=38> */
.L_x_14843:
        /* <DEDUP_REMOVED lines=18> */
.L_x_14844:
[----:B------:R-:W-:Y:S05]  /*33630*/  BSYNC.RECONVERGENT B0 ;  /* 0x0000000000007941 */ /* 0x000fea0003800200 */
.L_x_14842:
        /* <DEDUP_REMOVED lines=38> */
.L_x_14846:
        /* <DEDUP_REMOVED lines=18> */
.L_x_14847:
[----:B------:R-:W-:Y:S05]  /*339c0*/  BSYNC.RECONVERGENT B0 ;  /* 0x0000000000007941 */ /* 0x000fea0003800200 */
.L_x_14845:
        /* <DEDUP_REMOVED lines=38> */
.L_x_14849:
        /* <DEDUP_REMOVED lines=18> */
.L_x_14850:
[----:B------:R-:W-:Y:S05]  /*33d50*/  BSYNC.RECONVERGENT B0 ;  /* 0x0000000000007941 */ /* 0x000fea0003800200 */
.L_x_14848:
        /* <DEDUP_REMOVED lines=38> */
.L_x_14852:
        /* <DEDUP_REMOVED lines=18> */
.L_x_14853:
[----:B------:R-:W-:Y:S05]  /*340e0*/  BSYNC.RECONVERGENT B0 ;  /* 0x0000000000007941 */ /* 0x000fea0003800200 */
.L_x_14851:
        /* <DEDUP_REMOVED lines=38> */
.L_x_14855:
        /* <DEDUP_REMOVED lines=18> */
.L_x_14856:
[----:B------:R-:W-:Y:S05]  /*34470*/  BSYNC.RECONVERGENT B0 ;  /* 0x0000000000007941 */ /* 0x000fea0003800200 */
.L_x_14854:
        /* <DEDUP_REMOVED lines=38> */
.L_x_14858:
        /* <DEDUP_REMOVED lines=18> */
.L_x_14859:
[----:B------:R-:W-:Y:S05]  /*34800*/  BSYNC.RECONVERGENT B0 ;  /* 0x0000000000007941 */ /* 0x000fea0003800200 */
.L_x_14857:
        /* <DEDUP_REMOVED lines=38> */
.L_x_14861:
        /* <DEDUP_REMOVED lines=18> */
.L_x_14862:
[----:B------:R-:W-:Y:S05]  /*34b90*/  BSYNC.RECONVERGENT B0 ;  /* 0x0000000000007941 */ /* 0x000fea0003800200 */
.L_x_14860:
        /* <DEDUP_REMOVED lines=38> */
.L_x_14864:
        /* <DEDUP_REMOVED lines=18> */
.L_x_14865:
[----:B------:R-:W-:Y:S05]  /*34f20*/  BSYNC.RECONVERGENT B0 ;  /* 0x0000000000007941 */ /* 0x000fea0003800200 */
.L_x_14863:
        /* <DEDUP_REMOVED lines=38> */
.L_x_14867:
        /* <DEDUP_REMOVED lines=18> */
.L_x_14868:
[----:B------:R-:W-:Y:S05]  /*352b0*/  BSYNC.RECONVERGENT B0 ;  /* 0x0000000000007941 */ /* 0x000fea0003800200 */
.L_x_14866:
        /* <DEDUP_REMOVED lines=38> */
.L_x_14870:
        /* <DEDUP_REMOVED lines=18> */
.L_x_14871:
[----:B------:R-:W-:Y:S05]  /*35640*/  BSYNC.RECONVERGENT B0 ;  /* 0x0000000000007941 */ /* 0x000fea0003800200 */
.L_x_14869:
        /* <DEDUP_REMOVED lines=38> */
.L_x_14873:
        /* <DEDUP_REMOVED lines=18> */
.L_x_14874:
[----:B------:R-:W-:Y:S05]  /*359d0*/  BSYNC.RECONVERGENT B0 ;  /* 0x0000000000007941 */ /* 0x000fea0003800200 */
.L_x_14872:
        /* <DEDUP_REMOVED lines=38> */
.L_x_14876:
        /* <DEDUP_REMOVED lines=18> */
.L_x_14877:
[----:B------:R-:W-:Y:S05]  /*35d60*/  BSYNC.RECONVERGENT B0 ;  /* 0x0000000000007941 */ /* 0x000fea0003800200 */
.L_x_14875:
        /* <DEDUP_REMOVED lines=38> */
.L_x_14879:
        /* <DEDUP_REMOVED lines=18> */
.L_x_14880:
[----:B------:R-:W-:Y:S05]  /*360f0*/  BSYNC.RECONVERGENT B0 ;  /* 0x0000000000007941 */ /* 0x000fea0003800200 */
.L_x_14878:
        /* <DEDUP_REMOVED lines=38> */
.L_x_14882:
        /* <DEDUP_REMOVED lines=18> */
.L_x_14883:
[----:B------:R-:W-:Y:S05]  /*36480*/  BSYNC.RECONVERGENT B0 ;  /* 0x0000000000007941 */ /* 0x000fea0003800200 */
.L_x_14881:
        /* <DEDUP_REMOVED lines=38> */
.L_x_14885:
        /* <DEDUP_REMOVED lines=18> */
.L_x_14886:
[----:B------:R-:W-:Y:S05]  /*36810*/  BSYNC.RECONVERGENT B0 ;  /* 0x0000000000007941 */ /* 0x000fea0003800200 */
.L_x_14884:
        /* <DEDUP_REMOVED lines=38> */
.L_x_14888:
        /* <DEDUP_REMOVED lines=18> */
.L_x_14889:
[----:B------:R-:W-:Y:S05]  /*36ba0*/  BSYNC.RECONVERGENT B0 ;  /* 0x0000000000007941 */ /* 0x000fea0003800200 */
.L_x_14887:
        /* <DEDUP_REMOVED lines=38> */
.L_x_14891:
        /* <DEDUP_REMOVED lines=18> */
.L_x_14892:
[----:B------:R-:W-:Y:S05]  /*36f30*/  BSYNC.RECONVERGENT B0 ;  /* 0x0000000000007941 */ /* 0x000fea0003800200 */
.L_x_14890:
        /* <DEDUP_REMOVED lines=38> */
.L_x_14894:
        /* <DEDUP_REMOVED lines=18> */
.L_x_14895:
[----:B------:R-:W-:Y:S05]  /*372c0*/  BSYNC.RECONVERGENT B0 ;  /* 0x0000000000007941 */ /* 0x000fea0003800200 */
.L_x_14893:
        /* <DEDUP_REMOVED lines=38> */
.L_x_14897:
        /* <DEDUP_REMOVED lines=18> */
.L_x_14898:
[----:B------:R-:W-:Y:S05]  /*37650*/  BSYNC.RECONVERGENT B0 ;  /* 0x0000000000007941 */ /* 0x000fea0003800200 */
.L_x_14896:
        /* <DEDUP_REMOVED lines=38> */
.L_x_14900:
        /* <DEDUP_REMOVED lines=18> */
.L_x_14901:
[----:B------:R-:W-:Y:S05]  /*379e0*/  BSYNC.RECONVERGENT B0 ;  /* 0x0000000000007941 */ /* 0x000fea0003800200 */
.L_x_14899:
        /* <DEDUP_REMOVED lines=38> */
.L_x_14903:
        /* <DEDUP_REMOVED lines=18> */
.L_x_14904:
[----:B------:R-:W-:Y:S05]  /*37d70*/  BSYNC.RECONVERGENT B0 ;  /* 0x0000000000007941 */ /* 0x000fea0003800200 */
.L_x_14902:
        /* <DEDUP_REMOVED lines=37> */
.L_x_14906:
        /* <DEDUP_REMOVED lines=16> */
.L_x_14907:
[----:B------:R-:W-:Y:S05]  /*380d0*/  BSYNC.RECONVERGENT B0 ;  /* 0x0000000000007941 */ /* 0x000fea0003800200 */
.L_x_14905:
        /* <DEDUP_REMOVED lines=33> */
.L_x_14909:
[----:B------:R-:W-:Y:S01]  /*382f0*/  IMAD.MOV.U32 R8, RZ, RZ, R6 ;  /* 0x000000ffff087224 */ /* 0x000fe200078e0006 */
[----:B------:R-:W-:Y:S02]  /*38300*/  MOV R10, R7 ;  /* 0x00000007000a7202 */ /* 0x000fe40000000f00 */
[----:B------:R-:W-:-:S07]  /*38310*/  MOV R9, 0x38330 ;  /* 0x0003833000097802 */ /* 0x000fce0000000f00 */
[----:B------:R-:W-:Y:S05]  /*38320*/  CALL.REL.NOINC `($__internal_5_$__cuda_sm20_rem_u64) ;  /* 0x0000005c003c7944 */ /* 0x000fea0003c00000 */
[----:B------:R-:W-:Y:S01]  /*38330*/  MOV R4, R0 ;  /* 0x0000000000047202 */ /* 0x000fe20000000f00 */
[----:B------:R-:W-:-:S07]  /*38340*/  IMAD.MOV.U32 R5, RZ, RZ, R3 ;  /* 0x000000ffff057224 */ /* 0x000fce00078e0003 */
.L_x_14910:
[----:B------:R-:W-:Y:S05]  /*38350*/  BSYNC.RECONVERGENT B0 ;  /* 0x0000000000007941 */ /* 0x000fea0003800200 */
.L_x_14908:
[----:B------:R-:W0:Y:S01]  /*38360*/  LDCU.64 UR4, c[0x0][0x730] ;  /* 0x0000e600ff0477ac */ /* 0x000e220008000a00 */
[----:B------:R-:W-:Y:S01]  /*38370*/  MOV R3, R21 ;  /* 0x0000001500037202 */ /* 0x000fe20000000f00 */
[----:B0-----:R-:W-:Y:S02]  /*38380*/  IMAD R5, R5, UR4, RZ ;  /* 0x0000000405057c24 */ /* 0x001fe4000f8e02ff */
[----:B------:R-:W-:-:S04]  /*38390*/  IMAD.WIDE.U32 R2, R4, UR4, R2 ;  /* 0x0000000404027c25 */ /* 0x000fc8000f8e0002 */
[----:B------:R-:W-:-:S05]  /*383a0*/  IMAD R5, R4, UR5, R5 ;  /* 0x0000000504057c24 */ /* 0x000fca000f8e0205 */
[----:B------:R-:W-:-:S07]  /*383b0*/  IADD3 R21, PT, PT, R3, R5, RZ ;  /* 0x0000000503157210 */ /* 0x000fce0007ffe0ff */
.L_x_14838:
[----:B------:R-:W0:Y:S02]  /*383c0*/  LDCU.64 UR4, c[0x0][0x738] ;  /* 0x0000e700ff0477ac */ /* 0x000e240008000a00 */
[----:B0-----:R-:W-:-:S04]  /*383d0*/  LEA R4, P0, R2, UR4, 0x1 ;  /* 0x0000000402047c11 */ /* 0x001fc8000f8008ff */
[----:B------:R-:W-:-:S06]  /*383e0*/  LEA.HI.X R5, R2, UR5, R21, 0x1, P0 ;  /* 0x0000000502057c11 */ /* 0x000fcc00080f0c15 */
[----:B------:R-:W2:Y:S04]  /*383f0*/  LDG.E.U16 R5, desc[UR36][R4.64] ;  /* 0x0000002404057981 */ /* 0x000ea8000c1e1500 */
[----:B--2---:R-:W-:Y:S01]  /*38400*/  STG.E.U16 desc[UR36][R16.64], R5 ;  /* 0x0000000510007986 */ /* 0x004fe2000c101524 */
[----:B------:R-:W-:Y:S05]  /*38410*/  EXIT ;  /* 0x000000000000794d */ /* 0x000fea0003800000 */
.L_x_14569:
        /* <DEDUP_REMOVED lines=306> */
.L_x_14913:
        /* <DEDUP_REMOVED lines=29> */
.L_x_14915:
[----:B------:R-:W-:Y:S05]  /*39910*/  BSYNC.RECONVERGENT B7 ;  /* 0x0000000000077941 */ /* 0x000fea0003800200 */
.L_x_14914:
        /* <DEDUP_REMOVED lines=16> */
.L_x_14912:
[----:B------:R-:W-:Y:S05]  /*39a20*/  BSYNC.RECONVERGENT B6 ;  /* 0x0000000000067941 */ /* 0x000fea0003800200 */
.L_x_14911:
        /* <DEDUP_REMOVED lines=303> */
.L_x_14918:
        /* <DEDUP_REMOVED lines=29> */
.L_x_14920:
[----:B------:R-:W-:Y:S05]  /*3aef0*/  BSYNC.RECONVERGENT B7 ;  /* 0x0000000000077941 */ /* 0x000fea0003800200 */
.L_x_14919:
        /* <DEDUP_REMOVED lines=16> */
.L_x_14917:
[----:B------:R-:W-:Y:S05]  /*3b000*/  BSYNC.RECONVERGENT B6 ;  /* 0x0000000000067941 */ /* 0x000fea0003800200 */
.L_x_14916:
        /* <DEDUP_REMOVED lines=303> */
.L_x_14923:
        /* <DEDUP_REMOVED lines=29> */
.L_x_14925:
[----:B------:R-:W-:Y:S05]  /*3c4d0*/  BSYNC.RECONVERGENT B7 ;  /* 0x0000000000077941 */ /* 0x000fea0003800200 */
.L_x_14924:
        /* <DEDUP_REMOVED lines=16> */
.L_x_14922:
[----:B------:R-:W-:Y:S05]  /*3c5e0*/  BSYNC.RECONVERGENT B6 ;  /* 0x0000000000067941 */ /* 0x000fea0003800200 */
.L_x_14921:
        /* <DEDUP_REMOVED lines=302> */
.L_x_14926:
        /* <DEDUP_REMOVED lines=31> */
.L_x_14928:
[----:B------:R-:W-:Y:S05]  /*3dac0*/  BSYNC.RECONVERGENT B6 ;  /* 0x0000000000067941 */ /* 0x000fea0003800200 */
.L_x_14927:
        /* <DEDUP_REMOVED lines=13> */
        .weak           $__internal_4_$__cuda_sm20_div_u64
        .type           $__internal_4_$__cuda_sm20_div_u64,@function
        .size           $__internal_4_$__cuda_sm20_div_u64,($__internal_5_$__cuda_sm20_rem_u64 - $__internal_4_$__cuda_sm20_div_u64)
$__internal_4_$__cuda_sm20_div_u64:
        /* <DEDUP_REMOVED lines=71> */
[----:B------:R-:W-:Y:S05]  /*3e010*/  RET.REL.NODEC R4 `(_ZN2at6native24index_elementwise_kernelILi128ELi4EZNS0_20cuda_take_put_kernelIN3c104HalfElZZZZZNS0_11take_kernelERNS_14TensorIteratorERKNS_10TensorBaseEENKUlvE_clEvENKUlvE8_clEvENKUlvE_clEvENKUlvE0_clEvEUlRS4_lE_EEvS6_S9_RKT1_EUliE_EEvlSG_) ;  /* 0xfffffc1c04f87950 */ /* 0x000fea0003c3ffff */
        .weak           $__internal_5_$__cuda_sm20_rem_u64
        .type           $__internal_5_$__cuda_sm20_rem_u64,@function
        .size           $__internal_5_$__cuda_sm20_rem_u64,(.L_x_41678 - $__internal_5_$__cuda_sm20_rem_u64)
$__internal_5_$__cuda_sm20_rem_u64:
        /* <DEDUP_REMOVED lines=66> */
[----:B------:R-:W-:Y:S06]  /*3e440*/  RET.REL.NODEC R4 `(_ZN2at6native24index_elementwise_kernelILi128ELi4EZNS0_20cuda_take_put_kernelIN3c104HalfElZZZZZNS0_11take_kernelERNS_14TensorIteratorERKNS_10TensorBaseEENKUlvE_clEvENKUlvE8_clEvENKUlvE_clEvENKUlvE0_clEvEUlRS4_lE_EEvS6_S9_RKT1_EUliE_EEvlSG_) ;  /* 0xfffffc1804ec7950 */ /* 0x000fec0003c3ffff */
.L_x_14929:
        /* <DEDUP_REMOVED lines=11> */
.L_x_41678:


//--------------------- .text._ZN2at6native24index_elementwise_kernelILi128ELi4EZNS0_20cuda_take_put_kernelIN3c104HalfEiZZZZZNS0_11take_kernelERNS_14TensorIteratorERKNS_10TensorBaseEENKUlvE_clEvENKUlvE8_clEvENKUlvE_clEvENKUlvE_clEvEUlRS4_iE_EEvS6_S9_RKT1_EUliE_EEvlSG_ --------------------------
	.section	.text._ZN2at6native24index_elementwise_kernelILi128ELi4EZNS0_20cuda_take_put_kernelIN3c104HalfEiZZZZZNS0_11take_kernelERNS_14TensorIteratorERKNS_10TensorBaseEENKUlvE_clEvENKUlvE8_clEvENKUlvE_clEvENKUlvE_clEvEUlRS4_iE_EEvS6_S9_RKT1_EUliE_EEvlSG_,"ax",@progbits
	.align	128
        .global         _ZN2at6native24index_elementwise_kernelILi128ELi4EZNS0_20cuda_take_put_kernelIN3c104HalfEiZZZZZNS0_11take_kernelERNS_14TensorIteratorERKNS_10TensorBaseEENKUlvE_clEvENKUlvE8_clEvENKUlvE_clEvENKUlvE_clEvEUlRS4_iE_EEvS6_S9_RKT1_EUliE_EEvlSG_
        .type           _ZN2at6native24index_elementwise_kernelILi128ELi4EZNS0_20cuda_take_put_kernelIN3c104HalfEiZZZZZNS0_11take_kernelERNS_14TensorIteratorERKNS_10TensorBaseEENKUlvE_clEvENKUlvE8_clEvENKUlvE_clEvENKUlvE_clEvEUlRS4_iE_EEvS6_S9_RKT1_EUliE_EEvlSG_,@function
        .size           _ZN2at6native24index_elementwise_kernelILi128ELi4EZNS0_20cuda_take_put_kernelIN3c104HalfEiZZZZZNS0_11take_kernelERNS_14TensorIteratorERKNS_10TensorBaseEENKUlvE_clEvENKUlvE8_clEvENKUlvE_clEvENKUlvE_clEvEUlRS4_iE_EEvS6_S9_RKT1_EUliE_EEvlSG_,(.L_x_41839 - _ZN2at6native24index_elementwise_kernelILi128ELi4EZNS0_20cuda_take_put_kernelIN3c104HalfEiZZZZZNS0_11take_kernelERNS_14TensorIteratorERKNS_10TensorBaseEENKUlvE_clEvENKUlvE8_clEvENKUlvE_clEvENKUlvE_clEvEUlRS4_iE_EEvS6_S9_RKT1_EUliE_EEvlSG_)
        .other          _ZN2at6native24index_elementwise_kernelILi128ELi4EZNS0_20cuda_take_put_kernelIN3c104HalfEiZZZZZNS0_11take_kernelERNS_14TensorIteratorERKNS_10TensorBaseEENKUlvE_clEvENKUlvE8_clEvENKUlvE_clEvENKUlvE_clEvEUlRS4_iE_EEvS6_S9_RKT1_EUliE_EEvlSG_,@"STO_CUDA_ENTRY STV_DEFAULT"
_ZN2at6native24index_elementwise_kernelILi128ELi4EZNS0_20cuda_take_put_kernelIN3c104HalfEiZZZZZNS0_11take_kernelERNS_14TensorIteratorERKNS_10TensorBaseEENKUlvE_clEvENKUlvE8_clEvENKUlvE_clEvENKUlvE_clEvEUlRS4_iE_EEvS6_S9_RKT1_EUliE_EEvlSG_:
.text._ZN2at6native24index_elementwise_kernelILi128ELi4EZNS0_20cuda_take_put_kernelIN3c104HalfEiZZZZZNS0_11take_kernelERNS_14TensorIteratorERKNS_10TensorBaseEENKUlvE_clEvENKUlvE8_clEvENKUlvE_clEvENKUlvE_clEvEUlRS4_iE_EEvS6_S9_RKT1_EUliE_EEvlSG_:
        /* <DEDUP_REMOVED lines=46> */
.L_x_14935:
[----:B------:R-:W0:Y:S02]  /*02e0*/  LDC.64 R2, c[0x0][0x730] ;  /* 0x0001cc00ff027b82 */ /* 0x000e240000000a00 */
[----:B0-----:R-:W2:Y:S06]  /*02f0*/  LDG.E.U16 R3, desc[UR36][R2.64] ;  /* 0x0000002402037981 */ /* 0x001eac000c1e1500 */
[----:B------:R-:W2:Y:S01]  /*0300*/  LDC.64 R4, c[0x0][0x580] ;  /* 0x00016000ff047b82 */ /* 0x000ea20000000a00 */
[----:B------:R-:W-:Y:S01]  /*0310*/  IADD3 R23, PT, PT, R23, 0x80, RZ ;  /* 0x0000008017177810 */ /* 0x000fe20007ffe0ff */
[----:B--2---:R0:W-:Y:S06]  /*0320*/  STG.E.U16 desc[UR36][R4.64], R3 ;  /* 0x0000000304007986 */ /* 0x0041ec000c101524 */
.L_x_14934:
[----:B------:R-:W-:Y:S05]  /*0330*/  BSYNC.RECONVERGENT B6 ;  /* 0x0000000000067941 */ /* 0x000fea0003800200 */
.L_x_14933:
        /* <DEDUP_REMOVED lines=31> */
.L_x_14938:
[----:B------:R-:W0:Y:S02]  /*0530*/  LDC.64 R2, c[0x0][0x730] ;  /* 0x0001cc00ff027b82 */ /* 0x000e240000000a00 */
[----:B0-----:R-:W2:Y:S06]  /*0540*/  LDG.E.U16 R3, desc[UR36][R2.64] ;  /* 0x0000002402037981 */ /* 0x001eac000c1e1500 */
[----:B------:R-:W2:Y:S01]  /*0550*/  LDC.64 R4, c[0x0][0x580] ;  /* 0x00016000ff047b82 */ /* 0x000ea20000000a00 */
[----:B------:R-:W-:Y:S01]  /*0560*/  IADD3 R23, PT, PT, R23, 0x80, RZ ;  /* 0x0000008017177810 */ /* 0x000fe20007ffe0ff */
[----:B--2---:R1:W-:Y:S06]  /*0570*/  STG.E.U16 desc[UR36][R4.64], R3 ;  /* 0x0000000304007986 */ /* 0x0043ec000c101524 */
.L_x_14937:
[----:B------:R-:W-:Y:S05]  /*0580*/  BSYNC.RECONVERGENT B6 ;  /* 0x0000000000067941 */ /* 0x000fea0003800200 */
.L_x_14936:
        /* <DEDUP_REMOVED lines=31> */
.L_x_14941:
[----:B------:R-:W0:Y:S02]  /*0780*/  LDC.64 R2, c[0x0][0x730] ;  /* 0x0001cc00ff027b82 */ /* 0x000e240000000a00 */
[----:B0-----:R-:W2:Y:S06]  /*0790*/  LDG.E.U16 R3, desc[UR36][R2.64] ;  /* 0x0000002402037981 */ /* 0x001eac000c1e1500 */
[----:B------:R-:W2:Y:S01]  /*07a0*/  LDC.64 R4, c[0x0][0x580] ;  /* 0x00016000ff047b82 */ /* 0x000ea20000000a00 */
[----:B------:R-:W-:Y:S01]  /*07b0*/  VIADD R23, R23, 0x80 ;  /* 0x0000008017177836 */ /* 0x000fe20000000000 */
[----:B--2---:R2:W-:Y:S06]  /*07c0*/  STG.E.U16 desc[UR36][R4.64], R3 ;  /* 0x0000000304007986 */ /* 0x0045ec000c101524 */
.L_x_14940:
[----:B------:R-:W-:Y:S05]  /*07d0*/  BSYNC.RECONVERGENT B6 ;  /* 0x0000000000067941 */ /* 0x000fea0003800200 */
.L_x_14939:
        /* <DEDUP_REMOVED lines=30> */
.L_x_14942:
[----:B------:R-:W0:Y:S02]  /*09c0*/  LDC.64 R2, c[0x0][0x730] ;  /* 0x0001cc00ff027b82 */ /* 0x000e240000000a00 */
[----:B0-----:R-:W2:Y:S06]  /*09d0*/  LDG.E.U16 R3, desc[UR36][R2.64] ;  /* 0x0000002402037981 */ /* 0x001eac000c1e1500 */
[----:B------:R-:W2:Y:S02]  /*09e0*/  LDC.64 R4, c[0x0][0x580] ;  /* 0x00016000ff047b82 */ /* 0x000ea40000000a00 */
[----:B--2---:R-:W-:Y:S01]  /*09f0*/  STG.E.U16 desc[UR36][R4.64], R3 ;  /* 0x0000000304007986 */ /* 0x004fe2000c101524 */
[----:B------:R-:W-:Y:S05]  /*0a00*/  EXIT ;  /* 0x000000000000794d */ /* 0x000fea0003800000 */
.L_x_14932:
        /* <DEDUP_REMOVED lines=34> */
.L_x_14945:
        /* <DEDUP_REMOVED lines=276> */
.L_x_14946:
[----:B------:R-:W0:Y:S02]  /*1d70*/  LDC.64 R4, c[0x0][0x730] ;  /* 0x0001cc00ff047b82 */ /* 0x000e240000000a00 */
[----:B0-----:R-:W-:-:S06]  /*1d80*/  IMAD.WIDE R4, R0, 0x2, R4 ;  /* 0x0000000200047825 */ /* 0x001fcc00078e0204 */
[----:B------:R-:W2:Y:S01]  /*1d90*/  LDG.E.U16 R5, desc[UR36][R4.64] ;  /* 0x0000002404057981 */ /* 0x000ea2000c1e1500 */
[----:B------:R-:W2:Y:S01]  /*1da0*/  LDC.64 R6, c[0x0][0x580] ;  /* 0x00016000ff067b82 */ /* 0x000ea20000000a00 */
[----:B------:R-:W-:Y:S02]  /*1db0*/  VIADD R23, R23, 0x80 ;  /* 0x0000008017177836 */ /* 0x000fe40000000000 */
[----:B--2---:R0:W-:Y:S05]  /*1dc0*/  STG.E.U16 desc[UR36][R6.64], R5 ;  /* 0x0000000506007986 */ /* 0x0041ea000c101524 */
.L_x_14944:
[----:B------:R-:W-:Y:S05]  /*1dd0*/  BSYNC.RECONVERGENT B6 ;  /* 0x0000000000067941 */ /* 0x000fea0003800200 */
.L_x_14943:
        /* <DEDUP_REMOVED lines=31> */
.L_x_14949:
        /* <DEDUP_REMOVED lines=276> */
.L_x_14950:
[----:B------:R-:W0:Y:S02]  /*3110*/  LDC.64 R4, c[0x0][0x730] ;  /* 0x0001cc00ff047b82 */ /* 0x000e240000000a00 */
[----:B0-----:R-:W-:-:S06]  /*3120*/  IMAD.WIDE R4, R0, 0x2, R4 ;  /* 0x0000000200047825 */ /* 0x001fcc00078e0204 */
[----:B------:R-:W2:Y:S01]  /*3130*/  LDG.E.U16 R5, desc[UR36][R4.64] ;  /* 0x0000002404057981 */ /* 0x000ea2000c1e1500 */
[----:B------:R-:W2:Y:S01]  /*3140*/  LDC.64 R6, c[0x0][0x580] ;  /* 0x00016000ff067b82 */ /* 0x000ea20000000a00 */
[----:B------:R-:W-:Y:S02]  /*3150*/  IADD3 R23, PT, PT, R23, 0x80, RZ ;  /* 0x0000008017177810 */ /* 0x000fe40007ffe0ff */
[----:B--2---:R1:W-:Y:S05]  /*3160*/  STG.E.U16 desc[UR36][R6.64], R5 ;  /* 0x0000000506007986 */ /* 0x0043ea000c101524 */
.L_x_14948:
[----:B------:R-:W-:Y:S05]  /*3170*/  BSYNC.RECONVERGENT B6 ;  /* 0x0000000000067941 */ /* 0x000fea0003800200 */
.L_x_14947:
        /* <DEDUP_REMOVED lines=31> */
.L_x_14953:
        /* <DEDUP_REMOVED lines=276> */
.L_x_14954:
[----:B------:R-:W0:Y:S02]  /*44b0*/  LDC.64 R4, c[0x0][0x730] ;  /* 0x0001cc00ff047b82 */ /* 0x000e240000000a00 */
[----:B0-----:R-:W-:-:S06]  /*44c0*/  IMAD.WIDE R4, R0, 0x2, R4 ;  /* 0x0000000200047825 */ /* 0x001fcc00078e0204 */
[----:B------:R-:W2:Y:S01]  /*44d0*/  LDG.E.U16 R5, desc[UR36][R4.64] ;  /* 0x0000002404057981 */ /* 0x000ea2000c1e1500 */
[----:B------:R-:W2:Y:S01]  /*44e0*/  LDC.64 R6, c[0x0][0x580] ;  /* 0x00016000ff067b82 */ /* 0x000ea20000000a00 */
[----:B------:R-:W-:Y:S02]  /*44f0*/  IADD3 R23, PT, PT, R23, 0x80, RZ ;  /* 0x0000008017177810 */ /* 0x000fe40007ffe0ff */
[----:B--2---:R2:W-:Y:S05]  /*4500*/  STG.E.U16 desc[UR36][R6.64], R5 ;  /* 0x0000000506007986 */ /* 0x0045ea000c101524 */
.L_x_14952:
[----:B------:R-:W-:Y:S05]  /*4510*/  BSYNC.RECONVERGENT B6 ;  /* 0x0000000000067941 */ /* 0x000fea0003800200 */
.L_x_14951:
        /* <DEDUP_REMOVED lines=30> */
.L_x_14955:
        /* <DEDUP_REMOVED lines=276> */
.L_x_14956:
[----:B------:R-:W0:Y:S02]  /*5840*/  LDC.64 R2, c[0x0][0x730] ;  /* 0x0001cc00ff027b82 */ /* 0x000e240000000a00 */
[----:B0-----:R-:W-:-:S06]  /*5850*/  IMAD.WIDE R2, R0, 0x2, R2 ;  /* 0x0000000200027825 */ /* 0x001fcc00078e0202 */
[----:B------:R-:W2:Y:S01]  /*5860*/  LDG.E.U16 R3, desc[UR36][R2.64] ;  /* 0x0000002402037981 */ /* 0x000ea2000c1e1500 */
[----:B------:R-:W2:Y:S03]  /*5870*/  LDC.64 R4, c[0x0][0x580] ;  /* 0x00016000ff047b82 */ /* 0x000ea60000000a00 */
[----:B--2---:R-:W-:Y:S01]  /*5880*/  STG.E.U16 desc[UR36][R4.64], R3 ;  /* 0x0000000304007986 */ /* 0x004fe2000c101524 */
[----:B------:R-:W-:Y:S05]  /*5890*/  EXIT ;  /* 0x000000000000794d */ /* 0x000fea0003800000 */
.L_x_14931:
        /* <DEDUP_REMOVED lines=31> */
.L_x_14959:
        /* <DEDUP_REMOVED lines=12> */
.L_x_14958:
[----:B------:R-:W-:Y:S05]  /*5b50*/  BSYNC.RECONVERGENT B6 ;  /* 0x0000000000067941 */ /* 0x000fea0003800200 */
.L_x_14957:
        /* <DEDUP_REMOVED lines=31> */
.L_x_14962:
        /* <DEDUP_REMOVED lines=12> */
.L_x_14961:
[----:B------:R-:W-:Y:S05]  /*5e10*/  BSYNC.RECONVERGENT B6 ;  /* 0x0000000000067941 */ /* 0x000fea0003800200 */
.L_x_14960:
        /* <DEDUP_REMOVED lines=31> */
.L_x_14965:
        /* <DEDUP_REMOVED lines=12> */
.L_x_14964:
[----:B------:R-:W-:Y:S05]  /*60d0*/  BSYNC.RECONVERGENT B6 ;  /* 0x0000000000067941 */ /* 0x000fea0003800200 */
.L_x_14963:
        /* <DEDUP_REMOVED lines=30> */
.L_x_14966:
        /* <DEDUP_REMOVED lines=12> */
.L_x_14930:
        /* <DEDUP_REMOVED lines=310> */
.L_x_14971:
        /* <DEDUP_REMOVED lines=29> */
.L_x_14973:
[----:B------:R-:W-:Y:S05]  /*78b0*/  BSYNC.RECONVERGENT B6 ;  /* 0x0000000000067941 */ /* 0x000fea0003800200 */
.L_x_14972:
[----:B------:R-:W0:Y:S01]  /*78c0*/  LDC.64 R4, c[0x0][0x730] ;  /* 0x0001cc00ff047b82 */ /* 0x000e220000000a00 */
[----:B------:R-:W1:Y:S01]  /*78d0*/  LDCU.64 UR4, c[0x0][0x580] ;  /* 0x0000b000ff0477ac */ /* 0x000e620008000a00 */
[----:B0-----:R-:W2:Y:S01]  /*78e0*/  LDG.E.U16 R5, desc[UR36][R4.64] ;  /* 0x0000002404057981 */ /* 0x001ea2000c1e1500 */
[----:B-1----:R-:W-:Y:S02]  /*78f0*/  IADD3 R2, P0, PT, R17, UR4, RZ ;  /* 0x0000000411027c10 */ /* 0x002fe4000ff1e0ff */
[----:B------:R-:W-:-:S03]  /*7900*/  IADD3 R23, PT, PT, R23, 0x80, RZ ;  /* 0x0000008017177810 */ /* 0x000fc60007ffe0ff */
[----:B------:R-:W-:-:S05]  /*7910*/  IMAD.X R3, RZ, RZ, UR5, P0 ;  /* 0x00000005ff037e24 */ /* 0x000fca00080e06ff */
[----:B--2---:R0:W-:Y:S03]  /*7920*/  STG.E.U16 desc[UR36][R2.64], R5 ;  /* 0x0000000502007986 */ /* 0x0041e6000c101524 */
.L_x_14970:
[----:B------:R-:W-:Y:S05]  /*7930*/  BSYNC.RECONVERGENT B7 ;  /* 0x0000000000077941 */ /* 0x000fea0003800200 */
.L_x_14969:
        /* <DEDUP_REMOVED lines=302> */
.L_x_14976:
        /* <DEDUP_REMOVED lines=29> */
.L_x_14978:
[----:B------:R-:W-:Y:S05]  /*8df0*/  BSYNC.RECONVERGENT B6 ;  /* 0x0000000000067941 */ /* 0x000fea0003800200 */
.L_x_14977:
[----:B------:R-:W0:Y:S01]  /*8e00*/  LDC.64 R4, c[0x0][0x730] ;  /* 0x0001cc00ff047b82 */ /* 0x000e220000000a00 */
[----:B------:R-:W1:Y:S01]  /*8e10*/  LDCU.64 UR4, c[0x0][0x580] ;  /* 0x0000b000ff0477ac */ /* 0x000e620008000a00 */
[----:B0-----:R-:W2:Y:S01]  /*8e20*/  LDG.E.U16 R5, desc[UR36][R4.64] ;  /* 0x0000002404057981 */ /* 0x001ea2000c1e1500 */
[----:B-1----:R-:W-:Y:S01]  /*8e30*/  IADD3 R2, P0, PT, R17, UR4, RZ ;  /* 0x0000000411027c10 */ /* 0x002fe2000ff1e0ff */
[----:B------:R-:W-:-:S03]  /*8e40*/  VIADD R23, R23, 0x80 ;  /* 0x0000008017177836 */ /* 0x000fc60000000000 */
[----:B------:R-:W-:-:S05]  /*8e50*/  IADD3.X R3, PT, PT, RZ, UR5, RZ, P0, !PT ;  /* 0x00000005ff037c10 */ /* 0x000fca00087fe4ff */
[----:B--2---:R1:W-:Y:S04]  /*8e60*/  STG.E.U16 desc[UR36][R2.64], R5 ;  /* 0x0000000502007986 */ /* 0x0043e8000c101524 */
.L_x_14975:
[----:B------:R-:W-:Y:S05]  /*8e70*/  BSYNC.RECONVERGENT B7 ;  /* 0x0000000000077941 */ /* 0x000fea0003800200 */
.L_x_14974:
        /* <DEDUP_REMOVED lines=302> */
.L_x_14981:
        /* <DEDUP_REMOVED lines=29> */
.L_x_14983:
[----:B------:R-:W-:Y:S05]  /*a330*/  BSYNC.RECONVERGENT B6 ;  /* 0x0000000000067941 */ /* 0x000fea0003800200 */
.L_x_14982:
[----:B------:R-:W0:Y:S01]  /*a340*/  LDC.64 R4, c[0x0][0x730] ;  /* 0x0001cc00ff047b82 */ /* 0x000e220000000a00 */
[----:B------:R-:W1:Y:S01]  /*a350*/  LDCU.64 UR4, c[0x0][0x580] ;  /* 0x0000b000ff0477ac */ /* 0x000e620008000a00 */
[----:B0-----:R-:W2:Y:S01]  /*a360*/  LDG.E.U16 R5, desc[UR36][R4.64] ;  /* 0x0000002404057981 */ /* 0x001ea2000c1e1500 */
[----:B-1----:R-:W-:Y:S02]  /*a370*/  IADD3 R2, P0, PT, R17, UR4, RZ ;  /* 0x0000000411027c10 */ /* 0x002fe4000ff1e0ff */
[----:B------:R-:W-:Y:S02]  /*a380*/  IADD3 R23, PT, PT, R23, 0x80, RZ ;  /* 0x0000008017177810 */ /* 0x000fe40007ffe0ff */
[----:B------:R-:W-:-:S05]  /*a390*/  IADD3.X R3, PT, PT, RZ, UR5, RZ, P0, !PT ;  /* 0x00000005ff037c10 */ /* 0x000fca00087fe4ff */
[----:B--2---:R2:W-:Y:S04]  /*a3a0*/  STG.E.U16 desc[UR36][R2.64], R5 ;  /* 0x0000000502007986 */ /* 0x0045e8000c101524 */
.L_x_14980:
[----:B------:R-:W-:Y:S05]  /*a3b0*/  BSYNC.RECONVERGENT B7 ;  /* 0x0000000000077941 */ /* 0x000fea0003800200 */
.L_x_14979:
        /* <DEDUP_REMOVED lines=301> */
.L_x_14984:
        /* <DEDUP_REMOVED lines=31> */
.L_x_14986:
[----:B------:R-:W-:Y:S05]  /*b880*/  BSYNC.RECONVERGENT B6 ;  /* 0x0000000000067941 */ /* 0x000fea0003800200 */
.L_x_14985:
[----:B------:R-:W0:Y:S02]  /*b890*/  LDC.64 R2, c[0x0][0x730] ;  /* 0x0001cc00ff027b82 */ /* 0x000e240000000a00 */
[----:B0-----:R-:W2:Y:S04]  /*b8a0*/  LDG.E.U16 R3, desc[UR36][R2.64] ;  /* 0x0000002402037981 */ /* 0x001ea8000c1e1500 */
[----:B--2---:R-:W-:Y:S01]  /*b8b0*/  STG.E.U16 desc[UR36][R16.64], R3 ;  /* 0x0000000310007986 */ /* 0x004fe2000c101524 */
[----:B------:R-:W-:Y:S05]  /*b8c0*/  EXIT ;  /* 0x000000000000794d */ /* 0x000fea0003800000 */
.L_x_14968:
        /* <DEDUP_REMOVED lines=308> */
.L_x_14989:
        /* <DEDUP_REMOVED lines=29> */
.L_x_14991:
[----:B------:R-:W-:Y:S05]  /*cde0*/  BSYNC.RECONVERGENT B6 ;  /* 0x0000000000067941 */ /* 0x000fea0003800200 */
.L_x_14990:
        /* <DEDUP_REMOVED lines=276> */
.L_x_14992:
        /* <DEDUP_REMOVED lines=8> */
.L_x_14988:
[----:B------:R-:W-:Y:S05]  /*dfb0*/  BSYNC.RECONVERGENT B7 ;  /* 0x0000000000077941 */ /* 0x000fea0003800200 */
.L_x_14987:
        /* <DEDUP_REMOVED lines=303> */
.L_x_14995:
        /* <DEDUP_REMOVED lines=29> */
.L_x_14997:
[----:B------:R-:W-:Y:S05]  /*f480*/  BSYNC.RECONVERGENT B6 ;  /* 0x0000000000067941 */ /* 0x000fea0003800200 */
.L_x_14996:
        /* <DEDUP_REMOVED lines=276> */
.L_x_14998:
        /* <DEDUP_REMOVED lines=8> */
.L_x_14994:
[----:B------:R-:W-:Y:S05]  /*10650*/  BSYNC.RECONVERGENT B7 ;  /* 0x0000000000077941 */ /* 0x000fea0003800200 */
.L_x_14993:
        /* <DEDUP_REMOVED lines=303> */
.L_x_15001:
        /* <DEDUP_REMOVED lines=29> */
.L_x_15003:
[----:B------:R-:W-:Y:S05]  /*11b20*/  BSYNC.RECONVERGENT B6 ;  /* 0x0000000000067941 */ /* 0x000fea0003800200 */
.L_x_15002:
        /* <DEDUP_REMOVED lines=276> */
.L_x_15004:
        /* <DEDUP_REMOVED lines=8> */
.L_x_15000:
[----:B------:R-:W-:Y:S05]  /*12cf0*/  BSYNC.RECONVERGENT B7 ;  /* 0x0000000000077941 */ /* 0x000fea0003800200 */
.L_x_14999:
        /* <DEDUP_REMOVED lines=302> */
.L_x_15005:
        /* <DEDUP_REMOVED lines=31> */
.L_x_15007:
[----:B------:R-:W-:Y:S05]  /*141d0*/  BSYNC.RECONVERGENT B6 ;  /* 0x0000000000067941 */ /* 0x000fea0003800200 */
.L_x_15006:
        /* <DEDUP_REMOVED lines=276> */
.L_x_15008:
[----:B------:R-:W0:Y:S02]  /*15320*/  LDC.64 R2, c[0x0][0x730] ;  /* 0x0001cc00ff027b82 */ /* 0x000e240000000a00 */
[----:B0-----:R-:W-:-:S06]  /*15330*/  IMAD.WIDE R2, R0, 0x2, R2 ;  /* 0x0000000200027825 */ /* 0x001fcc00078e0202 */
[----:B------:R-:W2:Y:S04]  /*15340*/  LDG.E.U16 R3, desc[UR36][R2.64] ;  /* 0x0000002402037981 */ /* 0x000ea8000c1e1500 */
[----:B--2---:R-:W-:Y:S01]  /*15350*/  STG.E.U16 desc[UR36][R18.64], R3 ;  /* 0x0000000312007986 */ /* 0x004fe2000c101524 */
[----:B------:R-:W-:Y:S05]  /*15360*/  EXIT ;  /* 0x000000000000794d */ /* 0x000fea0003800000 */
.L_x_14967:
        /* <DEDUP_REMOVED lines=305> */
.L_x_15011:
        /* <DEDUP_REMOVED lines=29> */
.L_x_15013:
[----:B------:R-:W-:Y:S05]  /*16850*/  BSYNC.RECONVERGENT B6 ;  /* 0x0000000000067941 */ /* 0x000fea0003800200 */
.L_x_15012:
        /* <DEDUP_REMOVED lines=14> */
.L_x_15010:
[----:B------:R-:W-:Y:S05]  /*16940*/  BSYNC.RECONVERGENT B7 ;  /* 0x0000000000077941 */ /* 0x000fea0003800200 */
.L_x_15009:
        /* <DEDUP_REMOVED lines=302> */
.L_x_15016:
        /* <DEDUP_REMOVED lines=29> */
.L_x_15018:
[----:B------:R-:W-:Y:S05]  /*17e00*/  BSYNC.RECONVERGENT B6 ;  /* 0x0000000000067941 */ /* 0x000fea0003800200 */
.L_x_15017:
        /* <DEDUP_REMOVED lines=14> */
.L_x_15015:
[----:B------:R-:W-:Y:S05]  /*17ef0*/  BSYNC.RECONVERGENT B7 ;  /* 0x0000000000077941 */ /* 0x000fea0003800200 */
.L_x_15014:
        /* <DEDUP_REMOVED lines=302> */
.L_x_15021:
        /* <DEDUP_REMOVED lines=29> */
.L_x_15023:
[----:B------:R-:W-:Y:S05]  /*193b0*/  BSYNC.RECONVERGENT B6 ;  /* 0x0000000000067941 */ /* 0x000fea0003800200 */
.L_x_15022:
        /* <DEDUP_REMOVED lines=14> */
.L_x_15020:
[----:B------:R-:W-:Y:S05]  /*194a0*/  BSYNC.RECONVERGENT B7 ;  /* 0x0000000000077941 */ /* 0x000fea0003800200 */
.L_x_15019:
        /* <DEDUP_REMOVED lines=301> */
.L_x_15024:
        /* <DEDUP_REMOVED lines=31> */
.L_x_15026:
[----:B------:R-:W-:Y:S05]  /*1a970*/  BSYNC.RECONVERGENT B6 ;  /* 0x0000000000067941 */ /* 0x000fea0003800200 */
.L_x_15025:
        /* <DEDUP_REMOVED lines=11> */
.L_x_15027:
        /* <DEDUP_REMOVED lines=13> */
.L_x_41839:


//--------------------- .text._ZN2at6native24index_elementwise_kernelILi128ELi4EZNS0_20cuda_take_put_kernelIN3c107complexIfEElZZZZZNS0_11take_kernelERNS_14TensorIteratorERKNS_10TensorBaseEENKUlvE_clEvENKUlvE7_clEvENKUlvE_clEvENKUlvE0_clEvEUlRS5_lE_EEvS7_SA_RKT1_EUliE_EEvlSH_ --------------------------
	.section	.text._ZN2at6native24index_elementwise_kernelILi128ELi4EZNS0_20cuda_take_put_kernelIN3c107complexIfEElZZZZZNS0_11take_kernelERNS_14TensorIteratorERKNS_10TensorBaseEENKUlvE_clEvENKUlvE7_clEvENKUlvE_clEvENKUlvE0_clEvEUlRS5_lE_EEvS7_SA_RKT1_EUliE_EEvlSH_,"ax",@progbits
	.align	128
        .global         _ZN2at6native24index_elementwise_kernelILi128ELi4EZNS0_20cuda_take_put_kernelIN3c107complexIfEElZZZZZNS0_11take_kernelERNS_14TensorIteratorERKNS_10TensorBaseEENKUlvE_clEvENKUlvE7_clEvENKUlvE_clEvENKUlvE0_clEvEUlRS5_lE_EEvS7_SA_RKT1_EUliE_EEvlSH_
        .type           _ZN2at6native24index_elementwise_kernelILi128ELi4EZNS0_20cuda_take_put_kernelIN3c107complexIfEElZZZZZNS0_11take_kernelERNS_14TensorIteratorERKNS_10TensorBaseEENKUlvE_clEvENKUlvE7_clEvENKUlvE_clEvENKUlvE0_clEvEUlRS5_lE_EEvS7_SA_RKT1_EUliE_EEvlSH_,@function
        .size           _ZN2at6native24index_elementwise_kernelILi128ELi4EZNS0_20cuda_take_put_kernelIN3c107complexIfEElZZZZZNS0_11take_kernelERNS_14TensorIteratorERKNS_10TensorBaseEENKUlvE_clEvENKUlvE7_clEvENKUlvE_clEvENKUlvE0_clEvEUlRS5_lE_EEvS7_SA_RKT1_EUliE_EEvlSH_,(.L_x_41680 - _ZN2at6native24index_elementwise_kernelILi128ELi4EZNS0_20cuda_take_put_kernelIN3c107complexIfEElZZZZZNS0_11take_kernelERNS_14TensorIteratorERKNS_10TensorBaseEENKUlvE_clEvENKUlvE7_clEvENKUlvE_clEvENKUlvE0_clEvEUlRS5_lE_EEvS7_SA_RKT1_EUliE_EEvlSH_)
        .other          _ZN2at6native24index_elementwise_kernelILi128ELi4EZNS0_20cuda_take_put_kernelIN3c107complexIfEElZZZZZNS0_11take_kernelERNS_14TensorIteratorERKNS_10TensorBaseEENKUlvE_clEvENKUlvE7_clEvENKUlvE_clEvENKUlvE0_clEvEUlRS5_lE_EEvS7_SA_RKT1_EUliE_EEvlSH_,@"STO_CUDA_ENTRY STV_DEFAULT"
_ZN2at6native24index_elementwise_kernelILi128ELi4EZNS0_20cuda_take_put_kernelIN3c107complexIfEElZZZZZNS0_11take_kernelERNS_14TensorIteratorERKNS_10TensorBaseEENKUlvE_clEvENKUlvE7_clEvENKUlvE_clEvENKUlvE0_clEvEUlRS5_lE_EEvS7_SA_RKT1_EUliE_EEvlSH_:
.text._ZN2at6native24index_elementwise_kernelILi128ELi4EZNS0_20cuda_take_put_kernelIN3c107complexIfEElZZZZZNS0_11take_kernelERNS_14TensorIteratorERKNS_10TensorBaseEENKUlvE_clEvENKUlvE7_clEvENKUlvE_clEvENKUlvE0_clEvEUlRS5_lE_EEvS7_SA_RKT1_EUliE_EEvlSH_:
        /* <DEDUP_REMOVED lines=47> */
.L_x_15033:
[----:B------:R-:W0:Y:S02]  /*02f0*/  LDC.64 R2, c[0x0][0x738] ;  /* 0x0001ce00ff027b82 */ /* 0x000e240000000a00 */
[----:B0-----:R-:W2:Y:S06]  /*0300*/  LDG.E.64 R2, desc[UR36][R2.64] ;  /* 0x0000002402027981 */ /* 0x001eac000c1e1b00 */
[----:B------:R-:W2:Y:S01]  /*0310*/  LDC.64 R4, c[0x0][0x580] ;  /* 0x00016000ff047b82 */ /* 0x000ea20000000a00 */
[----:B------:R-:W-:Y:S01]  /*0320*/  VIADD R16, R16, 0x80 ;  /* 0x0000008010107836 */ /* 0x000fe20000000000 */
[----:B--2---:R0:W-:Y:S06]  /*0330*/  STG.E.64 desc[UR36][R4.64], R2 ;  /* 0x0000000204007986 */ /* 0x0041ec000c101b24 */
.L_x_15032:
[----:B------:R-:W-:Y:S05]  /*0340*/  BSYNC.RECONVERGENT B6 ;  /* 0x0000000000067941 */ /* 0x000fea0003800200 */
.L_x_15031:
        /* <DEDUP_REMOVED lines=31> */
.L_x_15036:
[----:B------:R-:W0:Y:S02]  /*0540*/  LDC.64 R2, c[0x0][0x738] ;  /* 0x0001ce00ff027b82 */ /* 0x000e240000000a00 */
[----:B0-----:R-:W2:Y:S06]  /*0550*/  LDG.E.64 R2, desc[UR36][R2.64] ;  /* 0x0000002402027981 */ /* 0x001eac000c1e1b00 */
[----:B------:R-:W2:Y:S01]  /*0560*/  LDC.64 R4, c[0x0][0x580] ;  /* 0x00016000ff047b82 */ /* 0x000ea20000000a00 */
[----:B------:R-:W-:Y:S01]  /*0570*/  VIADD R16, R16, 0x80 ;  /* 0x0000008010107836 */ /* 0x000fe20000000000 */
[----:B--2---:R1:W-:Y:S06]  /*0580*/  STG.E.64 desc[UR36][R4.64], R2 ;  /* 0x0000000204007986 */ /* 0x0043ec000c101b24 */
.L_x_15035:
[----:B------:R-:W-:Y:S05]  /*0590*/  BSYNC.RECONVERGENT B6 ;  /* 0x0000000000067941 */ /* 0x000fea0003800200 */
.L_x_15034:
        /* <DEDUP_REMOVED lines=31> */
.L_x_15039:
[----:B------:R-:W0:Y:S02]  /*0790*/  LDC.64 R2, c[0x0][0x738] ;  /* 0x0001ce00ff027b82 */ /* 0x000e240000000a00 */
[----:B0-----:R-:W2:Y:S06]  /*07a0*/  LDG.E.64 R2, desc[UR36][R2.64] ;  /* 0x0000002402027981 */ /* 0x001eac000c1e1b00 */
[----:B------:R-:W2:Y:S01]  /*07b0*/  LDC.64 R4, c[0x0][0x580] ;  /* 0x00016000ff047b82 */ /* 0x000ea20000000a00 */
[----:B------:R-:W-:Y:S01]  /*07c0*/  VIADD R16, R16, 0x80 ;  /* 0x0000008010107836 */ /* 0x000fe20000000000 */
[----:B--2---:R2:W-:Y:S06]  /*07d0*/  STG.E.64 desc[UR36][R4.64], R2 ;  /* 0x0000000204007986 */ /* 0x0045ec000c101b24 */
.L_x_15038:
[----:B------:R-:W-:Y:S05]  /*07e0*/  BSYNC.RECONVERGENT B6 ;  /* 0x0000000000067941 */ /* 0x000fea0003800200 */
.L_x_15037:
        /* <DEDUP_REMOVED lines=30> */
.L_x_15040:
[----:B------:R-:W0:Y:S02]  /*09d0*/  LDC.64 R2, c[0x0][0x738] ;  /* 0x0001ce00ff027b82 */ /* 0x000e240000000a00 */
[----:B0-----:R-:W2:Y:S06]  /*09e0*/  LDG.E.64 R2, desc[UR36][R2.64] ;  /* 0x0000002402027981 */ /* 0x001eac000c1e1b00 */
[----:B------:R-:W2:Y:S02]  /*09f0*/  LDC.64 R4, c[0x0][0x580] ;  /* 0x00016000ff047b82 */ /* 0x000ea40000000a00 */
[----:B--2---:R-:W-:Y:S01]  /*0a00*/  STG.E.64 desc[UR36][R4.64], R2 ;  /* 0x0000000204007986 */ /* 0x004fe2000c101b24 */
[----:B------:R-:W-:Y:S05]  /*0a10*/  EXIT ;  /* 0x000000000000794d */ /* 0x000fea0003800000 */
.L_x_15030:
        /* <DEDUP_REMOVED lines=35> */
.L_x_15043:
        /* <DEDUP_REMOVED lines=35> */
.L_x_15044:
[----:B------:R-:W0:Y:S01]  /*0e80*/  LDCU.64 UR4, c[0x0][0x5a8] ;  /* 0x0000b500ff0477ac */ /* 0x000e220008000a00 */
[----:B------:R-:W-:Y:S01]  /*0e90*/  IMAD.MOV.U32 R10, RZ, RZ, R12 ;  /* 0x000000ffff0a7224 */ /* 0x000fe200078e000c */
[----:B------:R-:W-:Y:S02]  /*0ea0*/  MOV R9, R13 ;  /* 0x0000000d00097202 */ /* 0x000fe40000000f00 */
[----:B------:R-:W-:Y:S02]  /*0eb0*/  MOV R0, 0xef0 ;  /* 0x00000ef000007802 */ /* 0x000fe40000000f00 */
[----:B0-----:R-:W-:Y:S01]  /*0ec0*/  MOV R4, UR4 ;  /* 0x0000000400047c02 */ /* 0x001fe20008000f00 */
[----:B------:R-:W-:-:S07]  /*0ed0*/  IMAD.U32 R3, RZ, RZ, UR5 ;  /* 0x00000005ff037e24 */ /* 0x000fce000f8e00ff */
[----:B------:R-:W-:Y:S05]  /*0ee0*/  CALL.REL.NOINC `($__internal_6_$__cuda_sm20_div_u64) ;  /* 0x000003cc002c7944 */ /* 0x000fea0003c00000 */
        /* <DEDUP_REMOVED lines=10> */
.L_x_15045:
        /* <DEDUP_REMOVED lines=37> */
.L_x_15048:
[----:B------:R-:W0:Y:S01]  /*11e0*/  LDCU.64 UR4, c[0x0][0x5b0] ;  /* 0x0000b600ff0477ac */ /* 0x000e220008000a00 */
[----:B------:R-:W-:Y:S01]  /*11f0*/  MOV R10, R12 ;  /* 0x0000000c000a7202 */ /* 0x000fe20000000f00 */
[----:B------:R-:W-:Y:S01]  /*1200*/  IMAD.MOV.U32 R9, RZ, RZ, R13 ;  /* 0x000000ffff097224 */ /* 0x000fe200078e000d */
[----:B------:R-:W-:Y:S01]  /*1210*/  MOV R0, 0x1250 ;  /* 0x0000125000007802 */ /* 0x000fe20000000f00 */
[----:B0-----:R-:W-:Y:S01]  /*1220*/  IMAD.U32 R4, RZ, RZ, UR4 ;  /* 0x00000004ff047e24 */ /* 0x001fe2000f8e00ff */
[----:B------:R-:W-:-:S07]  /*1230*/  MOV R3, UR5 ;  /* 0x0000000500037c02 */ /* 0x000fce0008000f00 */
[----:B------:R-:W-:Y:S05]  /*1240*/  CALL.REL.NOINC `($__internal_6_$__cuda_sm20_div_u64) ;  /* 0x000003c800547944 */ /* 0x000fea0003c00000 */
        /* <DEDUP_REMOVED lines=11> */
.L_x_15049:
[----:B------:R-:W-:Y:S05]  /*1300*/  BSYNC.RECONVERGENT B0 ;  /* 0x0000000000007941 */ /* 0x000fea0003800200 */
.L_x_15047:
        /* <DEDUP_REMOVED lines=38> */
.L_x_15051:
        /* <DEDUP_REMOVED lines=18> */
.L_x_15052:
[----:B------:R-:W-:Y:S05]  /*1690*/  BSYNC.RECONVERGENT B0 ;  /* 0x0000000000007941 */ /* 0x000fea0003800200 */
.L_x_15050:
        /* <DEDUP_REMOVED lines=38> */
.L_x_15054:
        /* <DEDUP_REMOVED lines=18> */
.L_x_15055:
[----:B------:R-:W-:Y:S05]  /*1a20*/  BSYNC.RECONVERGENT B0 ;  /* 0x0000000000007941 */ /* 0x000fea0003800200 */
.L_x_15053:
        /* <DEDUP_REMOVED lines=38> */
.L_x_15057:
        /* <DEDUP_REMOVED lines=18> */
.L_x_15058:
[----:B------:R-:W-:Y:S05]  /*1db0*/  BSYNC.RECONVERGENT B0 ;  /* 0x0000000000007941 */ /* 0x000fea0003800200 */
.L_x_15056:
        /* <DEDUP_REMOVED lines=38> */
.L_x_15060:
        /* <DEDUP_REMOVED lines=18> */
.L_x_15061:
[----:B------:R-:W-:Y:S05]  /*2140*/  BSYNC.RECONVERGENT B0 ;  /* 0x0000000000007941 */ /* 0x000fea0003800200 */
.L_x_15059:
        /* <DEDUP_REMOVED lines=38> */
.L_x_15063:
        /* <DEDUP_REMOVED lines=18> */
.L_x_15064:
[----:B------:R-:W-:Y:S05]  /*24d0*/  BSYNC.RECONVERGENT B0 ;  /* 0x0000000000007941 */ /* 0x000fea0003800200 */
.L_x_15062:
        /* <DEDUP_REMOVED lines=38> */
.L_x_15066:
        /* <DEDUP_REMOVED lines=18> */
.L_x_15067:
[----:B------:R-:W-:Y:S05]  /*2860*/  BSYNC.RECONVERGENT B0 ;  /* 0x0000000000007941 */ /* 0x000fea0003800200 */
.L_x_15065:
        /* <DEDUP_REMOVED lines=38> */
.L_x_15069:
        /* <DEDUP_REMOVED lines=18> */
.L_x_15070:
[----:B------:R-:W-:Y:S05]  /*2bf0*/  BSYNC.RECONVERGENT B0 ;  /* 0x0000000000007941 */ /* 0x000fea0003800200 */
.L_x_15068:
        /* <DEDUP_REMOVED lines=38> */
.L_x_15072:
        /* <DEDUP_REMOVED lines=18> */
.L_x_15073:
[----:B------:R-:W-:Y:S05]  /*2f80*/  BSYNC.RECONVERGENT B0 ;  /* 0x0000000000007941 */ /* 0x000fea0003800200 */
.L_x_15071:
        /* <DEDUP_REMOVED lines=38> */
.L_x_15075:
        /* <DEDUP_REMOVED lines=18> */
.L_x_15076:
[----:B------:R-:W-:Y:S05]  /*3310*/  BSYNC.RECONVERGENT B0 ;  /* 0x0000000000007941 */ /* 0x000fea0003800200 */
.L_x_15074:
        /* <DEDUP_REMOVED lines=38> */
.L_x_15078:
        /* <DEDUP_REMOVED lines=18> */
.L_x_15079:
[----:B------:R-:W-:Y:S05]  /*36a0*/  BSYNC.RECONVERGENT B0 ;  /* 0x0000000000007941 */ /* 0x000fea0003800200 */
.L_x_15077:
        /* <DEDUP_REMOVED lines=38> */
.L_x_15081:
        /* <DEDUP_REMOVED lines=18> */
.L_x_15082:
[----:B------:R-:W-:Y:S05]  /*3a30*/  BSYNC.RECONVERGENT B0 ;  /* 0x0000000000007941 */ /* 0x000fea0003800200 */
.L_x_15080:
        /* <DEDUP_REMOVED lines=38> */
.L_x_15084:
        /* <DEDUP_REMOVED lines=18> */
.L_x_15085:
[----:B------:R-:W-:Y:S05]  /*3dc0*/  BSYNC.RECONVERGENT B0 ;  /* 0x0000000000007941 */ /* 0x000fea0003800200 */
.L_x_15083:
        /* <DEDUP_REMOVED lines=38> */
.L_x_15087:
        /* <DEDUP_REMOVED lines=18> */
.L_x_15088:
[----:B------:R-:W-:Y:S05]  /*4150*/  BSYNC.RECONVERGENT B0 ;  /* 0x0000000000007941 */ /* 0x000fea0003800200 */
.L_x_15086:
        /* <DEDUP_REMOVED lines=38> */
.L_x_15090:
        /* <DEDUP_REMOVED lines=18> */
.L_x_15091:
[----:B------:R-:W-:Y:S05]  /*44e0*/  BSYNC.RECONVERGENT B0 ;  /* 0x0000000000007941 */ /* 0x000fea0003800200 */
.L_x_15089:
        /* <DEDUP_REMOVED lines=38> */
.L_x_15093:
        /* <DEDUP_REMOVED lines=18> */
.L_x_15094:
[----:B------:R-:W-:Y:S05]  /*4870*/  BSYNC.RECONVERGENT B0 ;  /* 0x0000000000007941 */ /* 0x000fea0003800200 */
.L_x_15092:
        /* <DEDUP_REMOVED lines=38> */
.L_x_15096:
        /* <DEDUP_REMOVED lines=18> */
.L_x_15097:
[----:B------:R-:W-:Y:S05]  /*4c00*/  BSYNC.RECONVERGENT B0 ;  /* 0x0000000000007941 */ /* 0x000fea0003800200 */
.L_x_15095:
        /* <DEDUP_REMOVED lines=38> */
.L_x_15099:
        /* <DEDUP_REMOVED lines=18> */
.L_x_15100:
[----:B------:R-:W-:Y:S05]  /*4f90*/  BSYNC.RECONVERGENT B0 ;  /* 0x0000000000007941 */ /* 0x000fea0003800200 */
.L_x_15098:
        /* <DEDUP_REMOVED lines=38> */
.L_x_15102:
        /* <DEDUP_REMOVED lines=18> */
.L_x_15103:
[----:B------:R-:W-:Y:S05]  /*5320*/  BSYNC.RECONVERGENT B0 ;  /* 0x0000000000007941 */ /* 0x000fea0003800200 */
.L_x_15101:
        /* <DEDUP_REMOVED lines=38> */
.L_x_15105:
        /* <DEDUP_REMOVED lines=18> */
.L_x_15106:
[----:B------:R-:W-:Y:S05]  /*56b0*/  BSYNC.RECONVERGENT B0 ;  /* 0x0000000000007941 */ /* 0x000fea0003800200 */
.L_x_15104:
        /* <DEDUP_REMOVED lines=38> */
.L_x_15108:
        /* <DEDUP_REMOVED lines=18> */
.L_x_15109:
[----:B------:R-:W-:Y:S05]  /*5a40*/  BSYNC.RECONVERGENT B0 ;  /* 0x0000000000007941 */ /* 0x000fea0003800200 */
.L_x_15107:
        /* <DEDUP_REMOVED lines=38> */
.L_x_15111:
        /* <DEDUP_REMOVED lines=18> */
.L_x_15112:
[----:B------:R-:W-:Y:S05]  /*5dd0*/  BSYNC.RECONVERGENT B0 ;  /* 0x0000000000007941 */ /* 0x000fea0003800200 */
.L_x_15110:
        /* <DEDUP_REMOVED lines=37> */
.L_x_15114:
        /* <DEDUP_REMOVED lines=16> */
.L_x_15115:
[----:B------:R-:W-:Y:S05]  /*6130*/  BSYNC.RECONVERGENT B0 ;  /* 0x0000000000007941 */ /* 0x000fea0003800200 */
.L_x_15113:
        /* <DEDUP_REMOVED lines=34> */
.L_x_15117:
[----:B------:R-:W-:Y:S01]  /*6360*/  IMAD.MOV.U32 R8, RZ, RZ, R6 ;  /* 0x000000ffff087224 */ /* 0x000fe200078e0006 */
[----:B------:R-:W-:Y:S02]  /*6370*/  MOV R10, R7 ;  /* 0x00000007000a7202 */ /* 0x000fe40000000f00 */
[----:B------:R-:W-:-:S07]  /*6380*/  MOV R9, 0x63a0 ;  /* 0x000063a000097802 */ /* 0x000fce0000000f00 */
[----:B------:R-:W-:Y:S05]  /*6390*/  CALL.REL.NOINC `($__internal_7_$__cuda_sm20_rem_u64) ;  /* 0x0000037c00207944 */ /* 0x000fea0003c00000 */
[----:B------:R-:W-:Y:S01]  /*63a0*/  IMAD.MOV.U32 R4, RZ, RZ, R0 ;  /* 0x000000ffff047224 */ /* 0x000fe200078e0000 */
[----:B------:R-:W-:-:S07]  /*63b0*/  MOV R5, R3 ;  /* 0x0000000300057202 */ /* 0x000fce0000000f00 */
.L_x_15118:
[----:B------:R-:W-:Y:S05]  /*63c0*/  BSYNC.RECONVERGENT B0 ;  /* 0x0000000000007941 */ /* 0x000fea0003800200 */
.L_x_15116:
[----:B------:R-:W0:Y:S01]  /*63d0*/  LDCU.64 UR4, c[0x0][0x730] ;  /* 0x0000e600ff0477ac */ /* 0x000e220008000a00 */
[----:B------:R-:W-:Y:S02]  /*63e0*/  IMAD.MOV.U32 R3, RZ, RZ, R17 ;  /* 0x000000ffff037224 */ /* 0x000fe400078e0011 */
[----:B0-----:R-:W-:Y:S02]  /*63f0*/  IMAD R5, R5, UR4, RZ ;  /* 0x0000000405057c24 */ /* 0x001fe4000f8e02ff */
[----:B------:R-:W-:-:S04]  /*6400*/  IMAD.WIDE.U32 R2, R4, UR4, R2 ;  /* 0x0000000404027c25 */ /* 0x000fc8000f8e0002 */
[----:B------:R-:W-:-:S05]  /*6410*/  IMAD R5, R4, UR5, R5 ;  /* 0x0000000504057c24 */ /* 0x000fca000f8e0205 */
[----:B------:R-:W-:-:S07]  /*6420*/  IADD3 R17, PT, PT, R3, R5, RZ ;  /* 0x0000000503117210 */ /* 0x000fce0007ffe0ff */
.L_x_15046:
[----:B------:R-:W0:Y:S02]  /*6430*/  LDCU.64 UR4, c[0x0][0x738] ;  /* 0x0000e700ff0477ac */ /* 0x000e240008000a00 */
[----:B0-----:R-:W-:-:S04]  /*6440*/  LEA R4, P0, R2, UR4, 0x3 ;  /* 0x0000000402047c11 */ /* 0x001fc8000f8018ff */
[----:B------:R-:W-:-:S06]  /*6450*/  LEA.HI.X R5, R2, UR5, R17, 0x3, P0 ;  /* 0x0000000502057c11 */ /* 0x000fcc00080f1c11 */
[----:B------:R-:W2:Y:S01]  /*6460*/  LDG.E.64 R4, desc[UR36][R4.64] ;  /* 0x0000002404047981 */ /* 0x000ea2000c1e1b00 */
[----:B------:R-:W2:Y:S01]  /*6470*/  LDC.64 R2, c[0x0][0x580] ;  /* 0x00016000ff027b82 */ /* 0x000ea20000000a00 */
[----:B------:R-:W-:Y:S02]  /*6480*/  VIADD R16, R16, 0x80 ;  /* 0x0000008010107836 */ /* 0x000fe40000000000 */
[----:B--2---:R0:W-:Y:S05]  /*6490*/  STG.E.64 desc[UR36][R2.64], R4 ;  /* 0x0000000402007986 */ /* 0x0041ea000c101b24 */
.L_x_15042:
[----:B------:R-:W-:Y:S05]  /*64a0*/  BSYNC.RECONVERGENT B6 ;  /* 0x0000000000067941 */ /* 0x000fea0003800200 */
.L_x_15041:
        /* <DEDUP_REMOVED lines=31> */
.L_x_15121:
        /* <DEDUP_REMOVED lines=36> */
.L_x_15122:
        /* <DEDUP_REMOVED lines=17> */
.L_x_15123:
        /* <DEDUP_REMOVED lines=37> */
.L_x_15126:
        /* <DEDUP_REMOVED lines=18> */
.L_x_15127:
[----:B------:R-:W-:Y:S05]  /*6d60*/  BSYNC.RECONVERGENT B0 ;  /* 0x0000000000007941 */ /* 0x000fea0003800200 */
.L_x_15125:
        /* <DEDUP_REMOVED lines=38> */
.L_x_15129:
        /* <DEDUP_REMOVED lines=18> */
.L_x_15130:
[----:B------:R-:W-:Y:S05]  /*70f0*/  BSYNC.RECONVERGENT B0 ;  /* 0x0000000000007941 */ /* 0x000fea0003800200 */
.L_x_15128:
        /* <DEDUP_REMOVED lines=38> */
.L_x_15132:
        /* <DEDUP_REMOVED lines=18> */
.L_x_15133:
[----:B------:R-:W-:Y:S05]  /*7480*/  BSYNC.RECONVERGENT B0 ;  /* 0x0000000000007941 */ /* 0x000fea0003800200 */
.L_x_15131:
        /* <DEDUP_REMOVED lines=38> */
.L_x_15135:
        /* <DEDUP_REMOVED lines=18> */
.L_x_15136:
[----:B------:R-:W-:Y:S05]  /*7810*/  BSYNC.RECONVERGENT B0 ;  /* 0x0000000000007941 */ /* 0x000fea0003800200 */
.L_x_15134:
        /* <DEDUP_REMOVED lines=38> */
.L_x_15138:
        /* <DEDUP_REMOVED lines=18> */
.L_x_15139:
[----:B------:R-:W-:Y:S05]  /*7ba0*/  BSYNC.RECONVERGENT B0 ;  /* 0x0000000000007941 */ /* 0x000fea0003800200 */
.L_x_15137:
        /* <DEDUP_REMOVED lines=38> */
.L_x_15141:
        /* <DEDUP_REMOVED lines=18> */
.L_x_15142:
[----:B------:R-:W-:Y:S05]  /*7f30*/  BSYNC.RECONVERGENT B0 ;  /* 0x0000000000007941 */ /* 0x000fea0003800200 */
.L_x_15140:
        /* <DEDUP_REMOVED lines=38> */
.L_x_15144:
        /* <DEDUP_REMOVED lines=18> */
.L_x_15145:
[----:B------:R-:W-:Y:S05]  /*82c0*/  BSYNC.RECONVERGENT B0 ;  /* 0x0000000000007941 */ /* 0x000fea0003800200 */
.L_x_15143:
        /* <DEDUP_REMOVED lines=38> */
.L_x_15147:
        /* <DEDUP_REMOVED lines=18> */
.L_x_15148:
[----:B------:R-:W-:Y:S05]  /*8650*/  BSYNC.RECONVERGENT B0 ;  /* 0x0000000000007941 */ /* 0x000fea0003800200 */
.L_x_15146:
        /* <DEDUP_REMOVED lines=38> */
.L_x_15150:
        /* <DEDUP_REMOVED lines=18> */
.L_x_15151:
[----:B------:R-:W-:Y:S05]  /*89e0*/  BSYNC.RECONVERGENT B0 ;  /* 0x0000000000007941 */ /* 0x000fea0003800200 */
.L_x_15149:
        /* <DEDUP_REMOVED lines=38> */
.L_x_15153:
        /* <DEDUP_REMOVED lines=18> */
.L_x_15154:
[----:B------:R-:W-:Y:S05]  /*8d70*/  BSYNC.RECONVERGENT B0 ;  /* 0x0000000000007941 */ /* 0x000fea0003800200 */
.L_x_15152:
        /* <DEDUP_REMOVED lines=38> */
.L_x_15156:
        /* <DEDUP_REMOVED lines=18> */
.L_x_15157:
[----:B------:R-:W-:Y:S05]  /*9100*/  BSYNC.RECONVERGENT B0 ;  /* 0x0000000000007941 */ /* 0x000fea0003800200 */
.L_x_15155:
        /* <DEDUP_REMOVED lines=38> */
.L_x_15159:
        /* <DEDUP_REMOVED lines=18> */
.L_x_15160:
[----:B------:R-:W-:Y:S05]  /*9490*/  BSYNC.RECONVERGENT B0 ;  /* 0x0000000000007941 */ /* 0x000fea0003800200 */
.L_x_15158:
        /* <DEDUP_REMOVED lines=38> */
.L_x_15162:
        /* <DEDUP_REMOVED lines=18> */
.L_x_15163:
[----:B------:R-:W-:Y:S05]  /*9820*/  BSYNC.RECONVERGENT B0 ;  /* 0x0000000000007941 */ /* 0x000fea0003800200 */
.L_x_15161:
        /* <DEDUP_REMOVED lines=38> */
.L_x_15165:
        /* <DEDUP_REMOVED lines=18> */
.L_x_15166:
[----:B------:R-:W-:Y:S05]  /*9bb0*/  BSYNC.RECONVERGENT B0 ;  /* 0x0000000000007941 */ /* 0x000fea0003800200 */
.L_x_15164:
        /* <DEDUP_REMOVED lines=38> */
.L_x_15168:
        /* <DEDUP_REMOVED lines=18> */
.L_x_15169:
[----:B------:R-:W-:Y:S05]  /*9f40*/  BSYNC.RECONVERGENT B0 ;  /* 0x0000000000007941 */ /* 0x000fea0003800200 */
.L_x_15167:
        /* <DEDUP_REMOVED lines=38> */
.L_x_15171:
        /* <DEDUP_REMOVED lines=18> */
.L_x_15172:
[----:B------:R-:W-:Y:S05]  /*a2d0*/  BSYNC.RECONVERGENT B0 ;  /* 0x0000000000007941 */ /* 0x000fea0003800200 */
.L_x_15170:
        /* <DEDUP_REMOVED lines=38> */
.L_x_15174:
        /* <DEDUP_REMOVED lines=18> */
.L_x_15175:
[----:B------:R-:W-:Y:S05]  /*a660*/  BSYNC.RECONVERGENT B0 ;  /* 0x0000000000007941 */ /* 0x000fea0003800200 */
.L_x_15173:
        /* <DEDUP_REMOVED lines=38> */
.L_x_15177:
        /* <DEDUP_REMOVED lines=18> */
.L_x_15178:
[----:B------:R-:W-:Y:S05]  /*a9f0*/  BSYNC.RECONVERGENT B0 ;  /* 0x0000000000007941 */ /* 0x000fea0003800200 */
.L_x_15176:
        /* <DEDUP_REMOVED lines=38> */
.L_x_15180:
        /* <DEDUP_REMOVED lines=18> */
.L_x_15181:
[----:B------:R-:W-:Y:S05]  /*ad80*/  BSYNC.RECONVERGENT B0 ;  /* 0x0000000000007941 */ /* 0x000fea0003800200 */
.L_x_15179:
        /* <DEDUP_REMOVED lines=38> */
.L_x_15183:
        /* <DEDUP_REMOVED lines=18> */
.L_x_15184:
[----:B------:R-:W-:Y:S05]  /*b110*/  BSYNC.RECONVERGENT B0 ;  /* 0x0000000000007941 */ /* 0x000fea0003800200 */
.L_x_15182:
        /* <DEDUP_REMOVED lines=38> */
.L_x_15186:
        /* <DEDUP_REMOVED lines=18> */
.L_x_15187:
[----:B------:R-:W-:Y:S05]  /*b4a0*/  BSYNC.RECONVERGENT B0 ;  /* 0x0000000000007941 */ /* 0x000fea0003800200 */
.L_x_15185:
        /* <DEDUP_REMOVED lines=38> */
.L_x_15189:
        /* <DEDUP_REMOVED lines=18> */
.L_x_15190:
[----:B------:R-:W-:Y:S05]  /*b830*/  BSYNC.RECONVERGENT B0 ;  /* 0x0000000000007941 */ /* 0x000fea0003800200 */
.L_x_15188:
        /* <DEDUP_REMOVED lines=37> */
.L_x_15192:
        /* <DEDUP_REMOVED lines=16> */
.L_x_15193:
[----:B------:R-:W-:Y:S05]  /*bb90*/  BSYNC.RECONVERGENT B0 ;  /* 0x0000000000007941 */ /* 0x000fea0003800200 */
.L_x_15191:
        /* <DEDUP_REMOVED lines=33> */
.L_x_15195:
[----:B------:R-:W-:Y:S01]  /*bdb0*/  MOV R8, R6 ;  /* 0x0000000600087202 */ /* 0x000fe20000000f00 */
[----:B------:R-:W-:Y:S01]  /*bdc0*/  IMAD.MOV.U32 R10, RZ, RZ, R7 ;  /* 0x000000ffff0a7224 */ /* 0x000fe200078e0007 */
[----:B------:R-:W-:-:S07]  /*bdd0*/  MOV R9, 0xbdf0 ;  /* 0x0000bdf000097802 */ /* 0x000fce0000000f00 */
[----:B------:R-:W-:Y:S05]  /*bde0*/  CALL.REL.NOINC `($__internal_7_$__cuda_sm20_rem_u64) ;  /* 0x00000320008c7944 */ /* 0x000fea0003c00000 */
[----:B------:R-:W-:Y:S01]  /*bdf0*/  MOV R4, R0 ;  /* 0x0000000000047202 */ /* 0x000fe20000000f00 */
[----:B------:R-:W-:-:S07]  /*be00*/  IMAD.MOV.U32 R5, RZ, RZ, R3 ;  /* 0x000000ffff057224 */ /* 0x000fce00078e0003 */
.L_x_15196:
[----:B------:R-:W-:Y:S05]  /*be10*/  BSYNC.RECONVERGENT B0 ;  /* 0x0000000000007941 */ /* 0x000fea0003800200 */
.L_x_15194:
[----:B------:R-:W0:Y:S01]  /*be20*/  LDCU.64 UR4, c[0x0][0x730] ;  /* 0x0000e600ff0477ac */ /* 0x000e220008000a00 */
[----:B------:R-:W-:Y:S01]  /*be30*/  MOV R3, R17 ;  /* 0x0000001100037202 */ /* 0x000fe20000000f00 */
[----:B0-----:R-:W-:Y:S02]  /*be40*/  IMAD R5, R5, UR4, RZ ;  /* 0x0000000405057c24 */ /* 0x001fe4000f8e02ff */
[----:B------:R-:W-:-:S04]  /*be50*/  IMAD.WIDE.U32 R2, R4, UR4, R2 ;  /* 0x0000000404027c25 */ /* 0x000fc8000f8e0002 */
[----:B------:R-:W-:-:S04]  /*be60*/  IMAD R5, R4, UR5, R5 ;  /* 0x0000000504057c24 */ /* 0x000fc8000f8e0205 */
[----:B------:R-:W-:-:S07]  /*be70*/  IMAD.IADD R17, R3, 0x1, R5 ;  /* 0x0000000103117824 */ /* 0x000fce00078e0205 */
.L_x_15124:
[----:B------:R-:W0:Y:S02]  /*be80*/  LDCU.64 UR4, c[0x0][0x738] ;  /* 0x0000e700ff0477ac */ /* 0x000e240008000a00 */
[----:B0-----:R-:W-:-:S04]  /*be90*/  LEA R4, P0, R2, UR4, 0x3 ;  /* 0x0000000402047c11 */ /* 0x001fc8000f8018ff */
[----:B------:R-:W-:-:S06]  /*bea0*/  LEA.HI.X R5, R2, UR5, R17, 0x3, P0 ;  /* 0x0000000502057c11 */ /* 0x000fcc00080f1c11 */
[----:B------:R-:W2:Y:S01]  /*beb0*/  LDG.E.64 R4, desc[UR36][R4.64] ;  /* 0x0000002404047981 */ /* 0x000ea2000c1e1b00 */
[----:B------:R-:W2:Y:S01]  /*bec0*/  LDC.64 R2, c[0x0][0x580] ;  /* 0x00016000ff027b82 */ /* 0x000ea20000000a00 */
[----:B------:R-:W-:Y:S02]  /*bed0*/  IADD3 R16, PT, PT, R16, 0x80, RZ ;  /* 0x0000008010107810 */ /* 0x000fe40007ffe0ff */
[----:B--2---:R1:W-:Y:S05]  /*bee0*/  STG.E.64 desc[UR36][R2.64], R4 ;  /* 0x0000000402007986 */ /* 0x0043ea000c101b24 */
.L_x_15120:
[----:B------:R-:W-:Y:S05]  /*bef0*/  BSYNC.RECONVERGENT B6 ;  /* 0x0000000000067941 */ /* 0x000fea0003800200 */
.L_x_15119:
        /* <DEDUP_REMOVED lines=31> */
.L_x_15199:
        /* <DEDUP_REMOVED lines=36> */
.L_x_15200:
        /* <DEDUP_REMOVED lines=17> */
.L_x_15201:
        /* <DEDUP_REMOVED lines=37> */
.L_x_15204:
        /* <DEDUP_REMOVED lines=18> */
.L_x_15205:
[----:B------:R-:W-:Y:S05]  /*c7b0*/  BSYNC.RECONVERGENT B0 ;  /* 0x0000000000007941 */ /* 0x000fea0003800200 */
.L_x_15203:
        /* <DEDUP_REMOVED lines=38> */
.L_x_15207:
        /* <DEDUP_REMOVED lines=18> */
.L_x_15208:
[----:B------:R-:W-:Y:S05]  /*cb40*/  BSYNC.RECONVERGENT B0 ;  /* 0x0000000000007941 */ /* 0x000fea0003800200 */
.L_x_15206:
        /* <DEDUP_REMOVED lines=38> */
.L_x_15210:
        /* <DEDUP_REMOVED lines=18> */
.L_x_15211:
[----:B------:R-:W-:Y:S05]  /*ced0*/  BSYNC.RECONVERGENT B0 ;  /* 0x0000000000007941 */ /* 0x000fea0003800200 */
.L_x_15209:
        /* <DEDUP_REMOVED lines=38> */
.L_x_15213:
        /* <DEDUP_REMOVED lines=18> */
.L_x_15214:
[----:B------:R-:W-:Y:S05]  /*d260*/  BSYNC.RECONVERGENT B0 ;  /* 0x0000000000007941 */ /* 0x000fea0003800200 */
.L_x_15212:
        /* <DEDUP_REMOVED lines=38> */
.L_x_15216:
        /* <DEDUP_REMOVED lines=18> */
.L_x_15217:
[----:B------:R-:W-:Y:S05]  /*d5f0*/  BSYNC.RECONVERGENT B0 ;  /* 0x0000000000007941 */ /* 0x000fea0003800200 */
.L_x_15215:
        /* <DEDUP_REMOVED lines=38> */
.L_x_15219:
        /* <DEDUP_REMOVED lines=18> */
.L_x_15220:
[----:B------:R-:W-:Y:S05]  /*d980*/  BSYNC.RECONVERGENT B0 ;  /* 0x0000000000007941 */ /* 0x000fea0003800200 */
.L_x_15218:
        /* <DEDUP_REMOVED lines=38> */
.L_x_15222:
        /* <DEDUP_REMOVED lines=18> */
.L_x_15223:
[----:B------:R-:W-:Y:S05]  /*dd10*/  BSYNC.RECONVERGENT B0 ;  /* 0x0000000000007941 */ /* 0x000fea0003800200 */
.L_x_15221:
        /* <DEDUP_REMOVED lines=38> */
.L_x_15225:
        /* <DEDUP_REMOVED lines=18> */
.L_x_15226:
[----:B------:R-:W-:Y:S05]  /*e0a0*/  BSYNC.RECONVERGENT B0 ;  /* 0x0000000000007941 */ /* 0x000fea0003800200 */
.L_x_15224:
        /* <DEDUP_REMOVED lines=38> */
.L_x_15228:
        /* <DEDUP_REMOVED lines=18> */
.L_x_15229:
[----:B------:R-:W-:Y:S05]  /*e430*/  BSYNC.RECONVERGENT B0 ;  /* 0x0000000000007941 */ /* 0x000fea0003800200 */
.L_x_15227:
        /* <DEDUP_REMOVED lines=38> */
.L_x_15231:
        /* <DEDUP_REMOVED lines=18> */
.L_x_15232:
[----:B------:R-:W-:Y:S05]  /*e7c0*/  BSYNC.RECONVERGENT B0 ;  /* 0x0000000000007941 */ /* 0x000fea0003800200 */
.L_x_15230:
        /* <DEDUP_REMOVED lines=38> */
.L_x_15234:
        /* <DEDUP_REMOVED lines=18> */
.L_x_15235:
[----:B------:R-:W-:Y:S05]  /*eb50*/  BSYNC.RECONVERGENT B0 ;  /* 0x0000000000007941 */ /* 0x000fea0003800200 */
.L_x_15233:
        /* <DEDUP_REMOVED lines=38> */
.L_x_15237:
        /* <DEDUP_REMOVED lines=18> */
.L_x_15238:
[----:B------:R-:W-:Y:S05]  /*eee0*/  BSYNC.RECONVERGENT B0 ;  /* 0x0000000000007941 */ /* 0x000fea0003800200 */
.L_x_15236:
        /* <DEDUP_REMOVED lines=38> */
.L_x_15240:
        /* <DEDUP_REMOVED lines=18> */
.L_x_15241:
[----:B------:R-:W-:Y:S05]  /*f270*/  BSYNC.RECONVERGENT B0 ;  /* 0x0000000000007941 */ /* 0x000fea0003800200 */
.L_x_15239:
        /* <DEDUP_REMOVED lines=38> */
.L_x_15243:
        /* <DEDUP_REMOVED lines=18> */
.L_x_15244:
[----:B------:R-:W-:Y:S05]  /*f600*/  BSYNC.RECONVERGENT B0 ;  /* 0x0000000000007941 */ /* 0x000fea0003800200 */
.L_x_15242:
        /* <DEDUP_REMOVED lines=38> */
.L_x_15246:
        /* <DEDUP_REMOVED lines=18> */
.L_x_15247:
[----:B------:R-:W-:Y:S05]  /*f990*/  BSYNC.RECONVERGENT B0 ;  /* 0x0000000000007941 */ /* 0x000fea0003800200 */
.L_x_15245:
        /* <DEDUP_REMOVED lines=38> */
.L_x_15249:
        /* <DEDUP_REMOVED lines=18> */
.L_x_15250:
[----:B------:R-:W-:Y:S05]  /*fd20*/  BSYNC.RECONVERGENT B0 ;  /* 0x0000000000007941 */ /* 0x000fea0003800200 */
.L_x_15248:
        /* <DEDUP_REMOVED lines=38> */
.L_x_15252:
        /* <DEDUP_REMOVED lines=18> */
.L_x_15253:
[----:B------:R-:W-:Y:S05]  /*100b0*/  BSYNC.RECONVERGENT B0 ;  /* 0x0000000000007941 */ /* 0x000fea0003800200 */
.L_x_15251:
        /* <DEDUP_REMOVED lines=38> */
.L_x_15255:
        /* <DEDUP_REMOVED lines=18> */
.L_x_15256:
[----:B------:R-:W-:Y:S05]  /*10440*/  BSYNC.RECONVERGENT B0 ;  /* 0x0000000000007941 */ /* 0x000fea0003800200 */
.L_x_15254:
        /* <DEDUP_REMOVED lines=38> */
.L_x_15258:
        /* <DEDUP_REMOVED lines=18> */
.L_x_15259:
[----:B------:R-:W-:Y:S05]  /*107d0*/  BSYNC.RECONVERGENT B0 ;  /* 0x0000000000007941 */ /* 0x000fea0003800200 */
.L_x_15257:
        /* <DEDUP_REMOVED lines=38> */
.L_x_15261:
        /* <DEDUP_REMOVED lines=18> */
.L_x_15262:
[----:B------:R-:W-:Y:S05]  /*10b60*/  BSYNC.RECONVERGENT B0 ;  /* 0x0000000000007941 */ /* 0x000fea0003800200 */
.L_x_15260:
        /* <DEDUP_REMOVED lines=38> */
.L_x_15264:
        /* <DEDUP_REMOVED lines=18> */
.L_x_15265:
[----:B------:R-:W-:Y:S05]  /*10ef0*/  BSYNC.RECONVERGENT B0 ;  /* 0x0000000000007941 */ /* 0x000fea0003800200 */
.L_x_15263:
        /* <DEDUP_REMOVED lines=38> */
.L_x_15267:
        /* <DEDUP_REMOVED lines=18> */
.L_x_15268:
[----:B------:R-:W-:Y:S05]  /*11280*/  BSYNC.RECONVERGENT B0 ;  /* 0x0000000000007941 */ /* 0x000fea0003800200 */
.L_x_15266:
        /* <DEDUP_REMOVED lines=37> */
.L_x_15270:
        /* <DEDUP_REMOVED lines=16> */
.L_x_15271:
[----:B------:R-:W-:Y:S05]  /*115e0*/  BSYNC.RECONVERGENT B0 ;  /* 0x0000000000007941 */ /* 0x000fea0003800200 */
.L_x_15269:
        /* <DEDUP_REMOVED lines=33> */
.L_x_15273:
[----:B------:R-:W-:Y:S01]  /*11800*/  IMAD.MOV.U32 R8, RZ, RZ, R6 ;  /* 0x000000ffff087224 */ /* 0x000fe200078e0006 */
[----:B------:R-:W-:Y:S02]  /*11810*/  MOV R10, R7 ;  /* 0x00000007000a7202 */ /* 0x000fe40000000f00 */
[----:B------:R-:W-:-:S07]  /*11820*/  MOV R9, 0x11840 ;  /* 0x0001184000097802 */ /* 0x000fce0000000f00 */
[----:B------:R-:W-:Y:S05]  /*11830*/  CALL.REL.NOINC `($__internal_7_$__cuda_sm20_rem_u64) ;  /* 0x000002c400f87944 */ /* 0x000fea0003c00000 */
[----:B------:R-:W-:Y:S01]  /*11840*/  IMAD.MOV.U32 R4, RZ, RZ, R0 ;  /* 0x000000ffff047224 */ /* 0x000fe200078e0000 */
[----:B------:R-:W-:-:S07]  /*11850*/  MOV R5, R3 ;  /* 0x0000000300057202 */ /* 0x000fce0000000f00 */
.L_x_15274:
[----:B------:R-:W-:Y:S05]  /*11860*/  BSYNC.RECONVERGENT B0 ;  /* 0x0000000000007941 */ /* 0x000fea0003800200 */
.L_x_15272:
[----:B------:R-:W0:Y:S01]  /*11870*/  LDCU.64 UR4, c[0x0][0x730] ;  /* 0x0000e600ff0477ac */ /* 0x000e220008000a00 */
[----:B------:R-:W-:Y:S02]  /*11880*/  IMAD.MOV.U32 R3, RZ, RZ, R17 ;  /* 0x000000ffff037224 */ /* 0x000fe400078e0011 */
[----:B0-----:R-:W-:Y:S02]  /*11890*/  IMAD R5, R5, UR4, RZ ;  /* 0x0000000405057c24 */ /* 0x001fe4000f8e02ff */
[----:B------:R-:W-:-:S04]  /*118a0*/  IMAD.WIDE.U32 R2, R4, UR4, R2 ;  /* 0x0000000404027c25 */ /* 0x000fc8000f8e0002 */
[----:B------:R-:W-:-:S05]  /*118b0*/  IMAD R5, R4, UR5, R5 ;  /* 0x0000000504057c24 */ /* 0x000fca000f8e0205 */
[----:B------:R-:W-:-:S07]  /*118c0*/  IADD3 R17, PT, PT, R3, R5, RZ ;  /* 0x0000000503117210 */ /* 0x000fce0007ffe0ff */
.L_x_15202:
[----:B------:R-:W0:Y:S02]  /*118d0*/  LDCU.64 UR4, c[0x0][0x738] ;  /* 0x0000e700ff0477ac */ /* 0x000e240008000a00 */
[----:B0-----:R-:W-:-:S04]  /*118e0*/  LEA R4, P0, R2, UR4, 0x3 ;  /* 0x0000000402047c11 */ /* 0x001fc8000f8018ff */
[----:B------:R-:W-:-:S06]  /*118f0*/  LEA.HI.X R5, R2, UR5, R17, 0x3, P0 ;  /* 0x0000000502057c11 */ /* 0x000fcc00080f1c11 */
[----:B------:R-:W2:Y:S01]  /*11900*/  LDG.E.64 R4, desc[UR36][R4.64] ;  /* 0x0000002404047981 */ /* 0x000ea2000c1e1b00 */
[----:B------:R-:W2:Y:S01]  /*11910*/  LDC.64 R2, c[0x0][0x580] ;  /* 0x00016000ff027b82 */ /* 0x000ea20000000a00 */
[----:B------:R-:W-:Y:S02]  /*11920*/  VIADD R16, R16, 0x80 ;  /* 0x0000008010107836 */ /* 0x000fe40000000000 */
[----:B--2---:R2:W-:Y:S05]  /*11930*/  STG.E.64 desc[UR36][R2.64], R4 ;  /* 0x0000000402007986 */ /* 0x0045ea000c101b24 */
.L_x_15198:
[----:B------:R-:W-:Y:S05]  /*11940*/  BSYNC.RECONVERGENT B6 ;  /* 0x0000000000067941 */ /* 0x000fea0003800200 */
.L_x_15197:
        /* <DEDUP_REMOVED lines=30> */
.L_x_15275:
        /* <DEDUP_REMOVED lines=36> */
.L_x_15276:
        /* <DEDUP_REMOVED lines=17> */
.L_x_15277:
        /* <DEDUP_REMOVED lines=37> */
.L_x_15280:
        /* <DEDUP_REMOVED lines=18> */
.L_x_15281:
[----:B------:R-:W-:Y:S05]  /*121f0*/  BSYNC.RECONVERGENT B0 ;  /* 0x0000000000007941 */ /* 0x000fea0003800200 */
.L_x_15279:
        /* <DEDUP_REMOVED lines=37> */
.L_x_15283:
        /* <DEDUP_REMOVED lines=18> */
.L_x_15284:
[----:B------:R-:W-:Y:S05]  /*12570*/  BSYNC.RECONVERGENT B0 ;  /* 0x0000000000007941 */ /* 0x000fea0003800200 */
.L_x_15282:
        /* <DEDUP_REMOVED lines=37> */
.L_x_15286:
        /* <DEDUP_REMOVED lines=18> */
.L_x_15287:
[----:B------:R-:W-:Y:S05]  /*128f0*/  BSYNC.RECONVERGENT B0 ;  /* 0x0000000000007941 */ /* 0x000fea0003800200 */
.L_x_15285:
        /* <DEDUP_REMOVED lines=37> */
.L_x_15289:
        /* <DEDUP_REMOVED lines=18> */
.L_x_15290:
[----:B------:R-:W-:Y:S05]  /*12c70*/  BSYNC.RECONVERGENT B0 ;  /* 0x0000000000007941 */ /* 0x000fea0003800200 */
.L_x_15288:
        /* <DEDUP_REMOVED lines=37> */
.L_x_15292:
        /* <DEDUP_REMOVED lines=18> */
.L_x_15293:
[----:B------:R-:W-:Y:S05]  /*12ff0*/  BSYNC.RECONVERGENT B0 ;  /* 0x0000000000007941 */ /* 0x000fea0003800200 */
.L_x_15291:
        /* <DEDUP_REMOVED lines=37> */
.L_x_15295:
        /* <DEDUP_REMOVED lines=18> */
.L_x_15296:
[----:B------:R-:W-:Y:S05]  /*13370*/  BSYNC.RECONVERGENT B0 ;  /* 0x0000000000007941 */ /* 0x000fea0003800200 */
.L_x_15294:
        /* <DEDUP_REMOVED lines=37> */
.L_x_15298:
        /* <DEDUP_REMOVED lines=18> */
.L_x_15299:
[----:B------:R-:W-:Y:S05]  /*136f0*/  BSYNC.RECONVERGENT B0 ;  /* 0x0000000000007941 */ /* 0x000fea0003800200 */
.L_x_15297:
        /* <DEDUP_REMOVED lines=37> */
.L_x_15301:
        /* <DEDUP_REMOVED lines=18> */
.L_x_15302:
[----:B------:R-:W-:Y:S05]  /*13a70*/  BSYNC.RECONVERGENT B0 ;  /* 0x0000000000007941 */ /* 0x000fea0003800200 */
.L_x_15300:
        /* <DEDUP_REMOVED lines=37> */
.L_x_15304:
        /* <DEDUP_REMOVED lines=18> */
.L_x_15305:
[----:B------:R-:W-:Y:S05]  /*13df0*/  BSYNC.RECONVERGENT B0 ;  /* 0x0000000000007941 */ /* 0x000fea0003800200 */
.L_x_15303:
        /* <DEDUP_REMOVED lines=37> */
.L_x_15307:
        /* <DEDUP_REMOVED lines=18> */
.L_x_15308:
[----:B------:R-:W-:Y:S05]  /*14170*/  BSYNC.RECONVERGENT B0 ;  /* 0x0000000000007941 */ /* 0x000fea0003800200 */
.L_x_15306:
        /* <DEDUP_REMOVED lines=37> */
.L_x_15310:
        /* <DEDUP_REMOVED lines=18> */
.L_x_15311:
[----:B------:R-:W-:Y:S05]  /*144f0*/  BSYNC.RECONVERGENT B0 ;  /* 0x0000000000007941 */ /* 0x000fea0003800200 */
.L_x_15309:
        /* <DEDUP_REMOVED lines=37> */
.L_x_15313:
        /* <DEDUP_REMOVED lines=18> */
.L_x_15314:
[----:B------:R-:W-:Y:S05]  /*14870*/  BSYNC.RECONVERGENT B0 ;  /* 0x0000000000007941 */ /* 0x000fea0003800200 */
.L_x_15312:
        /* <DEDUP_REMOVED lines=37> */
.L_x_15316:
        /* <DEDUP_REMOVED lines=18> */
.L_x_15317:
[----:B------:R-:W-:Y:S05]  /*14bf0*/  BSYNC.RECONVERGENT B0 ;  /* 0x0000000000007941 */ /* 0x000fea0003800200 */
.L_x_15315:
        /* <DEDUP_REMOVED lines=37> */
.L_x_15319:
        /* <DEDUP_REMOVED lines=18> */
.L_x_15320:
[----:B------:R-:W-:Y:S05]  /*14f70*/  BSYNC.RECONVERGENT B0 ;  /* 0x0000000000007941 */ /* 0x000fea0003800200 */
.L_x_15318:
        /* <DEDUP_REMOVED lines=37> */
.L_x_15322:
        /* <DEDUP_REMOVED lines=18> */
.L_x_15323:
[----:B------:R-:W-:Y:S05]  /*152f0*/  BSYNC.RECONVERGENT B0 ;  /* 0x0000000000007941 */ /* 0x000fea0003800200 */
.L_x_15321:
        /* <DEDUP_REMOVED lines=37> */
.L_x_15325:
        /* <DEDUP_REMOVED lines=18> */
.L_x_15326:
[----:B------:R-:W-:Y:S05]  /*15670*/  BSYNC.RECONVERGENT B0 ;  /* 0x0000000000007941 */ /* 0x000fea0003800200 */
.L_x_15324:
        /* <DEDUP_REMOVED lines=37> */
.L_x_15328:
        /* <DEDUP_REMOVED lines=18> */
.L_x_15329:
[----:B------:R-:W-:Y:S05]  /*159f0*/  BSYNC.RECONVERGENT B0 ;  /* 0x0000000000007941 */ /* 0x000fea0003800200 */
.L_x_15327:
        /* <DEDUP_REMOVED lines=37> */
.L_x_15331:
        /* <DEDUP_REMOVED lines=18> */
.L_x_15332:
[----:B------:R-:W-:Y:S05]  /*15d70*/  BSYNC.RECONVERGENT B0 ;  /* 0x0000000000007941 */ /* 0x000fea0003800200 */
.L_x_15330:
        /* <DEDUP_REMOVED lines=37> */
.L_x_15334:
        /* <DEDUP_REMOVED lines=18> */
.L_x_15335:
[----:B------:R-:W-:Y:S05]  /*160f0*/  BSYNC.RECONVERGENT B0 ;  /* 0x0000000000007941 */ /* 0x000fea0003800200 */
.L_x_15333:
        /* <DEDUP_REMOVED lines=37> */
.L_x_15337:
        /* <DEDUP_REMOVED lines=18> */
.L_x_15338:
[----:B------:R-:W-:Y:S05]  /*16470*/  BSYNC.RECONVERGENT B0 ;  /* 0x0000000000007941 */ /* 0x000fea0003800200 */
.L_x_15336:
        /* <DEDUP_REMOVED lines=37> */
.L_x_15340:
        /* <DEDUP_REMOVED lines=18> */
.L_x_15341:
[----:B------:R-:W-:Y:S05]  /*167f0*/  BSYNC.RECONVERGENT B0 ;  /* 0x0000000000007941 */ /* 0x000fea0003800200 */
.L_x_15339:
        /* <DEDUP_REMOVED lines=37> */
.L_x_15343:
        /* <DEDUP_REMOVED lines=18> */
.L_x_15344:
[----:B------:R-:W-:Y:S05]  /*16b70*/  BSYNC.RECONVERGENT B0 ;  /* 0x0000000000007941 */ /* 0x000fea0003800200 */
.L_x_15342:
        /* <DEDUP_REMOVED lines=36> */
.L_x_15346:
        /* <DEDUP_REMOVED lines=16> */
.L_x_15347:
[----:B------:R-:W-:Y:S05]  /*16ec0*/  BSYNC.RECONVERGENT B0 ;  /* 0x0000000000007941 */ /* 0x000fea0003800200 */
.L_x_15345:
        /* <DEDUP_REMOVED lines=32> */
.L_x_15349:
[----:B------:R-:W-:Y:S01]  /*170d0*/  IMAD.MOV.U32 R8, RZ, RZ, R6 ;  /* 0x000000ffff087224 */ /* 0x000fe200078e0006 */
[----:B------:R-:W-:Y:S02]  /*170e0*/  MOV R10, R7 ;  /* 0x00000007000a7202 */ /* 0x000fe40000000f00 */
[----:B------:R-:W-:-:S07]  /*170f0*/  MOV R9, 0x17110 ;  /* 0x0001711000097802 */ /* 0x000fce0000000f00 */
[----:B------:R-:W-:Y:S05]  /*17100*/  CALL.REL.NOINC `($__internal_7_$__cuda_sm20_rem_u64) ;  /* 0x0000026c00c47944 */ /* 0x000fea0003c00000 */
[----:B------:R-:W-:-:S07]  /*17110*/  IMAD.MOV.U32 R2, RZ, RZ, R0 ;  /* 0x000000ffff027224 */ /* 0x000fce00078e0000 */
.L_x_15350:
[----:B------:R-:W-:Y:S05]  /*17120*/  BSYNC.RECONVERGENT B0 ;  /* 0x0000000000007941 */ /* 0x000fea0003800200 */
.L_x_15348:
[----:B------:R-:W0:Y:S02]  /*17130*/  LDCU.64 UR4, c[0x0][0x730] ;  /* 0x0000e600ff0477ac */ /* 0x000e240008000a00 */
[----:B0-----:R-:W-:Y:S02]  /*17140*/  IMAD R3, R3, UR4, RZ ;  /* 0x0000000403037c24 */ /* 0x001fe4000f8e02ff */
[----:B------:R-:W-:-:S04]  /*17150*/  IMAD.WIDE.U32 R16, R2, UR4, R16 ;  /* 0x0000000402107c25 */ /* 0x000fc8000f8e0010 */
[----:B------:R-:W-:-:S05]  /*17160*/  IMAD R3, R2, UR5, R3 ;  /* 0x0000000502037c24 */ /* 0x000fca000f8e0203 */
[----:B------:R-:W-:-:S07]  /*17170*/  IADD3 R17, PT, PT, R17, R3, RZ ;  /* 0x0000000311117210 */ /* 0x000fce0007ffe0ff */
.L_x_15278:
[----:B------:R-:W0:Y:S02]  /*17180*/  LDCU.64 UR4, c[0x0][0x738] ;  /* 0x0000e700ff0477ac */ /* 0x000e240008000a00 */
[----:B0-----:R-:W-:-:S04]  /*17190*/  LEA R2, P0, R16, UR4, 0x3 ;  /* 0x0000000410027c11 */ /* 0x001fc8000f8018ff */
[----:B------:R-:W-:-:S06]  /*171a0*/  LEA.HI.X R3, R16, UR5, R17, 0x3, P0 ;  /* 0x0000000510037c11 */ /* 0x000fcc00080f1c11 */
[----:B------:R-:W2:Y:S01]  /*171b0*/  LDG.E.64 R2, desc[UR36][R2.64] ;  /* 0x0000002402027981 */ /* 0x000ea2000c1e1b00 */
[----:B------:R-:W2:Y:S03]  /*171c0*/  LDC.64 R4, c[0x0][0x580] ;  /* 0x00016000ff047b82 */ /* 0x000ea60000000a00 */
[----:B--2---:R-:W-:Y:S01]  /*171d0*/  STG.E.64 desc[UR36][R4.64], R2 ;  /* 0x0000000204007986 */ /* 0x004fe2000c101b24 */
[----:B------:R-:W-:Y:S05]  /*171e0*/  EXIT ;  /* 0x000000000000794d */ /* 0x000fea0003800000 */
.L_x_15029:
        /* <DEDUP_REMOVED lines=31> */
.L_x_15353:
        /* <DEDUP_REMOVED lines=10> */
[----:B------:R-:W2:Y:S01]  /*17480*/  LDG.E.64 R2, desc[UR36][R2.64] ;  /* 0x0000002402027981 */ /* 0x000ea2000c1e1b00 */
[----:B------:R-:W2:Y:S01]  /*17490*/  LDC.64 R4, c[0x0][0x580] ;  /* 0x00016000ff047b82 */ /* 0x000ea20000000a00 */
[----:B------:R-:W-:Y:S02]  /*174a0*/  VIADD R16, R16, 0x80 ;  /* 0x0000008010107836 */ /* 0x000fe40000000000 */
[----:B--2---:R0:W-:Y:S05]  /*174b0*/  STG.E.64 desc[UR36][R4.64], R2 ;  /* 0x0000000204007986 */ /* 0x0041ea000c101b24 */
.L_x_15352:
[----:B------:R-:W-:Y:S05]  /*174c0*/  BSYNC.RECONVERGENT B6 ;  /* 0x0000000000067941 */ /* 0x000fea0003800200 */
.L_x_15351:
        /* <DEDUP_REMOVED lines=31> */
.L_x_15356:
        /* <DEDUP_REMOVED lines=10> */
[----:B------:R-:W2:Y:S01]  /*17760*/  LDG.E.64 R2, desc[UR36][R2.64] ;  /* 0x0000002402027981 */ /* 0x000ea2000c1e1b00 */
[----:B------:R-:W2:Y:S01]  /*17770*/  LDC.64 R4, c[0x0][0x580] ;  /* 0x00016000ff047b82 */ /* 0x000ea20000000a00 */
[----:B------:R-:W-:Y:S02]  /*17780*/  IADD3 R16, PT, PT, R16, 0x80, RZ ;  /* 0x0000008010107810 */ /* 0x000fe40007ffe0ff */
[----:B--2---:R1:W-:Y:S05]  /*17790*/  STG.E.64 desc[UR36][R4.64], R2 ;  /* 0x0000000204007986 */ /* 0x0043ea000c101b24 */
.L_x_15355:
[----:B------:R-:W-:Y:S05]  /*177a0*/  BSYNC.RECONVERGENT B6 ;  /* 0x0000000000067941 */ /* 0x000fea0003800200 */
.L_x_15354:
        /* <DEDUP_REMOVED lines=31> */
.L_x_15359:
        /* <DEDUP_REMOVED lines=10> */
[----:B------:R-:W2:Y:S01]  /*17a40*/  LDG.E.64 R2, desc[UR36][R2.64] ;  /* 0x0000002402027981 */ /* 0x000ea2000c1e1b00 */
[----:B------:R-:W2:Y:S01]  /*17a50*/  LDC.64 R4, c[0x0][0x580] ;  /* 0x00016000ff047b82 */ /* 0x000ea20000000a00 */
[----:B------:R-:W-:Y:S02]  /*17a60*/  VIADD R16, R16, 0x80 ;  /* 0x0000008010107836 */ /* 0x000fe40000000000 */
[----:B--2---:R2:W-:Y:S05]  /*17a70*/  STG.E.64 desc[UR36][R4.64], R2 ;  /* 0x0000000204007986 */ /* 0x0045ea000c101b24 */
.L_x_15358:
[----:B------:R-:W-:Y:S05]  /*17a80*/  BSYNC.RECONVERGENT B6 ;  /* 0x0000000000067941 */ /* 0x000fea0003800200 */
.L_x_15357:
        /* <DEDUP_REMOVED lines=30> */
.L_x_15360:
        /* <DEDUP_REMOVED lines=10> */
[----:B------:R-:W2:Y:S01]  /*17d10*/  LDG.E.64 R2, desc[UR36][R2.64] ;  /* 0x0000002402027981 */ /* 0x000ea2000c1e1b00 */
[----:B------:R-:W2:Y:S03]  /*17d20*/  LDC.64 R4, c[0x0][0x580] ;  /* 0x00016000ff047b82 */ /* 0x000ea60000000a00 */
[----:B--2---:R-:W-:Y:S01]  /*17d30*/  STG.E.64 desc[UR36][R4.64], R2 ;  /* 0x0000000204007986 */ /* 0x004fe2000c101b24 */
[----:B------:R-:W-:Y:S05]  /*17d40*/  EXIT ;  /* 0x000000000000794d */ /* 0x000fea0003800000 */
.L_x_15028:
        /* <DEDUP_REMOVED lines=311> */
.L_x_15365:
        /* <DEDUP_REMOVED lines=29> */
.L_x_15367:
[----:B------:R-:W-:Y:S05]  /*19290*/  BSYNC.RECONVERGENT B7 ;  /* 0x0000000000077941 */ /* 0x000fea0003800200 */
.L_x_15366:
[----:B------:R-:W0:Y:S01]  /*192a0*/  LDC.64 R4, c[0x0][0x738] ;  /* 0x0001ce00ff047b82 */ /* 0x000e220000000a00 */
[----:B------:R-:W1:Y:S01]  /*192b0*/  LDCU.64 UR4, c[0x0][0x580] ;  /* 0x0000b000ff0477ac */ /* 0x000e620008000a00 */
[----:B0-----:R-:W2:Y:S01]  /*192c0*/  LDG.E.64 R4, desc[UR36][R4.64] ;  /* 0x0000002404047981 */ /* 0x001ea2000c1e1b00 */
[----:B-1----:R-:W-:Y:S02]  /*192d0*/  IADD3 R2, P0, PT, R19, UR4, RZ ;  /* 0x0000000413027c10 */ /* 0x002fe4000ff1e0ff */
[----:B------:R-:W-:-:S03]  /*192e0*/  IADD3 R16, PT, PT, R16, 0x80, RZ ;  /* 0x0000008010107810 */ /* 0x000fc60007ffe0ff */
[----:B------:R-:W-:-:S05]  /*192f0*/  IMAD.X R3, RZ, RZ, UR5, P0 ;  /* 0x00000005ff037e24 */ /* 0x000fca00080e06ff */
[----:B--2---:R0:W-:Y:S03]  /*19300*/  STG.E.64 desc[UR36][R2.64], R4 ;  /* 0x0000000402007986 */ /* 0x0041e6000c101b24 */
.L_x_15364:
[----:B------:R-:W-:Y:S05]  /*19310*/  BSYNC.RECONVERGENT B6 ;  /* 0x0000000000067941 */ /* 0x000fea0003800200 */
.L_x_15363:
        /* <DEDUP_REMOVED lines=303> */
.L_x_15370:
        /* <DEDUP_REMOVED lines=29> */
.L_x_15372:
[----:B------:R-:W-:Y:S05]  /*1a7e0*/  BSYNC.RECONVERGENT B7 ;  /* 0x0000000000077941 */ /* 0x000fea0003800200 */
.L_x_15371:
[----:B------:R-:W0:Y:S01]  /*1a7f0*/  LDC.64 R4, c[0x0][0x738] ;  /* 0x0001ce00ff047b82 */ /* 0x000e220000000a00 */
[----:B------:R-:W1:Y:S01]  /*1a800*/  LDCU.64 UR4, c[0x0][0x580] ;  /* 0x0000b000ff0477ac */ /* 0x000e620008000a00 */
[----:B0-----:R-:W2:Y:S01]  /*1a810*/  LDG.E.64 R4, desc[UR36][R4.64] ;  /* 0x0000002404047981 */ /* 0x001ea2000c1e1b00 */
[----:B-1----:R-:W-:Y:S01]  /*1a820*/  IADD3 R2, P0, PT, R19, UR4, RZ ;  /* 0x0000000413027c10 */ /* 0x002fe2000ff1e0ff */
[----:B------:R-:W-:-:S03]  /*1a830*/  VIADD R16, R16, 0x80 ;  /* 0x0000008010107836 */ /* 0x000fc60000000000 */
[----:B------:R-:W-:-:S05]  /*1a840*/  IADD3.X R3, PT, PT, RZ, UR5, RZ, P0, !PT ;  /* 0x00000005ff037c10 */ /* 0x000fca00087fe4ff */
[----:B--2---:R1:W-:Y:S04]  /*1a850*/  STG.E.64 desc[UR36][R2.64], R4 ;  /* 0x0000000402007986 */ /* 0x0043e8000c101b24 */
.L_x_15369:
[----:B------:R-:W-:Y:S05]  /*1a860*/  BSYNC.RECONVERGENT B6 ;  /* 0x0000000000067941 */ /* 0x000fea0003800200 */
.L_x_15368:
        /* <DEDUP_REMOVED lines=303> */
.L_x_15375:
        /* <DEDUP_REMOVED lines=29> */
.L_x_15377:
[----:B------:R-:W-:Y:S05]  /*1bd30*/  BSYNC.RECONVERGENT B7 ;  /* 0x0000000000077941 */ /* 0x000fea0003800200 */
.L_x_15376:
[----:B------:R-:W0:Y:S01]  /*1bd40*/  LDC.64 R4, c[0x0][0x738] ;  /* 0x0001ce00ff047b82 */ /* 0x000e220000000a00 */
[----:B------:R-:W1:Y:S01]  /*1bd50*/  LDCU.64 UR4, c[0x0][0x580] ;  /* 0x0000b000ff0477ac */ /* 0x000e620008000a00 */
[----:B0-----:R-:W2:Y:S01]  /*1bd60*/  LDG.E.64 R4, desc[UR36][R4.64] ;  /* 0x0000002404047981 */ /* 0x001ea2000c1e1b00 */
[----:B-1----:R-:W-:Y:S02]  /*1bd70*/  IADD3 R2, P0, PT, R19, UR4, RZ ;  /* 0x0000000413027c10 */ /* 0x002fe4000ff1e0ff */
[----:B------:R-:W-:-:S03]  /*1bd80*/  IADD3 R16, PT, PT, R16, 0x80, RZ ;  /* 0x0000008010107810 */ /* 0x000fc60007ffe0ff */
[----:B------:R-:W-:-:S05]  /*1bd90*/  IMAD.X R3, RZ, RZ, UR5, P0 ;  /* 0x00000005ff037e24 */ /* 0x000fca00080e06ff */
[----:B--2---:R2:W-:Y:S03]  /*1bda0*/  STG.E.64 desc[UR36][R2.64], R4 ;  /* 0x0000000402007986 */ /* 0x0045e6000c101b24 */
.L_x_15374:
[----:B------:R-:W-:Y:S05]  /*1bdb0*/  BSYNC.RECONVERGENT B6 ;  /* 0x0000000000067941 */ /* 0x000fea0003800200 */
.L_x_15373:
        /* <DEDUP_REMOVED lines=302> */
.L_x_15378:
        /* <DEDUP_REMOVED lines=31> */
.L_x_15380:
[----:B------:R-:W-:Y:S05]  /*1d290*/  BSYNC.RECONVERGENT B6 ;  /* 0x0000000000067941 */ /* 0x000fea0003800200 */
.L_x_15379:
[----:B------:R-:W0:Y:S02]  /*1d2a0*/  LDC.64 R2, c[0x0][0x738] ;  /* 0x0001ce00ff027b82 */ /* 0x000e240000000a00 */
[----:B0-----:R-:W2:Y:S04]  /*1d2b0*/  LDG.E.64 R2, desc[UR36][R2.64] ;  /* 0x0000002402027981 */ /* 0x001ea8000c1e1b00 */
[----:B--2---:R-:W-:Y:S01]  /*1d2c0*/  STG.E.64 desc[UR36][R16.64], R2 ;  /* 0x0000000210007986 */ /* 0x004fe2000c101b24 */
[----:B------:R-:W-:Y:S05]  /*1d2d0*/  EXIT ;  /* 0x000000000000794d */ /* 0x000fea0003800000 */
.L_x_15362:
        /* <DEDUP_REMOVED lines=309> */
.L_x_15383:
        /* <DEDUP_REMOVED lines=29> */
.L_x_15385:
[----:B------:R-:W-:Y:S05]  /*1e800*/  BSYNC.RECONVERGENT B7 ;  /* 0x0000000000077941 */ /* 0x000fea0003800200 */
.L_x_15384:
        /* <DEDUP_REMOVED lines=36> */
.L_x_15387:
        /* <DEDUP_REMOVED lines=17> */
.L_x_15388:
[----:B------:R-:W-:Y:S05]  /*1eb60*/  BSYNC.RECONVERGENT B0 ;  /* 0x0000000000007941 */ /* 0x000fea0003800200 */
.L_x_15386:
        /* <DEDUP_REMOVED lines=37> */
.L_x_15391:
        /* <DEDUP_REMOVED lines=18> */
.L_x_15392:
[----:B------:R-:W-:Y:S05]  /*1eee0*/  BSYNC.RECONVERGENT B0 ;  /* 0x0000000000007941 */ /* 0x000fea0003800200 */
.L_x_15390:
        /* <DEDUP_REMOVED lines=37> */
.L_x_15394:
        /* <DEDUP_REMOVED lines=18> */
.L_x_15395:
[----:B------:R-:W-:Y:S05]  /*1f260*/  BSYNC.RECONVERGENT B0 ;  /* 0x0000000000007941 */ /* 0x000fea0003800200 */
.L_x_15393:
        /* <DEDUP_REMOVED lines=37> */
.L_x_15397:
        /* <DEDUP_REMOVED lines=18> */
.L_x_15398:
[----:B------:R-:W-:Y:S05]  /*1f5e0*/  BSYNC.RECONVERGENT B0 ;  /* 0x0000000000007941 */ /* 0x000fea0003800200 */
.L_x_15396:
        /* <DEDUP_REMOVED lines=37> */
.L_x_15400:
[----:B------:R-:W0:Y:S01]  /*1f840*/  LDCU.64 UR4, c[0x0][0x5c8] ;  /* 0x0000b900ff0477ac */ /* 0x000e220008000a00 */
[----:B------:R-:W-:Y:S02]  /*1f850*/  MOV R10, R12 ;  /* 0x0000000c000a7202 */ /* 0x000fe40000000f00 */
        /* <DEDUP_REMOVED lines=16> */
.L_x_15401:
[----:B------:R-:W-:Y:S05]  /*1f960*/  BSYNC.RECONVERGENT B0 ;  /* 0x0000000000007941 */ /* 0x000fea0003800200 */
.L_x_15399:
        /* <DEDUP_REMOVED lines=37> */
.L_x_15403:
[----:B------:R-:W0:Y:S01]  /*1fbc0*/  LDCU.64 UR4, c[0x0][0x5d0] ;  /* 0x0000ba00ff0477ac */ /* 0x000e220008000a00 */
[----:B------:R-:W-:Y:S02]  /*1fbd0*/  MOV R10, R12 ;  /* 0x0000000c000a7202 */ /* 0x000fe40000000f00 */
[----:B------:R-:W-:Y:S02]  /*1fbe0*/  MOV R9, R13 ;  /* 0x0000000d00097202 */ /* 0x000fe40000000f00 */
[----:B------:R-:W-:Y:S01]  /*1fbf0*/  MOV R0, 0x1fc30 ;  /* 0x0001fc3000007802 */ /* 0x000fe20000000f00 */
[----:B0-----:R-:W-:Y:S01]  /*1fc00*/  IMAD.U32 R4, RZ, RZ, UR4 ;  /* 0x00000004ff047e24 */ /* 0x001fe2000f8e00ff */
[----:B------:R-:W-:-:S07]  /*1fc10*/  MOV R3, UR5 ;  /* 0x0000000500037c02 */ /* 0x000fce0008000f00 */
[----:B------:R-:W-:Y:S05]  /*1fc20*/  CALL.REL.NOINC `($__internal_6_$__cuda_sm20_div_u64) ;  /* 0x000001dc00dc7944 */ /* 0x000fea0003c00000 */
        /* <DEDUP_REMOVED lines=11> */
.L_x_15404:
[----:B------:R-:W-:Y:S05]  /*1fce0*/  BSYNC.RECONVERGENT B0 ;  /* 0x0000000000007941 */ /* 0x000fea0003800200 */
.L_x_15402:
        /* <DEDUP_REMOVED lines=37> */
.L_x_15406:
[----:B------:R-:W0:Y:S01]  /*1ff40*/  LDCU.64 UR4, c[0x0][0x5d8] ;  /* 0x0000bb00ff0477ac */ /* 0x000e220008000a00 */
[----:B------:R-:W-:Y:S01]  /*1ff50*/  IMAD.MOV.U32 R10, RZ, RZ, R12 ;  /* 0x000000ffff0a7224 */ /* 0x000fe200078e000c */
[----:B------:R-:W-:Y:S01]  /*1ff60*/  MOV R0, 0x1ffb0 ;  /* 0x0001ffb000007802 */ /* 0x000fe20000000f00 */
[----:B------:R-:W-:Y:S01]  /*1ff70*/  IMAD.MOV.U32 R9, RZ, RZ, R13 ;  /* 0x000000ffff097224 */ /* 0x000fe200078e000d */
[----:B0-----:R-:W-:Y:S02]  /*1ff80*/  MOV R4, UR4 ;  /* 0x0000000400047c02 */ /* 0x001fe40008000f00 */
[----:B------:R-:W-:-:S07]  /*1ff90*/  MOV R3, UR5 ;  /* 0x0000000500037c02 */ /* 0x000fce0008000f00 */
[----:B------:R-:W-:Y:S05]  /*1ffa0*/  CALL.REL.NOINC `($__internal_6_$__cuda_sm20_div_u64) ;  /* 0x000001d800fc7944 */ /* 0x000fea0003c00000 */
        /* <DEDUP_REMOVED lines=11> */
.L_x_15407:
[----:B------:R-:W-:Y:S05]  /*20060*/  BSYNC.RECONVERGENT B0 ;  /* 0x0000000000007941 */ /* 0x000fea0003800200 */
.L_x_15405:
        /* <DEDUP_REMOVED lines=37> */
.L_x_15409:
        /* <DEDUP_REMOVED lines=18> */
.L_x_15410:
[----:B------:R-:W-:Y:S05]  /*203e0*/  BSYNC.RECONVERGENT B0 ;  /* 0x0000000000007941 */ /* 0x000fea0003800200 */
.L_x_15408:
        /* <DEDUP_REMOVED lines=37> */
.L_x_15412:
        /* <DEDUP_REMOVED lines=18> */
.L_x_15413:
[----:B------:R-:W-:Y:S05]  /*20760*/  BSYNC.RECONVERGENT B0 ;  /* 0x0000000000007941 */ /* 0x000fea0003800200 */
.L_x_15411:
        /* <DEDUP_REMOVED lines=37> */
.L_x_15415:
        /* <DEDUP_REMOVED lines=18> */
.L_x_15416:
[----:B------:R-:W-:Y:S05]  /*20ae0*/  BSYNC.RECONVERGENT B0 ;  /* 0x0000000000007941 */ /* 0x000fea0003800200 */
.L_x_15414:
        /* <DEDUP_REMOVED lines=37> */
.L_x_15418:
        /* <DEDUP_REMOVED lines=18> */
.L_x_15419:
[----:B------:R-:W-:Y:S05]  /*20e60*/  BSYNC.RECONVERGENT B0 ;  /* 0x0000000000007941 */ /* 0x000fea0003800200 */
.L_x_15417:
        /* <DEDUP_REMOVED lines=37> */
.L_x_15421:
        /* <DEDUP_REMOVED lines=18> */
.L_x_15422:
[----:B------:R-:W-:Y:S05]  /*211e0*/  BSYNC.RECONVERGENT B0 ;  /* 0x0000000000007941 */ /* 0x000fea0003800200 */
.L_x_15420:
        /* <DEDUP_REMOVED lines=37> */
.L_x_15424:
        /* <DEDUP_REMOVED lines=18> */
.L_x_15425:
[----:B------:R-:W-:Y:S05]  /*21560*/  BSYNC.RECONVERGENT B0 ;  /* 0x0000000000007941 */ /* 0x000fea0003800200 */
.L_x_15423:
        /* <DEDUP_REMOVED lines=37> */
.L_x_15427:
        /* <DEDUP_REMOVED lines=18> */
.L_x_15428:
[----:B------:R-:W-:Y:S05]  /*218e0*/  BSYNC.RECONVERGENT B0 ;  /* 0x0000000000007941 */ /* 0x000fea0003800200 */
.L_x_15426:
        /* <DEDUP_REMOVED lines=37> */
.L_x_15430:
        /* <DEDUP_REMOVED lines=18> */
.L_x_15431:
[----:B------:R-:W-:Y:S05]  /*21c60*/  BSYNC.RECONVERGENT B0 ;  /* 0x0000000000007941 */ /* 0x000fea0003800200 */
.L_x_15429:
        /* <DEDUP_REMOVED lines=37> */
.L_x_15433:
        /* <DEDUP_REMOVED lines=18> */
.L_x_15434:
[----:B------:R-:W-:Y:S05]  /*21fe0*/  BSYNC.RECONVERGENT B0 ;  /* 0x0000000000007941 */ /* 0x000fea0003800200 */
.L_x_15432:
        /* <DEDUP_REMOVED lines=37> */
.L_x_15436:
        /* <DEDUP_REMOVED lines=18> */
.L_x_15437:
[----:B------:R-:W-:Y:S05]  /*22360*/  BSYNC.RECONVERGENT B0 ;  /* 0x0000000000007941 */ /* 0x000fea0003800200 */
.L_x_15435:
        /* <DEDUP_REMOVED lines=37> */
.L_x_15439:
        /* <DEDUP_REMOVED lines=18> */
.L_x_15440:
[----:B------:R-:W-:Y:S05]  /*226e0*/  BSYNC.RECONVERGENT B0 ;  /* 0x0000000000007941 */ /* 0x000fea0003800200 */
.L_x_15438:
        /* <DEDUP_REMOVED lines=37> */
.L_x_15442:
        /* <DEDUP_REMOVED lines=18> */
.L_x_15443:
[----:B------:R-:W-:Y:S05]  /*22a60*/  BSYNC.RECONVERGENT B0 ;  /* 0x0000000000007941 */ /* 0x000fea0003800200 */
.L_x_15441:
        /* <DEDUP_REMOVED lines=37> */
.L_x_15445:
        /* <DEDUP_REMOVED lines=18> */
.L_x_15446:
[----:B------:R-:W-:Y:S05]  /*22de0*/  BSYNC.RECONVERGENT B0 ;  /* 0x0000000000007941 */ /* 0x000fea0003800200 */
.L_x_15444:
        /* <DEDUP_REMOVED lines=37> */
.L_x_15448:
        /* <DEDUP_REMOVED lines=18> */
.L_x_15449:
[----:B------:R-:W-:Y:S05]  /*23160*/  BSYNC.RECONVERGENT B0 ;  /* 0x0000000000007941 */ /* 0x000fea0003800200 */
.L_x_15447:
        /* <DEDUP_REMOVED lines=37> */
.L_x_15451:
        /* <DEDUP_REMOVED lines=18> */
.L_x_15452:
[----:B------:R-:W-:Y:S05]  /*234e0*/  BSYNC.RECONVERGENT B0 ;  /* 0x0000000000007941 */ /* 0x000fea0003800200 */
.L_x_15450:
        /* <DEDUP_REMOVED lines=37> */
.L_x_15454:
        /* <DEDUP_REMOVED lines=18> */
.L_x_15455:
[----:B------:R-:W-:Y:S05]  /*23860*/  BSYNC.RECONVERGENT B0 ;  /* 0x0000000000007941 */ /* 0x000fea0003800200 */
.L_x_15453:
        /* <DEDUP_REMOVED lines=36> */
.L_x_15457:
        /* <DEDUP_REMOVED lines=16> */
.L_x_15458:
[----:B------:R-:W-:Y:S05]  /*23bb0*/  BSYNC.RECONVERGENT B0 ;  /* 0x0000000000007941 */ /* 0x000fea0003800200 */
.L_x_15456:
        /* <DEDUP_REMOVED lines=32> */
.L_x_15460:
[----:B------:R-:W-:Y:S01]  /*23dc0*/  MOV R8, R6 ;  /* 0x0000000600087202 */ /* 0x000fe20000000f00 */
[----:B------:R-:W-:Y:S01]  /*23dd0*/  IMAD.MOV.U32 R10, RZ, RZ, R7 ;  /* 0x000000ffff0a7224 */ /* 0x000fe200078e0007 */
[----:B------:R-:W-:-:S07]  /*23de0*/  MOV R9, 0x23e00 ;  /* 0x00023e0000097802 */ /* 0x000fce0000000f00 */
[----:B------:R-:W-:Y:S05]  /*23df0*/  CALL.REL.NOINC `($__internal_7_$__cuda_sm20_rem_u64) ;  /* 0x000001a000887944 */ /* 0x000fea0003c00000 */
[----:B------:R-:W-:Y:S02]  /*23e00*/  MOV R4, R0 ;  /* 0x0000000000047202 */ /* 0x000fe40000000f00 */
[----:B------:R-:W-:-:S07]  /*23e10*/  MOV R5, R3 ;  /* 0x0000000300057202 */ /* 0x000fce0000000f00 */
.L_x_15461:
[----:B------:R-:W-:Y:S05]  /*23e20*/  BSYNC.RECONVERGENT B0 ;  /* 0x0000000000007941 */ /* 0x000fea0003800200 */
.L_x_15459:
[----:B------:R-:W0:Y:S02]  /*23e30*/  LDCU.64 UR4, c[0x0][0x730] ;  /* 0x0000e600ff0477ac */ /* 0x000e240008000a00 */
[----:B0-----:R-:W-:Y:S02]  /*23e40*/  IMAD R3, R5, UR4, RZ ;  /* 0x0000000405037c24 */ /* 0x001fe4000f8e02ff */
[----:B------:R-:W-:-:S04]  /*23e50*/  IMAD.WIDE.U32 R20, R4, UR4, R20 ;  /* 0x0000000404147c25 */ /* 0x000fc8000f8e0014 */
[----:B------:R-:W-:-:S04]  /*23e60*/  IMAD R3, R4, UR5, R3 ;  /* 0x0000000504037c24 */ /* 0x000fc8000f8e0203 */
[----:B------:R-:W-:-:S07]  /*23e70*/  IMAD.IADD R21, R21, 0x1, R3 ;  /* 0x0000000115157824 */ /* 0x000fce00078e0203 */
.L_x_15389:
[----:B------:R-:W0:Y:S02]  /*23e80*/  LDCU.64 UR4, c[0x0][0x738] ;  /* 0x0000e700ff0477ac */ /* 0x000e240008000a00 */
[----:B0-----:R-:W-:-:S04]  /*23e90*/  LEA R4, P0, R20, UR4, 0x3 ;  /* 0x0000000414047c11 */ /* 0x001fc8000f8018ff */
[----:B------:R-:W-:Y:S01]  /*23ea0*/  LEA.HI.X R5, R20, UR5, R21, 0x3, P0 ;  /* 0x0000000514057c11 */ /* 0x000fe200080f1c15 */
[----:B------:R-:W0:Y:S05]  /*23eb0*/  LDCU.64 UR4, c[0x0][0x580] ;  /* 0x0000b000ff0477ac */ /* 0x000e2a0008000a00 */
[----:B------:R-:W2:Y:S01]  /*23ec0*/  LDG.E.64 R4, desc[UR36][R4.64] ;  /* 0x0000002404047981 */ /* 0x000ea2000c1e1b00 */
[----:B------:R-:W-:Y:S02]  /*23ed0*/  IADD3 R16, PT, PT, R16, 0x80, RZ ;  /* 0x0000008010107810 */ /* 0x000fe40007ffe0ff */
[----:B0-----:R-:W-:-:S04]  /*23ee0*/  IADD3 R6, P0, PT, R17, UR4, RZ ;  /* 0x0000000411067c10 */ /* 0x001fc8000ff1e0ff */
[----:B------:R-:W-:-:S05]  /*23ef0*/  IADD3.X R7, PT, PT, RZ, UR5, RZ, P0, !PT ;  /* 0x00000005ff077c10 */ /* 0x000fca00087fe4ff */
[----:B--2---:R0:W-:Y:S04]  /*23f00*/  STG.E.64 desc[UR36][R6.64], R4 ;  /* 0x0000000406007986 */ /* 0x0041e8000c101b24 */
.L_x_15382:
[----:B------:R-:W-:Y:S05]  /*23f10*/  BSYNC.RECONVERGENT B6 ;  /* 0x0000000000067941 */ /* 0x000fea0003800200 */
.L_x_15381:
        /* <DEDUP_REMOVED lines=303> */
.L_x_15464:
        /* <DEDUP_REMOVED lines=29> */
.L_x_15466:
[----:B------:R-:W-:Y:S05]  /*253e0*/  BSYNC.RECONVERGENT B7 ;  /* 0x0000000000077941 */ /* 0x000fea0003800200 */
.L_x_15465:
        /* <DEDUP_REMOVED lines=36> */
.L_x_15468:
        /* <DEDUP_REMOVED lines=17> */
.L_x_15469:
[----:B------:R-:W-:Y:S05]  /*25740*/  BSYNC.RECONVERGENT B0 ;  /* 0x0000000000007941 */ /* 0x000fea0003800200 */
.L_x_15467:
        /* <DEDUP_REMOVED lines=37> */
.L_x_15472:
        /* <DEDUP_REMOVED lines=18> */
.L_x_15473:
[----:B------:R-:W-:Y:S05]  /*25ac0*/  BSYNC.RECONVERGENT B0 ;  /* 0x0000000000007941 */ /* 0x000fea0003800200 */
.L_x_15471:
        /* <DEDUP_REMOVED lines=37> */
.L_x_15475:
        /* <DEDUP_REMOVED lines=18> */
.L_x_15476:
[----:B------:R-:W-:Y:S05]  /*25e40*/  BSYNC.RECONVERGENT B0 ;  /* 0x0000000000007941 */ /* 0x000fea0003800200 */
.L_x_15474:
        /* <DEDUP_REMOVED lines=37> */
.L_x_15478:
        /* <DEDUP_REMOVED lines=18> */
.L_x_15479:
[----:B------:R-:W-:Y:S05]  /*261c0*/  BSYNC.RECONVERGENT B0 ;  /* 0x0000000000007941 */ /* 0x000fea0003800200 */
.L_x_15477:
        /* <DEDUP_REMOVED lines=37> */
.L_x_15481:
        /* <DEDUP_REMOVED lines=18> */
.L_x_15482:
[----:B------:R-:W-:Y:S05]  /*26540*/  BSYNC.RECONVERGENT B0 ;  /* 0x0000000000007941 */ /* 0x000fea0003800200 */
.L_x_15480:
        /* <DEDUP_REMOVED lines=37> */
.L_x_15484:
        /* <DEDUP_REMOVED lines=18> */
.L_x_15485:
[----:B------:R-:W-:Y:S05]  /*268c0*/  BSYNC.RECONVERGENT B0 ;  /* 0x0000000000007941 */ /* 0x000fea0003800200 */
.L_x_15483:
        /* <DEDUP_REMOVED lines=37> */
.L_x_15487:
        /* <DEDUP_REMOVED lines=18> */
.L_x_15488:
[----:B------:R-:W-:Y:S05]  /*26c40*/  BSYNC.RECONVERGENT B0 ;  /* 0x0000000000007941 */ /* 0x000fea0003800200 */
.L_x_15486:
        /* <DEDUP_REMOVED lines=37> */
.L_x_15490:
        /* <DEDUP_REMOVED lines=18> */
.L_x_15491:
[----:B------:R-:W-:Y:S05]  /*26fc0*/  BSYNC.RECONVERGENT B0 ;  /* 0x0000000000007941 */ /* 0x000fea0003800200 */
.L_x_15489:
        /* <DEDUP_REMOVED lines=37> */
.L_x_15493:
        /* <DEDUP_REMOVED lines=18> */
.L_x_15494:
[----:B------:R-:W-:Y:S05]  /*27340*/  BSYNC.RECONVERGENT B0 ;  /* 0x0000000000007941 */ /* 0x000fea0003800200 */
.L_x_15492:
        /* <DEDUP_REMOVED lines=37> */
.L_x_15496:
        /* <DEDUP_REMOVED lines=18> */
.L_x_15497:
[----:B------:R-:W-:Y:S05]  /*276c0*/  BSYNC.RECONVERGENT B0 ;  /* 0x0000000000007941 */ /* 0x000fea0003800200 */
.L_x_15495:
        /* <DEDUP_REMOVED lines=37> */
.L_x_15499:
        /* <DEDUP_REMOVED lines=18> */
.L_x_15500:
[----:B------:R-:W-:Y:S05]  /*27a40*/  BSYNC.RECONVERGENT B0 ;  /* 0x0000000000007941 */ /* 0x000fea0003800200 */
.L_x_15498:
        /* <DEDUP_REMOVED lines=37> */
.L_x_15502:
        /* <DEDUP_REMOVED lines=18> */
.L_x_15503:
[----:B------:R-:W-:Y:S05]  /*27dc0*/  BSYNC.RECONVERGENT B0 ;  /* 0x0000000000007941 */ /* 0x000fea0003800200 */
.L_x_15501:
        /* <DEDUP_REMOVED lines=37> */
.L_x_15505:
        /* <DEDUP_REMOVED lines=18> */
.L_x_15506:
[----:B------:R-:W-:Y:S05]  /*28140*/  BSYNC.RECONVERGENT B0 ;  /* 0x0000000000007941 */ /* 0x000fea0003800200 */
.L_x_15504:
        /* <DEDUP_REMOVED lines=37> */
.L_x_15508:
        /* <DEDUP_REMOVED lines=18> */
.L_x_15509:
[----:B------:R-:W-:Y:S05]  /*284c0*/  BSYNC.RECONVERGENT B0 ;  /* 0x0000000000007941 */ /* 0x000fea0003800200 */
.L_x_15507:
        /* <DEDUP_REMOVED lines=37> */
.L_x_15511:
        /* <DEDUP_REMOVED lines=18> */
.L_x_15512:
[----:B------:R-:W-:Y:S05]  /*28840*/  BSYNC.RECONVERGENT B0 ;  /* 0x0000000000007941 */ /* 0x000fea0003800200 */
.L_x_15510:
        /* <DEDUP_REMOVED lines=37> */
.L_x_15514:
        /* <DEDUP_REMOVED lines=18> */
.L_x_15515:
[----:B------:R-:W-:Y:S05]  /*28bc0*/  BSYNC.RECONVERGENT B0 ;  /* 0x0000000000007941 */ /* 0x000fea0003800200 */
.L_x_15513:
        /* <DEDUP_REMOVED lines=37> */
.L_x_15517:
        /* <DEDUP_REMOVED lines=18> */
.L_x_15518:
[----:B------:R-:W-:Y:S05]  /*28f40*/  BSYNC.RECONVERGENT B0 ;  /* 0x0000000000007941 */ /* 0x000fea0003800200 */
.L_x_15516:
        /* <DEDUP_REMOVED lines=37> */
.L_x_15520:
        /* <DEDUP_REMOVED lines=18> */
.L_x_15521:
[----:B------:R-:W-:Y:S05]  /*292c0*/  BSYNC.RECONVERGENT B0 ;  /* 0x0000000000007941 */ /* 0x000fea0003800200 */
.L_x_15519:
        /* <DEDUP_REMOVED lines=37> */
.L_x_15523:
        /* <DEDUP_REMOVED lines=18> */
.L_x_15524:
[----:B------:R-:W-:Y:S05]  /*29640*/  BSYNC.RECONVERGENT B0 ;  /* 0x0000000000007941 */ /* 0x000fea0003800200 */
.L_x_15522:
        /* <DEDUP_REMOVED lines=37> */
.L_x_15526:
        /* <DEDUP_REMOVED lines=18> */
.L_x_15527:
[----:B------:R-:W-:Y:S05]  /*299c0*/  BSYNC.RECONVERGENT B0 ;  /* 0x0000000000007941 */ /* 0x000fea0003800200 */
.L_x_15525:
        /* <DEDUP_REMOVED lines=37> */
.L_x_15529:
        /* <DEDUP_REMOVED lines=18> */
.L_x_15530:
[----:B------:R-:W-:Y:S05]  /*29d40*/  BSYNC.RECONVERGENT B0 ;  /* 0x0000000000007941 */ /* 0x000fea0003800200 */
.L_x_15528:
        /* <DEDUP_REMOVED lines=37> */
.L_x_15532:
        /* <DEDUP_REMOVED lines=18> */
.L_x_15533:
[----:B------:R-:W-:Y:S05]  /*2a0c0*/  BSYNC.RECONVERGENT B0 ;  /* 0x0000000000007941 */ /* 0x000fea0003800200 */
.L_x_15531:
        /* <DEDUP_REMOVED lines=37> */
.L_x_15535:
        /* <DEDUP_REMOVED lines=18> */
.L_x_15536:
[----:B------:R-:W-:Y:S05]  /*2a440*/  BSYNC.RECONVERGENT B0 ;  /* 0x0000000000007941 */ /* 0x000fea0003800200 */
.L_x_15534:
        /* <DEDUP_REMOVED lines=36> */
.L_x_15538:
        /* <DEDUP_REMOVED lines=16> */
.L_x_15539:
[----:B------:R-:W-:Y:S05]  /*2a790*/  BSYNC.RECONVERGENT B0 ;  /* 0x0000000000007941 */ /* 0x000fea0003800200 */
.L_x_15537:
        /* <DEDUP_REMOVED lines=32> */
.L_x_15541:
[----:B------:R-:W-:Y:S02]  /*2a9a0*/  MOV R8, R6 ;  /* 0x0000000600087202 */ /* 0x000fe40000000f00 */
[----:B------:R-:W-:Y:S02]  /*2a9b0*/  MOV R10, R7 ;  /* 0x00000007000a7202 */ /* 0x000fe40000000f00 */
[----:B------:R-:W-:-:S07]  /*2a9c0*/  MOV R9, 0x2a9e0 ;  /* 0x0002a9e000097802 */ /* 0x000fce0000000f00 */
[----:B------:R-:W-:Y:S05]  /*2a9d0*/  CALL.REL.NOINC `($__internal_7_$__cuda_sm20_rem_u64) ;  /* 0x0000013400907944 */ /* 0x000fea0003c00000 */
[----:B------:R-:W-:Y:S01]  /*2a9e0*/  IMAD.MOV.U32 R4, RZ, RZ, R0 ;  /* 0x000000ffff047224 */ /* 0x000fe200078e0000 */
[----:B------:R-:W-:-:S07]  /*2a9f0*/  MOV R5, R3 ;  /* 0x0000000300057202 */ /* 0x000fce0000000f00 */
.L_x_15542:
[----:B------:R-:W-:Y:S05]  /*2aa00*/  BSYNC.RECONVERGENT B0 ;  /* 0x0000000000007941 */ /* 0x000fea0003800200 */
.L_x_15540:
[----:B------:R-:W0:Y:S02]  /*2aa10*/  LDCU.64 UR4, c[0x0][0x730] ;  /* 0x0000e600ff0477ac */ /* 0x000e240008000a00 */
[----:B0-----:R-:W-:Y:S02]  /*2aa20*/  IMAD R3, R5, UR4, RZ ;  /* 0x0000000405037c24 */ /* 0x001fe4000f8e02ff */
[----:B------:R-:W-:-:S04]  /*2aa30*/  IMAD.WIDE.U32 R20, R4, UR4, R20 ;  /* 0x0000000404147c25 */ /* 0x000fc8000f8e0014 */
[----:B------:R-:W-:-:S05]  /*2aa40*/  IMAD R3, R4, UR5, R3 ;  /* 0x0000000504037c24 */ /* 0x000fca000f8e0203 */
[----:B------:R-:W-:-:S07]  /*2aa50*/  IADD3 R21, PT, PT, R21, R3, RZ ;  /* 0x0000000315157210 */ /* 0x000fce0007ffe0ff */
.L_x_15470:
[----:B------:R-:W0:Y:S02]  /*2aa60*/  LDCU.64 UR4, c[0x0][0x738] ;  /* 0x0000e700ff0477ac */ /* 0x000e240008000a00 */
[----:B0-----:R-:W-:-:S04]  /*2aa70*/  LEA R4, P0, R20, UR4, 0x3 ;  /* 0x0000000414047c11 */ /* 0x001fc8000f8018ff */
[----:B------:R-:W-:Y:S01]  /*2aa80*/  LEA.HI.X R5, R20, UR5, R21, 0x3, P0 ;  /* 0x0000000514057c11 */ /* 0x000fe200080f1c15 */
[----:B------:R-:W0:Y:S05]  /*2aa90*/  LDCU.64 UR4, c[0x0][0x580] ;  /* 0x0000b000ff0477ac */ /* 0x000e2a0008000a00 */
[----:B------:R-:W2:Y:S01]  /*2aaa0*/  LDG.E.64 R4, desc[UR36][R4.64] ;  /* 0x0000002404047981 */ /* 0x000ea2000c1e1b00 */
[----:B------:R-:W-:Y:S02]  /*2aab0*/  IADD3 R16, PT, PT, R16, 0x80, RZ ;  /* 0x0000008010107810 */ /* 0x000fe40007ffe0ff */
[----:B0-----:R-:W-:-:S05]  /*2aac0*/  IADD3 R6, P0, PT, R17, UR4, RZ ;  /* 0x0000000411067c10 */ /* 0x001fca000ff1e0ff */
[----:B------:R-:W-:-:S05]  /*2aad0*/  IMAD.X R7, RZ, RZ, UR5, P0 ;  /* 0x00000005ff077e24 */ /* 0x000fca00080e06ff */
[----:B--2---:R1:W-:Y:S03]  /*2aae0*/  STG.E.64 desc[UR36][R6.64], R4 ;  /* 0x0000000406007986 */ /* 0x0043e6000c101b24 */
.L_x_15463:
[----:B------:R-:W-:Y:S05]  /*2aaf0*/  BSYNC.RECONVERGENT B6 ;  /* 0x0000000000067941 */ /* 0x000fea0003800200 */
.L_x_15462:
        /* <DEDUP_REMOVED lines=303> */
.L_x_15545:
        /* <DEDUP_REMOVED lines=29> */
.L_x_15547:
[----:B------:R-:W-:Y:S05]  /*2bfc0*/  BSYNC.RECONVERGENT B7 ;  /* 0x0000000000077941 */ /* 0x000fea0003800200 */
.L_x_15546:
        /* <DEDUP_REMOVED lines=36> */
.L_x_15549:
        /* <DEDUP_REMOVED lines=17> */
.L_x_15550:
[----:B------:R-:W-:Y:S05]  /*2c320*/  BSYNC.RECONVERGENT B0 ;  /* 0x0000000000007941 */ /* 0x000fea0003800200 */
.L_x_15548:
        /* <DEDUP_REMOVED lines=37> */
.L_x_15553:
        /* <DEDUP_REMOVED lines=18> */
.L_x_15554:
[----:B------:R-:W-:Y:S05]  /*2c6a0*/  BSYNC.RECONVERGENT B0 ;  /* 0x0000000000007941 */ /* 0x000fea0003800200 */
.L_x_15552:
        /* <DEDUP_REMOVED lines=37> */
.L_x_15556:
        /* <DEDUP_REMOVED lines=18> */
.L_x_15557:
[----:B------:R-:W-:Y:S05]  /*2ca20*/  BSYNC.RECONVERGENT B0 ;  /* 0x0000000000007941 */ /* 0x000fea0003800200 */
.L_x_15555:
        /* <DEDUP_REMOVED lines=37> */
.L_x_15559:
        /* <DEDUP_REMOVED lines=18> */
.L_x_15560:
[----:B------:R-:W-:Y:S05]  /*2cda0*/  BSYNC.RECONVERGENT B0 ;  /* 0x0000000000007941 */ /* 0x000fea0003800200 */
.L_x_15558:
        /* <DEDUP_REMOVED lines=37> */
.L_x_15562:
        /* <DEDUP_REMOVED lines=18> */
.L_x_15563:
[----:B------:R-:W-:Y:S05]  /*2d120*/  BSYNC.RECONVERGENT B0 ;  /* 0x0000000000007941 */ /* 0x000fea0003800200 */
.L_x_15561:
        /* <DEDUP_REMOVED lines=37> */
.L_x_15565:
        /* <DEDUP_REMOVED lines=18> */
.L_x_15566:
[----:B------:R-:W-:Y:S05]  /*2d4a0*/  BSYNC.RECONVERGENT B0 ;  /* 0x0000000000007941 */ /* 0x000fea0003800200 */
.L_x_15564:
        /* <DEDUP_REMOVED lines=37> */
.L_x_15568:
        /* <DEDUP_REMOVED lines=18> */
.L_x_15569:
[----:B------:R-:W-:Y:S05]  /*2d820*/  BSYNC.RECONVERGENT B0 ;  /* 0x0000000000007941 */ /* 0x000fea0003800200 */
.L_x_15567:
        /* <DEDUP_REMOVED lines=37> */
.L_x_15571:
        /* <DEDUP_REMOVED lines=18> */
.L_x_15572:
[----:B------:R-:W-:Y:S05]  /*2dba0*/  BSYNC.RECONVERGENT B0 ;  /* 0x0000000000007941 */ /* 0x000fea0003800200 */
.L_x_15570:
        /* <DEDUP_REMOVED lines=37> */
.L_x_15574:
        /* <DEDUP_REMOVED lines=18> */
.L_x_15575:
[----:B------:R-:W-:Y:S05]  /*2df20*/  BSYNC.RECONVERGENT B0 ;  /* 0x0000000000007941 */ /* 0x000fea0003800200 */
.L_x_15573:
        /* <DEDUP_REMOVED lines=37> */
.L_x_15577:
        /* <DEDUP_REMOVED lines=18> */
.L_x_15578:
[----:B------:R-:W-:Y:S05]  /*2e2a0*/  BSYNC.RECONVERGENT B0 ;  /* 0x0000000000007941 */ /* 0x000fea0003800200 */
.L_x_15576:
        /* <DEDUP_REMOVED lines=37> */
.L_x_15580:
        /* <DEDUP_REMOVED lines=18> */
.L_x_15581:
[----:B------:R-:W-:Y:S05]  /*2e620*/  BSYNC.RECONVERGENT B0 ;  /* 0x0000000000007941 */ /* 0x000fea0003800200 */
.L_x_15579:
        /* <DEDUP_REMOVED lines=37> */
.L_x_15583:
        /* <DEDUP_REMOVED lines=18> */
.L_x_15584:
[----:B------:R-:W-:Y:S05]  /*2e9a0*/  BSYNC.RECONVERGENT B0 ;  /* 0x0000000000007941 */ /* 0x000fea0003800200 */
.L_x_15582:
        /* <DEDUP_REMOVED lines=37> */
.L_x_15586:
        /* <DEDUP_REMOVED lines=18> */
.L_x_15587:
[----:B------:R-:W-:Y:S05]  /*2ed20*/  BSYNC.RECONVERGENT B0 ;  /* 0x0000000000007941 */ /* 0x000fea0003800200 */
.L_x_15585:
        /* <DEDUP_REMOVED lines=37> */
.L_x_15589:
        /* <DEDUP_REMOVED lines=18> */
.L_x_15590:
[----:B------:R-:W-:Y:S05]  /*2f0a0*/  BSYNC.RECONVERGENT B0 ;  /* 0x0000000000007941 */ /* 0x000fea0003800200 */
.L_x_15588:
        /* <DEDUP_REMOVED lines=37> */
.L_x_15592:
        /* <DEDUP_REMOVED lines=18> */
.L_x_15593:
[----:B------:R-:W-:Y:S05]  /*2f420*/  BSYNC.RECONVERGENT B0 ;  /* 0x0000000000007941 */ /* 0x000fea0003800200 */
.L_x_15591:
        /* <DEDUP_REMOVED lines=37> */
.L_x_15595:
        /* <DEDUP_REMOVED lines=18> */
.L_x_15596:
[----:B------:R-:W-:Y:S05]  /*2f7a0*/  BSYNC.RECONVERGENT B0 ;  /* 0x0000000000007941 */ /* 0x000fea0003800200 */
.L_x_15594:
        /* <DEDUP_REMOVED lines=37> */
.L_x_15598:
        /* <DEDUP_REMOVED lines=18> */
.L_x_15599:
[----:B------:R-:W-:Y:S05]  /*2fb20*/  BSYNC.RECONVERGENT B0 ;  /* 0x0000000000007941 */ /* 0x000fea0003800200 */
.L_x_15597:
        /* <DEDUP_REMOVED lines=37> */
.L_x_15601:
        /* <DEDUP_REMOVED lines=18> */
.L_x_15602:
[----:B------:R-:W-:Y:S05]  /*2fea0*/  BSYNC.RECONVERGENT B0 ;  /* 0x0000000000007941 */ /* 0x000fea0003800200 */
.L_x_15600:
        /* <DEDUP_REMOVED lines=37> */
.L_x_15604:
        /* <DEDUP_REMOVED lines=18> */
.L_x_15605:
[----:B------:R-:W-:Y:S05]  /*30220*/  BSYNC.RECONVERGENT B0 ;  /* 0x0000000000007941 */ /* 0x000fea0003800200 */
.L_x_15603:
        /* <DEDUP_REMOVED lines=37> */
.L_x_15607:
        /* <DEDUP_REMOVED lines=18> */
.L_x_15608:
[----:B------:R-:W-:Y:S05]  /*305a0*/  BSYNC.RECONVERGENT B0 ;  /* 0x0000000000007941 */ /* 0x000fea0003800200 */
.L_x_15606:
        /* <DEDUP_REMOVED lines=37> */
.L_x_15610:
        /* <DEDUP_REMOVED lines=18> */
.L_x_15611:
[----:B------:R-:W-:Y:S05]  /*30920*/  BSYNC.RECONVERGENT B0 ;  /* 0x0000000000007941 */ /* 0x000fea0003800200 */
.L_x_15609:
        /* <DEDUP_REMOVED lines=37> */
.L_x_15613:
        /* <DEDUP_REMOVED lines=18> */
.L_x_15614:
[----:B------:R-:W-:Y:S05]  /*30ca0*/  BSYNC.RECONVERGENT B0 ;  /* 0x0000000000007941 */ /* 0x000fea0003800200 */
.L_x_15612:
        /* <DEDUP_REMOVED lines=37> */
.L_x_15616:
        /* <DEDUP_REMOVED lines=18> */
.L_x_15617:
[----:B------:R-:W-:Y:S05]  /*31020*/  BSYNC.RECONVERGENT B0 ;  /* 0x0000000000007941 */ /* 0x000fea0003800200 */
.L_x_15615:
        /* <DEDUP_REMOVED lines=36> */
.L_x_15619:
        /* <DEDUP_REMOVED lines=16> */
.L_x_15620:
[----:B------:R-:W-:Y:S05]  /*31370*/  BSYNC.RECONVERGENT B0 ;  /* 0x0000000000007941 */ /* 0x000fea0003800200 */
.L_x_15618:
        /* <DEDUP_REMOVED lines=32> */
.L_x_15622:
[----:B------:R-:W-:Y:S01]  /*31580*/  IMAD.MOV.U32 R8, RZ, RZ, R6 ;  /* 0x000000ffff087224 */ /* 0x000fe200078e0006 */
[----:B------:R-:W-:Y:S02]  /*31590*/  MOV R10, R7 ;  /* 0x00000007000a7202 */ /* 0x000fe40000000f00 */
[----:B------:R-:W-:-:S07]  /*315a0*/  MOV R9, 0x315c0 ;  /* 0x000315c000097802 */ /* 0x000fce0000000f00 */
[----:B------:R-:W-:Y:S05]  /*315b0*/  CALL.REL.NOINC `($__internal_7_$__cuda_sm20_rem_u64) ;  /* 0x000000c800987944 */ /* 0x000fea0003c00000 */
[----:B------:R-:W-:Y:S01]  /*315c0*/  MOV R4, R0 ;  /* 0x0000000000047202 */ /* 0x000fe20000000f00 */
[----:B------:R-:W-:-:S07]  /*315d0*/  IMAD.MOV.U32 R5, RZ, RZ, R3 ;  /* 0x000000ffff057224 */ /* 0x000fce00078e0003 */
.L_x_15623:
[----:B------:R-:W-:Y:S05]  /*315e0*/  BSYNC.RECONVERGENT B0 ;  /* 0x0000000000007941 */ /* 0x000fea0003800200 */
.L_x_15621:
[----:B------:R-:W0:Y:S02]  /*315f0*/  LDCU.64 UR4, c[0x0][0x730] ;  /* 0x0000e600ff0477ac */ /* 0x000e240008000a00 */
[----:B0-----:R-:W-:Y:S02]  /*31600*/  IMAD R3, R5, UR4, RZ ;  /* 0x0000000405037c24 */ /* 0x001fe4000f8e02ff */
[----:B------:R-:W-:-:S04]  /*31610*/  IMAD.WIDE.U32 R20, R4, UR4, R20 ;  /* 0x0000000404147c25 */ /* 0x000fc8000f8e0014 */
[----:B------:R-:W-:-:S05]  /*31620*/  IMAD R3, R4, UR5, R3 ;  /* 0x0000000504037c24 */ /* 0x000fca000f8e0203 */
[----:B------:R-:W-:-:S07]  /*31630*/  IADD3 R21, PT, PT, R21, R3, RZ ;  /* 0x0000000315157210 */ /* 0x000fce0007ffe0ff */
.L_x_15551:
[----:B------:R-:W0:Y:S02]  /*31640*/  LDCU.64 UR4, c[0x0][0x738] ;  /* 0x0000e700ff0477ac */ /* 0x000e240008000a00 */
[----:B0-----:R-:W-:-:S04]  /*31650*/  LEA R4, P0, R20, UR4, 0x3 ;  /* 0x0000000414047c11 */ /* 0x001fc8000f8018ff */
[----:B------:R-:W-:Y:S01]  /*31660*/  LEA.HI.X R5, R20, UR5, R21, 0x3, P0 ;  /* 0x0000000514057c11 */ /* 0x000fe200080f1c15 */
[----:B------:R-:W0:Y:S05]  /*31670*/  LDCU.64 UR4, c[0x0][0x580] ;  /* 0x0000b000ff0477ac */ /* 0x000e2a0008000a00 */
[----:B------:R-:W2:Y:S01]  /*31680*/  LDG.E.64 R4, desc[UR36][R4.64] ;  /* 0x0000002404047981 */ /* 0x000ea2000c1e1b00 */
[----:B------:R-:W-:Y:S01]  /*31690*/  VIADD R16, R16, 0x80 ;  /* 0x0000008010107836 */ /* 0x000fe20000000000 */
[----:B0-----:R-:W-:-:S04]  /*316a0*/  IADD3 R6, P0, PT, R17, UR4, RZ ;  /* 0x0000000411067c10 */ /* 0x001fc8000ff1e0ff */
[----:B------:R-:W-:-:S05]  /*316b0*/  IADD3.X R7, PT, PT, RZ, UR5, RZ, P0, !PT ;  /* 0x00000005ff077c10 */ /* 0x000fca00087fe4ff */
[----:B--2---:R2:W-:Y:S04]  /*316c0*/  STG.E.64 desc[UR36][R6.64], R4 ;  /* 0x0000000406007986 */ /* 0x0045e8000c101b24 */
.L_x_15544:
[----:B------:R-:W-:Y:S05]  /*316d0*/  BSYNC.RECONVERGENT B6 ;  /* 0x0000000000067941 */ /* 0x000fea0003800200 */
.L_x_15543:
[----:B------:R-:W3:Y:S02]  /*316e0*/  LDCU.64 UR4, c[0x0][0x380] ;  /* 0x00007000ff0477ac */ /* 0x000ee40008000a00 */
[----:B---3--:R-:W-:-:S04]  /*316f0*/  ISETP.GE.U32.AND P0, PT, R16, UR4, PT ;  /* 0x0000000410007c0c */ /* 0x008fc8000bf06070 */
        /* <DEDUP_REMOVED lines=300> */
.L_x_15624:
        /* <DEDUP_REMOVED lines=31> */
.L_x_15626:
[----:B------:R-:W-:Y:S05]  /*32bb0*/  BSYNC.RECONVERGENT B6 ;  /* 0x0000000000067941 */ /* 0x000fea0003800200 */
.L_x_15625:
        /* <DEDUP_REMOVED lines=37> */
.L_x_15628:
        /* <DEDUP_REMOVED lines=17> */
.L_x_15629:
[----:B------:R-:W-:Y:S05]  /*32f20*/  BSYNC.RECONVERGENT B0 ;  /* 0x0000000000007941 */ /* 0x000fea0003800200 */
.L_x_15627:
        /* <DEDUP_REMOVED lines=37> */
.L_x_15632:
        /* <DEDUP_REMOVED lines=18> */
.L_x_15633:
[----:B------:R-:W-:Y:S05]  /*332a0*/  BSYNC.RECONVERGENT B0 ;  /* 0x0000000000007941 */ /* 0x000fea0003800200 */
.L_x_15631:
        /* <DEDUP_REMOVED lines=38> */
.L_x_15635:
        /* <DEDUP_REMOVED lines=18> */
.L_x_15636:
[----:B------:R-:W-:Y:S05]  /*33630*/  BSYNC.RECONVERGENT B0 ;  /* 0x0000000000007941 */ /* 0x000fea0003800200 */
.L_x_15634:
        /* <DEDUP_REMOVED lines=38> */
.L_x_15638:
        /* <DEDUP_REMOVED lines=18> */
.L_x_15639:
[----:B------:R-:W-:Y:S05]  /*339c0*/  BSYNC.RECONVERGENT B0 ;  /* 0x0000000000007941 */ /* 0x000fea0003800200 */
.L_x_15637:
        /* <DEDUP_REMOVED lines=38> */
.L_x_15641:
        /* <DEDUP_REMOVED lines=18> */
.L_x_15642:
[----:B------:R-:W-:Y:S05]  /*33d50*/  BSYNC.RECONVERGENT B0 ;  /* 0x0000000000007941 */ /* 0x000fea0003800200 */
.L_x_15640:
        /* <DEDUP_REMOVED lines=38> */
.L_x_15644:
        /* <DEDUP_REMOVED lines=18> */
.L_x_15645:
[----:B------:R-:W-:Y:S05]  /*340e0*/  BSYNC.RECONVERGENT B0 ;  /* 0x0000000000007941 */ /* 0x000fea0003800200 */
.L_x_15643:
        /* <DEDUP_REMOVED lines=38> */
.L_x_15647:
        /* <DEDUP_REMOVED lines=18> */
.L_x_15648:
[----:B------:R-:W-:Y:S05]  /*34470*/  BSYNC.RECONVERGENT B0 ;  /* 0x0000000000007941 */ /* 0x000fea0003800200 */
.L_x_15646:
        /* <DEDUP_REMOVED lines=38> */
.L_x_15650:
        /* <DEDUP_REMOVED lines=18> */
.L_x_15651:
[----:B------:R-:W-:Y:S05]  /*34800*/  BSYNC.RECONVERGENT B0 ;  /* 0x0000000000007941 */ /* 0x000fea0003800200 */
.L_x_15649:
        /* <DEDUP_REMOVED lines=38> */
.L_x_15653:
        /* <DEDUP_REMOVED lines=18> */
.L_x_15654:
[----:B------:R-:W-:Y:S05]  /*34b90*/  BSYNC.RECONVERGENT B0 ;  /* 0x0000000000007941 */ /* 0x000fea0003800200 */
.L_x_15652:
        /* <DEDUP_REMOVED lines=38> */
.L_x_15656:
        /* <DEDUP_REMOVED lines=18> */
.L_x_15657:
[----:B------:R-:W-:Y:S05]  /*34f20*/  BSYNC.RECONVERGENT B0 ;  /* 0x0000000000007941 */ /* 0x000fea0003800200 */
.L_x_15655:
        /* <DEDUP_REMOVED lines=38> */
.L_x_15659:
        /* <DEDUP_REMOVED lines=18> */
.L_x_15660:
[----:B------:R-:W-:Y:S05]  /*352b0*/  BSYNC.RECONVERGENT B0 ;  /* 0x0000000000007941 */ /* 0x000fea0003800200 */
.L_x_15658:
        /* <DEDUP_REMOVED lines=38> */
.L_x_15662:
        /* <DEDUP_REMOVED lines=18> */
.L_x_15663:
[----:B------:R-:W-:Y:S05]  /*35640*/  BSYNC.RECONVERGENT B0 ;  /* 0x0000000000007941 */ /* 0x000fea0003800200 */
.L_x_15661:
        /* <DEDUP_REMOVED lines=38> */
.L_x_15665:
        /* <DEDUP_REMOVED lines=18> */
.L_x_15666:
[----:B------:R-:W-:Y:S05]  /*359d0*/  BSYNC.RECONVERGENT B0 ;  /* 0x0000000000007941 */ /* 0x000fea0003800200 */
.L_x_15664:
        /* <DEDUP_REMOVED lines=38> */
.L_x_15668:
        /* <DEDUP_REMOVED lines=18> */
.L_x_15669:
[----:B------:R-:W-:Y:S05]  /*35d60*/  BSYNC.RECONVERGENT B0 ;  /* 0x0000000000007941 */ /* 0x000fea0003800200 */
.L_x_15667:
        /* <DEDUP_REMOVED lines=38> */
.L_x_15671:
        /* <DEDUP_REMOVED lines=18> */
.L_x_15672:
[----:B------:R-:W-:Y:S05]  /*360f0*/  BSYNC.RECONVERGENT B0 ;  /* 0x0000000000007941 */ /* 0x000fea0003800200 */
.L_x_15670:
        /* <DEDUP_REMOVED lines=38> */
.L_x_15674:
        /* <DEDUP_REMOVED lines=18> */
.L_x_15675:
[----:B------:R-:W-:Y:S05]  /*36480*/  BSYNC.RECONVERGENT B0 ;  /* 0x0000000000007941 */ /* 0x000fea0003800200 */
.L_x_15673:
        /* <DEDUP_REMOVED lines=38> */
.L_x_15677:
        /* <DEDUP_REMOVED lines=18> */
.L_x_15678:
[----:B------:R-:W-:Y:S05]  /*36810*/  BSYNC.RECONVERGENT B0 ;  /* 0x0000000000007941 */ /* 0x000fea0003800200 */
.L_x_15676:
        /* <DEDUP_REMOVED lines=38> */
.L_x_15680:
        /* <DEDUP_REMOVED lines=18> */
.L_x_15681:
[----:B------:R-:W-:Y:S05]  /*36ba0*/  BSYNC.RECONVERGENT B0 ;  /* 0x0000000000007941 */ /* 0x000fea0003800200 */
.L_x_15679:
        /* <DEDUP_REMOVED lines=38> */
.L_x_15683:
        /* <DEDUP_REMOVED lines=18> */
.L_x_15684:
[----:B------:R-:W-:Y:S05]  /*36f30*/  BSYNC.RECONVERGENT B0 ;  /* 0x0000000000007941 */ /* 0x000fea0003800200 */
.L_x_15682:
        /* <DEDUP_REMOVED lines=38> */
.L_x_15686:
        /* <DEDUP_REMOVED lines=18> */
.L_x_15687:
[----:B------:R-:W-:Y:S05]  /*372c0*/  BSYNC.RECONVERGENT B0 ;  /* 0x0000000000007941 */ /* 0x000fea0003800200 */
.L_x_15685:
        /* <DEDUP_REMOVED lines=38> */
.L_x_15689:
        /* <DEDUP_REMOVED lines=18> */
.L_x_15690:
[----:B------:R-:W-:Y:S05]  /*37650*/  BSYNC.RECONVERGENT B0 ;  /* 0x0000000000007941 */ /* 0x000fea0003800200 */
.L_x_15688:
        /* <DEDUP_REMOVED lines=38> */
.L_x_15692:
        /* <DEDUP_REMOVED lines=18> */
.L_x_15693:
[----:B------:R-:W-:Y:S05]  /*379e0*/  BSYNC.RECONVERGENT B0 ;  /* 0x0000000000007941 */ /* 0x000fea0003800200 */
.L_x_15691:
        /* <DEDUP_REMOVED lines=38> */
.L_x_15695:
        /* <DEDUP_REMOVED lines=18> */
.L_x_15696:
[----:B------:R-:W-:Y:S05]  /*37d70*/  BSYNC.RECONVERGENT B0 ;  /* 0x0000000000007941 */ /* 0x000fea0003800200 */
.L_x_15694:
        /* <DEDUP_REMOVED lines=37> */
.L_x_15698:
        /* <DEDUP_REMOVED lines=16> */
.L_x_15699:
[----:B------:R-:W-:Y:S05]  /*380d0*/  BSYNC.RECONVERGENT B0 ;  /* 0x0000000000007941 */ /* 0x000fea0003800200 */
.L_x_15697:
        /* <DEDUP_REMOVED lines=33> */
.L_x_15701:
[----:B------:R-:W-:Y:S01]  /*382f0*/  IMAD.MOV.U32 R8, RZ, RZ, R6 ;  /* 0x000000ffff087224 */ /* 0x000fe200078e0006 */
[----:B------:R-:W-:Y:S02]  /*38300*/  MOV R10, R7 ;  /* 0x00000007000a7202 */ /* 0x000fe40000000f00 */
[----:B------:R-:W-:-:S07]  /*38310*/  MOV R9, 0x38330 ;  /* 0x0003833000097802 */ /* 0x000fce0000000f00 */
[----:B------:R-:W-:Y:S05]  /*38320*/  CALL.REL.NOINC `($__internal_7_$__cuda_sm20_rem_u64) ;  /* 0x0000005c003c7944 */ /* 0x000fea0003c00000 */
[----:B------:R-:W-:Y:S01]  /*38330*/  MOV R4, R0 ;  /* 0x0000000000047202 */ /* 0x000fe20000000f00 */
[----:B------:R-:W-:-:S07]  /*38340*/  IMAD.MOV.U32 R5, RZ, RZ, R3 ;  /* 0x000000ffff057224 */ /* 0x000fce00078e0003 */
.L_x_15702:
[----:B------:R-:W-:Y:S05]  /*38350*/  BSYNC.RECONVERGENT B0 ;  /* 0x0000000000007941 */ /* 0x000fea0003800200 */
.L_x_15700:
[----:B------:R-:W0:Y:S01]  /*38360*/  LDCU.64 UR4, c[0x0][0x730] ;  /* 0x0000e600ff0477ac */ /* 0x000e220008000a00 */
[----:B------:R-:W-:Y:S01]  /*38370*/  MOV R3, R21 ;  /* 0x0000001500037202 */ /* 0x000fe20000000f00 */
[----:B0-----:R-:W-:Y:S02]  /*38380*/  IMAD R5, R5, UR4, RZ ;  /* 0x0000000405057c24 */ /* 0x001fe4000f8e02ff */
[----:B------:R-:W-:-:S04]  /*38390*/  IMAD.WIDE.U32 R2, R4, UR4, R2 ;  /* 0x0000000404027c25 */ /* 0x000fc8000f8e0002 */
[----:B------:R-:W-:-:S05]  /*383a0*/  IMAD R5, R4, UR5, R5 ;  /* 0x0000000504057c24 */ /* 0x000fca000f8e0205 */
[----:B------:R-:W-:-:S07]  /*383b0*/  IADD3 R21, PT, PT, R3, R5, RZ ;  /* 0x0000000503157210 */ /* 0x000fce0007ffe0ff */
.L_x_15630:
[----:B------:R-:W0:Y:S02]  /*383c0*/  LDCU.64 UR4, c[0x0][0x738] ;  /* 0x0000e700ff0477ac */ /* 0x000e240008000a00 */
[----:B0-----:R-:W-:-:S04]  /*383d0*/  LEA R4, P0, R2, UR4, 0x3 ;  /* 0x0000000402047c11 */ /* 0x001fc8000f8018ff */
[----:B------:R-:W-:-:S06]  /*383e0*/  LEA.HI.X R5, R2, UR5, R21, 0x3, P0 ;  /* 0x0000000502057c11 */ /* 0x000fcc00080f1c15 */
[----:B------:R-:W2:Y:S04]  /*383f0*/  LDG.E.64 R4, desc[UR36][R4.64] ;  /* 0x0000002404047981 */ /* 0x000ea8000c1e1b00 */
[----:B--2---:R-:W-:Y:S01]  /*38400*/  STG.E.64 desc[UR36][R16.64], R4 ;  /* 0x0000000410007986 */ /* 0x004fe2000c101b24 */
[----:B------:R-:W-:Y:S05]  /*38410*/  EXIT ;  /* 0x000000000000794d */ /* 0x000fea0003800000 */
.L_x_15361:
        /* <DEDUP_REMOVED lines=306> */
.L_x_15705:
        /* <DEDUP_REMOVED lines=29> */
.L_x_15707:
[----:B------:R-:W-:Y:S05]  /*39910*/  BSYNC.RECONVERGENT B7 ;  /* 0x0000000000077941 */ /* 0x000fea0003800200 */
.L_x_15706:
        /* <DEDUP_REMOVED lines=11> */
[----:B------:R-:W2:Y:S01]  /*399d0*/  LDG.E.64 R2, desc[UR36][R2.64] ;  /* 0x0000002402027981 */ /* 0x000ea2000c1e1b00 */
[----:B0-----:R-:W-:Y:S02]  /*399e0*/  IADD3 R4, P0, PT, R19, UR4, RZ ;  /* 0x0000000413047c10 */ /* 0x001fe4000ff1e0ff */
[----:B------:R-:W-:Y:S02]  /*399f0*/  IADD3 R16, PT, PT, R16, 0x80, RZ ;  /* 0x0000008010107810 */ /* 0x000fe40007ffe0ff */
[----:B------:R-:W-:-:S05]  /*39a00*/  IADD3.X R5, PT, PT, RZ, UR5, RZ, P0, !PT ;  /* 0x00000005ff057c10 */ /* 0x000fca00087fe4ff */
[----:B--2---:R0:W-:Y:S04]  /*39a10*/  STG.E.64 desc[UR36][R4.64], R2 ;  /* 0x0000000204007986 */ /* 0x0041e8000c101b24 */
.L_x_15704:
[----:B------:R-:W-:Y:S05]  /*39a20*/  BSYNC.RECONVERGENT B6 ;  /* 0x0000000000067941 */ /* 0x000fea0003800200 */
.L_x_15703:
        /* <DEDUP_REMOVED lines=303> */
.L_x_15710:
        /* <DEDUP_REMOVED lines=29> */
.L_x_15712:
[----:B------:R-:W-:Y:S05]  /*3aef0*/  BSYNC.RECONVERGENT B7 ;  /* 0x0000000000077941 */ /* 0x000fea0003800200 */
.L_x_15711:
        /* <DEDUP_REMOVED lines=11> */
[----:B------:R-:W2:Y:S01]  /*3afb0*/  LDG.E.64 R2, desc[UR36][R2.64] ;  /* 0x0000002402027981 */ /* 0x000ea2000c1e1b00 */
[----:B0-----:R-:W-:Y:S01]  /*3afc0*/  IADD3 R4, P0, PT, R19, UR4, RZ ;  /* 0x0000000413047c10 */ /* 0x001fe2000ff1e0ff */
[----:B------:R-:W-:-:S03]  /*3afd0*/  VIADD R16, R16, 0x80 ;  /* 0x0000008010107836 */ /* 0x000fc60000000000 */
[----:B------:R-:W-:-:S05]  /*3afe0*/  IADD3.X R5, PT, PT, RZ, UR5, RZ, P0, !PT ;  /* 0x00000005ff057c10 */ /* 0x000fca00087fe4ff */
[----:B--2---:R1:W-:Y:S04]  /*3aff0*/  STG.E.64 desc[UR36][R4.64], R2 ;  /* 0x0000000204007986 */ /* 0x0043e8000c101b24 */
.L_x_15709:
[----:B------:R-:W-:Y:S05]  /*3b000*/  BSYNC.RECONVERGENT B6 ;  /* 0x0000000000067941 */ /* 0x000fea0003800200 */
.L_x_15708:
[----:B------:R-:W2:Y:S01]  /*3b010*/  LDCU.64 UR4, c[0x0][0x380] ;  /* 0x00007000ff0477ac */ /* 0x000ea20008000a00 */
[----:B------:R-:W-:Y:S01]  /*3b020*/  BSSY.RECONVERGENT B6, `(.L_x_15713) ;  /* 0x000015c000067945 */ /* 0x000fe20003800200 */
[----:B--2---:R-:W-:-:S04]  /*3b030*/  ISETP.GE.U32.AND P0, PT, R16, UR4, PT ;  /* 0x0000000410007c0c */ /* 0x004fc8000bf06070 */
        /* <DEDUP_REMOVED lines=300> */
.L_x_15715:
        /* <DEDUP_REMOVED lines=29> */
.L_x_15717:
[----:B------:R-:W-:Y:S05]  /*3c4d0*/  BSYNC.RECONVERGENT B7 ;  /* 0x0000000000077941 */ /* 0x000fea0003800200 */
.L_x_15716:
        /* <DEDUP_REMOVED lines=12> */
[----:B0-----:R-:W-:Y:S02]  /*3c5a0*/  IADD3 R4, P0, PT, R19, UR4, RZ ;  /* 0x0000000413047c10 */ /* 0x001fe4000ff1e0ff */
[----:B------:R-:W-:-:S03]  /*3c5b0*/  IADD3 R16, PT, PT, R16, 0x80, RZ ;  /* 0x0000008010107810 */ /* 0x000fc60007ffe0ff */
[----:B------:R-:W-:-:S05]  /*3c5c0*/  IMAD.X R5, RZ, RZ, UR5, P0 ;  /* 0x00000005ff057e24 */ /* 0x000fca00080e06ff */
[----:B--2---:R2:W-:Y:S03]  /*3c5d0*/  STG.E.64 desc[UR36][R4.64], R2 ;  /* 0x0000000204007986 */ /* 0x0045e6000c101b24 */
.L_x_15714:
[----:B------:R-:W-:Y:S05]  /*3c5e0*/  BSYNC.RECONVERGENT B6 ;  /* 0x0000000000067941 */ /* 0x000fea0003800200 */
.L_x_15713:
        /* <DEDUP_REMOVED lines=302> */
.L_x_15718:
        /* <DEDUP_REMOVED lines=31> */
.L_x_15720:
[----:B------:R-:W-:Y:S05]  /*3dac0*/  BSYNC.RECONVERGENT B6 ;  /* 0x0000000000067941 */ /* 0x000fea0003800200 */
.L_x_15719:
        /* <DEDUP_REMOVED lines=10> */
[----:B------:R-:W2:Y:S04]  /*3db70*/  LDG.E.64 R2, desc[UR36][R2.64] ;  /* 0x0000002402027981 */ /* 0x000ea8000c1e1b00 */
[----:B--2---:R-:W-:Y:S01]  /*3db80*/  STG.E.64 desc[UR36][R16.64], R2 ;  /* 0x0000000210007986 */ /* 0x004fe2000c101b24 */
[----:B------:R-:W-:Y:S05]  /*3db90*/  EXIT ;  /* 0x000000000000794d */ /* 0x000fea0003800000 */
        .weak           $__internal_6_$__cuda_sm20_div_u64
        .type           $__internal_6_$__cuda_sm20_div_u64,@function
        .size           $__internal_6_$__cuda_sm20_div_u64,($__internal_7_$__cuda_sm20_rem_u64 - $__internal_6_$__cuda_sm20_div_u64)
$__internal_6_$__cuda_sm20_div_u64:
        /* <DEDUP_REMOVED lines=71> */
[----:B------:R-:W-:Y:S05]  /*3e010*/  RET.REL.NODEC R4 `(_ZN2at6native24index_elementwise_kernelILi128ELi4EZNS0_20cuda_take_put_kernelIN3c107complexIfEElZZZZZNS0_11take_kernelERNS_14TensorIteratorERKNS_10TensorBaseEENKUlvE_clEvENKUlvE7_clEvENKUlvE_clEvENKUlvE0_clEvEUlRS5_lE_EEvS7_SA_RKT1_EUliE_EEvlSH_) ;  /* 0xfffffc1c04f87950 */ /* 0x000fea0003c3ffff */
        .weak           $__internal_7_$__cuda_sm20_rem_u64
        .type           $__internal_7_$__cuda_sm20_rem_u64,@function
        .size           $__internal_7_$__cuda_sm20_rem_u64,(.L_x_41680 - $__internal_7_$__cuda_sm20_rem_u64)
$__internal_7_$__cuda_sm20_rem_u64:
        /* <DEDUP_REMOVED lines=66> */
[----:B------:R-:W-:Y:S06]  /*3e440*/  RET.REL.NODEC R4 `(_ZN2at6native24index_elementwise_kernelILi128ELi4EZNS0_20cuda_take_put_kernelIN3c107complexIfEElZZZZZNS0_11take_kernelERNS_14TensorIteratorERKNS_10TensorBaseEENKUlvE_clEvENKUlvE7_clEvENKUlvE_clEvENKUlvE0_clEvEUlRS5_lE_EEvS7_SA_RKT1_EUliE_EEvlSH_) ;  /* 0xfffffc1804ec7950 */ /* 0x000fec0003c3ffff */
.L_x_15721:
        /* <DEDUP_REMOVED lines=11> */
.L_x_41680:


//--------------------- .text._ZN2at6native24index_elementwise_kernelILi128ELi4EZNS0_20cuda_take_put_kernelIN3c107complexIfEEiZZZZZNS0_11take_kernelERNS_14TensorIteratorERKNS_10TensorBaseEENKUlvE_clEvENKUlvE7_clEvENKUlvE_clEvENKUlvE_clEvEUlRS5_iE_EEvS7_SA_RKT1_EUliE_EEvlSH_ --------------------------
	.section	.text._ZN2at6native24index_elementwise_kernelILi128ELi4EZNS0_20cuda_take_put_kernelIN3c107complexIfEEiZZZZZNS0_11take_kernelERNS_14TensorIteratorERKNS_10TensorBaseEENKUlvE_clEvENKUlvE7_clEvENKUlvE_clEvENKUlvE_clEvEUlRS5_iE_EEvS7_SA_RKT1_EUliE_EEvlSH_,"ax",@progbits
	.align	128
        .global         _ZN2at6native24index_elementwise_kernelILi128ELi4EZNS0_20cuda_take_put_kernelIN3c107complexIfEEiZZZZZNS0_11take_kernelERNS_14TensorIteratorERKNS_10TensorBaseEENKUlvE_clEvENKUlvE7_clEvENKUlvE_clEvENKUlvE_clEvEUlRS5_iE_EEvS7_SA_RKT1_EUliE_EEvlSH_
        .type           _ZN2at6native24index_elementwise_kernelILi128ELi4EZNS0_20cuda_take_put_kernelIN3c107complexIfEEiZZZZZNS0_11take_kernelERNS_14TensorIteratorERKNS_10TensorBaseEENKUlvE_clEvENKUlvE7_clEvENKUlvE_clEvENKUlvE_clEvEUlRS5_iE_EEvS7_SA_RKT1_EUliE_EEvlSH_,@function
        .size           _ZN2at6native24index_elementwise_kernelILi128ELi4EZNS0_20cuda_take_put_kernelIN3c107complexIfEEiZZZZZNS0_11take_kernelERNS_14TensorIteratorERKNS_10TensorBaseEENKUlvE_clEvENKUlvE7_clEvENKUlvE_clEvENKUlvE_clEvEUlRS5_iE_EEvS7_SA_RKT1_EUliE_EEvlSH_,(.L_x_41841 - _ZN2at6native24index_elementwise_kernelILi128ELi4EZNS0_20cuda_take_put_kernelIN3c107complexIfEEiZZZZZNS0_11take_kernelERNS_14TensorIteratorERKNS_10TensorBaseEENKUlvE_clEvENKUlvE7_clEvENKUlvE_clEvENKUlvE_clEvEUlRS5_iE_EEvS7_SA_RKT1_EUliE_EEvlSH_)
        .other          _ZN2at6native24index_elementwise_kernelILi128ELi4EZNS0_20cuda_take_put_kernelIN3c107complexIfEEiZZZZZNS0_11take_kernelERNS_14TensorIteratorERKNS_10TensorBaseEENKUlvE_clEvENKUlvE7_clEvENKUlvE_clEvENKUlvE_clEvEUlRS5_iE_EEvS7_SA_RKT1_EUliE_EEvlSH_,@"STO_CUDA_ENTRY STV_DEFAULT"
_ZN2at6native24index_elementwise_kernelILi128ELi4EZNS0_20cuda_take_put_kernelIN3c107complexIfEEiZZZZZNS0_11take_kernelERNS_14TensorIteratorERKNS_10TensorBaseEENKUlvE_clEvENKUlvE7_clEvENKUlvE_clEvENKUlvE_clEvEUlRS5_iE_EEvS7_SA_RKT1_EUliE_EEvlSH_:
.text._ZN2at6native24index_elementwise_kernelILi128ELi4EZNS0_20cuda_take_put_kernelIN3c107complexIfEEiZZZZZNS0_11take_kernelERNS_14TensorIteratorERKNS_10TensorBaseEENKUlvE_clEvENKUlvE7_clEvENKUlvE_clEvENKUlvE_clEvEUlRS5_iE_EEvS7_SA_RKT1_EUliE_EEvlSH_:
        /* <DEDUP_REMOVED lines=46> */
.L_x_15727:
[----:B------:R-:W0:Y:S02]  /*02e0*/  LDC.64 R2, c[0x0][0x730] ;  /* 0x0001cc00ff027b82 */ /* 0x000e240000000a00 */
[----:B0-----:R-:W2:Y:S06]  /*02f0*/  LDG.E.64 R2, desc[UR36][R2.64] ;  /* 0x0000002402027981 */ /* 0x001eac000c1e1b00 */
[----:B------:R-:W2:Y:S01]  /*0300*/  LDC.64 R4, c[0x0][0x580] ;  /* 0x00016000ff047b82 */ /* 0x000ea20000000a00 */
[----:B------:R-:W-:Y:S01]  /*0310*/  IADD3 R23, PT, PT, R23, 0x80, RZ ;  /* 0x0000008017177810 */ /* 0x000fe20007ffe0ff */
[----:B--2---:R0:W-:Y:S06]  /*0320*/  STG.E.64 desc[UR36][R4.64], R2 ;  /* 0x0000000204007986 */ /* 0x0041ec000c101b24 */
.L_x_15726:
[----:B------:R-:W-:Y:S05]  /*0330*/  BSYNC.RECONVERGENT B6 ;  /* 0x0000000000067941 */ /* 0x000fea0003800200 */
.L_x_15725:
        /* <DEDUP_REMOVED lines=31> */
.L_x_15730:
[----:B------:R-:W0:Y:S02]  /*0530*/  LDC.64 R2, c[0x0][0x730] ;  /* 0x0001cc00ff027b82 */ /* 0x000e240000000a00 */
[----:B0-----:R-:W2:Y:S06]  /*0540*/  LDG.E.64 R2, desc[UR36][R2.64] ;  /* 0x0000002402027981 */ /* 0x001eac000c1e1b00 */
[----:B------:R-:W2:Y:S01]  /*0550*/  LDC.64 R4, c[0x0][0x580] ;  /* 0x00016000ff047b82 */ /* 0x000ea20000000a00 */
[----:B------:R-:W-:Y:S01]  /*0560*/  IADD3 R23, PT, PT, R23, 0x80, RZ ;  /* 0x0000008017177810 */ /* 0x000fe20007ffe0ff */
[----:B--2---:R1:W-:Y:S06]  /*0570*/  STG.E.64 desc[UR36][R4.64], R2 ;  /* 0x0000000204007986 */ /* 0x0043ec000c101b24 */
.L_x_15729:
[----:B------:R-:W-:Y:S05]  /*0580*/  BSYNC.RECONVERGENT B6 ;  /* 0x0000000000067941 */ /* 0x000fea0003800200 */
.L_x_15728:
        /* <DEDUP_REMOVED lines=31> */
.L_x_15733:
[----:B------:R-:W0:Y:S02]  /*0780*/  LDC.64 R2, c[0x0][0x730] ;  /* 0x0001cc00ff027b82 */ /* 0x000e240000000a00 */
[----:B0-----:R-:W2:Y:S06]  /*0790*/  LDG.E.64 R2, desc[UR36][R2.64] ;  /* 0x0000002402027981 */ /* 0x001eac000c1e1b00 */
[----:B------:R-:W2:Y:S01]  /*07a0*/  LDC.64 R4, c[0x0][0x580] ;  /* 0x00016000ff047b82 */ /* 0x000ea20000000a00 */
[----:B------:R-:W-:Y:S01]  /*07b0*/  VIADD R23, R23, 0x80 ;  /* 0x0000008017177836 */ /* 0x000fe20000000000 */
[----:B--2---:R2:W-:Y:S06]  /*07c0*/  STG.E.64 desc[UR36][R4.64], R2 ;  /* 0x0000000204007986 */ /* 0x0045ec000c101b24 */
.L_x_15732:
[----:B------:R-:W-:Y:S05]  /*07d0*/  BSYNC.RECONVERGENT B6 ;  /* 0x0000000000067941 */ /* 0x000fea0003800200 */
.L_x_15731:
        /* <DEDUP_REMOVED lines=30> */
.L_x_15734:
[----:B------:R-:W0:Y:S02]  /*09c0*/  LDC.64 R2, c[0x0][0x730] ;  /* 0x0001cc00ff027b82 */ /* 0x000e240000000a00 */
[----:B0-----:R-:W2:Y:S06]  /*09d0*/  LDG.E.64 R2, desc[UR36][R2.64] ;  /* 0x0000002402027981 */ /* 0x001eac000c1e1b00 */
[----:B------:R-:W2:Y:S02]  /*09e0*/  LDC.64 R4, c[0x0][0x580] ;  /* 0x00016000ff047b82 */ /* 0x000ea40000000a00 */
[----:B--2---:R-:W-:Y:S01]  /*09f0*/  STG.E.64 desc[UR36][R4.64], R2 ;  /* 0x0000000204007986 */ /* 0x004fe2000c101b24 */
[----:B------:R-:W-:Y:S05]  /*0a00*/  EXIT ;  /* 0x000000000000794d */ /* 0x000fea0003800000 */
.L_x_15724:
        /* <DEDUP_REMOVED lines=34> */
.L_x_15737:
        /* <DEDUP_REMOVED lines=276> */
.L_x_15738:
[----:B------:R-:W0:Y:S02]  /*1d70*/  LDC.64 R4, c[0x0][0x730] ;  /* 0x0001cc00ff047b82 */ /* 0x000e240000000a00 */
[----:B0-----:R-:W-:-:S06]  /*1d80*/  IMAD.WIDE R4, R0, 0x8, R4 ;  /* 0x0000000800047825 */ /* 0x001fcc00078e0204 */
[----:B------:R-:W2:Y:S01]  /*1d90*/  LDG.E.64 R4, desc[UR36][R4.64] ;  /* 0x0000002404047981 */ /* 0x000ea2000c1e1b00 */
[----:B------:R-:W2:Y:S01]  /*1da0*/  LDC.64 R6, c[0x0][0x580] ;  /* 0x00016000ff067b82 */ /* 0x000ea20000000a00 */
[----:B------:R-:W-:Y:S02]  /*1db0*/  VIADD R23, R23, 0x80 ;  /* 0x0000008017177836 */ /* 0x000fe40000000000 */
[----:B--2---:R0:W-:Y:S05]  /*1dc0*/  STG.E.64 desc[UR36][R6.64], R4 ;  /* 0x0000000406007986 */ /* 0x0041ea000c101b24 */
.L_x_15736:
[----:B------:R-:W-:Y:S05]  /*1dd0*/  BSYNC.RECONVERGENT B6 ;  /* 0x0000000000067941 */ /* 0x000fea0003800200 */
.L_x_15735:
        /* <DEDUP_REMOVED lines=31> */
.L_x_15741:
        /* <DEDUP_REMOVED lines=276> */
.L_x_15742:
[----:B------:R-:W0:Y:S02]  /*3110*/  LDC.64 R4, c[0x0][0x730] ;  /* 0x0001cc00ff047b82 */ /* 0x000e240000000a00 */
[----:B0-----:R-:W-:-:S06]  /*3120*/  IMAD.WIDE R4, R0, 0x8, R4 ;  /* 0x0000000800047825 */ /* 0x001fcc00078e0204 */
[----:B------:R-:W2:Y:S01]  /*3130*/  LDG.E.64 R4, desc[UR36][R4.64] ;  /* 0x0000002404047981 */ /* 0x000ea2000c1e1b00 */
[----:B------:R-:W2:Y:S01]  /*3140*/  LDC.64 R6, c[0x0][0x580] ;  /* 0x00016000ff067b82 */ /* 0x000ea20000000a00 */
[----:B------:R-:W-:Y:S02]  /*3150*/  IADD3 R23, PT, PT, R23, 0x80, RZ ;  /* 0x0000008017177810 */ /* 0x000fe40007ffe0ff */
[----:B--2---:R1:W-:Y:S05]  /*3160*/  STG.E.64 desc[UR36][R6.64], R4 ;  /* 0x0000000406007986 */ /* 0x0043ea000c101b24 */
.L_x_15740:
[----:B------:R-:W-:Y:S05]  /*3170*/  BSYNC.RECONVERGENT B6 ;  /* 0x0000000000067941 */ /* 0x000fea0003800200 */
.L_x_15739:
        /* <DEDUP_REMOVED lines=20> */
[----:B------:R-:W2:Y:S01]  /*32c0*/  LDCU.64 UR6, c[0x4][0x4c0] ;  /* 0x01009800ff0677ac */ /* 0x000ea20008000a00 */
[----:B------:R-:W3:Y:S01]  /*32d0*/  LDC.64 R14, c[0x4][R14] ;  /* 0x010000000e0e7b82 */ /* 0x000ee20000000a00 */
[----:B------:R-:W4:Y:S01]  /*32e0*/  LDCU.64 UR8, c[0x4][0x2d8] ;  /* 0x01005b00ff0877ac */ /* 0x000f220008000a00 */
[----:B01----:R-:W-:Y:S01]  /*32f0*/  MOV R4, UR4 ;  /* 0x0000000400047c02 */ /* 0x003fe20008000f00 */
[----:B------:R-:W-:Y:S01]  /*3300*/  IMAD.U32 R5, RZ, RZ, UR5 ;  /* 0x00000005ff057e24 */ /* 0x000fe2000f8e00ff */
[----:B--2---:R-:W-:-:S02]  /*3310*/  MOV R6, UR6 ;  /* 0x0000000600067c02 */ /* 0x004fc40008000f00 */
[----:B------:R-:W-:Y:S01]  /*3320*/  MOV R7, UR7 ;  /* 0x0000000700077c02 */ /* 0x000fe20008000f00 */
[----:B----4-:R-:W-:Y:S01]  /*3330*/  IMAD.U32 R10, RZ, RZ, UR8 ;  /* 0x00000008ff0a7e24 */ /* 0x010fe2000f8e00ff */
[----:B------:R-:W-:-:S07]  /*3340*/  MOV R11, UR9 ;  /* 0x00000009000b7c02 */ /* 0x000fce0008000f00 */
[----:B------:R-:W-:-:S07]  /*3350*/  LEPC R20, `(.L_x_15745) ;  /* 0x000000001014794e */ /* 0x000fce0000000000 */
[----:B---3--:R-:W-:Y:S05]  /*3360*/  CALL.ABS.NOINC R14 ;  /* 0x000000000e007343 */ /* 0x008fea0003c00000 */
.L_x_15745:
        /* <DEDUP_REMOVED lines=276> */
.L_x_15746:
[----:B------:R-:W0:Y:S02]  /*44b0*/  LDC.64 R4, c[0x0][0x730] ;  /* 0x0001cc00ff047b82 */ /* 0x000e240000000a00 */
[----:B0-----:R-:W-:-:S06]  /*44c0*/  IMAD.WIDE R4, R0, 0x8, R4 ;  /* 0x0000000800047825 */ /* 0x001fcc00078e0204 */
[----:B------:R-:W2:Y:S01]  /*44d0*/  LDG.E.64 R4, desc[UR36][R4.64] ;  /* 0x0000002404047981 */ /* 0x000ea2000c1e1b00 */
[----:B------:R-:W2:Y:S01]  /*44e0*/  LDC.64 R6, c[0x0][0x580] ;  /* 0x00016000ff067b82 */ /* 0x000ea20000000a00 */
[----:B------:R-:W-:Y:S02]  /*44f0*/  IADD3 R23, PT, PT, R23, 0x80, RZ ;  /* 0x0000008017177810 */ /* 0x000fe40007ffe0ff */
[----:B--2---:R2:W-:Y:S05]  /*4500*/  STG.E.64 desc[UR36][R6.64], R4 ;  /* 0x0000000406007986 */ /* 0x0045ea000c101b24 */
.L_x_15744:
[----:B------:R-:W-:Y:S05]  /*4510*/  BSYNC.RECONVERGENT B6 ;  /* 0x0000000000067941 */ /* 0x000fea0003800200 */
.L_x_15743:
        /* <DEDUP_REMOVED lines=19> */
[----:B------:R-:W3:Y:S01]  /*4650*/  LDCU.64 UR6, c[0x4][0x4c0] ;  /* 0x01009800ff0677ac */ /* 0x000ee20008000a00 */
[----:B------:R-:W4:Y:S01]  /*4660*/  LDC.64 R14, c[0x4][R14] ;  /* 0x010000000e0e7b82 */ /* 0x000f220000000a00 */
[----:B------:R-:W5:Y:S01]  /*4670*/  LDCU.64 UR8, c[0x4][0x2d8] ;  /* 0x01005b00ff0877ac */ /* 0x000f620008000a00 */
[----:B012---:R-:W-:Y:S01]  /*4680*/  IMAD.U32 R4, RZ, RZ, UR4 ;  /* 0x00000004ff047e24 */ /* 0x007fe2000f8e00ff */
[----:B------:R-:W-:-:S02]  /*4690*/  MOV R5, UR5 ;  /* 0x0000000500057c02 */ /* 0x000fc40008000f00 */
[----:B---3--:R-:W-:Y:S01]  /*46a0*/  MOV R6, UR6 ;  /* 0x0000000600067c02 */ /* 0x008fe20008000f00 */
[----:B------:R-:W-:Y:S01]  /*46b0*/  IMAD.U32 R7, RZ, RZ, UR7 ;  /* 0x00000007ff077e24 */ /* 0x000fe2000f8e00ff */
[----:B-----5:R-:W-:Y:S02]  /*46c0*/  MOV R10, UR8 ;  /* 0x00000008000a7c02 */ /* 0x020fe40008000f00 */
[----:B------:R-:W-:-:S07]  /*46d0*/  MOV R11, UR9 ;  /* 0x00000009000b7c02 */ /* 0x000fce0008000f00 */
[----:B------:R-:W-:-:S07]  /*46e0*/  LEPC R20, `(.L_x_15747) ;  /* 0x000000001014794e */ /* 0x000fce0000000000 */
[----:B----4-:R-:W-:Y:S05]  /*46f0*/  CALL.ABS.NOINC R14 ;  /* 0x000000000e007343 */ /* 0x010fea0003c00000 */
.L_x_15747:
        /* <DEDUP_REMOVED lines=276> */
.L_x_15748:
[----:B------:R-:W0:Y:S02]  /*5840*/  LDC.64 R2, c[0x0][0x730] ;  /* 0x0001cc00ff027b82 */ /* 0x000e240000000a00 */
[----:B0-----:R-:W-:-:S06]  /*5850*/  IMAD.WIDE R2, R0, 0x8, R2 ;  /* 0x0000000800027825 */ /* 0x001fcc00078e0202 */
[----:B------:R-:W2:Y:S01]  /*5860*/  LDG.E.64 R2, desc[UR36][R2.64] ;  /* 0x0000002402027981 */ /* 0x000ea2000c1e1b00 */
[----:B------:R-:W2:Y:S03]  /*5870*/  LDC.64 R4, c[0x0][0x580] ;  /* 0x00016000ff047b82 */ /* 0x000ea60000000a00 */
[----:B--2---:R-:W-:Y:S01]  /*5880*/  STG.E.64 desc[UR36][R4.64], R2 ;  /* 0x0000000204007986 */ /* 0x004fe2000c101b24 */
[----:B------:R-:W-:Y:S05]  /*5890*/  EXIT ;  /* 0x000000000000794d */ /* 0x000fea0003800000 */
.L_x_15723:
        /* <DEDUP_REMOVED lines=31> */
.L_x_15751:
        /* <DEDUP_REMOVED lines=8> */
[----:B------:R-:W2:Y:S01]  /*5b10*/  LDG.E.64 R2, desc[UR36][R2.64] ;  /* 0x0000002402027981 */ /* 0x000ea2000c1e1b00 */
[----:B------:R-:W2:Y:S01]  /*5b20*/  LDC.64 R4, c[0x0][0x580] ;  /* 0x00016000ff047b82 */ /* 0x000ea20000000a00 */
[----:B------:R-:W-:Y:S02]  /*5b30*/  IADD3 R23, PT, PT, R23, 0x80, RZ ;  /* 0x0000008017177810 */ /* 0x000fe40007ffe0ff */
[----:B--2---:R0:W-:Y:S05]  /*5b40*/  STG.E.64 desc[UR36][R4.64], R2 ;  /* 0x0000000204007986 */ /* 0x0041ea000c101b24 */
.L_x_15750:
[----:B------:R-:W-:Y:S05]  /*5b50*/  BSYNC.RECONVERGENT B6 ;  /* 0x0000000000067941 */ /* 0x000fea0003800200 */
.L_x_15749:
        /* <DEDUP_REMOVED lines=15> */
[----:B0-----:R-:W-:Y:S01]  /*5c50*/  MOV R2, 0x0 ;  /* 0x0000000000027802 */ /* 0x001fe20000000f00 */
        /* <DEDUP_REMOVED lines=15> */
.L_x_15754:
        /* <DEDUP_REMOVED lines=8> */
[----:B------:R-:W2:Y:S01]  /*5dd0*/  LDG.E.64 R2, desc[UR36][R2.64] ;  /* 0x0000002402027981 */ /* 0x000ea2000c1e1b00 */
[----:B------:R-:W2:Y:S01]  /*5de0*/  LDC.64 R4, c[0x0][0x580] ;  /* 0x00016000ff047b82 */ /* 0x000ea20000000a00 */
[----:B------:R-:W-:Y:S02]  /*5df0*/  VIADD R23, R23, 0x80 ;  /* 0x0000008017177836 */ /* 0x000fe40000000000 */
[----:B--2---:R1:W-:Y:S05]  /*5e00*/  STG.E.64 desc[UR36][R4.64], R2 ;  /* 0x0000000204007986 */ /* 0x0043ea000c101b24 */
.L_x_15753:
[----:B------:R-:W-:Y:S05]  /*5e10*/  BSYNC.RECONVERGENT B6 ;  /* 0x0000000000067941 */ /* 0x000fea0003800200 */
.L_x_15752:
        /* <DEDUP_REMOVED lines=15> */
[----:B01----:R-:W-:Y:S01]  /*5f10*/  MOV R2, 0x0 ;  /* 0x0000000000027802 */ /* 0x003fe20000000f00 */
        /* <DEDUP_REMOVED lines=15> */
.L_x_15757:
        /* <DEDUP_REMOVED lines=8> */
[----:B------:R-:W2:Y:S01]  /*6090*/  LDG.E.64 R2, desc[UR36][R2.64] ;  /* 0x0000002402027981 */ /* 0x000ea2000c1e1b00 */
[----:B------:R-:W2:Y:S01]  /*60a0*/  LDC.64 R4, c[0x0][0x580] ;  /* 0x00016000ff047b82 */ /* 0x000ea20000000a00 */
[----:B------:R-:W-:Y:S02]  /*60b0*/  IADD3 R23, PT, PT, R23, 0x80, RZ ;  /* 0x0000008017177810 */ /* 0x000fe40007ffe0ff */
[----:B--2---:R2:W-:Y:S05]  /*60c0*/  STG.E.64 desc[UR36][R4.64], R2 ;  /* 0x0000000204007986 */ /* 0x0045ea000c101b24 */
.L_x_15756:
[----:B------:R-:W-:Y:S05]  /*60d0*/  BSYNC.RECONVERGENT B6 ;  /* 0x0000000000067941 */ /* 0x000fea0003800200 */
.L_x_15755:
        /* <DEDUP_REMOVED lines=30> */
.L_x_15758:
        /* <DEDUP_REMOVED lines=8> */
[----:B------:R-:W2:Y:S01]  /*6340*/  LDG.E.64 R2, desc[UR36][R2.64] ;  /* 0x0000002402027981 */ /* 0x000ea2000c1e1b00 */
[----:B------:R-:W2:Y:S03]  /*6350*/  LDC.64 R4, c[0x0][0x580] ;  /* 0x00016000ff047b82 */ /* 0x000ea60000000a00 */
[----:B--2---:R-:W-:Y:S01]  /*6360*/  STG.E.64 desc[UR36][R4.64], R2 ;  /* 0x0000000204007986 */ /* 0x004fe2000c101b24 */
[----:B------:R-:W-:Y:S05]  /*6370*/  EXIT ;  /* 0x000000000000794d */ /* 0x000fea0003800000 */
.L_x_15722:
        /* <DEDUP_REMOVED lines=310> */
.L_x_15763:
        /* <DEDUP_REMOVED lines=29> */
.L_x_15765:
[----:B------:R-:W-:Y:S05]  /*78b0*/  BSYNC.RECONVERGENT B6 ;  /* 0x0000000000067941 */ /* 0x000fea0003800200 */
.L_x_15764:
[----:B------:R-:W0:Y:S01]  /*78c0*/  LDC.64 R4, c[0x0][0x730] ;  /* 0x0001cc00ff047b82 */ /* 0x000e220000000a00 */
[----:B------:R-:W1:Y:S01]  /*78d0*/  LDCU.64 UR4, c[0x0][0x580] ;  /* 0x0000b000ff0477ac */ /* 0x000e620008000a00 */
[----:B0-----:R-:W2:Y:S01]  /*78e0*/  LDG.E.64 R4, desc[UR36][R4.64] ;  /* 0x0000002404047981 */ /* 0x001ea2000c1e1b00 */
[----:B-1----:R-:W-:Y:S02]  /*78f0*/  IADD3 R2, P0, PT, R17, UR4, RZ ;  /* 0x0000000411027c10 */ /* 0x002fe4000ff1e0ff */
[----:B------:R-:W-:-:S03]  /*7900*/  IADD3 R23, PT, PT, R23, 0x80, RZ ;  /* 0x0000008017177810 */ /* 0x000fc60007ffe0ff */
[----:B------:R-:W-:-:S05]  /*7910*/  IMAD.X R3, RZ, RZ, UR5, P0 ;  /* 0x00000005ff037e24 */ /* 0x000fca00080e06ff */
[----:B--2---:R0:W-:Y:S03]  /*7920*/  STG.E.64 desc[UR36][R2.64], R4 ;  /* 0x0000000402007986 */ /* 0x0041e6000c101b24 */
.L_x_15762:
[----:B------:R-:W-:Y:S05]  /*7930*/  BSYNC.RECONVERGENT B7 ;  /* 0x0000000000077941 */ /* 0x000fea0003800200 */
.L_x_15761:
        /* <DEDUP_REMOVED lines=302> */
.L_x_15768:
        /* <DEDUP_REMOVED lines=29> */
.L_x_15770:
[----:B------:R-:W-:Y:S05]  /*8df0*/  BSYNC.RECONVERGENT B6 ;  /* 0x0000000000067941 */ /* 0x000fea0003800200 */
.L_x_15769:
[----:B------:R-:W0:Y:S01]  /*8e00*/  LDC.64 R4, c[0x0][0x730] ;  /* 0x0001cc00ff047b82 */ /* 0x000e220000000a00 */
[----:B------:R-:W1:Y:S01]  /*8e10*/  LDCU.64 UR4, c[0x0][0x580] ;  /* 0x0000b000ff0477ac */ /* 0x000e620008000a00 */
[----:B0-----:R-:W2:Y:S01]  /*8e20*/  LDG.E.64 R4, desc[UR36][R4.64] ;  /* 0x0000002404047981 */ /* 0x001ea2000c1e1b00 */
[----:B-1----:R-:W-:Y:S01]  /*8e30*/  IADD3 R2, P0, PT, R17, UR4, RZ ;  /* 0x0000000411027c10 */ /* 0x002fe2000ff1e0ff */
[----:B------:R-:W-:-:S03]  /*8e40*/  VIADD R23, R23, 0x80 ;  /* 0x0000008017177836 */ /* 0x000fc60000000000 */
[----:B------:R-:W-:-:S05]  /*8e50*/  IADD3.X R3, PT, PT, RZ, UR5, RZ, P0, !PT ;  /* 0x00000005ff037c10 */ /* 0x000fca00087fe4ff */
[----:B--2---:R1:W-:Y:S04]  /*8e60*/  STG.E.64 desc[UR36][R2.64], R4 ;  /* 0x0000000402007986 */ /* 0x0043e8000c101b24 */
.L_x_15767:
[----:B------:R-:W-:Y:S05]  /*8e70*/  BSYNC.RECONVERGENT B7 ;  /* 0x0000000000077941 */ /* 0x000fea0003800200 */
.L_x_15766:
        /* <DEDUP_REMOVED lines=302> */
.L_x_15773:
        /* <DEDUP_REMOVED lines=29> */
.L_x_15775:
[----:B------:R-:W-:Y:S05]  /*a330*/  BSYNC.RECONVERGENT B6 ;  /* 0x0000000000067941 */ /* 0x000fea0003800200 */
.L_x_15774:
[----:B------:R-:W0:Y:S01]  /*a340*/  LDC.64 R4, c[0x0][0x730] ;  /* 0x0001cc00ff047b82 */ /* 0x000e220000000a00 */
[----:B------:R-:W1:Y:S01]  /*a350*/  LDCU.64 UR4, c[0x0][0x580] ;  /* 0x0000b000ff0477ac */ /* 0x000e620008000a00 */
[----:B0-----:R-:W2:Y:S01]  /*a360*/  LDG.E.64 R4, desc[UR36][R4.64] ;  /* 0x0000002404047981 */ /* 0x001ea2000c1e1b00 */
[----:B-1----:R-:W-:Y:S02]  /*a370*/  IADD3 R2, P0, PT, R17, UR4, RZ ;  /* 0x0000000411027c10 */ /* 0x002fe4000ff1e0ff */
[----:B------:R-:W-:Y:S02]  /*a380*/  IADD3 R23, PT, PT, R23, 0x80, RZ ;  /* 0x0000008017177810 */ /* 0x000fe40007ffe0ff */
[----:B------:R-:W-:-:S05]  /*a390*/  IADD3.X R3, PT, PT, RZ, UR5, RZ, P0, !PT ;  /* 0x00000005ff037c10 */ /* 0x000fca00087fe4ff */
[----:B--2---:R2:W-:Y:S04]  /*a3a0*/  STG.E.64 desc[UR36][R2.64], R4 ;  /* 0x0000000402007986 */ /* 0x0045e8000c101b24 */
.L_x_15772:
[----:B------:R-:W-:Y:S05]  /*a3b0*/  BSYNC.RECONVERGENT B7 ;  /* 0x0000000000077941 */ /* 0x000fea0003800200 */
.L_x_15771:
        /* <DEDUP_REMOVED lines=301> */
.L_x_15776:
        /* <DEDUP_REMOVED lines=31> */
.L_x_15778:
[----:B------:R-:W-:Y:S05]  /*b880*/  BSYNC.RECONVERGENT B6 ;  /* 0x0000000000067941 */ /* 0x000fea0003800200 */
.L_x_15777:
[----:B------:R-:W0:Y:S02]  /*b890*/  LDC.64 R2, c[0x0][0x730] ;  /* 0x0001cc00ff027b82 */ /* 0x000e240000000a00 */
[----:B0-----:R-:W2:Y:S04]  /*b8a0*/  LDG.E.64 R2, desc[UR36][R2.64] ;  /* 0x0000002402027981 */ /* 0x001ea8000c1e1b00 */
[----:B--2---:R-:W-:Y:S01]  /*b8b0*/  STG.E.64 desc[UR36][R16.64], R2 ;  /* 0x0000000210007986 */ /* 0x004fe2000c101b24 */
[----:B------:R-:W-:Y:S05]  /*b8c0*/  EXIT ;  /* 0x000000000000794d */ /* 0x000fea0003800000 */
.L_x_15760:
        /* <DEDUP_REMOVED lines=308> */
.L_x_15781:
        /* <DEDUP_REMOVED lines=29> */
.L_x_15783:
[----:B------:R-:W-:Y:S05]  /*cde0*/  BSYNC.RECONVERGENT B6 ;  /* 0x0000000000067941 */ /* 0x000fea0003800200 */
.L_x_15782:
        /* <DEDUP_REMOVED lines=276> */
.L_x_15784:
[----:B------:R-:W0:Y:S01]  /*df30*/  LDC.64 R4, c[0x0][0x730] ;  /* 0x0001cc00ff047b82 */ /* 0x000e220000000a00 */
[----:B------:R-:W1:Y:S01]  /*df40*/  LDCU.64 UR4, c[0x0][0x580] ;  /* 0x0000b000ff0477ac */ /* 0x000e620008000a00 */
[----:B0-----:R-:W-:-:S06]  /*df50*/  IMAD.WIDE R4, R0, 0x8, R4 ;  /* 0x0000000800047825 */ /* 0x001fcc00078e0204 */
[----:B------:R-:W2:Y:S01]  /*df60*/  LDG.E.64 R4, desc[UR36][R4.64] ;  /* 0x0000002404047981 */ /* 0x000ea2000c1e1b00 */
[----:B-1----:R-:W-:Y:S02]  /*df70*/  IADD3 R6, P0, PT, R25, UR4, RZ ;  /* 0x0000000419067c10 */ /* 0x002fe4000ff1e0ff */
[----:B------:R-:W-:-:S03]  /*df80*/  IADD3 R23, PT, PT, R23, 0x80, RZ ;  /* 0x0000008017177810 */ /* 0x000fc60007ffe0ff */
[----:B------:R-:W-:-:S05]  /*df90*/  IMAD.X R7, RZ, RZ, UR5, P0 ;  /* 0x00000005ff077e24 */ /* 0x000fca00080e06ff */
[----:B--2---:R0:W-:Y:S03]  /*dfa0*/  STG.E.64 desc[UR36][R6.64], R4 ;  /* 0x0000000406007986 */ /* 0x0041e6000c101b24 */
.L_x_15780:
[----:B------:R-:W-:Y:S05]  /*dfb0*/  BSYNC.RECONVERGENT B7 ;  /* 0x0000000000077941 */ /* 0x000fea0003800200 */
.L_x_15779:
        /* <DEDUP_REMOVED lines=303> */
.L_x_15787:
        /* <DEDUP_REMOVED lines=29> */
.L_x_15789:
[----:B------:R-:W-:Y:S05]  /*f480*/  BSYNC.RECONVERGENT B6 ;  /* 0x0000000000067941 */ /* 0x000fea0003800200 */
.L_x_15788:
        /* <DEDUP_REMOVED lines=276> */
.L_x_15790:
[----:B------:R-:W0:Y:S01]  /*105d0*/  LDC.64 R4, c[0x0][0x730] ;  /* 0x0001cc00ff047b82 */ /* 0x000e220000000a00 */
[----:B------:R-:W1:Y:S01]  /*105e0*/  LDCU.64 UR4, c[0x0][0x580] ;  /* 0x0000b000ff0477ac */ /* 0x000e620008000a00 */
[----:B0-----:R-:W-:-:S06]  /*105f0*/  IMAD.WIDE R4, R0, 0x8, R4 ;  /* 0x0000000800047825 */ /* 0x001fcc00078e0204 */
[----:B------:R-:W2:Y:S01]  /*10600*/  LDG.E.64 R4, desc[UR36][R4.64] ;  /* 0x0000002404047981 */ /* 0x000ea2000c1e1b00 */
[----:B-1----:R-:W-:Y:S02]  /*10610*/  IADD3 R6, P0, PT, R25, UR4, RZ ;  /* 0x0000000419067c10 */ /* 0x002fe4000ff1e0ff */
[----:B------:R-:W-:Y:S02]  /*10620*/  IADD3 R23, PT, PT, R23, 0x80, RZ ;  /* 0x0000008017177810 */ /* 0x000fe40007ffe0ff */
[----:B------:R-:W-:-:S05]  /*10630*/  IADD3.X R7, PT, PT, RZ, UR5, RZ, P0, !PT ;  /* 0x00000005ff077c10 */ /* 0x000fca00087fe4ff */
[----:B--2---:R1:W-:Y:S04]  /*10640*/  STG.E.64 desc[UR36][R6.64], R4 ;  /* 0x0000000406007986 */ /* 0x0043e8000c101b24 */
.L_x_15786:
[----:B------:R-:W-:Y:S05]  /*10650*/  BSYNC.RECONVERGENT B7 ;  /* 0x0000000000077941 */ /* 0x000fea0003800200 */
.L_x_15785:
        /* <DEDUP_REMOVED lines=303> */
.L_x_15793:
        /* <DEDUP_REMOVED lines=29> */
.L_x_15795:
[----:B------:R-:W-:Y:S05]  /*11b20*/  BSYNC.RECONVERGENT B6 ;  /* 0x0000000000067941 */ /* 0x000fea0003800200 */
.L_x_15794:
        /* <DEDUP_REMOVED lines=276> */
.L_x_15796:
        /* <DEDUP_REMOVED lines=8> */
.L_x_15792:
[----:B------:R-:W-:Y:S05]  /*12cf0*/  BSYNC.RECONVERGENT B7 ;  /* 0x0000000000077941 */ /* 0x000fea0003800200 */
.L_x_15791:
        /* <DEDUP_REMOVED lines=302> */
.L_x_15797:
        /* <DEDUP_REMOVED lines=31> */
.L_x_15799:
[----:B------:R-:W-:Y:S05]  /*141d0*/  BSYNC.RECONVERGENT B6 ;  /* 0x0000000000067941 */ /* 0x000fea0003800200 */
.L_x_15798:
        /* <DEDUP_REMOVED lines=276> */
.L_x_15800:
[----:B------:R-:W0:Y:S02]  /*15320*/  LDC.64 R2, c[0x0][0x730] ;  /* 0x0001cc00ff027b82 */ /* 0x000e240000000a00 */
[----:B0-----:R-:W-:-:S06]  /*15330*/  IMAD.WIDE R2, R0, 0x8, R2 ;  /* 0x0000000800027825 */ /* 0x001fcc00078e0202 */
[----:B------:R-:W2:Y:S04]  /*15340*/  LDG.E.64 R2, desc[UR36][R2.64] ;  /* 0x0000002402027981 */ /* 0x000ea8000c1e1b00 */
[----:B--2---:R-:W-:Y:S01]  /*15350*/  STG.E.64 desc[UR36][R18.64], R2 ;  /* 0x0000000212007986 */ /* 0x004fe2000c101b24 */
[----:B------:R-:W-:Y:S05]  /*15360*/  EXIT ;  /* 0x000000000000794d */ /* 0x000fea0003800000 */
.L_x_15759:
        /* <DEDUP_REMOVED lines=305> */
.L_x_15803:
        /* <DEDUP_REMOVED lines=29> */
.L_x_15805:
[----:B------:R-:W-:Y:S05]  /*16850*/  BSYNC.RECONVERGENT B6 ;  /* 0x0000000000067941 */ /* 0x000fea0003800200 */
.L_x_15804:
        /* <DEDUP_REMOVED lines=9> */
[----:B------:R-:W2:Y:S01]  /*168f0*/  LDG.E.64 R2, desc[UR36][R2.64] ;  /* 0x0000002402027981 */ /* 0x000ea2000c1e1b00 */
[----:B0-----:R-:W-:Y:S02]  /*16900*/  IADD3 R4, P0, PT, R25, UR4, RZ ;  /* 0x0000000419047c10 */ /* 0x001fe4000ff1e0ff */
[----:B------:R-:W-:Y:S02]  /*16910*/  IADD3 R23, PT, PT, R23, 0x80, RZ ;  /* 0x0000008017177810 */ /* 0x000fe40007ffe0ff */
[----:B------:R-:W-:-:S05]  /*16920*/  IADD3.X R5, PT, PT, RZ, UR5, RZ, P0, !PT ;  /* 0x00000005ff057c10 */ /* 0x000fca00087fe4ff */
[----:B--2---:R0:W-:Y:S04]  /*16930*/  STG.E.64 desc[UR36][R4.64], R2 ;  /* 0x0000000204007986 */ /* 0x0041e8000c101b24 */
.L_x_15802:
[----:B------:R-:W-:Y:S05]  /*16940*/  BSYNC.RECONVERGENT B7 ;  /* 0x0000000000077941 */ /* 0x000fea0003800200 */
.L_x_15801:
[----:B------:R-:W1:Y:S01]  /*16950*/  LDCU.64 UR4, c[0x0][0x380] ;  /* 0x00007000ff0477ac */ /* 0x000e620008000a00 */
[----:B------:R-:W-:Y:S01]  /*16960*/  BSSY.RECONVERGENT B7, `(.L_x_15806) ;  /* 0x0000159000077945 */ /* 0x000fe20003800200 */
[----:B-1----:R-:W-:-:S04]  /*16970*/  ISETP.GE.U32.AND P0, PT, R23, UR4, PT ;  /* 0x0000000417007c0c */ /* 0x002fc8000bf06070 */
        /* <DEDUP_REMOVED lines=299> */
.L_x_15808:
        /* <DEDUP_REMOVED lines=29> */
.L_x_15810:
[----:B------:R-:W-:Y:S05]  /*17e00*/  BSYNC.RECONVERGENT B6 ;  /* 0x0000000000067941 */ /* 0x000fea0003800200 */
.L_x_15809:
        /* <DEDUP_REMOVED lines=14> */
.L_x_15807:
[----:B------:R-:W-:Y:S05]  /*17ef0*/  BSYNC.RECONVERGENT B7 ;  /* 0x0000000000077941 */ /* 0x000fea0003800200 */
.L_x_15806:
[----:B------:R-:W2:Y:S01]  /*17f00*/  LDCU.64 UR4, c[0x0][0x380] ;  /* 0x00007000ff0477ac */ /* 0x000ea20008000a00 */
[----:B------:R-:W-:Y:S01]  /*17f10*/  BSSY.RECONVERGENT B7, `(.L_x_15811) ;  /* 0x0000159000077945 */ /* 0x000fe20003800200 */
[----:B--2---:R-:W-:-:S04]  /*17f20*/  ISETP.GE.U32.AND P0, PT, R23, UR4, PT ;  /* 0x0000000417007c0c */ /* 0x004fc8000bf06070 */
[----:B------:R-:W-:-:S13]  /*17f30*/  ISETP.GE.AND.EX P0, PT, RZ, UR5, PT, P0 ;  /* 0x00000005ff007c0c */ /* 0x000fda000bf06300 */
[----:B------:R-:W-:Y:S05]  /*17f40*/  @P0 BRA `(.L_x_15812) ;  /* 0x0000001400540947 */ /* 0x000fea0003800000 */
[----:B------:R-:W0:Y:S01]  /*17f50*/  LDCU.64 UR4, c[0x0][0x390] ;  /* 0x00007200ff0477ac */ /* 0x000e220008000a00 */
[----:B------:R-:W-:Y:S02]  /*17f60*/  MOV R22, RZ ;  /* 0x000000ff00167202 */ /* 0x000fe40000000f00 */
[----:B------:R-:W-:Y:S01]  /*17f70*/  ISETP.NE.AND P0, PT, R19, RZ, PT ;  /* 0x000000ff1300720c */ /* 0x000fe20003f05270 */
[----:B------:R-:W2:Y:S01]  /*17f80*/  LDCU UR6, c[0x0][0x38c] ;  /* 0x00007180ff0677ac */ /* 0x000ea20008000800 */
[----:B------:R-:W3:Y:S01]  /*17f90*/  LDCU.64 UR8, c[0x0][0x4b8] ;  /* 0x00009700ff0877ac */ /* 0x000ee20008000a00 */
[----:B01----:R-:W-:-:S05]  /*17fa0*/  IMAD.HI.U32 R2, R23, UR4, R22 ;  /* 0x0000000417027c27 */ /* 0x003fca000f8e0016 */
[----:B------:R-:W-:-:S05]  /*17fb0*/  SHF.R.U32.HI R3, RZ, UR5, R2 ;  /* 0x00000005ff037c19 */ /* 0x000fca0008011602 */
[----:B------:R-:W-:-:S04]  /*17fc0*/  IMAD.MOV R0, RZ, RZ, -R3 ;  /* 0x000000ffff007224 */ /* 0x000fc800078e0a03 */
        /* <DEDUP_REMOVED lines=289> */
.L_x_15813:
        /* <DEDUP_REMOVED lines=29> */
.L_x_15815:
[----:B------:R-:W-:Y:S05]  /*193b0*/  BSYNC.RECONVERGENT B6 ;  /* 0x0000000000067941 */ /* 0x000fea0003800200 */
.L_x_15814:
        /* <DEDUP_REMOVED lines=11> */
[----:B------:R-:W-:-:S03]  /*19470*/  IADD3 R23, PT, PT, R23, 0x80, RZ ;  /* 0x0000008017177810 */ /* 0x000fc60007ffe0ff */
[----:B------:R-:W-:-:S05]  /*19480*/  IMAD.X R5, RZ, RZ, UR5, P0 ;  /* 0x00000005ff057e24 */ /* 0x000fca00080e06ff */
[----:B--2---:R2:W-:Y:S03]  /*19490*/  STG.E.64 desc[UR36][R4.64], R2 ;  /* 0x0000000204007986 */ /* 0x0045e6000c101b24 */
.L_x_15812:
[----:B------:R-:W-:Y:S05]  /*194a0*/  BSYNC.RECONVERGENT B7 ;  /* 0x0000000000077941 */ /* 0x000fea0003800200 */
.L_x_15811:
[----:B------:R-:W3:Y:S02]  /*194b0*/  LDCU.64 UR4, c[0x0][0x380] ;  /* 0x00007000ff0477ac */ /* 0x000ee40008000a00 */
[----:B---3--:R-:W-:-:S04]  /*194c0*/  ISETP.GE.U32.AND P0, PT, R23, UR4, PT ;  /* 0x0000000417007c0c */ /* 0x008fc8000bf06070 */
[----:B------:R-:W-:-:S13]  /*194d0*/  ISETP.GE.AND.EX P0, PT, RZ, UR5, PT, P0 ;  /* 0x00000005ff007c0c */ /* 0x000fda000bf06300 */
[----:B------:R-:W-:Y:S05]  /*194e0*/  @P0 EXIT ;  /* 0x000000000000094d */ /* 0x000fea0003800000 */
[----:B------:R-:W0:Y:S01]  /*194f0*/  LDCU.64 UR4, c[0x0][0x390] ;  /* 0x00007200ff0477ac */ /* 0x000e220008000a00 */
[----:B------:R-:W-:Y:S01]  /*19500*/  HFMA2 R22, -RZ, RZ, 0, 0 ;  /* 0x00000000ff167431 */ /* 0x000fe200000001ff */
[----:B------:R-:W-:Y:S01]  /*19510*/  ISETP.NE.AND P0, PT, R19, RZ, PT ;  /* 0x000000ff1300720c */ /* 0x000fe20003f05270 */
[----:B------:R-:W3:Y:S01]  /*19520*/  LDCU UR6, c[0x0][0x38c] ;  /* 0x00007180ff0677ac */ /* 0x000ee20008000800 */
[----:B------:R-:W4:Y:S02]  /*19530*/  LDCU.64 UR8, c[0x0][0x4b8] ;  /* 0x00009700ff0877ac */ /* 0x000f240008000a00 */
        /* <DEDUP_REMOVED lines=292> */
.L_x_15816:
        /* <DEDUP_REMOVED lines=31> */
.L_x_15818:
[----:B------:R-:W-:Y:S05]  /*1a970*/  BSYNC.RECONVERGENT B6 ;  /* 0x0000000000067941 */ /* 0x000fea0003800200 */
.L_x_15817:
        /* <DEDUP_REMOVED lines=8> */
[----:B------:R-:W2:Y:S04]  /*1aa00*/  LDG.E.64 R2, desc[UR36][R2.64] ;  /* 0x0000002402027981 */ /* 0x000ea8000c1e1b00 */
[----:B--2---:R-:W-:Y:S01]  /*1aa10*/  STG.E.64 desc[UR36][R18.64], R2 ;  /* 0x0000000212007986 */ /* 0x004fe2000c101b24 */
[----:B------:R-:W-:Y:S05]  /*1aa20*/  EXIT ;  /* 0x000000000000794d */ /* 0x000fea0003800000 */
.L_x_15819:
        /* <DEDUP_REMOVED lines=13> */
.L_x_41841:


//--------------------- .text._ZN2at6native24index_elementwise_kernelILi128ELi4EZNS0_20cuda_take_put_kernelIN3c107complexIdEElZZZZZNS0_11take_kernelERNS_14TensorIteratorERKNS_10TensorBaseEENKUlvE_clEvENKUlvE6_clEvENKUlvE_clEvENKUlvE0_clEvEUlRS5_lE_EEvS7_SA_RKT1_EUliE_EEvlSH_ --------------------------
	.section	.text._ZN2at6native24index_elementwise_kernelILi128ELi4EZNS0_20cuda_take_put_kernelIN3c107complexIdEElZZZZZNS0_11take_kernelERNS_14TensorIteratorERKNS_10TensorBaseEENKUlvE_clEvENKUlvE6_clEvENKUlvE_clEvENKUlvE0_clEvEUlRS5_lE_EEvS7_SA_RKT1_EUliE_EEvlSH_,"ax",@progbits
	.align	128
        .global         _ZN2at6native24index_elementwise_kernelILi128ELi4EZNS0_20cuda_take_put_kernelIN3c107complexIdEElZZZZZNS0_11take_kernelERNS_14TensorIteratorERKNS_10TensorBaseEENKUlvE_clEvENKUlvE6_clEvENKUlvE_clEvENKUlvE0_clEvEUlRS5_lE_EEvS7_SA_RKT1_EUliE_EEvlSH_
        .type           _ZN2at6native24index_elementwise_kernelILi128ELi4EZNS0_20cuda_take_put_kernelIN3c107complexIdEElZZZZZNS0_11take_kernelERNS_14TensorIteratorERKNS_10TensorBaseEENKUlvE_clEvENKUlvE6_clEvENKUlvE_clEvENKUlvE0_clEvEUlRS5_lE_EEvS7_SA_RKT1_EUliE_EEvlSH_,@function
        .size           _ZN2at6native24index_elementwise_kernelILi128ELi4EZNS0_20cuda_take_put_kernelIN3c107complexIdEElZZZZZNS0_11take_kernelERNS_14TensorIteratorERKNS_10TensorBaseEENKUlvE_clEvENKUlvE6_clEvENKUlvE_clEvENKUlvE0_clEvEUlRS5_lE_EEvS7_SA_RKT1_EUliE_EEvlSH_,(.L_x_41682 - _ZN2at6native24index_elementwise_kernelILi128ELi4EZNS0_20cuda_take_put_kernelIN3c107complexIdEElZZZZZNS0_11take_kernelERNS_14TensorIteratorERKNS_10TensorBaseEENKUlvE_clEvENKUlvE6_clEvENKUlvE_clEvENKUlvE0_clEvEUlRS5_lE_EEvS7_SA_RKT1_EUliE_EEvlSH_)
        .other          _ZN2at6native24index_elementwise_kernelILi128ELi4EZNS0_20cuda_take_put_kernelIN3c107complexIdEElZZZZZNS0_11take_kernelERNS_14TensorIteratorERKNS_10TensorBaseEENKUlvE_clEvENKUlvE6_clEvENKUlvE_clEvENKUlvE0_clEvEUlRS5_lE_EEvS7_SA_RKT1_EUliE_EEvlSH_,@"STO_CUDA_ENTRY STV_DEFAULT"
_ZN2at6native24index_elementwise_kernelILi128ELi4EZNS0_20cuda_take_put_kernelIN3c107complexIdEElZZZZZNS0_11take_kernelERNS_14TensorIteratorERKNS_10TensorBaseEENKUlvE_clEvENKUlvE6_clEvENKUlvE_clEvENKUlvE0_clEvEUlRS5_lE_EEvS7_SA_RKT1_EUliE_EEvlSH_:
.text._ZN2at6native24index_elementwise_kernelILi128ELi4EZNS0_20cuda_take_put_kernelIN3c107complexIdEElZZZZZNS0_11take_kernelERNS_14TensorIteratorERKNS_10TensorBaseEENKUlvE_clEvENKUlvE6_clEvENKUlvE_clEvENKUlvE0_clEvEUlRS5_lE_EEvS7_SA_RKT1_EUliE_EEvlSH_:
        /* <DEDUP_REMOVED lines=47> */
.L_x_15825:
[----:B------:R-:W0:Y:S02]  /*02f0*/  LDC.64 R2, c[0x0][0x738] ;  /* 0x0001ce00ff027b82 */ /* 0x000e240000000a00 */
[----:B0-----:R-:W2:Y:S06]  /*0300*/  LDG.E.128 R4, desc[UR36][R2.64] ;  /* 0x0000002402047981 */ /* 0x001eac000c1e1d00 */
[----:B------:R-:W2:Y:S01]  /*0310*/  LDC.64 R8, c[0x0][0x580] ;  /* 0x00016000ff087b82 */ /* 0x000ea20000000a00 */
[----:B------:R-:W-:Y:S01]  /*0320*/  VIADD R16, R16, 0x80 ;  /* 0x0000008010107836 */ /* 0x000fe20000000000 */
[----:B--2---:R0:W-:Y:S06]  /*0330*/  STG.E.128 desc[UR36][R8.64], R4 ;  /* 0x0000000408007986 */ /* 0x0041ec000c101d24 */
.L_x_15824:
[----:B------:R-:W-:Y:S05]  /*0340*/  BSYNC.RECONVERGENT B6 ;  /* 0x0000000000067941 */ /* 0x000fea0003800200 */
.L_x_15823:
        /* <DEDUP_REMOVED lines=9> */
[----:B------:R-:W-:Y:S02]  /*03e0*/  UIADD3.X UR7, UPT, UPT, URZ, ~UR5, URZ, UP0, !UPT ;  /* 0x80000005ff077290 */ /* 0x000fe400087fe4ff */
[C---:B---3--:R-:W-:Y:S02]  /*03f0*/  ISETP.GE.U32.AND P0, PT, R2.reuse, UR6, PT ;  /* 0x0000000602007c0c */ /* 0x048fe4000bf06070 */
[----:B------:R-:W-:Y:S02]  /*0400*/  ISETP.LT.U32.AND P1, PT, R2, UR4, PT ;  /* 0x0000000402007c0c */ /* 0x000fe4000bf21070 */
[C---:B------:R-:W-:Y:S02]  /*0410*/  ISETP.GE.AND.EX P0, PT, R3.reuse, UR7, PT, P0 ;  /* 0x0000000703007c0c */ /* 0x040fe4000bf06300 */
[----:B------:R-:W-:-:S13]  /*0420*/  ISETP.LT.AND.EX P1, PT, R3, UR5, PT, P1 ;  /* 0x0000000503007c0c */ /* 0x000fda000bf21310 */
[----:B------:R-:W-:Y:S05]  /*0430*/  @P0 BRA P1, `(.L_x_15828) ;  /* 0x0000000000400947 */ /* 0x000fea0000800000 */
[----:B------:R-:W-:Y:S01]  /*0440*/  MOV R0, 0x0 ;  /* 0x0000000000007802 */ /* 0x000fe20000000f00 */
[----:B------:R-:W1:Y:S01]  /*0450*/  LDCU.64 UR4, c[0x4][0x4e0] ;  /* 0x01009c00ff0477ac */ /* 0x000e620008000a00 */
[----:B0-----:R-:W-:Y:S02]  /*0460*/  HFMA2 R8, -RZ, RZ, 0, 2.0205974578857421875e-05 ;  /* 0x00000153ff087431 */ /* 0x001fe400000001ff */
[----:B------:R-:W-:Y:S01]  /*0470*/  IMAD.MOV.U32 R12, RZ, RZ, 0x1 ;  /* 0x00000001ff0c7424 */ /* 0x000fe200078e00ff */
[----:B------:R0:W2:Y:S01]  /*0480*/  LDC.64 R2, c[0x4][R0] ;  /* 0x0100000000027b82 */ /* 0x0000a20000000a00 */
        /* <DEDUP_REMOVED lines=11> */
.L_x_15828:
[----:B0-----:R-:W0:Y:S02]  /*0540*/  LDC.64 R4, c[0x0][0x738] ;  /* 0x0001ce00ff047b82 */ /* 0x001e240000000a00 */
[----:B0-----:R-:W2:Y:S06]  /*0550*/  LDG.E.128 R4, desc[UR36][R4.64] ;  /* 0x0000002404047981 */ /* 0x001eac000c1e1d00 */
[----:B------:R-:W2:Y:S01]  /*0560*/  LDC.64 R2, c[0x0][0x580] ;  /* 0x00016000ff027b82 */ /* 0x000ea20000000a00 */
[----:B------:R-:W-:Y:S01]  /*0570*/  VIADD R16, R16, 0x80 ;  /* 0x0000008010107836 */ /* 0x000fe20000000000 */
[----:B--2---:R1:W-:Y:S06]  /*0580*/  STG.E.128 desc[UR36][R2.64], R4 ;  /* 0x0000000402007986 */ /* 0x0043ec000c101d24 */
.L_x_15827:
[----:B------:R-:W-:Y:S05]  /*0590*/  BSYNC.RECONVERGENT B6 ;  /* 0x0000000000067941 */ /* 0x000fea0003800200 */
.L_x_15826:
[----:B------:R-:W2:Y:S01]  /*05a0*/  LDCU.64 UR4, c[0x0][0x380] ;  /* 0x00007000ff0477ac */ /* 0x000ea20008000a00 */
[----:B------:R-:W-:Y:S01]  /*05b0*/  BSSY.RECONVERGENT B6, `(.L_x_15829) ;  /* 0x0000023000067945 */ /* 0x000fe20003800200 */
[----:B--2---:R-:W-:-:S04]  /*05c0*/  ISETP.GE.U32.AND P0, PT, R16, UR4, PT ;  /* 0x0000000410007c0c */ /* 0x004fc8000bf06070 */
[----:B------:R-:W-:-:S13]  /*05d0*/  ISETP.GE.AND.EX P0, PT, RZ, UR5, PT, P0 ;  /* 0x00000005ff007c0c */ /* 0x000fda000bf06300 */
[----:B------:R-:W-:Y:S05]  /*05e0*/  @P0 BRA `(.L_x_15830) ;  /* 0x00000000007c0947 */ /* 0x000fea0003800000 */
[----:B-1----:R-:W1:Y:S01]  /*05f0*/  LDC.64 R2, c[0x0][0x588] ;  /* 0x00016200ff027b82 */ /* 0x002e620000000a00 */
        /* <DEDUP_REMOVED lines=25> */
.L_x_15831:
[----:B0-----:R-:W0:Y:S02]  /*0790*/  LDC.64 R4, c[0x0][0x738] ;  /* 0x0001ce00ff047b82 */ /* 0x001e240000000a00 */
[----:B0-----:R-:W2:Y:S06]  /*07a0*/  LDG.E.128 R4, desc[UR36][R4.64] ;  /* 0x0000002404047981 */ /* 0x001eac000c1e1d00 */
[----:B------:R-:W2:Y:S01]  /*07b0*/  LDC.64 R2, c[0x0][0x580] ;  /* 0x00016000ff027b82 */ /* 0x000ea20000000a00 */
[----:B------:R-:W-:Y:S01]  /*07c0*/  VIADD R16, R16, 0x80 ;  /* 0x0000008010107836 */ /* 0x000fe20000000000 */
[----:B--2---:R2:W-:Y:S06]  /*07d0*/  STG.E.128 desc[UR36][R2.64], R4 ;  /* 0x0000000402007986 */ /* 0x0045ec000c101d24 */
.L_x_15830:
[----:B------:R-:W-:Y:S05]  /*07e0*/  BSYNC.RECONVERGENT B6 ;  /* 0x0000000000067941 */ /* 0x000fea0003800200 */
.L_x_15829:
[----:B------:R-:W3:Y:S02]  /*07f0*/  LDCU.64 UR4, c[0x0][0x380] ;  /* 0x00007000ff0477ac */ /* 0x000ee40008000a00 */
[----:B---3--:R-:W-:-:S04]  /*0800*/  ISETP.GE.U32.AND P0, PT, R16, UR4, PT ;  /* 0x0000000410007c0c */ /* 0x008fc8000bf06070 */
[----:B------:R-:W-:-:S13]  /*0810*/  ISETP.GE.AND.EX P0, PT, RZ, UR5, PT, P0 ;  /* 0x00000005ff007c0c */ /* 0x000fda000bf06300 */
[----:B------:R-:W-:Y:S05]  /*0820*/  @P0 EXIT ;  /* 0x000000000000094d */ /* 0x000fea0003800000 */
[----:B-12---:R-:W1:Y:S01]  /*0830*/  LDC.64 R2, c[0x0][0x588] ;  /* 0x00016200ff027b82 */ /* 0x006e620000000a00 */
        /* <DEDUP_REMOVED lines=25> */
.L_x_15832:
[----:B0-----:R-:W0:Y:S02]  /*09d0*/  LDC.64 R4, c[0x0][0x738] ;  /* 0x0001ce00ff047b82 */ /* 0x001e240000000a00 */
[----:B0-----:R-:W2:Y:S06]  /*09e0*/  LDG.E.128 R4, desc[UR36][R4.64] ;  /* 0x0000002404047981 */ /* 0x001eac000c1e1d00 */
[----:B------:R-:W2:Y:S02]  /*09f0*/  LDC.64 R2, c[0x0][0x580] ;  /* 0x00016000ff027b82 */ /* 0x000ea40000000a00 */
[----:B--2---:R-:W-:Y:S01]  /*0a00*/  STG.E.128 desc[UR36][R2.64], R4 ;  /* 0x0000000402007986 */ /* 0x004fe2000c101d24 */
[----:B------:R-:W-:Y:S05]  /*0a10*/  EXIT ;  /* 0x000000000000794d */ /* 0x000fea0003800000 */
.L_x_15822:
        /* <DEDUP_REMOVED lines=35> */
.L_x_15835:
        /* <DEDUP_REMOVED lines=35> */
.L_x_15836:
[----:B------:R-:W0:Y:S01]  /*0e80*/  LDCU.64 UR4, c[0x0][0x5a8] ;  /* 0x0000b500ff0477ac */ /* 0x000e220008000a00 */
[----:B------:R-:W-:Y:S01]  /*0e90*/  IMAD.MOV.U32 R10, RZ, RZ, R12 ;  /* 0x000000ffff0a7224 */ /* 0x000fe200078e000c */
[----:B------:R-:W-:Y:S02]  /*0ea0*/  MOV R9, R13 ;  /* 0x0000000d00097202 */ /* 0x000fe40000000f00 */
[----:B------:R-:W-:Y:S02]  /*0eb0*/  MOV R0, 0xef0 ;  /* 0x00000ef000007802 */ /* 0x000fe40000000f00 */
[----:B0-----:R-:W-:Y:S01]  /*0ec0*/  MOV R4, UR4 ;  /* 0x0000000400047c02 */ /* 0x001fe20008000f00 */
[----:B------:R-:W-:-:S07]  /*0ed0*/  IMAD.U32 R3, RZ, RZ, UR5 ;  /* 0x00000005ff037e24 */ /* 0x000fce000f8e00ff */
[----:B------:R-:W-:Y:S05]  /*0ee0*/  CALL.REL.NOINC `($__internal_8_$__cuda_sm20_div_u64) ;  /* 0x000003cc002c7944 */ /* 0x000fea0003c00000 */
        /* <DEDUP_REMOVED lines=10> */
.L_x_15837:
        /* <DEDUP_REMOVED lines=37> */
.L_x_15840:
[----:B------:R-:W0:Y:S01]  /*11e0*/  LDCU.64 UR4, c[0x0][0x5b0] ;  /* 0x0000b600ff0477ac */ /* 0x000e220008000a00 */
[----:B------:R-:W-:Y:S01]  /*11f0*/  MOV R10, R12 ;  /* 0x0000000c000a7202 */ /* 0x000fe20000000f00 */
[----:B------:R-:W-:Y:S01]  /*1200*/  IMAD.MOV.U32 R9, RZ, RZ, R13 ;  /* 0x000000ffff097224 */ /* 0x000fe200078e000d */
[----:B------:R-:W-:Y:S01]  /*1210*/  MOV R0, 0x1250 ;  /* 0x0000125000007802 */ /* 0x000fe20000000f00 */
[----:B0-----:R-:W-:Y:S01]  /*1220*/  IMAD.U32 R4, RZ, RZ, UR4 ;  /* 0x00000004ff047e24 */ /* 0x001fe2000f8e00ff */
[----:B------:R-:W-:-:S07]  /*1230*/  MOV R3, UR5 ;  /* 0x0000000500037c02 */ /* 0x000fce0008000f00 */
[----:B------:R-:W-:Y:S05]  /*1240*/  CALL.REL.NOINC `($__internal_8_$__cuda_sm20_div_u64) ;  /* 0x000003c800547944 */ /* 0x000fea0003c00000 */
        /* <DEDUP_REMOVED lines=11> */
.L_x_15841:
[----:B------:R-:W-:Y:S05]  /*1300*/  BSYNC.RECONVERGENT B0 ;  /* 0x0000000000007941 */ /* 0x000fea0003800200 */
.L_x_15839:
        /* <DEDUP_REMOVED lines=38> */
.L_x_15843:
        /* <DEDUP_REMOVED lines=18> */
.L_x_15844:
[----:B------:R-:W-:Y:S05]  /*1690*/  BSYNC.RECONVERGENT B0 ;  /* 0x0000000000007941 */ /* 0x000fea0003800200 */
.L_x_15842:
        /* <DEDUP_REMOVED lines=38> */
.L_x_15846:
        /* <DEDUP_REMOVED lines=18> */
.L_x_15847:
[----:B------:R-:W-:Y:S05]  /*1a20*/  BSYNC.RECONVERGENT B0 ;  /* 0x0000000000007941 */ /* 0x000fea0003800200 */
.L_x_15845:
        /* <DEDUP_REMOVED lines=38> */
.L_x_15849:
        /* <DEDUP_REMOVED lines=18> */
.L_x_15850:
[----:B------:R-:W-:Y:S05]  /*1db0*/  BSYNC.RECONVERGENT B0 ;  /* 0x0000000000007941 */ /* 0x000fea0003800200 */
.L_x_15848:
        /* <DEDUP_REMOVED lines=38> */
.L_x_15852:
        /* <DEDUP_REMOVED lines=18> */
.L_x_15853:
[----:B------:R-:W-:Y:S05]  /*2140*/  BSYNC.RECONVERGENT B0 ;  /* 0x0000000000007941 */ /* 0x000fea0003800200 */
.L_x_15851:
        /* <DEDUP_REMOVED lines=38> */
.L_x_15855:
        /* <DEDUP_REMOVED lines=18> */
.L_x_15856:
[----:B------:R-:W-:Y:S05]  /*24d0*/  BSYNC.RECONVERGENT B0 ;  /* 0x0000000000007941 */ /* 0x000fea0003800200 */
.L_x_15854:
        /* <DEDUP_REMOVED lines=38> */
.L_x_15858:
        /* <DEDUP_REMOVED lines=18> */
.L_x_15859:
[----:B------:R-:W-:Y:S05]  /*2860*/  BSYNC.RECONVERGENT B0 ;  /* 0x0000000000007941 */ /* 0x000fea0003800200 */
.L_x_15857:
        /* <DEDUP_REMOVED lines=38> */
.L_x_15861:
        /* <DEDUP_REMOVED lines=18> */
.L_x_15862:
[----:B------:R-:W-:Y:S05]  /*2bf0*/  BSYNC.RECONVERGENT B0 ;  /* 0x0000000000007941 */ /* 0x000fea0003800200 */
.L_x_15860:
        /* <DEDUP_REMOVED lines=38> */
.L_x_15864:
        /* <DEDUP_REMOVED lines=18> */
.L_x_15865:
[----:B------:R-:W-:Y:S05]  /*2f80*/  BSYNC.RECONVERGENT B0 ;  /* 0x0000000000007941 */ /* 0x000fea0003800200 */
.L_x_15863:
        /* <DEDUP_REMOVED lines=38> */
.L_x_15867:
        /* <DEDUP_REMOVED lines=18> */
.L_x_15868:
[----:B------:R-:W-:Y:S05]  /*3310*/  BSYNC.RECONVERGENT B0 ;  /* 0x0000000000007941 */ /* 0x000fea0003800200 */
.L_x_15866:
        /* <DEDUP_REMOVED lines=38> */
.L_x_15870:
        /* <DEDUP_REMOVED lines=18> */
.L_x_15871:
[----:B------:R-:W-:Y:S05]  /*36a0*/  BSYNC.RECONVERGENT B0 ;  /* 0x0000000000007941 */ /* 0x000fea0003800200 */
.L_x_15869:
        /* <DEDUP_REMOVED lines=38> */
.L_x_15873:
        /* <DEDUP_REMOVED lines=18> */
.L_x_15874:
[----:B------:R-:W-:Y:S05]  /*3a30*/  BSYNC.RECONVERGENT B0 ;  /* 0x0000000000007941 */ /* 0x000fea0003800200 */
.L_x_15872:
        /* <DEDUP_REMOVED lines=38> */
.L_x_15876:
        /* <DEDUP_REMOVED lines=18> */
.L_x_15877:
[----:B------:R-:W-:Y:S05]  /*3dc0*/  BSYNC.RECONVERGENT B0 ;  /* 0x0000000000007941 */ /* 0x000fea0003800200 */
.L_x_15875:
        /* <DEDUP_REMOVED lines=38> */
.L_x_15879:
        /* <DEDUP_REMOVED lines=18> */
.L_x_15880:
[----:B------:R-:W-:Y:S05]  /*4150*/  BSYNC.RECONVERGENT B0 ;  /* 0x0000000000007941 */ /* 0x000fea0003800200 */
.L_x_15878:
        /* <DEDUP_REMOVED lines=38> */
.L_x_15882:
        /* <DEDUP_REMOVED lines=18> */
.L_x_15883:
[----:B------:R-:W-:Y:S05]  /*44e0*/  BSYNC.RECONVERGENT B0 ;  /* 0x0000000000007941 */ /* 0x000fea0003800200 */
.L_x_15881:
        /* <DEDUP_REMOVED lines=38> */
.L_x_15885:
        /* <DEDUP_REMOVED lines=18> */
.L_x_15886:
[----:B------:R-:W-:Y:S05]  /*4870*/  BSYNC.RECONVERGENT B0 ;  /* 0x0000000000007941 */ /* 0x000fea0003800200 */
.L_x_15884:
        /* <DEDUP_REMOVED lines=38> */
.L_x_15888:
        /* <DEDUP_REMOVED lines=18> */
.L_x_15889:
[----:B------:R-:W-:Y:S05]  /*4c00*/  BSYNC.RECONVERGENT B0 ;  /* 0x0000000000007941 */ /* 0x000fea0003800200 */
.L_x_15887:
        /* <DEDUP_REMOVED lines=38> */
.L_x_15891:
        /* <DEDUP_REMOVED lines=18> */
.L_x_15892:
[----:B------:R-:W-:Y:S05]  /*4f90*/  BSYNC.RECONVERGENT B0 ;  /* 0x0000000000007941 */ /* 0x000fea0003800200 */
.L_x_15890:
        /* <DEDUP_REMOVED lines=38> */
.L_x_15894:
        /* <DEDUP_REMOVED lines=18> */
.L_x_15895:
[----:B------:R-:W-:Y:S05]  /*5320*/  BSYNC.RECONVERGENT B0 ;  /* 0x0000000000007941 */ /* 0x000fea0003800200 */
.L_x_15893:
        /* <DEDUP_REMOVED lines=38> */
.L_x_15897:
        /* <DEDUP_REMOVED lines=18> */
.L_x_15898:
[----:B------:R-:W-:Y:S05]  /*56b0*/  BSYNC.RECONVERGENT B0 ;  /* 0x0000000000007941 */ /* 0x000fea0003800200 */
.L_x_15896:
        /* <DEDUP_REMOVED lines=38> */
.L_x_15900:
        /* <DEDUP_REMOVED lines=18> */
.L_x_15901:
[----:B------:R-:W-:Y:S05]  /*5a40*/  BSYNC.RECONVERGENT B0 ;  /* 0x0000000000007941 */ /* 0x000fea0003800200 */
.L_x_15899:
        /* <DEDUP_REMOVED lines=38> */
.L_x_15903:
        /* <DEDUP_REMOVED lines=18> */
.L_x_15904:
[----:B------:R-:W-:Y:S05]  /*5dd0*/  BSYNC.RECONVERGENT B0 ;  /* 0x0000000000007941 */ /* 0x000fea0003800200 */
.L_x_15902:
        /* <DEDUP_REMOVED lines=37> */
.L_x_15906:
        /* <DEDUP_REMOVED lines=16> */
.L_x_15907:
[----:B------:R-:W-:Y:S05]  /*6130*/  BSYNC.RECONVERGENT B0 ;  /* 0x0000000000007941 */ /* 0x000fea0003800200 */
.L_x_15905:
        /* <DEDUP_REMOVED lines=34> */
.L_x_15909:
[----:B------:R-:W-:Y:S01]  /*6360*/  IMAD.MOV.U32 R8, RZ, RZ, R6 ;  /* 0x000000ffff087224 */ /* 0x000fe200078e0006 */
[----:B------:R-:W-:Y:S02]  /*6370*/  MOV R10, R7 ;  /* 0x00000007000a7202 */ /* 0x000fe40000000f00 */
[----:B------:R-:W-:-:S07]  /*6380*/  MOV R9, 0x63a0 ;  /* 0x000063a000097802 */ /* 0x000fce0000000f00 */
[----:B------:R-:W-:Y:S05]  /*6390*/  CALL.REL.NOINC `($__internal_9_$__cuda_sm20_rem_u64) ;  /* 0x0000037c00207944 */ /* 0x000fea0003c00000 */
[----:B------:R-:W-:Y:S01]  /*63a0*/  IMAD.MOV.U32 R4, RZ, RZ, R0 ;  /* 0x000000ffff047224 */ /* 0x000fe200078e0000 */
[----:B------:R-:W-:-:S07]  /*63b0*/  MOV R5, R3 ;  /* 0x0000000300057202 */ /* 0x000fce0000000f00 */
.L_x_15910:
[----:B------:R-:W-:Y:S05]  /*63c0*/  BSYNC.RECONVERGENT B0 ;  /* 0x0000000000007941 */ /* 0x000fea0003800200 */
.L_x_15908:
[----:B------:R-:W0:Y:S01]  /*63d0*/  LDCU.64 UR4, c[0x0][0x730] ;  /* 0x0000e600ff0477ac */ /* 0x000e220008000a00 */
[----:B------:R-:W-:Y:S02]  /*63e0*/  IMAD.MOV.U32 R3, RZ, RZ, R17 ;  /* 0x000000ffff037224 */ /* 0x000fe400078e0011 */
[----:B0-----:R-:W-:Y:S02]  /*63f0*/  IMAD R5, R5, UR4, RZ ;  /* 0x0000000405057c24 */ /* 0x001fe4000f8e02ff */
[----:B------:R-:W-:-:S04]  /*6400*/  IMAD.WIDE.U32 R2, R4, UR4, R2 ;  /* 0x0000000404027c25 */ /* 0x000fc8000f8e0002 */
[----:B------:R-:W-:-:S05]  /*6410*/  IMAD R5, R4, UR5, R5 ;  /* 0x0000000504057c24 */ /* 0x000fca000f8e0205 */
[----:B------:R-:W-:-:S07]  /*6420*/  IADD3 R17, PT, PT, R3, R5, RZ ;  /* 0x0000000503117210 */ /* 0x000fce0007ffe0ff */
.L_x_15838:
[----:B------:R-:W0:Y:S02]  /*6430*/  LDCU.64 UR4, c[0x0][0x738] ;  /* 0x0000e700ff0477ac */ /* 0x000e240008000a00 */
[----:B0-----:R-:W-:-:S04]  /*6440*/  LEA R4, P0, R2, UR4, 0x4 ;  /* 0x0000000402047c11 */ /* 0x001fc8000f8020ff */
[----:B------:R-:W-:-:S06]  /*6450*/  LEA.HI.X R5, R2, UR5, R17, 0x4, P0 ;  /* 0x0000000502057c11 */ /* 0x000fcc00080f2411 */
[----:B------:R-:W2:Y:S01]  /*6460*/  LDG.E.128 R4, desc[UR36][R4.64] ;  /* 0x0000002404047981 */ /* 0x000ea2000c1e1d00 */
[----:B------:R-:W2:Y:S01]  /*6470*/  LDC.64 R2, c[0x0][0x580] ;  /* 0x00016000ff027b82 */ /* 0x000ea20000000a00 */
[----:B------:R-:W-:Y:S02]  /*6480*/  VIADD R16, R16, 0x80 ;  /* 0x0000008010107836 */ /* 0x000fe40000000000 */
[----:B--2---:R0:W-:Y:S05]  /*6490*/  STG.E.128 desc[UR36][R2.64], R4 ;  /* 0x0000000402007986 */ /* 0x0041ea000c101d24 */
.L_x_15834:
[----:B------:R-:W-:Y:S05]  /*64a0*/  BSYNC.RECONVERGENT B6 ;  /* 0x0000000000067941 */ /* 0x000fea0003800200 */
.L_x_15833:
        /* <DEDUP_REMOVED lines=31> */
.L_x_15913:
        /* <DEDUP_REMOVED lines=36> */
.L_x_15914:
        /* <DEDUP_REMOVED lines=17> */
.L_x_15915:
        /* <DEDUP_REMOVED lines=37> */
.L_x_15918:
        /* <DEDUP_REMOVED lines=18> */
.L_x_15919:
[----:B------:R-:W-:Y:S05]  /*6d60*/  BSYNC.RECONVERGENT B0 ;  /* 0x0000000000007941 */ /* 0x000fea0003800200 */
.L_x_15917:
        /* <DEDUP_REMOVED lines=38> */
.L_x_15921:
        /* <DEDUP_REMOVED lines=18> */
.L_x_15922:
[----:B------:R-:W-:Y:S05]  /*70f0*/  BSYNC.RECONVERGENT B0 ;  /* 0x0000000000007941 */ /* 0x000fea0003800200 */
.L_x_15920:
        /* <DEDUP_REMOVED lines=38> */
.L_x_15924:
        /* <DEDUP_REMOVED lines=18> */
.L_x_15925:
[----:B------:R-:W-:Y:S05]  /*7480*/  BSYNC.RECONVERGENT B0 ;  /* 0x0000000000007941 */ /* 0x000fea0003800200 */
.L_x_15923:
        /* <DEDUP_REMOVED lines=38> */
.L_x_15927:
        /* <DEDUP_REMOVED lines=18> */
.L_x_15928:
[----:B------:R-:W-:Y:S05]  /*7810*/  BSYNC.RECONVERGENT B0 ;  /* 0x0000000000007941 */ /* 0x000fea0003800200 */
.L_x_15926:
        /* <DEDUP_REMOVED lines=38> */
.L_x_15930:
        /* <DEDUP_REMOVED lines=18> */
.L_x_15931:
[----:B------:R-:W-:Y:S05]  /*7ba0*/  BSYNC.RECONVERGENT B0 ;  /* 0x0000000000007941 */ /* 0x000fea0003800200 */
.L_x_15929:
        /* <DEDUP_REMOVED lines=38> */
.L_x_15933:
        /* <DEDUP_REMOVED lines=18> */
.L_x_15934:
[----:B------:R-:W-:Y:S05]  /*7f30*/  BSYNC.RECONVERGENT B0 ;  /* 0x0000000000007941 */ /* 0x000fea0003800200 */
.L_x_15932:
        /* <DEDUP_REMOVED lines=38> */
.L_x_15936:
        /* <DEDUP_REMOVED lines=18> */
.L_x_15937:
[----:B------:R-:W-:Y:S05]  /*82c0*/  BSYNC.RECONVERGENT B0 ;  /* 0x0000000000007941 */ /* 0x000fea0003800200 */
.L_x_15935:
        /* <DEDUP_REMOVED lines=38> */
.L_x_15939:
        /* <DEDUP_REMOVED lines=18> */
.L_x_15940:
[----:B------:R-:W-:Y:S05]  /*8650*/  BSYNC.RECONVERGENT B0 ;  /* 0x0000000000007941 */ /* 0x000fea0003800200 */
.L_x_15938:
        /* <DEDUP_REMOVED lines=38> */
.L_x_15942:
        /* <DEDUP_REMOVED lines=18> */
.L_x_15943:
[----:B------:R-:W-:Y:S05]  /*89e0*/  BSYNC.RECONVERGENT B0 ;  /* 0x0000000000007941 */ /* 0x000fea0003800200 */
.L_x_15941:
        /* <DEDUP_REMOVED lines=38> */
.L_x_15945:
        /* <DEDUP_REMOVED lines=18> */
.L_x_15946:
[----:B------:R-:W-:Y:S05]  /*8d70*/  BSYNC.RECONVERGENT B0 ;  /* 0x0000000000007941 */ /* 0x000fea0003800200 */
.L_x_15944:
        /* <DEDUP_REMOVED lines=38> */
.L_x_15948:
        /* <DEDUP_REMOVED lines=18> */
.L_x_15949:
[----:B------:R-:W-:Y:S05]  /*9100*/  BSYNC.RECONVERGENT B0 ;  /* 0x0000000000007941 */ /* 0x000fea0003800200 */
.L_x_15947:
        /* <DEDUP_REMOVED lines=38> */
.L_x_15951:
        /* <DEDUP_REMOVED lines=18> */
.L_x_15952:
[----:B------:R-:W-:Y:S05]  /*9490*/  BSYNC.RECONVERGENT B0 ;  /* 0x0000000000007941 */ /* 0x000fea0003800200 */
.L_x_15950:
        /* <DEDUP_REMOVED lines=38> */
.L_x_15954:
        /* <DEDUP_REMOVED lines=18> */
.L_x_15955:
[----:B------:R-:W-:Y:S05]  /*9820*/  BSYNC.RECONVERGENT B0 ;  /* 0x0000000000007941 */ /* 0x000fea0003800200 */
.L_x_15953:
        /* <DEDUP_REMOVED lines=38> */
.L_x_15957:
        /* <DEDUP_REMOVED lines=18> */
.L_x_15958:
[----:B------:R-:W-:Y:S05]  /*9bb0*/  BSYNC.RECONVERGENT B0 ;  /* 0x0000000000007941 */ /* 0x000fea0003800200 */
.L_x_15956:
        /* <DEDUP_REMOVED lines=38> */
.L_x_15960:
        /* <DEDUP_REMOVED lines=18> */
.L_x_15961:
[----:B------:R-:W-:Y:S05]  /*9f40*/  BSYNC.RECONVERGENT B0 ;  /* 0x0000000000007941 */ /* 0x000fea0003800200 */
.L_x_15959:
        /* <DEDUP_REMOVED lines=38> */
.L_x_15963:
        /* <DEDUP_REMOVED lines=18> */
.L_x_15964:
[----:B------:R-:W-:Y:S05]  /*a2d0*/  BSYNC.RECONVERGENT B0 ;  /* 0x0000000000007941 */ /* 0x000fea0003800200 */
.L_x_15962:
        /* <DEDUP_REMOVED lines=38> */
.L_x_15966:
        /* <DEDUP_REMOVED lines=18> */
.L_x_15967:
[----:B------:R-:W-:Y:S05]  /*a660*/  BSYNC.RECONVERGENT B0 ;  /* 0x0000000000007941 */ /* 0x000fea0003800200 */
.L_x_15965:
        /* <DEDUP_REMOVED lines=38> */
.L_x_15969:
        /* <DEDUP_REMOVED lines=18> */
.L_x_15970:
[----:B------:R-:W-:Y:S05]  /*a9f0*/  BSYNC.RECONVERGENT B0 ;  /* 0x0000000000007941 */ /* 0x000fea0003800200 */
.L_x_15968:
        /* <DEDUP_REMOVED lines=38> */
.L_x_15972:
        /* <DEDUP_REMOVED lines=18> */
.L_x_15973:
[----:B------:R-:W-:Y:S05]  /*ad80*/  BSYNC.RECONVERGENT B0 ;  /* 0x0000000000007941 */ /* 0x000fea0003800200 */
.L_x_15971:
        /* <DEDUP_REMOVED lines=38> */
.L_x_15975:
        /* <DEDUP_REMOVED lines=18> */
.L_x_15976:
[----:B------:R-:W-:Y:S05]  /*b110*/  BSYNC.RECONVERGENT B0 ;  /* 0x0000000000007941 */ /* 0x000fea0003800200 */
.L_x_15974:
        /* <DEDUP_REMOVED lines=38> */
.L_x_15978:
        /* <DEDUP_REMOVED lines=18> */
.L_x_15979:
[----:B------:R-:W-:Y:S05]  /*b4a0*/  BSYNC.RECONVERGENT B0 ;  /* 0x0000000000007941 */ /* 0x000fea0003800200 */
.L_x_15977:
        /* <DEDUP_REMOVED lines=38> */
.L_x_15981:
        /* <DEDUP_REMOVED lines=18> */
.L_x_15982:
[----:B------:R-:W-:Y:S05]  /*b830*/  BSYNC.RECONVERGENT B0 ;  /* 0x0000000000007941 */ /* 0x000fea0003800200 */
.L_x_15980:
        /* <DEDUP_REMOVED lines=37> */
.L_x_15984:
        /* <DEDUP_REMOVED lines=16> */
.L_x_15985:
[----:B------:R-:W-:Y:S05]  /*bb90*/  BSYNC.RECONVERGENT B0 ;  /* 0x0000000000007941 */ /* 0x000fea0003800200 */
.L_x_15983:
        /* <DEDUP_REMOVED lines=33> */
.L_x_15987:
[----:B------:R-:W-:Y:S01]  /*bdb0*/  MOV R8, R6 ;  /* 0x0000000600087202 */ /* 0x000fe20000000f00 */
[----:B------:R-:W-:Y:S01]  /*bdc0*/  IMAD.MOV.U32 R10, RZ, RZ, R7 ;  /* 0x000000ffff0a7224 */ /* 0x000fe200078e0007 */
[----:B------:R-:W-:-:S07]  /*bdd0*/  MOV R9, 0xbdf0 ;  /* 0x0000bdf000097802 */ /* 0x000fce0000000f00 */
[----:B------:R-:W-:Y:S05]  /*bde0*/  CALL.REL.NOINC `($__internal_9_$__cuda_sm20_rem_u64) ;  /* 0x00000320008c7944 */ /* 0x000fea0003c00000 */
[----:B------:R-:W-:Y:S01]  /*bdf0*/  MOV R4, R0 ;  /* 0x0000000000047202 */ /* 0x000fe20000000f00 */
[----:B------:R-:W-:-:S07]  /*be00*/  IMAD.MOV.U32 R5, RZ, RZ, R3 ;  /* 0x000000ffff057224 */ /* 0x000fce00078e0003 */
.L_x_15988:
[----:B------:R-:W-:Y:S05]  /*be10*/  BSYNC.RECONVERGENT B0 ;  /* 0x0000000000007941 */ /* 0x000fea0003800200 */
.L_x_15986:
[----:B------:R-:W0:Y:S01]  /*be20*/  LDCU.64 UR4, c[0x0][0x730] ;  /* 0x0000e600ff0477ac */ /* 0x000e220008000a00 */
[----:B------:R-:W-:Y:S01]  /*be30*/  MOV R3, R17 ;  /* 0x0000001100037202 */ /* 0x000fe20000000f00 */
[----:B0-----:R-:W-:Y:S02]  /*be40*/  IMAD R5, R5, UR4, RZ ;  /* 0x0000000405057c24 */ /* 0x001fe4000f8e02ff */
[----:B------:R-:W-:-:S04]  /*be50*/  IMAD.WIDE.U32 R2, R4, UR4, R2 ;  /* 0x0000000404027c25 */ /* 0x000fc8000f8e0002 */
[----:B------:R-:W-:-:S04]  /*be60*/  IMAD R5, R4, UR5, R5 ;  /* 0x0000000504057c24 */ /* 0x000fc8000f8e0205 */
[----:B------:R-:W-:-:S07]  /*be70*/  IMAD.IADD R17, R3, 0x1, R5 ;  /* 0x0000000103117824 */ /* 0x000fce00078e0205 */
.L_x_15916:
[----:B------:R-:W0:Y:S02]  /*be80*/  LDCU.64 UR4, c[0x0][0x738] ;  /* 0x0000e700ff0477ac */ /* 0x000e240008000a00 */
[----:B0-----:R-:W-:-:S04]  /*be90*/  LEA R4, P0, R2, UR4, 0x4 ;  /* 0x0000000402047c11 */ /* 0x001fc8000f8020ff */
[----:B------:R-:W-:-:S06]  /*bea0*/  LEA.HI.X R5, R2, UR5, R17, 0x4, P0 ;  /* 0x0000000502057c11 */ /* 0x000fcc00080f2411 */
[----:B------:R-:W2:Y:S01]  /*beb0*/  LDG.E.128 R4, desc[UR36][R4.64] ;  /* 0x0000002404047981 */ /* 0x000ea2000c1e1d00 */
[----:B------:R-:W2:Y:S01]  /*bec0*/  LDC.64 R2, c[0x0][0x580] ;  /* 0x00016000ff027b82 */ /* 0x000ea20000000a00 */
[----:B------:R-:W-:Y:S02]  /*bed0*/  IADD3 R16, PT, PT, R16, 0x80, RZ ;  /* 0x0000008010107810 */ /* 0x000fe40007ffe0ff */
[----:B--2---:R1:W-:Y:S05]  /*bee0*/  STG.E.128 desc[UR36][R2.64], R4 ;  /* 0x0000000402007986 */ /* 0x0043ea000c101d24 */
.L_x_15912:
[----:B------:R-:W-:Y:S05]  /*bef0*/  BSYNC.RECONVERGENT B6 ;  /* 0x0000000000067941 */ /* 0x000fea0003800200 */
.L_x_15911:
        /* <DEDUP_REMOVED lines=31> */
.L_x_15991:
        /* <DEDUP_REMOVED lines=36> */
.L_x_15992:
        /* <DEDUP_REMOVED lines=17> */
.L_x_15993:
        /* <DEDUP_REMOVED lines=37> */
.L_x_15996:
        /* <DEDUP_REMOVED lines=18> */
.L_x_15997:
[----:B------:R-:W-:Y:S05]  /*c7b0*/  BSYNC.RECONVERGENT B0 ;  /* 0x0000000000007941 */ /* 0x000fea0003800200 */
.L_x_15995:
        /* <DEDUP_REMOVED lines=38> */
.L_x_15999:
        /* <DEDUP_REMOVED lines=18> */
.L_x_16000:
[----:B------:R-:W-:Y:S05]  /*cb40*/  BSYNC.RECONVERGENT B0 ;  /* 0x0000000000007941 */ /* 0x000fea0003800200 */
.L_x_15998:
        /* <DEDUP_REMOVED lines=38> */
.L_x_16002:
        /* <DEDUP_REMOVED lines=18> */
.L_x_16003:
[----:B------:R-:W-:Y:S05]  /*ced0*/  BSYNC.RECONVERGENT B0 ;  /* 0x0000000000007941 */ /* 0x000fea0003800200 */
.L_x_16001:
        /* <DEDUP_REMOVED lines=38> */
.L_x_16005:
        /* <DEDUP_REMOVED lines=18> */
.L_x_16006:
[----:B------:R-:W-:Y:S05]  /*d260*/  BSYNC.RECONVERGENT B0 ;  /* 0x0000000000007941 */ /* 0x000fea0003800200 */
.L_x_16004:
        /* <DEDUP_REMOVED lines=38> */
.L_x_16008:
        /* <DEDUP_REMOVED lines=18> */
.L_x_16009:
[----:B------:R-:W-:Y:S05]  /*d5f0*/  BSYNC.RECONVERGENT B0 ;  /* 0x0000000000007941 */ /* 0x000fea0003800200 */
.L_x_16007:
        /* <DEDUP_REMOVED lines=38> */
.L_x_16011:
        /* <DEDUP_REMOVED lines=18> */
.L_x_16012:
[----:B------:R-:W-:Y:S05]  /*d980*/  BSYNC.RECONVERGENT B0 ;  /* 0x0000000000007941 */ /* 0x000fea0003800200 */
.L_x_16010:
        /* <DEDUP_REMOVED lines=38> */
.L_x_16014:
        /* <DEDUP_REMOVED lines=18> */
.L_x_16015:
[----:B------:R-:W-:Y:S05]  /*dd10*/  BSYNC.RECONVERGENT B0 ;  /* 0x0000000000007941 */ /* 0x000fea0003800200 */
.L_x_16013:
        /* <DEDUP_REMOVED lines=38> */
.L_x_16017:
        /* <DEDUP_REMOVED lines=18> */
.L_x_16018:
[----:B------:R-:W-:Y:S05]  /*e0a0*/  BSYNC.RECONVERGENT B0 ;  /* 0x0000000000007941 */ /* 0x000fea0003800200 */
.L_x_16016:
        /* <DEDUP_REMOVED lines=38> */
.L_x_16020:
        /* <DEDUP_REMOVED lines=18> */
.L_x_16021:
[----:B------:R-:W-:Y:S05]  /*e430*/  BSYNC.RECONVERGENT B0 ;  /* 0x0000000000007941 */ /* 0x000fea0003800200 */
.L_x_16019:
        /* <DEDUP_REMOVED lines=38> */
.L_x_16023:
        /* <DEDUP_REMOVED lines=18> */
.L_x_16024:
[----:B------:R-:W-:Y:S05]  /*e7c0*/  BSYNC.RECONVERGENT B0 ;  /* 0x0000000000007941 */ /* 0x000fea0003800200 */
.L_x_16022:
        /* <DEDUP_REMOVED lines=38> */
.L_x_16026:
        /* <DEDUP_REMOVED lines=18> */
.L_x_16027:
[----:B------:R-:W-:Y:S05]  /*eb50*/  BSYNC.RECONVERGENT B0 ;  /* 0x0000000000007941 */ /* 0x000fea0003800200 */
.L_x_16025:
        /* <DEDUP_REMOVED lines=38> */
.L_x_16029:
        /* <DEDUP_REMOVED lines=18> */
.L_x_16030:
[----:B------:R-:W-:Y:S05]  /*eee0*/  BSYNC.RECONVERGENT B0 ;  /* 0x0000000000007941 */ /* 0x000fea0003800200 */
.L_x_16028:
        /* <DEDUP_REMOVED lines=38> */
.L_x_16032:
        /* <DEDUP_REMOVED lines=18> */
.L_x_16033:
[----:B------:R-:W-:Y:S05]  /*f270*/  BSYNC.RECONVERGENT B0 ;  /* 0x0000000000007941 */ /* 0x000fea0003800200 */
.L_x_16031:
        /* <DEDUP_REMOVED lines=38> */
.L_x_16035:
        /* <DEDUP_REMOVED lines=18> */
.L_x_16036:
[----:B------:R-:W-:Y:S05]  /*f600*/  BSYNC.RECONVERGENT B0 ;  /* 0x0000000000007941 */ /* 0x000fea0003800200 */
.L_x_16034:
        /* <DEDUP_REMOVED lines=38> */
.L_x_16038:
        /* <DEDUP_REMOVED lines=18> */
.L_x_16039:
[----:B------:R-:W-:Y:S05]  /*f990*/  BSYNC.RECONVERGENT B0 ;  /* 0x0000000000007941 */ /* 0x000fea0003800200 */
.L_x_16037:
        /* <DEDUP_REMOVED lines=38> */
.L_x_16041:
        /* <DEDUP_REMOVED lines=18> */
.L_x_16042:
[----:B------:R-:W-:Y:S05]  /*fd20*/  BSYNC.RECONVERGENT B0 ;  /* 0x0000000000007941 */ /* 0x000fea0003800200 */
.L_x_16040:
        /* <DEDUP_REMOVED lines=38> */
.L_x_16044:
        /* <DEDUP_REMOVED lines=18> */
.L_x_16045:
[----:B------:R-:W-:Y:S05]  /*100b0*/  BSYNC.RECONVERGENT B0 ;  /* 0x0000000000007941 */ /* 0x000fea0003800200 */
.L_x_16043:
        /* <DEDUP_REMOVED lines=38> */
.L_x_16047:
        /* <DEDUP_REMOVED lines=18> */
.L_x_16048:
[----:B------:R-:W-:Y:S05]  /*10440*/  BSYNC.RECONVERGENT B0 ;  /* 0x0000000000007941 */ /* 0x000fea0003800200 */
.L_x_16046:
        /* <DEDUP_REMOVED lines=38> */
.L_x_16050:
        /* <DEDUP_REMOVED lines=18> */
.L_x_16051:
[----:B------:R-:W-:Y:S05]  /*107d0*/  BSYNC.RECONVERGENT B0 ;  /* 0x0000000000007941 */ /* 0x000fea0003800200 */
.L_x_16049:
        /* <DEDUP_REMOVED lines=38> */
.L_x_16053:
        /* <DEDUP_REMOVED lines=18> */
.L_x_16054:
[----:B------:R-:W-:Y:S05]  /*10b60*/  BSYNC.RECONVERGENT B0 ;  /* 0x0000000000007941 */ /* 0x000fea0003800200 */
.L_x_16052:
        /* <DEDUP_REMOVED lines=38> */
.L_x_16056:
        /* <DEDUP_REMOVED lines=18> */
.L_x_16057:
[----:B------:R-:W-:Y:S05]  /*10ef0*/  BSYNC.RECONVERGENT B0 ;  /* 0x0000000000007941 */ /* 0x000fea0003800200 */
.L_x_16055:
        /* <DEDUP_REMOVED lines=38> */
.L_x_16059:
        /* <DEDUP_REMOVED lines=18> */
.L_x_16060:
[----:B------:R-:W-:Y:S05]  /*11280*/  BSYNC.RECONVERGENT B0 ;  /* 0x0000000000007941 */ /* 0x000fea0003800200 */
.L_x_16058:
        /* <DEDUP_REMOVED lines=37> */
.L_x_16062:
        /* <DEDUP_REMOVED lines=16> */
.L_x_16063:
[----:B------:R-:W-:Y:S05]  /*115e0*/  BSYNC.RECONVERGENT B0 ;  /* 0x0000000000007941 */ /* 0x000fea0003800200 */
.L_x_16061:
        /* <DEDUP_REMOVED lines=33> */
.L_x_16065:
[----:B------:R-:W-:Y:S01]  /*11800*/  IMAD.MOV.U32 R8, RZ, RZ, R6 ;  /* 0x000000ffff087224 */ /* 0x000fe200078e0006 */
[----:B------:R-:W-:Y:S02]  /*11810*/  MOV R10, R7 ;  /* 0x00000007000a7202 */ /* 0x000fe40000000f00 */
[----:B------:R-:W-:-:S07]  /*11820*/  MOV R9, 0x11840 ;  /* 0x0001184000097802 */ /* 0x000fce0000000f00 */
[----:B------:R-:W-:Y:S05]  /*11830*/  CALL.REL.NOINC `($__internal_9_$__cuda_sm20_rem_u64) ;  /* 0x000002c400f87944 */ /* 0x000fea0003c00000 */
[----:B------:R-:W-:Y:S01]  /*11840*/  IMAD.MOV.U32 R4, RZ, RZ, R0 ;  /* 0x000000ffff047224 */ /* 0x000fe200078e0000 */
[----:B------:R-:W-:-:S07]  /*11850*/  MOV R5, R3 ;  /* 0x0000000300057202 */ /* 0x000fce0000000f00 */
.L_x_16066:
[----:B------:R-:W-:Y:S05]  /*11860*/  BSYNC.RECONVERGENT B0 ;  /* 0x0000000000007941 */ /* 0x000fea0003800200 */
.L_x_16064:
[----:B------:R-:W0:Y:S01]  /*11870*/  LDCU.64 UR4, c[0x0][0x730] ;  /* 0x0000e600ff0477ac */ /* 0x000e220008000a00 */
[----:B------:R-:W-:Y:S02]  /*11880*/  IMAD.MOV.U32 R3, RZ, RZ, R17 ;  /* 0x000000ffff037224 */ /* 0x000fe400078e0011 */
[----:B0-----:R-:W-:Y:S02]  /*11890*/  IMAD R5, R5, UR4, RZ ;  /* 0x0000000405057c24 */ /* 0x001fe4000f8e02ff */
[----:B------:R-:W-:-:S04]  /*118a0*/  IMAD.WIDE.U32 R2, R4, UR4, R2 ;  /* 0x0000000404027c25 */ /* 0x000fc8000f8e0002 */
[----:B------:R-:W-:-:S05]  /*118b0*/  IMAD R5, R4, UR5, R5 ;  /* 0x0000000504057c24 */ /* 0x000fca000f8e0205 */
[----:B------:R-:W-:-:S07]  /*118c0*/  IADD3 R17, PT, PT, R3, R5, RZ ;  /* 0x0000000503117210 */ /* 0x000fce0007ffe0ff */
.L_x_15994:
[----:B------:R-:W0:Y:S02]  /*118d0*/  LDCU.64 UR4, c[0x0][0x738] ;  /* 0x0000e700ff0477ac */ /* 0x000e240008000a00 */
[----:B0-----:R-:W-:-:S04]  /*118e0*/  LEA R4, P0, R2, UR4, 0x4 ;  /* 0x0000000402047c11 */ /* 0x001fc8000f8020ff */
[----:B------:R-:W-:-:S06]  /*118f0*/  LEA.HI.X R5, R2, UR5, R17, 0x4, P0 ;  /* 0x0000000502057c11 */ /* 0x000fcc00080f2411 */
[----:B------:R-:W2:Y:S01]  /*11900*/  LDG.E.128 R4, desc[UR36][R4.64] ;  /* 0x0000002404047981 */ /* 0x000ea2000c1e1d00 */
[----:B------:R-:W2:Y:S01]  /*11910*/  LDC.64 R2, c[0x0][0x580] ;  /* 0x00016000ff027b82 */ /* 0x000ea20000000a00 */
[----:B------:R-:W-:Y:S02]  /*11920*/  VIADD R16, R16, 0x80 ;  /* 0x0000008010107836 */ /* 0x000fe40000000000 */
[----:B--2---:R2:W-:Y:S05]  /*11930*/  STG.E.128 desc[UR36][R2.64], R4 ;  /* 0x0000000402007986 */ /* 0x0045ea000c101d24 */
.L_x_15990:
[----:B------:R-:W-:Y:S05]  /*11940*/  BSYNC.RECONVERGENT B6 ;  /* 0x0000000000067941 */ /* 0x000fea0003800200 */
.L_x_15989:
        /* <DEDUP_REMOVED lines=30> */
.L_x_16067:
        /* <DEDUP_REMOVED lines=36> */
.L_x_16068:
        /* <DEDUP_REMOVED lines=17> */
.L_x_16069:
        /* <DEDUP_REMOVED lines=37> */
.L_x_16072:
        /* <DEDUP_REMOVED lines=18> */
.L_x_16073:
[----:B------:R-:W-:Y:S05]  /*121f0*/  BSYNC.RECONVERGENT B0 ;  /* 0x0000000000007941 */ /* 0x000fea0003800200 */
.L_x_16071:
        /* <DEDUP_REMOVED lines=37> */
.L_x_16075:
        /* <DEDUP_REMOVED lines=18> */
.L_x_16076:
[----:B------:R-:W-:Y:S05]  /*12570*/  BSYNC.RECONVERGENT B0 ;  /* 0x0000000000007941 */ /* 0x000fea0003800200 */
.L_x_16074:
        /* <DEDUP_REMOVED lines=37> */
.L_x_16078:
        /* <DEDUP_REMOVED lines=18> */
.L_x_16079:
[----:B------:R-:W-:Y:S05]  /*128f0*/  BSYNC.RECONVERGENT B0 ;  /* 0x0000000000007941 */ /* 0x000fea0003800200 */
.L_x_16077:
        /* <DEDUP_REMOVED lines=37> */
.L_x_16081:
        /* <DEDUP_REMOVED lines=18> */
.L_x_16082:
[----:B------:R-:W-:Y:S05]  /*12c70*/  BSYNC.RECONVERGENT B0 ;  /* 0x0000000000007941 */ /* 0x000fea0003800200 */
.L_x_16080:
        /* <DEDUP_REMOVED lines=37> */
.L_x_16084:
        /* <DEDUP_REMOVED lines=18> */
.L_x_16085:
[----:B------:R-:W-:Y:S05]  /*12ff0*/  BSYNC.RECONVERGENT B0 ;  /* 0x0000000000007941 */ /* 0x000fea0003800200 */
.L_x_16083:
        /* <DEDUP_REMOVED lines=37> */
.L_x_16087:
        /* <DEDUP_REMOVED lines=18> */
.L_x_16088:
[----:B------:R-:W-:Y:S05]  /*13370*/  BSYNC.RECONVERGENT B0 ;  /* 0x0000000000007941 */ /* 0x000fea0003800200 */
.L_x_16086:
        /* <DEDUP_REMOVED lines=37> */
.L_x_16090:
        /* <DEDUP_REMOVED lines=18> */
.L_x_16091:
[----:B------:R-:W-:Y:S05]  /*136f0*/  BSYNC.RECONVERGENT B0 ;  /* 0x0000000000007941 */ /* 0x000fea0003800200 */
.L_x_16089:
        /* <DEDUP_REMOVED lines=37> */
.L_x_16093:
        /* <DEDUP_REMOVED lines=18> */
.L_x_16094:
[----:B------:R-:W-:Y:S05]  /*13a70*/  BSYNC.RECONVERGENT B0 ;  /* 0x0000000000007941 */ /* 0x000fea0003800200 */
.L_x_16092:
        /* <DEDUP_REMOVED lines=37> */
.L_x_16096:
        /* <DEDUP_REMOVED lines=18> */
.L_x_16097:
[----:B------:R-:W-:Y:S05]  /*13df0*/  BSYNC.RECONVERGENT B0 ;  /* 0x0000000000007941 */ /* 0x000fea0003800200 */
.L_x_16095:
        /* <DEDUP_REMOVED lines=37> */
.L_x_16099:
        /* <DEDUP_REMOVED lines=18> */
.L_x_16100:
[----:B------:R-:W-:Y:S05]  /*14170*/  BSYNC.RECONVERGENT B0 ;  /* 0x0000000000007941 */ /* 0x000fea0003800200 */
.L_x_16098:
        /* <DEDUP_REMOVED lines=37> */
.L_x_16102:
        /* <DEDUP_REMOVED lines=18> */
.L_x_16103:
[----:B------:R-:W-:Y:S05]  /*144f0*/  BSYNC.RECONVERGENT B0 ;  /* 0x0000000000007941 */ /* 0x000fea0003800200 */
.L_x_16101:
        /* <DEDUP_REMOVED lines=37> */
.L_x_16105:
        /* <DEDUP_REMOVED lines=18> */
.L_x_16106:
[----:B------:R-:W-:Y:S05]  /*14870*/  BSYNC.RECONVERGENT B0 ;  /* 0x0000000000007941 */ /* 0x000fea0003800200 */
.L_x_16104:
        /* <DEDUP_REMOVED lines=37> */
.L_x_16108:
        /* <DEDUP_REMOVED lines=18> */
.L_x_16109:
[----:B------:R-:W-:Y:S05]  /*14bf0*/  BSYNC.RECONVERGENT B0 ;  /* 0x0000000000007941 */ /* 0x000fea0003800200 */
.L_x_16107:
        /* <DEDUP_REMOVED lines=37> */
.L_x_16111:
        /* <DEDUP_REMOVED lines=18> */
.L_x_16112:
[----:B------:R-:W-:Y:S05]  /*14f70*/  BSYNC.RECONVERGENT B0 ;  /* 0x0000000000007941 */ /* 0x000fea0003800200 */
.L_x_16110:
        /* <DEDUP_REMOVED lines=37> */
.L_x_16114:
        /* <DEDUP_REMOVED lines=18> */
.L_x_16115:
[----:B------:R-:W-:Y:S05]  /*152f0*/  BSYNC.RECONVERGENT B0 ;  /* 0x0000000000007941 */ /* 0x000fea0003800200 */
.L_x_16113:
        /* <DEDUP_REMOVED lines=37> */
.L_x_16117:
        /* <DEDUP_REMOVED lines=18> */
.L_x_16118:
[----:B------:R-:W-:Y:S05]  /*15670*/  BSYNC.RECONVERGENT B0 ;  /* 0x0000000000007941 */ /* 0x000fea0003800200 */
.L_x_16116:
        /* <DEDUP_REMOVED lines=37> */
.L_x_16120:
        /* <DEDUP_REMOVED lines=18> */
.L_x_16121:
[----:B------:R-:W-:Y:S05]  /*159f0*/  BSYNC.RECONVERGENT B0 ;  /* 0x0000000000007941 */ /* 0x000fea0003800200 */
.L_x_16119:
        /* <DEDUP_REMOVED lines=37> */
.L_x_16123:
        /* <DEDUP_REMOVED lines=18> */
.L_x_16124:
[----:B------:R-:W-:Y:S05]  /*15d70*/  BSYNC.RECONVERGENT B0 ;  /* 0x0000000000007941 */ /* 0x000fea0003800200 */
.L_x_16122:
        /* <DEDUP_REMOVED lines=37> */
.L_x_16126:
        /* <DEDUP_REMOVED lines=18> */
.L_x_16127:
[----:B------:R-:W-:Y:S05]  /*160f0*/  BSYNC.RECONVERGENT B0 ;  /* 0x0000000000007941 */ /* 0x000fea0003800200 */
.L_x_16125:
        /* <DEDUP_REMOVED lines=37> */
.L_x_16129:
        /* <DEDUP_REMOVED lines=18> */
.L_x_16130:
[----:B------:R-:W-:Y:S05]  /*16470*/  BSYNC.RECONVERGENT B0 ;  /* 0x0000000000007941 */ /* 0x000fea0003800200 */
.L_x_16128:
        /* <DEDUP_REMOVED lines=37> */
.L_x_16132:
        /* <DEDUP_REMOVED lines=18> */
.L_x_16133:
[----:B------:R-:W-:Y:S05]  /*167f0*/  BSYNC.RECONVERGENT B0 ;  /* 0x0000000000007941 */ /* 0x000fea0003800200 */
.L_x_16131:
        /* <DEDUP_REMOVED lines=37> */
.L_x_16135:
        /* <DEDUP_REMOVED lines=18> */
.L_x_16136:
[----:B------:R-:W-:Y:S05]  /*16b70*/  BSYNC.RECONVERGENT B0 ;  /* 0x0000000000007941 */ /* 0x000fea0003800200 */
.L_x_16134:
        /* <DEDUP_REMOVED lines=36> */
.L_x_16138:
        /* <DEDUP_REMOVED lines=16> */
.L_x_16139:
[----:B------:R-:W-:Y:S05]  /*16ec0*/  BSYNC.RECONVERGENT B0 ;  /* 0x0000000000007941 */ /* 0x000fea0003800200 */
.L_x_16137:
        /* <DEDUP_REMOVED lines=32> */
.L_x_16141:
[----:B------:R-:W-:Y:S01]  /*170d0*/  IMAD.MOV.U32 R8, RZ, RZ, R6 ;  /* 0x000000ffff087224 */ /* 0x000fe200078e0006 */
[----:B------:R-:W-:Y:S02]  /*170e0*/  MOV R10, R7 ;  /* 0x00000007000a7202 */ /* 0x000fe40000000f00 */
[----:B------:R-:W-:-:S07]  /*170f0*/  MOV R9, 0x17110 ;  /* 0x0001711000097802 */ /* 0x000fce0000000f00 */
[----:B------:R-:W-:Y:S05]  /*17100*/  CALL.REL.NOINC `($__internal_9_$__cuda_sm20_rem_u64) ;  /* 0x0000026c00c47944 */ /* 0x000fea0003c00000 */
[----:B------:R-:W-:-:S07]  /*17110*/  IMAD.MOV.U32 R2, RZ, RZ, R0 ;  /* 0x000000ffff027224 */ /* 0x000fce00078e0000 */
.L_x_16142:
[----:B------:R-:W-:Y:S05]  /*17120*/  BSYNC.RECONVERGENT B0 ;  /* 0x0000000000007941 */ /* 0x000fea0003800200 */
.L_x_16140:
[----:B------:R-:W0:Y:S02]  /*17130*/  LDCU.64 UR4, c[0x0][0x730] ;  /* 0x0000e600ff0477ac */ /* 0x000e240008000a00 */
[----:B0-----:R-:W-:Y:S02]  /*17140*/  IMAD R3, R3, UR4, RZ ;  /* 0x0000000403037c24 */ /* 0x001fe4000f8e02ff */
[----:B------:R-:W-:-:S04]  /*17150*/  IMAD.WIDE.U32 R16, R2, UR4, R16 ;  /* 0x0000000402107c25 */ /* 0x000fc8000f8e0010 */
[----:B------:R-:W-:-:S05]  /*17160*/  IMAD R3, R2, UR5, R3 ;  /* 0x0000000502037c24 */ /* 0x000fca000f8e0203 */
[----:B------:R-:W-:-:S07]  /*17170*/  IADD3 R17, PT, PT, R17, R3, RZ ;  /* 0x0000000311117210 */ /* 0x000fce0007ffe0ff */
.L_x_16070:
[----:B------:R-:W0:Y:S02]  /*17180*/  LDCU.64 UR4, c[0x0][0x738] ;  /* 0x0000e700ff0477ac */ /* 0x000e240008000a00 */
[----:B0-----:R-:W-:-:S04]  /*17190*/  LEA R4, P0, R16, UR4, 0x4 ;  /* 0x0000000410047c11 */ /* 0x001fc8000f8020ff */
[----:B------:R-:W-:-:S06]  /*171a0*/  LEA.HI.X R5, R16, UR5, R17, 0x4, P0 ;  /* 0x0000000510057c11 */ /* 0x000fcc00080f2411 */
[----:B------:R-:W2:Y:S01]  /*171b0*/  LDG.E.128 R4, desc[UR36][R4.64] ;  /* 0x0000002404047981 */ /* 0x000ea2000c1e1d00 */
[----:B------:R-:W2:Y:S03]  /*171c0*/  LDC.64 R2, c[0x0][0x580] ;  /* 0x00016000ff027b82 */ /* 0x000ea60000000a00 */
[----:B--2---:R-:W-:Y:S01]  /*171d0*/  STG.E.128 desc[UR36][R2.64], R4 ;  /* 0x0000000402007986 */ /* 0x004fe2000c101d24 */
[----:B------:R-:W-:Y:S05]  /*171e0*/  EXIT ;  /* 0x000000000000794d */ /* 0x000fea0003800000 */
.L_x_15821:
        /* <DEDUP_REMOVED lines=31> */
.L_x_16145:
        /* <DEDUP_REMOVED lines=10> */
[----:B------:R-:W2:Y:S01]  /*17480*/  LDG.E.128 R4, desc[UR36][R4.64] ;  /* 0x0000002404047981 */ /* 0x000ea2000c1e1d00 */
[----:B------:R-:W2:Y:S01]  /*17490*/  LDC.64 R2, c[0x0][0x580] ;  /* 0x00016000ff027b82 */ /* 0x000ea20000000a00 */
[----:B------:R-:W-:Y:S02]  /*174a0*/  VIADD R16, R16, 0x80 ;  /* 0x0000008010107836 */ /* 0x000fe40000000000 */
[----:B--2---:R0:W-:Y:S05]  /*174b0*/  STG.E.128 desc[UR36][R2.64], R4 ;  /* 0x0000000402007986 */ /* 0x0041ea000c101d24 */
.L_x_16144:
[----:B------:R-:W-:Y:S05]  /*174c0*/  BSYNC.RECONVERGENT B6 ;  /* 0x0000000000067941 */ /* 0x000fea0003800200 */
.L_x_16143:
        /* <DEDUP_REMOVED lines=31> */
.L_x_16148:
[----:B------:R-:W1:Y:S01]  /*176c0*/  LDCU.64 UR4, c[0x0][0x590] ;  /* 0x0000b200ff0477ac */ /* 0x000e620008000a00 */
[----:B0-----:R-:W0:Y:S01]  /*176d0*/  LDC.64 R6, c[0x0][0x738] ;  /* 0x0001ce00ff067b82 */ /* 0x001e220000000a00 */
[--C-:B------:R-:W-:Y:S02]  /*176e0*/  SHF.R.S32.HI R3, RZ, 0x1f, R19.reuse ;  /* 0x0000001fff037819 */ /* 0x100fe40000011413 */
[----:B------:R-:W-:Y:S02]  /*176f0*/  SHF.R.S32.HI R5, RZ, 0x1f, R19 ;  /* 0x0000001fff057819 */ /* 0x000fe40000011413 */
[----:B-1----:R-:W-:Y:S02]  /*17700*/  LOP3.LUT R3, R3, UR4, RZ, 0xc0, !PT ;  /* 0x0000000403037c12 */ /* 0x002fe4000f8ec0ff */
[----:B------:R-:W-:Y:S02]  /*17710*/  LOP3.LUT R5, R5, UR5, RZ, 0xc0, !PT ;  /* 0x0000000505057c12 */ /* 0x000fe4000f8ec0ff */
[----:B------:R-:W-:-:S05]  /*17720*/  IADD3 R0, P0, PT, R18, R3, RZ ;  /* 0x0000000312007210 */ /* 0x000fca0007f1e0ff */
[----:B------:R-:W-:Y:S01]  /*17730*/  IMAD.X R18, R19, 0x1, R5, P0 ;  /* 0x0000000113127824 */ /* 0x000fe200000e0605 */
[----:B0-----:R-:W-:-:S04]  /*17740*/  LEA R4, P0, R0, R6, 0x4 ;  /* 0x0000000600047211 */ /* 0x001fc800078020ff */
[----:B------:R-:W-:-:S06]  /*17750*/  LEA.HI.X R5, R0, R7, R18, 0x4, P0 ;  /* 0x0000000700057211 */ /* 0x000fcc00000f2412 */
[----:B------:R-:W2:Y:S01]  /*17760*/  LDG.E.128 R4, desc[UR36][R4.64] ;  /* 0x0000002404047981 */ /* 0x000ea2000c1e1d00 */
[----:B------:R-:W2:Y:S01]  /*17770*/  LDC.64 R2, c[0x0][0x580] ;  /* 0x00016000ff027b82 */ /* 0x000ea20000000a00 */
[----:B------:R-:W-:Y:S02]  /*17780*/  IADD3 R16, PT, PT, R16, 0x80, RZ ;  /* 0x0000008010107810 */ /* 0x000fe40007ffe0ff */
[----:B--2---:R1:W-:Y:S05]  /*17790*/  STG.E.128 desc[UR36][R2.64], R4 ;  /* 0x0000000402007986 */ /* 0x0043ea000c101d24 */
.L_x_16147:
[----:B------:R-:W-:Y:S05]  /*177a0*/  BSYNC.RECONVERGENT B6 ;  /* 0x0000000000067941 */ /* 0x000fea0003800200 */
.L_x_16146:
        /* <DEDUP_REMOVED lines=31> */
.L_x_16151:
[----:B------:R-:W2:Y:S01]  /*179a0*/  LDCU.64 UR4, c[0x0][0x590] ;  /* 0x0000b200ff0477ac */ /* 0x000ea20008000a00 */
[----:B01----:R-:W0:Y:S01]  /*179b0*/  LDC.64 R6, c[0x0][0x738] ;  /* 0x0001ce00ff067b82 */ /* 0x003e220000000a00 */
[--C-:B------:R-:W-:Y:S02]  /*179c0*/  SHF.R.S32.HI R3, RZ, 0x1f, R19.reuse ;  /* 0x0000001fff037819 */ /* 0x100fe40000011413 */
[----:B------:R-:W-:Y:S02]  /*179d0*/  SHF.R.S32.HI R5, RZ, 0x1f, R19 ;  /* 0x0000001fff057819 */ /* 0x000fe40000011413 */
[----:B--2---:R-:W-:Y:S02]  /*179e0*/  LOP3.LUT R3, R3, UR4, RZ, 0xc0, !PT ;  /* 0x0000000403037c12 */ /* 0x004fe4000f8ec0ff */
[----:B------:R-:W-:Y:S02]  /*179f0*/  LOP3.LUT R5, R5, UR5, RZ, 0xc0, !PT ;  /* 0x0000000505057c12 */ /* 0x000fe4000f8ec0ff */
[----:B------:R-:W-:-:S04]  /*17a00*/  IADD3 R0, P0, PT, R18, R3, RZ ;  /* 0x0000000312007210 */ /* 0x000fc80007f1e0ff */
[----:B------:R-:W-:Y:S02]  /*17a10*/  IADD3.X R18, PT, PT, R19, R5, RZ, P0, !PT ;  /* 0x0000000513127210 */ /* 0x000fe400007fe4ff */
[----:B0-----:R-:W-:-:S04]  /*17a20*/  LEA R4, P0, R0, R6, 0x4 ;  /* 0x0000000600047211 */ /* 0x001fc800078020ff */
[----:B------:R-:W-:-:S06]  /*17a30*/  LEA.HI.X R5, R0, R7, R18, 0x4, P0 ;  /* 0x0000000700057211 */ /* 0x000fcc00000f2412 */
[----:B------:R-:W2:Y:S01]  /*17a40*/  LDG.E.128 R4, desc[UR36][R4.64] ;  /* 0x0000002404047981 */ /* 0x000ea2000c1e1d00 */
[----:B------:R-:W2:Y:S01]  /*17a50*/  LDC.64 R2, c[0x0][0x580] ;  /* 0x00016000ff027b82 */ /* 0x000ea20000000a00 */
[----:B------:R-:W-:Y:S02]  /*17a60*/  VIADD R16, R16, 0x80 ;  /* 0x0000008010107836 */ /* 0x000fe40000000000 */
[----:B--2---:R2:W-:Y:S05]  /*17a70*/  STG.E.128 desc[UR36][R2.64], R4 ;  /* 0x0000000402007986 */ /* 0x0045ea000c101d24 */
.L_x_16150:
[----:B------:R-:W-:Y:S05]  /*17a80*/  BSYNC.RECONVERGENT B6 ;  /* 0x0000000000067941 */ /* 0x000fea0003800200 */
.L_x_16149:
        /* <DEDUP_REMOVED lines=30> */
.L_x_16152:
[----:B------:R-:W3:Y:S01]  /*17c70*/  LDCU.64 UR4, c[0x0][0x590] ;  /* 0x0000b200ff0477ac */ /* 0x000ee20008000a00 */
[----:B012---:R-:W0:Y:S01]  /*17c80*/  LDC.64 R6, c[0x0][0x738] ;  /* 0x0001ce00ff067b82 */ /* 0x007e220000000a00 */
[--C-:B------:R-:W-:Y:S02]  /*17c90*/  SHF.R.S32.HI R3, RZ, 0x1f, R17.reuse ;  /* 0x0000001fff037819 */ /* 0x100fe40000011411 */
[----:B------:R-:W-:Y:S02]  /*17ca0*/  SHF.R.S32.HI R5, RZ, 0x1f, R17 ;  /* 0x0000001fff057819 */ /* 0x000fe40000011411 */
[----:B---3--:R-:W-:Y:S02]  /*17cb0*/  LOP3.LUT R3, R3, UR4, RZ, 0xc0, !PT ;  /* 0x0000000403037c12 */ /* 0x008fe4000f8ec0ff */
[----:B------:R-:W-:Y:S02]  /*17cc0*/  LOP3.LUT R5, R5, UR5, RZ, 0xc0, !PT ;  /* 0x0000000505057c12 */ /* 0x000fe4000f8ec0ff */
[----:B------:R-:W-:-:S05]  /*17cd0*/  IADD3 R0, P0, PT, R16, R3, RZ ;  /* 0x0000000310007210 */ /* 0x000fca0007f1e0ff */
[----:B------:R-:W-:Y:S01]  /*17ce0*/  IMAD.X R16, R17, 0x1, R5, P0 ;  /* 0x0000000111107824 */ /* 0x000fe200000e0605 */
[----:B0-----:R-:W-:-:S04]  /*17cf0*/  LEA R4, P0, R0, R6, 0x4 ;  /* 0x0000000600047211 */ /* 0x001fc800078020ff */
[----:B------:R-:W-:-:S06]  /*17d00*/  LEA.HI.X R5, R0, R7, R16, 0x4, P0 ;  /* 0x0000000700057211 */ /* 0x000fcc00000f2410 */
[----:B------:R-:W2:Y:S01]  /*17d10*/  LDG.E.128 R4, desc[UR36][R4.64] ;  /* 0x0000002404047981 */ /* 0x000ea2000c1e1d00 */
[----:B------:R-:W2:Y:S03]  /*17d20*/  LDC.64 R2, c[0x0][0x580] ;  /* 0x00016000ff027b82 */ /* 0x000ea60000000a00 */
[----:B--2---:R-:W-:Y:S01]  /*17d30*/  STG.E.128 desc[UR36][R2.64], R4 ;  /* 0x0000000402007986 */ /* 0x004fe2000c101d24 */
[----:B------:R-:W-:Y:S05]  /*17d40*/  EXIT ;  /* 0x000000000000794d */ /* 0x000fea0003800000 */
.L_x_15820:
        /* <DEDUP_REMOVED lines=311> */
.L_x_16157:
        /* <DEDUP_REMOVED lines=29> */
.L_x_16159:
[----:B------:R-:W-:Y:S05]  /*19290*/  BSYNC.RECONVERGENT B7 ;  /* 0x0000000000077941 */ /* 0x000fea0003800200 */
.L_x_16158:
[----:B------:R-:W0:Y:S01]  /*192a0*/  LDC.64 R4, c[0x0][0x738] ;  /* 0x0001ce00ff047b82 */ /* 0x000e220000000a00 */
[----:B------:R-:W1:Y:S01]  /*192b0*/  LDCU.64 UR4, c[0x0][0x580] ;  /* 0x0000b000ff0477ac */ /* 0x000e620008000a00 */
[----:B0-----:R-:W2:Y:S01]  /*192c0*/  LDG.E.128 R4, desc[UR36][R4.64] ;  /* 0x0000002404047981 */ /* 0x001ea2000c1e1d00 */
[----:B-1----:R-:W-:Y:S02]  /*192d0*/  IADD3 R2, P0, PT, R19, UR4, RZ ;  /* 0x0000000413027c10 */ /* 0x002fe4000ff1e0ff */
[----:B------:R-:W-:-:S03]  /*192e0*/  IADD3 R16, PT, PT, R16, 0x80, RZ ;  /* 0x0000008010107810 */ /* 0x000fc60007ffe0ff */
[----:B------:R-:W-:-:S05]  /*192f0*/  IMAD.X R3, RZ, RZ, UR5, P0 ;  /* 0x00000005ff037e24 */ /* 0x000fca00080e06ff */
[----:B--2---:R0:W-:Y:S03]  /*19300*/  STG.E.128 desc[UR36][R2.64], R4 ;  /* 0x0000000402007986 */ /* 0x0041e6000c101d24 */
.L_x_16156:
[----:B------:R-:W-:Y:S05]  /*19310*/  BSYNC.RECONVERGENT B6 ;  /* 0x0000000000067941 */ /* 0x000fea0003800200 */
.L_x_16155:
        /* <DEDUP_REMOVED lines=303> */
.L_x_16162:
        /* <DEDUP_REMOVED lines=29> */
.L_x_16164:
[----:B------:R-:W-:Y:S05]  /*1a7e0*/  BSYNC.RECONVERGENT B7 ;  /* 0x0000000000077941 */ /* 0x000fea0003800200 */
.L_x_16163:
[----:B------:R-:W0:Y:S01]  /*1a7f0*/  LDC.64 R4, c[0x0][0x738] ;  /* 0x0001ce00ff047b82 */ /* 0x000e220000000a00 */
[----:B------:R-:W1:Y:S01]  /*1a800*/  LDCU.64 UR4, c[0x0][0x580] ;  /* 0x0000b000ff0477ac */ /* 0x000e620008000a00 */
[----:B0-----:R-:W2:Y:S01]  /*1a810*/  LDG.E.128 R4, desc[UR36][R4.64] ;  /* 0x0000002404047981 */ /* 0x001ea2000c1e1d00 */
[----:B-1----:R-:W-:Y:S01]  /*1a820*/  IADD3 R2, P0, PT, R19, UR4, RZ ;  /* 0x0000000413027c10 */ /* 0x002fe2000ff1e0ff */
[----:B------:R-:W-:-:S03]  /*1a830*/  VIADD R16, R16, 0x80 ;  /* 0x0000008010107836 */ /* 0x000fc60000000000 */
[----:B------:R-:W-:-:S05]  /*1a840*/  IADD3.X R3, PT, PT, RZ, UR5, RZ, P0, !PT ;  /* 0x00000005ff037c10 */ /* 0x000fca00087fe4ff */
[----:B--2---:R1:W-:Y:S04]  /*1a850*/  STG.E.128 desc[UR36][R2.64], R4 ;  /* 0x0000000402007986 */ /* 0x0043e8000c101d24 */
.L_x_16161:
[----:B------:R-:W-:Y:S05]  /*1a860*/  BSYNC.RECONVERGENT B6 ;  /* 0x0000000000067941 */ /* 0x000fea0003800200 */
.L_x_16160:
        /* <DEDUP_REMOVED lines=303> */
.L_x_16167:
        /* <DEDUP_REMOVED lines=29> */
.L_x_16169:
[----:B------:R-:W-:Y:S05]  /*1bd30*/  BSYNC.RECONVERGENT B7 ;  /* 0x0000000000077941 */ /* 0x000fea0003800200 */
.L_x_16168:
[----:B------:R-:W0:Y:S01]  /*1bd40*/  LDC.64 R4, c[0x0][0x738] ;  /* 0x0001ce00ff047b82 */ /* 0x000e220000000a00 */
[----:B------:R-:W1:Y:S01]  /*1bd50*/  LDCU.64 UR4, c[0x0][0x580] ;  /* 0x0000b000ff0477ac */ /* 0x000e620008000a00 */
[----:B0-----:R-:W2:Y:S01]  /*1bd60*/  LDG.E.128 R4, desc[UR36][R4.64] ;  /* 0x0000002404047981 */ /* 0x001ea2000c1e1d00 */
[----:B-1----:R-:W-:Y:S02]  /*1bd70*/  IADD3 R2, P0, PT, R19, UR4, RZ ;  /* 0x0000000413027c10 */ /* 0x002fe4000ff1e0ff */
[----:B------:R-:W-:-:S03]  /*1bd80*/  IADD3 R16, PT, PT, R16, 0x80, RZ ;  /* 0x0000008010107810 */ /* 0x000fc60007ffe0ff */
[----:B------:R-:W-:-:S05]  /*1bd90*/  IMAD.X R3, RZ, RZ, UR5, P0 ;  /* 0x00000005ff037e24 */ /* 0x000fca00080e06ff */
[----:B--2---:R2:W-:Y:S03]  /*1bda0*/  STG.E.128 desc[UR36][R2.64], R4 ;  /* 0x0000000402007986 */ /* 0x0045e6000c101d24 */
.L_x_16166:
[----:B------:R-:W-:Y:S05]  /*1bdb0*/  BSYNC.RECONVERGENT B6 ;  /* 0x0000000000067941 */ /* 0x000fea0003800200 */
.L_x_16165:
        /* <DEDUP_REMOVED lines=302> */
.L_x_16170:
        /* <DEDUP_REMOVED lines=31> */
.L_x_16172:
[----:B------:R-:W-:Y:S05]  /*1d290*/  BSYNC.RECONVERGENT B6 ;  /* 0x0000000000067941 */ /* 0x000fea0003800200 */
.L_x_16171:
[----:B------:R-:W0:Y:S02]  /*1d2a0*/  LDC.64 R4, c[0x0][0x738] ;  /* 0x0001ce00ff047b82 */ /* 0x000e240000000a00 */
[----:B0-----:R-:W2:Y:S04]  /*1d2b0*/  LDG.E.128 R4, desc[UR36][R4.64] ;  /* 0x0000002404047981 */ /* 0x001ea8000c1e1d00 */
[----:B--2---:R-:W-:Y:S01]  /*1d2c0*/  STG.E.128 desc[UR36][R16.64], R4 ;  /* 0x0000000410007986 */ /* 0x004fe2000c101d24 */
[----:B------:R-:W-:Y:S05]  /*1d2d0*/  EXIT ;  /* 0x000000000000794d */ /* 0x000fea0003800000 */
.L_x_16154:
        /* <DEDUP_REMOVED lines=309> */
.L_x_16175:
        /* <DEDUP_REMOVED lines=29> */
.L_x_16177:
[----:B------:R-:W-:Y:S05]  /*1e800*/  BSYNC.RECONVERGENT B7 ;  /* 0x0000000000077941 */ /* 0x000fea0003800200 */
.L_x_16176:
        /* <DEDUP_REMOVED lines=36> */
.L_x_16179:
        /* <DEDUP_REMOVED lines=17> */
.L_x_16180:
[----:B------:R-:W-:Y:S05]  /*1eb60*/  BSYNC.RECONVERGENT B0 ;  /* 0x0000000000007941 */ /* 0x000fea0003800200 */
.L_x_16178:
        /* <DEDUP_REMOVED lines=37> */
.L_x_16183:
        /* <DEDUP_REMOVED lines=18> */
.L_x_16184:
[----:B------:R-:W-:Y:S05]  /*1eee0*/  BSYNC.RECONVERGENT B0 ;  /* 0x0000000000007941 */ /* 0x000fea0003800200 */
.L_x_16182:
        /* <DEDUP_REMOVED lines=37> */
.L_x_16186:
        /* <DEDUP_REMOVED lines=18> */
.L_x_16187:
[----:B------:R-:W-:Y:S05]  /*1f260*/  BSYNC.RECONVERGENT B0 ;  /* 0x0000000000007941 */ /* 0x000fea0003800200 */
.L_x_16185:
        /* <DEDUP_REMOVED lines=37> */
.L_x_16189:
        /* <DEDUP_REMOVED lines=18> */
.L_x_16190:
[----:B------:R-:W-:Y:S05]  /*1f5e0*/  BSYNC.RECONVERGENT B0 ;  /* 0x0000000000007941 */ /* 0x000fea0003800200 */
.L_x_16188:
        /* <DEDUP_REMOVED lines=37> */
.L_x_16192:
[----:B------:R-:W0:Y:S01]  /*1f840*/  LDCU.64 UR4, c[0x0][0x5c8] ;  /* 0x0000b900ff0477ac */ /* 0x000e220008000a00 */
[----:B------:R-:W-:Y:S02]  /*1f850*/  MOV R10, R12 ;  /* 0x0000000c000a7202 */ /* 0x000fe40000000f00 */
        /* <DEDUP_REMOVED lines=16> */
.L_x_16193:
[----:B------:R-:W-:Y:S05]  /*1f960*/  BSYNC.RECONVERGENT B0 ;  /* 0x0000000000007941 */ /* 0x000fea0003800200 */
.L_x_16191:
        /* <DEDUP_REMOVED lines=37> */
.L_x_16195:
[----:B------:R-:W0:Y:S01]  /*1fbc0*/  LDCU.64 UR4, c[0x0][0x5d0] ;  /* 0x0000ba00ff0477ac */ /* 0x000e220008000a00 */
[----:B------:R-:W-:Y:S02]  /*1fbd0*/  MOV R10, R12 ;  /* 0x0000000c000a7202 */ /* 0x000fe40000000f00 */
[----:B------:R-:W-:Y:S02]  /*1fbe0*/  MOV R9, R13 ;  /* 0x0000000d00097202 */ /* 0x000fe40000000f00 */
[----:B------:R-:W-:Y:S01]  /*1fbf0*/  MOV R0, 0x1fc30 ;  /* 0x0001fc3000007802 */ /* 0x000fe20000000f00 */
[----:B0-----:R-:W-:Y:S01]  /*1fc00*/  IMAD.U32 R4, RZ, RZ, UR4 ;  /* 0x00000004ff047e24 */ /* 0x001fe2000f8e00ff */
[----:B------:R-:W-:-:S07]  /*1fc10*/  MOV R3, UR5 ;  /* 0x0000000500037c02 */ /* 0x000fce0008000f00 */
[----:B------:R-:W-:Y:S05]  /*1fc20*/  CALL.REL.NOINC `($__internal_8_$__cuda_sm20_div_u64) ;  /* 0x000001dc00dc7944 */ /* 0x000fea0003c00000 */
        /* <DEDUP_REMOVED lines=11> */
.L_x_16196:
[----:B------:R-:W-:Y:S05]  /*1fce0*/  BSYNC.RECONVERGENT B0 ;  /* 0x0000000000007941 */ /* 0x000fea0003800200 */
.L_x_16194:
        /* <DEDUP_REMOVED lines=37> */
.L_x_16198:
[----:B------:R-:W0:Y:S01]  /*1ff40*/  LDCU.64 UR4, c[0x0][0x5d8] ;  /* 0x0000bb00ff0477ac */ /* 0x000e220008000a00 */
[----:B------:R-:W-:Y:S01]  /*1ff50*/  IMAD.MOV.U32 R10, RZ, RZ, R12 ;  /* 0x000000ffff0a7224 */ /* 0x000fe200078e000c */
[----:B------:R-:W-:Y:S01]  /*1ff60*/  MOV R0, 0x1ffb0 ;  /* 0x0001ffb000007802 */ /* 0x000fe20000000f00 */
[----:B------:R-:W-:Y:S01]  /*1ff70*/  IMAD.MOV.U32 R9, RZ, RZ, R13 ;  /* 0x000000ffff097224 */ /* 0x000fe200078e000d */
[----:B0-----:R-:W-:Y:S02]  /*1ff80*/  MOV R4, UR4 ;  /* 0x0000000400047c02 */ /* 0x001fe40008000f00 */
[----:B------:R-:W-:-:S07]  /*1ff90*/  MOV R3, UR5 ;  /* 0x0000000500037c02 */ /* 0x000fce0008000f00 */
[----:B------:R-:W-:Y:S05]  /*1ffa0*/  CALL.REL.NOINC `($__internal_8_$__cuda_sm20_div_u64) ;  /* 0x000001d800fc7944 */ /* 0x000fea0003c00000 */
        /* <DEDUP_REMOVED lines=11> */
.L_x_16199:
[----:B------:R-:W-:Y:S05]  /*20060*/  BSYNC.RECONVERGENT B0 ;  /* 0x0000000000007941 */ /* 0x000fea0003800200 */
.L_x_16197:
        /* <DEDUP_REMOVED lines=37> */
.L_x_16201:
        /* <DEDUP_REMOVED lines=18> */
.L_x_16202:
[----:B------:R-:W-:Y:S05]  /*203e0*/  BSYNC.RECONVERGENT B0 ;  /* 0x0000000000007941 */ /* 0x000fea0003800200 */
.L_x_16200:
        /* <DEDUP_REMOVED lines=37> */
.L_x_16204:
        /* <DEDUP_REMOVED lines=18> */
.L_x_16205:
[----:B------:R-:W-:Y:S05]  /*20760*/  BSYNC.RECONVERGENT B0 ;  /* 0x0000000000007941 */ /* 0x000fea0003800200 */
.L_x_16203:
        /* <DEDUP_REMOVED lines=37> */
.L_x_16207:
        /* <DEDUP_REMOVED lines=18> */
.L_x_16208:
[----:B------:R-:W-:Y:S05]  /*20ae0*/  BSYNC.RECONVERGENT B0 ;  /* 0x0000000000007941 */ /* 0x000fea0003800200 */
.L_x_16206:
        /* <DEDUP_REMOVED lines=37> */
.L_x_16210:
        /* <DEDUP_REMOVED lines=18> */
.L_x_16211:
[----:B------:R-:W-:Y:S05]  /*20e60*/  BSYNC.RECONVERGENT B0 ;  /* 0x0000000000007941 */ /* 0x000fea0003800200 */
.L_x_16209:
        /* <DEDUP_REMOVED lines=37> */
.L_x_16213:
        /* <DEDUP_REMOVED lines=18> */
.L_x_16214:
[----:B------:R-:W-:Y:S05]  /*211e0*/  BSYNC.RECONVERGENT B0 ;  /* 0x0000000000007941 */ /* 0x000fea0003800200 */
.L_x_16212:
        /* <DEDUP_REMOVED lines=37> */
.L_x_16216:
        /* <DEDUP_REMOVED lines=18> */
.L_x_16217:
[----:B------:R-:W-:Y:S05]  /*21560*/  BSYNC.RECONVERGENT B0 ;  /* 0x0000000000007941 */ /* 0x000fea0003800200 */
.L_x_16215:
        /* <DEDUP_REMOVED lines=37> */
.L_x_16219:
        /* <DEDUP_REMOVED lines=18> */
.L_x_16220:
[----:B------:R-:W-:Y:S05]  /*218e0*/  BSYNC.RECONVERGENT B0 ;  /* 0x0000000000007941 */ /* 0x000fea0003800200 */
.L_x_16218:
        /* <DEDUP_REMOVED lines=37> */
.L_x_16222:
        /* <DEDUP_REMOVED lines=18> */
.L_x_16223:
[----:B------:R-:W-:Y:S05]  /*21c60*/  BSYNC.RECONVERGENT B0 ;  /* 0x0000000000007941 */ /* 0x000fea0003800200 */
.L_x_16221:
        /* <DEDUP_REMOVED lines=37> */
.L_x_16225:
        /* <DEDUP_REMOVED lines=18> */
.L_x_16226:
[----:B------:R-:W-:Y:S05]  /*21fe0*/  BSYNC.RECONVERGENT B0 ;  /* 0x0000000000007941 */ /* 0x000fea0003800200 */
.L_x_16224:
        /* <DEDUP_REMOVED lines=37> */
.L_x_16228:
        /* <DEDUP_REMOVED lines=18> */
.L_x_16229:
[----:B------:R-:W-:Y:S05]  /*22360*/  BSYNC.RECONVERGENT B0 ;  /* 0x0000000000007941 */ /* 0x000fea0003800200 */
.L_x_16227:
        /* <DEDUP_REMOVED lines=37> */
.L_x_16231:
        /* <DEDUP_REMOVED lines=18> */
.L_x_16232:
[----:B------:R-:W-:Y:S05]  /*226e0*/  BSYNC.RECONVERGENT B0 ;  /* 0x0000000000007941 */ /* 0x000fea0003800200 */
.L_x_16230:
        /* <DEDUP_REMOVED lines=37> */
.L_x_16234:
        /* <DEDUP_REMOVED lines=18> */
.L_x_16235:
[----:B------:R-:W-:Y:S05]  /*22a60*/  BSYNC.RECONVERGENT B0 ;  /* 0x0000000000007941 */ /* 0x000fea0003800200 */
.L_x_16233:
        /* <DEDUP_REMOVED lines=37> */
.L_x_16237:
        /* <DEDUP_REMOVED lines=18> */
.L_x_16238:
[----:B------:R-:W-:Y:S05]  /*22de0*/  BSYNC.RECONVERGENT B0 ;  /* 0x0000000000007941 */ /* 0x000fea0003800200 */
.L_x_16236:
        /* <DEDUP_REMOVED lines=37> */
.L_x_16240:
        /* <DEDUP_REMOVED lines=18> */
.L_x_16241:
[----:B------:R-:W-:Y:S05]  /*23160*/  BSYNC.RECONVERGENT B0 ;  /* 0x0000000000007941 */ /* 0x000fea0003800200 */
.L_x_16239:
        /* <DEDUP_REMOVED lines=37> */
.L_x_16243:
        /* <DEDUP_REMOVED lines=18> */
.L_x_16244:
[----:B------:R-:W-:Y:S05]  /*234e0*/  BSYNC.RECONVERGENT B0 ;  /* 0x0000000000007941 */ /* 0x000fea0003800200 */
.L_x_16242:
        /* <DEDUP_REMOVED lines=37> */
.L_x_16246:
        /* <DEDUP_REMOVED lines=18> */
.L_x_16247:
[----:B------:R-:W-:Y:S05]  /*23860*/  BSYNC.RECONVERGENT B0 ;  /* 0x0000000000007941 */ /* 0x000fea0003800200 */
.L_x_16245:
        /* <DEDUP_REMOVED lines=36> */
.L_x_16249:
        /* <DEDUP_REMOVED lines=16> */
.L_x_16250:
[----:B------:R-:W-:Y:S05]  /*23bb0*/  BSYNC.RECONVERGENT B0 ;  /* 0x0000000000007941 */ /* 0x000fea0003800200 */
.L_x_16248:
        /* <DEDUP_REMOVED lines=32> */
.L_x_16252:
[----:B------:R-:W-:Y:S01]  /*23dc0*/  MOV R8, R6 ;  /* 0x0000000600087202 */ /* 0x000fe20000000f00 */
[----:B------:R-:W-:Y:S01]  /*23dd0*/  IMAD.MOV.U32 R10, RZ, RZ, R7 ;  /* 0x000000ffff0a7224 */ /* 0x000fe200078e0007 */
[----:B------:R-:W-:-:S07]  /*23de0*/  MOV R9, 0x23e00 ;  /* 0x00023e0000097802 */ /* 0x000fce0000000f00 */
[----:B------:R-:W-:Y:S05]  /*23df0*/  CALL.REL.NOINC `($__internal_9_$__cuda_sm20_rem_u64) ;  /* 0x000001a000887944 */ /* 0x000fea0003c00000 */
[----:B------:R-:W-:Y:S02]  /*23e00*/  MOV R4, R0 ;  /* 0x0000000000047202 */ /* 0x000fe40000000f00 */
[----:B------:R-:W-:-:S07]  /*23e10*/  MOV R5, R3 ;  /* 0x0000000300057202 */ /* 0x000fce0000000f00 */
.L_x_16253:
[----:B------:R-:W-:Y:S05]  /*23e20*/  BSYNC.RECONVERGENT B0 ;  /* 0x0000000000007941 */ /* 0x000fea0003800200 */
.L_x_16251:
[----:B------:R-:W0:Y:S02]  /*23e30*/  LDCU.64 UR4, c[0x0][0x730] ;  /* 0x0000e600ff0477ac */ /* 0x000e240008000a00 */
[----:B0-----:R-:W-:Y:S02]  /*23e40*/  IMAD R3, R5, UR4, RZ ;  /* 0x0000000405037c24 */ /* 0x001fe4000f8e02ff */
[----:B------:R-:W-:-:S04]  /*23e50*/  IMAD.WIDE.U32 R20, R4, UR4, R20 ;  /* 0x0000000404147c25 */ /* 0x000fc8000f8e0014 */
[----:B------:R-:W-:-:S04]  /*23e60*/  IMAD R3, R4, UR5, R3 ;  /* 0x0000000504037c24 */ /* 0x000fc8000f8e0203 */
[----:B------:R-:W-:-:S07]  /*23e70*/  IMAD.IADD R21, R21, 0x1, R3 ;  /* 0x0000000115157824 */ /* 0x000fce00078e0203 */
.L_x_16181:
[----:B------:R-:W0:Y:S02]  /*23e80*/  LDCU.64 UR4, c[0x0][0x738] ;  /* 0x0000e700ff0477ac */ /* 0x000e240008000a00 */
[----:B0-----:R-:W-:-:S04]  /*23e90*/  LEA R4, P0, R20, UR4, 0x4 ;  /* 0x0000000414047c11 */ /* 0x001fc8000f8020ff */
[----:B------:R-:W-:Y:S01]  /*23ea0*/  LEA.HI.X R5, R20, UR5, R21, 0x4, P0 ;  /* 0x0000000514057c11 */ /* 0x000fe200080f2415 */
[----:B------:R-:W0:Y:S05]  /*23eb0*/  LDCU.64 UR4, c[0x0][0x580] ;  /* 0x0000b000ff0477ac */ /* 0x000e2a0008000a00 */
[----:B------:R-:W2:Y:S01]  /*23ec0*/  LDG.E.128 R4, desc[UR36][R4.64] ;  /* 0x0000002404047981 */ /* 0x000ea2000c1e1d00 */
[----:B------:R-:W-:Y:S02]  /*23ed0*/  IADD3 R16, PT, PT, R16, 0x80, RZ ;  /* 0x0000008010107810 */ /* 0x000fe40007ffe0ff */
[----:B0-----:R-:W-:-:S04]  /*23ee0*/  IADD3 R8, P0, PT, R17, UR4, RZ ;  /* 0x0000000411087c10 */ /* 0x001fc8000ff1e0ff */
[----:B------:R-:W-:-:S05]  /*23ef0*/  IADD3.X R9, PT, PT, RZ, UR5, RZ, P0, !PT ;  /* 0x00000005ff097c10 */ /* 0x000fca00087fe4ff */
[----:B--2---:R0:W-:Y:S04]  /*23f00*/  STG.E.128 desc[UR36][R8.64], R4 ;  /* 0x0000000408007986 */ /* 0x0041e8000c101d24 */
.L_x_16174:
[----:B------:R-:W-:Y:S05]  /*23f10*/  BSYNC.RECONVERGENT B6 ;  /* 0x0000000000067941 */ /* 0x000fea0003800200 */
.L_x_16173:
        /* <DEDUP_REMOVED lines=303> */
.L_x_16256:
        /* <DEDUP_REMOVED lines=29> */
.L_x_16258:
[----:B------:R-:W-:Y:S05]  /*253e0*/  BSYNC.RECONVERGENT B7 ;  /* 0x0000000000077941 */ /* 0x000fea0003800200 */
.L_x_16257:
        /* <DEDUP_REMOVED lines=36> */
.L_x_16260:
        /* <DEDUP_REMOVED lines=17> */
.L_x_16261:
[----:B------:R-:W-:Y:S05]  /*25740*/  BSYNC.RECONVERGENT B0 ;  /* 0x0000000000007941 */ /* 0x000fea0003800200 */
.L_x_16259:
        /* <DEDUP_REMOVED lines=37> */
.L_x_16264:
        /* <DEDUP_REMOVED lines=18> */
.L_x_16265:
[----:B------:R-:W-:Y:S05]  /*25ac0*/  BSYNC.RECONVERGENT B0 ;  /* 0x0000000000007941 */ /* 0x000fea0003800200 */
.L_x_16263:
        /* <DEDUP_REMOVED lines=37> */
.L_x_16267:
        /* <DEDUP_REMOVED lines=18> */
.L_x_16268:
[----:B------:R-:W-:Y:S05]  /*25e40*/  BSYNC.RECONVERGENT B0 ;  /* 0x0000000000007941 */ /* 0x000fea0003800200 */
.L_x_16266:
        /* <DEDUP_REMOVED lines=37> */
.L_x_16270:
        /* <DEDUP_REMOVED lines=18> */
.L_x_16271:
[----:B------:R-:W-:Y:S05]  /*261c0*/  BSYNC.RECONVERGENT B0 ;  /* 0x0000000000007941 */ /* 0x000fea0003800200 */
.L_x_16269:
        /* <DEDUP_REMOVED lines=37> */
.L_x_16273:
        /* <DEDUP_REMOVED lines=18> */
.L_x_16274:
[----:B------:R-:W-:Y:S05]  /*26540*/  BSYNC.RECONVERGENT B0 ;  /* 0x0000000000007941 */ /* 0x000fea0003800200 */
.L_x_16272:
        /* <DEDUP_REMOVED lines=37> */
.L_x_16276:
        /* <DEDUP_REMOVED lines=18> */
.L_x_16277:
[----:B------:R-:W-:Y:S05]  /*268c0*/  BSYNC.RECONVERGENT B0 ;  /* 0x0000000000007941 */ /* 0x000fea0003800200 */
.L_x_16275:
        /* <DEDUP_REMOVED lines=37> */
.L_x_16279:
        /* <DEDUP_REMOVED lines=18> */
.L_x_16280:
[----:B------:R-:W-:Y:S05]  /*26c40*/  BSYNC.RECONVERGENT B0 ;  /* 0x0000000000007941 */ /* 0x000fea0003800200 */
.L_x_16278:
        /* <DEDUP_REMOVED lines=37> */
.L_x_16282:
        /* <DEDUP_REMOVED lines=18> */
.L_x_16283:
[----:B------:R-:W-:Y:S05]  /*26fc0*/  BSYNC.RECONVERGENT B0 ;  /* 0x0000000000007941 */ /* 0x000fea0003800200 */
.L_x_16281:
        /* <DEDUP_REMOVED lines=37> */
.L_x_16285:
        /* <DEDUP_REMOVED lines=18> */
.L_x_16286:
[----:B------:R-:W-:Y:S05]  /*27340*/  BSYNC.RECONVERGENT B0 ;  /* 0x0000000000007941 */ /* 0x000fea0003800200 */
.L_x_16284:
        /* <DEDUP_REMOVED lines=37> */
.L_x_16288:
        /* <DEDUP_REMOVED lines=18> */
.L_x_16289:
[----:B------:R-:W-:Y:S05]  /*276c0*/  BSYNC.RECONVERGENT B0 ;  /* 0x0000000000007941 */ /* 0x000fea0003800200 */
.L_x_16287:
        /* <DEDUP_REMOVED lines=37> */
.L_x_16291:
        /* <DEDUP_REMOVED lines=18> */
.L_x_16292:
[----:B------:R-:W-:Y:S05]  /*27a40*/  BSYNC.RECONVERGENT B0 ;  /* 0x0000000000007941 */ /* 0x000fea0003800200 */
.L_x_16290:
        /* <DEDUP_REMOVED lines=37> */
.L_x_16294:
        /* <DEDUP_REMOVED lines=18> */
.L_x_16295:
[----:B------:R-:W-:Y:S05]  /*27dc0*/  BSYNC.RECONVERGENT B0 ;  /* 0x0000000000007941 */ /* 0x000fea0003800200 */
.L_x_16293:
        /* <DEDUP_REMOVED lines=37> */
.L_x_16297:
        /* <DEDUP_REMOVED lines=18> */
.L_x_16298:
[----:B------:R-:W-:Y:S05]  /*28140*/  BSYNC.RECONVERGENT B0 ;  /* 0x0000000000007941 */ /* 0x000fea0003800200 */
.L_x_16296:
        /* <DEDUP_REMOVED lines=37> */
.L_x_16300:
        /* <DEDUP_REMOVED lines=18> */
.L_x_16301:
[----:B------:R-:W-:Y:S05]  /*284c0*/  BSYNC.RECONVERGENT B0 ;  /* 0x0000000000007941 */ /* 0x000fea0003800200 */
.L_x_16299:
        /* <DEDUP_REMOVED lines=37> */
.L_x_16303:
        /* <DEDUP_REMOVED lines=18> */
.L_x_16304:
[----:B------:R-:W-:Y:S05]  /*28840*/  BSYNC.RECONVERGENT B0 ;  /* 0x0000000000007941 */ /* 0x000fea0003800200 */
.L_x_16302:
        /* <DEDUP_REMOVED lines=37> */
.L_x_16306:
        /* <DEDUP_REMOVED lines=18> */
.L_x_16307:
[----:B------:R-:W-:Y:S05]  /*28bc0*/  BSYNC.RECONVERGENT B0 ;  /* 0x0000000000007941 */ /* 0x000fea0003800200 */
.L_x_16305:
        /* <DEDUP_REMOVED lines=37> */
.L_x_16309:
        /* <DEDUP_REMOVED lines=18> */
.L_x_16310:
[----:B------:R-:W-:Y:S05]  /*28f40*/  BSYNC.RECONVERGENT B0 ;  /* 0x0000000000007941 */ /* 0x000fea0003800200 */
.L_x_16308:
        /* <DEDUP_REMOVED lines=37> */
.L_x_16312:
        /* <DEDUP_REMOVED lines=18> */
.L_x_16313:
[----:B------:R-:W-:Y:S05]  /*292c0*/  BSYNC.RECONVERGENT B0 ;  /* 0x0000000000007941 */ /* 0x000fea0003800200 */
.L_x_16311:
        /* <DEDUP_REMOVED lines=37> */
.L_x_16315:
        /* <DEDUP_REMOVED lines=18> */
.L_x_16316:
[----:B------:R-:W-:Y:S05]  /*29640*/  BSYNC.RECONVERGENT B0 ;  /* 0x0000000000007941 */ /* 0x000fea0003800200 */
.L_x_16314:
        /* <DEDUP_REMOVED lines=37> */
.L_x_16318:
        /* <DEDUP_REMOVED lines=18> */
.L_x_16319:
[----:B------:R-:W-:Y:S05]  /*299c0*/  BSYNC.RECONVERGENT B0 ;  /* 0x0000000000007941 */ /* 0x000fea0003800200 */
.L_x_16317:
        /* <DEDUP_REMOVED lines=37> */
.L_x_16321:
        /* <DEDUP_REMOVED lines=18> */
.L_x_16322:
[----:B------:R-:W-:Y:S05]  /*29d40*/  BSYNC.RECONVERGENT B0 ;  /* 0x0000000000007941 */ /* 0x000fea0003800200 */
.L_x_16320:
        /* <DEDUP_REMOVED lines=37> */
.L_x_16324:
        /* <DEDUP_REMOVED lines=18> */
.L_x_16325:
[----:B------:R-:W-:Y:S05]  /*2a0c0*/  BSYNC.RECONVERGENT B0 ;  /* 0x0000000000007941 */ /* 0x000fea0003800200 */
.L_x_16323:
        /* <DEDUP_REMOVED lines=37> */
.L_x_16327:
        /* <DEDUP_REMOVED lines=18> */
.L_x_16328:
[----:B------:R-:W-:Y:S05]  /*2a440*/  BSYNC.RECONVERGENT B0 ;  /* 0x0000000000007941 */ /* 0x000fea0003800200 */
.L_x_16326:
        /* <DEDUP_REMOVED lines=36> */
.L_x_16330:
        /* <DEDUP_REMOVED lines=16> */
.L_x_16331:
[----:B------:R-:W-:Y:S05]  /*2a790*/  BSYNC.RECONVERGENT B0 ;  /* 0x0000000000007941 */ /* 0x000fea0003800200 */
.L_x_16329:
        /* <DEDUP_REMOVED lines=32> */
.L_x_16333:
[----:B------:R-:W-:Y:S02]  /*2a9a0*/  MOV R8, R6 ;  /* 0x0000000600087202 */ /* 0x000fe40000000f00 */
[----:B------:R-:W-:Y:S02]  /*2a9b0*/  MOV R10, R7 ;  /* 0x00000007000a7202 */ /* 0x000fe40000000f00 */
[----:B------:R-:W-:-:S07]  /*2a9c0*/  MOV R9, 0x2a9e0 ;  /* 0x0002a9e000097802 */ /* 0x000fce0000000f00 */
[----:B------:R-:W-:Y:S05]  /*2a9d0*/  CALL.REL.NOINC `($__internal_9_$__cuda_sm20_rem_u64) ;  /* 0x0000013400907944 */ /* 0x000fea0003c00000 */
[----:B------:R-:W-:Y:S01]  /*2a9e0*/  IMAD.MOV.U32 R4, RZ, RZ, R0 ;  /* 0x000000ffff047224 */ /* 0x000fe200078e0000 */
[----:B------:R-:W-:-:S07]  /*2a9f0*/  MOV R5, R3 ;  /* 0x0000000300057202 */ /* 0x000fce0000000f00 */
.L_x_16334:
[----:B------:R-:W-:Y:S05]  /*2aa00*/  BSYNC.RECONVERGENT B0 ;  /* 0x0000000000007941 */ /* 0x000fea0003800200 */
.L_x_16332:
[----:B------:R-:W0:Y:S02]  /*2aa10*/  LDCU.64 UR4, c[0x0][0x730] ;  /* 0x0000e600ff0477ac */ /* 0x000e240008000a00 */
[----:B0-----:R-:W-:Y:S02]  /*2aa20*/  IMAD R3, R5, UR4, RZ ;  /* 0x0000000405037c24 */ /* 0x001fe4000f8e02ff */
[----:B------:R-:W-:-:S04]  /*2aa30*/  IMAD.WIDE.U32 R20, R4, UR4, R20 ;  /* 0x0000000404147c25 */ /* 0x000fc8000f8e0014 */
[----:B------:R-:W-:-:S05]  /*2aa40*/  IMAD R3, R4, UR5, R3 ;  /* 0x0000000504037c24 */ /* 0x000fca000f8e0203 */
[----:B------:R-:W-:-:S07]  /*2aa50*/  IADD3 R21, PT, PT, R21, R3, RZ ;  /* 0x0000000315157210 */ /* 0x000fce0007ffe0ff */
.L_x_16262:
[----:B------:R-:W0:Y:S02]  /*2aa60*/  LDCU.64 UR4, c[0x0][0x738] ;  /* 0x0000e700ff0477ac */ /* 0x000e240008000a00 */
[----:B0-----:R-:W-:-:S04]  /*2aa70*/  LEA R4, P0, R20, UR4, 0x4 ;  /* 0x0000000414047c11 */ /* 0x001fc8000f8020ff */
[----:B------:R-:W-:Y:S01]  /*2aa80*/  LEA.HI.X R5, R20, UR5, R21, 0x4, P0 ;  /* 0x0000000514057c11 */ /* 0x000fe200080f2415 */
[----:B------:R-:W0:Y:S05]  /*2aa90*/  LDCU.64 UR4, c[0x0][0x580] ;  /* 0x0000b000ff0477ac */ /* 0x000e2a0008000a00 */
[----:B------:R-:W2:Y:S01]  /*2aaa0*/  LDG.E.128 R4, desc[UR36][R4.64] ;  /* 0x0000002404047981 */ /* 0x000ea2000c1e1d00 */
[----:B------:R-:W-:Y:S02]  /*2aab0*/  IADD3 R16, PT, PT, R16, 0x80, RZ ;  /* 0x0000008010107810 */ /* 0x000fe40007ffe0ff */
[----:B0-----:R-:W-:-:S05]  /*2aac0*/  IADD3 R8, P0, PT, R17, UR4, RZ ;  /* 0x0000000411087c10 */ /* 0x001fca000ff1e0ff */
[----:B------:R-:W-:-:S05]  /*2aad0*/  IMAD.X R9, RZ, RZ, UR5, P0 ;  /* 0x00000005ff097e24 */ /* 0x000fca00080e06ff */
[----:B--2---:R1:W-:Y:S03]  /*2aae0*/  STG.E.128 desc[UR36][R8.64], R4 ;  /* 0x0000000408007986 */ /* 0x0043e6000c101d24 */
.L_x_16255:
[----:B------:R-:W-:Y:S05]  /*2aaf0*/  BSYNC.RECONVERGENT B6 ;  /* 0x0000000000067941 */ /* 0x000fea0003800200 */
.L_x_16254:
        /* <DEDUP_REMOVED lines=303> */
.L_x_16337:
        /* <DEDUP_REMOVED lines=29> */
.L_x_16339:
[----:B------:R-:W-:Y:S05]  /*2bfc0*/  BSYNC.RECONVERGENT B7 ;  /* 0x0000000000077941 */ /* 0x000fea0003800200 */
.L_x_16338:
        /* <DEDUP_REMOVED lines=36> */
.L_x_16341:
        /* <DEDUP_REMOVED lines=17> */
.L_x_16342:
[----:B------:R-:W-:Y:S05]  /*2c320*/  BSYNC.RECONVERGENT B0 ;  /* 0x0000000000007941 */ /* 0x000fea0003800200 */
.L_x_16340:
        /* <DEDUP_REMOVED lines=37> */
.L_x_16345:
        /* <DEDUP_REMOVED lines=18> */
.L_x_16346:
[----:B------:R-:W-:Y:S05]  /*2c6a0*/  BSYNC.RECONVERGENT B0 ;  /* 0x0000000000007941 */ /* 0x000fea0003800200 */
.L_x_16344:
        /* <DEDUP_REMOVED lines=37> */
.L_x_16348:
        /* <DEDUP_REMOVED lines=18> */
.L_x_16349:
[----:B------:R-:W-:Y:S05]  /*2ca20*/  BSYNC.RECONVERGENT B0 ;  /* 0x0000000000007941 */ /* 0x000fea0003800200 */
.L_x_16347:
        /* <DEDUP_REMOVED lines=37> */
.L_x_16351:
        /* <DEDUP_REMOVED lines=18> */
.L_x_16352:
[----:B------:R-:W-:Y:S05]  /*2cda0*/  BSYNC.RECONVERGENT B0 ;  /* 0x0000000000007941 */ /* 0x000fea0003800200 */
.L_x_16350:
        /* <DEDUP_REMOVED lines=37> */
.L_x_16354:
        /* <DEDUP_REMOVED lines=18> */
.L_x_16355:
[----:B------:R-:W-:Y:S05]  /*2d120*/  BSYNC.RECONVERGENT B0 ;  /* 0x0000000000007941 */ /* 0x000fea0003800200 */
.L_x_16353:
        /* <DEDUP_REMOVED lines=37> */
.L_x_16357:
        /* <DEDUP_REMOVED lines=18> */
.L_x_16358:
[----:B------:R-:W-:Y:S05]  /*2d4a0*/  BSYNC.RECONVERGENT B0 ;  /* 0x0000000000007941 */ /* 0x000fea0003800200 */
.L_x_16356:
        /* <DEDUP_REMOVED lines=37> */
.L_x_16360:
        /* <DEDUP_REMOVED lines=18> */
.L_x_16361:
[----:B------:R-:W-:Y:S05]  /*2d820*/  BSYNC.RECONVERGENT B0 ;  /* 0x0000000000007941 */ /* 0x000fea0003800200 */
.L_x_16359:
        /* <DEDUP_REMOVED lines=37> */
.L_x_16363:
        /* <DEDUP_REMOVED lines=18> */
.L_x_16364:
[----:B------:R-:W-:Y:S05]  /*2dba0*/  BSYNC.RECONVERGENT B0 ;  /* 0x0000000000007941 */ /* 0x000fea0003800200 */
.L_x_16362:
        /* <DEDUP_REMOVED lines=37> */
.L_x_16366:
        /* <DEDUP_REMOVED lines=18> */
.L_x_16367:
[----:B------:R-:W-:Y:S05]  /*2df20*/  BSYNC.RECONVERGENT B0 ;  /* 0x0000000000007941 */ /* 0x000fea0003800200 */
.L_x_16365:
        /* <DEDUP_REMOVED lines=37> */
.L_x_16369:
        /* <DEDUP_REMOVED lines=18> */
.L_x_16370:
[----:B------:R-:W-:Y:S05]  /*2e2a0*/  BSYNC.RECONVERGENT B0 ;  /* 0x0000000000007941 */ /* 0x000fea0003800200 */
.L_x_16368:
        /* <DEDUP_REMOVED lines=37> */
.L_x_16372:
        /* <DEDUP_REMOVED lines=18> */
.L_x_16373:
[----:B------:R-:W-:Y:S05]  /*2e620*/  BSYNC.RECONVERGENT B0 ;  /* 0x0000000000007941 */ /* 0x000fea0003800200 */
.L_x_16371:
        /* <DEDUP_REMOVED lines=37> */
.L_x_16375:
        /* <DEDUP_REMOVED lines=18> */
.L_x_16376:
[----:B------:R-:W-:Y:S05]  /*2e9a0*/  BSYNC.RECONVERGENT B0 ;  /* 0x0000000000007941 */ /* 0x000fea0003800200 */
.L_x_16374:
        /* <DEDUP_REMOVED lines=37> */
.L_x_16378:
        /* <DEDUP_REMOVED lines=18> */
.L_x_16379:
[----:B------:R-:W-:Y:S05]  /*2ed20*/  BSYNC.RECONVERGENT B0 ;  /* 0x0000000000007941 */ /* 0x000fea0003800200 */
.L_x_16377:
        /* <DEDUP_REMOVED lines=37> */
.L_x_16381:
        /* <DEDUP_REMOVED lines=18> */
.L_x_16382:
[----:B------:R-:W-:Y:S05]  /*2f0a0*/  BSYNC.RECONVERGENT B0 ;  /* 0x0000000000007941 */ /* 0x000fea0003800200 */
.L_x_16380:
        /* <DEDUP_REMOVED lines=37> */
.L_x_16384:
        /* <DEDUP_REMOVED lines=18> */
.L_x_16385:
[----:B------:R-:W-:Y:S05]  /*2f420*/  BSYNC.RECONVERGENT B0 ;  /* 0x0000000000007941 */ /* 0x000fea0003800200 */
.L_x_16383:
        /* <DEDUP_REMOVED lines=37> */
.L_x_16387:
        /* <DEDUP_REMOVED lines=18> */
.L_x_16388:
[----:B------:R-:W-:Y:S05]  /*2f7a0*/  BSYNC.RECONVERGENT B0 ;  /* 0x0000000000007941 */ /* 0x000fea0003800200 */
.L_x_16386:
        /* <DEDUP_REMOVED lines=37> */
.L_x_16390:
        /* <DEDUP_REMOVED lines=18> */
.L_x_16391:
[----:B------:R-:W-:Y:S05]  /*2fb20*/  BSYNC.RECONVERGENT B0 ;  /* 0x0000000000007941 */ /* 0x000fea0003800200 */
.L_x_16389:
        /* <DEDUP_REMOVED lines=37> */
.L_x_16393:
        /* <DEDUP_REMOVED lines=18> */
.L_x_16394:
[----:B------:R-:W-:Y:S05]  /*2fea0*/  BSYNC.RECONVERGENT B0 ;  /* 0x0000000000007941 */ /* 0x000fea0003800200 */
.L_x_16392:
        /* <DEDUP_REMOVED lines=37> */
.L_x_16396:
        /* <DEDUP_REMOVED lines=18> */
.L_x_16397:
[----:B------:R-:W-:Y:S05]  /*30220*/  BSYNC.RECONVERGENT B0 ;  /* 0x0000000000007941 */ /* 0x000fea0003800200 */
.L_x_16395:
        /* <DEDUP_REMOVED lines=37> */
.L_x_16399:
        /* <DEDUP_REMOVED lines=18> */
.L_x_16400:
[----:B------:R-:W-:Y:S05]  /*305a0*/  BSYNC.RECONVERGENT B0 ;  /* 0x0000000000007941 */ /* 0x000fea0003800200 */
.L_x_16398:
        /* <DEDUP_REMOVED lines=37> */
.L_x_16402:
        /* <DEDUP_REMOVED lines=18> */
.L_x_16403:
[----:B------:R-:W-:Y:S05]  /*30920*/  BSYNC.RECONVERGENT B0 ;  /* 0x0000000000007941 */ /* 0x000fea0003800200 */
.L_x_16401:
        /* <DEDUP_REMOVED lines=37> */
.L_x_16405:
        /* <DEDUP_REMOVED lines=18> */
.L_x_16406:
[----:B------:R-:W-:Y:S05]  /*30ca0*/  BSYNC.RECONVERGENT B0 ;  /* 0x0000000000007941 */ /* 0x000fea0003800200 */
.L_x_16404:
        /* <DEDUP_REMOVED lines=37> */
.L_x_16408:
        /* <DEDUP_REMOVED lines=18> */
.L_x_16409:
[----:B------:R-:W-:Y:S05]  /*31020*/  BSYNC.RECONVERGENT B0 ;  /* 0x0000000000007941 */ /* 0x000fea0003800200 */
.L_x_16407:
        /* <DEDUP_REMOVED lines=36> */
.L_x_16411:
        /* <DEDUP_REMOVED lines=16> */
.L_x_16412:
[----:B------:R-:W-:Y:S05]  /*31370*/  BSYNC.RECONVERGENT B0 ;  /* 0x0000000000007941 */ /* 0x000fea0003800200 */
.L_x_16410:
        /* <DEDUP_REMOVED lines=32> */
.L_x_16414:
[----:B------:R-:W-:Y:S01]  /*31580*/  IMAD.MOV.U32 R8, RZ, RZ, R6 ;  /* 0x000000ffff087224 */ /* 0x000fe200078e0006 */
[----:B------:R-:W-:Y:S02]  /*31590*/  MOV R10, R7 ;  /* 0x00000007000a7202 */ /* 0x000fe40000000f00 */
[----:B------:R-:W-:-:S07]  /*315a0*/  MOV R9, 0x315c0 ;  /* 0x000315c000097802 */ /* 0x000fce0000000f00 */
[----:B------:R-:W-:Y:S05]  /*315b0*/  CALL.REL.NOINC `($__internal_9_$__cuda_sm20_rem_u64) ;  /* 0x000000c800987944 */ /* 0x000fea0003c00000 */
[----:B------:R-:W-:Y:S01]  /*315c0*/  MOV R4, R0 ;  /* 0x0000000000047202 */ /* 0x000fe20000000f00 */
[----:B------:R-:W-:-:S07]  /*315d0*/  IMAD.MOV.U32 R5, RZ, RZ, R3 ;  /* 0x000000ffff057224 */ /* 0x000fce00078e0003 */
.L_x_16415:
[----:B------:R-:W-:Y:S05]  /*315e0*/  BSYNC.RECONVERGENT B0 ;  /* 0x0000000000007941 */ /* 0x000fea0003800200 */
.L_x_16413:
[----:B------:R-:W0:Y:S02]  /*315f0*/  LDCU.64 UR4, c[0x0][0x730] ;  /* 0x0000e600ff0477ac */ /* 0x000e240008000a00 */
[----:B0-----:R-:W-:Y:S02]  /*31600*/  IMAD R3, R5, UR4, RZ ;  /* 0x0000000405037c24 */ /* 0x001fe4000f8e02ff */
[----:B------:R-:W-:-:S04]  /*31610*/  IMAD.WIDE.U32 R20, R4, UR4, R20 ;  /* 0x0000000404147c25 */ /* 0x000fc8000f8e0014 */
[----:B------:R-:W-:-:S05]  /*31620*/  IMAD R3, R4, UR5, R3 ;  /* 0x0000000504037c24 */ /* 0x000fca000f8e0203 */
[----:B------:R-:W-:-:S07]  /*31630*/  IADD3 R21, PT, PT, R21, R3, RZ ;  /* 0x0000000315157210 */ /* 0x000fce0007ffe0ff */
.L_x_16343:
[----:B------:R-:W0:Y:S02]  /*31640*/  LDCU.64 UR4, c[0x0][0x738] ;  /* 0x0000e700ff0477ac */ /* 0x000e240008000a00 */
[----:B0-----:R-:W-:-:S04]  /*31650*/  LEA R4, P0, R20, UR4, 0x4 ;  /* 0x0000000414047c11 */ /* 0x001fc8000f8020ff */
[----:B------:R-:W-:Y:S01]  /*31660*/  LEA.HI.X R5, R20, UR5, R21, 0x4, P0 ;  /* 0x0000000514057c11 */ /* 0x000fe200080f2415 */
[----:B------:R-:W0:Y:S05]  /*31670*/  LDCU.64 UR4, c[0x0][0x580] ;  /* 0x0000b000ff0477ac */ /* 0x000e2a0008000a00 */
[----:B------:R-:W2:Y:S01]  /*31680*/  LDG.E.128 R4, desc[UR36][R4.64] ;  /* 0x0000002404047981 */ /* 0x000ea2000c1e1d00 */
[----:B------:R-:W-:Y:S01]  /*31690*/  VIADD R16, R16, 0x80 ;  /* 0x0000008010107836 */ /* 0x000fe20000000000 */
[----:B0-----:R-:W-:-:S04]  /*316a0*/  IADD3 R8, P0, PT, R17, UR4, RZ ;  /* 0x0000000411087c10 */ /* 0x001fc8000ff1e0ff */
[----:B------:R-:W-:-:S05]  /*316b0*/  IADD3.X R9, PT, PT, RZ, UR5, RZ, P0, !PT ;  /* 0x00000005ff097c10 */ /* 0x000fca00087fe4ff */
[----:B--2---:R2:W-:Y:S04]  /*316c0*/  STG.E.128 desc[UR36][R8.64], R4 ;  /* 0x0000000408007986 */ /* 0x0045e8000c101d24 */
.L_x_16336:
[----:B------:R-:W-:Y:S05]  /*316d0*/  BSYNC.RECONVERGENT B6 ;  /* 0x0000000000067941 */ /* 0x000fea0003800200 */
.L_x_16335:
        /* <DEDUP_REMOVED lines=302> */
.L_x_16416:
        /* <DEDUP_REMOVED lines=31> */
.L_x_16418:
[----:B------:R-:W-:Y:S05]  /*32bb0*/  BSYNC.RECONVERGENT B6 ;  /* 0x0000000000067941 */ /* 0x000fea0003800200 */
.L_x_16417:
        /* <DEDUP_REMOVED lines=37> */
.L_x_16420:
        /* <DEDUP_REMOVED lines=17> */
.L_x_16421:
[----:B------:R-:W-:Y:S05]  /*32f20*/  BSYNC.RECONVERGENT B0 ;  /* 0x0000000000007941 */ /* 0x000fea0003800200 */
.L_x_16419:
        /* <DEDUP_REMOVED lines=37> */
.L_x_16424:
        /* <DEDUP_REMOVED lines=18> */
.L_x_16425:
[----:B------:R-:W-:Y:S05]  /*332a0*/  BSYNC.RECONVERGENT B0 ;  /* 0x0000000000007941 */ /* 0x000fea0003800200 */
.L_x_16423:
        /* <DEDUP_REMOVED lines=38> */
.L_x_16427:
        /* <DEDUP_REMOVED lines=18> */
.L_x_16428:
[----:B------:R-:W-:Y:S05]  /*33630*/  BSYNC.RECONVERGENT B0 ;  /* 0x0000000000007941 */ /* 0x000fea0003800200 */
.L_x_16426:
        /* <DEDUP_REMOVED lines=38> */
.L_x_16430:
        /* <DEDUP_REMOVED lines=18> */
.L_x_16431:
[----:B------:R-:W-:Y:S05]  /*339c0*/  BSYNC.RECONVERGENT B0 ;  /* 0x0000000000007941 */ /* 0x000fea0003800200 */
.L_x_16429:
        /* <DEDUP_REMOVED lines=38> */
.L_x_16433:
        /* <DEDUP_REMOVED lines=18> */
.L_x_16434:
[----:B------:R-:W-:Y:S05]  /*33d50*/  BSYNC.RECONVERGENT B0 ;  /* 0x0000000000007941 */ /* 0x000fea0003800200 */
.L_x_16432:
        /* <DEDUP_REMOVED lines=38> */
.L_x_16436:
        /* <DEDUP_REMOVED lines=18> */
.L_x_16437:
[----:B------:R-:W-:Y:S05]  /*340e0*/  BSYNC.RECONVERGENT B0 ;  /* 0x0000000000007941 */ /* 0x000fea0003800200 */
.L_x_16435:
        /* <DEDUP_REMOVED lines=38> */
.L_x_16439:
        /* <DEDUP_REMOVED lines=18> */
.L_x_16440:
[----:B------:R-:W-:Y:S05]  /*34470*/  BSYNC.RECONVERGENT B0 ;  /* 0x0000000000007941 */ /* 0x000fea0003800200 */
.L_x_16438:
        /* <DEDUP_REMOVED lines=38> */
.L_x_16442:
        /* <DEDUP_REMOVED lines=18> */
.L_x_16443:
[----:B------:R-:W-:Y:S05]  /*34800*/  BSYNC.RECONVERGENT B0 ;  /* 0x0000000000007941 */ /* 0x000fea0003800200 */
.L_x_16441:
        /* <DEDUP_REMOVED lines=38> */
.L_x_16445:
        /* <DEDUP_REMOVED lines=18> */
.L_x_16446:
[----:B------:R-:W-:Y:S05]  /*34b90*/  BSYNC.RECONVERGENT B0 ;  /* 0x0000000000007941 */ /* 0x000fea0003800200 */
.L_x_16444:
        /* <DEDUP_REMOVED lines=38> */
.L_x_16448:
        /* <DEDUP_REMOVED lines=18> */
.L_x_16449:
[----:B------:R-:W-:Y:S05]  /*34f20*/  BSYNC.RECONVERGENT B0 ;  /* 0x0000000000007941 */ /* 0x000fea0003800200 */
.L_x_16447:
        /* <DEDUP_REMOVED lines=38> */
.L_x_16451:
        /* <DEDUP_REMOVED lines=18> */
.L_x_16452:
[----:B------:R-:W-:Y:S05]  /*352b0*/  BSYNC.RECONVERGENT B0 ;  /* 0x0000000000007941 */ /* 0x000fea0003800200 */
.L_x_16450:
        /* <DEDUP_REMOVED lines=38> */
.L_x_16454:
        /* <DEDUP_REMOVED lines=18> */
.L_x_16455:
[----:B------:R-:W-:Y:S05]  /*35640*/  BSYNC.RECONVERGENT B0 ;  /* 0x0000000000007941 */ /* 0x000fea0003800200 */
.L_x_16453:
        /* <DEDUP_REMOVED lines=38> */
.L_x_16457:
        /* <DEDUP_REMOVED lines=18> */
.L_x_16458:
[----:B------:R-:W-:Y:S05]  /*359d0*/  BSYNC.RECONVERGENT B0 ;  /* 0x0000000000007941 */ /* 0x000fea0003800200 */
.L_x_16456:
        /* <DEDUP_REMOVED lines=38> */
.L_x_16460:
        /* <DEDUP_REMOVED lines=18> */
.L_x_16461:
[----:B------:R-:W-:Y:S05]  /*35d60*/  BSYNC.RECONVERGENT B0 ;  /* 0x0000000000007941 */ /* 0x000fea0003800200 */
.L_x_16459:
        /* <DEDUP_REMOVED lines=38> */
.L_x_16463:
        /* <DEDUP_REMOVED lines=18> */
.L_x_16464:
[----:B------:R-:W-:Y:S05]  /*360f0*/  BSYNC.RECONVERGENT B0 ;  /* 0x0000000000007941 */ /* 0x000fea0003800200 */
.L_x_16462:
        /* <DEDUP_REMOVED lines=38> */
.L_x_16466:
        /* <DEDUP_REMOVED lines=18> */
.L_x_16467:
[----:B------:R-:W-:Y:S05]  /*36480*/  BSYNC.RECONVERGENT B0 ;  /* 0x0000000000007941 */ /* 0x000fea0003800200 */
.L_x_16465:
        /* <DEDUP_REMOVED lines=38> */
.L_x_16469:
        /* <DEDUP_REMOVED lines=18> */
.L_x_16470:
[----:B------:R-:W-:Y:S05]  /*36810*/  BSYNC.RECONVERGENT B0 ;  /* 0x0000000000007941 */ /* 0x000fea0003800200 */
.L_x_16468:
        /* <DEDUP_REMOVED lines=38> */
.L_x_16472:
        /* <DEDUP_REMOVED lines=18> */
.L_x_16473:
[----:B------:R-:W-:Y:S05]  /*36ba0*/  BSYNC.RECONVERGENT B0 ;  /* 0x0000000000007941 */ /* 0x000fea0003800200 */
.L_x_16471:
        /* <DEDUP_REMOVED lines=38> */
.L_x_16475:
        /* <DEDUP_REMOVED lines=18> */
.L_x_16476:
[----:B------:R-:W-:Y:S05]  /*36f30*/  BSYNC.RECONVERGENT B0 ;  /* 0x0000000000007941 */ /* 0x000fea0003800200 */
.L_x_16474:
        /* <DEDUP_REMOVED lines=38> */
.L_x_16478:
        /* <DEDUP_REMOVED lines=18> */
.L_x_16479:
[----:B------:R-:W-:Y:S05]  /*372c0*/  BSYNC.RECONVERGENT B0 ;  /* 0x0000000000007941 */ /* 0x000fea0003800200 */
.L_x_16477:
        /* <DEDUP_REMOVED lines=38> */
.L_x_16481:
        /* <DEDUP_REMOVED lines=18> */
.L_x_16482:
[----:B------:R-:W-:Y:S05]  /*37650*/  BSYNC.RECONVERGENT B0 ;  /* 0x0000000000007941 */ /* 0x000fea0003800200 */
.L_x_16480:
        /* <DEDUP_REMOVED lines=38> */
.L_x_16484:
        /* <DEDUP_REMOVED lines=18> */
.L_x_16485:
[----:B------:R-:W-:Y:S05]  /*379e0*/  BSYNC.RECONVERGENT B0 ;  /* 0x0000000000007941 */ /* 0x000fea0003800200 */
.L_x_16483:
        /* <DEDUP_REMOVED lines=38> */
.L_x_16487:
        /* <DEDUP_REMOVED lines=18> */
.L_x_16488:
[----:B------:R-:W-:Y:S05]  /*37d70*/  BSYNC.RECONVERGENT B0 ;  /* 0x0000000000007941 */ /* 0x000fea0003800200 */
.L_x_16486:
        /* <DEDUP_REMOVED lines=37> */
.L_x_16490:
        /* <DEDUP_REMOVED lines=16> */
.L_x_16491:
[----:B------:R-:W-:Y:S05]  /*380d0*/  BSYNC.RECONVERGENT B0 ;  /* 0x0000000000007941 */ /* 0x000fea0003800200 */
.L_x_16489:
        /* <DEDUP_REMOVED lines=33> */
.L_x_16493:
[----:B------:R-:W-:Y:S01]  /*382f0*/  IMAD.MOV.U32 R8, RZ, RZ, R6 ;  /* 0x000000ffff087224 */ /* 0x000fe200078e0006 */
[----:B------:R-:W-:Y:S02]  /*38300*/  MOV R10, R7 ;  /* 0x00000007000a7202 */ /* 0x000fe40000000f00 */
[----:B------:R-:W-:-:S07]  /*38310*/  MOV R9, 0x38330 ;  /* 0x0003833000097802 */ /* 0x000fce0000000f00 */
[----:B------:R-:W-:Y:S05]  /*38320*/  CALL.REL.NOINC `($__internal_9_$__cuda_sm20_rem_u64) ;  /* 0x0000005c003c7944 */ /* 0x000fea0003c00000 */
[----:B------:R-:W-:Y:S01]  /*38330*/  MOV R4, R0 ;  /* 0x0000000000047202 */ /* 0x000fe20000000f00 */
[----:B------:R-:W-:-:S07]  /*38340*/  IMAD.MOV.U32 R5, RZ, RZ, R3 ;  /* 0x000000ffff057224 */ /* 0x000fce00078e0003 */
.L_x_16494:
[----:B------:R-:W-:Y:S05]  /*38350*/  BSYNC.RECONVERGENT B0 ;  /* 0x0000000000007941 */ /* 0x000fea0003800200 */
.L_x_16492:
[----:B------:R-:W0:Y:S01]  /*38360*/  LDCU.64 UR4, c[0x0][0x730] ;  /* 0x0000e600ff0477ac */ /* 0x000e220008000a00 */
[----:B------:R-:W-:Y:S01]  /*38370*/  MOV R3, R21 ;  /* 0x0000001500037202 */ /* 0x000fe20000000f00 */
[----:B0-----:R-:W-:Y:S02]  /*38380*/  IMAD R5, R5, UR4, RZ ;  /* 0x0000000405057c24 */ /* 0x001fe4000f8e02ff */
[----:B------:R-:W-:-:S04]  /*38390*/  IMAD.WIDE.U32 R2, R4, UR4, R2 ;  /* 0x0000000404027c25 */ /* 0x000fc8000f8e0002 */
[----:B------:R-:W-:-:S05]  /*383a0*/  IMAD R5, R4, UR5, R5 ;  /* 0x0000000504057c24 */ /* 0x000fca000f8e0205 */
[----:B------:R-:W-:-:S07]  /*383b0*/  IADD3 R21, PT, PT, R3, R5, RZ ;  /* 0x0000000503157210 */ /* 0x000fce0007ffe0ff */
.L_x_16422:
[----:B------:R-:W0:Y:S02]  /*383c0*/  LDCU.64 UR4, c[0x0][0x738] ;  /* 0x0000e700ff0477ac */ /* 0x000e240008000a00 */
[----:B0-----:R-:W-:-:S04]  /*383d0*/  LEA R4, P0, R2, UR4, 0x4 ;  /* 0x0000000402047c11 */ /* 0x001fc8000f8020ff */
[----:B------:R-:W-:-:S06]  /*383e0*/  LEA.HI.X R5, R2, UR5, R21, 0x4, P0 ;  /* 0x0000000502057c11 */ /* 0x000fcc00080f2415 */
[----:B------:R-:W2:Y:S04]  /*383f0*/  LDG.E.128 R4, desc[UR36][R4.64] ;  /* 0x0000002404047981 */ /* 0x000ea8000c1e1d00 */
[----:B--2---:R-:W-:Y:S01]  /*38400*/  STG.E.128 desc[UR36][R16.64], R4 ;  /* 0x0000000410007986 */ /* 0x004fe2000c101d24 */
[----:B------:R-:W-:Y:S05]  /*38410*/  EXIT ;  /* 0x000000000000794d */ /* 0x000fea0003800000 */
.L_x_16153:
        /* <DEDUP_REMOVED lines=306> */
.L_x_16497:
        /* <DEDUP_REMOVED lines=29> */
.L_x_16499:
[----:B------:R-:W-:Y:S05]  /*39910*/  BSYNC.RECONVERGENT B7 ;  /* 0x0000000000077941 */ /* 0x000fea0003800200 */
.L_x_16498:
        /* <DEDUP_REMOVED lines=11> */
[----:B------:R-:W2:Y:S01]  /*399d0*/  LDG.E.128 R4, desc[UR36][R4.64] ;  /* 0x0000002404047981 */ /* 0x000ea2000c1e1d00 */
[----:B0-----:R-:W-:Y:S02]  /*399e0*/  IADD3 R2, P0, PT, R19, UR4, RZ ;  /* 0x0000000413027c10 */ /* 0x001fe4000ff1e0ff */
[----:B------:R-:W-:Y:S02]  /*399f0*/  IADD3 R16, PT, PT, R16, 0x80, RZ ;  /* 0x0000008010107810 */ /* 0x000fe40007ffe0ff */
[----:B------:R-:W-:-:S05]  /*39a00*/  IADD3.X R3, PT, PT, RZ, UR5, RZ, P0, !PT ;  /* 0x00000005ff037c10 */ /* 0x000fca00087fe4ff */
[----:B--2---:R0:W-:Y:S04]  /*39a10*/  STG.E.128 desc[UR36][R2.64], R4 ;  /* 0x0000000402007986 */ /* 0x0041e8000c101d24 */
.L_x_16496:
[----:B------:R-:W-:Y:S05]  /*39a20*/  BSYNC.RECONVERGENT B6 ;  /* 0x0000000000067941 */ /* 0x000fea0003800200 */
.L_x_16495:
        /* <DEDUP_REMOVED lines=303> */
.L_x_16502:
        /* <DEDUP_REMOVED lines=29> */
.L_x_16504:
[----:B------:R-:W-:Y:S05]  /*3aef0*/  BSYNC.RECONVERGENT B7 ;  /* 0x0000000000077941 */ /* 0x000fea0003800200 */
.L_x_16503:
        /* <DEDUP_REMOVED lines=11> */
[----:B------:R-:W2:Y:S01]  /*3afb0*/  LDG.E.128 R4, desc[UR36][R4.64] ;  /* 0x0000002404047981 */ /* 0x000ea2000c1e1d00 */
[----:B0-----:R-:W-:Y:S01]  /*3afc0*/  IADD3 R2, P0, PT, R19, UR4, RZ ;  /* 0x0000000413027c10 */ /* 0x001fe2000ff1e0ff */
[----:B------:R-:W-:-:S03]  /*3afd0*/  VIADD R16, R16, 0x80 ;  /* 0x0000008010107836 */ /* 0x000fc60000000000 */
[----:B------:R-:W-:-:S05]  /*3afe0*/  IADD3.X R3, PT, PT, RZ, UR5, RZ, P0, !PT ;  /* 0x00000005ff037c10 */ /* 0x000fca00087fe4ff */
[----:B--2---:R1:W-:Y:S04]  /*3aff0*/  STG.E.128 desc[UR36][R2.64], R4 ;  /* 0x0000000402007986 */ /* 0x0043e8000c101d24 */
.L_x_16501:
[----:B------:R-:W-:Y:S05]  /*3b000*/  BSYNC.RECONVERGENT B6 ;  /* 0x0000000000067941 */ /* 0x000fea0003800200 */
.L_x_16500:
        /* <DEDUP_REMOVED lines=303> */
.L_x_16507:
        /* <DEDUP_REMOVED lines=29> */
.L_x_16509:
[----:B------:R-:W-:Y:S05]  /*3c4d0*/  BSYNC.RECONVERGENT B7 ;  /* 0x0000000000077941 */ /* 0x000fea0003800200 */
.L_x_16508:
        /* <DEDUP_REMOVED lines=12> */
[----:B0-----:R-:W-:Y:S02]  /*3c5a0*/  IADD3 R2, P0, PT, R19, UR4, RZ ;  /* 0x0000000413027c10 */ /* 0x001fe4000ff1e0ff */
[----:B------:R-:W-:-:S03]  /*3c5b0*/  IADD3 R16, PT, PT, R16, 0x80, RZ ;  /* 0x0000008010107810 */ /* 0x000fc60007ffe0ff */
[----:B------:R-:W-:-:S05]  /*3c5c0*/  IMAD.X R3, RZ, RZ, UR5, P0 ;  /* 0x00000005ff037e24 */ /* 0x000fca00080e06ff */
[----:B--2---:R2:W-:Y:S03]  /*3c5d0*/  STG.E.128 desc[UR36][R2.64], R4 ;  /* 0x0000000402007986 */ /* 0x0045e6000c101d24 */
.L_x_16506:
[----:B------:R-:W-:Y:S05]  /*3c5e0*/  BSYNC.RECONVERGENT B6 ;  /* 0x0000000000067941 */ /* 0x000fea0003800200 */
.L_x_16505:
        /* <DEDUP_REMOVED lines=302> */
.L_x_16510:
        /* <DEDUP_REMOVED lines=31> */
.L_x_16512:
[----:B------:R-:W-:Y:S05]  /*3dac0*/  BSYNC.RECONVERGENT B6 ;  /* 0x0000000000067941 */ /* 0x000fea0003800200 */
.L_x_16511:
        /* <DEDUP_REMOVED lines=10> */
[----:B------:R-:W2:Y:S04]  /*3db70*/  LDG.E.128 R4, desc[UR36][R4.64] ;  /* 0x0000002404047981 */ /* 0x000ea8000c1e1d00 */
[----:B--2---:R-:W-:Y:S01]  /*3db80*/  STG.E.128 desc[UR36][R16.64], R4 ;  /* 0x0000000410007986 */ /* 0x004fe2000c101d24 */
[----:B------:R-:W-:Y:S05]  /*3db90*/  EXIT ;  /* 0x000000000000794d */ /* 0x000fea0003800000 */
        .weak           $__internal_8_$__cuda_sm20_div_u64
        .type           $__internal_8_$__cuda_sm20_div_u64,@function
        .size           $__internal_8_$__cuda_sm20_div_u64,($__internal_9_$__cuda_sm20_rem_u64 - $__internal_8_$__cuda_sm20_div_u64)
$__internal_8_$__cuda_sm20_div_u64:
        /* <DEDUP_REMOVED lines=71> */
[----:B------:R-:W-:Y:S05]  /*3e010*/  RET.REL.NODEC R4 `(_ZN2at6native24index_elementwise_kernelILi128ELi4EZNS0_20cuda_take_put_kernelIN3c107complexIdEElZZZZZNS0_11take_kernelERNS_14TensorIteratorERKNS_10TensorBaseEENKUlvE_clEvENKUlvE6_clEvENKUlvE_clEvENKUlvE0_clEvEUlRS5_lE_EEvS7_SA_RKT1_EUliE_EEvlSH_) ;  /* 0xfffffc1c04f87950 */ /* 0x000fea0003c3ffff */
        .weak           $__internal_9_$__cuda_sm20_rem_u64
        .type           $__internal_9_$__cuda_sm20_rem_u64,@function
        .size           $__internal_9_$__cuda_sm20_rem_u64,(.L_x_41682 - $__internal_9_$__cuda_sm20_rem_u64)
$__internal_9_$__cuda_sm20_rem_u64:
        /* <DEDUP_REMOVED lines=66> */
[----:B------:R-:W-:Y:S06]  /*3e440*/  RET.REL.NODEC R4 `(_ZN2at6native24index_elementwise_kernelILi128ELi4EZNS0_20cuda_take_put_kernelIN3c107complexIdEElZZZZZNS0_11take_kernelERNS_14TensorIteratorERKNS_10TensorBaseEENKUlvE_clEvENKUlvE6_clEvENKUlvE_clEvENKUlvE0_clEvEUlRS5_lE_EEvS7_SA_RKT1_EUliE_EEvlSH_) ;  /* 0xfffffc1804ec7950 */ /* 0x000fec0003c3ffff */
.L_x_16513:
        /* <DEDUP_REMOVED lines=11> */
.L_x_41682:


//--------------------- .text._ZN2at6native24index_elementwise_kernelILi128ELi4EZNS0_20cuda_take_put_kernelIN3c107complexIdEEiZZZZZNS0_11take_kernelERNS_14TensorIteratorERKNS_10TensorBaseEENKUlvE_clEvENKUlvE6_clEvENKUlvE_clEvENKUlvE_clEvEUlRS5_iE_EEvS7_SA_RKT1_EUliE_EEvlSH_ --------------------------
	.section	.text._ZN2at6native24index_elementwise_kernelILi128ELi4EZNS0_20cuda_take_put_kernelIN3c107complexIdEEiZZZZZNS0_11take_kernelERNS_14TensorIteratorERKNS_10TensorBaseEENKUlvE_clEvENKUlvE6_clEvENKUlvE_clEvENKUlvE_clEvEUlRS5_iE_EEvS7_SA_RKT1_EUliE_EEvlSH_,"ax",@progbits
	.align	128
        .global         _ZN2at6native24index_elementwise_kernelILi128ELi4EZNS0_20cuda_take_put_kernelIN3c107complexIdEEiZZZZZNS0_11take_kernelERNS_14TensorIteratorERKNS_10TensorBaseEENKUlvE_clEvENKUlvE6_clEvENKUlvE_clEvENKUlvE_clEvEUlRS5_iE_EEvS7_SA_RKT1_EUliE_EEvlSH_
        .type           _ZN2at6native24index_elementwise_kernelILi128ELi4EZNS0_20cuda_take_put_kernelIN3c107complexIdEEiZZZZZNS0_11take_kernelERNS_14TensorIteratorERKNS_10TensorBaseEENKUlvE_clEvENKUlvE6_clEvENKUlvE_clEvENKUlvE_clEvEUlRS5_iE_EEvS7_SA_RKT1_EUliE_EEvlSH_,@function
        .size           _ZN2at6native24index_elementwise_kernelILi128ELi4EZNS0_20cuda_take_put_kernelIN3c107complexIdEEiZZZZZNS0_11take_kernelERNS_14TensorIteratorERKNS_10TensorBaseEENKUlvE_clEvENKUlvE6_clEvENKUlvE_clEvENKUlvE_clEvEUlRS5_iE_EEvS7_SA_RKT1_EUliE_EEvlSH_,(.L_x_41843 - _ZN2at6native24index_elementwise_kernelILi128ELi4EZNS0_20cuda_take_put_kernelIN3c107complexIdEEiZZZZZNS0_11take_kernelERNS_14TensorIteratorERKNS_10TensorBaseEENKUlvE_clEvENKUlvE6_clEvENKUlvE_clEvENKUlvE_clEvEUlRS5_iE_EEvS7_SA_RKT1_EUliE_EEvlSH_)
        .other          _ZN2at6native24index_elementwise_kernelILi128ELi4EZNS0_20cuda_take_put_kernelIN3c107complexIdEEiZZZZZNS0_11take_kernelERNS_14TensorIteratorERKNS_10TensorBaseEENKUlvE_clEvENKUlvE6_clEvENKUlvE_clEvENKUlvE_clEvEUlRS5_iE_EEvS7_SA_RKT1_EUliE_EEvlSH_,@"STO_CUDA_ENTRY STV_DEFAULT"
_ZN2at6native24index_elementwise_kernelILi128ELi4EZNS0_20cuda_take_put_kernelIN3c107complexIdEEiZZZZZNS0_11take_kernelERNS_14TensorIteratorERKNS_10TensorBaseEENKUlvE_clEvENKUlvE6_clEvENKUlvE_clEvENKUlvE_clEvEUlRS5_iE_EEvS7_SA_RKT1_EUliE_EEvlSH_:
.text._ZN2at6native24index_elementwise_kernelILi128ELi4EZNS0_20cuda_take_put_kernelIN3c107complexIdEEiZZZZZNS0_11take_kernelERNS_14TensorIteratorERKNS_10TensorBaseEENKUlvE_clEvENKUlvE6_clEvENKUlvE_clEvENKUlvE_clEvEUlRS5_iE_EEvS7_SA_RKT1_EUliE_EEvlSH_:
        /* <DEDUP_REMOVED lines=46> */
.L_x_16519:
[----:B------:R-:W0:Y:S02]  /*02e0*/  LDC.64 R2, c[0x0][0x730] ;  /* 0x0001cc00ff027b82 */ /* 0x000e240000000a00 */
[----:B0-----:R-:W2:Y:S06]  /*02f0*/  LDG.E.128 R4, desc[UR36][R2.64] ;  /* 0x0000002402047981 */ /* 0x001eac000c1e1d00 */
[----:B------:R-:W2:Y:S01]  /*0300*/  LDC.64 R8, c[0x0][0x580] ;  /* 0x00016000ff087b82 */ /* 0x000ea20000000a00 */
[----:B------:R-:W-:Y:S01]  /*0310*/  IADD3 R23, PT, PT, R23, 0x80, RZ ;  /* 0x0000008017177810 */ /* 0x000fe20007ffe0ff */
[----:B--2---:R0:W-:Y:S06]  /*0320*/  STG.E.128 desc[UR36][R8.64], R4 ;  /* 0x0000000408007986 */ /* 0x0041ec000c101d24 */
.L_x_16518:
[----:B------:R-:W-:Y:S05]  /*0330*/  BSYNC.RECONVERGENT B6 ;  /* 0x0000000000067941 */ /* 0x000fea0003800200 */
.L_x_16517:
        /* <DEDUP_REMOVED lines=25> */
[----:B---3--:R-:W-:-:S02]  /*04d0*/  MOV R6, UR6 ;  /* 0x0000000600067c02 */ /* 0x008fc40008000f00 */
[----:B------:R-:W-:Y:S01]  /*04e0*/  MOV R7, UR7 ;  /* 0x0000000700077c02 */ /* 0x000fe20008000f00 */
[----:B----4-:R-:W-:Y:S01]  /*04f0*/  IMAD.U32 R10, RZ, RZ, UR8 ;  /* 0x00000008ff0a7e24 */ /* 0x010fe2000f8e00ff */
[----:B0-----:R-:W-:-:S07]  /*0500*/  MOV R11, UR9 ;  /* 0x00000009000b7c02 */ /* 0x001fce0008000f00 */
[----:B------:R-:W-:-:S07]  /*0510*/  LEPC R20, `(.L_x_16522) ;  /* 0x000000001014794e */ /* 0x000fce0000000000 */
[----:B--2---:R-:W-:Y:S05]  /*0520*/  CALL.ABS.NOINC R2 ;  /* 0x0000000002007343 */ /* 0x004fea0003c00000 */
.L_x_16522:
[----:B0-----:R-:W0:Y:S02]  /*0530*/  LDC.64 R4, c[0x0][0x730] ;  /* 0x0001cc00ff047b82 */ /* 0x001e240000000a00 */
[----:B0-----:R-:W2:Y:S06]  /*0540*/  LDG.E.128 R4, desc[UR36][R4.64] ;  /* 0x0000002404047981 */ /* 0x001eac000c1e1d00 */
[----:B------:R-:W2:Y:S01]  /*0550*/  LDC.64 R2, c[0x0][0x580] ;  /* 0x00016000ff027b82 */ /* 0x000ea20000000a00 */
[----:B------:R-:W-:Y:S01]  /*0560*/  IADD3 R23, PT, PT, R23, 0x80, RZ ;  /* 0x0000008017177810 */ /* 0x000fe20007ffe0ff */
[----:B--2---:R1:W-:Y:S06]  /*0570*/  STG.E.128 desc[UR36][R2.64], R4 ;  /* 0x0000000402007986 */ /* 0x0043ec000c101d24 */
.L_x_16521:
[----:B------:R-:W-:Y:S05]  /*0580*/  BSYNC.RECONVERGENT B6 ;  /* 0x0000000000067941 */ /* 0x000fea0003800200 */
.L_x_16520:
        /* <DEDUP_REMOVED lines=17> */
[----:B------:R-:W-:Y:S02]  /*06a0*/  HFMA2 R12, -RZ, RZ, 0, 5.9604644775390625e-08 ;  /* 0x00000001ff0c7431 */ /* 0x000fe400000001ff */
[----:B0-----:R-:W-:Y:S01]  /*06b0*/  IMAD.MOV.U32 R8, RZ, RZ, 0x153 ;  /* 0x00000153ff087424 */ /* 0x001fe200078e00ff */
[----:B------:R0:W2:Y:S01]  /*06c0*/  LDC.64 R2, c[0x4][R0] ;  /* 0x0100000000027b82 */ /* 0x0000a20000000a00 */
[----:B------:R-:W3:Y:S01]  /*06d0*/  LDCU.64 UR6, c[0x4][0x4c0] ;  /* 0x01009800ff0677ac */ /* 0x000ee20008000a00 */
[----:B------:R-:W-:Y:S01]  /*06e0*/  MOV R13, RZ ;  /* 0x000000ff000d7202 */ /* 0x000fe20000000f00 */
[----:B------:R-:W4:Y:S01]  /*06f0*/  LDCU.64 UR8, c[0x4][0x2c8] ;  /* 0x01005900ff0877ac */ /* 0x000f220008000a00 */
[----:B-1----:R-:W-:Y:S01]  /*0700*/  IMAD.U32 R4, RZ, RZ, UR4 ;  /* 0x00000004ff047e24 */ /* 0x002fe2000f8e00ff */
[----:B------:R-:W-:-:S02]  /*0710*/  MOV R5, UR5 ;  /* 0x0000000500057c02 */ /* 0x000fc40008000f00 */
[----:B---3--:R-:W-:Y:S01]  /*0720*/  MOV R6, UR6 ;  /* 0x0000000600067c02 */ /* 0x008fe20008000f00 */
[----:B------:R-:W-:Y:S01]  /*0730*/  IMAD.U32 R7, RZ, RZ, UR7 ;  /* 0x00000007ff077e24 */ /* 0x000fe2000f8e00ff */
[----:B----4-:R-:W-:Y:S02]  /*0740*/  MOV R10, UR8 ;  /* 0x00000008000a7c02 */ /* 0x010fe40008000f00 */
[----:B0-----:R-:W-:-:S07]  /*0750*/  MOV R11, UR9 ;  /* 0x00000009000b7c02 */ /* 0x001fce0008000f00 */
[----:B------:R-:W-:-:S07]  /*0760*/  LEPC R20, `(.L_x_16525) ;  /* 0x000000001014794e */ /* 0x000fce0000000000 */
[----:B--2---:R-:W-:Y:S05]  /*0770*/  CALL.ABS.NOINC R2 ;  /* 0x0000000002007343 */ /* 0x004fea0003c00000 */
.L_x_16525:
[----:B0-----:R-:W0:Y:S02]  /*0780*/  LDC.64 R4, c[0x0][0x730] ;  /* 0x0001cc00ff047b82 */ /* 0x001e240000000a00 */
[----:B0-----:R-:W2:Y:S06]  /*0790*/  LDG.E.128 R4, desc[UR36][R4.64] ;  /* 0x0000002404047981 */ /* 0x001eac000c1e1d00 */
[----:B------:R-:W2:Y:S01]  /*07a0*/  LDC.64 R2, c[0x0][0x580] ;  /* 0x00016000ff027b82 */ /* 0x000ea20000000a00 */
[----:B------:R-:W-:Y:S01]  /*07b0*/  VIADD R23, R23, 0x80 ;  /* 0x0000008017177836 */ /* 0x000fe20000000000 */
[----:B--2---:R2:W-:Y:S06]  /*07c0*/  STG.E.128 desc[UR36][R2.64], R4 ;  /* 0x0000000402007986 */ /* 0x0045ec000c101d24 */
.L_x_16524:
[----:B------:R-:W-:Y:S05]  /*07d0*/  BSYNC.RECONVERGENT B6 ;  /* 0x0000000000067941 */ /* 0x000fea0003800200 */
.L_x_16523:
        /* <DEDUP_REMOVED lines=16> */
[----:B0-----:R-:W-:Y:S01]  /*08e0*/  HFMA2 R8, -RZ, RZ, 0, 2.0205974578857421875e-05 ;  /* 0x00000153ff087431 */ /* 0x001fe200000001ff */
[----:B------:R-:W-:Y:S01]  /*08f0*/  MOV R12, 0x1 ;  /* 0x00000001000c7802 */ /* 0x000fe20000000f00 */
[----:B------:R0:W2:Y:S01]  /*0900*/  LDC.64 R2, c[0x4][R0] ;  /* 0x0100000000027b82 */ /* 0x0000a20000000a00 */
[----:B------:R-:W3:Y:S01]  /*0910*/  LDCU.64 UR6, c[0x4][0x4c0] ;  /* 0x01009800ff0677ac */ /* 0x000ee20008000a00 */
[----:B------:R-:W-:Y:S01]  /*0920*/  IMAD.MOV.U32 R13, RZ, RZ, RZ ;  /* 0x000000ffff0d7224 */ /* 0x000fe200078e00ff */
[----:B------:R-:W4:Y:S01]  /*0930*/  LDCU.64 UR8, c[0x4][0x2c8] ;  /* 0x01005900ff0877ac */ /* 0x000f220008000a00 */
[----:B-1----:R-:W-:Y:S02]  /*0940*/  MOV R4, UR4 ;  /* 0x0000000400047c02 */ /* 0x002fe40008000f00 */
[----:B------:R-:W-:Y:S01]  /*0950*/  MOV R5, UR5 ;  /* 0x0000000500057c02 */ /* 0x000fe20008000f00 */
[----:B---3--:R-:W-:Y:S01]  /*0960*/  IMAD.U32 R6, RZ, RZ, UR6 ;  /* 0x00000006ff067e24 */ /* 0x008fe2000f8e00ff */
[----:B------:R-:W-:-:S02]  /*0970*/  MOV R7, UR7 ;  /* 0x0000000700077c02 */ /* 0x000fc40008000f00 */
[----:B----4-:R-:W-:Y:S01]  /*0980*/  MOV R10, UR8 ;  /* 0x00000008000a7c02 */ /* 0x010fe20008000f00 */
[----:B0-----:R-:W-:-:S07]  /*0990*/  IMAD.U32 R11, RZ, RZ, UR9 ;  /* 0x00000009ff0b7e24 */ /* 0x001fce000f8e00ff */
[----:B------:R-:W-:-:S07]  /*09a0*/  LEPC R20, `(.L_x_16526) ;  /* 0x000000001014794e */ /* 0x000fce0000000000 */
[----:B--2---:R-:W-:Y:S05]  /*09b0*/  CALL.ABS.NOINC R2 ;  /* 0x0000000002007343 */ /* 0x004fea0003c00000 */
.L_x_16526:
[----:B0-----:R-:W0:Y:S02]  /*09c0*/  LDC.64 R4, c[0x0][0x730] ;  /* 0x0001cc00ff047b82 */ /* 0x001e240000000a00 */
[----:B0-----:R-:W2:Y:S06]  /*09d0*/  LDG.E.128 R4, desc[UR36][R4.64] ;  /* 0x0000002404047981 */ /* 0x001eac000c1e1d00 */
[----:B------:R-:W2:Y:S02]  /*09e0*/  LDC.64 R2, c[0x0][0x580] ;  /* 0x00016000ff027b82 */ /* 0x000ea40000000a00 */
[----:B--2---:R-:W-:Y:S01]  /*09f0*/  STG.E.128 desc[UR36][R2.64], R4 ;  /* 0x0000000402007986 */ /* 0x004fe2000c101d24 */
[----:B------:R-:W-:Y:S05]  /*0a00*/  EXIT ;  /* 0x000000000000794d */ /* 0x000fea0003800000 */
.L_x_16516:
        /* <DEDUP_REMOVED lines=34> */
.L_x_16529:
        /* <DEDUP_REMOVED lines=276> */
.L_x_16530:
[----:B------:R-:W0:Y:S02]  /*1d70*/  LDC.64 R4, c[0x0][0x730] ;  /* 0x0001cc00ff047b82 */ /* 0x000e240000000a00 */
[----:B0-----:R-:W-:-:S06]  /*1d80*/  IMAD.WIDE R4, R0, 0x10, R4 ;  /* 0x0000001000047825 */ /* 0x001fcc00078e0204 */
[----:B------:R-:W2:Y:S01]  /*1d90*/  LDG.E.128 R4, desc[UR36][R4.64] ;  /* 0x0000002404047981 */ /* 0x000ea2000c1e1d00 */
[----:B------:R-:W2:Y:S01]  /*1da0*/  LDC.64 R8, c[0x0][0x580] ;  /* 0x00016000ff087b82 */ /* 0x000ea20000000a00 */
[----:B------:R-:W-:Y:S02]  /*1db0*/  VIADD R23, R23, 0x80 ;  /* 0x0000008017177836 */ /* 0x000fe40000000000 */
[----:B--2---:R0:W-:Y:S05]  /*1dc0*/  STG.E.128 desc[UR36][R8.64], R4 ;  /* 0x0000000408007986 */ /* 0x0041ea000c101d24 */
.L_x_16528:
[----:B------:R-:W-:Y:S05]  /*1dd0*/  BSYNC.RECONVERGENT B6 ;  /* 0x0000000000067941 */ /* 0x000fea0003800200 */
.L_x_16527:
        /* <DEDUP_REMOVED lines=17> */
[----:B0-----:R-:W-:Y:S01]  /*1ef0*/  HFMA2 R8, -RZ, RZ, 0, 2.0205974578857421875e-05 ;  /* 0x00000153ff087431 */ /* 0x001fe200000001ff */
[----:B------:R-:W-:Y:S01]  /*1f00*/  MOV R12, 0x1 ;  /* 0x00000001000c7802 */ /* 0x000fe20000000f00 */
[----:B------:R-:W-:Y:S01]  /*1f10*/  IMAD.MOV.U32 R13, RZ, RZ, RZ ;  /* 0x000000ffff0d7224 */ /* 0x000fe200078e00ff */
[----:B------:R-:W0:Y:S01]  /*1f20*/  LDCU.64 UR6, c[0x4][0x4c0] ;  /* 0x01009800ff0677ac */ /* 0x000e220008000a00 */
[----:B------:R-:W2:Y:S01]  /*1f30*/  LDC.64 R14, c[0x4][R14] ;  /* 0x010000000e0e7b82 */ /* 0x000ea20000000a00 */
[----:B------:R-:W3:Y:S01]  /*1f40*/  LDCU.64 UR8, c[0x4][0x2c8] ;  /* 0x01005900ff0877ac */ /* 0x000ee20008000a00 */
[----:B-1----:R-:W-:Y:S02]  /*1f50*/  MOV R4, UR4 ;  /* 0x0000000400047c02 */ /* 0x002fe40008000f00 */
[----:B------:R-:W-:Y:S01]  /*1f60*/  MOV R5, UR5 ;  /* 0x0000000500057c02 */ /* 0x000fe20008000f00 */
[----:B0-----:R-:W-:Y:S01]  /*1f70*/  IMAD.U32 R6, RZ, RZ, UR6 ;  /* 0x00000006ff067e24 */ /* 0x001fe2000f8e00ff */
[----:B------:R-:W-:-:S02]  /*1f80*/  MOV R7, UR7 ;  /* 0x0000000700077c02 */ /* 0x000fc40008000f00 */
[----:B---3--:R-:W-:Y:S01]  /*1f90*/  MOV R10, UR8 ;  /* 0x00000008000a7c02 */ /* 0x008fe20008000f00 */
[----:B------:R-:W-:-:S07]  /*1fa0*/  IMAD.U32 R11, RZ, RZ, UR9 ;  /* 0x00000009ff0b7e24 */ /* 0x000fce000f8e00ff */
[----:B------:R-:W-:-:S07]  /*1fb0*/  LEPC R20, `(.L_x_16533) ;  /* 0x000000001014794e */ /* 0x000fce0000000000 */
[----:B--2---:R-:W-:Y:S05]  /*1fc0*/  CALL.ABS.NOINC R14 ;  /* 0x000000000e007343 */ /* 0x004fea0003c00000 */
.L_x_16533:
        /* <DEDUP_REMOVED lines=276> */
.L_x_16534:
[----:B------:R-:W0:Y:S02]  /*3110*/  LDC.64 R4, c[0x0][0x730] ;  /* 0x0001cc00ff047b82 */ /* 0x000e240000000a00 */
[----:B0-----:R-:W-:-:S06]  /*3120*/  IMAD.WIDE R4, R0, 0x10, R4 ;  /* 0x0000001000047825 */ /* 0x001fcc00078e0204 */
[----:B------:R-:W2:Y:S01]  /*3130*/  LDG.E.128 R4, desc[UR36][R4.64] ;  /* 0x0000002404047981 */ /* 0x000ea2000c1e1d00 */
[----:B------:R-:W2:Y:S01]  /*3140*/  LDC.64 R8, c[0x0][0x580] ;  /* 0x00016000ff087b82 */ /* 0x000ea20000000a00 */
[----:B------:R-:W-:Y:S02]  /*3150*/  IADD3 R23, PT, PT, R23, 0x80, RZ ;  /* 0x0000008017177810 */ /* 0x000fe40007ffe0ff */
[----:B--2---:R1:W-:Y:S05]  /*3160*/  STG.E.128 desc[UR36][R8.64], R4 ;  /* 0x0000000408007986 */ /* 0x0043ea000c101d24 */
.L_x_16532:
[----:B------:R-:W-:Y:S05]  /*3170*/  BSYNC.RECONVERGENT B6 ;  /* 0x0000000000067941 */ /* 0x000fea0003800200 */
.L_x_16531:
        /* <DEDUP_REMOVED lines=17> */
[----:B01----:R-:W-:Y:S02]  /*3290*/  HFMA2 R8, -RZ, RZ, 0, 2.0205974578857421875e-05 ;  /* 0x00000153ff087431 */ /* 0x003fe400000001ff */
[----:B------:R-:W-:Y:S01]  /*32a0*/  IMAD.MOV.U32 R12, RZ, RZ, 0x1 ;  /* 0x00000001ff0c7424 */ /* 0x000fe200078e00ff */
[----:B------:R-:W-:Y:S01]  /*32b0*/  MOV R13, RZ ;  /* 0x000000ff000d7202 */ /* 0x000fe20000000f00 */
[----:B------:R-:W0:Y:S01]  /*32c0*/  LDCU.64 UR6, c[0x4][0x4c0] ;  /* 0x01009800ff0677ac */ /* 0x000e220008000a00 */
[----:B------:R-:W1:Y:S01]  /*32d0*/  LDC.64 R14, c[0x4][R14] ;  /* 0x010000000e0e7b82 */ /* 0x000e620000000a00 */
[----:B------:R-:W3:Y:S01]  /*32e0*/  LDCU.64 UR8, c[0x4][0x2c8] ;  /* 0x01005900ff0877ac */ /* 0x000ee20008000a00 */
[----:B--2---:R-:W-:Y:S01]  /*32f0*/  MOV R4, UR4 ;  /* 0x0000000400047c02 */ /* 0x004fe20008000f00 */
[----:B------:R-:W-:Y:S01]  /*3300*/  IMAD.U32 R5, RZ, RZ, UR5 ;  /* 0x00000005ff057e24 */ /* 0x000fe2000f8e00ff */
[----:B0-----:R-:W-:-:S02]  /*3310*/  MOV R6, UR6 ;  /* 0x0000000600067c02 */ /* 0x001fc40008000f00 */
[----:B------:R-:W-:Y:S01]  /*3320*/  MOV R7, UR7 ;  /* 0x0000000700077c02 */ /* 0x000fe20008000f00 */
[----:B---3--:R-:W-:Y:S01]  /*3330*/  IMAD.U32 R10, RZ, RZ, UR8 ;  /* 0x00000008ff0a7e24 */ /* 0x008fe2000f8e00ff */
[----:B------:R-:W-:-:S07]  /*3340*/  MOV R11, UR9 ;  /* 0x00000009000b7c02 */ /* 0x000fce0008000f00 */
[----:B------:R-:W-:-:S07]  /*3350*/  LEPC R20, `(.L_x_16537) ;  /* 0x000000001014794e */ /* 0x000fce0000000000 */
[----:B-1----:R-:W-:Y:S05]  /*3360*/  CALL.ABS.NOINC R14 ;  /* 0x000000000e007343 */ /* 0x002fea0003c00000 */
.L_x_16537:
        /* <DEDUP_REMOVED lines=276> */
.L_x_16538:
[----:B------:R-:W0:Y:S02]  /*44b0*/  LDC.64 R4, c[0x0][0x730] ;  /* 0x0001cc00ff047b82 */ /* 0x000e240000000a00 */
[----:B0-----:R-:W-:-:S06]  /*44c0*/  IMAD.WIDE R4, R0, 0x10, R4 ;  /* 0x0000001000047825 */ /* 0x001fcc00078e0204 */
[----:B------:R-:W2:Y:S01]  /*44d0*/  LDG.E.128 R4, desc[UR36][R4.64] ;  /* 0x0000002404047981 */ /* 0x000ea2000c1e1d00 */
[----:B------:R-:W2:Y:S01]  /*44e0*/  LDC.64 R8, c[0x0][0x580] ;  /* 0x00016000ff087b82 */ /* 0x000ea20000000a00 */
[----:B------:R-:W-:Y:S02]  /*44f0*/  IADD3 R23, PT, PT, R23, 0x80, RZ ;  /* 0x0000008017177810 */ /* 0x000fe40007ffe0ff */
[----:B--2---:R2:W-:Y:S05]  /*4500*/  STG.E.128 desc[UR36][R8.64], R4 ;  /* 0x0000000408007986 */ /* 0x0045ea000c101d24 */
.L_x_16536:
[----:B------:R-:W-:Y:S05]  /*4510*/  BSYNC.RECONVERGENT B6 ;  /* 0x0000000000067941 */ /* 0x000fea0003800200 */
.L_x_16535:
        /* <DEDUP_REMOVED lines=17> */
[----:B012---:R-:W-:Y:S01]  /*4630*/  IMAD.MOV.U32 R8, RZ, RZ, 0x153 ;  /* 0x00000153ff087424 */ /* 0x007fe200078e00ff */
[----:B------:R-:W-:Y:S01]  /*4640*/  MOV R13, RZ ;  /* 0x000000ff000d7202 */ /* 0x000fe20000000f00 */
[----:B------:R-:W0:Y:S01]  /*4650*/  LDCU.64 UR6, c[0x4][0x4c0] ;  /* 0x01009800ff0677ac */ /* 0x000e220008000a00 */
[----:B------:R-:W1:Y:S01]  /*4660*/  LDC.64 R14, c[0x4][R14] ;  /* 0x010000000e0e7b82 */ /* 0x000e620000000a00 */
[----:B------:R-:W2:Y:S01]  /*4670*/  LDCU.64 UR8, c[0x4][0x2c8] ;  /* 0x01005900ff0877ac */ /* 0x000ea20008000a00 */
[----:B---3--:R-:W-:Y:S01]  /*4680*/  IMAD.U32 R4, RZ, RZ, UR4 ;  /* 0x00000004ff047e24 */ /* 0x008fe2000f8e00ff */
[----:B------:R-:W-:-:S02]  /*4690*/  MOV R5, UR5 ;  /* 0x0000000500057c02 */ /* 0x000fc40008000f00 */
[----:B0-----:R-:W-:Y:S01]  /*46a0*/  MOV R6, UR6 ;  /* 0x0000000600067c02 */ /* 0x001fe20008000f00 */
[----:B------:R-:W-:Y:S01]  /*46b0*/  IMAD.U32 R7, RZ, RZ, UR7 ;  /* 0x00000007ff077e24 */ /* 0x000fe2000f8e00ff */
[----:B--2---:R-:W-:Y:S02]  /*46c0*/  MOV R10, UR8 ;  /* 0x00000008000a7c02 */ /* 0x004fe40008000f00 */
[----:B------:R-:W-:-:S07]  /*46d0*/  MOV R11, UR9 ;  /* 0x00000009000b7c02 */ /* 0x000fce0008000f00 */
[----:B------:R-:W-:-:S07]  /*46e0*/  LEPC R20, `(.L_x_16539) ;  /* 0x000000001014794e */ /* 0x000fce0000000000 */
[----:B-1----:R-:W-:Y:S05]  /*46f0*/  CALL.ABS.NOINC R14 ;  /* 0x000000000e007343 */ /* 0x002fea0003c00000 */
.L_x_16539:
        /* <DEDUP_REMOVED lines=276> */
.L_x_16540:
[----:B------:R-:W0:Y:S02]  /*5840*/  LDC.64 R2, c[0x0][0x730] ;  /* 0x0001cc00ff027b82 */ /* 0x000e240000000a00 */
[----:B0-----:R-:W-:-:S05]  /*5850*/  IMAD.WIDE R2, R0, 0x10, R2 ;  /* 0x0000001000027825 */ /* 0x001fca00078e0202 */
[----:B------:R-:W2:Y:S01]  /*5860*/  LDG.E.128 R4, desc[UR36][R2.64] ;  /* 0x0000002402047981 */ /* 0x000ea2000c1e1d00 */
[----:B------:R-:W2:Y:S03]  /*5870*/  LDC.64 R8, c[0x0][0x580] ;  /* 0x00016000ff087b82 */ /* 0x000ea60000000a00 */
[----:B--2---:R-:W-:Y:S01]  /*5880*/  STG.E.128 desc[UR36][R8.64], R4 ;  /* 0x0000000408007986 */ /* 0x004fe2000c101d24 */
[----:B------:R-:W-:Y:S05]  /*5890*/  EXIT ;  /* 0x000000000000794d */ /* 0x000fea0003800000 */
.L_x_16515:
        /* <DEDUP_REMOVED lines=31> */
.L_x_16543:
        /* <DEDUP_REMOVED lines=8> */
[----:B------:R-:W2:Y:S01]  /*5b10*/  LDG.E.128 R4, desc[UR36][R4.64] ;  /* 0x0000002404047981 */ /* 0x000ea2000c1e1d00 */
[----:B------:R-:W2:Y:S01]  /*5b20*/  LDC.64 R2, c[0x0][0x580] ;  /* 0x00016000ff027b82 */ /* 0x000ea20000000a00 */
[----:B------:R-:W-:Y:S02]  /*5b30*/  IADD3 R23, PT, PT, R23, 0x80, RZ ;  /* 0x0000008017177810 */ /* 0x000fe40007ffe0ff */
[----:B--2---:R0:W-:Y:S05]  /*5b40*/  STG.E.128 desc[UR36][R2.64], R4 ;  /* 0x0000000402007986 */ /* 0x0041ea000c101d24 */
.L_x_16542:
[----:B------:R-:W-:Y:S05]  /*5b50*/  BSYNC.RECONVERGENT B6 ;  /* 0x0000000000067941 */ /* 0x000fea0003800200 */
.L_x_16541:
        /* <DEDUP_REMOVED lines=31> */
.L_x_16546:
        /* <DEDUP_REMOVED lines=8> */
[----:B------:R-:W2:Y:S01]  /*5dd0*/  LDG.E.128 R4, desc[UR36][R4.64] ;  /* 0x0000002404047981 */ /* 0x000ea2000c1e1d00 */
[----:B------:R-:W2:Y:S01]  /*5de0*/  LDC.64 R2, c[0x0][0x580] ;  /* 0x00016000ff027b82 */ /* 0x000ea20000000a00 */
[----:B------:R-:W-:Y:S02]  /*5df0*/  VIADD R23, R23, 0x80 ;  /* 0x0000008017177836 */ /* 0x000fe40000000000 */
[----:B--2---:R1:W-:Y:S05]  /*5e00*/  STG.E.128 desc[UR36][R2.64], R4 ;  /* 0x0000000402007986 */ /* 0x0043ea000c101d24 */
.L_x_16545:
[----:B------:R-:W-:Y:S05]  /*5e10*/  BSYNC.RECONVERGENT B6 ;  /* 0x0000000000067941 */ /* 0x000fea0003800200 */
.L_x_16544:
        /* <DEDUP_REMOVED lines=31> */
.L_x_16549:
        /* <DEDUP_REMOVED lines=8> */
[----:B------:R-:W2:Y:S01]  /*6090*/  LDG.E.128 R4, desc[UR36][R4.64] ;  /* 0x0000002404047981 */ /* 0x000ea2000c1e1d00 */
[----:B------:R-:W2:Y:S01]  /*60a0*/  LDC.64 R2, c[0x0][0x580] ;  /* 0x00016000ff027b82 */ /* 0x000ea20000000a00 */
[----:B------:R-:W-:Y:S02]  /*60b0*/  IADD3 R23, PT, PT, R23, 0x80, RZ ;  /* 0x0000008017177810 */ /* 0x000fe40007ffe0ff */
[----:B--2---:R2:W-:Y:S05]  /*60c0*/  STG.E.128 desc[UR36][R2.64], R4 ;  /* 0x0000000402007986 */ /* 0x0045ea000c101d24 */
.L_x_16548:
[----:B------:R-:W-:Y:S05]  /*60d0*/  BSYNC.RECONVERGENT B6 ;  /* 0x0000000000067941 */ /* 0x000fea0003800200 */
.L_x_16547:
        /* <DEDUP_REMOVED lines=30> */
.L_x_16550:
        /* <DEDUP_REMOVED lines=8> */
[----:B------:R-:W2:Y:S01]  /*6340*/  LDG.E.128 R4, desc[UR36][R4.64] ;  /* 0x0000002404047981 */ /* 0x000ea2000c1e1d00 */
[----:B------:R-:W2:Y:S03]  /*6350*/  LDC.64 R2, c[0x0][0x580] ;  /* 0x00016000ff027b82 */ /* 0x000ea60000000a00 */
[----:B--2---:R-:W-:Y:S01]  /*6360*/  STG.E.128 desc[UR36][R2.64], R4 ;  /* 0x0000000402007986 */ /* 0x004fe2000c101d24 */
[----:B------:R-:W-:Y:S05]  /*6370*/  EXIT ;  /* 0x000000000000794d */ /* 0x000fea0003800000 */
.L_x_16514:
        /* <DEDUP_REMOVED lines=310> */
.L_x_16555:
        /* <DEDUP_REMOVED lines=29> */
.L_x_16557:
[----:B------:R-:W-:Y:S05]  /*78b0*/  BSYNC.RECONVERGENT B6 ;  /* 0x0000000000067941 */ /* 0x000fea0003800200 */
.L_x_16556:
[----:B------:R-:W0:Y:S01]  /*78c0*/  LDC.64 R4, c[0x0][0x730] ;  /* 0x0001cc00ff047b82 */ /* 0x000e220000000a00 */
[----:B------:R-:W1:Y:S01]  /*78d0*/  LDCU.64 UR4, c[0x0][0x580] ;  /* 0x0000b000ff0477ac */ /* 0x000e620008000a00 */
[----:B0-----:R-:W2:Y:S01]  /*78e0*/  LDG.E.128 R4, desc[UR36][R4.64] ;  /* 0x0000002404047981 */ /* 0x001ea2000c1e1d00 */
[----:B-1----:R-:W-:Y:S02]  /*78f0*/  IADD3 R2, P0, PT, R17, UR4, RZ ;  /* 0x0000000411027c10 */ /* 0x002fe4000ff1e0ff */
[----:B------:R-:W-:-:S03]  /*7900*/  IADD3 R23, PT, PT, R23, 0x80, RZ ;  /* 0x0000008017177810 */ /* 0x000fc60007ffe0ff */
[----:B------:R-:W-:-:S05]  /*7910*/  IMAD.X R3, RZ, RZ, UR5, P0 ;  /* 0x00000005ff037e24 */ /* 0x000fca00080e06ff */
[----:B--2---:R0:W-:Y:S03]  /*7920*/  STG.E.128 desc[UR36][R2.64], R4 ;  /* 0x0000000402007986 */ /* 0x0041e6000c101d24 */
.L_x_16554:
[----:B------:R-:W-:Y:S05]  /*7930*/  BSYNC.RECONVERGENT B7 ;  /* 0x0000000000077941 */ /* 0x000fea0003800200 */
.L_x_16553:
        /* <DEDUP_REMOVED lines=302> */
.L_x_16560:
        /* <DEDUP_REMOVED lines=29> */
.L_x_16562:
[----:B------:R-:W-:Y:S05]  /*8df0*/  BSYNC.RECONVERGENT B6 ;  /* 0x0000000000067941 */ /* 0x000fea0003800200 */
.L_x_16561:
[----:B------:R-:W0:Y:S01]  /*8e00*/  LDC.64 R4, c[0x0][0x730] ;  /* 0x0001cc00ff047b82 */ /* 0x000e220000000a00 */
[----:B------:R-:W1:Y:S01]  /*8e10*/  LDCU.64 UR4, c[0x0][0x580] ;  /* 0x0000b000ff0477ac */ /* 0x000e620008000a00 */
[----:B0-----:R-:W2:Y:S01]  /*8e20*/  LDG.E.128 R4, desc[UR36][R4.64] ;  /* 0x0000002404047981 */ /* 0x001ea2000c1e1d00 */
[----:B-1----:R-:W-:Y:S01]  /*8e30*/  IADD3 R2, P0, PT, R17, UR4, RZ ;  /* 0x0000000411027c10 */ /* 0x002fe2000ff1e0ff */
[----:B------:R-:W-:-:S03]  /*8e40*/  VIADD R23, R23, 0x80 ;  /* 0x0000008017177836 */ /* 0x000fc60000000000 */
[----:B------:R-:W-:-:S05]  /*8e50*/  IADD3.X R3, PT, PT, RZ, UR5, RZ, P0, !PT ;  /* 0x00000005ff037c10 */ /* 0x000fca00087fe4ff */
[----:B--2---:R1:W-:Y:S04]  /*8e60*/  STG.E.128 desc[UR36][R2.64], R4 ;  /* 0x0000000402007986 */ /* 0x0043e8000c101d24 */
.L_x_16559:
[----:B------:R-:W-:Y:S05]  /*8e70*/  BSYNC.RECONVERGENT B7 ;  /* 0x0000000000077941 */ /* 0x000fea0003800200 */
.L_x_16558:
        /* <DEDUP_REMOVED lines=302> */
.L_x_16565:
        /* <DEDUP_REMOVED lines=29> */
.L_x_16567:
[----:B------:R-:W-:Y:S05]  /*a330*/  BSYNC.RECONVERGENT B6 ;  /* 0x0000000000067941 */ /* 0x000fea0003800200 */
.L_x_16566:
[----:B------:R-:W0:Y:S01]  /*a340*/  LDC.64 R4, c[0x0][0x730] ;  /* 0x0001cc00ff047b82 */ /* 0x000e220000000a00 */
[----:B------:R-:W1:Y:S01]  /*a350*/  LDCU.64 UR4, c[0x0][0x580] ;  /* 0x0000b000ff0477ac */ /* 0x000e620008000a00 */
[----:B0-----:R-:W2:Y:S01]  /*a360*/  LDG.E.128 R4, desc[UR36][R4.64] ;  /* 0x0000002404047981 */ /* 0x001ea2000c1e1d00 */
[----:B-1----:R-:W-:Y:S02]  /*a370*/  IADD3 R2, P0, PT, R17, UR4, RZ ;  /* 0x0000000411027c10 */ /* 0x002fe4000ff1e0ff */
[----:B------:R-:W-:Y:S02]  /*a380*/  IADD3 R23, PT, PT, R23, 0x80, RZ ;  /* 0x0000008017177810 */ /* 0x000fe40007ffe0ff */
[----:B------:R-:W-:-:S05]  /*a390*/  IADD3.X R3, PT, PT, RZ, UR5, RZ, P0, !PT ;  /* 0x00000005ff037c10 */ /* 0x000fca00087fe4ff */
[----:B--2---:R2:W-:Y:S04]  /*a3a0*/  STG.E.128 desc[UR36][R2.64], R4 ;  /* 0x0000000402007986 */ /* 0x0045e8000c101d24 */
.L_x_16564:
[----:B------:R-:W-:Y:S05]  /*a3b0*/  BSYNC.RECONVERGENT B7 ;  /* 0x0000000000077941 */ /* 0x000fea0003800200 */
.L_x_16563:
        /* <DEDUP_REMOVED lines=301> */
.L_x_16568:
        /* <DEDUP_REMOVED lines=31> */
.L_x_16570:
[----:B------:R-:W-:Y:S05]  /*b880*/  BSYNC.RECONVERGENT B6 ;  /* 0x0000000000067941 */ /* 0x000fea0003800200 */
.L_x_16569:
[----:B------:R-:W0:Y:S02]  /*b890*/  LDC.64 R4, c[0x0][0x730] ;  /* 0x0001cc00ff047b82 */ /* 0x000e240000000a00 */
[----:B0-----:R-:W2:Y:S04]  /*b8a0*/  LDG.E.128 R4, desc[UR36][R4.64] ;  /* 0x0000002404047981 */ /* 0x001ea8000c1e1d00 */
[----:B--2---:R-:W-:Y:S01]  /*b8b0*/  STG.E.128 desc[UR36][R16.64], R4 ;  /* 0x0000000410007986 */ /* 0x004fe2000c101d24 */
[----:B------:R-:W-:Y:S05]  /*b8c0*/  EXIT ;  /* 0x000000000000794d */ /* 0x000fea0003800000 */
.L_x_16552:
[----:B------:R-:W0:Y:S01]  /*b8d0*/  LDCU.64 UR4, c[0x0][0x380] ;  /* 0x00007000ff0477ac */ /* 0x000e220008000a00 */
[----:B------:R-:W-:Y:S01]  /*b8e0*/  IADD3 R18, PT, PT, R18, -0x1, RZ ;  /* 0xffffffff12127810 */ /* 0x000fe20007ffe0ff */
[----:B------:R-:W-:Y:S01]  /*b8f0*/  BSSY.RECONVERGENT B7, `(.L_x_16571) ;  /* 0x000026b000077945 */ /* 0x000fe20003800200 */
[----:B------:R-:W-:Y:S02]  /*b900*/  VIMNMX.U32 R16, PT, PT, R19, 0x18, PT ;  /* 0x0000001813107848 */ /* 0x000fe40003fe0000 */
[----:B------:R-:W-:Y:S02]  /*b910*/  VIMNMX.U32 R2, PT, PT, R18, 0x18, PT ;  /* 0x0000001812027848 */ /* 0x000fe40003fe0000 */
[----:B------:R-:W-:Y:S02]  /*b920*/  IADD3 R16, PT, PT, R16, 0x1, RZ ;  /* 0x0000000110107810 */ /* 0x000fe40007ffe0ff */
        /* <DEDUP_REMOVED lines=301> */
.L_x_16573:
        /* <DEDUP_REMOVED lines=29> */
.L_x_16575:
[----:B------:R-:W-:Y:S05]  /*cdd0*/  BSYNC.RECONVERGENT B6 ;  /* 0x0000000000067941 */ /* 0x000fea0003800200 */
.L_x_16574:
        /* <DEDUP_REMOVED lines=266> */
[----:B------:R-:W-:-:S02]  /*de80*/  @P0 IMAD.MOV.U32 R8, RZ, RZ, RZ ;  /* 0x000000ffff080224 */ /* 0x000fc400078e00ff */
        /* <DEDUP_REMOVED lines=9> */
.L_x_16576:
[----:B------:R-:W0:Y:S01]  /*df20*/  LDC.64 R4, c[0x0][0x730] ;  /* 0x0001cc00ff047b82 */ /* 0x000e220000000a00 */
[----:B------:R-:W1:Y:S01]  /*df30*/  LDCU.64 UR4, c[0x0][0x580] ;  /* 0x0000b000ff0477ac */ /* 0x000e620008000a00 */
[----:B0-----:R-:W-:-:S06]  /*df40*/  IMAD.WIDE R4, R0, 0x10, R4 ;  /* 0x0000001000047825 */ /* 0x001fcc00078e0204 */
[----:B------:R-:W2:Y:S01]  /*df50*/  LDG.E.128 R4, desc[UR36][R4.64] ;  /* 0x0000002404047981 */ /* 0x000ea2000c1e1d00 */
[----:B-1----:R-:W-:Y:S01]  /*df60*/  IADD3 R8, P0, PT, R17, UR4, RZ ;  /* 0x0000000411087c10 */ /* 0x002fe2000ff1e0ff */
[----:B------:R-:W-:-:S03]  /*df70*/  VIADD R23, R23, 0x80 ;  /* 0x0000008017177836 */ /* 0x000fc60000000000 */
[----:B------:R-:W-:-:S05]  /*df80*/  IADD3.X R9, PT, PT, RZ, UR5, RZ, P0, !PT ;  /* 0x00000005ff097c10 */ /* 0x000fca00087fe4ff */
[----:B--2---:R0:W-:Y:S04]  /*df90*/  STG.E.128 desc[UR36][R8.64], R4 ;  /* 0x0000000408007986 */ /* 0x0041e8000c101d24 */
.L_x_16572:
[----:B------:R-:W-:Y:S05]  /*dfa0*/  BSYNC.RECONVERGENT B7 ;  /* 0x0000000000077941 */ /* 0x000fea0003800200 */
.L_x_16571:
[----:B------:R-:W1:Y:S01]  /*dfb0*/  LDCU.64 UR4, c[0x0][0x380] ;  /* 0x00007000ff0477ac */ /* 0x000e620008000a00 */
[----:B------:R-:W-:Y:S01]  /*dfc0*/  BSSY.RECONVERGENT B7, `(.L_x_16577) ;  /* 0x0000267000077945 */ /* 0x000fe20003800200 */
[----:B-1----:R-:W-:-:S04]  /*dfd0*/  ISETP.GE.U32.AND P0, PT, R23, UR4, PT ;  /* 0x0000000417007c0c */ /* 0x002fc8000bf06070 */
        /* <DEDUP_REMOVED lines=299> */
.L_x_16579:
        /* <DEDUP_REMOVED lines=29> */
.L_x_16581:
[----:B------:R-:W-:Y:S05]  /*f460*/  BSYNC.RECONVERGENT B6 ;  /* 0x0000000000067941 */ /* 0x000fea0003800200 */
.L_x_16580:
        /* <DEDUP_REMOVED lines=276> */
.L_x_16582:
[----:B------:R-:W0:Y:S01]  /*105b0*/  LDC.64 R4, c[0x0][0x730] ;  /* 0x0001cc00ff047b82 */ /* 0x000e220000000a00 */
[----:B------:R-:W1:Y:S01]  /*105c0*/  LDCU.64 UR4, c[0x0][0x580] ;  /* 0x0000b000ff0477ac */ /* 0x000e620008000a00 */
[----:B0-----:R-:W-:-:S06]  /*105d0*/  IMAD.WIDE R4, R0, 0x10, R4 ;  /* 0x0000001000047825 */ /* 0x001fcc00078e0204 */
[----:B------:R-:W2:Y:S01]  /*105e0*/  LDG.E.128 R4, desc[UR36][R4.64] ;  /* 0x0000002404047981 */ /* 0x000ea2000c1e1d00 */
[----:B-1----:R-:W-:Y:S02]  /*105f0*/  IADD3 R8, P0, PT, R17, UR4, RZ ;  /* 0x0000000411087c10 */ /* 0x002fe4000ff1e0ff */
[----:B------:R-:W-:-:S03]  /*10600*/  IADD3 R23, PT, PT, R23, 0x80, RZ ;  /* 0x0000008017177810 */ /* 0x000fc60007ffe0ff */
[----:B------:R-:W-:-:S05]  /*10610*/  IMAD.X R9, RZ, RZ, UR5, P0 ;  /* 0x00000005ff097e24 */ /* 0x000fca00080e06ff */
[----:B--2---:R1:W-:Y:S03]  /*10620*/  STG.E.128 desc[UR36][R8.64], R4 ;  /* 0x0000000408007986 */ /* 0x0043e6000c101d24 */
.L_x_16578:
[----:B------:R-:W-:Y:S05]  /*10630*/  BSYNC.RECONVERGENT B7 ;  /* 0x0000000000077941 */ /* 0x000fea0003800200 */
.L_x_16577:
        /* <DEDUP_REMOVED lines=302> */
.L_x_16585:
[----:B------:R-:W0:Y:S02]  /*11920*/  LDCU.64 UR4, c[0x0][0x588] ;  /* 0x0000b100ff0477ac */ /* 0x000e240008000a00 */
[----:B0-----:R-:W-:-:S05]  /*11930*/  IADD3 R24, P0, PT, R0, UR4, RZ ;  /* 0x0000000400187c10 */ /* 0x001fca000ff1e0ff */
[----:B------:R-:W-:Y:S01]  /*11940*/  IMAD.X R25, RZ, RZ, UR5, P0 ;  /* 0x00000005ff197e24 */ /* 0x000fe200080e06ff */
        /* <DEDUP_REMOVED lines=18> */
[----:B0-----:R-:W-:Y:S02]  /*11a70*/  MOV R4, UR4 ;  /* 0x0000000400047c02 */ /* 0x001fe40008000f00 */
[----:B------:R-:W-:-:S02]  /*11a80*/  MOV R5, UR5 ;  /* 0x0000000500057c02 */ /* 0x000fc40008000f00 */
[----:B-1----:R-:W-:Y:S01]  /*11a90*/  MOV R6, UR6 ;  /* 0x0000000600067c02 */ /* 0x002fe20008000f00 */
[----:B------:R-:W-:Y:S01]  /*11aa0*/  IMAD.U32 R7, RZ, RZ, UR7 ;  /* 0x00000007ff077e24 */ /* 0x000fe2000f8e00ff */
[----:B---3--:R-:W-:Y:S02]  /*11ab0*/  MOV R10, UR8 ;  /* 0x00000008000a7c02 */ /* 0x008fe40008000f00 */
[----:B------:R-:W-:-:S07]  /*11ac0*/  MOV R11, UR9 ;  /* 0x00000009000b7c02 */ /* 0x000fce0008000f00 */
[----:B------:R-:W-:-:S07]  /*11ad0*/  LEPC R20, `(.L_x_16587) ;  /* 0x000000001014794e */ /* 0x000fce0000000000 */
[----:B--2---:R-:W-:Y:S05]  /*11ae0*/  CALL.ABS.NOINC R14 ;  /* 0x000000000e007343 */ /* 0x004fea0003c00000 */
.L_x_16587:
[----:B------:R-:W-:Y:S05]  /*11af0*/  BSYNC.RECONVERGENT B6 ;  /* 0x0000000000067941 */ /* 0x000fea0003800200 */
.L_x_16586:
        /* <DEDUP_REMOVED lines=10> */
[----:B--2---:R-:W-:-:S05]  /*11ba0*/  SHF.R.U32.HI R5, RZ, UR5, R4 ;  /* 0x00000005ff057c19 */ /* 0x004fca0008011604 */
[----:B------:R-:W-:-:S04]  /*11bb0*/  IMAD.MOV R3, RZ, RZ, -R5 ;  /* 0x000000ffff037224 */ /* 0x000fc800078e0a05 */
[----:B------:R-:W-:-:S04]  /*11bc0*/  IMAD R0, R3, UR6, R25 ;  /* 0x0000000603007c24 */ /* 0x000fc8000f8e0219 */
[----:B0-----:R-:W-:Y:S01]  /*11bd0*/  IMAD R0, R0, UR4, RZ ;  /* 0x0000000400007c24 */ /* 0x001fe2000f8e02ff */
        /* <DEDUP_REMOVED lines=258> */
[----:B---3--:R-:W-:Y:S02]  /*12c00*/  IMAD R0, R5, UR5, R0 ;  /* 0x0000000505007c24 */ /* 0x008fe4000f8e0200 */
[----:B------:R-:W-:-:S04]  /*12c10*/  @P0 IMAD.MOV R7, RZ, RZ, -R7 ;  /* 0x000000ffff070224 */ /* 0x000fc800078e0a07 */
[----:B------:R-:W-:-:S04]  /*12c20*/  @P0 IMAD R9, R6, R7, R9 ;  /* 0x0000000706090224 */ /* 0x000fc800078e0209 */
[----:B----4-:R-:W-:-:S07]  /*12c30*/  @P0 IMAD R0, R9, R4, R0 ;  /* 0x0000000409000224 */ /* 0x010fce00078e0200 */
.L_x_16588:
[----:B------:R-:W0:Y:S01]  /*12c40*/  LDC.64 R4, c[0x0][0x730] ;  /* 0x0001cc00ff047b82 */ /* 0x000e220000000a00 */
[----:B------:R-:W1:Y:S01]  /*12c50*/  LDCU.64 UR4, c[0x0][0x580] ;  /* 0x0000b000ff0477ac */ /* 0x000e620008000a00 */
[----:B0-----:R-:W-:-:S06]  /*12c60*/  IMAD.WIDE R4, R0, 0x10, R4 ;  /* 0x0000001000047825 */ /* 0x001fcc00078e0204 */
[----:B------:R-:W2:Y:S01]  /*12c70*/  LDG.E.128 R4, desc[UR36][R4.64] ;  /* 0x0000002404047981 */ /* 0x000ea2000c1e1d00 */
[----:B-1----:R-:W-:Y:S02]  /*12c80*/  IADD3 R8, P0, PT, R17, UR4, RZ ;  /* 0x0000000411087c10 */ /* 0x002fe4000ff1e0ff */
[----:B------:R-:W-:Y:S02]  /*12c90*/  IADD3 R23, PT, PT, R23, 0x80, RZ ;  /* 0x0000008017177810 */ /* 0x000fe40007ffe0ff */
[----:B------:R-:W-:-:S05]  /*12ca0*/  IADD3.X R9, PT, PT, RZ, UR5, RZ, P0, !PT ;  /* 0x00000005ff097c10 */ /* 0x000fca00087fe4ff */
[----:B--2---:R2:W-:Y:S04]  /*12cb0*/  STG.E.128 desc[UR36][R8.64], R4 ;  /* 0x0000000408007986 */ /* 0x0045e8000c101d24 */
.L_x_16584:
[----:B------:R-:W-:Y:S05]  /*12cc0*/  BSYNC.RECONVERGENT B7 ;  /* 0x0000000000077941 */ /* 0x000fea0003800200 */
.L_x_16583:
        /* <DEDUP_REMOVED lines=10> */
[----:B------:R-:W-:-:S05]  /*12d70*/  SHF.R.U32.HI R5, RZ, UR5, R4 ;  /* 0x00000005ff057c19 */ /* 0x000fca0008011604 */
[----:B------:R-:W-:-:S04]  /*12d80*/  IMAD.MOV R0, RZ, RZ, -R5 ;  /* 0x000000ffff007224 */ /* 0x000fc800078e0a05 */
[----:B---3--:R-:W-:-:S04]  /*12d90*/  IMAD R0, R0, UR6, R23 ;  /* 0x0000000600007c24 */ /* 0x008fc8000f8e0217 */
[C---:B----4-:R-:W-:Y:S02]  /*12da0*/  IMAD R23, R0.reuse, UR8, RZ ;  /* 0x0000000800177c24 */ /* 0x050fe4000f8e02ff */
        /* <DEDUP_REMOVED lines=287> */
.L_x_16589:
        /* <DEDUP_REMOVED lines=31> */
.L_x_16591:
[----:B------:R-:W-:Y:S05]  /*14190*/  BSYNC.RECONVERGENT B6 ;  /* 0x0000000000067941 */ /* 0x000fea0003800200 */
.L_x_16590:
        /* <DEDUP_REMOVED lines=276> */
.L_x_16592:
[----:B------:R-:W0:Y:S02]  /*152e0*/  LDC.64 R2, c[0x0][0x730] ;  /* 0x0001cc00ff027b82 */ /* 0x000e240000000a00 */
[----:B0-----:R-:W-:-:S05]  /*152f0*/  IMAD.WIDE R2, R0, 0x10, R2 ;  /* 0x0000001000027825 */ /* 0x001fca00078e0202 */
[----:B------:R-:W2:Y:S04]  /*15300*/  LDG.E.128 R4, desc[UR36][R2.64] ;  /* 0x0000002402047981 */ /* 0x000ea8000c1e1d00 */
[----:B--2---:R-:W-:Y:S01]  /*15310*/  STG.E.128 desc[UR36][R22.64], R4 ;  /* 0x0000000416007986 */ /* 0x004fe2000c101d24 */
[----:B------:R-:W-:Y:S05]  /*15320*/  EXIT ;  /* 0x000000000000794d */ /* 0x000fea0003800000 */
.L_x_16551:
        /* <DEDUP_REMOVED lines=305> */
.L_x_16595:
        /* <DEDUP_REMOVED lines=29> */
.L_x_16597:
[----:B------:R-:W-:Y:S05]  /*16810*/  BSYNC.RECONVERGENT B6 ;  /* 0x0000000000067941 */ /* 0x000fea0003800200 */
.L_x_16596:
        /* <DEDUP_REMOVED lines=9> */
[----:B------:R-:W2:Y:S01]  /*168b0*/  LDG.E.128 R4, desc[UR36][R4.64] ;  /* 0x0000002404047981 */ /* 0x000ea2000c1e1d00 */
[----:B0-----:R-:W-:Y:S02]  /*168c0*/  IADD3 R2, P0, PT, R25, UR4, RZ ;  /* 0x0000000419027c10 */ /* 0x001fe4000ff1e0ff */
[----:B------:R-:W-:Y:S02]  /*168d0*/  IADD3 R23, PT, PT, R23, 0x80, RZ ;  /* 0x0000008017177810 */ /* 0x000fe40007ffe0ff */
[----:B------:R-:W-:-:S05]  /*168e0*/  IADD3.X R3, PT, PT, RZ, UR5, RZ, P0, !PT ;  /* 0x00000005ff037c10 */ /* 0x000fca00087fe4ff */
[----:B--2---:R0:W-:Y:S04]  /*168f0*/  STG.E.128 desc[UR36][R2.64], R4 ;  /* 0x0000000402007986 */ /* 0x0041e8000c101d24 */
.L_x_16594:
[----:B------:R-:W-:Y:S05]  /*16900*/  BSYNC.RECONVERGENT B7 ;  /* 0x0000000000077941 */ /* 0x000fea0003800200 */
.L_x_16593:
        /* <DEDUP_REMOVED lines=302> */
.L_x_16600:
        /* <DEDUP_REMOVED lines=29> */
.L_x_16602:
[----:B------:R-:W-:Y:S05]  /*17dc0*/  BSYNC.RECONVERGENT B6 ;  /* 0x0000000000067941 */ /* 0x000fea0003800200 */
.L_x_16601:
        /* <DEDUP_REMOVED lines=14> */
.L_x_16599:
[----:B------:R-:W-:Y:S05]  /*17eb0*/  BSYNC.RECONVERGENT B7 ;  /* 0x0000000000077941 */ /* 0x000fea0003800200 */
.L_x_16598:
        /* <DEDUP_REMOVED lines=302> */
.L_x_16605:
        /* <DEDUP_REMOVED lines=29> */
.L_x_16607:
[----:B------:R-:W-:Y:S05]  /*19370*/  BSYNC.RECONVERGENT B6 ;  /* 0x0000000000067941 */ /* 0x000fea0003800200 */
.L_x_16606:
        /* <DEDUP_REMOVED lines=11> */
[----:B------:R-:W-:-:S03]  /*19430*/  IADD3 R23, PT, PT, R23, 0x80, RZ ;  /* 0x0000008017177810 */ /* 0x000fc60007ffe0ff */
[----:B------:R-:W-:-:S05]  /*19440*/  IMAD.X R3, RZ, RZ, UR5, P0 ;  /* 0x00000005ff037e24 */ /* 0x000fca00080e06ff */
[----:B--2---:R2:W-:Y:S03]  /*19450*/  STG.E.128 desc[UR36][R2.64], R4 ;  /* 0x0000000402007986 */ /* 0x0045e6000c101d24 */
.L_x_16604:
[----:B------:R-:W-:Y:S05]  /*19460*/  BSYNC.RECONVERGENT B7 ;  /* 0x0000000000077941 */ /* 0x000fea0003800200 */
.L_x_16603:
        /* <DEDUP_REMOVED lines=301> */
.L_x_16608:
        /* <DEDUP_REMOVED lines=31> */
.L_x_16610:
[----:B------:R-:W-:Y:S05]  /*1a930*/  BSYNC.RECONVERGENT B6 ;  /* 0x0000000000067941 */ /* 0x000fea0003800200 */
.L_x_16609:
        /* <DEDUP_REMOVED lines=8> */
[----:B------:R-:W2:Y:S04]  /*1a9c0*/  LDG.E.128 R4, desc[UR36][R4.64] ;  /* 0x0000002404047981 */ /* 0x000ea8000c1e1d00 */
[----:B--2---:R-:W-:Y:S01]  /*1a9d0*/  STG.E.128 desc[UR36][R18.64], R4 ;  /* 0x0000000412007986 */ /* 0x004fe2000c101d24 */
[----:B------:R-:W-:Y:S05]  /*1a9e0*/  EXIT ;  /* 0x000000000000794d */ /* 0x000fea0003800000 */
.L_x_16611:
        /* <DEDUP_REMOVED lines=9> */
.L_x_41843:


//--------------------- .text._ZN2at6native24index_elementwise_kernelILi128ELi4EZNS0_20cuda_take_put_kernelIflZZZZZNS0_11take_kernelERNS_14TensorIteratorERKNS_10TensorBaseEENKUlvE_clEvENKUlvE5_clEvENKUlvE_clEvENKUlvE0_clEvEUlRflE_EEvS4_S7_RKT1_EUliE_EEvlSE_ --------------------------
	.section	.text._ZN2at6native24index_elementwise_kernelILi128ELi4EZNS0_20cuda_take_put_kernelIflZZZZZNS0_11take_kernelERNS_14TensorIteratorERKNS_10TensorBaseEENKUlvE_clEvENKUlvE5_clEvENKUlvE_clEvENKUlvE0_clEvEUlRflE_EEvS4_S7_RKT1_EUliE_EEvlSE_,"ax",@progbits
	.align	128
        .global         _ZN2at6native24index_elementwise_kernelILi128ELi4EZNS0_20cuda_take_put_kernelIflZZZZZNS0_11take_kernelERNS_14TensorIteratorERKNS_10TensorBaseEENKUlvE_clEvENKUlvE5_clEvENKUlvE_clEvENKUlvE0_clEvEUlRflE_EEvS4_S7_RKT1_EUliE_EEvlSE_
        .type           _ZN2at6native24index_elementwise_kernelILi128ELi4EZNS0_20cuda_take_put_kernelIflZZZZZNS0_11take_kernelERNS_14TensorIteratorERKNS_10TensorBaseEENKUlvE_clEvENKUlvE5_clEvENKUlvE_clEvENKUlvE0_clEvEUlRflE_EEvS4_S7_RKT1_EUliE_EEvlSE_,@function
        .size           _ZN2at6native24index_elementwise_kernelILi128ELi4EZNS0_20cuda_take_put_kernelIflZZZZZNS0_11take_kernelERNS_14TensorIteratorERKNS_10TensorBaseEENKUlvE_clEvENKUlvE5_clEvENKUlvE_clEvENKUlvE0_clEvEUlRflE_EEvS4_S7_RKT1_EUliE_EEvlSE_,(.L_x_41684 - _ZN2at6native24index_elementwise_kernelILi128ELi4EZNS0_20cuda_take_put_kernelIflZZZZZNS0_11take_kernelERNS_14TensorIteratorERKNS_10TensorBaseEENKUlvE_clEvENKUlvE5_clEvENKUlvE_clEvENKUlvE0_clEvEUlRflE_EEvS4_S7_RKT1_EUliE_EEvlSE_)
        .other          _ZN2at6native24index_elementwise_kernelILi128ELi4EZNS0_20cuda_take_put_kernelIflZZZZZNS0_11take_kernelERNS_14TensorIteratorERKNS_10TensorBaseEENKUlvE_clEvENKUlvE5_clEvENKUlvE_clEvENKUlvE0_clEvEUlRflE_EEvS4_S7_RKT1_EUliE_EEvlSE_,@"STO_CUDA_ENTRY STV_DEFAULT"
_ZN2at6native24index_elementwise_kernelILi128ELi4EZNS0_20cuda_take_put_kernelIflZZZZZNS0_11take_kernelERNS_14TensorIteratorERKNS_10TensorBaseEENKUlvE_clEvENKUlvE5_clEvENKUlvE_clEvENKUlvE0_clEvEUlRflE_EEvS4_S7_RKT1_EUliE_EEvlSE_:
.text._ZN2at6native24index_elementwise_kernelILi128ELi4EZNS0_20cuda_take_put_kernelIflZZZZZNS0_11take_kernelERNS_14TensorIteratorERKNS_10TensorBaseEENKUlvE_clEvENKUlvE5_clEvENKUlvE_clEvENKUlvE0_clEvEUlRflE_EEvS4_S7_RKT1_EUliE_EEvlSE_:
        /* <DEDUP_REMOVED lines=47> */
.L_x_16617:
[----:B------:R-:W0:Y:S02]  /*02f0*/  LDC.64 R2, c[0x0][0x738] ;  /* 0x0001ce00ff027b82 */ /* 0x000e240000000a00 */
[----:B0-----:R-:W2:Y:S06]  /*0300*/  LDG.E R3, desc[UR36][R2.64] ;  /* 0x0000002402037981 */ /* 0x001eac000c1e1900 */
[----:B------:R-:W2:Y:S01]  /*0310*/  LDC.64 R4, c[0x0][0x580] ;  /* 0x00016000ff047b82 */ /* 0x000ea20000000a00 */
[----:B------:R-:W-:Y:S01]  /*0320*/  VIADD R16, R16, 0x80 ;  /* 0x0000008010107836 */ /* 0x000fe20000000000 */
[----:B--2---:R0:W-:Y:S06]  /*0330*/  STG.E desc[UR36][R4.64], R3 ;  /* 0x0000000304007986 */ /* 0x0041ec000c101924 */
.L_x_16616:
[----:B------:R-:W-:Y:S05]  /*0340*/  BSYNC.RECONVERGENT B6 ;  /* 0x0000000000067941 */ /* 0x000fea0003800200 */
.L_x_16615:
        /* <DEDUP_REMOVED lines=31> */
.L_x_16620:
[----:B------:R-:W0:Y:S02]  /*0540*/  LDC.64 R2, c[0x0][0x738] ;  /* 0x0001ce00ff027b82 */ /* 0x000e240000000a00 */
[----:B0-----:R-:W2:Y:S06]  /*0550*/  LDG.E R3, desc[UR36][R2.64] ;  /* 0x0000002402037981 */ /* 0x001eac000c1e1900 */
[----:B------:R-:W2:Y:S01]  /*0560*/  LDC.64 R4, c[0x0][0x580] ;  /* 0x00016000ff047b82 */ /* 0x000ea20000000a00 */
[----:B------:R-:W-:Y:S01]  /*0570*/  VIADD R16, R16, 0x80 ;  /* 0x0000008010107836 */ /* 0x000fe20000000000 */
[----:B--2---:R1:W-:Y:S06]  /*0580*/  STG.E desc[UR36][R4.64], R3 ;  /* 0x0000000304007986 */ /* 0x0043ec000c101924 */
.L_x_16619:
[----:B------:R-:W-:Y:S05]  /*0590*/  BSYNC.RECONVERGENT B6 ;  /* 0x0000000000067941 */ /* 0x000fea0003800200 */
.L_x_16618:
        /* <DEDUP_REMOVED lines=31> */
.L_x_16623:
[----:B------:R-:W0:Y:S02]  /*0790*/  LDC.64 R2, c[0x0][0x738] ;  /* 0x0001ce00ff027b82 */ /* 0x000e240000000a00 */
[----:B0-----:R-:W2:Y:S06]  /*07a0*/  LDG.E R3, desc[UR36][R2.64] ;  /* 0x0000002402037981 */ /* 0x001eac000c1e1900 */
[----:B------:R-:W2:Y:S01]  /*07b0*/  LDC.64 R4, c[0x0][0x580] ;  /* 0x00016000ff047b82 */ /* 0x000ea20000000a00 */
[----:B------:R-:W-:Y:S01]  /*07c0*/  VIADD R16, R16, 0x80 ;  /* 0x0000008010107836 */ /* 0x000fe20000000000 */
[----:B--2---:R2:W-:Y:S06]  /*07d0*/  STG.E desc[UR36][R4.64], R3 ;  /* 0x0000000304007986 */ /* 0x0045ec000c101924 */
.L_x_16622:
[----:B------:R-:W-:Y:S05]  /*07e0*/  BSYNC.RECONVERGENT B6 ;  /* 0x0000000000067941 */ /* 0x000fea0003800200 */
.L_x_16621:
        /* <DEDUP_REMOVED lines=30> */
.L_x_16624:
[----:B------:R-:W0:Y:S02]  /*09d0*/  LDC.64 R2, c[0x0][0x738] ;  /* 0x0001ce00ff027b82 */ /* 0x000e240000000a00 */
[----:B0-----:R-:W2:Y:S06]  /*09e0*/  LDG.E R3, desc[UR36][R2.64] ;  /* 0x0000002402037981 */ /* 0x001eac000c1e1900 */
[----:B------:R-:W2:Y:S02]  /*09f0*/  LDC.64 R4, c[0x0][0x580] ;  /* 0x00016000ff047b82 */ /* 0x000ea40000000a00 */
[----:B--2---:R-:W-:Y:S01]  /*0a00*/  STG.E desc[UR36][R4.64], R3 ;  /* 0x0000000304007986 */ /* 0x004fe2000c101924 */
[----:B------:R-:W-:Y:S05]  /*0a10*/  EXIT ;  /* 0x000000000000794d */ /* 0x000fea0003800000 */
.L_x_16614:
        /* <DEDUP_REMOVED lines=35> */
.L_x_16627:
        /* <DEDUP_REMOVED lines=35> */
.L_x_16628:
[----:B------:R-:W0:Y:S01]  /*0e80*/  LDCU.64 UR4, c[0x0][0x5a8] ;  /* 0x0000b500ff0477ac */ /* 0x000e220008000a00 */
[----:B------:R-:W-:Y:S01]  /*0e90*/  IMAD.MOV.U32 R10, RZ, RZ, R12 ;  /* 0x000000ffff0a7224 */ /* 0x000fe200078e000c */
[----:B------:R-:W-:Y:S02]  /*0ea0*/  MOV R9, R13 ;  /* 0x0000000d00097202 */ /* 0x000fe40000000f00 */
[----:B------:R-:W-:Y:S02]  /*0eb0*/  MOV R0, 0xef0 ;  /* 0x00000ef000007802 */ /* 0x000fe40000000f00 */
[----:B0-----:R-:W-:Y:S01]  /*0ec0*/  MOV R4, UR4 ;  /* 0x0000000400047c02 */ /* 0x001fe20008000f00 */
[----:B------:R-:W-:-:S07]  /*0ed0*/  IMAD.U32 R3, RZ, RZ, UR5 ;  /* 0x00000005ff037e24 */ /* 0x000fce000f8e00ff */
[----:B------:R-:W-:Y:S05]  /*0ee0*/  CALL.REL.NOINC `($__internal_10_$__cuda_sm20_div_u64) ;  /* 0x000003cc002c7944 */ /* 0x000fea0003c00000 */
        /* <DEDUP_REMOVED lines=10> */
.L_x_16629:
        /* <DEDUP_REMOVED lines=37> */
.L_x_16632:
[----:B------:R-:W0:Y:S01]  /*11e0*/  LDCU.64 UR4, c[0x0][0x5b0] ;  /* 0x0000b600ff0477ac */ /* 0x000e220008000a00 */
[----:B------:R-:W-:Y:S01]  /*11f0*/  MOV R10, R12 ;  /* 0x0000000c000a7202 */ /* 0x000fe20000000f00 */
[----:B------:R-:W-:Y:S01]  /*1200*/  IMAD.MOV.U32 R9, RZ, RZ, R13 ;  /* 0x000000ffff097224 */ /* 0x000fe200078e000d */
[----:B------:R-:W-:Y:S01]  /*1210*/  MOV R0, 0x1250 ;  /* 0x0000125000007802 */ /* 0x000fe20000000f00 */
[----:B0-----:R-:W-:Y:S01]  /*1220*/  IMAD.U32 R4, RZ, RZ, UR4 ;  /* 0x00000004ff047e24 */ /* 0x001fe2000f8e00ff */
[----:B------:R-:W-:-:S07]  /*1230*/  MOV R3, UR5 ;  /* 0x0000000500037c02 */ /* 0x000fce0008000f00 */
[----:B------:R-:W-:Y:S05]  /*1240*/  CALL.REL.NOINC `($__internal_10_$__cuda_sm20_div_u64) ;  /* 0x000003c800547944 */ /* 0x000fea0003c00000 */
        /* <DEDUP_REMOVED lines=11> */
.L_x_16633:
[----:B------:R-:W-:Y:S05]  /*1300*/  BSYNC.RECONVERGENT B0 ;  /* 0x0000000000007941 */ /* 0x000fea0003800200 */
.L_x_16631:
        /* <DEDUP_REMOVED lines=38> */
.L_x_16635:
        /* <DEDUP_REMOVED lines=18> */
.L_x_16636:
[----:B------:R-:W-:Y:S05]  /*1690*/  BSYNC.RECONVERGENT B0 ;  /* 0x0000000000007941 */ /* 0x000fea0003800200 */
.L_x_16634:
        /* <DEDUP_REMOVED lines=38> */
.L_x_16638:
        /* <DEDUP_REMOVED lines=18> */
.L_x_16639:
[----:B------:R-:W-:Y:S05]  /*1a20*/  BSYNC.RECONVERGENT B0 ;  /* 0x0000000000007941 */ /* 0x000fea0003800200 */
.L_x_16637:
        /* <DEDUP_REMOVED lines=38> */
.L_x_16641:
        /* <DEDUP_REMOVED lines=18> */
.L_x_16642:
[----:B------:R-:W-:Y:S05]  /*1db0*/  BSYNC.RECONVERGENT B0 ;  /* 0x0000000000007941 */ /* 0x000fea0003800200 */
.L_x_16640:
        /* <DEDUP_REMOVED lines=38> */
.L_x_16644:
        /* <DEDUP_REMOVED lines=18> */
.L_x_16645:
[----:B------:R-:W-:Y:S05]  /*2140*/  BSYNC.RECONVERGENT B0 ;  /* 0x0000000000007941 */ /* 0x000fea0003800200 */
.L_x_16643:
        /* <DEDUP_REMOVED lines=38> */
.L_x_16647:
        /* <DEDUP_REMOVED lines=18> */
.L_x_16648:
[----:B------:R-:W-:Y:S05]  /*24d0*/  BSYNC.RECONVERGENT B0 ;  /* 0x0000000000007941 */ /* 0x000fea0003800200 */
.L_x_16646:
        /* <DEDUP_REMOVED lines=38> */
.L_x_16650:
        /* <DEDUP_REMOVED lines=18> */
.L_x_16651:
[----:B------:R-:W-:Y:S05]  /*2860*/  BSYNC.RECONVERGENT B0 ;  /* 0x0000000000007941 */ /* 0x000fea0003800200 */
.L_x_16649:
        /* <DEDUP_REMOVED lines=38> */
.L_x_16653:
        /* <DEDUP_REMOVED lines=18> */
.L_x_16654:
[----:B------:R-:W-:Y:S05]  /*2bf0*/  BSYNC.RECONVERGENT B0 ;  /* 0x0000000000007941 */ /* 0x000fea0003800200 */
.L_x_16652:
        /* <DEDUP_REMOVED lines=38> */
.L_x_16656:
        /* <DEDUP_REMOVED lines=18> */
.L_x_16657:
[----:B------:R-:W-:Y:S05]  /*2f80*/  BSYNC.RECONVERGENT B0 ;  /* 0x0000000000007941 */ /* 0x000fea0003800200 */
.L_x_16655:
        /* <DEDUP_REMOVED lines=38> */
.L_x_16659:
        /* <DEDUP_REMOVED lines=18> */
.L_x_16660:
[----:B------:R-:W-:Y:S05]  /*3310*/  BSYNC.RECONVERGENT B0 ;  /* 0x0000000000007941 */ /* 0x000fea0003800200 */
.L_x_16658:
        /* <DEDUP_REMOVED lines=38> */
.L_x_16662:
        /* <DEDUP_REMOVED lines=18> */
.L_x_16663:
[----:B------:R-:W-:Y:S05]  /*36a0*/  BSYNC.RECONVERGENT B0 ;  /* 0x0000000000007941 */ /* 0x000fea0003800200 */
.L_x_16661:
        /* <DEDUP_REMOVED lines=38> */
.L_x_16665:
        /* <DEDUP_REMOVED lines=18> */
.L_x_16666:
[----:B------:R-:W-:Y:S05]  /*3a30*/  BSYNC.RECONVERGENT B0 ;  /* 0x0000000000007941 */ /* 0x000fea0003800200 */
.L_x_16664:
        /* <DEDUP_REMOVED lines=38> */
.L_x_16668:
        /* <DEDUP_REMOVED lines=18> */
.L_x_16669:
[----:B------:R-:W-:Y:S05]  /*3dc0*/  BSYNC.RECONVERGENT B0 ;  /* 0x0000000000007941 */ /* 0x000fea0003800200 */
.L_x_16667:
        /* <DEDUP_REMOVED lines=38> */
.L_x_16671:
        /* <DEDUP_REMOVED lines=18> */
.L_x_16672:
[----:B------:R-:W-:Y:S05]  /*4150*/  BSYNC.RECONVERGENT B0 ;  /* 0x0000000000007941 */ /* 0x000fea0003800200 */
.L_x_16670:
        /* <DEDUP_REMOVED lines=38> */
.L_x_16674:
        /* <DEDUP_REMOVED lines=18> */
.L_x_16675:
[----:B------:R-:W-:Y:S05]  /*44e0*/  BSYNC.RECONVERGENT B0 ;  /* 0x0000000000007941 */ /* 0x000fea0003800200 */
.L_x_16673:
        /* <DEDUP_REMOVED lines=38> */
.L_x_16677:
        /* <DEDUP_REMOVED lines=18> */
.L_x_16678:
[----:B------:R-:W-:Y:S05]  /*4870*/  BSYNC.RECONVERGENT B0 ;  /* 0x0000000000007941 */ /* 0x000fea0003800200 */
.L_x_16676:
        /* <DEDUP_REMOVED lines=38> */
.L_x_16680:
        /* <DEDUP_REMOVED lines=18> */
.L_x_16681:
[----:B------:R-:W-:Y:S05]  /*4c00*/  BSYNC.RECONVERGENT B0 ;  /* 0x0000000000007941 */ /* 0x000fea0003800200 */
.L_x_16679:
        /* <DEDUP_REMOVED lines=38> */
.L_x_16683:
        /* <DEDUP_REMOVED lines=18> */
.L_x_16684:
[----:B------:R-:W-:Y:S05]  /*4f90*/  BSYNC.RECONVERGENT B0 ;  /* 0x0000000000007941 */ /* 0x000fea0003800200 */
.L_x_16682:
        /* <DEDUP_REMOVED lines=38> */
.L_x_16686:
        /* <DEDUP_REMOVED lines=18> */
.L_x_16687:
[----:B------:R-:W-:Y:S05]  /*5320*/  BSYNC.RECONVERGENT B0 ;  /* 0x0000000000007941 */ /* 0x000fea0003800200 */
.L_x_16685:
        /* <DEDUP_REMOVED lines=38> */
.L_x_16689:
        /* <DEDUP_REMOVED lines=18> */
.L_x_16690:
[----:B------:R-:W-:Y:S05]  /*56b0*/  BSYNC.RECONVERGENT B0 ;  /* 0x0000000000007941 */ /* 0x000fea0003800200 */
.L_x_16688:
        /* <DEDUP_REMOVED lines=38> */
.L_x_16692:
        /* <DEDUP_REMOVED lines=18> */
.L_x_16693:
[----:B------:R-:W-:Y:S05]  /*5a40*/  BSYNC.RECONVERGENT B0 ;  /* 0x0000000000007941 */ /* 0x000fea0003800200 */
.L_x_16691:
        /* <DEDUP_REMOVED lines=38> */
.L_x_16695:
        /* <DEDUP_REMOVED lines=18> */
.L_x_16696:
[----:B------:R-:W-:Y:S05]  /*5dd0*/  BSYNC.RECONVERGENT B0 ;  /* 0x0000000000007941 */ /* 0x000fea0003800200 */
.L_x_16694:
        /* <DEDUP_REMOVED lines=37> */
.L_x_16698:
        /* <DEDUP_REMOVED lines=16> */
.L_x_16699:
[----:B------:R-:W-:Y:S05]  /*6130*/  BSYNC.RECONVERGENT B0 ;  /* 0x0000000000007941 */ /* 0x000fea0003800200 */
.L_x_16697:
        /* <DEDUP_REMOVED lines=34> */
.L_x_16701:
[----:B------:R-:W-:Y:S01]  /*6360*/  IMAD.MOV.U32 R8, RZ, RZ, R6 ;  /* 0x000000ffff087224 */ /* 0x000fe200078e0006 */
[----:B------:R-:W-:Y:S02]  /*6370*/  MOV R10, R7 ;  /* 0x00000007000a7202 */ /* 0x000fe40000000f00 */
[----:B------:R-:W-:-:S07]  /*6380*/  MOV R9, 0x63a0 ;  /* 0x000063a000097802 */ /* 0x000fce0000000f00 */
[----:B------:R-:W-:Y:S05]  /*6390*/  CALL.REL.NOINC `($__internal_11_$__cuda_sm20_rem_u64) ;  /* 0x0000037c00207944 */ /* 0x000fea0003c00000 */
[----:B------:R-:W-:Y:S01]  /*63a0*/  IMAD.MOV.U32 R4, RZ, RZ, R0 ;  /* 0x000000ffff047224 */ /* 0x000fe200078e0000 */
[----:B------:R-:W-:-:S07]  /*63b0*/  MOV R5, R3 ;  /* 0x0000000300057202 */ /* 0x000fce0000000f00 */
.L_x_16702:
[----:B------:R-:W-:Y:S05]  /*63c0*/  BSYNC.RECONVERGENT B0 ;  /* 0x0000000000007941 */ /* 0x000fea0003800200 */
.L_x_16700:
[----:B------:R-:W0:Y:S01]  /*63d0*/  LDCU.64 UR4, c[0x0][0x730] ;  /* 0x0000e600ff0477ac */ /* 0x000e220008000a00 */
[----:B------:R-:W-:Y:S02]  /*63e0*/  IMAD.MOV.U32 R3, RZ, RZ, R17 ;  /* 0x000000ffff037224 */ /* 0x000fe400078e0011 */
[----:B0-----:R-:W-:Y:S02]  /*63f0*/  IMAD R5, R5, UR4, RZ ;  /* 0x0000000405057c24 */ /* 0x001fe4000f8e02ff */
[----:B------:R-:W-:-:S04]  /*6400*/  IMAD.WIDE.U32 R2, R4, UR4, R2 ;  /* 0x0000000404027c25 */ /* 0x000fc8000f8e0002 */
[----:B------:R-:W-:-:S05]  /*6410*/  IMAD R5, R4, UR5, R5 ;  /* 0x0000000504057c24 */ /* 0x000fca000f8e0205 */
[----:B------:R-:W-:-:S07]  /*6420*/  IADD3 R17, PT, PT, R3, R5, RZ ;  /* 0x0000000503117210 */ /* 0x000fce0007ffe0ff */
.L_x_16630:
[----:B------:R-:W0:Y:S02]  /*6430*/  LDCU.64 UR4, c[0x0][0x738] ;  /* 0x0000e700ff0477ac */ /* 0x000e240008000a00 */
[----:B0-----:R-:W-:-:S04]  /*6440*/  LEA R4, P0, R2, UR4, 0x2 ;  /* 0x0000000402047c11 */ /* 0x001fc8000f8010ff */
[----:B------:R-:W-:-:S06]  /*6450*/  LEA.HI.X R5, R2, UR5, R17, 0x2, P0 ;  /* 0x0000000502057c11 */ /* 0x000fcc00080f1411 */
[----:B------:R-:W2:Y:S01]  /*6460*/  LDG.E R5, desc[UR36][R4.64] ;  /* 0x0000002404057981 */ /* 0x000ea2000c1e1900 */
[----:B------:R-:W2:Y:S01]  /*6470*/  LDC.64 R2, c[0x0][0x580] ;  /* 0x00016000ff027b82 */ /* 0x000ea20000000a00 */
[----:B------:R-:W-:Y:S02]  /*6480*/  VIADD R16, R16, 0x80 ;  /* 0x0000008010107836 */ /* 0x000fe40000000000 */
[----:B--2---:R0:W-:Y:S05]  /*6490*/  STG.E desc[UR36][R2.64], R5 ;  /* 0x0000000502007986 */ /* 0x0041ea000c101924 */
.L_x_16626:
[----:B------:R-:W-:Y:S05]  /*64a0*/  BSYNC.RECONVERGENT B6 ;  /* 0x0000000000067941 */ /* 0x000fea0003800200 */
.L_x_16625:
        /* <DEDUP_REMOVED lines=31> */
.L_x_16705:
        /* <DEDUP_REMOVED lines=36> */
.L_x_16706:
        /* <DEDUP_REMOVED lines=17> */
.L_x_16707:
        /* <DEDUP_REMOVED lines=37> */
.L_x_16710:
        /* <DEDUP_REMOVED lines=18> */
.L_x_16711:
[----:B------:R-:W-:Y:S05]  /*6d60*/  BSYNC.RECONVERGENT B0 ;  /* 0x0000000000007941 */ /* 0x000fea0003800200 */
.L_x_16709:
        /* <DEDUP_REMOVED lines=38> */
.L_x_16713:
        /* <DEDUP_REMOVED lines=18> */
.L_x_16714:
[----:B------:R-:W-:Y:S05]  /*70f0*/  BSYNC.RECONVERGENT B0 ;  /* 0x0000000000007941 */ /* 0x000fea0003800200 */
.L_x_16712:
        /* <DEDUP_REMOVED lines=38> */
.L_x_16716:
        /* <DEDUP_REMOVED lines=18> */
.L_x_16717:
[----:B------:R-:W-:Y:S05]  /*7480*/  BSYNC.RECONVERGENT B0 ;  /* 0x0000000000007941 */ /* 0x000fea0003800200 */
.L_x_16715:
        /* <DEDUP_REMOVED lines=38> */
.L_x_16719:
        /* <DEDUP_REMOVED lines=18> */
.L_x_16720:
[----:B------:R-:W-:Y:S05]  /*7810*/  BSYNC.RECONVERGENT B0 ;  /* 0x0000000000007941 */ /* 0x000fea0003800200 */
.L_x_16718:
        /* <DEDUP_REMOVED lines=38> */
.L_x_16722:
        /* <DEDUP_REMOVED lines=18> */
.L_x_16723:
[----:B------:R-:W-:Y:S05]  /*7ba0*/  BSYNC.RECONVERGENT B0 ;  /* 0x0000000000007941 */ /* 0x000fea0003800200 */
.L_x_16721:
        /* <DEDUP_REMOVED lines=38> */
.L_x_16725:
        /* <DEDUP_REMOVED lines=18> */
.L_x_16726:
[----:B------:R-:W-:Y:S05]  /*7f30*/  BSYNC.RECONVERGENT B0 ;  /* 0x0000000000007941 */ /* 0x000fea0003800200 */
.L_x_16724:
        /* <DEDUP_REMOVED lines=38> */
.L_x_16728:
        /* <DEDUP_REMOVED lines=18> */
.L_x_16729:
[----:B------:R-:W-:Y:S05]  /*82c0*/  BSYNC.RECONVERGENT B0 ;  /* 0x0000000000007941 */ /* 0x000fea0003800200 */
.L_x_16727:
        /* <DEDUP_REMOVED lines=38> */
.L_x_16731:
        /* <DEDUP_REMOVED lines=18> */
.L_x_16732:
[----:B------:R-:W-:Y:S05]  /*8650*/  BSYNC.RECONVERGENT B0 ;  /* 0x0000000000007941 */ /* 0x000fea0003800200 */
.L_x_16730:
        /* <DEDUP_REMOVED lines=38> */
.L_x_16734:
        /* <DEDUP_REMOVED lines=18> */
.L_x_16735:
[----:B------:R-:W-:Y:S05]  /*89e0*/  BSYNC.RECONVERGENT B0 ;  /* 0x0000000000007941 */ /* 0x000fea0003800200 */
.L_x_16733:
        /* <DEDUP_REMOVED lines=38> */
.L_x_16737:
        /* <DEDUP_REMOVED lines=18> */
.L_x_16738:
[----:B------:R-:W-:Y:S05]  /*8d70*/  BSYNC.RECONVERGENT B0 ;  /* 0x0000000000007941 */ /* 0x000fea0003800200 */
.L_x_16736:
        /* <DEDUP_REMOVED lines=38> */
.L_x_16740:
        /* <DEDUP_REMOVED lines=18> */
.L_x_16741:
[----:B------:R-:W-:Y:S05]  /*9100*/  BSYNC.RECONVERGENT B0 ;  /* 0x0000000000007941 */ /* 0x000fea0003800200 */
.L_x_16739:
        /* <DEDUP_REMOVED lines=38> */
.L_x_16743:
        /* <DEDUP_REMOVED lines=18> */
.L_x_16744:
[----:B------:R-:W-:Y:S05]  /*9490*/  BSYNC.RECONVERGENT B0 ;  /* 0x0000000000007941 */ /* 0x000fea0003800200 */
.L_x_16742:
        /* <DEDUP_REMOVED lines=38> */
.L_x_16746:
        /* <DEDUP_REMOVED lines=18> */
.L_x_16747:
[----:B------:R-:W-:Y:S05]  /*9820*/  BSYNC.RECONVERGENT B0 ;  /* 0x0000000000007941 */ /* 0x000fea0003800200 */
.L_x_16745:
        /* <DEDUP_REMOVED lines=38> */
.L_x_16749:
        /* <DEDUP_REMOVED lines=18> */
.L_x_16750:
[----:B------:R-:W-:Y:S05]  /*9bb0*/  BSYNC.RECONVERGENT B0 ;  /* 0x0000000000007941 */ /* 0x000fea0003800200 */
.L_x_16748:
        /* <DEDUP_REMOVED lines=38> */
.L_x_16752:
        /* <DEDUP_REMOVED lines=18> */
.L_x_16753:
[----:B------:R-:W-:Y:S05]  /*9f40*/  BSYNC.RECONVERGENT B0 ;  /* 0x0000000000007941 */ /* 0x000fea0003800200 */
.L_x_16751:
        /* <DEDUP_REMOVED lines=38> */
.L_x_16755:
        /* <DEDUP_REMOVED lines=18> */
.L_x_16756:
[----:B------:R-:W-:Y:S05]  /*a2d0*/  BSYNC.RECONVERGENT B0 ;  /* 0x0000000000007941 */ /* 0x000fea0003800200 */
.L_x_16754:
        /* <DEDUP_REMOVED lines=38> */
.L_x_16758:
        /* <DEDUP_REMOVED lines=18> */
.L_x_16759:
[----:B------:R-:W-:Y:S05]  /*a660*/  BSYNC.RECONVERGENT B0 ;  /* 0x0000000000007941 */ /* 0x000fea0003800200 */
.L_x_16757:
        /* <DEDUP_REMOVED lines=38> */
.L_x_16761:
        /* <DEDUP_REMOVED lines=18> */
.L_x_16762:
[----:B------:R-:W-:Y:S05]  /*a9f0*/  BSYNC.RECONVERGENT B0 ;  /* 0x0000000000007941 */ /* 0x000fea0003800200 */
.L_x_16760:
        /* <DEDUP_REMOVED lines=38> */
.L_x_16764:
        /* <DEDUP_REMOVED lines=18> */
.L_x_16765:
[----:B------:R-:W-:Y:S05]  /*ad80*/  BSYNC.RECONVERGENT B0 ;  /* 0x0000000000007941 */ /* 0x000fea0003800200 */
.L_x_16763:
        /* <DEDUP_REMOVED lines=38> */
.L_x_16767:
        /* <DEDUP_REMOVED lines=18> */
.L_x_16768:
[----:B------:R-:W-:Y:S05]  /*b110*/  BSYNC.RECONVERGENT B0 ;  /* 0x0000000000007941 */ /* 0x000fea0003800200 */
.L_x_16766:
        /* <DEDUP_REMOVED lines=38> */
.L_x_16770:
        /* <DEDUP_REMOVED lines=18> */
.L_x_16771:
[----:B------:R-:W-:Y:S05]  /*b4a0*/  BSYNC.RECONVERGENT B0 ;  /* 0x0000000000007941 */ /* 0x000fea0003800200 */
.L_x_16769:
        /* <DEDUP_REMOVED lines=38> */
.L_x_16773:
        /* <DEDUP_REMOVED lines=18> */
.L_x_16774:
[----:B------:R-:W-:Y:S05]  /*b830*/  BSYNC.RECONVERGENT B0 ;  /* 0x0000000000007941 */ /* 0x000fea0003800200 */
.L_x_16772:
        /* <DEDUP_REMOVED lines=37> */
.L_x_16776:
        /* <DEDUP_REMOVED lines=16> */
.L_x_16777:
[----:B------:R-:W-:Y:S05]  /*bb90*/  BSYNC.RECONVERGENT B0 ;  /* 0x0000000000007941 */ /* 0x000fea0003800200 */
.L_x_16775:
        /* <DEDUP_REMOVED lines=33> */
.L_x_16779:
[----:B------:R-:W-:Y:S01]  /*bdb0*/  MOV R8, R6 ;  /* 0x0000000600087202 */ /* 0x000fe20000000f00 */
[----:B------:R-:W-:Y:S01]  /*bdc0*/  IMAD.MOV.U32 R10, RZ, RZ, R7 ;  /* 0x000000ffff0a7224 */ /* 0x000fe200078e0007 */
[----:B------:R-:W-:-:S07]  /*bdd0*/  MOV R9, 0xbdf0 ;  /* 0x0000bdf000097802 */ /* 0x000fce0000000f00 */
[----:B------:R-:W-:Y:S05]  /*bde0*/  CALL.REL.NOINC `($__internal_11_$__cuda_sm20_rem_u64) ;  /* 0x00000320008c7944 */ /* 0x000fea0003c00000 */
[----:B------:R-:W-:Y:S01]  /*bdf0*/  MOV R4, R0 ;  /* 0x0000000000047202 */ /* 0x000fe20000000f00 */
[----:B------:R-:W-:-:S07]  /*be00*/  IMAD.MOV.U32 R5, RZ, RZ, R3 ;  /* 0x000000ffff057224 */ /* 0x000fce00078e0003 */
.L_x_16780:
[----:B------:R-:W-:Y:S05]  /*be10*/  BSYNC.RECONVERGENT B0 ;  /* 0x0000000000007941 */ /* 0x000fea0003800200 */
.L_x_16778:
[----:B------:R-:W0:Y:S01]  /*be20*/  LDCU.64 UR4, c[0x0][0x730] ;  /* 0x0000e600ff0477ac */ /* 0x000e220008000a00 */
[----:B------:R-:W-:Y:S01]  /*be30*/  MOV R3, R17 ;  /* 0x0000001100037202 */ /* 0x000fe20000000f00 */
[----:B0-----:R-:W-:Y:S02]  /*be40*/  IMAD R5, R5, UR4, RZ ;  /* 0x0000000405057c24 */ /* 0x001fe4000f8e02ff */
[----:B------:R-:W-:-:S04]  /*be50*/  IMAD.WIDE.U32 R2, R4, UR4, R2 ;  /* 0x0000000404027c25 */ /* 0x000fc8000f8e0002 */
[----:B------:R-:W-:-:S04]  /*be60*/  IMAD R5, R4, UR5, R5 ;  /* 0x0000000504057c24 */ /* 0x000fc8000f8e0205 */
[----:B------:R-:W-:-:S07]  /*be70*/  IMAD.IADD R17, R3, 0x1, R5 ;  /* 0x0000000103117824 */ /* 0x000fce00078e0205 */
.L_x_16708:
[----:B------:R-:W0:Y:S02]  /*be80*/  LDCU.64 UR4, c[0x0][0x738] ;  /* 0x0000e700ff0477ac */ /* 0x000e240008000a00 */
[----:B0-----:R-:W-:-:S04]  /*be90*/  LEA R4, P0, R2, UR4, 0x2 ;  /* 0x0000000402047c11 */ /* 0x001fc8000f8010ff */
[----:B------:R-:W-:-:S06]  /*bea0*/  LEA.HI.X R5, R2, UR5, R17, 0x2, P0 ;  /* 0x0000000502057c11 */ /* 0x000fcc00080f1411 */
[----:B------:R-:W2:Y:S01]  /*beb0*/  LDG.E R5, desc[UR36][R4.64] ;  /* 0x0000002404057981 */ /* 0x000ea2000c1e1900 */
[----:B------:R-:W2:Y:S01]  /*bec0*/  LDC.64 R2, c[0x0][0x580] ;  /* 0x00016000ff027b82 */ /* 0x000ea20000000a00 */
[----:B------:R-:W-:Y:S02]  /*bed0*/  IADD3 R16, PT, PT, R16, 0x80, RZ ;  /* 0x0000008010107810 */ /* 0x000fe40007ffe0ff */
[----:B--2---:R1:W-:Y:S05]  /*bee0*/  STG.E desc[UR36][R2.64], R5 ;  /* 0x0000000502007986 */ /* 0x0043ea000c101924 */
.L_x_16704:
[----:B------:R-:W-:Y:S05]  /*bef0*/  BSYNC.RECONVERGENT B6 ;  /* 0x0000000000067941 */ /* 0x000fea0003800200 */
.L_x_16703:
        /* <DEDUP_REMOVED lines=31> */
.L_x_16783:
        /* <DEDUP_REMOVED lines=36> */
.L_x_16784:
        /* <DEDUP_REMOVED lines=17> */
.L_x_16785:
        /* <DEDUP_REMOVED lines=37> */
.L_x_16788:
        /* <DEDUP_REMOVED lines=18> */
.L_x_16789:
[----:B------:R-:W-:Y:S05]  /*c7b0*/  BSYNC.RECONVERGENT B0 ;  /* 0x0000000000007941 */ /* 0x000fea0003800200 */
.L_x_16787:
        /* <DEDUP_REMOVED lines=38> */
.L_x_16791:
        /* <DEDUP_REMOVED lines=18> */
.L_x_16792:
[----:B------:R-:W-:Y:S05]  /*cb40*/  BSYNC.RECONVERGENT B0 ;  /* 0x0000000000007941 */ /* 0x000fea0003800200 */
.L_x_16790:
        /* <DEDUP_REMOVED lines=38> */
.L_x_16794:
        /* <DEDUP_REMOVED lines=18> */
.L_x_16795:
[----:B------:R-:W-:Y:S05]  /*ced0*/  BSYNC.RECONVERGENT B0 ;  /* 0x0000000000007941 */ /* 0x000fea0003800200 */
.L_x_16793:
        /* <DEDUP_REMOVED lines=38> */
.L_x_16797:
        /* <DEDUP_REMOVED lines=18> */
.L_x_16798:
[----:B------:R-:W-:Y:S05]  /*d260*/  BSYNC.RECONVERGENT B0 ;  /* 0x0000000000007941 */ /* 0x000fea0003800200 */
.L_x_16796:
        /* <DEDUP_REMOVED lines=38> */
.L_x_16800:
        /* <DEDUP_REMOVED lines=18> */
.L_x_16801:
[----:B------:R-:W-:Y:S05]  /*d5f0*/  BSYNC.RECONVERGENT B0 ;  /* 0x0000000000007941 */ /* 0x000fea0003800200 */
.L_x_16799:
        /* <DEDUP_REMOVED lines=38> */
.L_x_16803:
        /* <DEDUP_REMOVED lines=18> */
.L_x_16804:
[----:B------:R-:W-:Y:S05]  /*d980*/  BSYNC.RECONVERGENT B0 ;  /* 0x0000000000007941 */ /* 0x000fea0003800200 */
.L_x_16802:
        /* <DEDUP_REMOVED lines=38> */
.L_x_16806:
        /* <DEDUP_REMOVED lines=18> */
.L_x_16807:
[----:B------:R-:W-:Y:S05]  /*dd10*/  BSYNC.RECONVERGENT B0 ;  /* 0x0000000000007941 */ /* 0x000fea0003800200 */
.L_x_16805:
        /* <DEDUP_REMOVED lines=38> */
.L_x_16809:
        /* <DEDUP_REMOVED lines=18> */
.L_x_16810:
[----:B------:R-:W-:Y:S05]  /*e0a0*/  BSYNC.RECONVERGENT B0 ;  /* 0x0000000000007941 */ /* 0x000fea0003800200 */
.L_x_16808:
        /* <DEDUP_REMOVED lines=38> */
.L_x_16812:
        /* <DEDUP_REMOVED lines=18> */
.L_x_16813:
[----:B------:R-:W-:Y:S05]  /*e430*/  BSYNC.RECONVERGENT B0 ;  /* 0x0000000000007941 */ /* 0x000fea0003800200 */
.L_x_16811:
        /* <DEDUP_REMOVED lines=38> */
.L_x_16815:
        /* <DEDUP_REMOVED lines=18> */
.L_x_16816:
[----:B------:R-:W-:Y:S05]  /*e7c0*/  BSYNC.RECONVERGENT B0 ;  /* 0x0000000000007941 */ /* 0x000fea0003800200 */
.L_x_16814:
        /* <DEDUP_REMOVED lines=38> */
.L_x_16818:
        /* <DEDUP_REMOVED lines=18> */
.L_x_16819:
[----:B------:R-:W-:Y:S05]  /*eb50*/  BSYNC.RECONVERGENT B0 ;  /* 0x0000000000007941 */ /* 0x000fea0003800200 */
.L_x_16817:
        /* <DEDUP_REMOVED lines=38> */
.L_x_16821:
        /* <DEDUP_REMOVED lines=18> */
.L_x_16822:
[----:B------:R-:W-:Y:S05]  /*eee0*/  BSYNC.RECONVERGENT B0 ;  /* 0x0000000000007941 */ /* 0x000fea0003800200 */
.L_x_16820:
        /* <DEDUP_REMOVED lines=38> */
.L_x_16824:
        /* <DEDUP_REMOVED lines=18> */
.L_x_16825:
[----:B------:R-:W-:Y:S05]  /*f270*/  BSYNC.RECONVERGENT B0 ;  /* 0x0000000000007941 */ /* 0x000fea0003800200 */
.L_x_16823:
        /* <DEDUP_REMOVED lines=38> */
.L_x_16827:
        /* <DEDUP_REMOVED lines=18> */
.L_x_16828:
[----:B------:R-:W-:Y:S05]  /*f600*/  BSYNC.RECONVERGENT B0 ;  /* 0x0000000000007941 */ /* 0x000fea0003800200 */
.L_x_16826:
        /* <DEDUP_REMOVED lines=38> */
.L_x_16830:
        /* <DEDUP_REMOVED lines=18> */
.L_x_16831:
[----:B------:R-:W-:Y:S05]  /*f990*/  BSYNC.RECONVERGENT B0 ;  /* 0x0000000000007941 */ /* 0x000fea0003800200 */
.L_x_16829:
        /* <DEDUP_REMOVED lines=38> */
.L_x_16833:
        /* <DEDUP_REMOVED lines=18> */
.L_x_16834:
[----:B------:R-:W-:Y:S05]  /*fd20*/  BSYNC.RECONVERGENT B0 ;  /* 0x0000000000007941 */ /* 0x000fea0003800200 */
.L_x_16832:
        /* <DEDUP_REMOVED lines=38> */
.L_x_16836:
        /* <DEDUP_REMOVED lines=18> */
.L_x_16837:
[----:B------:R-:W-:Y:S05]  /*100b0*/  BSYNC.RECONVERGENT B0 ;  /* 0x0000000000007941 */ /* 0x000fea0003800200 */
.L_x_16835:
        /* <DEDUP_REMOVED lines=38> */
.L_x_16839:
        /* <DEDUP_REMOVED lines=18> */
.L_x_16840:
[----:B------:R-:W-:Y:S05]  /*10440*/  BSYNC.RECONVERGENT B0 ;  /* 0x0000000000007941 */ /* 0x000fea0003800200 */
.L_x_16838:
        /* <DEDUP_REMOVED lines=38> */
.L_x_16842:
        /* <DEDUP_REMOVED lines=18> */
.L_x_16843:
[----:B------:R-:W-:Y:S05]  /*107d0*/  BSYNC.RECONVERGENT B0 ;  /* 0x0000000000007941 */ /* 0x000fea0003800200 */
.L_x_16841:
        /* <DEDUP_REMOVED lines=38> */
.L_x_16845:
        /* <DEDUP_REMOVED lines=18> */
.L_x_16846:
[----:B------:R-:W-:Y:S05]  /*10b60*/  BSYNC.RECONVERGENT B0 ;  /* 0x0000000000007941 */ /* 0x000fea0003800200 */
.L_x_16844:
        /* <DEDUP_REMOVED lines=38> */
.L_x_16848:
        /* <DEDUP_REMOVED lines=18> */
.L_x_16849:
[----:B------:R-:W-:Y:S05]  /*10ef0*/  BSYNC.RECONVERGENT B0 ;  /* 0x0000000000007941 */ /* 0x000fea0003800200 */
.L_x_16847:
        /* <DEDUP_REMOVED lines=38> */
.L_x_16851:
        /* <DEDUP_REMOVED lines=18> */
.L_x_16852:
[----:B------:R-:W-:Y:S05]  /*11280*/  BSYNC.RECONVERGENT B0 ;  /* 0x0000000000007941 */ /* 0x000fea0003800200 */
.L_x_16850:
        /* <DEDUP_REMOVED lines=37> */
.L_x_16854:
        /* <DEDUP_REMOVED lines=16> */
.L_x_16855:
[----:B------:R-:W-:Y:S05]  /*115e0*/  BSYNC.RECONVERGENT B0 ;  /* 0x0000000000007941 */ /* 0x000fea0003800200 */
.L_x_16853:
        /* <DEDUP_REMOVED lines=33> */
.L_x_16857:
[----:B------:R-:W-:Y:S01]  /*11800*/  IMAD.MOV.U32 R8, RZ, RZ, R6 ;  /* 0x000000ffff087224 */ /* 0x000fe200078e0006 */
[----:B------:R-:W-:Y:S02]  /*11810*/  MOV R10, R7 ;  /* 0x00000007000a7202 */ /* 0x000fe40000000f00 */
[----:B------:R-:W-:-:S07]  /*11820*/  MOV R9, 0x11840 ;  /* 0x0001184000097802 */ /* 0x000fce0000000f00 */
[----:B------:R-:W-:Y:S05]  /*11830*/  CALL.REL.NOINC `($__internal_11_$__cuda_sm20_rem_u64) ;  /* 0x000002c400f87944 */ /* 0x000fea0003c00000 */
[----:B------:R-:W-:Y:S01]  /*11840*/  IMAD.MOV.U32 R4, RZ, RZ, R0 ;  /* 0x000000ffff047224 */ /* 0x000fe200078e0000 */
[----:B------:R-:W-:-:S07]  /*11850*/  MOV R5, R3 ;  /* 0x0000000300057202 */ /* 0x000fce0000000f00 */
.L_x_16858:
[----:B------:R-:W-:Y:S05]  /*11860*/  BSYNC.RECONVERGENT B0 ;  /* 0x0000000000007941 */ /* 0x000fea0003800200 */
.L_x_16856:
[----:B------:R-:W0:Y:S01]  /*11870*/  LDCU.64 UR4, c[0x0][0x730] ;  /* 0x0000e600ff0477ac */ /* 0x000e220008000a00 */
[----:B------:R-:W-:Y:S02]  /*11880*/  IMAD.MOV.U32 R3, RZ, RZ, R17 ;  /* 0x000000ffff037224 */ /* 0x000fe400078e0011 */
[----:B0-----:R-:W-:Y:S02]  /*11890*/  IMAD R5, R5, UR4, RZ ;  /* 0x0000000405057c24 */ /* 0x001fe4000f8e02ff */
[----:B------:R-:W-:-:S04]  /*118a0*/  IMAD.WIDE.U32 R2, R4, UR4, R2 ;  /* 0x0000000404027c25 */ /* 0x000fc8000f8e0002 */
[----:B------:R-:W-:-:S05]  /*118b0*/  IMAD R5, R4, UR5, R5 ;  /* 0x0000000504057c24 */ /* 0x000fca000f8e0205 */
[----:B------:R-:W-:-:S07]  /*118c0*/  IADD3 R17, PT, PT, R3, R5, RZ ;  /* 0x0000000503117210 */ /* 0x000fce0007ffe0ff */
.L_x_16786:
[----:B------:R-:W0:Y:S02]  /*118d0*/  LDCU.64 UR4, c[0x0][0x738] ;  /* 0x0000e700ff0477ac */ /* 0x000e240008000a00 */
[----:B0-----:R-:W-:-:S04]  /*118e0*/  LEA R4, P0, R2, UR4, 0x2 ;  /* 0x0000000402047c11 */ /* 0x001fc8000f8010ff */
[----:B------:R-:W-:-:S06]  /*118f0*/  LEA.HI.X R5, R2, UR5, R17, 0x2, P0 ;  /* 0x0000000502057c11 */ /* 0x000fcc00080f1411 */
[----:B------:R-:W2:Y:S01]  /*11900*/  LDG.E R5, desc[UR36][R4.64] ;  /* 0x0000002404057981 */ /* 0x000ea2000c1e1900 */
[----:B------:R-:W2:Y:S01]  /*11910*/  LDC.64 R2, c[0x0][0x580] ;  /* 0x00016000ff027b82 */ /* 0x000ea20000000a00 */
[----:B------:R-:W-:Y:S02]  /*11920*/  VIADD R16, R16, 0x80 ;  /* 0x0000008010107836 */ /* 0x000fe40000000000 */
[----:B--2---:R2:W-:Y:S05]  /*11930*/  STG.E desc[UR36][R2.64], R5 ;  /* 0x0000000502007986 */ /* 0x0045ea000c101924 */
.L_x_16782:
[----:B------:R-:W-:Y:S05]  /*11940*/  BSYNC.RECONVERGENT B6 ;  /* 0x0000000000067941 */ /* 0x000fea0003800200 */
.L_x_16781:
        /* <DEDUP_REMOVED lines=30> */
.L_x_16859:
        /* <DEDUP_REMOVED lines=36> */
.L_x_16860:
        /* <DEDUP_REMOVED lines=17> */
.L_x_16861:
        /* <DEDUP_REMOVED lines=37> */
.L_x_16864:
        /* <DEDUP_REMOVED lines=18> */
.L_x_16865:
[----:B------:R-:W-:Y:S05]  /*121f0*/  BSYNC.RECONVERGENT B0 ;  /* 0x0000000000007941 */ /* 0x000fea0003800200 */
.L_x_16863:
        /* <DEDUP_REMOVED lines=37> */
.L_x_16867:
        /* <DEDUP_REMOVED lines=18> */
.L_x_16868:
[----:B------:R-:W-:Y:S05]  /*12570*/  BSYNC.RECONVERGENT B0 ;  /* 0x0000000000007941 */ /* 0x000fea0003800200 */
.L_x_16866:
        /* <DEDUP_REMOVED lines=37> */
.L_x_16870:
        /* <DEDUP_REMOVED lines=18> */
.L_x_16871:
[----:B------:R-:W-:Y:S05]  /*128f0*/  BSYNC.RECONVERGENT B0 ;  /* 0x0000000000007941 */ /* 0x000fea0003800200 */
.L_x_16869:
        /* <DEDUP_REMOVED lines=37> */
.L_x_16873:
        /* <DEDUP_REMOVED lines=18> */
.L_x_16874:
[----:B------:R-:W-:Y:S05]  /*12c70*/  BSYNC.RECONVERGENT B0 ;  /* 0x0000000000007941 */ /* 0x000fea0003800200 */
.L_x_16872:
        /* <DEDUP_REMOVED lines=37> */
.L_x_16876:
        /* <DEDUP_REMOVED lines=18> */
.L_x_16877:
[----:B------:R-:W-:Y:S05]  /*12ff0*/  BSYNC.RECONVERGENT B0 ;  /* 0x0000000000007941 */ /* 0x000fea0003800200 */
.L_x_16875:
        /* <DEDUP_REMOVED lines=37> */
.L_x_16879:
        /* <DEDUP_REMOVED lines=18> */
.L_x_16880:
[----:B------:R-:W-:Y:S05]  /*13370*/  BSYNC.RECONVERGENT B0 ;  /* 0x0000000000007941 */ /* 0x000fea0003800200 */
.L_x_16878:
        /* <DEDUP_REMOVED lines=37> */
.L_x_16882:
        /* <DEDUP_REMOVED lines=18> */
.L_x_16883:
[----:B------:R-:W-:Y:S05]  /*136f0*/  BSYNC.RECONVERGENT B0 ;  /* 0x0000000000007941 */ /* 0x000fea0003800200 */
.L_x_16881:
        /* <DEDUP_REMOVED lines=37> */
.L_x_16885:
        /* <DEDUP_REMOVED lines=18> */
.L_x_16886:
[----:B------:R-:W-:Y:S05]  /*13a70*/  BSYNC.RECONVERGENT B0 ;  /* 0x0000000000007941 */ /* 0x000fea0003800200 */
.L_x_16884:
        /* <DEDUP_REMOVED lines=37> */
.L_x_16888:
        /* <DEDUP_REMOVED lines=18> */
.L_x_16889:
[----:B------:R-:W-:Y:S05]  /*13df0*/  BSYNC.RECONVERGENT B0 ;  /* 0x0000000000007941 */ /* 0x000fea0003800200 */
.L_x_16887:
        /* <DEDUP_REMOVED lines=37> */
.L_x_16891:
        /* <DEDUP_REMOVED lines=18> */
.L_x_16892:
[----:B------:R-:W-:Y:S05]  /*14170*/  BSYNC.RECONVERGENT B0 ;  /* 0x0000000000007941 */ /* 0x000fea0003800200 */
.L_x_16890:
        /* <DEDUP_REMOVED lines=37> */
.L_x_16894:
        /* <DEDUP_REMOVED lines=18> */
.L_x_16895:
[----:B------:R-:W-:Y:S05]  /*144f0*/  BSYNC.RECONVERGENT B0 ;  /* 0x0000000000007941 */ /* 0x000fea0003800200 */
.L_x_16893:
        /* <DEDUP_REMOVED lines=37> */
.L_x_16897:
        /* <DEDUP_REMOVED lines=18> */
.L_x_16898:
[----:B------:R-:W-:Y:S05]  /*14870*/  BSYNC.RECONVERGENT B0 ;  /* 0x0000000000007941 */ /* 0x000fea0003800200 */
.L_x_16896:
        /* <DEDUP_REMOVED lines=37> */
.L_x_16900:
        /* <DEDUP_REMOVED lines=18> */
.L_x_16901:
[----:B------:R-:W-:Y:S05]  /*14bf0*/  BSYNC.RECONVERGENT B0 ;  /* 0x0000000000007941 */ /* 0x000fea0003800200 */
.L_x_16899:
        /* <DEDUP_REMOVED lines=37> */
.L_x_16903:
        /* <DEDUP_REMOVED lines=18> */
.L_x_16904:
[----:B------:R-:W-:Y:S05]  /*14f70*/  BSYNC.RECONVERGENT B0 ;  /* 0x0000000000007941 */ /* 0x000fea0003800200 */
.L_x_16902:
        /* <DEDUP_REMOVED lines=37> */
.L_x_16906:
        /* <DEDUP_REMOVED lines=18> */
.L_x_16907:
[----:B------:R-:W-:Y:S05]  /*152f0*/  BSYNC.RECONVERGENT B0 ;  /* 0x0000000000007941 */ /* 0x000fea0003800200 */
.L_x_16905:
        /* <DEDUP_REMOVED lines=37> */
.L_x_16909:
        /* <DEDUP_REMOVED lines=18> */
.L_x_16910:
[----:B------:R-:W-:Y:S05]  /*15670*/  BSYNC.RECONVERGENT B0 ;  /* 0x0000000000007941 */ /* 0x000fea0003800200 */
.L_x_16908:
        /* <DEDUP_REMOVED lines=37> */
.L_x_16912:
        /* <DEDUP_REMOVED lines=18> */
.L_x_16913:
[----:B------:R-:W-:Y:S05]  /*159f0*/  BSYNC.RECONVERGENT B0 ;  /* 0x0000000000007941 */ /* 0x000fea0003800200 */
.L_x_16911:
        /* <DEDUP_REMOVED lines=37> */
.L_x_16915:
        /* <DEDUP_REMOVED lines=18> */
.L_x_16916:
[----:B------:R-:W-:Y:S05]  /*15d70*/  BSYNC.RECONVERGENT B0 ;  /* 0x0000000000007941 */ /* 0x000fea0003800200 */
.L_x_16914:
        /* <DEDUP_REMOVED lines=37> */
.L_x_16918:
        /* <DEDUP_REMOVED lines=18> */
.L_x_16919:
[----:B------:R-:W-:Y:S05]  /*160f0*/  BSYNC.RECONVERGENT B0 ;  /* 0x0000000000007941 */ /* 0x000fea0003800200 */
.L_x_16917:
        /* <DEDUP_REMOVED lines=37> */
.L_x_16921:
        /* <DEDUP_REMOVED lines=18> */
.L_x_16922:
[----:B------:R-:W-:Y:S05]  /*16470*/  BSYNC.RECONVERGENT B0 ;  /* 0x0000000000007941 */ /* 0x000fea0003800200 */
.L_x_16920:
        /* <DEDUP_REMOVED lines=37> */
.L_x_16924:
        /* <DEDUP_REMOVED lines=18> */
.L_x_16925:
[----:B------:R-:W-:Y:S05]  /*167f0*/  BSYNC.RECONVERGENT B0 ;  /* 0x0000000000007941 */ /* 0x000fea0003800200 */
.L_x_16923:
        /* <DEDUP_REMOVED lines=37> */
.L_x_16927:
        /* <DEDUP_REMOVED lines=18> */
.L_x_16928:
[----:B------:R-:W-:Y:S05]  /*16b70*/  BSYNC.RECONVERGENT B0 ;  /* 0x0000000000007941 */ /* 0x000fea0003800200 */
.L_x_16926:
        /* <DEDUP_REMOVED lines=36> */
.L_x_16930:
        /* <DEDUP_REMOVED lines=16> */
.L_x_16931:
[----:B------:R-:W-:Y:S05]  /*16ec0*/  BSYNC.RECONVERGENT B0 ;  /* 0x0000000000007941 */ /* 0x000fea0003800200 */
.L_x_16929:
        /* <DEDUP_REMOVED lines=32> */
.L_x_16933:
[----:B------:R-:W-:Y:S01]  /*170d0*/  IMAD.MOV.U32 R8, RZ, RZ, R6 ;  /* 0x000000ffff087224 */ /* 0x000fe200078e0006 */
[----:B------:R-:W-:Y:S02]  /*170e0*/  MOV R10, R7 ;  /* 0x00000007000a7202 */ /* 0x000fe40000000f00 */
[----:B------:R-:W-:-:S07]  /*170f0*/  MOV R9, 0x17110 ;  /* 0x0001711000097802 */ /* 0x000fce0000000f00 */
[----:B------:R-:W-:Y:S05]  /*17100*/  CALL.REL.NOINC `($__internal_11_$__cuda_sm20_rem_u64) ;  /* 0x0000026c00c47944 */ /* 0x000fea0003c00000 */
[----:B------:R-:W-:-:S07]  /*17110*/  IMAD.MOV.U32 R2, RZ, RZ, R0 ;  /* 0x000000ffff027224 */ /* 0x000fce00078e0000 */
.L_x_16934:
[----:B------:R-:W-:Y:S05]  /*17120*/  BSYNC.RECONVERGENT B0 ;  /* 0x0000000000007941 */ /* 0x000fea0003800200 */
.L_x_16932:
[----:B------:R-:W0:Y:S02]  /*17130*/  LDCU.64 UR4, c[0x0][0x730] ;  /* 0x0000e600ff0477ac */ /* 0x000e240008000a00 */
[----:B0-----:R-:W-:Y:S02]  /*17140*/  IMAD R3, R3, UR4, RZ ;  /* 0x0000000403037c24 */ /* 0x001fe4000f8e02ff */
[----:B------:R-:W-:-:S04]  /*17150*/  IMAD.WIDE.U32 R16, R2, UR4, R16 ;  /* 0x0000000402107c25 */ /* 0x000fc8000f8e0010 */
[----:B------:R-:W-:-:S05]  /*17160*/  IMAD R3, R2, UR5, R3 ;  /* 0x0000000502037c24 */ /* 0x000fca000f8e0203 */
[----:B------:R-:W-:-:S07]  /*17170*/  IADD3 R17, PT, PT, R17, R3, RZ ;  /* 0x0000000311117210 */ /* 0x000fce0007ffe0ff */
.L_x_16862:
[----:B------:R-:W0:Y:S02]  /*17180*/  LDCU.64 UR4, c[0x0][0x738] ;  /* 0x0000e700ff0477ac */ /* 0x000e240008000a00 */
[----:B0-----:R-:W-:-:S04]  /*17190*/  LEA R2, P0, R16, UR4, 0x2 ;  /* 0x0000000410027c11 */ /* 0x001fc8000f8010ff */
[----:B------:R-:W-:-:S06]  /*171a0*/  LEA.HI.X R3, R16, UR5, R17, 0x2, P0 ;  /* 0x0000000510037c11 */ /* 0x000fcc00080f1411 */
[----:B------:R-:W2:Y:S01]  /*171b0*/  LDG.E R3, desc[UR36][R2.64] ;  /* 0x0000002402037981 */ /* 0x000ea2000c1e1900 */
[----:B------:R-:W2:Y:S03]  /*171c0*/  LDC.64 R4, c[0x0][0x580] ;  /* 0x00016000ff047b82 */ /* 0x000ea60000000a00 */
[----:B--2---:R-:W-:Y:S01]  /*171d0*/  STG.E desc[UR36][R4.64], R3 ;  /* 0x0000000304007986 */ /* 0x004fe2000c101924 */
[----:B------:R-:W-:Y:S05]  /*171e0*/  EXIT ;  /* 0x000000000000794d */ /* 0x000fea0003800000 */
.L_x_16613:
        /* <DEDUP_REMOVED lines=31> */
.L_x_16937:
        /* <DEDUP_REMOVED lines=10> */
[----:B------:R-:W2:Y:S01]  /*17480*/  LDG.E R3, desc[UR36][R2.64] ;  /* 0x0000002402037981 */ /* 0x000ea2000c1e1900 */
[----:B------:R-:W2:Y:S01]  /*17490*/  LDC.64 R4, c[0x0][0x580] ;  /* 0x00016000ff047b82 */ /* 0x000ea20000000a00 */
[----:B------:R-:W-:Y:S02]  /*174a0*/  VIADD R16, R16, 0x80 ;  /* 0x0000008010107836 */ /* 0x000fe40000000000 */
[----:B--2---:R0:W-:Y:S05]  /*174b0*/  STG.E desc[UR36][R4.64], R3 ;  /* 0x0000000304007986 */ /* 0x0041ea000c101924 */
.L_x_16936:
[----:B------:R-:W-:Y:S05]  /*174c0*/  BSYNC.RECONVERGENT B6 ;  /* 0x0000000000067941 */ /* 0x000fea0003800200 */
.L_x_16935:
        /* <DEDUP_REMOVED lines=31> */
.L_x_16940:
        /* <DEDUP_REMOVED lines=10> */
[----:B------:R-:W2:Y:S01]  /*17760*/  LDG.E R3, desc[UR36][R2.64] ;  /* 0x0000002402037981 */ /* 0x000ea2000c1e1900 */
[----:B------:R-:W2:Y:S01]  /*17770*/  LDC.64 R4, c[0x0][0x580] ;  /* 0x00016000ff047b82 */ /* 0x000ea20000000a00 */
[----:B------:R-:W-:Y:S02]  /*17780*/  IADD3 R16, PT, PT, R16, 0x80, RZ ;  /* 0x0000008010107810 */ /* 0x000fe40007ffe0ff */
[----:B--2---:R1:W-:Y:S05]  /*17790*/  STG.E desc[UR36][R4.64], R3 ;  /* 0x0000000304007986 */ /* 0x0043ea000c101924 */
.L_x_16939:
[----:B------:R-:W-:Y:S05]  /*177a0*/  BSYNC.RECONVERGENT B6 ;  /* 0x0000000000067941 */ /* 0x000fea0003800200 */
.L_x_16938:
        /* <DEDUP_REMOVED lines=31> */
.L_x_16943:
        /* <DEDUP_REMOVED lines=10> */
[----:B------:R-:W2:Y:S01]  /*17a40*/  LDG.E R3, desc[UR36][R2.64] ;  /* 0x0000002402037981 */ /* 0x000ea2000c1e1900 */
[----:B------:R-:W2:Y:S01]  /*17a50*/  LDC.64 R4, c[0x0][0x580] ;  /* 0x00016000ff047b82 */ /* 0x000ea20000000a00 */
[----:B------:R-:W-:Y:S02]  /*17a60*/  VIADD R16, R16, 0x80 ;  /* 0x0000008010107836 */ /* 0x000fe40000000000 */
[----:B--2---:R2:W-:Y:S05]  /*17a70*/  STG.E desc[UR36][R4.64], R3 ;  /* 0x0000000304007986 */ /* 0x0045ea000c101924 */
.L_x_16942:
[----:B------:R-:W-:Y:S05]  /*17a80*/  BSYNC.RECONVERGENT B6 ;  /* 0x0000000000067941 */ /* 0x000fea0003800200 */
.L_x_16941:
        /* <DEDUP_REMOVED lines=30> */
.L_x_16944:
        /* <DEDUP_REMOVED lines=10> */
[----:B------:R-:W2:Y:S01]  /*17d10*/  LDG.E R3, desc[UR36][R2.64] ;  /* 0x0000002402037981 */ /* 0x000ea2000c1e1900 */
[----:B------:R-:W2:Y:S03]  /*17d20*/  LDC.64 R4, c[0x0][0x580] ;  /* 0x00016000ff047b82 */ /* 0x000ea60000000a00 */
[----:B--2---:R-:W-:Y:S01]  /*17d30*/  STG.E desc[UR36][R4.64], R3 ;  /* 0x0000000304007986 */ /* 0x004fe2000c101924 */
[----:B------:R-:W-:Y:S05]  /*17d40*/  EXIT ;  /* 0x000000000000794d */ /* 0x000fea0003800000 */
.L_x_16612:
        /* <DEDUP_REMOVED lines=311> */
.L_x_16949:
        /* <DEDUP_REMOVED lines=29> */
.L_x_16951:
[----:B------:R-:W-:Y:S05]  /*19290*/  BSYNC.RECONVERGENT B7 ;  /* 0x0000000000077941 */ /* 0x000fea0003800200 */
.L_x_16950:
[----:B------:R-:W0:Y:S01]  /*192a0*/  LDC.64 R4, c[0x0][0x738] ;  /* 0x0001ce00ff047b82 */ /* 0x000e220000000a00 */
[----:B------:R-:W1:Y:S01]  /*192b0*/  LDCU.64 UR4, c[0x0][0x580] ;  /* 0x0000b000ff0477ac */ /* 0x000e620008000a00 */
[----:B0-----:R-:W2:Y:S01]  /*192c0*/  LDG.E R5, desc[UR36][R4.64] ;  /* 0x0000002404057981 */ /* 0x001ea2000c1e1900 */
[----:B-1----:R-:W-:Y:S02]  /*192d0*/  IADD3 R2, P0, PT, R19, UR4, RZ ;  /* 0x0000000413027c10 */ /* 0x002fe4000ff1e0ff */
[----:B------:R-:W-:-:S03]  /*192e0*/  IADD3 R16, PT, PT, R16, 0x80, RZ ;  /* 0x0000008010107810 */ /* 0x000fc60007ffe0ff */
[----:B------:R-:W-:-:S05]  /*192f0*/  IMAD.X R3, RZ, RZ, UR5, P0 ;  /* 0x00000005ff037e24 */ /* 0x000fca00080e06ff */
[----:B--2---:R0:W-:Y:S03]  /*19300*/  STG.E desc[UR36][R2.64], R5 ;  /* 0x0000000502007986 */ /* 0x0041e6000c101924 */
.L_x_16948:
[----:B------:R-:W-:Y:S05]  /*19310*/  BSYNC.RECONVERGENT B6 ;  /* 0x0000000000067941 */ /* 0x000fea0003800200 */
.L_x_16947:
        /* <DEDUP_REMOVED lines=303> */
.L_x_16954:
        /* <DEDUP_REMOVED lines=29> */
.L_x_16956:
[----:B------:R-:W-:Y:S05]  /*1a7e0*/  BSYNC.RECONVERGENT B7 ;  /* 0x0000000000077941 */ /* 0x000fea0003800200 */
.L_x_16955:
[----:B------:R-:W0:Y:S01]  /*1a7f0*/  LDC.64 R4, c[0x0][0x738] ;  /* 0x0001ce00ff047b82 */ /* 0x000e220000000a00 */
[----:B------:R-:W1:Y:S01]  /*1a800*/  LDCU.64 UR4, c[0x0][0x580] ;  /* 0x0000b000ff0477ac */ /* 0x000e620008000a00 */
[----:B0-----:R-:W2:Y:S01]  /*1a810*/  LDG.E R5, desc[UR36][R4.64] ;  /* 0x0000002404057981 */ /* 0x001ea2000c1e1900 */
[----:B-1----:R-:W-:Y:S01]  /*1a820*/  IADD3 R2, P0, PT, R19, UR4, RZ ;  /* 0x0000000413027c10 */ /* 0x002fe2000ff1e0ff */
[----:B------:R-:W-:-:S03]  /*1a830*/  VIADD R16, R16, 0x80 ;  /* 0x0000008010107836 */ /* 0x000fc60000000000 */
[----:B------:R-:W-:-:S05]  /*1a840*/  IADD3.X R3, PT, PT, RZ, UR5, RZ, P0, !PT ;  /* 0x00000005ff037c10 */ /* 0x000fca00087fe4ff */
[----:B--2---:R1:W-:Y:S04]  /*1a850*/  STG.E desc[UR36][R2.64], R5 ;  /* 0x0000000502007986 */ /* 0x0043e8000c101924 */
.L_x_16953:
[----:B------:R-:W-:Y:S05]  /*1a860*/  BSYNC.RECONVERGENT B6 ;  /* 0x0000000000067941 */ /* 0x000fea0003800200 */
.L_x_16952:
        /* <DEDUP_REMOVED lines=303> */
.L_x_16959:
        /* <DEDUP_REMOVED lines=29> */
.L_x_16961:
[----:B------:R-:W-:Y:S05]  /*1bd30*/  BSYNC.RECONVERGENT B7 ;  /* 0x0000000000077941 */ /* 0x000fea0003800200 */
.L_x_16960:
[----:B------:R-:W0:Y:S01]  /*1bd40*/  LDC.64 R4, c[0x0][0x738] ;  /* 0x0001ce00ff047b82 */ /* 0x000e220000000a00 */
[----:B------:R-:W1:Y:S01]  /*1bd50*/  LDCU.64 UR4, c[0x0][0x580] ;  /* 0x0000b000ff0477ac */ /* 0x000e620008000a00 */
[----:B0-----:R-:W2:Y:S01]  /*1bd60*/  LDG.E R5, desc[UR36][R4.64] ;  /* 0x0000002404057981 */ /* 0x001ea2000c1e1900 */
[----:B-1----:R-:W-:Y:S02]  /*1bd70*/  IADD3 R2, P0, PT, R19, UR4, RZ ;  /* 0x0000000413027c10 */ /* 0x002fe4000ff1e0ff */
[----:B------:R-:W-:-:S03]  /*1bd80*/  IADD3 R16, PT, PT, R16, 0x80, RZ ;  /* 0x0000008010107810 */ /* 0x000fc60007ffe0ff */
[----:B------:R-:W-:-:S05]  /*1bd90*/  IMAD.X R3, RZ, RZ, UR5, P0 ;  /* 0x00000005ff037e24 */ /* 0x000fca00080e06ff */
[----:B--2---:R2:W-:Y:S03]  /*1bda0*/  STG.E desc[UR36][R2.64], R5 ;  /* 0x0000000502007986 */ /* 0x0045e6000c101924 */
.L_x_16958:
[----:B------:R-:W-:Y:S05]  /*1bdb0*/  BSYNC.RECONVERGENT B6 ;  /* 0x0000000000067941 */ /* 0x000fea0003800200 */
.L_x_16957:
        /* <DEDUP_REMOVED lines=302> */
.L_x_16962:
        /* <DEDUP_REMOVED lines=31> */
.L_x_16964:
[----:B------:R-:W-:Y:S05]  /*1d290*/  BSYNC.RECONVERGENT B6 ;  /* 0x0000000000067941 */ /* 0x000fea0003800200 */
.L_x_16963:
[----:B------:R-:W0:Y:S02]  /*1d2a0*/  LDC.64 R2, c[0x0][0x738] ;  /* 0x0001ce00ff027b82 */ /* 0x000e240000000a00 */
[----:B0-----:R-:W2:Y:S04]  /*1d2b0*/  LDG.E R3, desc[UR36][R2.64] ;  /* 0x0000002402037981 */ /* 0x001ea8000c1e1900 */
[----:B--2---:R-:W-:Y:S01]  /*1d2c0*/  STG.E desc[UR36][R16.64], R3 ;  /* 0x0000000310007986 */ /* 0x004fe2000c101924 */
[----:B------:R-:W-:Y:S05]  /*1d2d0*/  EXIT ;  /* 0x000000000000794d */ /* 0x000fea0003800000 */
.L_x_16946:
        /* <DEDUP_REMOVED lines=309> */
.L_x_16967:
        /* <DEDUP_REMOVED lines=29> */
.L_x_16969:
[----:B------:R-:W-:Y:S05]  /*1e800*/  BSYNC.RECONVERGENT B7 ;  /* 0x0000000000077941 */ /* 0x000fea0003800200 */
.L_x_16968:
        /* <DEDUP_REMOVED lines=36> */
.L_x_16971:
        /* <DEDUP_REMOVED lines=17> */
.L_x_16972:
[----:B------:R-:W-:Y:S05]  /*1eb60*/  BSYNC.RECONVERGENT B0 ;  /* 0x0000000000007941 */ /* 0x000fea0003800200 */
.L_x_16970:
        /* <DEDUP_REMOVED lines=37> */
.L_x_16975:
        /* <DEDUP_REMOVED lines=18> */
.L_x_16976:
[----:B------:R-:W-:Y:S05]  /*1eee0*/  BSYNC.RECONVERGENT B0 ;  /* 0x0000000000007941 */ /* 0x000fea0003800200 */
.L_x_16974:
        /* <DEDUP_REMOVED lines=37> */
.L_x_16978:
        /* <DEDUP_REMOVED lines=18> */
.L_x_16979:
[----:B------:R-:W-:Y:S05]  /*1f260*/  BSYNC.RECONVERGENT B0 ;  /* 0x0000000000007941 */ /* 0x000fea0003800200 */
.L_x_16977:
        /* <DEDUP_REMOVED lines=37> */
.L_x_16981:
        /* <DEDUP_REMOVED lines=18> */
.L_x_16982:
[----:B------:R-:W-:Y:S05]  /*1f5e0*/  BSYNC.RECONVERGENT B0 ;  /* 0x0000000000007941 */ /* 0x000fea0003800200 */
.L_x_16980:
        /* <DEDUP_REMOVED lines=37> */
.L_x_16984:
[----:B------:R-:W0:Y:S01]  /*1f840*/  LDCU.64 UR4, c[0x0][0x5c8] ;  /* 0x0000b900ff0477ac */ /* 0x000e220008000a00 */
[----:B------:R-:W-:Y:S02]  /*1f850*/  MOV R10, R12 ;  /* 0x0000000c000a7202 */ /* 0x000fe40000000f00 */
        /* <DEDUP_REMOVED lines=16> */
.L_x_16985:
[----:B------:R-:W-:Y:S05]  /*1f960*/  BSYNC.RECONVERGENT B0 ;  /* 0x0000000000007941 */ /* 0x000fea0003800200 */
.L_x_16983:
        /* <DEDUP_REMOVED lines=37> */
.L_x_16987:
[----:B------:R-:W0:Y:S01]  /*1fbc0*/  LDCU.64 UR4, c[0x0][0x5d0] ;  /* 0x0000ba00ff0477ac */ /* 0x000e220008000a00 */
[----:B------:R-:W-:Y:S02]  /*1fbd0*/  MOV R10, R12 ;  /* 0x0000000c000a7202 */ /* 0x000fe40000000f00 */
[----:B------:R-:W-:Y:S02]  /*1fbe0*/  MOV R9, R13 ;  /* 0x0000000d00097202 */ /* 0x000fe40000000f00 */
[----:B------:R-:W-:Y:S01]  /*1fbf0*/  MOV R0, 0x1fc30 ;  /* 0x0001fc3000007802 */ /* 0x000fe20000000f00 */
[----:B0-----:R-:W-:Y:S01]  /*1fc00*/  IMAD.U32 R4, RZ, RZ, UR4 ;  /* 0x00000004ff047e24 */ /* 0x001fe2000f8e00ff */
[----:B------:R-:W-:-:S07]  /*1fc10*/  MOV R3, UR5 ;  /* 0x0000000500037c02 */ /* 0x000fce0008000f00 */
[----:B------:R-:W-:Y:S05]  /*1fc20*/  CALL.REL.NOINC `($__internal_10_$__cuda_sm20_div_u64) ;  /* 0x000001dc00dc7944 */ /* 0x000fea0003c00000 */
        /* <DEDUP_REMOVED lines=11> */
.L_x_16988:
[----:B------:R-:W-:Y:S05]  /*1fce0*/  BSYNC.RECONVERGENT B0 ;  /* 0x0000000000007941 */ /* 0x000fea0003800200 */
.L_x_16986:
        /* <DEDUP_REMOVED lines=37> */
.L_x_16990:
[----:B------:R-:W0:Y:S01]  /*1ff40*/  LDCU.64 UR4, c[0x0][0x5d8] ;  /* 0x0000bb00ff0477ac */ /* 0x000e220008000a00 */
[----:B------:R-:W-:Y:S01]  /*1ff50*/  IMAD.MOV.U32 R10, RZ, RZ, R12 ;  /* 0x000000ffff0a7224 */ /* 0x000fe200078e000c */
[----:B------:R-:W-:Y:S01]  /*1ff60*/  MOV R0, 0x1ffb0 ;  /* 0x0001ffb000007802 */ /* 0x000fe20000000f00 */
[----:B------:R-:W-:Y:S01]  /*1ff70*/  IMAD.MOV.U32 R9, RZ, RZ, R13 ;  /* 0x000000ffff097224 */ /* 0x000fe200078e000d */
[----:B0-----:R-:W-:Y:S02]  /*1ff80*/  MOV R4, UR4 ;  /* 0x0000000400047c02 */ /* 0x001fe40008000f00 */
[----:B------:R-:W-:-:S07]  /*1ff90*/  MOV R3, UR5 ;  /* 0x0000000500037c02 */ /* 0x000fce0008000f00 */
[----:B------:R-:W-:Y:S05]  /*1ffa0*/  CALL.REL.NOINC `($__internal_10_$__cuda_sm20_div_u64) ;  /* 0x000001d800fc7944 */ /* 0x000fea0003c00000 */
        /* <DEDUP_REMOVED lines=11> */
.L_x_16991:
[----:B------:R-:W-:Y:S05]  /*20060*/  BSYNC.RECONVERGENT B0 ;  /* 0x0000000000007941 */ /* 0x000fea0003800200 */
.L_x_16989:
        /* <DEDUP_REMOVED lines=37> */
.L_x_16993:
        /* <DEDUP_REMOVED lines=18> */
.L_x_16994:
[----:B------:R-:W-:Y:S05]  /*203e0*/  BSYNC.RECONVERGENT B0 ;  /* 0x0000000000007941 */ /* 0x000fea0003800200 */
.L_x_16992:
        /* <DEDUP_REMOVED lines=37> */
.L_x_16996:
        /* <DEDUP_REMOVED lines=18> */
.L_x_16997:
[----:B------:R-:W-:Y:S05]  /*20760*/  BSYNC.RECONVERGENT B0 ;  /* 0x0000000000007941 */ /* 0x000fea0003800200 */
.L_x_16995:
        /* <DEDUP_REMOVED lines=37> */
.L_x_16999:
        /* <DEDUP_REMOVED lines=18> */
.L_x_17000:
[----:B------:R-:W-:Y:S05]  /*20ae0*/  BSYNC.RECONVERGENT B0 ;  /* 0x0000000000007941 */ /* 0x000fea0003800200 */
.L_x_16998:
        /* <DEDUP_REMOVED lines=37> */
.L_x_17002:
        /* <DEDUP_REMOVED lines=18> */
.L_x_17003:
[----:B------:R-:W-:Y:S05]  /*20e60*/  BSYNC.RECONVERGENT B0 ;  /* 0x0000000000007941 */ /* 0x000fea0003800200 */
.L_x_17001:
        /* <DEDUP_REMOVED lines=37> */
.L_x_17005:
        /* <DEDUP_REMOVED lines=18> */
.L_x_17006:
[----:B------:R-:W-:Y:S05]  /*211e0*/  BSYNC.RECONVERGENT B0 ;  /* 0x0000000000007941 */ /* 0x000fea0003800200 */
.L_x_17004:
        /* <DEDUP_REMOVED lines=37> */
.L_x_17008:
        /* <DEDUP_REMOVED lines=18> */
.L_x_17009:
[----:B------:R-:W-:Y:S05]  /*21560*/  BSYNC.RECONVERGENT B0 ;  /* 0x0000000000007941 */ /* 0x000fea0003800200 */
.L_x_17007:
        /* <DEDUP_REMOVED lines=37> */
.L_x_17011:
        /* <DEDUP_REMOVED lines=18> */
.L_x_17012:
[----:B------:R-:W-:Y:S05]  /*218e0*/  BSYNC.RECONVERGENT B0 ;  /* 0x0000000000007941 */ /* 0x000fea0003800200 */
.L_x_17010:
        /* <DEDUP_REMOVED lines=37> */
.L_x_17014:
        /* <DEDUP_REMOVED lines=18> */
.L_x_17015:
[----:B------:R-:W-:Y:S05]  /*21c60*/  BSYNC.RECONVERGENT B0 ;  /* 0x0000000000007941 */ /* 0x000fea0003800200 */
.L_x_17013:
        /* <DEDUP_REMOVED lines=37> */
.L_x_17017:
        /* <DEDUP_REMOVED lines=18> */
.L_x_17018:
[----:B------:R-:W-:Y:S05]  /*21fe0*/  BSYNC.RECONVERGENT B0 ;  /* 0x0000000000007941 */ /* 0x000fea0003800200 */
.L_x_17016:
        /* <DEDUP_REMOVED lines=37> */
.L_x_17020:
        /* <DEDUP_REMOVED lines=18> */
.L_x_17021:
[----:B------:R-:W-:Y:S05]  /*22360*/  BSYNC.RECONVERGENT B0 ;  /* 0x0000000000007941 */ /* 0x000fea0003800200 */
.L_x_17019:
        /* <DEDUP_REMOVED lines=37> */
.L_x_17023:
        /* <DEDUP_REMOVED lines=18> */
.L_x_17024:
[----:B------:R-:W-:Y:S05]  /*226e0*/  BSYNC.RECONVERGENT B0 ;  /* 0x0000000000007941 */ /* 0x000fea0003800200 */
.L_x_17022:
        /* <DEDUP_REMOVED lines=37> */
.L_x_17026:
        /* <DEDUP_REMOVED lines=18> */
.L_x_17027:
[----:B------:R-:W-:Y:S05]  /*22a60*/  BSYNC.RECONVERGENT B0 ;  /* 0x0000000000007941 */ /* 0x000fea0003800200 */
.L_x_17025:
        /* <DEDUP_REMOVED lines=37> */
.L_x_17029:
        /* <DEDUP_REMOVED lines=18> */
.L_x_17030:
[----:B------:R-:W-:Y:S05]  /*22de0*/  BSYNC.RECONVERGENT B0 ;  /* 0x0000000000007941 */ /* 0x000fea0003800200 */
.L_x_17028:
        /* <DEDUP_REMOVED lines=37> */
.L_x_17032:
        /* <DEDUP_REMOVED lines=18> */
.L_x_17033:
[----:B------:R-:W-:Y:S05]  /*23160*/  BSYNC.RECONVERGENT B0 ;  /* 0x0000000000007941 */ /* 0x000fea0003800200 */
.L_x_17031:
        /* <DEDUP_REMOVED lines=37> */
.L_x_17035:
        /* <DEDUP_REMOVED lines=18> */
.L_x_17036:
[----:B------:R-:W-:Y:S05]  /*234e0*/  BSYNC.RECONVERGENT B0 ;  /* 0x0000000000007941 */ /* 0x000fea0003800200 */
.L_x_17034:
        /* <DEDUP_REMOVED lines=37> */
.L_x_17038:
        /* <DEDUP_REMOVED lines=18> */
.L_x_17039:
[----:B------:R-:W-:Y:S05]  /*23860*/  BSYNC.RECONVERGENT B0 ;  /* 0x0000000000007941 */ /* 0x000fea0003800200 */
.L_x_17037:
        /* <DEDUP_REMOVED lines=36> */
.L_x_17041:
        /* <DEDUP_REMOVED lines=16> */
.L_x_17042:
[----:B------:R-:W-:Y:S05]  /*23bb0*/  BSYNC.RECONVERGENT B0 ;  /* 0x0000000000007941 */ /* 0x000fea0003800200 */
.L_x_17040:
        /* <DEDUP_REMOVED lines=32> */
.L_x_17044:
[----:B------:R-:W-:Y:S01]  /*23dc0*/  MOV R8, R6 ;  /* 0x0000000600087202 */ /* 0x000fe20000000f00 */
[----:B------:R-:W-:Y:S01]  /*23dd0*/  IMAD.MOV.U32 R10, RZ, RZ, R7 ;  /* 0x000000ffff0a7224 */ /* 0x000fe200078e0007 */
[----:B------:R-:W-:-:S07]  /*23de0*/  MOV R9, 0x23e00 ;  /* 0x00023e0000097802 */ /* 0x000fce0000000f00 */
[----:B------:R-:W-:Y:S05]  /*23df0*/  CALL.REL.NOINC `($__internal_11_$__cuda_sm20_rem_u64) ;  /* 0x000001a000887944 */ /* 0x000fea0003c00000 */
[----:B------:R-:W-:Y:S02]  /*23e00*/  MOV R4, R0 ;  /* 0x0000000000047202 */ /* 0x000fe40000000f00 */
[----:B------:R-:W-:-:S07]  /*23e10*/  MOV R5, R3 ;  /* 0x0000000300057202 */ /* 0x000fce0000000f00 */
.L_x_17045:
[----:B------:R-:W-:Y:S05]  /*23e20*/  BSYNC.RECONVERGENT B0 ;  /* 0x0000000000007941 */ /* 0x000fea0003800200 */
.L_x_17043:
[----:B------:R-:W0:Y:S02]  /*23e30*/  LDCU.64 UR4, c[0x0][0x730] ;  /* 0x0000e600ff0477ac */ /* 0x000e240008000a00 */
[----:B0-----:R-:W-:Y:S02]  /*23e40*/  IMAD R3, R5, UR4, RZ ;  /* 0x0000000405037c24 */ /* 0x001fe4000f8e02ff */
[----:B------:R-:W-:-:S04]  /*23e50*/  IMAD.WIDE.U32 R20, R4, UR4, R20 ;  /* 0x0000000404147c25 */ /* 0x000fc8000f8e0014 */
[----:B------:R-:W-:-:S04]  /*23e60*/  IMAD R3, R4, UR5, R3 ;  /* 0x0000000504037c24 */ /* 0x000fc8000f8e0203 */
[----:B------:R-:W-:-:S07]  /*23e70*/  IMAD.IADD R21, R21, 0x1, R3 ;  /* 0x0000000115157824 */ /* 0x000fce00078e0203 */
.L_x_16973:
[----:B------:R-:W0:Y:S02]  /*23e80*/  LDCU.64 UR4, c[0x0][0x738] ;  /* 0x0000e700ff0477ac */ /* 0x000e240008000a00 */
[----:B0-----:R-:W-:-:S04]  /*23e90*/  LEA R4, P0, R20, UR4, 0x2 ;  /* 0x0000000414047c11 */ /* 0x001fc8000f8010ff */
[----:B------:R-:W-:Y:S01]  /*23ea0*/  LEA.HI.X R5, R20, UR5, R21, 0x2, P0 ;  /* 0x0000000514057c11 */ /* 0x000fe200080f1415 */
[----:B------:R-:W0:Y:S05]  /*23eb0*/  LDCU.64 UR4, c[0x0][0x580] ;  /* 0x0000b000ff0477ac */ /* 0x000e2a0008000a00 */
[----:B------:R-:W2:Y:S01]  /*23ec0*/  LDG.E R5, desc[UR36][R4.64] ;  /* 0x0000002404057981 */ /* 0x000ea2000c1e1900 */
[----:B------:R-:W-:Y:S02]  /*23ed0*/  IADD3 R16, PT, PT, R16, 0x80, RZ ;  /* 0x0000008010107810 */ /* 0x000fe40007ffe0ff */
[----:B0-----:R-:W-:-:S04]  /*23ee0*/  IADD3 R6, P0, PT, R17, UR4, RZ ;  /* 0x0000000411067c10 */ /* 0x001fc8000ff1e0ff */
[----:B------:R-:W-:-:S05]  /*23ef0*/  IADD3.X R7, PT, PT, RZ, UR5, RZ, P0, !PT ;  /* 0x00000005ff077c10 */ /* 0x000fca00087fe4ff */
[----:B--2---:R0:W-:Y:S04]  /*23f00*/  STG.E desc[UR36][R6.64], R5 ;  /* 0x0000000506007986 */ /* 0x0041e8000c101924 */
.L_x_16966:
[----:B------:R-:W-:Y:S05]  /*23f10*/  BSYNC.RECONVERGENT B6 ;  /* 0x0000000000067941 */ /* 0x000fea0003800200 */
.L_x_16965:
        /* <DEDUP_REMOVED lines=303> */
.L_x_17048:
        /* <DEDUP_REMOVED lines=29> */
.L_x_17050:
[----:B------:R-:W-:Y:S05]  /*253e0*/  BSYNC.RECONVERGENT B7 ;  /* 0x0000000000077941 */ /* 0x000fea0003800200 */
.L_x_17049:
        /* <DEDUP_REMOVED lines=36> */
.L_x_17052:
        /* <DEDUP_REMOVED lines=17> */
.L_x_17053:
[----:B------:R-:W-:Y:S05]  /*25740*/  BSYNC.RECONVERGENT B0 ;  /* 0x0000000000007941 */ /* 0x000fea0003800200 */
.L_x_17051:
        /* <DEDUP_REMOVED lines=37> */
.L_x_17056:
        /* <DEDUP_REMOVED lines=18> */
.L_x_17057:
[----:B------:R-:W-:Y:S05]  /*25ac0*/  BSYNC.RECONVERGENT B0 ;  /* 0x0000000000007941 */ /* 0x000fea0003800200 */
.L_x_17055:
        /* <DEDUP_REMOVED lines=37> */
.L_x_17059:
        /* <DEDUP_REMOVED lines=18> */
.L_x_17060:
[----:B------:R-:W-:Y:S05]  /*25e40*/  BSYNC.RECONVERGENT B0 ;  /* 0x0000000000007941 */ /* 0x000fea0003800200 */
.L_x_17058:
        /* <DEDUP_REMOVED lines=37> */
.L_x_17062:
        /* <DEDUP_REMOVED lines=18> */
.L_x_17063:
[----:B------:R-:W-:Y:S05]  /*261c0*/  BSYNC.RECONVERGENT B0 ;  /* 0x0000000000007941 */ /* 0x000fea0003800200 */
.L_x_17061:
        /* <DEDUP_REMOVED lines=37> */
.L_x_17065:
        /* <DEDUP_REMOVED lines=18> */
.L_x_17066:
[----:B------:R-:W-:Y:S05]  /*26540*/  BSYNC.RECONVERGENT B0 ;  /* 0x0000000000007941 */ /* 0x000fea0003800200 */
.L_x_17064:
        /* <DEDUP_REMOVED lines=37> */
.L_x_17068:
        /* <DEDUP_REMOVED lines=18> */
.L_x_17069:
[----:B------:R-:W-:Y:S05]  /*268c0*/  BSYNC.RECONVERGENT B0 ;  /* 0x0000000000007941 */ /* 0x000fea0003800200 */
.L_x_17067:
        /* <DEDUP_REMOVED lines=37> */
.L_x_17071:
        /* <DEDUP_REMOVED lines=18> */
.L_x_17072:
[----:B------:R-:W-:Y:S05]  /*26c40*/  BSYNC.RECONVERGENT B0 ;  /* 0x0000000000007941 */ /* 0x000fea0003800200 */
.L_x_17070:
        /* <DEDUP_REMOVED lines=37> */
.L_x_17074:
        /* <DEDUP_REMOVED lines=18> */
.L_x_17075:
[----:B------:R-:W-:Y:S05]  /*26fc0*/  BSYNC.RECONVERGENT B0 ;  /* 0x0000000000007941 */ /* 0x000fea0003800200 */
.L_x_17073:
        /* <DEDUP_REMOVED lines=37> */
.L_x_17077:
        /* <DEDUP_REMOVED lines=18> */
.L_x_17078:
[----:B------:R-:W-:Y:S05]  /*27340*/  BSYNC.RECONVERGENT B0 ;  /* 0x0000000000007941 */ /* 0x000fea0003800200 */
.L_x_17076:
        /* <DEDUP_REMOVED lines=37> */
.L_x_17080:
        /* <DEDUP_REMOVED lines=18> */
.L_x_17081:
[----:B------:R-:W-:Y:S05]  /*276c0*/  BSYNC.RECONVERGENT B0 ;  /* 0x0000000000007941 */ /* 0x000fea0003800200 */
.L_x_17079:
        /* <DEDUP_REMOVED lines=37> */
.L_x_17083:
        /* <DEDUP_REMOVED lines=18> */
.L_x_17084:
[----:B------:R-:W-:Y:S05]  /*27a40*/  BSYNC.RECONVERGENT B0 ;  /* 0x0000000000007941 */ /* 0x000fea0003800200 */
.L_x_17082:
        /* <DEDUP_REMOVED lines=37> */
.L_x_17086:
        /* <DEDUP_REMOVED lines=18> */
.L_x_17087:
[----:B------:R-:W-:Y:S05]  /*27dc0*/  BSYNC.RECONVERGENT B0 ;  /* 0x0000000000007941 */ /* 0x000fea0003800200 */
.L_x_17085:
        /* <DEDUP_REMOVED lines=37> */
.L_x_17089:
        /* <DEDUP_REMOVED lines=18> */
.L_x_17090:
[----:B------:R-:W-:Y:S05]  /*28140*/  BSYNC.RECONVERGENT B0 ;  /* 0x0000000000007941 */ /* 0x000fea0003800200 */
.L_x_17088:
        /* <DEDUP_REMOVED lines=37> */
.L_x_17092:
        /* <DEDUP_REMOVED lines=18> */
.L_x_17093:
[----:B------:R-:W-:Y:S05]  /*284c0*/  BSYNC.RECONVERGENT B0 ;  /* 0x0000000000007941 */ /* 0x000fea0003800200 */
.L_x_17091:
        /* <DEDUP_REMOVED lines=37> */
.L_x_17095:
        /* <DEDUP_REMOVED lines=18> */
.L_x_17096:
[----:B------:R-:W-:Y:S05]  /*28840*/  BSYNC.RECONVERGENT B0 ;  /* 0x0000000000007941 */ /* 0x000fea0003800200 */
.L_x_17094:
        /* <DEDUP_REMOVED lines=37> */
.L_x_17098:
        /* <DEDUP_REMOVED lines=18> */
.L_x_17099:
[----:B------:R-:W-:Y:S05]  /*28bc0*/  BSYNC.RECONVERGENT B0 ;  /* 0x0000000000007941 */ /* 0x000fea0003800200 */
.L_x_17097:
        /* <DEDUP_REMOVED lines=37> */
.L_x_17101:
        /* <DEDUP_REMOVED lines=18> */
.L_x_17102:
[----:B------:R-:W-:Y:S05]  /*28f40*/  BSYNC.RECONVERGENT B0 ;  /* 0x0000000000007941 */ /* 0x000fea0003800200 */
.L_x_17100:
        /* <DEDUP_REMOVED lines=37> */
.L_x_17104:
        /* <DEDUP_REMOVED lines=18> */
.L_x_17105:
[----:B------:R-:W-:Y:S05]  /*292c0*/  BSYNC.RECONVERGENT B0 ;  /* 0x0000000000007941 */ /* 0x000fea0003800200 */
.L_x_17103:
        /* <DEDUP_REMOVED lines=37> */
.L_x_17107:
        /* <DEDUP_REMOVED lines=18> */
.L_x_17108:
[----:B------:R-:W-:Y:S05]  /*29640*/  BSYNC.RECONVERGENT B0 ;  /* 0x0000000000007941 */ /* 0x000fea0003800200 */
.L_x_17106:
        /* <DEDUP_REMOVED lines=37> */
.L_x_17110:
        /* <DEDUP_REMOVED lines=18> */
.L_x_17111:
[----:B------:R-:W-:Y:S05]  /*299c0*/  BSYNC.RECONVERGENT B0 ;  /* 0x0000000000007941 */ /* 0x000fea0003800200 */
.L_x_17109:
        /* <DEDUP_REMOVED lines=37> */
.L_x_17113:
        /* <DEDUP_REMOVED lines=18> */
.L_x_17114:
[----:B------:R-:W-:Y:S05]  /*29d40*/  BSYNC.RECONVERGENT B0 ;  /* 0x0000000000007941 */ /* 0x000fea0003800200 */
.L_x_17112:
        /* <DEDUP_REMOVED lines=37> */
.L_x_17116:
        /* <DEDUP_REMOVED lines=18> */
.L_x_17117:
[----:B------:R-:W-:Y:S05]  /*2a0c0*/  BSYNC.RECONVERGENT B0 ;  /* 0x0000000000007941 */ /* 0x000fea0003800200 */
.L_x_17115:
        /* <DEDUP_REMOVED lines=37> */
.L_x_17119:
        /* <DEDUP_REMOVED lines=18> */
.L_x_17120:
[----:B------:R-:W-:Y:S05]  /*2a440*/  BSYNC.RECONVERGENT B0 ;  /* 0x0000000000007941 */ /* 0x000fea0003800200 */
.L_x_17118:
        /* <DEDUP_REMOVED lines=36> */
.L_x_17122:
        /* <DEDUP_REMOVED lines=16> */
.L_x_17123:
[----:B------:R-:W-:Y:S05]  /*2a790*/  BSYNC.RECONVERGENT B0 ;  /* 0x0000000000007941 */ /* 0x000fea0003800200 */
.L_x_17121:
        /* <DEDUP_REMOVED lines=32> */
.L_x_17125:
[----:B------:R-:W-:Y:S02]  /*2a9a0*/  MOV R8, R6 ;  /* 0x0000000600087202 */ /* 0x000fe40000000f00 */
[----:B------:R-:W-:Y:S02]  /*2a9b0*/  MOV R10, R7 ;  /* 0x00000007000a7202 */ /* 0x000fe40000000f00 */
[----:B------:R-:W-:-:S07]  /*2a9c0*/  MOV R9, 0x2a9e0 ;  /* 0x0002a9e000097802 */ /* 0x000fce0000000f00 */
[----:B------:R-:W-:Y:S05]  /*2a9d0*/  CALL.REL.NOINC `($__internal_11_$__cuda_sm20_rem_u64) ;  /* 0x0000013400907944 */ /* 0x000fea0003c00000 */
[----:B------:R-:W-:Y:S01]  /*2a9e0*/  IMAD.MOV.U32 R4, RZ, RZ, R0 ;  /* 0x000000ffff047224 */ /* 0x000fe200078e0000 */
[----:B------:R-:W-:-:S07]  /*2a9f0*/  MOV R5, R3 ;  /* 0x0000000300057202 */ /* 0x000fce0000000f00 */
.L_x_17126:
[----:B------:R-:W-:Y:S05]  /*2aa00*/  BSYNC.RECONVERGENT B0 ;  /* 0x0000000000007941 */ /* 0x000fea0003800200 */
.L_x_17124:
[----:B------:R-:W0:Y:S02]  /*2aa10*/  LDCU.64 UR4, c[0x0][0x730] ;  /* 0x0000e600ff0477ac */ /* 0x000e240008000a00 */
[----:B0-----:R-:W-:Y:S02]  /*2aa20*/  IMAD R3, R5, UR4, RZ ;  /* 0x0000000405037c24 */ /* 0x001fe4000f8e02ff */
[----:B------:R-:W-:-:S04]  /*2aa30*/  IMAD.WIDE.U32 R20, R4, UR4, R20 ;  /* 0x0000000404147c25 */ /* 0x000fc8000f8e0014 */
[----:B------:R-:W-:-:S05]  /*2aa40*/  IMAD R3, R4, UR5, R3 ;  /* 0x0000000504037c24 */ /* 0x000fca000f8e0203 */
[----:B------:R-:W-:-:S07]  /*2aa50*/  IADD3 R21, PT, PT, R21, R3, RZ ;  /* 0x0000000315157210 */ /* 0x000fce0007ffe0ff */
.L_x_17054:
[----:B------:R-:W0:Y:S02]  /*2aa60*/  LDCU.64 UR4, c[0x0][0x738] ;  /* 0x0000e700ff0477ac */ /* 0x000e240008000a00 */
[----:B0-----:R-:W-:-:S04]  /*2aa70*/  LEA R4, P0, R20, UR4, 0x2 ;  /* 0x0000000414047c11 */ /* 0x001fc8000f8010ff */
[----:B------:R-:W-:Y:S01]  /*2aa80*/  LEA.HI.X R5, R20, UR5, R21, 0x2, P0 ;  /* 0x0000000514057c11 */ /* 0x000fe200080f1415 */
[----:B------:R-:W0:Y:S05]  /*2aa90*/  LDCU.64 UR4, c[0x0][0x580] ;  /* 0x0000b000ff0477ac */ /* 0x000e2a0008000a00 */
[----:B------:R-:W2:Y:S01]  /*2aaa0*/  LDG.E R5, desc[UR36][R4.64] ;  /* 0x0000002404057981 */ /* 0x000ea2000c1e1900 */
[----:B------:R-:W-:Y:S02]  /*2aab0*/  IADD3 R16, PT, PT, R16, 0x80, RZ ;  /* 0x0000008010107810 */ /* 0x000fe40007ffe0ff */
[----:B0-----:R-:W-:-:S05]  /*2aac0*/  IADD3 R6, P0, PT, R17, UR4, RZ ;  /* 0x0000000411067c10 */ /* 0x001fca000ff1e0ff */
[----:B------:R-:W-:-:S05]  /*2aad0*/  IMAD.X R7, RZ, RZ, UR5, P0 ;  /* 0x00000005ff077e24 */ /* 0x000fca00080e06ff */
[----:B--2---:R1:W-:Y:S03]  /*2aae0*/  STG.E desc[UR36][R6.64], R5 ;  /* 0x0000000506007986 */ /* 0x0043e6000c101924 */
.L_x_17047:
[----:B------:R-:W-:Y:S05]  /*2aaf0*/  BSYNC.RECONVERGENT B6 ;  /* 0x0000000000067941 */ /* 0x000fea0003800200 */
.L_x_17046:
        /* <DEDUP_REMOVED lines=303> */
.L_x_17129:
        /* <DEDUP_REMOVED lines=29> */
.L_x_17131:
[----:B------:R-:W-:Y:S05]  /*2bfc0*/  BSYNC.RECONVERGENT B7 ;  /* 0x0000000000077941 */ /* 0x000fea0003800200 */
.L_x_17130:
        /* <DEDUP_REMOVED lines=36> */
.L_x_17133:
        /* <DEDUP_REMOVED lines=17> */
.L_x_17134:
[----:B------:R-:W-:Y:S05]  /*2c320*/  BSYNC.RECONVERGENT B0 ;  /* 0x0000000000007941 */ /* 0x000fea0003800200 */
.L_x_17132:
        /* <DEDUP_REMOVED lines=37> */
.L_x_17137:
        /* <DEDUP_REMOVED lines=18> */
.L_x_17138:
[----:B------:R-:W-:Y:S05]  /*2c6a0*/  BSYNC.RECONVERGENT B0 ;  /* 0x0000000000007941 */ /* 0x000fea0003800200 */
.L_x_17136:
        /* <DEDUP_REMOVED lines=37> */
.L_x_17140:
        /* <DEDUP_REMOVED lines=18> */
.L_x_17141:
[----:B------:R-:W-:Y:S05]  /*2ca20*/  BSYNC.RECONVERGENT B0 ;  /* 0x0000000000007941 */ /* 0x000fea0003800200 */
.L_x_17139:
        /* <DEDUP_REMOVED lines=37> */
.L_x_17143:
        /* <DEDUP_REMOVED lines=18> */
.L_x_17144:
[----:B------:R-:W-:Y:S05]  /*2cda0*/  BSYNC.RECONVERGENT B0 ;  /* 0x0000000000007941 */ /* 0x000fea0003800200 */
.L_x_17142:
        /* <DEDUP_REMOVED lines=37> */
.L_x_17146:
        /* <DEDUP_REMOVED lines=18> */
.L_x_17147:
[----:B------:R-:W-:Y:S05]  /*2d120*/  BSYNC.RECONVERGENT B0 ;  /* 0x0000000000007941 */ /* 0x000fea0003800200 */
.L_x_17145:
        /* <DEDUP_REMOVED lines=37> */
.L_x_17149:
        /* <DEDUP_REMOVED lines=18> */
.L_x_17150:
[----:B------:R-:W-:Y:S05]  /*2d4a0*/  BSYNC.RECONVERGENT B0 ;  /* 0x0000000000007941 */ /* 0x000fea0003800200 */
.L_x_17148:
        /* <DEDUP_REMOVED lines=37> */
.L_x_17152:
        /* <DEDUP_REMOVED lines=18> */
.L_x_17153:
[----:B------:R-:W-:Y:S05]  /*2d820*/  BSYNC.RECONVERGENT B0 ;  /* 0x0000000000007941 */ /* 0x000fea0003800200 */
.L_x_17151:
        /* <DEDUP_REMOVED lines=37> */
.L_x_17155:
        /* <DEDUP_REMOVED lines=18> */
.L_x_17156:
[----:B------:R-:W-:Y:S05]  /*2dba0*/  BSYNC.RECONVERGENT B0 ;  /* 0x0000000000007941 */ /* 0x000fea0003800200 */
.L_x_17154:
        /* <DEDUP_REMOVED lines=37> */
.L_x_17158:
        /* <DEDUP_REMOVED lines=18> */
.L_x_17159:
[----:B------:R-:W-:Y:S05]  /*2df20*/  BSYNC.RECONVERGENT B0 ;  /* 0x0000000000007941 */ /* 0x000fea0003800200 */
.L_x_17157:
        /* <DEDUP_REMOVED lines=37> */
.L_x_17161:
        /* <DEDUP_REMOVED lines=18> */
.L_x_17162:
[----:B------:R-:W-:Y:S05]  /*2e2a0*/  BSYNC.RECONVERGENT B0 ;  /* 0x0000000000007941 */ /* 0x000fea0003800200 */
.L_x_17160:
        /* <DEDUP_REMOVED lines=37> */
.L_x_17164:
        /* <DEDUP_REMOVED lines=18> */
.L_x_17165:
[----:B------:R-:W-:Y:S05]  /*2e620*/  BSYNC.RECONVERGENT B0 ;  /* 0x0000000000007941 */ /* 0x000fea0003800200 */
.L_x_17163:
        /* <DEDUP_REMOVED lines=37> */
.L_x_17167:
        /* <DEDUP_REMOVED lines=18> */
.L_x_17168:
[----:B------:R-:W-:Y:S05]  /*2e9a0*/  BSYNC.RECONVERGENT B0 ;  /* 0x0000000000007941 */ /* 0x000fea0003800200 */
.L_x_17166:
        /* <DEDUP_REMOVED lines=37> */
.L_x_17170:
        /* <DEDUP_REMOVED lines=18> */
.L_x_17171:
[----:B------:R-:W-:Y:S05]  /*2ed20*/  BSYNC.RECONVERGENT B0 ;  /* 0x0000000000007941 */ /* 0x000fea0003800200 */
.L_x_17169:
        /* <DEDUP_REMOVED lines=37> */
.L_x_17173:
        /* <DEDUP_REMOVED lines=18> */
.L_x_17174:
[----:B------:R-:W-:Y:S05]  /*2f0a0*/  BSYNC.RECONVERGENT B0 ;  /* 0x0000000000007941 */ /* 0x000fea0003800200 */
.L_x_17172:
        /* <DEDUP_REMOVED lines=37> */
.L_x_17176:
        /* <DEDUP_REMOVED lines=18> */
.L_x_17177:
[----:B------:R-:W-:Y:S05]  /*2f420*/  BSYNC.RECONVERGENT B0 ;  /* 0x0000000000007941 */ /* 0x000fea0003800200 */
.L_x_17175:
        /* <DEDUP_REMOVED lines=37> */
.L_x_17179:
        /* <DEDUP_REMOVED lines=18> */
.L_x_17180:
[----:B------:R-:W-:Y:S05]  /*2f7a0*/  BSYNC.RECONVERGENT B0 ;  /* 0x0000000000007941 */ /* 0x000fea0003800200 */
.L_x_17178:
        /* <DEDUP_REMOVED lines=37> */
.L_x_17182:
        /* <DEDUP_REMOVED lines=18> */
.L_x_17183:
[----:B------:R-:W-:Y:S05]  /*2fb20*/  BSYNC.RECONVERGENT B0 ;  /* 0x0000000000007941 */ /* 0x000fea0003800200 */
.L_x_17181:
        /* <DEDUP_REMOVED lines=37> */
.L_x_17185:
        /* <DEDUP_REMOVED lines=18> */
.L_x_17186:
[----:B------:R-:W-:Y:S05]  /*2fea0*/  BSYNC.RECONVERGENT B0 ;  /* 0x0000000000007941 */ /* 0x000fea0003800200 */
.L_x_17184:
        /* <DEDUP_REMOVED lines=37> */
.L_x_17188:
        /* <DEDUP_REMOVED lines=18> */
.L_x_17189:
[----:B------:R-:W-:Y:S05]  /*30220*/  BSYNC.RECONVERGENT B0 ;  /* 0x0000000000007941 */ /* 0x000fea0003800200 */
.L_x_17187:
        /* <DEDUP_REMOVED lines=37> */
.L_x_17191:
        /* <DEDUP_REMOVED lines=18> */
.L_x_17192:
[----:B------:R-:W-:Y:S05]  /*305a0*/  BSYNC.RECONVERGENT B0 ;  /* 0x0000000000007941 */ /* 0x000fea0003800200 */
.L_x_17190:
        /* <DEDUP_REMOVED lines=37> */
.L_x_17194:
        /* <DEDUP_REMOVED lines=18> */
.L_x_17195:
[----:B------:R-:W-:Y:S05]  /*30920*/  BSYNC.RECONVERGENT B0 ;  /* 0x0000000000007941 */ /* 0x000fea0003800200 */
.L_x_17193:
        /* <DEDUP_REMOVED lines=37> */
.L_x_17197:
        /* <DEDUP_REMOVED lines=18> */
.L_x_17198:
[----:B------:R-:W-:Y:S05]  /*30ca0*/  BSYNC.RECONVERGENT B0 ;  /* 0x0000000000007941 */ /* 0x000fea0003800200 */
.L_x_17196:
        /* <DEDUP_REMOVED lines=37> */
.L_x_17200:
        /* <DEDUP_REMOVED lines=18> */
.L_x_17201:
[----:B------:R-:W-:Y:S05]  /*31020*/  BSYNC.RECONVERGENT B0 ;  /* 0x0000000000007941 */ /* 0x000fea0003800200 */
.L_x_17199:
        /* <DEDUP_REMOVED lines=36> */
.L_x_17203:
        /* <DEDUP_REMOVED lines=16> */
.L_x_17204:
[----:B------:R-:W-:Y:S05]  /*31370*/  BSYNC.RECONVERGENT B0 ;  /* 0x0000000000007941 */ /* 0x000fea0003800200 */
.L_x_17202:
        /* <DEDUP_REMOVED lines=32> */
.L_x_17206:
[----:B------:R-:W-:Y:S01]  /*31580*/  IMAD.MOV.U32 R8, RZ, RZ, R6 ;  /* 0x000000ffff087224 */ /* 0x000fe200078e0006 */
[----:B------:R-:W-:Y:S02]  /*31590*/  MOV R10, R7 ;  /* 0x00000007000a7202 */ /* 0x000fe40000000f00 */
[----:B------:R-:W-:-:S07]  /*315a0*/  MOV R9, 0x315c0 ;  /* 0x000315c000097802 */ /* 0x000fce0000000f00 */
[----:B------:R-:W-:Y:S05]  /*315b0*/  CALL.REL.NOINC `($__internal_11_$__cuda_sm20_rem_u64) ;  /* 0x000000c800987944 */ /* 0x000fea0003c00000 */
[----:B------:R-:W-:Y:S01]  /*315c0*/  MOV R4, R0 ;  /* 0x0000000000047202 */ /* 0x000fe20000000f00 */
[----:B------:R-:W-:-:S07]  /*315d0*/  IMAD.MOV.U32 R5, RZ, RZ, R3 ;  /* 0x000000ffff057224 */ /* 0x000fce00078e0003 */
.L_x_17207:
[----:B------:R-:W-:Y:S05]  /*315e0*/  BSYNC.RECONVERGENT B0 ;  /* 0x0000000000007941 */ /* 0x000fea0003800200 */
.L_x_17205:
[----:B------:R-:W0:Y:S02]  /*315f0*/  LDCU.64 UR4, c[0x0][0x730] ;  /* 0x0000e600ff0477ac */ /* 0x000e240008000a00 */
[----:B0-----:R-:W-:Y:S02]  /*31600*/  IMAD R3, R5, UR4, RZ ;  /* 0x0000000405037c24 */ /* 0x001fe4000f8e02ff */
[----:B------:R-:W-:-:S04]  /*31610*/  IMAD.WIDE.U32 R20, R4, UR4, R20 ;  /* 0x0000000404147c25 */ /* 0x000fc8000f8e0014 */
[----:B------:R-:W-:-:S05]  /*31620*/  IMAD R3, R4, UR5, R3 ;  /* 0x0000000504037c24 */ /* 0x000fca000f8e0203 */
[----:B------:R-:W-:-:S07]  /*31630*/  IADD3 R21, PT, PT, R21, R3, RZ ;  /* 0x0000000315157210 */ /* 0x000fce0007ffe0ff */
.L_x_17135:
[----:B------:R-:W0:Y:S02]  /*31640*/  LDCU.64 UR4, c[0x0][0x738] ;  /* 0x0000e700ff0477ac */ /* 0x000e240008000a00 */
[----:B0-----:R-:W-:-:S04]  /*31650*/  LEA R4, P0, R20, UR4, 0x2 ;  /* 0x0000000414047c11 */ /* 0x001fc8000f8010ff */
[----:B------:R-:W-:Y:S01]  /*31660*/  LEA.HI.X R5, R20, UR5, R21, 0x2, P0 ;  /* 0x0000000514057c11 */ /* 0x000fe200080f1415 */
[----:B------:R-:W0:Y:S05]  /*31670*/  LDCU.64 UR4, c[0x0][0x580] ;  /* 0x0000b000ff0477ac */ /* 0x000e2a0008000a00 */
[----:B------:R-:W2:Y:S01]  /*31680*/  LDG.E R5, desc[UR36][R4.64] ;  /* 0x0000002404057981 */ /* 0x000ea2000c1e1900 */
[----:B------:R-:W-:Y:S01]  /*31690*/  VIADD R16, R16, 0x80 ;  /* 0x0000008010107836 */ /* 0x000fe20000000000 */
[----:B0-----:R-:W-:-:S04]  /*316a0*/  IADD3 R6, P0, PT, R17, UR4, RZ ;  /* 0x0000000411067c10 */ /* 0x001fc8000ff1e0ff */
[----:B------:R-:W-:-:S05]  /*316b0*/  IADD3.X R7, PT, PT, RZ, UR5, RZ, P0, !PT ;  /* 0x00000005ff077c10 */ /* 0x000fca00087fe4ff */
[----:B--2---:R2:W-:Y:S04]  /*316c0*/  STG.E desc[UR36][R6.64], R5 ;  /* 0x0000000506007986 */ /* 0x0045e8000c101924 */
.L_x_17128:
[----:B------:R-:W-:Y:S05]  /*316d0*/  BSYNC.RECONVERGENT B6 ;  /* 0x0000000000067941 */ /* 0x000fea0003800200 */
.L_x_17127:
        /* <DEDUP_REMOVED lines=302> */
.L_x_17208:
        /* <DEDUP_REMOVED lines=31> */
.L_x_17210:
[----:B------:R-:W-:Y:S05]  /*32bb0*/  BSYNC.RECONVERGENT B6 ;  /* 0x0000000000067941 */ /* 0x000fea0003800200 */
.L_x_17209:
        /* <DEDUP_REMOVED lines=37> */
.L_x_17212:
        /* <DEDUP_REMOVED lines=17> */
.L_x_17213:
[----:B------:R-:W-:Y:S05]  /*32f20*/  BSYNC.RECONVERGENT B0 ;  /* 0x0000000000007941 */ /* 0x000fea0003800200 */
.L_x_17211:
        /* <DEDUP_REMOVED lines=37> */
.L_x_17216:
        /* <DEDUP_REMOVED lines=18> */
.L_x_17217:
[----:B------:R-:W-:Y:S05]  /*332a0*/  BSYNC.RECONVERGENT B0 ;  /* 0x0000000000007941 */ /* 0x000fea0003800200 */
.L_x_17215:
        /* <DEDUP_REMOVED lines=38> */
.L_x_17219:
        /* <DEDUP_REMOVED lines=18> */
.L_x_17220:
[----:B------:R-:W-:Y:S05]  /*33630*/  BSYNC.RECONVERGENT B0 ;  /* 0x0000000000007941 */ /* 0x000fea0003800200 */
.L_x_17218:
        /* <DEDUP_REMOVED lines=38> */
.L_x_17222:
        /* <DEDUP_REMOVED lines=18> */
.L_x_17223:
[----:B------:R-:W-:Y:S05]  /*339c0*/  BSYNC.RECONVERGENT B0 ;  /* 0x0000000000007941 */ /* 0x000fea0003800200 */
.L_x_17221:
        /* <DEDUP_REMOVED lines=38> */
.L_x_17225:
        /* <DEDUP_REMOVED lines=18> */
.L_x_17226:
[----:B------:R-:W-:Y:S05]  /*33d50*/  BSYNC.RECONVERGENT B0 ;  /* 0x0000000000007941 */ /* 0x000fea0003800200 */
.L_x_17224:
        /* <DEDUP_REMOVED lines=38> */
.L_x_17228:
        /* <DEDUP_REMOVED lines=18> */
.L_x_17229:
[----:B------:R-:W-:Y:S05]  /*340e0*/  BSYNC.RECONVERGENT B0 ;  /* 0x0000000000007941 */ /* 0x000fea0003800200 */
.L_x_17227:
        /* <DEDUP_REMOVED lines=38> */
.L_x_17231:
        /* <DEDUP_REMOVED lines=18> */
.L_x_17232:
[----:B------:R-:W-:Y:S05]  /*34470*/  BSYNC.RECONVERGENT B0 ;  /* 0x0000000000007941 */ /* 0x000fea0003800200 */
.L_x_17230:
        /* <DEDUP_REMOVED lines=38> */
.L_x_17234:
        /* <DEDUP_REMOVED lines=18> */
.L_x_17235:
[----:B------:R-:W-:Y:S05]  /*34800*/  BSYNC.RECONVERGENT B0 ;  /* 0x0000000000007941 */ /* 0x000fea0003800200 */
.L_x_17233:
        /* <DEDUP_REMOVED lines=38> */
.L_x_17237:
        /* <DEDUP_REMOVED lines=18> */
.L_x_17238:
[----:B------:R-:W-:Y:S05]  /*34b90*/  BSYNC.RECONVERGENT B0 ;  /* 0x0000000000007941 */ /* 0x000fea0003800200 */
.L_x_17236:
        /* <DEDUP_REMOVED lines=38> */
.L_x_17240:
        /* <DEDUP_REMOVED lines=18> */
.L_x_17241:
[----:B------:R-:W-:Y:S05]  /*34f20*/  BSYNC.RECONVERGENT B0 ;  /* 0x0000000000007941 */ /* 0x000fea0003800200 */
.L_x_17239:
        /* <DEDUP_REMOVED lines=38> */
.L_x_17243:
        /* <DEDUP_REMOVED lines=18> */
.L_x_17244:
[----:B------:R-:W-:Y:S05]  /*352b0*/  BSYNC.RECONVERGENT B0 ;  /* 0x0000000000007941 */ /* 0x000fea0003800200 */
.L_x_17242:
        /* <DEDUP_REMOVED lines=38> */
.L_x_17246:
        /* <DEDUP_REMOVED lines=18> */
.L_x_17247:
[----:B------:R-:W-:Y:S05]  /*35640*/  BSYNC.RECONVERGENT B0 ;  /* 0x0000000000007941 */ /* 0x000fea0003800200 */
.L_x_17245:
        /* <DEDUP_REMOVED lines=38> */
.L_x_17249:
        /* <DEDUP_REMOVED lines=18> */
.L_x_17250:
[----:B------:R-:W-:Y:S05]  /*359d0*/  BSYNC.RECONVERGENT B0 ;  /* 0x0000000000007941 */ /* 0x000fea0003800200 */
.L_x_17248:
        /* <DEDUP_REMOVED lines=38> */
.L_x_17252:
        /* <DEDUP_REMOVED lines=18> */
.L_x_17253:
[----:B------:R-:W-:Y:S05]  /*35d60*/  BSYNC.RECONVERGENT B0 ;  /* 0x0000000000007941 */ /* 0x000fea0003800200 */
.L_x_17251:
        /* <DEDUP_REMOVED lines=38> */
.L_x_17255:
        /* <DEDUP_REMOVED lines=18> */
.L_x_17256:
[----:B------:R-:W-:Y:S05]  /*360f0*/  BSYNC.RECONVERGENT B0 ;  /* 0x0000000000007941 */ /* 0x000fea0003800200 */
.L_x_17254:
        /* <DEDUP_REMOVED lines=38> */
.L_x_17258:
        /* <DEDUP_REMOVED lines=18> */
.L_x_17259:
[----:B------:R-:W-:Y:S05]  /*36480*/  BSYNC.RECONVERGENT B0 ;  /* 0x0000000000007941 */ /* 0x000fea0003800200 */
.L_x_17257:
        /* <DEDUP_REMOVED lines=38> */
.L_x_17261:
        /* <DEDUP_REMOVED lines=18> */
.L_x_17262:
[----:B------:R-:W-:Y:S05]  /*36810*/  BSYNC.RECONVERGENT B0 ;  /* 0x0000000000007941 */ /* 0x000fea0003800200 */
.L_x_17260:
        /* <DEDUP_REMOVED lines=38> */
.L_x_17264:
        /* <DEDUP_REMOVED lines=18> */
.L_x_17265:
[----:B------:R-:W-:Y:S05]  /*36ba0*/  BSYNC.RECONVERGENT B0 ;  /* 0x0000000000007941 */ /* 0x000fea0003800200 */
.L_x_17263:
        /* <DEDUP_REMOVED lines=38> */
.L_x_17267:
        /* <DEDUP_REMOVED lines=18> */
.L_x_17268:
[----:B------:R-:W-:Y:S05]  /*36f30*/  BSYNC.RECONVERGENT B0 ;  /* 0x0000000000007941 */ /* 0x000fea0003800200 */
.L_x_17266:
        /* <DEDUP_REMOVED lines=38> */
.L_x_17270:
        /* <DEDUP_REMOVED lines=18> */
.L_x_17271:
[----:B------:R-:W-:Y:S05]  /*372c0*/  BSYNC.RECONVERGENT B0 ;  /* 0x0000000000007941 */ /* 0x000fea0003800200 */
.L_x_17269:
        /* <DEDUP_REMOVED lines=38> */
.L_x_17273:
        /* <DEDUP_REMOVED lines=18> */
.L_x_17274:
[----:B------:R-:W-:Y:S05]  /*37650*/  BSYNC.RECONVERGENT B0 ;  /* 0x0000000000007941 */ /* 0x000fea0003800200 */
.L_x_17272:
        /* <DEDUP_REMOVED lines=38> */
.L_x_17276:
        /* <DEDUP_REMOVED lines=18> */
.L_x_17277:
[----:B------:R-:W-:Y:S05]  /*379e0*/  BSYNC.RECONVERGENT B0 ;  /* 0x0000000000007941 */ /* 0x000fea0003800200 */
.L_x_17275:
        /* <DEDUP_REMOVED lines=38> */
.L_x_17279:
        /* <DEDUP_REMOVED lines=18> */
.L_x_17280:
[----:B------:R-:W-:Y:S05]  /*37d70*/  BSYNC.RECONVERGENT B0 ;  /* 0x0000000000007941 */ /* 0x000fea0003800200 */
.L_x_17278:
        /* <DEDUP_REMOVED lines=37> */
.L_x_17282:
        /* <DEDUP_REMOVED lines=16> */
.L_x_17283:
[----:B------:R-:W-:Y:S05]  /*380d0*/  BSYNC.RECONVERGENT B0 ;  /* 0x0000000000007941 */ /* 0x000fea0003800200 */
.L_x_17281:
        /* <DEDUP_REMOVED lines=33> */
.L_x_17285:
[----:B------:R-:W-:Y:S01]  /*382f0*/  IMAD.MOV.U32 R8, RZ, RZ, R6 ;  /* 0x000000ffff087224 */ /* 0x000fe200078e0006 */
[----:B------:R-:W-:Y:S02]  /*38300*/  MOV R10, R7 ;  /* 0x00000007000a7202 */ /* 0x000fe40000000f00 */
[----:B------:R-:W-:-:S07]  /*38310*/  MOV R9, 0x38330 ;  /* 0x0003833000097802 */ /* 0x000fce0000000f00 */
[----:B------:R-:W-:Y:S05]  /*38320*/  CALL.REL.NOINC `($__internal_11_$__cuda_sm20_rem_u64) ;  /* 0x0000005c003c7944 */ /* 0x000fea0003c00000 */
[----:B------:R-:W-:Y:S01]  /*38330*/  MOV R4, R0 ;  /* 0x0000000000047202 */ /* 0x000fe20000000f00 */
[----:B------:R-:W-:-:S07]  /*38340*/  IMAD.MOV.U32 R5, RZ, RZ, R3 ;  /* 0x000000ffff057224 */ /* 0x000fce00078e0003 */
.L_x_17286:
[----:B------:R-:W-:Y:S05]  /*38350*/  BSYNC.RECONVERGENT B0 ;  /* 0x0000000000007941 */ /* 0x000fea0003800200 */
.L_x_17284:
[----:B------:R-:W0:Y:S01]  /*38360*/  LDCU.64 UR4, c[0x0][0x730] ;  /* 0x0000e600ff0477ac */ /* 0x000e220008000a00 */
[----:B------:R-:W-:Y:S01]  /*38370*/  MOV R3, R21 ;  /* 0x0000001500037202 */ /* 0x000fe20000000f00 */
[----:B0-----:R-:W-:Y:S02]  /*38380*/  IMAD R5, R5, UR4, RZ ;  /* 0x0000000405057c24 */ /* 0x001fe4000f8e02ff */
[----:B------:R-:W-:-:S04]  /*38390*/  IMAD.WIDE.U32 R2, R4, UR4, R2 ;  /* 0x0000000404027c25 */ /* 0x000fc8000f8e0002 */
[----:B------:R-:W-:-:S05]  /*383a0*/  IMAD R5, R4, UR5, R5 ;  /* 0x0000000504057c24 */ /* 0x000fca000f8e0205 */
[----:B------:R-:W-:-:S07]  /*383b0*/  IADD3 R21, PT, PT, R3, R5, RZ ;  /* 0x0000000503157210 */ /* 0x000fce0007ffe0ff */
.L_x_17214:
[----:B------:R-:W0:Y:S02]  /*383c0*/  LDCU.64 UR4, c[0x0][0x738] ;  /* 0x0000e700ff0477ac */ /* 0x000e240008000a00 */
[----:B0-----:R-:W-:-:S04]  /*383d0*/  LEA R4, P0, R2, UR4, 0x2 ;  /* 0x0000000402047c11 */ /* 0x001fc8000f8010ff */
[----:B------:R-:W-:-:S06]  /*383e0*/  LEA.HI.X R5, R2, UR5, R21, 0x2, P0 ;  /* 0x0000000502057c11 */ /* 0x000fcc00080f1415 */
[----:B------:R-:W2:Y:S04]  /*383f0*/  LDG.E R5, desc[UR36][R4.64] ;  /* 0x0000002404057981 */ /* 0x000ea8000c1e1900 */
[----:B--2---:R-:W-:Y:S01]  /*38400*/  STG.E desc[UR36][R16.64], R5 ;  /* 0x0000000510007986 */ /* 0x004fe2000c101924 */
[----:B------:R-:W-:Y:S05]  /*38410*/  EXIT ;  /* 0x000000000000794d */ /* 0x000fea0003800000 */
.L_x_16945:
        /* <DEDUP_REMOVED lines=306> */
.L_x_17289:
        /* <DEDUP_REMOVED lines=29> */
.L_x_17291:
[----:B------:R-:W-:Y:S05]  /*39910*/  BSYNC.RECONVERGENT B7 ;  /* 0x0000000000077941 */ /* 0x000fea0003800200 */
.L_x_17290:
        /* <DEDUP_REMOVED lines=11> */
[----:B------:R-:W2:Y:S01]  /*399d0*/  LDG.E R3, desc[UR36][R2.64] ;  /* 0x0000002402037981 */ /* 0x000ea2000c1e1900 */
[----:B0-----:R-:W-:Y:S02]  /*399e0*/  IADD3 R4, P0, PT, R19, UR4, RZ ;  /* 0x0000000413047c10 */ /* 0x001fe4000ff1e0ff */
[----:B------:R-:W-:Y:S02]  /*399f0*/  IADD3 R16, PT, PT, R16, 0x80, RZ ;  /* 0x0000008010107810 */ /* 0x000fe40007ffe0ff */
[----:B------:R-:W-:-:S05]  /*39a00*/  IADD3.X R5, PT, PT, RZ, UR5, RZ, P0, !PT ;  /* 0x00000005ff057c10 */ /* 0x000fca00087fe4ff */
[----:B--2---:R0:W-:Y:S04]  /*39a10*/  STG.E desc[UR36][R4.64], R3 ;  /* 0x0000000304007986 */ /* 0x0041e8000c101924 */
.L_x_17288:
[----:B------:R-:W-:Y:S05]  /*39a20*/  BSYNC.RECONVERGENT B6 ;  /* 0x0000000000067941 */ /* 0x000fea0003800200 */
.L_x_17287:
        /* <DEDUP_REMOVED lines=303> */
.L_x_17294:
        /* <DEDUP_REMOVED lines=29> */
.L_x_17296:
[----:B------:R-:W-:Y:S05]  /*3aef0*/  BSYNC.RECONVERGENT B7 ;  /* 0x0000000000077941 */ /* 0x000fea0003800200 */
.L_x_17295:
        /* <DEDUP_REMOVED lines=11> */
[----:B------:R-:W2:Y:S01]  /*3afb0*/  LDG.E R3, desc[UR36][R2.64] ;  /* 0x0000002402037981 */ /* 0x000ea2000c1e1900 */
[----:B0-----:R-:W-:Y:S01]  /*3afc0*/  IADD3 R4, P0, PT, R19, UR4, RZ ;  /* 0x0000000413047c10 */ /* 0x001fe2000ff1e0ff */
[----:B------:R-:W-:-:S03]  /*3afd0*/  VIADD R16, R16, 0x80 ;  /* 0x0000008010107836 */ /* 0x000fc60000000000 */
[----:B------:R-:W-:-:S05]  /*3afe0*/  IADD3.X R5, PT, PT, RZ, UR5, RZ, P0, !PT ;  /* 0x00000005ff057c10 */ /* 0x000fca00087fe4ff */
[----:B--2---:R1:W-:Y:S04]  /*3aff0*/  STG.E desc[UR36][R4.64], R3 ;  /* 0x0000000304007986 */ /* 0x0043e8000c101924 */
.L_x_17293:
[----:B------:R-:W-:Y:S05]  /*3b000*/  BSYNC.RECONVERGENT B6 ;  /* 0x0000000000067941 */ /* 0x000fea0003800200 */
.L_x_17292:
        /* <DEDUP_REMOVED lines=303> */
.L_x_17299:
        /* <DEDUP_REMOVED lines=29> */
.L_x_17301:
[----:B------:R-:W-:Y:S05]  /*3c4d0*/  BSYNC.RECONVERGENT B7 ;  /* 0x0000000000077941 */ /* 0x000fea0003800200 */
.L_x_17300:
        /* <DEDUP_REMOVED lines=12> */
[----:B0-----:R-:W-:Y:S02]  /*3c5a0*/  IADD3 R4, P0, PT, R19, UR4, RZ ;  /* 0x0000000413047c10 */ /* 0x001fe4000ff1e0ff */
[----:B------:R-:W-:-:S03]  /*3c5b0*/  IADD3 R16, PT, PT, R16, 0x80, RZ ;  /* 0x0000008010107810 */ /* 0x000fc60007ffe0ff */
[----:B------:R-:W-:-:S05]  /*3c5c0*/  IMAD.X R5, RZ, RZ, UR5, P0 ;  /* 0x00000005ff057e24 */ /* 0x000fca00080e06ff */
[----:B--2---:R2:W-:Y:S03]  /*3c5d0*/  STG.E desc[UR36][R4.64], R3 ;  /* 0x0000000304007986 */ /* 0x0045e6000c101924 */
.L_x_17298:
[----:B------:R-:W-:Y:S05]  /*3c5e0*/  BSYNC.RECONVERGENT B6 ;  /* 0x0000000000067941 */ /* 0x000fea0003800200 */
.L_x_17297:
        /* <DEDUP_REMOVED lines=302> */
.L_x_17302:
        /* <DEDUP_REMOVED lines=31> */
.L_x_17304:
[----:B------:R-:W-:Y:S05]  /*3dac0*/  BSYNC.RECONVERGENT B6 ;  /* 0x0000000000067941 */ /* 0x000fea0003800200 */
.L_x_17303:
        /* <DEDUP_REMOVED lines=10> */
[----:B------:R-:W2:Y:S04]  /*3db70*/  LDG.E R3, desc[UR36][R2.64] ;  /* 0x0000002402037981 */ /* 0x000ea8000c1e1900 */
[----:B--2---:R-:W-:Y:S01]  /*3db80*/  STG.E desc[UR36][R16.64], R3 ;  /* 0x0000000310007986 */ /* 0x004fe2000c101924 */
[----:B------:R-:W-:Y:S05]  /*3db90*/  EXIT ;  /* 0x000000000000794d */ /* 0x000fea0003800000 */
        .weak           $__internal_10_$__cuda_sm20_div_u64
        .type           $__internal_10_$__cuda_sm20_div_u64,@function
        .size           $__internal_10_$__cuda_sm20_div_u64,($__internal_11_$__cuda_sm20_rem_u64 - $__internal_10_$__cuda_sm20_div_u64)
$__internal_10_$__cuda_sm20_div_u64:
        /* <DEDUP_REMOVED lines=71> */
[----:B------:R-:W-:Y:S05]  /*3e010*/  RET.REL.NODEC R4 `(_ZN2at6native24index_elementwise_kernelILi128ELi4EZNS0_20cuda_take_put_kernelIflZZZZZNS0_11take_kernelERNS_14TensorIteratorERKNS_10TensorBaseEENKUlvE_clEvENKUlvE5_clEvENKUlvE_clEvENKUlvE0_clEvEUlRflE_EEvS4_S7_RKT1_EUliE_EEvlSE_) ;  /* 0xfffffc1c04f87950 */ /* 0x000fea0003c3ffff */
        .weak           $__internal_11_$__cuda_sm20_rem_u64
        .type           $__internal_11_$__cuda_sm20_rem_u64,@function
        .size           $__internal_11_$__cuda_sm20_rem_u64,(.L_x_41684 - $__internal_11_$__cuda_sm20_rem_u64)
$__internal_11_$__cuda_sm20_rem_u64:
        /* <DEDUP_REMOVED lines=66> */
[----:B------:R-:W-:Y:S06]  /*3e440*/  RET.REL.NODEC R4 `(_ZN2at6native24index_elementwise_kernelILi128ELi4EZNS0_20cuda_take_put_kernelIflZZZZZNS0_11take_kernelERNS_14TensorIteratorERKNS_10TensorBaseEENKUlvE_clEvENKUlvE5_clEvENKUlvE_clEvENKUlvE0_clEvEUlRflE_EEvS4_S7_RKT1_EUliE_EEvlSE_) ;  /* 0xfffffc1804ec7950 */ /* 0x000fec0003c3ffff */
.L_x_17305:
        /* <DEDUP_REMOVED lines=11> */
.L_x_41684:


//--------------------- .text._ZN2at6native24index_elementwise_kernelILi128ELi4EZNS0_20cuda_take_put_kernelIfiZZZZZNS0_11take_kernelERNS_14TensorIteratorERKNS_10TensorBaseEENKUlvE_clEvENKUlvE5_clEvENKUlvE_clEvENKUlvE_clEvEUlRfiE_EEvS4_S7_RKT1_EUliE_EEvlSE_ --------------------------
	.section	.text._ZN2at6native24index_elementwise_kernelILi128ELi4EZNS0_20cuda_take_put_kernelIfiZZZZZNS0_11take_kernelERNS_14TensorIteratorERKNS_10TensorBaseEENKUlvE_clEvENKUlvE5_clEvENKUlvE_clEvENKUlvE_clEvEUlRfiE_EEvS4_S7_RKT1_EUliE_EEvlSE_,"ax",@progbits
	.align	128
        .global         _ZN2at6native24index_elementwise_kernelILi128ELi4EZNS0_20cuda_take_put_kernelIfiZZZZZNS0_11take_kernelERNS_14TensorIteratorERKNS_10TensorBaseEENKUlvE_clEvENKUlvE5_clEvENKUlvE_clEvENKUlvE_clEvEUlRfiE_EEvS4_S7_RKT1_EUliE_EEvlSE_
        .type           _ZN2at6native24index_elementwise_kernelILi128ELi4EZNS0_20cuda_take_put_kernelIfiZZZZZNS0_11take_kernelERNS_14TensorIteratorERKNS_10TensorBaseEENKUlvE_clEvENKUlvE5_clEvENKUlvE_clEvENKUlvE_clEvEUlRfiE_EEvS4_S7_RKT1_EUliE_EEvlSE_,@function
        .size           _ZN2at6native24index_elementwise_kernelILi128ELi4EZNS0_20cuda_take_put_kernelIfiZZZZZNS0_11take_kernelERNS_14TensorIteratorERKNS_10TensorBaseEENKUlvE_clEvENKUlvE5_clEvENKUlvE_clEvENKUlvE_clEvEUlRfiE_EEvS4_S7_RKT1_EUliE_EEvlSE_,(.L_x_41845 - _ZN2at6native24index_elementwise_kernelILi128ELi4EZNS0_20cuda_take_put_kernelIfiZZZZZNS0_11take_kernelERNS_14TensorIteratorERKNS_10TensorBaseEENKUlvE_clEvENKUlvE5_clEvENKUlvE_clEvENKUlvE_clEvEUlRfiE_EEvS4_S7_RKT1_EUliE_EEvlSE_)
        .other          _ZN2at6native24index_elementwise_kernelILi128ELi4EZNS0_20cuda_take_put_kernelIfiZZZZZNS0_11take_kernelERNS_14TensorIteratorERKNS_10TensorBaseEENKUlvE_clEvENKUlvE5_clEvENKUlvE_clEvENKUlvE_clEvEUlRfiE_EEvS4_S7_RKT1_EUliE_EEvlSE_,@"STO_CUDA_ENTRY STV_DEFAULT"
_ZN2at6native24index_elementwise_kernelILi128ELi4EZNS0_20cuda_take_put_kernelIfiZZZZZNS0_11take_kernelERNS_14TensorIteratorERKNS_10TensorBaseEENKUlvE_clEvENKUlvE5_clEvENKUlvE_clEvENKUlvE_clEvEUlRfiE_EEvS4_S7_RKT1_EUliE_EEvlSE_:
.text._ZN2at6native24index_elementwise_kernelILi128ELi4EZNS0_20cuda_take_put_kernelIfiZZZZZNS0_11take_kernelERNS_14TensorIteratorERKNS_10TensorBaseEENKUlvE_clEvENKUlvE5_clEvENKUlvE_clEvENKUlvE_clEvEUlRfiE_EEvS4_S7_RKT1_EUliE_EEvlSE_:
        /* <DEDUP_REMOVED lines=46> */
.L_x_17311:
[----:B------:R-:W0:Y:S02]  /*02e0*/  LDC.64 R2, c[0x0][0x730] ;  /* 0x0001cc00ff027b82 */ /* 0x000e240000000a00 */
[----:B0-----:R-:W2:Y:S06]  /*02f0*/  LDG.E R3, desc[UR36][R2.64] ;  /* 0x0000002402037981 */ /* 0x001eac000c1e1900 */
[----:B------:R-:W2:Y:S01]  /*0300*/  LDC.64 R4, c[0x0][0x580] ;  /* 0x00016000ff047b82 */ /* 0x000ea20000000a00 */
[----:B------:R-:W-:Y:S01]  /*0310*/  IADD3 R23, PT, PT, R23, 0x80, RZ ;  /* 0x0000008017177810 */ /* 0x000fe20007ffe0ff */
[----:B--2---:R0:W-:Y:S06]  /*0320*/  STG.E desc[UR36][R4.64], R3 ;  /* 0x0000000304007986 */ /* 0x0041ec000c101924 */
.L_x_17310:
[----:B------:R-:W-:Y:S05]  /*0330*/  BSYNC.RECONVERGENT B6 ;  /* 0x0000000000067941 */ /* 0x000fea0003800200 */
.L_x_17309:
        /* <DEDUP_REMOVED lines=31> */
.L_x_17314:
[----:B------:R-:W0:Y:S02]  /*0530*/  LDC.64 R2, c[0x0][0x730] ;  /* 0x0001cc00ff027b82 */ /* 0x000e240000000a00 */
[----:B0-----:R-:W2:Y:S06]  /*0540*/  LDG.E R3, desc[UR36][R2.64] ;  /* 0x0000002402037981 */ /* 0x001eac000c1e1900 */
[----:B------:R-:W2:Y:S01]  /*0550*/  LDC.64 R4, c[0x0][0x580] ;  /* 0x00016000ff047b82 */ /* 0x000ea20000000a00 */
[----:B------:R-:W-:Y:S01]  /*0560*/  IADD3 R23, PT, PT, R23, 0x80, RZ ;  /* 0x0000008017177810 */ /* 0x000fe20007ffe0ff */
[----:B--2---:R1:W-:Y:S06]  /*0570*/  STG.E desc[UR36][R4.64], R3 ;  /* 0x0000000304007986 */ /* 0x0043ec000c101924 */
.L_x_17313:
[----:B------:R-:W-:Y:S05]  /*0580*/  BSYNC.RECONVERGENT B6 ;  /* 0x0000000000067941 */ /* 0x000fea0003800200 */
.L_x_17312:
        /* <DEDUP_REMOVED lines=31> */
.L_x_17317:
[----:B------:R-:W0:Y:S02]  /*0780*/  LDC.64 R2, c[0x0][0x730] ;  /* 0x0001cc00ff027b82 */ /* 0x000e240000000a00 */
[----:B0-----:R-:W2:Y:S06]  /*0790*/  LDG.E R3, desc[UR36][R2.64] ;  /* 0x0000002402037981 */ /* 0x001eac000c1e1900 */
[----:B------:R-:W2:Y:S01]  /*07a0*/  LDC.64 R4, c[0x0][0x580] ;  /* 0x00016000ff047b82 */ /* 0x000ea20000000a00 */
[----:B------:R-:W-:Y:S01]  /*07b0*/  VIADD R23, R23, 0x80 ;  /* 0x0000008017177836 */ /* 0x000fe20000000000 */
[----:B--2---:R2:W-:Y:S06]  /*07c0*/  STG.E desc[UR36][R4.64], R3 ;  /* 0x0000000304007986 */ /* 0x0045ec000c101924 */
.L_x_17316:
[----:B------:R-:W-:Y:S05]  /*07d0*/  BSYNC.RECONVERGENT B6 ;  /* 0x0000000000067941 */ /* 0x000fea0003800200 */
.L_x_17315:
        /* <DEDUP_REMOVED lines=30> */
.L_x_17318:
[----:B------:R-:W0:Y:S02]  /*09c0*/  LDC.64 R2, c[0x0][0x730] ;  /* 0x0001cc00ff027b82 */ /* 0x000e240000000a00 */
[----:B0-----:R-:W2:Y:S06]  /*09d0*/  LDG.E R3, desc[UR36][R2.64] ;  /* 0x0000002402037981 */ /* 0x001eac000c1e1900 */
[----:B------:R-:W2:Y:S02]  /*09e0*/  LDC.64 R4, c[0x0][0x580] ;  /* 0x00016000ff047b82 */ /* 0x000ea40000000a00 */
[----:B--2---:R-:W-:Y:S01]  /*09f0*/  STG.E desc[UR36][R4.64], R3 ;  /* 0x0000000304007986 */ /* 0x004fe2000c101924 */
[----:B------:R-:W-:Y:S05]  /*0a00*/  EXIT ;  /* 0x000000000000794d */ /* 0x000fea0003800000 */
.L_x_17308:
        /* <DEDUP_REMOVED lines=34> */
.L_x_17321:
        /* <DEDUP_REMOVED lines=276> */
.L_x_17322:
[----:B------:R-:W0:Y:S02]  /*1d70*/  LDC.64 R4, c[0x0][0x730] ;  /* 0x0001cc00ff047b82 */ /* 0x000e240000000a00 */
[----:B0-----:R-:W-:-:S06]  /*1d80*/  IMAD.WIDE R4, R0, 0x4, R4 ;  /* 0x0000000400047825 */ /* 0x001fcc00078e0204 */
[----:B------:R-:W2:Y:S01]  /*1d90*/  LDG.E R5, desc[UR36][R4.64] ;  /* 0x0000002404057981 */ /* 0x000ea2000c1e1900 */
[----:B------:R-:W2:Y:S01]  /*1da0*/  LDC.64 R6, c[0x0][0x580] ;  /* 0x00016000ff067b82 */ /* 0x000ea20000000a00 */
[----:B------:R-:W-:Y:S02]  /*1db0*/  VIADD R23, R23, 0x80 ;  /* 0x0000008017177836 */ /* 0x000fe40000000000 */
[----:B--2---:R0:W-:Y:S05]  /*1dc0*/  STG.E desc[UR36][R6.64], R5 ;  /* 0x0000000506007986 */ /* 0x0041ea000c101924 */
.L_x_17320:
[----:B------:R-:W-:Y:S05]  /*1dd0*/  BSYNC.RECONVERGENT B6 ;  /* 0x0000000000067941 */ /* 0x000fea0003800200 */
.L_x_17319:
        /* <DEDUP_REMOVED lines=31> */
.L_x_17325:
        /* <DEDUP_REMOVED lines=276> */
.L_x_17326:
[----:B------:R-:W0:Y:S02]  /*3110*/  LDC.64 R4, c[0x0][0x730] ;  /* 0x0001cc00ff047b82 */ /* 0x000e240000000a00 */
[----:B0-----:R-:W-:-:S06]  /*3120*/  IMAD.WIDE R4, R0, 0x4, R4 ;  /* 0x0000000400047825 */ /* 0x001fcc00078e0204 */
[----:B------:R-:W2:Y:S01]  /*3130*/  LDG.E R5, desc[UR36][R4.64] ;  /* 0x0000002404057981 */ /* 0x000ea2000c1e1900 */
[----:B------:R-:W2:Y:S01]  /*3140*/  LDC.64 R6, c[0x0][0x580] ;  /* 0x00016000ff067b82 */ /* 0x000ea20000000a00 */
[----:B------:R-:W-:Y:S02]  /*3150*/  IADD3 R23, PT, PT, R23, 0x80, RZ ;  /* 0x0000008017177810 */ /* 0x000fe40007ffe0ff */
[----:B--2---:R1:W-:Y:S05]  /*3160*/  STG.E desc[UR36][R6.64], R5 ;  /* 0x0000000506007986 */ /* 0x0043ea000c101924 */
.L_x_17324:
[----:B------:R-:W-:Y:S05]  /*3170*/  BSYNC.RECONVERGENT B6 ;  /* 0x0000000000067941 */ /* 0x000fea0003800200 */
.L_x_17323:
        /* <DEDUP_REMOVED lines=31> */
.L_x_17329:
        /* <DEDUP_REMOVED lines=276> */
.L_x_17330:
[----:B------:R-:W0:Y:S02]  /*44b0*/  LDC.64 R4, c[0x0][0x730] ;  /* 0x0001cc00ff047b82 */ /* 0x000e240000000a00 */
[----:B0-----:R-:W-:-:S06]  /*44c0*/  IMAD.WIDE R4, R0, 0x4, R4 ;  /* 0x0000000400047825 */ /* 0x001fcc00078e0204 */
[----:B------:R-:W2:Y:S01]  /*44d0*/  LDG.E R5, desc[UR36][R4.64] ;  /* 0x0000002404057981 */ /* 0x000ea2000c1e1900 */
[----:B------:R-:W2:Y:S01]  /*44e0*/  LDC.64 R6, c[0x0][0x580] ;  /* 0x00016000ff067b82 */ /* 0x000ea20000000a00 */
[----:B------:R-:W-:Y:S02]  /*44f0*/  IADD3 R23, PT, PT, R23, 0x80, RZ ;  /* 0x0000008017177810 */ /* 0x000fe40007ffe0ff */
[----:B--2---:R2:W-:Y:S05]  /*4500*/  STG.E desc[UR36][R6.64], R5 ;  /* 0x0000000506007986 */ /* 0x0045ea000c101924 */
.L_x_17328:
[----:B------:R-:W-:Y:S05]  /*4510*/  BSYNC.RECONVERGENT B6 ;  /* 0x0000000000067941 */ /* 0x000fea0003800200 */
.L_x_17327:
        /* <DEDUP_REMOVED lines=30> */
.L_x_17331:
        /* <DEDUP_REMOVED lines=276> */
.L_x_17332:
[----:B------:R-:W0:Y:S02]  /*5840*/  LDC.64 R2, c[0x0][0x730] ;  /* 0x0001cc00ff027b82 */ /* 0x000e240000000a00 */
[----:B0-----:R-:W-:-:S06]  /*5850*/  IMAD.WIDE R2, R0, 0x4, R2 ;  /* 0x0000000400027825 */ /* 0x001fcc00078e0202 */
[----:B------:R-:W2:Y:S01]  /*5860*/  LDG.E R3, desc[UR36][R2.64] ;  /* 0x0000002402037981 */ /* 0x000ea2000c1e1900 */
[----:B------:R-:W2:Y:S03]  /*5870*/  LDC.64 R4, c[0x0][0x580] ;  /* 0x00016000ff047b82 */ /* 0x000ea60000000a00 */
[----:B--2---:R-:W-:Y:S01]  /*5880*/  STG.E desc[UR36][R4.64], R3 ;  /* 0x0000000304007986 */ /* 0x004fe2000c101924 */
[----:B------:R-:W-:Y:S05]  /*5890*/  EXIT ;  /* 0x000000000000794d */ /* 0x000fea0003800000 */
.L_x_17307:
        /* <DEDUP_REMOVED lines=31> */
.L_x_17335:
        /* <DEDUP_REMOVED lines=8> */
[----:B------:R-:W2:Y:S01]  /*5b10*/  LDG.E R3, desc[UR36][R2.64] ;  /* 0x0000002402037981 */ /* 0x000ea2000c1e1900 */
[----:B------:R-:W2:Y:S01]  /*5b20*/  LDC.64 R4, c[0x0][0x580] ;  /* 0x00016000ff047b82 */ /* 0x000ea20000000a00 */
[----:B------:R-:W-:Y:S02]  /*5b30*/  IADD3 R23, PT, PT, R23, 0x80, RZ ;  /* 0x0000008017177810 */ /* 0x000fe40007ffe0ff */
[----:B--2---:R0:W-:Y:S05]  /*5b40*/  STG.E desc[UR36][R4.64], R3 ;  /* 0x0000000304007986 */ /* 0x0041ea000c101924 */
.L_x_17334:
[----:B------:R-:W-:Y:S05]  /*5b50*/  BSYNC.RECONVERGENT B6 ;  /* 0x0000000000067941 */ /* 0x000fea0003800200 */
.L_x_17333:
        /* <DEDUP_REMOVED lines=31> */
.L_x_17338:
        /* <DEDUP_REMOVED lines=8> */
[----:B------:R-:W2:Y:S01]  /*5dd0*/  LDG.E R3, desc[UR36][R2.64] ;  /* 0x0000002402037981 */ /* 0x000ea2000c1e1900 */
[----:B------:R-:W2:Y:S01]  /*5de0*/  LDC.64 R4, c[0x0][0x580] ;  /* 0x00016000ff047b82 */ /* 0x000ea20000000a00 */
[----:B------:R-:W-:Y:S02]  /*5df0*/  VIADD R23, R23, 0x80 ;  /* 0x0000008017177836 */ /* 0x000fe40000000000 */
[----:B--2---:R1:W-:Y:S05]  /*5e00*/  STG.E desc[UR36][R4.64], R3 ;  /* 0x0000000304007986 */ /* 0x0043ea000c101924 */
.L_x_17337:
[----:B------:R-:W-:Y:S05]  /*5e10*/  BSYNC.RECONVERGENT B6 ;  /* 0x0000000000067941 */ /* 0x000fea0003800200 */
.L_x_17336:
        /* <DEDUP_REMOVED lines=31> */
.L_x_17341:
        /* <DEDUP_REMOVED lines=8> */
[----:B------:R-:W2:Y:S01]  /*6090*/  LDG.E R3, desc[UR36][R2.64] ;  /* 0x0000002402037981 */ /* 0x000ea2000c1e1900 */
[----:B------:R-:W2:Y:S01]  /*60a0*/  LDC.64 R4, c[0x0][0x580] ;  /* 0x00016000ff047b82 */ /* 0x000ea20000000a00 */
[----:B------:R-:W-:Y:S02]  /*60b0*/  IADD3 R23, PT, PT, R23, 0x80, RZ ;  /* 0x0000008017177810 */ /* 0x000fe40007ffe0ff */
[----:B--2---:R2:W-:Y:S05]  /*60c0*/  STG.E desc[UR36][R4.64], R3 ;  /* 0x0000000304007986 */ /* 0x0045ea000c101924 */
.L_x_17340:
[----:B------:R-:W-:Y:S05]  /*60d0*/  BSYNC.RECONVERGENT B6 ;  /* 0x0000000000067941 */ /* 0x000fea0003800200 */
.L_x_17339:
        /* <DEDUP_REMOVED lines=30> */
.L_x_17342:
        /* <DEDUP_REMOVED lines=8> */
[----:B------:R-:W2:Y:S01]  /*6340*/  LDG.E R3, desc[UR36][R2.64] ;  /* 0x0000002402037981 */ /* 0x000ea2000c1e1900 */
[----:B------:R-:W2:Y:S03]  /*6350*/  LDC.64 R4, c[0x0][0x580] ;  /* 0x00016000ff047b82 */ /* 0x000ea60000000a00 */
[----:B--2---:R-:W-:Y:S01]  /*6360*/  STG.E desc[UR36][R4.64], R3 ;  /* 0x0000000304007986 */ /* 0x004fe2000c101924 */
[----:B------:R-:W-:Y:S05]  /*6370*/  EXIT ;  /* 0x000000000000794d */ /* 0x000fea0003800000 */
.L_x_17306:
        /* <DEDUP_REMOVED lines=310> */
.L_x_17347:
        /* <DEDUP_REMOVED lines=29> */
.L_x_17349:
[----:B------:R-:W-:Y:S05]  /*78b0*/  BSYNC.RECONVERGENT B6 ;  /* 0x0000000000067941 */ /* 0x000fea0003800200 */
.L_x_17348:
[----:B------:R-:W0:Y:S01]  /*78c0*/  LDC.64 R4, c[0x0][0x730] ;  /* 0x0001cc00ff047b82 */ /* 0x000e220000000a00 */
[----:B------:R-:W1:Y:S01]  /*78d0*/  LDCU.64 UR4, c[0x0][0x580] ;  /* 0x0000b000ff0477ac */ /* 0x000e620008000a00 */
[----:B0-----:R-:W2:Y:S01]  /*78e0*/  LDG.E R5, desc[UR36][R4.64] ;  /* 0x0000002404057981 */ /* 0x001ea2000c1e1900 */
[----:B-1----:R-:W-:Y:S02]  /*78f0*/  IADD3 R2, P0, PT, R17, UR4, RZ ;  /* 0x0000000411027c10 */ /* 0x002fe4000ff1e0ff */
[----:B------:R-:W-:-:S03]  /*7900*/  IADD3 R23, PT, PT, R23, 0x80, RZ ;  /* 0x0000008017177810 */ /* 0x000fc60007ffe0ff */
[----:B------:R-:W-:-:S05]  /*7910*/  IMAD.X R3, RZ, RZ, UR5, P0 ;  /* 0x00000005ff037e24 */ /* 0x000fca00080e06ff */
[----:B--2---:R0:W-:Y:S03]  /*7920*/  STG.E desc[UR36][R2.64], R5 ;  /* 0x0000000502007986 */ /* 0x0041e6000c101924 */
.L_x_17346:
[----:B------:R-:W-:Y:S05]  /*7930*/  BSYNC.RECONVERGENT B7 ;  /* 0x0000000000077941 */ /* 0x000fea0003800200 */
.L_x_17345:
        /* <DEDUP_REMOVED lines=302> */
.L_x_17352:
        /* <DEDUP_REMOVED lines=29> */
.L_x_17354:
[----:B------:R-:W-:Y:S05]  /*8df0*/  BSYNC.RECONVERGENT B6 ;  /* 0x0000000000067941 */ /* 0x000fea0003800200 */
.L_x_17353:
[----:B------:R-:W0:Y:S01]  /*8e00*/  LDC.64 R4, c[0x0][0x730] ;  /* 0x0001cc00ff047b82 */ /* 0x000e220000000a00 */
[----:B------:R-:W1:Y:S01]  /*8e10*/  LDCU.64 UR4, c[0x0][0x580] ;  /* 0x0000b000ff0477ac */ /* 0x000e620008000a00 */
[----:B0-----:R-:W2:Y:S01]  /*8e20*/  LDG.E R5, desc[UR36][R4.64] ;  /* 0x0000002404057981 */ /* 0x001ea2000c1e1900 */
[----:B-1----:R-:W-:Y:S01]  /*8e30*/  IADD3 R2, P0, PT, R17, UR4, RZ ;  /* 0x0000000411027c10 */ /* 0x002fe2000ff1e0ff */
[----:B------:R-:W-:-:S03]  /*8e40*/  VIADD R23, R23, 0x80 ;  /* 0x0000008017177836 */ /* 0x000fc60000000000 */
[----:B------:R-:W-:-:S05]  /*8e50*/  IADD3.X R3, PT, PT, RZ, UR5, RZ, P0, !PT ;  /* 0x00000005ff037c10 */ /* 0x000fca00087fe4ff */
[----:B--2---:R1:W-:Y:S04]  /*8e60*/  STG.E desc[UR36][R2.64], R5 ;  /* 0x0000000502007986 */ /* 0x0043e8000c101924 */
.L_x_17351:
[----:B------:R-:W-:Y:S05]  /*8e70*/  BSYNC.RECONVERGENT B7 ;  /* 0x0000000000077941 */ /* 0x000fea0003800200 */
.L_x_17350:
        /* <DEDUP_REMOVED lines=302> */
.L_x_17357:
        /* <DEDUP_REMOVED lines=29> */
.L_x_17359:
[----:B------:R-:W-:Y:S05]  /*a330*/  BSYNC.RECONVERGENT B6 ;  /* 0x0000000000067941 */ /* 0x000fea0003800200 */
.L_x_17358:
[----:B------:R-:W0:Y:S01]  /*a340*/  LDC.64 R4, c[0x0][0x730] ;  /* 0x0001cc00ff047b82 */ /* 0x000e220000000a00 */
[----:B------:R-:W1:Y:S01]  /*a350*/  LDCU.64 UR4, c[0x0][0x580] ;  /* 0x0000b000ff0477ac */ /* 0x000e620008000a00 */
[----:B0-----:R-:W2:Y:S01]  /*a360*/  LDG.E R5, desc[UR36][R4.64] ;  /* 0x0000002404057981 */ /* 0x001ea2000c1e1900 */
[----:B-1----:R-:W-:Y:S02]  /*a370*/  IADD3 R2, P0, PT, R17, UR4, RZ ;  /* 0x0000000411027c10 */ /* 0x002fe4000ff1e0ff */
[----:B------:R-:W-:Y:S02]  /*a380*/  IADD3 R23, PT, PT, R23, 0x80, RZ ;  /* 0x0000008017177810 */ /* 0x000fe40007ffe0ff */
[----:B------:R-:W-:-:S05]  /*a390*/  IADD3.X R3, PT, PT, RZ, UR5, RZ, P0, !PT ;  /* 0x00000005ff037c10 */ /* 0x000fca00087fe4ff */
[----:B--2---:R2:W-:Y:S04]  /*a3a0*/  STG.E desc[UR36][R2.64], R5 ;  /* 0x0000000502007986 */ /* 0x0045e8000c101924 */
.L_x_17356:
[----:B------:R-:W-:Y:S05]  /*a3b0*/  BSYNC.RECONVERGENT B7 ;  /* 0x0000000000077941 */ /* 0x000fea0003800200 */
.L_x_17355:
        /* <DEDUP_REMOVED lines=301> */
.L_x_17360:
        /* <DEDUP_REMOVED lines=31> */
.L_x_17362:
[----:B------:R-:W-:Y:S05]  /*b880*/  BSYNC.RECONVERGENT B6 ;  /* 0x0000000000067941 */ /* 0x000fea0003800200 */
.L_x_17361:
[----:B------:R-:W0:Y:S02]  /*b890*/  LDC.64 R2, c[0x0][0x730] ;  /* 0x0001cc00ff027b82 */ /* 0x000e240000000a00 */
[----:B0-----:R-:W2:Y:S04]  /*b8a0*/  LDG.E R3, desc[UR36][R2.64] ;  /* 0x0000002402037981 */ /* 0x001ea8000c1e1900 */
[----:B--2---:R-:W-:Y:S01]  /*b8b0*/  STG.E desc[UR36][R16.64], R3 ;  /* 0x0000000310007986 */ /* 0x004fe2000c101924 */
[----:B------:R-:W-:Y:S05]  /*b8c0*/  EXIT ;  /* 0x000000000000794d */ /* 0x000fea0003800000 */
.L_x_17344:
        /* <DEDUP_REMOVED lines=308> */
.L_x_17365:
        /* <DEDUP_REMOVED lines=29> */
.L_x_17367:
[----:B------:R-:W-:Y:S05]  /*cde0*/  BSYNC.RECONVERGENT B6 ;  /* 0x0000000000067941 */ /* 0x000fea0003800200 */
.L_x_17366:
        /* <DEDUP_REMOVED lines=276> */
.L_x_17368:
[----:B------:R-:W0:Y:S01]  /*df30*/  LDC.64 R4, c[0x0][0x730] ;  /* 0x0001cc00ff047b82 */ /* 0x000e220000000a00 */
[----:B------:R-:W1:Y:S01]  /*df40*/  LDCU.64 UR4, c[0x0][0x580] ;  /* 0x0000b000ff0477ac */ /* 0x000e620008000a00 */
[----:B0-----:R-:W-:-:S06]  /*df50*/  IMAD.WIDE R4, R0, 0x4, R4 ;  /* 0x0000000400047825 */ /* 0x001fcc00078e0204 */
[----:B------:R-:W2:Y:S01]  /*df60*/  LDG.E R5, desc[UR36][R4.64] ;  /* 0x0000002404057981 */ /* 0x000ea2000c1e1900 */
[----:B-1----:R-:W-:Y:S02]  /*df70*/  IADD3 R6, P0, PT, R25, UR4, RZ ;  /* 0x0000000419067c10 */ /* 0x002fe4000ff1e0ff */
[----:B------:R-:W-:-:S03]  /*df80*/  IADD3 R23, PT, PT, R23, 0x80, RZ ;  /* 0x0000008017177810 */ /* 0x000fc60007ffe0ff */
[----:B------:R-:W-:-:S05]  /*df90*/  IMAD.X R7, RZ, RZ, UR5, P0 ;  /* 0x00000005ff077e24 */ /* 0x000fca00080e06ff */
[----:B--2---:R0:W-:Y:S03]  /*dfa0*/  STG.E desc[UR36][R6.64], R5 ;  /* 0x0000000506007986 */ /* 0x0041e6000c101924 */
.L_x_17364:
[----:B------:R-:W-:Y:S05]  /*dfb0*/  BSYNC.RECONVERGENT B7 ;  /* 0x0000000000077941 */ /* 0x000fea0003800200 */
.L_x_17363:
        /* <DEDUP_REMOVED lines=303> */
.L_x_17371:
        /* <DEDUP_REMOVED lines=29> */
.L_x_17373:
[----:B------:R-:W-:Y:S05]  /*f480*/  BSYNC.RECONVERGENT B6 ;  /* 0x0000000000067941 */ /* 0x000fea0003800200 */
.L_x_17372:
        /* <DEDUP_REMOVED lines=276> */
.L_x_17374:
[----:B------:R-:W0:Y:S01]  /*105d0*/  LDC.64 R4, c[0x0][0x730] ;  /* 0x0001cc00ff047b82 */ /* 0x000e220000000a00 */
[----:B------:R-:W1:Y:S01]  /*105e0*/  LDCU.64 UR4, c[0x0][0x580] ;  /* 0x0000b000ff0477ac */ /* 0x000e620008000a00 */
[----:B0-----:R-:W-:-:S06]  /*105f0*/  IMAD.WIDE R4, R0, 0x4, R4 ;  /* 0x0000000400047825 */ /* 0x001fcc00078e0204 */
[----:B------:R-:W2:Y:S01]  /*10600*/  LDG.E R5, desc[UR36][R4.64] ;  /* 0x0000002404057981 */ /* 0x000ea2000c1e1900 */
[----:B-1----:R-:W-:Y:S02]  /*10610*/  IADD3 R6, P0, PT, R25, UR4, RZ ;  /* 0x0000000419067c10 */ /* 0x002fe4000ff1e0ff */
[----:B------:R-:W-:Y:S02]  /*10620*/  IADD3 R23, PT, PT, R23, 0x80, RZ ;  /* 0x0000008017177810 */ /* 0x000fe40007ffe0ff */
[----:B------:R-:W-:-:S05]  /*10630*/  IADD3.X R7, PT, PT, RZ, UR5, RZ, P0, !PT ;  /* 0x00000005ff077c10 */ /* 0x000fca00087fe4ff */
[----:B--2---:R1:W-:Y:S04]  /*10640*/  STG.E desc[UR36][R6.64], R5 ;  /* 0x0000000506007986 */ /* 0x0043e8000c101924 */
.L_x_17370:
[----:B------:R-:W-:Y:S05]  /*10650*/  BSYNC.RECONVERGENT B7 ;  /* 0x0000000000077941 */ /* 0x000fea0003800200 */
.L_x_17369:
        /* <DEDUP_REMOVED lines=303> */
.L_x_17377:
        /* <DEDUP_REMOVED lines=29> */
.L_x_17379:
[----:B------:R-:W-:Y:S05]  /*11b20*/  BSYNC.RECONVERGENT B6 ;  /* 0x0000000000067941 */ /* 0x000fea0003800200 */
.L_x_17378:
        /* <DEDUP_REMOVED lines=276> */
.L_x_17380:
        /* <DEDUP_REMOVED lines=8> */
.L_x_17376:
[----:B------:R-:W-:Y:S05]  /*12cf0*/  BSYNC.RECONVERGENT B7 ;  /* 0x0000000000077941 */ /* 0x000fea0003800200 */
.L_x_17375:
        /* <DEDUP_REMOVED lines=302> */
.L_x_17381:
        /* <DEDUP_REMOVED lines=31> */
.L_x_17383:
[----:B------:R-:W-:Y:S05]  /*141d0*/  BSYNC.RECONVERGENT B6 ;  /* 0x0000000000067941 */ /* 0x000fea0003800200 */
.L_x_17382:
        /* <DEDUP_REMOVED lines=276> */
.L_x_17384:
[----:B------:R-:W0:Y:S02]  /*15320*/  LDC.64 R2, c[0x0][0x730] ;  /* 0x0001cc00ff027b82 */ /* 0x000e240000000a00 */
[----:B0-----:R-:W-:-:S06]  /*15330*/  IMAD.WIDE R2, R0, 0x4, R2 ;  /* 0x0000000400027825 */ /* 0x001fcc00078e0202 */
[----:B------:R-:W2:Y:S04]  /*15340*/  LDG.E R3, desc[UR36][R2.64] ;  /* 0x0000002402037981 */ /* 0x000ea8000c1e1900 */
[----:B--2---:R-:W-:Y:S01]  /*15350*/  STG.E desc[UR36][R18.64], R3 ;  /* 0x0000000312007986 */ /* 0x004fe2000c101924 */
[----:B------:R-:W-:Y:S05]  /*15360*/  EXIT ;  /* 0x000000000000794d */ /* 0x000fea0003800000 */
.L_x_17343:
        /* <DEDUP_REMOVED lines=305> */
.L_x_17387:
        /* <DEDUP_REMOVED lines=29> */
.L_x_17389:
[----:B------:R-:W-:Y:S05]  /*16850*/  BSYNC.RECONVERGENT B6 ;  /* 0x0000000000067941 */ /* 0x000fea0003800200 */
.L_x_17388:
        /* <DEDUP_REMOVED lines=9> */
[----:B------:R-:W2:Y:S01]  /*168f0*/  LDG.E R3, desc[UR36][R2.64] ;  /* 0x0000002402037981 */ /* 0x000ea2000c1e1900 */
[----:B0-----:R-:W-:Y:S02]  /*16900*/  IADD3 R4, P0, PT, R25, UR4, RZ ;  /* 0x0000000419047c10 */ /* 0x001fe4000ff1e0ff */
[----:B------:R-:W-:Y:S02]  /*16910*/  IADD3 R23, PT, PT, R23, 0x80, RZ ;  /* 0x0000008017177810 */ /* 0x000fe40007ffe0ff */
[----:B------:R-:W-:-:S05]  /*16920*/  IADD3.X R5, PT, PT, RZ, UR5, RZ, P0, !PT ;  /* 0x00000005ff057c10 */ /* 0x000fca00087fe4ff */
[----:B--2---:R0:W-:Y:S04]  /*16930*/  STG.E desc[UR36][R4.64], R3 ;  /* 0x0000000304007986 */ /* 0x0041e8000c101924 */
.L_x_17386:
[----:B------:R-:W-:Y:S05]  /*16940*/  BSYNC.RECONVERGENT B7 ;  /* 0x0000000000077941 */ /* 0x000fea0003800200 */
.L_x_17385:
        /* <DEDUP_REMOVED lines=302> */
.L_x_17392:
        /* <DEDUP_REMOVED lines=29> */
.L_x_17394:
[----:B------:R-:W-:Y:S05]  /*17e00*/  BSYNC.RECONVERGENT B6 ;  /* 0x0000000000067941 */ /* 0x000fea0003800200 */
.L_x_17393:
        /* <DEDUP_REMOVED lines=14> */
.L_x_17391:
[----:B------:R-:W-:Y:S05]  /*17ef0*/  BSYNC.RECONVERGENT B7 ;  /* 0x0000000000077941 */ /* 0x000fea0003800200 */
.L_x_17390:
        /* <DEDUP_REMOVED lines=302> */
.L_x_17397:
        /* <DEDUP_REMOVED lines=29> */
.L_x_17399:
[----:B------:R-:W-:Y:S05]  /*193b0*/  BSYNC.RECONVERGENT B6 ;  /* 0x0000000000067941 */ /* 0x000fea0003800200 */
.L_x_17398:
        /* <DEDUP_REMOVED lines=11> */
[----:B------:R-:W-:-:S03]  /*19470*/  IADD3 R23, PT, PT, R23, 0x80, RZ ;  /* 0x0000008017177810 */ /* 0x000fc60007ffe0ff */
[----:B------:R-:W-:-:S05]  /*19480*/  IMAD.X R5, RZ, RZ, UR5, P0 ;  /* 0x00000005ff057e24 */ /* 0x000fca00080e06ff */
[----:B--2---:R2:W-:Y:S03]  /*19490*/  STG.E desc[UR36][R4.64], R3 ;  /* 0x0000000304007986 */ /* 0x0045e6000c101924 */
.L_x_17396:
[----:B------:R-:W-:Y:S05]  /*194a0*/  BSYNC.RECONVERGENT B7 ;  /* 0x0000000000077941 */ /* 0x000fea0003800200 */
.L_x_17395:
        /* <DEDUP_REMOVED lines=301> */
.L_x_17400:
        /* <DEDUP_REMOVED lines=31> */
.L_x_17402:
[----:B------:R-:W-:Y:S05]  /*1a970*/  BSYNC.RECONVERGENT B6 ;  /* 0x0000000000067941 */ /* 0x000fea0003800200 */
.L_x_17401:
        /* <DEDUP_REMOVED lines=8> */
[----:B------:R-:W2:Y:S04]  /*1aa00*/  LDG.E R3, desc[UR36][R2.64] ;  /* 0x0000002402037981 */ /* 0x000ea8000c1e1900 */
[----:B--2---:R-:W-:Y:S01]  /*1aa10*/  STG.E desc[UR36][R18.64], R3 ;  /* 0x0000000312007986 */ /* 0x004fe2000c101924 */
[----:B------:R-:W-:Y:S05]  /*1aa20*/  EXIT ;  /* 0x000000000000794d */ /* 0x000fea0003800000 */
.L_x_17403:
        /* <DEDUP_REMOVED lines=13> */
.L_x_41845:


//--------------------- .text._ZN2at6native24index_elementwise_kernelILi128ELi4EZNS0_20cuda_take_put_kernelIdlZZZZZNS0_11take_kernelERNS_14TensorIteratorERKNS_10TensorBaseEENKUlvE_clEvENKUlvE4_clEvENKUlvE_clEvENKUlvE0_clEvEUlRdlE_EEvS4_S7_RKT1_EUliE_EEvlSE_ --------------------------
	.section	.text._ZN2at6native24index_elementwise_kernelILi128ELi4EZNS0_20cuda_take_put_kernelIdlZZZZZNS0_11take_kernelERNS_14TensorIteratorERKNS_10TensorBaseEENKUlvE_clEvENKUlvE4_clEvENKUlvE_clEvENKUlvE0_clEvEUlRdlE_EEvS4_S7_RKT1_EUliE_EEvlSE_,"ax",@progbits
	.align	128
        .global         _ZN2at6native24index_elementwise_kernelILi128ELi4EZNS0_20cuda_take_put_kernelIdlZZZZZNS0_11take_kernelERNS_14TensorIteratorERKNS_10TensorBaseEENKUlvE_clEvENKUlvE4_clEvENKUlvE_clEvENKUlvE0_clEvEUlRdlE_EEvS4_S7_RKT1_EUliE_EEvlSE_
        .type           _ZN2at6native24index_elementwise_kernelILi128ELi4EZNS0_20cuda_take_put_kernelIdlZZZZZNS0_11take_kernelERNS_14TensorIteratorERKNS_10TensorBaseEENKUlvE_clEvENKUlvE4_clEvENKUlvE_clEvENKUlvE0_clEvEUlRdlE_EEvS4_S7_RKT1_EUliE_EEvlSE_,@function
        .size           _ZN2at6native24index_elementwise_kernelILi128ELi4EZNS0_20cuda_take_put_kernelIdlZZZZZNS0_11take_kernelERNS_14TensorIteratorERKNS_10TensorBaseEENKUlvE_clEvENKUlvE4_clEvENKUlvE_clEvENKUlvE0_clEvEUlRdlE_EEvS4_S7_RKT1_EUliE_EEvlSE_,(.L_x_41686 - _ZN2at6native24index_elementwise_kernelILi128ELi4EZNS0_20cuda_take_put_kernelIdlZZZZZNS0_11take_kernelERNS_14TensorIteratorERKNS_10TensorBaseEENKUlvE_clEvENKUlvE4_clEvENKUlvE_clEvENKUlvE0_clEvEUlRdlE_EEvS4_S7_RKT1_EUliE_EEvlSE_)
        .other          _ZN2at6native24index_elementwise_kernelILi128ELi4EZNS0_20cuda_take_put_kernelIdlZZZZZNS0_11take_kernelERNS_14TensorIteratorERKNS_10TensorBaseEENKUlvE_clEvENKUlvE4_clEvENKUlvE_clEvENKUlvE0_clEvEUlRdlE_EEvS4_S7_RKT1_EUliE_EEvlSE_,@"STO_CUDA_ENTRY STV_DEFAULT"
_ZN2at6native24index_elementwise_kernelILi128ELi4EZNS0_20cuda_take_put_kernelIdlZZZZZNS0_11take_kernelERNS_14TensorIteratorERKNS_10TensorBaseEENKUlvE_clEvENKUlvE4_clEvENKUlvE_clEvENKUlvE0_clEvEUlRdlE_EEvS4_S7_RKT1_EUliE_EEvlSE_:
.text._ZN2at6native24index_elementwise_kernelILi128ELi4EZNS0_20cuda_take_put_kernelIdlZZZZZNS0_11take_kernelERNS_14TensorIteratorERKNS_10TensorBaseEENKUlvE_clEvENKUlvE4_clEvENKUlvE_clEvENKUlvE0_clEvEUlRdlE_EEvS4_S7_RKT1_EUliE_EEvlSE_:
        /* <DEDUP_REMOVED lines=47> */
.L_x_17409:
[----:B------:R-:W0:Y:S02]  /*02f0*/  LDC.64 R2, c[0x0][0x738] ;  /* 0x0001ce00ff027b82 */ /* 0x000e240000000a00 */
[----:B0-----:R-:W2:Y:S06]  /*0300*/  LDG.E.64 R2, desc[UR36][R2.64] ;  /* 0x0000002402027981 */ /* 0x001eac000c1e1b00 */
[----:B------:R-:W2:Y:S01]  /*0310*/  LDC.64 R4, c[0x0][0x580] ;  /* 0x00016000ff047b82 */ /* 0x000ea20000000a00 */
[----:B------:R-:W-:Y:S01]  /*0320*/  VIADD R16, R16, 0x80 ;  /* 0x0000008010107836 */ /* 0x000fe20000000000 */
[----:B--2---:R0:W-:Y:S06]  /*0330*/  STG.E.64 desc[UR36][R4.64], R2 ;  /* 0x0000000204007986 */ /* 0x0041ec000c101b24 */
.L_x_17408:
[----:B------:R-:W-:Y:S05]  /*0340*/  BSYNC.RECONVERGENT B6 ;  /* 0x0000000000067941 */ /* 0x000fea0003800200 */
.L_x_17407:
        /* <DEDUP_REMOVED lines=31> */
.L_x_17412:
[----:B------:R-:W0:Y:S02]  /*0540*/  LDC.64 R2, c[0x0][0x738] ;  /* 0x0001ce00ff027b82 */ /* 0x000e240000000a00 */
[----:B0-----:R-:W2:Y:S06]  /*0550*/  LDG.E.64 R2, desc[UR36][R2.64] ;  /* 0x0000002402027981 */ /* 0x001eac000c1e1b00 */
[----:B------:R-:W2:Y:S01]  /*0560*/  LDC.64 R4, c[0x0][0x580] ;  /* 0x00016000ff047b82 */ /* 0x000ea20000000a00 */
[----:B------:R-:W-:Y:S01]  /*0570*/  VIADD R16, R16, 0x80 ;  /* 0x0000008010107836 */ /* 0x000fe20000000000 */
[----:B--2---:R1:W-:Y:S06]  /*0580*/  STG.E.64 desc[UR36][R4.64], R2 ;  /* 0x0000000204007986 */ /* 0x0043ec000c101b24 */
.L_x_17411:
[----:B------:R-:W-:Y:S05]  /*0590*/  BSYNC.RECONVERGENT B6 ;  /* 0x0000000000067941 */ /* 0x000fea0003800200 */
.L_x_17410:
        /* <DEDUP_REMOVED lines=31> */
.L_x_17415:
[----:B------:R-:W0:Y:S02]  /*0790*/  LDC.64 R2, c[0x0][0x738] ;  /* 0x0001ce00ff027b82 */ /* 0x000e240000000a00 */
[----:B0-----:R-:W2:Y:S06]  /*07a0*/  LDG.E.64 R2, desc[UR36][R2.64] ;  /* 0x0000002402027981 */ /* 0x001eac000c1e1b00 */
[----:B------:R-:W2:Y:S01]  /*07b0*/  LDC.64 R4, c[0x0][0x580] ;  /* 0x00016000ff047b82 */ /* 0x000ea20000000a00 */
[----:B------:R-:W-:Y:S01]  /*07c0*/  VIADD R16, R16, 0x80 ;  /* 0x0000008010107836 */ /* 0x000fe20000000000 */
[----:B--2---:R2:W-:Y:S06]  /*07d0*/  STG.E.64 desc[UR36][R4.64], R2 ;  /* 0x0000000204007986 */ /* 0x0045ec000c101b24 */
.L_x_17414:
[----:B------:R-:W-:Y:S05]  /*07e0*/  BSYNC.RECONVERGENT B6 ;  /* 0x0000000000067941 */ /* 0x000fea0003800200 */
.L_x_17413:
        /* <DEDUP_REMOVED lines=30> */
.L_x_17416:
[----:B------:R-:W0:Y:S02]  /*09d0*/  LDC.64 R2, c[0x0][0x738] ;  /* 0x0001ce00ff027b82 */ /* 0x000e240000000a00 */
[----:B0-----:R-:W2:Y:S06]  /*09e0*/  LDG.E.64 R2, desc[UR36][R2.64] ;  /* 0x0000002402027981 */ /* 0x001eac000c1e1b00 */
[----:B------:R-:W2:Y:S02]  /*09f0*/  LDC.64 R4, c[0x0][0x580] ;  /* 0x00016000ff047b82 */ /* 0x000ea40000000a00 */
[----:B--2---:R-:W-:Y:S01]  /*0a00*/  STG.E.64 desc[UR36][R4.64], R2 ;  /* 0x0000000204007986 */ /* 0x004fe2000c101b24 */
[----:B------:R-:W-:Y:S05]  /*0a10*/  EXIT ;  /* 0x000000000000794d */ /* 0x000fea0003800000 */
.L_x_17406:
        /* <DEDUP_REMOVED lines=35> */
.L_x_17419:
        /* <DEDUP_REMOVED lines=35> */
.L_x_17420:
[----:B------:R-:W0:Y:S01]  /*0e80*/  LDCU.64 UR4, c[0x0][0x5a8] ;  /* 0x0000b500ff0477ac */ /* 0x000e220008000a00 */
[----:B------:R-:W-:Y:S01]  /*0e90*/  IMAD.MOV.U32 R10, RZ, RZ, R12 ;  /* 0x000000ffff0a7224 */ /* 0x000fe200078e000c */
[----:B------:R-:W-:Y:S02]  /*0ea0*/  MOV R9, R13 ;  /* 0x0000000d00097202 */ /* 0x000fe40000000f00 */
[----:B------:R-:W-:Y:S02]  /*0eb0*/  MOV R0, 0xef0 ;  /* 0x00000ef000007802 */ /* 0x000fe40000000f00 */
[----:B0-----:R-:W-:Y:S01]  /*0ec0*/  MOV R4, UR4 ;  /* 0x0000000400047c02 */ /* 0x001fe20008000f00 */
[----:B------:R-:W-:-:S07]  /*0ed0*/  IMAD.U32 R3, RZ, RZ, UR5 ;  /* 0x00000005ff037e24 */ /* 0x000fce000f8e00ff */
[----:B------:R-:W-:Y:S05]  /*0ee0*/  CALL.REL.NOINC `($__internal_12_$__cuda_sm20_div_u64) ;  /* 0x000003cc002c7944 */ /* 0x000fea0003c00000 */
        /* <DEDUP_REMOVED lines=10> */
.L_x_17421:
        /* <DEDUP_REMOVED lines=37> */
.L_x_17424:
[----:B------:R-:W0:Y:S01]  /*11e0*/  LDCU.64 UR4, c[0x0][0x5b0] ;  /* 0x0000b600ff0477ac */ /* 0x000e220008000a00 */
[----:B------:R-:W-:Y:S01]  /*11f0*/  MOV R10, R12 ;  /* 0x0000000c000a7202 */ /* 0x000fe20000000f00 */
[----:B------:R-:W-:Y:S01]  /*1200*/  IMAD.MOV.U32 R9, RZ, RZ, R13 ;  /* 0x000000ffff097224 */ /* 0x000fe200078e000d */
[----:B------:R-:W-:Y:S01]  /*1210*/  MOV R0, 0x1250 ;  /* 0x0000125000007802 */ /* 0x000fe20000000f00 */
[----:B0-----:R-:W-:Y:S01]  /*1220*/  IMAD.U32 R4, RZ, RZ, UR4 ;  /* 0x00000004ff047e24 */ /* 0x001fe2000f8e00ff */
[----:B------:R-:W-:-:S07]  /*1230*/  MOV R3, UR5 ;  /* 0x0000000500037c02 */ /* 0x000fce0008000f00 */
[----:B------:R-:W-:Y:S05]  /*1240*/  CALL.REL.NOINC `($__internal_12_$__cuda_sm20_div_u64) ;  /* 0x000003c800547944 */ /* 0x000fea0003c00000 */
        /* <DEDUP_REMOVED lines=11> */
.L_x_17425:
[----:B------:R-:W-:Y:S05]  /*1300*/  BSYNC.RECONVERGENT B0 ;  /* 0x0000000000007941 */ /* 0x000fea0003800200 */
.L_x_17423:
        /* <DEDUP_REMOVED lines=38> */
.L_x_17427:
        /* <DEDUP_REMOVED lines=18> */
.L_x_17428:
[----:B------:R-:W-:Y:S05]  /*1690*/  BSYNC.RECONVERGENT B0 ;  /* 0x0000000000007941 */ /* 0x000fea0003800200 */
.L_x_17426:
        /* <DEDUP_REMOVED lines=38> */
.L_x_17430:
        /* <DEDUP_REMOVED lines=18> */
.L_x_17431:
[----:B------:R-:W-:Y:S05]  /*1a20*/  BSYNC.RECONVERGENT B0 ;  /* 0x0000000000007941 */ /* 0x000fea0003800200 */
.L_x_17429:
        /* <DEDUP_REMOVED lines=38> */
.L_x_17433:
        /* <DEDUP_REMOVED lines=18> */
.L_x_17434:
[----:B------:R-:W-:Y:S05]  /*1db0*/  BSYNC.RECONVERGENT B0 ;  /* 0x0000000000007941 */ /* 0x000fea0003800200 */
.L_x_17432:
        /* <DEDUP_REMOVED lines=38> */
.L_x_17436:
        /* <DEDUP_REMOVED lines=18> */
.L_x_17437:
[----:B------:R-:W-:Y:S05]  /*2140*/  BSYNC.RECONVERGENT B0 ;  /* 0x0000000000007941 */ /* 0x000fea0003800200 */
.L_x_17435:
        /* <DEDUP_REMOVED lines=38> */
.L_x_17439:
        /* <DEDUP_REMOVED lines=18> */
.L_x_17440:
[----:B------:R-:W-:Y:S05]  /*24d0*/  BSYNC.RECONVERGENT B0 ;  /* 0x0000000000007941 */ /* 0x000fea0003800200 */
.L_x_17438:
        /* <DEDUP_REMOVED lines=38> */
.L_x_17442:
        /* <DEDUP_REMOVED lines=18> */
.L_x_17443:
[----:B------:R-:W-:Y:S05]  /*2860*/  BSYNC.RECONVERGENT B0 ;  /* 0x0000000000007941 */ /* 0x000fea0003800200 */
.L_x_17441:
        /* <DEDUP_REMOVED lines=38> */
.L_x_17445:
        /* <DEDUP_REMOVED lines=18> */
.L_x_17446:
[----:B------:R-:W-:Y:S05]  /*2bf0*/  BSYNC.RECONVERGENT B0 ;  /* 0x0000000000007941 */ /* 0x000fea0003800200 */
.L_x_17444:
        /* <DEDUP_REMOVED lines=38> */
.L_x_17448:
        /* <DEDUP_REMOVED lines=18> */
.L_x_17449:
[----:B------:R-:W-:Y:S05]  /*2f80*/  BSYNC.RECONVERGENT B0 ;  /* 0x0000000000007941 */ /* 0x000fea0003800200 */
.L_x_17447:
        /* <DEDUP_REMOVED lines=38> */
.L_x_17451:
        /* <DEDUP_REMOVED lines=18> */
.L_x_17452:
[----:B------:R-:W-:Y:S05]  /*3310*/  BSYNC.RECONVERGENT B0 ;  /* 0x0000000000007941 */ /* 0x000fea0003800200 */
.L_x_17450:
        /* <DEDUP_REMOVED lines=38> */
.L_x_17454:
        /* <DEDUP_REMOVED lines=18> */
.L_x_17455:
[----:B------:R-:W-:Y:S05]  /*36a0*/  BSYNC.RECONVERGENT B0 ;  /* 0x0000000000007941 */ /* 0x000fea0003800200 */
.L_x_17453:
        /* <DEDUP_REMOVED lines=38> */
.L_x_17457:
        /* <DEDUP_REMOVED lines=18> */
.L_x_17458:
[----:B------:R-:W-:Y:S05]  /*3a30*/  BSYNC.RECONVERGENT B0 ;  /* 0x0000000000007941 */ /* 0x000fea0003800200 */
.L_x_17456:
        /* <DEDUP_REMOVED lines=38> */
.L_x_17460:
        /* <DEDUP_REMOVED lines=18> */
.L_x_17461:
[----:B------:R-:W-:Y:S05]  /*3dc0*/  BSYNC.RECONVERGENT B0 ;  /* 0x0000000000007941 */ /* 0x000fea0003800200 */
.L_x_17459:
        /* <DEDUP_REMOVED lines=38> */
.L_x_17463:
        /* <DEDUP_REMOVED lines=18> */
.L_x_17464:
[----:B------:R-:W-:Y:S05]  /*4150*/  BSYNC.RECONVERGENT B0 ;  /* 0x0000000000007941 */ /* 0x000fea0003800200 */
.L_x_17462:
        /* <DEDUP_REMOVED lines=38> */
.L_x_17466:
        /* <DEDUP_REMOVED lines=18> */
.L_x_17467:
[----:B------:R-:W-:Y:S05]  /*44e0*/  BSYNC.RECONVERGENT B0 ;  /* 0x0000000000007941 */ /* 0x000fea0003800200 */
.L_x_17465:
        /* <DEDUP_REMOVED lines=38> */
.L_x_17469:
        /* <DEDUP_REMOVED lines=18> */
.L_x_17470:
[----:B------:R-:W-:Y:S05]  /*4870*/  BSYNC.RECONVERGENT B0 ;  /* 0x0000000000007941 */ /* 0x000fea0003800200 */
.L_x_17468:
        /* <DEDUP_REMOVED lines=38> */
.L_x_17472:
        /* <DEDUP_REMOVED lines=18> */
.L_x_17473:
[----:B------:R-:W-:Y:S05]  /*4c00*/  BSYNC.RECONVERGENT B0 ;  /* 0x0000000000007941 */ /* 0x000fea0003800200 */
.L_x_17471:
        /* <DEDUP_REMOVED lines=38> */
.L_x_17475:
        /* <DEDUP_REMOVED lines=18> */
.L_x_17476:
[----:B------:R-:W-:Y:S05]  /*4f90*/  BSYNC.RECONVERGENT B0 ;  /* 0x0000000000007941 */ /* 0x000fea0003800200 */
.L_x_17474:
        /* <DEDUP_REMOVED lines=38> */
.L_x_17478:
        /* <DEDUP_REMOVED lines=18> */
.L_x_17479:
[----:B------:R-:W-:Y:S05]  /*5320*/  BSYNC.RECONVERGENT B0 ;  /* 0x0000000000007941 */ /* 0x000fea0003800200 */
.L_x_17477:
        /* <DEDUP_REMOVED lines=38> */
.L_x_17481:
        /* <DEDUP_REMOVED lines=18> */
.L_x_17482:
[----:B------:R-:W-:Y:S05]  /*56b0*/  BSYNC.RECONVERGENT B0 ;  /* 0x0000000000007941 */ /* 0x000fea0003800200 */
.L_x_17480:
        /* <DEDUP_REMOVED lines=38> */
.L_x_17484:
        /* <DEDUP_REMOVED lines=18> */
.L_x_17485:
[----:B------:R-:W-:Y:S05]  /*5a40*/  BSYNC.RECONVERGENT B0 ;  /* 0x0000000000007941 */ /* 0x000fea0003800200 */
.L_x_17483:
        /* <DEDUP_REMOVED lines=38> */
.L_x_17487:
        /* <DEDUP_REMOVED lines=18> */
.L_x_17488:
[----:B------:R-:W-:Y:S05]  /*5dd0*/  BSYNC.RECONVERGENT B0 ;  /* 0x0000000000007941 */ /* 0x000fea0003800200 */
.L_x_17486:
        /* <DEDUP_REMOVED lines=37> */
.L_x_17490:
        /* <DEDUP_REMOVED lines=16> */
.L_x_17491:
[----:B------:R-:W-:Y:S05]  /*6130*/  BSYNC.RECONVERGENT B0 ;  /* 0x0000000000007941 */ /* 0x000fea0003800200 */
.L_x_17489:
        /* <DEDUP_REMOVED lines=34> */
.L_x_17493:
[----:B------:R-:W-:Y:S01]  /*6360*/  IMAD.MOV.U32 R8, RZ, RZ, R6 ;  /* 0x000000ffff087224 */ /* 0x000fe200078e0006 */
[----:B------:R-:W-:Y:S02]  /*6370*/  MOV R10, R7 ;  /* 0x00000007000a7202 */ /* 0x000fe40000000f00 */
[----:B------:R-:W-:-:S07]  /*6380*/  MOV R9, 0x63a0 ;  /* 0x000063a000097802 */ /* 0x000fce0000000f00 */
[----:B------:R-:W-:Y:S05]  /*6390*/  CALL.REL.NOINC `($__internal_13_$__cuda_sm20_rem_u64) ;  /* 0x0000037c00207944 */ /* 0x000fea0003c00000 */
[----:B------:R-:W-:Y:S01]  /*63a0*/  IMAD.MOV.U32 R4, RZ, RZ, R0 ;  /* 0x000000ffff047224 */ /* 0x000fe200078e0000 */
[----:B------:R-:W-:-:S07]  /*63b0*/  MOV R5, R3 ;  /* 0x0000000300057202 */ /* 0x000fce0000000f00 */
.L_x_17494:
[----:B------:R-:W-:Y:S05]  /*63c0*/  BSYNC.RECONVERGENT B0 ;  /* 0x0000000000007941 */ /* 0x000fea0003800200 */
.L_x_17492:
[----:B------:R-:W0:Y:S01]  /*63d0*/  LDCU.64 UR4, c[0x0][0x730] ;  /* 0x0000e600ff0477ac */ /* 0x000e220008000a00 */
[----:B------:R-:W-:Y:S02]  /*63e0*/  IMAD.MOV.U32 R3, RZ, RZ, R17 ;  /* 0x000000ffff037224 */ /* 0x000fe400078e0011 */
[----:B0-----:R-:W-:Y:S02]  /*63f0*/  IMAD R5, R5, UR4, RZ ;  /* 0x0000000405057c24 */ /* 0x001fe4000f8e02ff */
[----:B------:R-:W-:-:S04]  /*6400*/  IMAD.WIDE.U32 R2, R4, UR4, R2 ;  /* 0x0000000404027c25 */ /* 0x000fc8000f8e0002 */
[----:B------:R-:W-:-:S05]  /*6410*/  IMAD R5, R4, UR5, R5 ;  /* 0x0000000504057c24 */ /* 0x000fca000f8e0205 */
[----:B------:R-:W-:-:S07]  /*6420*/  IADD3 R17, PT, PT, R3, R5, RZ ;  /* 0x0000000503117210 */ /* 0x000fce0007ffe0ff */
.L_x_17422:
[----:B------:R-:W0:Y:S02]  /*6430*/  LDCU.64 UR4, c[0x0][0x738] ;  /* 0x0000e700ff0477ac */ /* 0x000e240008000a00 */
[----:B0-----:R-:W-:-:S04]  /*6440*/  LEA R4, P0, R2, UR4, 0x3 ;  /* 0x0000000402047c11 */ /* 0x001fc8000f8018ff */
[----:B------:R-:W-:-:S05]  /*6450*/  LEA.HI.X R5, R2, UR5, R17, 0x3, P0 ;  /* 0x0000000502057c11 */ /* 0x000fca00080f1c11 */
[----:B------:R-:W2:Y:S01]  /*6460*/  LDG.E.64 R2, desc[UR36][R4.64] ;  /* 0x0000002404027981 */ /* 0x000ea2000c1e1b00 */
[----:B------:R-:W2:Y:S01]  /*6470*/  LDC.64 R6, c[0x0][0x580] ;  /* 0x00016000ff067b82 */ /* 0x000ea20000000a00 */
[----:B------:R-:W-:Y:S02]  /*6480*/  VIADD R16, R16, 0x80 ;  /* 0x0000008010107836 */ /* 0x000fe40000000000 */
[----:B--2---:R0:W-:Y:S05]  /*6490*/  STG.E.64 desc[UR36][R6.64], R2 ;  /* 0x0000000206007986 */ /* 0x0041ea000c101b24 */
.L_x_17418:
[----:B------:R-:W-:Y:S05]  /*64a0*/  BSYNC.RECONVERGENT B6 ;  /* 0x0000000000067941 */ /* 0x000fea0003800200 */
.L_x_17417:
        /* <DEDUP_REMOVED lines=31> */
.L_x_17497:
        /* <DEDUP_REMOVED lines=36> */
.L_x_17498:
        /* <DEDUP_REMOVED lines=17> */
.L_x_17499:
        /* <DEDUP_REMOVED lines=37> */
.L_x_17502:
        /* <DEDUP_REMOVED lines=18> */
.L_x_17503:
[----:B------:R-:W-:Y:S05]  /*6d60*/  BSYNC.RECONVERGENT B0 ;  /* 0x0000000000007941 */ /* 0x000fea0003800200 */
.L_x_17501:
        /* <DEDUP_REMOVED lines=38> */
.L_x_17505:
        /* <DEDUP_REMOVED lines=18> */
.L_x_17506:
[----:B------:R-:W-:Y:S05]  /*70f0*/  BSYNC.RECONVERGENT B0 ;  /* 0x0000000000007941 */ /* 0x000fea0003800200 */
.L_x_17504:
        /* <DEDUP_REMOVED lines=38> */
.L_x_17508:
        /* <DEDUP_REMOVED lines=18> */
.L_x_17509:
[----:B------:R-:W-:Y:S05]  /*7480*/  BSYNC.RECONVERGENT B0 ;  /* 0x0000000000007941 */ /* 0x000fea0003800200 */
.L_x_17507:
        /* <DEDUP_REMOVED lines=38> */
.L_x_17511:
        /* <DEDUP_REMOVED lines=18> */
.L_x_17512:
[----:B------:R-:W-:Y:S05]  /*7810*/  BSYNC.RECONVERGENT B0 ;  /* 0x0000000000007941 */ /* 0x000fea0003800200 */
.L_x_17510:
        /* <DEDUP_REMOVED lines=38> */
.L_x_17514:
        /* <DEDUP_REMOVED lines=18> */
.L_x_17515:
[----:B------:R-:W-:Y:S05]  /*7ba0*/  BSYNC.RECONVERGENT B0 ;  /* 0x0000000000007941 */ /* 0x000fea0003800200 */
.L_x_17513:
        /* <DEDUP_REMOVED lines=38> */
.L_x_17517:
        /* <DEDUP_REMOVED lines=18> */
.L_x_17518:
[----:B------:R-:W-:Y:S05]  /*7f30*/  BSYNC.RECONVERGENT B0 ;  /* 0x0000000000007941 */ /* 0x000fea0003800200 */
.L_x_17516:
        /* <DEDUP_REMOVED lines=38> */
.L_x_17520:
        /* <DEDUP_REMOVED lines=18> */
.L_x_17521:
[----:B------:R-:W-:Y:S05]  /*82c0*/  BSYNC.RECONVERGENT B0 ;  /* 0x0000000000007941 */ /* 0x000fea0003800200 */
.L_x_17519:
        /* <DEDUP_REMOVED lines=38> */
.L_x_17523:
        /* <DEDUP_REMOVED lines=18> */
.L_x_17524:
[----:B------:R-:W-:Y:S05]  /*8650*/  BSYNC.RECONVERGENT B0 ;  /* 0x0000000000007941 */ /* 0x000fea0003800200 */
.L_x_17522:
        /* <DEDUP_REMOVED lines=38> */
.L_x_17526:
        /* <DEDUP_REMOVED lines=18> */
.L_x_17527:
[----:B------:R-:W-:Y:S05]  /*89e0*/  BSYNC.RECONVERGENT B0 ;  /* 0x0000000000007941 */ /* 0x000fea0003800200 */
.L_x_17525:
        /* <DEDUP_REMOVED lines=38> */
.L_x_17529:
        /* <DEDUP_REMOVED lines=18> */
.L_x_17530:
[----:B------:R-:W-:Y:S05]  /*8d70*/  BSYNC.RECONVERGENT B0 ;  /* 0x0000000000007941 */ /* 0x000fea0003800200 */
.L_x_17528:
        /* <DEDUP_REMOVED lines=38> */
.L_x_17532:
        /* <DEDUP_REMOVED lines=18> */
.L_x_17533:
[----:B------:R-:W-:Y:S05]  /*9100*/  BSYNC.RECONVERGENT B0 ;  /* 0x0000000000007941 */ /* 0x000fea0003800200 */
.L_x_17531:
        /* <DEDUP_REMOVED lines=38> */
.L_x_17535:
        /* <DEDUP_REMOVED lines=18> */
.L_x_17536:
[----:B------:R-:W-:Y:S05]  /*9490*/  BSYNC.RECONVERGENT B0 ;  /* 0x0000000000007941 */ /* 0x000fea0003800200 */
.L_x_17534:
        /* <DEDUP_REMOVED lines=38> */
.L_x_17538:
        /* <DEDUP_REMOVED lines=18> */
.L_x_17539:
[----:B------:R-:W-:Y:S05]  /*9820*/  BSYNC.RECONVERGENT B0 ;  /* 0x0000000000007941 */ /* 0x000fea0003800200 */
.L_x_17537:
        /* <DEDUP_REMOVED lines=38> */
.L_x_17541:
        /* <DEDUP_REMOVED lines=18> */
.L_x_17542:
[----:B------:R-:W-:Y:S05]  /*9bb0*/  BSYNC.RECONVERGENT B0 ;  /* 0x0000000000007941 */ /* 0x000fea0003800200 */
.L_x_17540:
        /* <DEDUP_REMOVED lines=38> */
.L_x_17544:
        /* <DEDUP_REMOVED lines=18> */
.L_x_17545:
[----:B------:R-:W-:Y:S05]  /*9f40*/  BSYNC.RECONVERGENT B0 ;  /* 0x0000000000007941 */ /* 0x000fea0003800200 */
.L_x_17543:
        /* <DEDUP_REMOVED lines=38> */
.L_x_17547:
        /* <DEDUP_REMOVED lines=18> */
.L_x_17548:
[----:B------:R-:W-:Y:S05]  /*a2d0*/  BSYNC.RECONVERGENT B0 ;  /* 0x0000000000007941 */ /* 0x000fea0003800200 */
.L_x_17546:
        /* <DEDUP_REMOVED lines=38> */
.L_x_17550:
        /* <DEDUP_REMOVED lines=18> */
.L_x_17551:
[----:B------:R-:W-:Y:S05]  /*a660*/  BSYNC.RECONVERGENT B0 ;  /* 0x0000000000007941 */ /* 0x000fea0003800200 */
.L_x_17549:
        /* <DEDUP_REMOVED lines=38> */
.L_x_17553:
        /* <DEDUP_REMOVED lines=18> */
.L_x_17554:
[----:B------:R-:W-:Y:S05]  /*a9f0*/  BSYNC.RECONVERGENT B0 ;  /* 0x0000000000007941 */ /* 0x000fea0003800200 */
.L_x_17552:
        /* <DEDUP_REMOVED lines=38> */
.L_x_17556:
        /* <DEDUP_REMOVED lines=18> */
.L_x_17557:
[----:B------:R-:W-:Y:S05]  /*ad80*/  BSYNC.RECONVERGENT B0 ;  /* 0x0000000000007941 */ /* 0x000fea0003800200 */
.L_x_17555:
        /* <DEDUP_REMOVED lines=38> */
.L_x_17559:
        /* <DEDUP_REMOVED lines=18> */
.L_x_17560:
[----:B------:R-:W-:Y:S05]  /*b110*/  BSYNC.RECONVERGENT B0 ;  /* 0x0000000000007941 */ /* 0x000fea0003800200 */
.L_x_17558:
        /* <DEDUP_REMOVED lines=38> */
.L_x_17562:
        /* <DEDUP_REMOVED lines=18> */
.L_x_17563:
[----:B------:R-:W-:Y:S05]  /*b4a0*/  BSYNC.RECONVERGENT B0 ;  /* 0x0000000000007941 */ /* 0x000fea0003800200 */
.L_x_17561:
        /* <DEDUP_REMOVED lines=38> */
.L_x_17565:
        /* <DEDUP_REMOVED lines=18> */
.L_x_17566:
[----:B------:R-:W-:Y:S05]  /*b830*/  BSYNC.RECONVERGENT B0 ;  /* 0x0000000000007941 */ /* 0x000fea0003800200 */
.L_x_17564:
        /* <DEDUP_REMOVED lines=37> */
.L_x_17568:
        /* <DEDUP_REMOVED lines=16> */
.L_x_17569:
[----:B------:R-:W-:Y:S05]  /*bb90*/  BSYNC.RECONVERGENT B0 ;  /* 0x0000000000007941 */ /* 0x000fea0003800200 */
.L_x_17567:
        /* <DEDUP_REMOVED lines=33> */
.L_x_17571:
[----:B------:R-:W-:Y:S01]  /*bdb0*/  MOV R8, R6 ;  /* 0x0000000600087202 */ /* 0x000fe20000000f00 */
[----:B------:R-:W-:Y:S01]  /*bdc0*/  IMAD.MOV.U32 R10, RZ, RZ, R7 ;  /* 0x000000ffff0a7224 */ /* 0x000fe200078e0007 */
[----:B------:R-:W-:-:S07]  /*bdd0*/  MOV R9, 0xbdf0 ;  /* 0x0000bdf000097802 */ /* 0x000fce0000000f00 */
[----:B------:R-:W-:Y:S05]  /*bde0*/  CALL.REL.NOINC `($__internal_13_$__cuda_sm20_rem_u64) ;  /* 0x00000320008c7944 */ /* 0x000fea0003c00000 */
[----:B------:R-:W-:Y:S01]  /*bdf0*/  MOV R4, R0 ;  /* 0x0000000000047202 */ /* 0x000fe20000000f00 */
[----:B------:R-:W-:-:S07]  /*be00*/  IMAD.MOV.U32 R5, RZ, RZ, R3 ;  /* 0x000000ffff057224 */ /* 0x000fce00078e0003 */
.L_x_17572:
[----:B------:R-:W-:Y:S05]  /*be10*/  BSYNC.RECONVERGENT B0 ;  /* 0x0000000000007941 */ /* 0x000fea0003800200 */
.L_x_17570:
[----:B------:R-:W0:Y:S01]  /*be20*/  LDCU.64 UR4, c[0x0][0x730] ;  /* 0x0000e600ff0477ac */ /* 0x000e220008000a00 */
[----:B------:R-:W-:Y:S01]  /*be30*/  MOV R3, R17 ;  /* 0x0000001100037202 */ /* 0x000fe20000000f00 */
[----:B0-----:R-:W-:Y:S02]  /*be40*/  IMAD R5, R5, UR4, RZ ;  /* 0x0000000405057c24 */ /* 0x001fe4000f8e02ff */
[----:B------:R-:W-:-:S04]  /*be50*/  IMAD.WIDE.U32 R2, R4, UR4, R2 ;  /* 0x0000000404027c25 */ /* 0x000fc8000f8e0002 */
[----:B------:R-:W-:-:S04]  /*be60*/  IMAD R5, R4, UR5, R5 ;  /* 0x0000000504057c24 */ /* 0x000fc8000f8e0205 */
[----:B------:R-:W-:-:S07]  /*be70*/  IMAD.IADD R17, R3, 0x1, R5 ;  /* 0x0000000103117824 */ /* 0x000fce00078e0205 */
.L_x_17500:
[----:B------:R-:W0:Y:S02]  /*be80*/  LDCU.64 UR4, c[0x0][0x738] ;  /* 0x0000e700ff0477ac */ /* 0x000e240008000a00 */
[----:B0-----:R-:W-:-:S04]  /*be90*/  LEA R4, P0, R2, UR4, 0x3 ;  /* 0x0000000402047c11 */ /* 0x001fc8000f8018ff */
[----:B------:R-:W-:-:S05]  /*bea0*/  LEA.HI.X R5, R2, UR5, R17, 0x3, P0 ;  /* 0x0000000502057c11 */ /* 0x000fca00080f1c11 */
[----:B------:R-:W2:Y:S01]  /*beb0*/  LDG.E.64 R2, desc[UR36][R4.64] ;  /* 0x0000002404027981 */ /* 0x000ea2000c1e1b00 */
[----:B------:R-:W2:Y:S01]  /*bec0*/  LDC.64 R6, c[0x0][0x580] ;  /* 0x00016000ff067b82 */ /* 0x000ea20000000a00 */
[----:B------:R-:W-:Y:S02]  /*bed0*/  IADD3 R16, PT, PT, R16, 0x80, RZ ;  /* 0x0000008010107810 */ /* 0x000fe40007ffe0ff */
[----:B--2---:R1:W-:Y:S05]  /*bee0*/  STG.E.64 desc[UR36][R6.64], R2 ;  /* 0x0000000206007986 */ /* 0x0043ea000c101b24 */
.L_x_17496:
[----:B------:R-:W-:Y:S05]  /*bef0*/  BSYNC.RECONVERGENT B6 ;  /* 0x0000000000067941 */ /* 0x000fea0003800200 */
.L_x_17495:
        /* <DEDUP_REMOVED lines=31> */
.L_x_17575:
        /* <DEDUP_REMOVED lines=36> */
.L_x_17576:
        /* <DEDUP_REMOVED lines=17> */
.L_x_17577:
        /* <DEDUP_REMOVED lines=37> */
.L_x_17580:
        /* <DEDUP_REMOVED lines=18> */
.L_x_17581:
[----:B------:R-:W-:Y:S05]  /*c7b0*/  BSYNC.RECONVERGENT B0 ;  /* 0x0000000000007941 */ /* 0x000fea0003800200 */
.L_x_17579:
        /* <DEDUP_REMOVED lines=38> */
.L_x_17583:
        /* <DEDUP_REMOVED lines=18> */
.L_x_17584:
[----:B------:R-:W-:Y:S05]  /*cb40*/  BSYNC.RECONVERGENT B0 ;  /* 0x0000000000007941 */ /* 0x000fea0003800200 */
.L_x_17582:
        /* <DEDUP_REMOVED lines=38> */
.L_x_17586:
        /* <DEDUP_REMOVED lines=18> */
.L_x_17587:
[----:B------:R-:W-:Y:S05]  /*ced0*/  BSYNC.RECONVERGENT B0 ;  /* 0x0000000000007941 */ /* 0x000fea0003800200 */
.L_x_17585:
        /* <DEDUP_REMOVED lines=38> */
.L_x_17589:
        /* <DEDUP_REMOVED lines=18> */
.L_x_17590:
[----:B------:R-:W-:Y:S05]  /*d260*/  BSYNC.RECONVERGENT B0 ;  /* 0x0000000000007941 */ /* 0x000fea0003800200 */
.L_x_17588:
        /* <DEDUP_REMOVED lines=38> */
.L_x_17592:
        /* <DEDUP_REMOVED lines=18> */
.L_x_17593:
[----:B------:R-:W-:Y:S05]  /*d5f0*/  BSYNC.RECONVERGENT B0 ;  /* 0x0000000000007941 */ /* 0x000fea0003800200 */
.L_x_17591:
        /* <DEDUP_REMOVED lines=38> */
.L_x_17595:
        /* <DEDUP_REMOVED lines=18> */
.L_x_17596:
[----:B------:R-:W-:Y:S05]  /*d980*/  BSYNC.RECONVERGENT B0 ;  /* 0x0000000000007941 */ /* 0x000fea0003800200 */
.L_x_17594:
        /* <DEDUP_REMOVED lines=38> */
.L_x_17598:
        /* <DEDUP_REMOVED lines=18> */
.L_x_17599:
[----:B------:R-:W-:Y:S05]  /*dd10*/  BSYNC.RECONVERGENT B0 ;  /* 0x0000000000007941 */ /* 0x000fea0003800200 */
.L_x_17597:
        /* <DEDUP_REMOVED lines=38> */
.L_x_17601:
        /* <DEDUP_REMOVED lines=18> */
.L_x_17602:
[----:B------:R-:W-:Y:S05]  /*e0a0*/  BSYNC.RECONVERGENT B0 ;  /* 0x0000000000007941 */ /* 0x000fea0003800200 */
.L_x_17600:
        /* <DEDUP_REMOVED lines=38> */
.L_x_17604:
        /* <DEDUP_REMOVED lines=18> */
.L_x_17605:
[----:B------:R-:W-:Y:S05]  /*e430*/  BSYNC.RECONVERGENT B0 ;  /* 0x0000000000007941 */ /* 0x000fea0003800200 */
.L_x_17603:
        /* <DEDUP_REMOVED lines=38> */
.L_x_17607:
        /* <DEDUP_REMOVED lines=18> */
.L_x_17608:
[----:B------:R-:W-:Y:S05]  /*e7c0*/  BSYNC.RECONVERGENT B0 ;  /* 0x0000000000007941 */ /* 0x000fea0003800200 */
.L_x_17606:
        /* <DEDUP_REMOVED lines=38> */
.L_x_17610:
        /* <DEDUP_REMOVED lines=18> */
.L_x_17611:
[----:B------:R-:W-:Y:S05]  /*eb50*/  BSYNC.RECONVERGENT B0 ;  /* 0x0000000000007941 */ /* 0x000fea0003800200 */
.L_x_17609:
        /* <DEDUP_REMOVED lines=38> */
.L_x_17613:
        /* <DEDUP_REMOVED lines=18> */
.L_x_17614:
[----:B------:R-:W-:Y:S05]  /*eee0*/  BSYNC.RECONVERGENT B0 ;  /* 0x0000000000007941 */ /* 0x000fea0003800200 */
.L_x_17612:
        /* <DEDUP_REMOVED lines=38> */
.L_x_17616:
        /* <DEDUP_REMOVED lines=18> */
.L_x_17617:
[----:B------:R-:W-:Y:S05]  /*f270*/  BSYNC.RECONVERGENT B0 ;  /* 0x0000000000007941 */ /* 0x000fea0003800200 */
.L_x_17615:
        /* <DEDUP_REMOVED lines=38> */
.L_x_17619:
        /* <DEDUP_REMOVED lines=18> */
.L_x_17620:
[----:B------:R-:W-:Y:S05]  /*f600*/  BSYNC.RECONVERGENT B0 ;  /* 0x0000000000007941 */ /* 0x000fea0003800200 */
.L_x_17618:
        /* <DEDUP_REMOVED lines=38> */
.L_x_17622:
        /* <DEDUP_REMOVED lines=18> */
.L_x_17623:
[----:B------:R-:W-:Y:S05]  /*f990*/  BSYNC.RECONVERGENT B0 ;  /* 0x0000000000007941 */ /* 0x000fea0003800200 */
.L_x_17621:
        /* <DEDUP_REMOVED lines=38> */
.L_x_17625:
        /* <DEDUP_REMOVED lines=18> */
.L_x_17626:
[----:B------:R-:W-:Y:S05]  /*fd20*/  BSYNC.RECONVERGENT B0 ;  /* 0x0000000000007941 */ /* 0x000fea0003800200 */
.L_x_17624:
        /* <DEDUP_REMOVED lines=38> */
.L_x_17628:
        /* <DEDUP_REMOVED lines=18> */
.L_x_17629:
[----:B------:R-:W-:Y:S05]  /*100b0*/  BSYNC.RECONVERGENT B0 ;  /* 0x0000000000007941 */ /* 0x000fea0003800200 */
.L_x_17627:
        /* <DEDUP_REMOVED lines=38> */
.L_x_17631:
        /* <DEDUP_REMOVED lines=18> */
.L_x_17632:
[----:B------:R-:W-:Y:S05]  /*10440*/  BSYNC.RECONVERGENT B0 ;  /* 0x0000000000007941 */ /* 0x000fea0003800200 */
.L_x_17630:
        /* <DEDUP_REMOVED lines=38> */
.L_x_17634:
        /* <DEDUP_REMOVED lines=18> */
.L_x_17635:
[----:B------:R-:W-:Y:S05]  /*107d0*/  BSYNC.RECONVERGENT B0 ;  /* 0x0000000000007941 */ /* 0x000fea0003800200 */
.L_x_17633:
        /* <DEDUP_REMOVED lines=38> */
.L_x_17637:
        /* <DEDUP_REMOVED lines=18> */
.L_x_17638:
[----:B------:R-:W-:Y:S05]  /*10b60*/  BSYNC.RECONVERGENT B0 ;  /* 0x0000000000007941 */ /* 0x000fea0003800200 */
.L_x_17636:
        /* <DEDUP_REMOVED lines=38> */
.L_x_17640:
        /* <DEDUP_REMOVED lines=18> */
.L_x_17641:
[----:B------:R-:W-:Y:S05]  /*10ef0*/  BSYNC.RECONVERGENT B0 ;  /* 0x0000000000007941 */ /* 0x000fea0003800200 */
.L_x_17639:
        /* <DEDUP_REMOVED lines=38> */
.L_x_17643:
        /* <DEDUP_REMOVED lines=18> */
.L_x_17644:
[----:B------:R-:W-:Y:S05]  /*11280*/  BSYNC.RECONVERGENT B0 ;  /* 0x0000000000007941 */ /* 0x000fea0003800200 */
.L_x_17642:
        /* <DEDUP_REMOVED lines=37> */
.L_x_17646:
        /* <DEDUP_REMOVED lines=16> */
.L_x_17647:
[----:B------:R-:W-:Y:S05]  /*115e0*/  BSYNC.RECONVERGENT B0 ;  /* 0x0000000000007941 */ /* 0x000fea0003800200 */
.L_x_17645:
        /* <DEDUP_REMOVED lines=33> */
.L_x_17649:
[----:B------:R-:W-:Y:S01]  /*11800*/  IMAD.MOV.U32 R8, RZ, RZ, R6 ;  /* 0x000000ffff087224 */ /* 0x000fe200078e0006 */
[----:B------:R-:W-:Y:S02]  /*11810*/  MOV R10, R7 ;  /* 0x00000007000a7202 */ /* 0x000fe40000000f00 */
[----:B------:R-:W-:-:S07]  /*11820*/  MOV R9, 0x11840 ;  /* 0x0001184000097802 */ /* 0x000fce0000000f00 */
[----:B------:R-:W-:Y:S05]  /*11830*/  CALL.REL.NOINC `($__internal_13_$__cuda_sm20_rem_u64) ;  /* 0x000002c400f87944 */ /* 0x000fea0003c00000 */
[----:B------:R-:W-:Y:S01]  /*11840*/  IMAD.MOV.U32 R4, RZ, RZ, R0 ;  /* 0x000000ffff047224 */ /* 0x000fe200078e0000 */
[----:B------:R-:W-:-:S07]  /*11850*/  MOV R5, R3 ;  /* 0x0000000300057202 */ /* 0x000fce0000000f00 */
.L_x_17650:
[----:B------:R-:W-:Y:S05]  /*11860*/  BSYNC.RECONVERGENT B0 ;  /* 0x0000000000007941 */ /* 0x000fea0003800200 */
.L_x_17648:
[----:B------:R-:W0:Y:S01]  /*11870*/  LDCU.64 UR4, c[0x0][0x730] ;  /* 0x0000e600ff0477ac */ /* 0x000e220008000a00 */
[----:B------:R-:W-:Y:S02]  /*11880*/  IMAD.MOV.U32 R3, RZ, RZ, R17 ;  /* 0x000000ffff037224 */ /* 0x000fe400078e0011 */
[----:B0-----:R-:W-:Y:S02]  /*11890*/  IMAD R5, R5, UR4, RZ ;  /* 0x0000000405057c24 */ /* 0x001fe4000f8e02ff */
[----:B------:R-:W-:-:S04]  /*118a0*/  IMAD.WIDE.U32 R2, R4, UR4, R2 ;  /* 0x0000000404027c25 */ /* 0x000fc8000f8e0002 */
[----:B------:R-:W-:-:S05]  /*118b0*/  IMAD R5, R4, UR5, R5 ;  /* 0x0000000504057c24 */ /* 0x000fca000f8e0205 */
[----:B------:R-:W-:-:S07]  /*118c0*/  IADD3 R17, PT, PT, R3, R5, RZ ;  /* 0x0000000503117210 */ /* 0x000fce0007ffe0ff */
.L_x_17578:
[----:B------:R-:W0:Y:S02]  /*118d0*/  LDCU.64 UR4, c[0x0][0x738] ;  /* 0x0000e700ff0477ac */ /* 0x000e240008000a00 */
[----:B0-----:R-:W-:-:S04]  /*118e0*/  LEA R4, P0, R2, UR4, 0x3 ;  /* 0x0000000402047c11 */ /* 0x001fc8000f8018ff */
[----:B------:R-:W-:-:S05]  /*118f0*/  LEA.HI.X R5, R2, UR5, R17, 0x3, P0 ;  /* 0x0000000502057c11 */ /* 0x000fca00080f1c11 */
[----:B------:R-:W2:Y:S01]  /*11900*/  LDG.E.64 R2, desc[UR36][R4.64] ;  /* 0x0000002404027981 */ /* 0x000ea2000c1e1b00 */
[----:B------:R-:W2:Y:S01]  /*11910*/  LDC.64 R6, c[0x0][0x580] ;  /* 0x00016000ff067b82 */ /* 0x000ea20000000a00 */
[----:B------:R-:W-:Y:S02]  /*11920*/  VIADD R16, R16, 0x80 ;  /* 0x0000008010107836 */ /* 0x000fe40000000000 */
[----:B--2---:R2:W-:Y:S05]  /*11930*/  STG.E.64 desc[UR36][R6.64], R2 ;  /* 0x0000000206007986 */ /* 0x0045ea000c101b24 */
.L_x_17574:
[----:B------:R-:W-:Y:S05]  /*11940*/  BSYNC.RECONVERGENT B6 ;  /* 0x0000000000067941 */ /* 0x000fea0003800200 */
.L_x_17573:
        /* <DEDUP_REMOVED lines=30> */
.L_x_17651:
        /* <DEDUP_REMOVED lines=36> */
.L_x_17652:
        /* <DEDUP_REMOVED lines=17> */
.L_x_17653:
        /* <DEDUP_REMOVED lines=37> */
.L_x_17656:
        /* <DEDUP_REMOVED lines=18> */
.L_x_17657:
[----:B------:R-:W-:Y:S05]  /*121f0*/  BSYNC.RECONVERGENT B0 ;  /* 0x0000000000007941 */ /* 0x000fea0003800200 */
.L_x_17655:
        /* <DEDUP_REMOVED lines=37> */
.L_x_17659:
        /* <DEDUP_REMOVED lines=18> */
.L_x_17660:
[----:B------:R-:W-:Y:S05]  /*12570*/  BSYNC.RECONVERGENT B0 ;  /* 0x0000000000007941 */ /* 0x000fea0003800200 */
.L_x_17658:
        /* <DEDUP_REMOVED lines=37> */
.L_x_17662:
        /* <DEDUP_REMOVED lines=18> */
.L_x_17663:
[----:B------:R-:W-:Y:S05]  /*128f0*/  BSYNC.RECONVERGENT B0 ;  /* 0x0000000000007941 */ /* 0x000fea0003800200 */
.L_x_17661:
        /* <DEDUP_REMOVED lines=37> */
.L_x_17665:
        /* <DEDUP_REMOVED lines=18> */
.L_x_17666:
[----:B------:R-:W-:Y:S05]  /*12c70*/  BSYNC.RECONVERGENT B0 ;  /* 0x0000000000007941 */ /* 0x000fea0003800200 */
.L_x_17664:
        /* <DEDUP_REMOVED lines=37> */
.L_x_17668:
        /* <DEDUP_REMOVED lines=18> */
.L_x_17669:
[----:B------:R-:W-:Y:S05]  /*12ff0*/  BSYNC.RECONVERGENT B0 ;  /* 0x0000000000007941 */ /* 0x000fea0003800200 */
.L_x_17667:
        /* <DEDUP_REMOVED lines=37> */
.L_x_17671:
        /* <DEDUP_REMOVED lines=18> */
.L_x_17672:
[----:B------:R-:W-:Y:S05]  /*13370*/  BSYNC.RECONVERGENT B0 ;  /* 0x0000000000007941 */ /* 0x000fea0003800200 */
.L_x_17670:
        /* <DEDUP_REMOVED lines=37> */
.L_x_17674:
        /* <DEDUP_REMOVED lines=18> */
.L_x_17675:
[----:B------:R-:W-:Y:S05]  /*136f0*/  BSYNC.RECONVERGENT B0 ;  /* 0x0000000000007941 */ /* 0x000fea0003800200 */
.L_x_17673:
        /* <DEDUP_REMOVED lines=37> */
.L_x_17677:
        /* <DEDUP_REMOVED lines=18> */
.L_x_17678:
[----:B------:R-:W-:Y:S05]  /*13a70*/  BSYNC.RECONVERGENT B0 ;  /* 0x0000000000007941 */ /* 0x000fea0003800200 */
.L_x_17676:
        /* <DEDUP_REMOVED lines=37> */
.L_x_17680:
        /* <DEDUP_REMOVED lines=18> */
.L_x_17681:
[----:B------:R-:W-:Y:S05]  /*13df0*/  BSYNC.RECONVERGENT B0 ;  /* 0x0000000000007941 */ /* 0x000fea0003800200 */
.L_x_17679:
        /* <DEDUP_REMOVED lines=37> */
.L_x_17683:
        /* <DEDUP_REMOVED lines=18> */
.L_x_17684:
[----:B------:R-:W-:Y:S05]  /*14170*/  BSYNC.RECONVERGENT B0 ;  /* 0x0000000000007941 */ /* 0x000fea0003800200 */
.L_x_17682:
        /* <DEDUP_REMOVED lines=37> */
.L_x_17686:
        /* <DEDUP_REMOVED lines=18> */
.L_x_17687:
[----:B------:R-:W-:Y:S05]  /*144f0*/  BSYNC.RECONVERGENT B0 ;  /* 0x0000000000007941 */ /* 0x000fea0003800200 */
.L_x_17685:
        /* <DEDUP_REMOVED lines=37> */
.L_x_17689:
        /* <DEDUP_REMOVED lines=18> */
.L_x_17690:
[----:B------:R-:W-:Y:S05]  /*14870*/  BSYNC.RECONVERGENT B0 ;  /* 0x0000000000007941 */ /* 0x000fea0003800200 */
.L_x_17688:
        /* <DEDUP_REMOVED lines=37> */
.L_x_17692:
        /* <DEDUP_REMOVED lines=18> */
.L_x_17693:
[----:B------:R-:W-:Y:S05]  /*14bf0*/  BSYNC.RECONVERGENT B0 ;  /* 0x0000000000007941 */ /* 0x000fea0003800200 */
.L_x_17691:
        /* <DEDUP_REMOVED lines=37> */
.L_x_17695:
        /* <DEDUP_REMOVED lines=18> */
.L_x_17696:
[----:B------:R-:W-:Y:S05]  /*14f70*/  BSYNC.RECONVERGENT B0 ;  /* 0x0000000000007941 */ /* 0x000fea0003800200 */
.L_x_17694:
        /* <DEDUP_REMOVED lines=37> */
.L_x_17698:
        /* <DEDUP_REMOVED lines=18> */
.L_x_17699:
[----:B------:R-:W-:Y:S05]  /*152f0*/  BSYNC.RECONVERGENT B0 ;  /* 0x0000000000007941 */ /* 0x000fea0003800200 */
.L_x_17697:
        /* <DEDUP_REMOVED lines=37> */
.L_x_17701:
        /* <DEDUP_REMOVED lines=18> */
.L_x_17702:
[----:B------:R-:W-:Y:S05]  /*15670*/  BSYNC.RECONVERGENT B0 ;  /* 0x0000000000007941 */ /* 0x000fea0003800200 */
.L_x_17700:
        /* <DEDUP_REMOVED lines=37> */
.L_x_17704:
        /* <DEDUP_REMOVED lines=18> */
.L_x_17705:
[----:B------:R-:W-:Y:S05]  /*159f0*/  BSYNC.RECONVERGENT B0 ;  /* 0x0000000000007941 */ /* 0x000fea0003800200 */
.L_x_17703:
        /* <DEDUP_REMOVED lines=37> */
.L_x_17707:
        /* <DEDUP_REMOVED lines=18> */
.L_x_17708:
[----:B------:R-:W-:Y:S05]  /*15d70*/  BSYNC.RECONVERGENT B0 ;  /* 0x0000000000007941 */ /* 0x000fea0003800200 */
.L_x_17706:
        /* <DEDUP_REMOVED lines=37> */
.L_x_17710:
        /* <DEDUP_REMOVED lines=18> */
.L_x_17711:
[----:B------:R-:W-:Y:S05]  /*160f0*/  BSYNC.RECONVERGENT B0 ;  /* 0x0000000000007941 */ /* 0x000fea0003800200 */
.L_x_17709:
        /* <DEDUP_REMOVED lines=37> */
.L_x_17713:
        /* <DEDUP_REMOVED lines=18> */
.L_x_17714:
[----:B------:R-:W-:Y:S05]  /*16470*/  BSYNC.RECONVERGENT B0 ;  /* 0x0000000000007941 */ /* 0x000fea0003800200 */
.L_x_17712:
        /* <DEDUP_REMOVED lines=37> */
.L_x_17716:
        /* <DEDUP_REMOVED lines=18> */
.L_x_17717:
[----:B------:R-:W-:Y:S05]  /*167f0*/  BSYNC.RECONVERGENT B0 ;  /* 0x0000000000007941 */ /* 0x000fea0003800200 */
.L_x_17715:
        /* <DEDUP_REMOVED lines=37> */
.L_x_17719:
        /* <DEDUP_REMOVED lines=18> */
.L_x_17720:
[----:B------:R-:W-:Y:S05]  /*16b70*/  BSYNC.RECONVERGENT B0 ;  /* 0x0000000000007941 */ /* 0x000fea0003800200 */
.L_x_17718:
        /* <DEDUP_REMOVED lines=36> */
.L_x_17722:
        /* <DEDUP_REMOVED lines=16> */
.L_x_17723:
[----:B------:R-:W-:Y:S05]  /*16ec0*/  BSYNC.RECONVERGENT B0 ;  /* 0x0000000000007941 */ /* 0x000fea0003800200 */
.L_x_17721:
        /* <DEDUP_REMOVED lines=32> */
.L_x_17725:
[----:B------:R-:W-:Y:S01]  /*170d0*/  IMAD.MOV.U32 R8, RZ, RZ, R6 ;  /* 0x000000ffff087224 */ /* 0x000fe200078e0006 */
[----:B------:R-:W-:Y:S02]  /*170e0*/  MOV R10, R7 ;  /* 0x00000007000a7202 */ /* 0x000fe40000000f00 */
[----:B------:R-:W-:-:S07]  /*170f0*/  MOV R9, 0x17110 ;  /* 0x0001711000097802 */ /* 0x000fce0000000f00 */
[----:B------:R-:W-:Y:S05]  /*17100*/  CALL.REL.NOINC `($__internal_13_$__cuda_sm20_rem_u64) ;  /* 0x0000026c00c47944 */ /* 0x000fea0003c00000 */
[----:B------:R-:W-:-:S07]  /*17110*/  IMAD.MOV.U32 R2, RZ, RZ, R0 ;  /* 0x000000ffff027224 */ /* 0x000fce00078e0000 */
.L_x_17726:
[----:B------:R-:W-:Y:S05]  /*17120*/  BSYNC.RECONVERGENT B0 ;  /* 0x0000000000007941 */ /* 0x000fea0003800200 */
.L_x_17724:
[----:B------:R-:W0:Y:S02]  /*17130*/  LDCU.64 UR4, c[0x0][0x730] ;  /* 0x0000e600ff0477ac */ /* 0x000e240008000a00 */
[----:B0-----:R-:W-:Y:S02]  /*17140*/  IMAD R3, R3, UR4, RZ ;  /* 0x0000000403037c24 */ /* 0x001fe4000f8e02ff */
[----:B------:R-:W-:-:S04]  /*17150*/  IMAD.WIDE.U32 R16, R2, UR4, R16 ;  /* 0x0000000402107c25 */ /* 0x000fc8000f8e0010 */
[----:B------:R-:W-:-:S05]  /*17160*/  IMAD R3, R2, UR5, R3 ;  /* 0x0000000502037c24 */ /* 0x000fca000f8e0203 */
[----:B------:R-:W-:-:S07]  /*17170*/  IADD3 R17, PT, PT, R17, R3, RZ ;  /* 0x0000000311117210 */ /* 0x000fce0007ffe0ff */
.L_x_17654:
[----:B------:R-:W0:Y:S02]  /*17180*/  LDCU.64 UR4, c[0x0][0x738] ;  /* 0x0000e700ff0477ac */ /* 0x000e240008000a00 */
[----:B0-----:R-:W-:-:S04]  /*17190*/  LEA R2, P0, R16, UR4, 0x3 ;  /* 0x0000000410027c11 */ /* 0x001fc8000f8018ff */
[----:B------:R-:W-:-:S06]  /*171a0*/  LEA.HI.X R3, R16, UR5, R17, 0x3, P0 ;  /* 0x0000000510037c11 */ /* 0x000fcc00080f1c11 */
[----:B------:R-:W2:Y:S01]  /*171b0*/  LDG.E.64 R2, desc[UR36][R2.64] ;  /* 0x0000002402027981 */ /* 0x000ea2000c1e1b00 */
[----:B------:R-:W2:Y:S03]  /*171c0*/  LDC.64 R4, c[0x0][0x580] ;  /* 0x00016000ff047b82 */ /* 0x000ea60000000a00 */
[----:B--2---:R-:W-:Y:S01]  /*171d0*/  STG.E.64 desc[UR36][R4.64], R2 ;  /* 0x0000000204007986 */ /* 0x004fe2000c101b24 */
[----:B------:R-:W-:Y:S05]  /*171e0*/  EXIT ;  /* 0x000000000000794d */ /* 0x000fea0003800000 */
.L_x_17405:
        /* <DEDUP_REMOVED lines=31> */
.L_x_17729:
        /* <DEDUP_REMOVED lines=14> */
.L_x_17728:
[----:B------:R-:W-:Y:S05]  /*174c0*/  BSYNC.RECONVERGENT B6 ;  /* 0x0000000000067941 */ /* 0x000fea0003800200 */
.L_x_17727:
        /* <DEDUP_REMOVED lines=31> */
.L_x_17732:
        /* <DEDUP_REMOVED lines=14> */
.L_x_17731:
[----:B------:R-:W-:Y:S05]  /*177a0*/  BSYNC.RECONVERGENT B6 ;  /* 0x0000000000067941 */ /* 0x000fea0003800200 */
.L_x_17730:
        /* <DEDUP_REMOVED lines=31> */
.L_x_17735:
        /* <DEDUP_REMOVED lines=14> */
.L_x_17734:
[----:B------:R-:W-:Y:S05]  /*17a80*/  BSYNC.RECONVERGENT B6 ;  /* 0x0000000000067941 */ /* 0x000fea0003800200 */
.L_x_17733:
        /* <DEDUP_REMOVED lines=30> */
.L_x_17736:
        /* <DEDUP_REMOVED lines=14> */
.L_x_17404:
        /* <DEDUP_REMOVED lines=311> */
.L_x_17741:
        /* <DEDUP_REMOVED lines=29> */
.L_x_17743:
[----:B------:R-:W-:Y:S05]  /*19290*/  BSYNC.RECONVERGENT B7 ;  /* 0x0000000000077941 */ /* 0x000fea0003800200 */
.L_x_17742:
[----:B------:R-:W0:Y:S01]  /*192a0*/  LDC.64 R2, c[0x0][0x738] ;  /* 0x0001ce00ff027b82 */ /* 0x000e220000000a00 */
[----:B------:R-:W1:Y:S01]  /*192b0*/  LDCU.64 UR4, c[0x0][0x580] ;  /* 0x0000b000ff0477ac */ /* 0x000e620008000a00 */
[----:B0-----:R-:W2:Y:S01]  /*192c0*/  LDG.E.64 R2, desc[UR36][R2.64] ;  /* 0x0000002402027981 */ /* 0x001ea2000c1e1b00 */
[----:B-1----:R-:W-:Y:S02]  /*192d0*/  IADD3 R4, P0, PT, R19, UR4, RZ ;  /* 0x0000000413047c10 */ /* 0x002fe4000ff1e0ff */
[----:B------:R-:W-:-:S03]  /*192e0*/  IADD3 R16, PT, PT, R16, 0x80, RZ ;  /* 0x0000008010107810 */ /* 0x000fc60007ffe0ff */
[----:B------:R-:W-:-:S05]  /*192f0*/  IMAD.X R5, RZ, RZ, UR5, P0 ;  /* 0x00000005ff057e24 */ /* 0x000fca00080e06ff */
[----:B--2---:R0:W-:Y:S03]  /*19300*/  STG.E.64 desc[UR36][R4.64], R2 ;  /* 0x0000000204007986 */ /* 0x0041e6000c101b24 */
.L_x_17740:
[----:B------:R-:W-:Y:S05]  /*19310*/  BSYNC.RECONVERGENT B6 ;  /* 0x0000000000067941 */ /* 0x000fea0003800200 */
.L_x_17739:
        /* <DEDUP_REMOVED lines=303> */
.L_x_17746:
        /* <DEDUP_REMOVED lines=29> */
.L_x_17748:
[----:B------:R-:W-:Y:S05]  /*1a7e0*/  BSYNC.RECONVERGENT B7 ;  /* 0x0000000000077941 */ /* 0x000fea0003800200 */
.L_x_17747:
[----:B------:R-:W0:Y:S01]  /*1a7f0*/  LDC.64 R2, c[0x0][0x738] ;  /* 0x0001ce00ff027b82 */ /* 0x000e220000000a00 */
[----:B------:R-:W1:Y:S01]  /*1a800*/  LDCU.64 UR4, c[0x0][0x580] ;  /* 0x0000b000ff0477ac */ /* 0x000e620008000a00 */
[----:B0-----:R-:W2:Y:S01]  /*1a810*/  LDG.E.64 R2, desc[UR36][R2.64] ;  /* 0x0000002402027981 */ /* 0x001ea2000c1e1b00 */
[----:B-1----:R-:W-:Y:S01]  /*1a820*/  IADD3 R4, P0, PT, R19, UR4, RZ ;  /* 0x0000000413047c10 */ /* 0x002fe2000ff1e0ff */
[----:B------:R-:W-:-:S03]  /*1a830*/  VIADD R16, R16, 0x80 ;  /* 0x0000008010107836 */ /* 0x000fc60000000000 */
[----:B------:R-:W-:-:S05]  /*1a840*/  IADD3.X R5, PT, PT, RZ, UR5, RZ, P0, !PT ;  /* 0x00000005ff057c10 */ /* 0x000fca00087fe4ff */
[----:B--2---:R1:W-:Y:S04]  /*1a850*/  STG.E.64 desc[UR36][R4.64], R2 ;  /* 0x0000000204007986 */ /* 0x0043e8000c101b24 */
.L_x_17745:
[----:B------:R-:W-:Y:S05]  /*1a860*/  BSYNC.RECONVERGENT B6 ;  /* 0x0000000000067941 */ /* 0x000fea0003800200 */
.L_x_17744:
        /* <DEDUP_REMOVED lines=303> */
.L_x_17751:
        /* <DEDUP_REMOVED lines=29> */
.L_x_17753:
[----:B------:R-:W-:Y:S05]  /*1bd30*/  BSYNC.RECONVERGENT B7 ;  /* 0x0000000000077941 */ /* 0x000fea0003800200 */
.L_x_17752:
[----:B------:R-:W0:Y:S01]  /*1bd40*/  LDC.64 R2, c[0x0][0x738] ;  /* 0x0001ce00ff027b82 */ /* 0x000e220000000a00 */
[----:B------:R-:W1:Y:S01]  /*1bd50*/  LDCU.64 UR4, c[0x0][0x580] ;  /* 0x0000b000ff0477ac */ /* 0x000e620008000a00 */
[----:B0-----:R-:W2:Y:S01]  /*1bd60*/  LDG.E.64 R2, desc[UR36][R2.64] ;  /* 0x0000002402027981 */ /* 0x001ea2000c1e1b00 */
[----:B-1----:R-:W-:Y:S02]  /*1bd70*/  IADD3 R4, P0, PT, R19, UR4, RZ ;  /* 0x0000000413047c10 */ /* 0x002fe4000ff1e0ff */
[----:B------:R-:W-:-:S03]  /*1bd80*/  IADD3 R16, PT, PT, R16, 0x80, RZ ;  /* 0x0000008010107810 */ /* 0x000fc60007ffe0ff */
[----:B------:R-:W-:-:S05]  /*1bd90*/  IMAD.X R5, RZ, RZ, UR5, P0 ;  /* 0x00000005ff057e24 */ /* 0x000fca00080e06ff */
[----:B--2---:R2:W-:Y:S03]  /*1bda0*/  STG.E.64 desc[UR36][R4.64], R2 ;  /* 0x0000000204007986 */ /* 0x0045e6000c101b24 */
.L_x_17750:
[----:B------:R-:W-:Y:S05]  /*1bdb0*/  BSYNC.RECONVERGENT B6 ;  /* 0x0000000000067941 */ /* 0x000fea0003800200 */
.L_x_17749:
        /* <DEDUP_REMOVED lines=302> */
.L_x_17754:
        /* <DEDUP_REMOVED lines=31> */
.L_x_17756:
[----:B------:R-:W-:Y:S05]  /*1d290*/  BSYNC.RECONVERGENT B6 ;  /* 0x0000000000067941 */ /* 0x000fea0003800200 */
.L_x_17755:
[----:B------:R-:W0:Y:S02]  /*1d2a0*/  LDC.64 R2, c[0x0][0x738] ;  /* 0x0001ce00ff027b82 */ /* 0x000e240000000a00 */
[----:B0-----:R-:W2:Y:S04]  /*1d2b0*/  LDG.E.64 R2, desc[UR36][R2.64] ;  /* 0x0000002402027981 */ /* 0x001ea8000c1e1b00 */
[----:B--2---:R-:W-:Y:S01]  /*1d2c0*/  STG.E.64 desc[UR36][R16.64], R2 ;  /* 0x0000000210007986 */ /* 0x004fe2000c101b24 */
[----:B------:R-:W-:Y:S05]  /*1d2d0*/  EXIT ;  /* 0x000000000000794d */ /* 0x000fea0003800000 */
.L_x_17738:
        /* <DEDUP_REMOVED lines=309> */
.L_x_17759:
        /* <DEDUP_REMOVED lines=29> */
.L_x_17761:
[----:B------:R-:W-:Y:S05]  /*1e800*/  BSYNC.RECONVERGENT B7 ;  /* 0x0000000000077941 */ /* 0x000fea0003800200 */
.L_x_17760:
        /* <DEDUP_REMOVED lines=36> */
.L_x_17763:
        /* <DEDUP_REMOVED lines=17> */
.L_x_17764:
[----:B------:R-:W-:Y:S05]  /*1eb60*/  BSYNC.RECONVERGENT B0 ;  /* 0x0000000000007941 */ /* 0x000fea0003800200 */
.L_x_17762:
        /* <DEDUP_REMOVED lines=37> */
.L_x_17767:
        /* <DEDUP_REMOVED lines=18> */
.L_x_17768:
[----:B------:R-:W-:Y:S05]  /*1eee0*/  BSYNC.RECONVERGENT B0 ;  /* 0x0000000000007941 */ /* 0x000fea0003800200 */
.L_x_17766:
        /* <DEDUP_REMOVED lines=37> */
.L_x_17770:
        /* <DEDUP_REMOVED lines=18> */
.L_x_17771:
[----:B------:R-:W-:Y:S05]  /*1f260*/  BSYNC.RECONVERGENT B0 ;  /* 0x0000000000007941 */ /* 0x000fea0003800200 */
.L_x_17769:
        /* <DEDUP_REMOVED lines=37> */
.L_x_17773:
        /* <DEDUP_REMOVED lines=18> */
.L_x_17774:
[----:B------:R-:W-:Y:S05]  /*1f5e0*/  BSYNC.RECONVERGENT B0 ;  /* 0x0000000000007941 */ /* 0x000fea0003800200 */
.L_x_17772:
        /* <DEDUP_REMOVED lines=37> */
.L_x_17776:
[----:B------:R-:W0:Y:S01]  /*1f840*/  LDCU.64 UR4, c[0x0][0x5c8] ;  /* 0x0000b900ff0477ac */ /* 0x000e220008000a00 */
[----:B------:R-:W-:Y:S02]  /*1f850*/  MOV R10, R12 ;  /* 0x0000000c000a7202 */ /* 0x000fe40000000f00 */
        /* <DEDUP_REMOVED lines=16> */
.L_x_17777:
[----:B------:R-:W-:Y:S05]  /*1f960*/  BSYNC.RECONVERGENT B0 ;  /* 0x0000000000007941 */ /* 0x000fea0003800200 */
.L_x_17775:
        /* <DEDUP_REMOVED lines=37> */
.L_x_17779:
[----:B------:R-:W0:Y:S01]  /*1fbc0*/  LDCU.64 UR4, c[0x0][0x5d0] ;  /* 0x0000ba00ff0477ac */ /* 0x000e220008000a00 */
[----:B------:R-:W-:Y:S02]  /*1fbd0*/  MOV R10, R12 ;  /* 0x0000000c000a7202 */ /* 0x000fe40000000f00 */
[----:B------:R-:W-:Y:S02]  /*1fbe0*/  MOV R9, R13 ;  /* 0x0000000d00097202 */ /* 0x000fe40000000f00 */
[----:B------:R-:W-:Y:S01]  /*1fbf0*/  MOV R0, 0x1fc30 ;  /* 0x0001fc3000007802 */ /* 0x000fe20000000f00 */
[----:B0-----:R-:W-:Y:S01]  /*1fc00*/  IMAD.U32 R4, RZ, RZ, UR4 ;  /* 0x00000004ff047e24 */ /* 0x001fe2000f8e00ff */
[----:B------:R-:W-:-:S07]  /*1fc10*/  MOV R3, UR5 ;  /* 0x0000000500037c02 */ /* 0x000fce0008000f00 */
[----:B------:R-:W-:Y:S05]  /*1fc20*/  CALL.REL.NOINC `($__internal_12_$__cuda_sm20_div_u64) ;  /* 0x000001dc00dc7944 */ /* 0x000fea0003c00000 */
        /* <DEDUP_REMOVED lines=11> */
.L_x_17780:
[----:B------:R-:W-:Y:S05]  /*1fce0*/  BSYNC.RECONVERGENT B0 ;  /* 0x0000000000007941 */ /* 0x000fea0003800200 */
.L_x_17778:
        /* <DEDUP_REMOVED lines=37> */
.L_x_17782:
[----:B------:R-:W0:Y:S01]  /*1ff40*/  LDCU.64 UR4, c[0x0][0x5d8] ;  /* 0x0000bb00ff0477ac */ /* 0x000e220008000a00 */
[----:B------:R-:W-:Y:S01]  /*1ff50*/  IMAD.MOV.U32 R10, RZ, RZ, R12 ;  /* 0x000000ffff0a7224 */ /* 0x000fe200078e000c */
[----:B------:R-:W-:Y:S01]  /*1ff60*/  MOV R0, 0x1ffb0 ;  /* 0x0001ffb000007802 */ /* 0x000fe20000000f00 */
[----:B------:R-:W-:Y:S01]  /*1ff70*/  IMAD.MOV.U32 R9, RZ, RZ, R13 ;  /* 0x000000ffff097224 */ /* 0x000fe200078e000d */
[----:B0-----:R-:W-:Y:S02]  /*1ff80*/  MOV R4, UR4 ;  /* 0x0000000400047c02 */ /* 0x001fe40008000f00 */
[----:B------:R-:W-:-:S07]  /*1ff90*/  MOV R3, UR5 ;  /* 0x0000000500037c02 */ /* 0x000fce0008000f00 */
[----:B------:R-:W-:Y:S05]  /*1ffa0*/  CALL.REL.NOINC `($__internal_12_$__cuda_sm20_div_u64) ;  /* 0x000001d800fc7944 */ /* 0x000fea0003c00000 */
        /* <DEDUP_REMOVED lines=11> */
.L_x_17783:
[----:B------:R-:W-:Y:S05]  /*20060*/  BSYNC.RECONVERGENT B0 ;  /* 0x0000000000007941 */ /* 0x000fea0003800200 */
.L_x_17781:
        /* <DEDUP_REMOVED lines=37> */
.L_x_17785:
        /* <DEDUP_REMOVED lines=18> */
.L_x_17786:
[----:B------:R-:W-:Y:S05]  /*203e0*/  BSYNC.RECONVERGENT B0 ;  /* 0x0000000000007941 */ /* 0x000fea0003800200 */
.L_x_17784:
        /* <DEDUP_REMOVED lines=37> */
.L_x_17788:
        /* <DEDUP_REMOVED lines=18> */
.L_x_17789:
[----:B------:R-:W-:Y:S05]  /*20760*/  BSYNC.RECONVERGENT B0 ;  /* 0x0000000000007941 */ /* 0x000fea0003800200 */
.L_x_17787:
        /* <DEDUP_REMOVED lines=37> */
.L_x_17791:
        /* <DEDUP_REMOVED lines=18> */
.L_x_17792:
[----:B------:R-:W-:Y:S05]  /*20ae0*/  BSYNC.RECONVERGENT B0 ;  /* 0x0000000000007941 */ /* 0x000fea0003800200 */
.L_x_17790:
        /* <DEDUP_REMOVED lines=37> */
.L_x_17794:
        /* <DEDUP_REMOVED lines=18> */
.L_x_17795:
[----:B------:R-:W-:Y:S05]  /*20e60*/  BSYNC.RECONVERGENT B0 ;  /* 0x0000000000007941 */ /* 0x000fea0003800200 */
.L_x_17793:
        /* <DEDUP_REMOVED lines=37> */
.L_x_17797:
        /* <DEDUP_REMOVED lines=18> */
.L_x_17798:
[----:B------:R-:W-:Y:S05]  /*211e0*/  BSYNC.RECONVERGENT B0 ;  /* 0x0000000000007941 */ /* 0x000fea0003800200 */
.L_x_17796:
        /* <DEDUP_REMOVED lines=37> */
.L_x_17800:
        /* <DEDUP_REMOVED lines=18> */
.L_x_17801:
[----:B------:R-:W-:Y:S05]  /*21560*/  BSYNC.RECONVERGENT B0 ;  /* 0x0000000000007941 */ /* 0x000fea0003800200 */
.L_x_17799:
        /* <DEDUP_REMOVED lines=37> */
.L_x_17803:
        /* <DEDUP_REMOVED lines=18> */
.L_x_17804:
[----:B------:R-:W-:Y:S05]  /*218e0*/  BSYNC.RECONVERGENT B0 ;  /* 0x0000000000007941 */ /* 0x000fea0003800200 */
.L_x_17802:
        /* <DEDUP_REMOVED lines=37> */
.L_x_17806:
        /* <DEDUP_REMOVED lines=18> */
.L_x_17807:
[----:B------:R-:W-:Y:S05]  /*21c60*/  BSYNC.RECONVERGENT B0 ;  /* 0x0000000000007941 */ /* 0x000fea0003800200 */
.L_x_17805:
        /* <DEDUP_REMOVED lines=37> */
.L_x_17809:
        /* <DEDUP_REMOVED lines=18> */
.L_x_17810:
[----:B------:R-:W-:Y:S05]  /*21fe0*/  BSYNC.RECONVERGENT B0 ;  /* 0x0000000000007941 */ /* 0x000fea0003800200 */
.L_x_17808:
        /* <DEDUP_REMOVED lines=37> */
.L_x_17812:
        /* <DEDUP_REMOVED lines=18> */
.L_x_17813:
[----:B------:R-:W-:Y:S05]  /*22360*/  BSYNC.RECONVERGENT B0 ;  /* 0x0000000000007941 */ /* 0x000fea0003800200 */
.L_x_17811:
        /* <DEDUP_REMOVED lines=37> */
.L_x_17815:
        /* <DEDUP_REMOVED lines=18> */
.L_x_17816:
[----:B------:R-:W-:Y:S05]  /*226e0*/  BSYNC.RECONVERGENT B0 ;  /* 0x0000000000007941 */ /* 0x000fea0003800200 */
.L_x_17814:
        /* <DEDUP_REMOVED lines=37> */
.L_x_17818:
        /* <DEDUP_REMOVED lines=18> */
.L_x_17819:
[----:B------:R-:W-:Y:S05]  /*22a60*/  BSYNC.RECONVERGENT B0 ;  /* 0x0000000000007941 */ /* 0x000fea0003800200 */
.L_x_17817:
        /* <DEDUP_REMOVED lines=37> */
.L_x_17821:
        /* <DEDUP_REMOVED lines=18> */
.L_x_17822:
[----:B------:R-:W-:Y:S05]  /*22de0*/  BSYNC.RECONVERGENT B0 ;  /* 0x0000000000007941 */ /* 0x000fea0003800200 */
.L_x_17820:
        /* <DEDUP_REMOVED lines=37> */
.L_x_17824:
        /* <DEDUP_REMOVED lines=18> */
.L_x_17825:
[----:B------:R-:W-:Y:S05]  /*23160*/  BSYNC.RECONVERGENT B0 ;  /* 0x0000000000007941 */ /* 0x000fea0003800200 */
.L_x_17823:
        /* <DEDUP_REMOVED lines=37> */
.L_x_17827:
        /* <DEDUP_REMOVED lines=18> */
.L_x_17828:
[----:B------:R-:W-:Y:S05]  /*234e0*/  BSYNC.RECONVERGENT B0 ;  /* 0x0000000000007941 */ /* 0x000fea0003800200 */
.L_x_17826:
        /* <DEDUP_REMOVED lines=37> */
.L_x_17830:
        /* <DEDUP_REMOVED lines=18> */
.L_x_17831:
[----:B------:R-:W-:Y:S05]  /*23860*/  BSYNC.RECONVERGENT B0 ;  /* 0x0000000000007941 */ /* 0x000fea0003800200 */
.L_x_17829:
        /* <DEDUP_REMOVED lines=36> */
.L_x_17833:
        /* <DEDUP_REMOVED lines=16> */
.L_x_17834:
[----:B------:R-:W-:Y:S05]  /*23bb0*/  BSYNC.RECONVERGENT B0 ;  /* 0x0000000000007941 */ /* 0x000fea0003800200 */
.L_x_17832:
        /* <DEDUP_REMOVED lines=32> */
.L_x_17836:
[----:B------:R-:W-:Y:S01]  /*23dc0*/  MOV R8, R6 ;  /* 0x0000000600087202 */ /* 0x000fe20000000f00 */
[----:B------:R-:W-:Y:S01]  /*23dd0*/  IMAD.MOV.U32 R10, RZ, RZ, R7 ;  /* 0x000000ffff0a7224 */ /* 0x000fe200078e0007 */
[----:B------:R-:W-:-:S07]  /*23de0*/  MOV R9, 0x23e00 ;  /* 0x00023e0000097802 */ /* 0x000fce0000000f00 */
[----:B------:R-:W-:Y:S05]  /*23df0*/  CALL.REL.NOINC `($__internal_13_$__cuda_sm20_rem_u64) ;  /* 0x000001a000887944 */ /* 0x000fea0003c00000 */
[----:B------:R-:W-:Y:S02]  /*23e00*/  MOV R4, R0 ;  /* 0x0000000000047202 */ /* 0x000fe40000000f00 */
[----:B------:R-:W-:-:S07]  /*23e10*/  MOV R5, R3 ;  /* 0x0000000300057202 */ /* 0x000fce0000000f00 */
.L_x_17837:
[----:B------:R-:W-:Y:S05]  /*23e20*/  BSYNC.RECONVERGENT B0 ;  /* 0x0000000000007941 */ /* 0x000fea0003800200 */
.L_x_17835:
[----:B------:R-:W0:Y:S02]  /*23e30*/  LDCU.64 UR4, c[0x0][0x730] ;  /* 0x0000e600ff0477ac */ /* 0x000e240008000a00 */
[----:B0-----:R-:W-:Y:S02]  /*23e40*/  IMAD R3, R5, UR4, RZ ;  /* 0x0000000405037c24 */ /* 0x001fe4000f8e02ff */
[----:B------:R-:W-:-:S04]  /*23e50*/  IMAD.WIDE.U32 R20, R4, UR4, R20 ;  /* 0x0000000404147c25 */ /* 0x000fc8000f8e0014 */
[----:B------:R-:W-:-:S04]  /*23e60*/  IMAD R3, R4, UR5, R3 ;  /* 0x0000000504037c24 */ /* 0x000fc8000f8e0203 */
[----:B------:R-:W-:-:S07]  /*23e70*/  IMAD.IADD R21, R21, 0x1, R3 ;  /* 0x0000000115157824 */ /* 0x000fce00078e0203 */
.L_x_17765:
        /* <DEDUP_REMOVED lines=9> */
.L_x_17758:
[----:B------:R-:W-:Y:S05]  /*23f10*/  BSYNC.RECONVERGENT B6 ;  /* 0x0000000000067941 */ /* 0x000fea0003800200 */
.L_x_17757:
        /* <DEDUP_REMOVED lines=303> */
.L_x_17840:
        /* <DEDUP_REMOVED lines=29> */
.L_x_17842:
[----:B------:R-:W-:Y:S05]  /*253e0*/  BSYNC.RECONVERGENT B7 ;  /* 0x0000000000077941 */ /* 0x000fea0003800200 */
.L_x_17841:
        /* <DEDUP_REMOVED lines=36> */
.L_x_17844:
        /* <DEDUP_REMOVED lines=17> */
.L_x_17845:
[----:B------:R-:W-:Y:S05]  /*25740*/  BSYNC.RECONVERGENT B0 ;  /* 0x0000000000007941 */ /* 0x000fea0003800200 */
.L_x_17843:
        /* <DEDUP_REMOVED lines=37> */
.L_x_17848:
        /* <DEDUP_REMOVED lines=18> */
.L_x_17849:
[----:B------:R-:W-:Y:S05]  /*25ac0*/  BSYNC.RECONVERGENT B0 ;  /* 0x0000000000007941 */ /* 0x000fea0003800200 */
.L_x_17847:
        /* <DEDUP_REMOVED lines=37> */
.L_x_17851:
        /* <DEDUP_REMOVED lines=18> */
.L_x_17852:
[----:B------:R-:W-:Y:S05]  /*25e40*/  BSYNC.RECONVERGENT B0 ;  /* 0x0000000000007941 */ /* 0x000fea0003800200 */
.L_x_17850:
        /* <DEDUP_REMOVED lines=37> */
.L_x_17854:
        /* <DEDUP_REMOVED lines=18> */
.L_x_17855:
[----:B------:R-:W-:Y:S05]  /*261c0*/  BSYNC.RECONVERGENT B0 ;  /* 0x0000000000007941 */ /* 0x000fea0003800200 */
.L_x_17853:
        /* <DEDUP_REMOVED lines=37> */
.L_x_17857:
        /* <DEDUP_REMOVED lines=18> */
.L_x_17858:
[----:B------:R-:W-:Y:S05]  /*26540*/  BSYNC.RECONVERGENT B0 ;  /* 0x0000000000007941 */ /* 0x000fea0003800200 */
.L_x_17856:
        /* <DEDUP_REMOVED lines=37> */
.L_x_17860:
        /* <DEDUP_REMOVED lines=18> */
.L_x_17861:
[----:B------:R-:W-:Y:S05]  /*268c0*/  BSYNC.RECONVERGENT B0 ;  /* 0x0000000000007941 */ /* 0x000fea0003800200 */
.L_x_17859:
        /* <DEDUP_REMOVED lines=37> */
.L_x_17863:
        /* <DEDUP_REMOVED lines=18> */
.L_x_17864:
[----:B------:R-:W-:Y:S05]  /*26c40*/  BSYNC.RECONVERGENT B0 ;  /* 0x0000000000007941 */ /* 0x000fea0003800200 */
.L_x_17862:
        /* <DEDUP_REMOVED lines=37> */
.L_x_17866:
        /* <DEDUP_REMOVED lines=18> */
.L_x_17867:
[----:B------:R-:W-:Y:S05]  /*26fc0*/  BSYNC.RECONVERGENT B0 ;  /* 0x0000000000007941 */ /* 0x000fea0003800200 */
.L_x_17865:
        /* <DEDUP_REMOVED lines=37> */
.L_x_17869:
        /* <DEDUP_REMOVED lines=18> */
.L_x_17870:
[----:B------:R-:W-:Y:S05]  /*27340*/  BSYNC.RECONVERGENT B0 ;  /* 0x0000000000007941 */ /* 0x000fea0003800200 */
.L_x_17868:
        /* <DEDUP_REMOVED lines=37> */
.L_x_17872:
        /* <DEDUP_REMOVED lines=18> */
.L_x_17873:
[----:B------:R-:W-:Y:S05]  /*276c0*/  BSYNC.RECONVERGENT B0 ;  /* 0x0000000000007941 */ /* 0x000fea0003800200 */
.L_x_17871:
        /* <DEDUP_REMOVED lines=37> */
.L_x_17875:
        /* <DEDUP_REMOVED lines=18> */
.L_x_17876:
[----:B------:R-:W-:Y:S05]  /*27a40*/  BSYNC.RECONVERGENT B0 ;  /* 0x0000000000007941 */ /* 0x000fea0003800200 */
.L_x_17874:
        /* <DEDUP_REMOVED lines=37> */
.L_x_17878:
        /* <DEDUP_REMOVED lines=18> */
.L_x_17879:
[----:B------:R-:W-:Y:S05]  /*27dc0*/  BSYNC.RECONVERGENT B0 ;  /* 0x0000000000007941 */ /* 0x000fea0003800200 */
.L_x_17877:
        /* <DEDUP_REMOVED lines=37> */
.L_x_17881:
        /* <DEDUP_REMOVED lines=18> */
.L_x_17882:
[----:B------:R-:W-:Y:S05]  /*28140*/  BSYNC.RECONVERGENT B0 ;  /* 0x0000000000007941 */ /* 0x000fea0003800200 */
.L_x_17880:
        /* <DEDUP_REMOVED lines=37> */
.L_x_17884:
        /* <DEDUP_REMOVED lines=18> */
.L_x_17885:
[----:B------:R-:W-:Y:S05]  /*284c0*/  BSYNC.RECONVERGENT B0 ;  /* 0x0000000000007941 */ /* 0x000fea0003800200 */
.L_x_17883:
        /* <DEDUP_REMOVED lines=37> */
.L_x_17887:
        /* <DEDUP_REMOVED lines=18> */
.L_x_17888:
[----:B------:R-:W-:Y:S05]  /*28840*/  BSYNC.RECONVERGENT B0 ;  /* 0x0000000000007941 */ /* 0x000fea0003800200 */
.L_x_17886:
        /* <DEDUP_REMOVED lines=37> */
.L_x_17890:
        /* <DEDUP_REMOVED lines=18> */
.L_x_17891:
[----:B------:R-:W-:Y:S05]  /*28bc0*/  BSYNC.RECONVERGENT B0 ;  /* 0x0000000000007941 */ /* 0x000fea0003800200 */
.L_x_17889:
        /* <DEDUP_REMOVED lines=37> */
.L_x_17893:
        /* <DEDUP_REMOVED lines=18> */
.L_x_17894:
[----:B------:R-:W-:Y:S05]  /*28f40*/  BSYNC.RECONVERGENT B0 ;  /* 0x0000000000007941 */ /* 0x000fea0003800200 */
.L_x_17892:
        /* <DEDUP_REMOVED lines=37> */
.L_x_17896:
        /* <DEDUP_REMOVED lines=18> */
.L_x_17897:
[----:B------:R-:W-:Y:S05]  /*292c0*/  BSYNC.RECONVERGENT B0 ;  /* 0x0000000000007941 */ /* 0x000fea0003800200 */
.L_x_17895:
        /* <DEDUP_REMOVED lines=37> */
.L_x_17899:
        /* <DEDUP_REMOVED lines=18> */
.L_x_17900:
[----:B------:R-:W-:Y:S05]  /*29640*/  BSYNC.RECONVERGENT B0 ;  /* 0x0000000000007941 */ /* 0x000fea0003800200 */
.L_x_17898:
        /* <DEDUP_REMOVED lines=37> */
.L_x_17902:
        /* <DEDUP_REMOVED lines=18> */
.L_x_17903:
[----:B------:R-:W-:Y:S05]  /*299c0*/  BSYNC.RECONVERGENT B0 ;  /* 0x0000000000007941 */ /* 0x000fea0003800200 */
.L_x_17901:
        /* <DEDUP_REMOVED lines=37> */
.L_x_17905:
        /* <DEDUP_REMOVED lines=18> */
.L_x_17906:
[----:B------:R-:W-:Y:S05]  /*29d40*/  BSYNC.RECONVERGENT B0 ;  /* 0x0000000000007941 */ /* 0x000fea0003800200 */
.L_x_17904:
        /* <DEDUP_REMOVED lines=37> */
.L_x_17908:
        /* <DEDUP_REMOVED lines=18> */
.L_x_17909:
[----:B------:R-:W-:Y:S05]  /*2a0c0*/  BSYNC.RECONVERGENT B0 ;  /* 0x0000000000007941 */ /* 0x000fea0003800200 */
.L_x_17907:
        /* <DEDUP_REMOVED lines=37> */
.L_x_17911:
        /* <DEDUP_REMOVED lines=18> */
.L_x_17912:
[----:B------:R-:W-:Y:S05]  /*2a440*/  BSYNC.RECONVERGENT B0 ;  /* 0x0000000000007941 */ /* 0x000fea0003800200 */
.L_x_17910:
        /* <DEDUP_REMOVED lines=36> */
.L_x_17914:
        /* <DEDUP_REMOVED lines=16> */
.L_x_17915:
[----:B------:R-:W-:Y:S05]  /*2a790*/  BSYNC.RECONVERGENT B0 ;  /* 0x0000000000007941 */ /* 0x000fea0003800200 */
.L_x_17913:
        /* <DEDUP_REMOVED lines=32> */
.L_x_17917:
[----:B------:R-:W-:Y:S02]  /*2a9a0*/  MOV R8, R6 ;  /* 0x0000000600087202 */ /* 0x000fe40000000f00 */
[----:B------:R-:W-:Y:S02]  /*2a9b0*/  MOV R10, R7 ;  /* 0x00000007000a7202 */ /* 0x000fe40000000f00 */
[----:B------:R-:W-:-:S07]  /*2a9c0*/  MOV R9, 0x2a9e0 ;  /* 0x0002a9e000097802 */ /* 0x000fce0000000f00 */
[----:B------:R-:W-:Y:S05]  /*2a9d0*/  CALL.REL.NOINC `($__internal_13_$__cuda_sm20_rem_u64) ;  /* 0x0000013400907944 */ /* 0x000fea0003c00000 */
[----:B------:R-:W-:Y:S01]  /*2a9e0*/  IMAD.MOV.U32 R4, RZ, RZ, R0 ;  /* 0x000000ffff047224 */ /* 0x000fe200078e0000 */
[----:B------:R-:W-:-:S07]  /*2a9f0*/  MOV R5, R3 ;  /* 0x0000000300057202 */ /* 0x000fce0000000f00 */
.L_x_17918:
[----:B------:R-:W-:Y:S05]  /*2aa00*/  BSYNC.RECONVERGENT B0 ;  /* 0x0000000000007941 */ /* 0x000fea0003800200 */
.L_x_17916:
[----:B------:R-:W0:Y:S02]  /*2aa10*/  LDCU.64 UR4, c[0x0][0x730] ;  /* 0x0000e600ff0477ac */ /* 0x000e240008000a00 */
[----:B0-----:R-:W-:Y:S02]  /*2aa20*/  IMAD R3, R5, UR4, RZ ;  /* 0x0000000405037c24 */ /* 0x001fe4000f8e02ff */
[----:B------:R-:W-:-:S04]  /*2aa30*/  IMAD.WIDE.U32 R20, R4, UR4, R20 ;  /* 0x0000000404147c25 */ /* 0x000fc8000f8e0014 */
[----:B------:R-:W-:-:S05]  /*2aa40*/  IMAD R3, R4, UR5, R3 ;  /* 0x0000000504037c24 */ /* 0x000fca000f8e0203 */
[----:B------:R-:W-:-:S07]  /*2aa50*/  IADD3 R21, PT, PT, R21, R3, RZ ;  /* 0x0000000315157210 */ /* 0x000fce0007ffe0ff */
.L_x_17846:
        /* <DEDUP_REMOVED lines=9> */
.L_x_17839:
[----:B------:R-:W-:Y:S05]  /*2aaf0*/  BSYNC.RECONVERGENT B6 ;  /* 0x0000000000067941 */ /* 0x000fea0003800200 */
.L_x_17838:
        /* <DEDUP_REMOVED lines=303> */
.L_x_17921:
        /* <DEDUP_REMOVED lines=29> */
.L_x_17923:
[----:B------:R-:W-:Y:S05]  /*2bfc0*/  BSYNC.RECONVERGENT B7 ;  /* 0x0000000000077941 */ /* 0x000fea0003800200 */
.L_x_17922:
        /* <DEDUP_REMOVED lines=36> */
.L_x_17925:
        /* <DEDUP_REMOVED lines=17> */
.L_x_17926:
[----:B------:R-:W-:Y:S05]  /*2c320*/  BSYNC.RECONVERGENT B0 ;  /* 0x0000000000007941 */ /* 0x000fea0003800200 */
.L_x_17924:
        /* <DEDUP_REMOVED lines=37> */
.L_x_17929:
        /* <DEDUP_REMOVED lines=18> */
.L_x_17930:
[----:B------:R-:W-:Y:S05]  /*2c6a0*/  BSYNC.RECONVERGENT B0 ;  /* 0x0000000000007941 */ /* 0x000fea0003800200 */
.L_x_17928:
        /* <DEDUP_REMOVED lines=37> */
.L_x_17932:
        /* <DEDUP_REMOVED lines=18> */
.L_x_17933:
[----:B------:R-:W-:Y:S05]  /*2ca20*/  BSYNC.RECONVERGENT B0 ;  /* 0x0000000000007941 */ /* 0x000fea0003800200 */
.L_x_17931:
        /* <DEDUP_REMOVED lines=37> */
.L_x_17935:
        /* <DEDUP_REMOVED lines=18> */
.L_x_17936:
[----:B------:R-:W-:Y:S05]  /*2cda0*/  BSYNC.RECONVERGENT B0 ;  /* 0x0000000000007941 */ /* 0x000fea0003800200 */
.L_x_17934:
        /* <DEDUP_REMOVED lines=37> */
.L_x_17938:
        /* <DEDUP_REMOVED lines=18> */
.L_x_17939:
[----:B------:R-:W-:Y:S05]  /*2d120*/  BSYNC.RECONVERGENT B0 ;  /* 0x0000000000007941 */ /* 0x000fea0003800200 */
.L_x_17937:
        /* <DEDUP_REMOVED lines=37> */
.L_x_17941:
        /* <DEDUP_REMOVED lines=18> */
.L_x_17942:
[----:B------:R-:W-:Y:S05]  /*2d4a0*/  BSYNC.RECONVERGENT B0 ;  /* 0x0000000000007941 */ /* 0x000fea0003800200 */
.L_x_17940:
        /* <DEDUP_REMOVED lines=37> */
.L_x_17944:
        /* <DEDUP_REMOVED lines=18> */
.L_x_17945:
[----:B------:R-:W-:Y:S05]  /*2d820*/  BSYNC.RECONVERGENT B0 ;  /* 0x0000000000007941 */ /* 0x000fea0003800200 */
.L_x_17943:
        /* <DEDUP_REMOVED lines=37> */
.L_x_17947:
        /* <DEDUP_REMOVED lines=18> */
.L_x_17948:
[----:B------:R-:W-:Y:S05]  /*2dba0*/  BSYNC.RECONVERGENT B0 ;  /* 0x0000000000007941 */ /* 0x000fea0003800200 */
.L_x_17946:
        /* <DEDUP_REMOVED lines=37> */
.L_x_17950:
        /* <DEDUP_REMOVED lines=18> */
.L_x_17951:
[----:B------:R-:W-:Y:S05]  /*2df20*/  BSYNC.RECONVERGENT B0 ;  /* 0x0000000000007941 */ /* 0x000fea0003800200 */
.L_x_17949:
        /* <DEDUP_REMOVED lines=37> */
.L_x_17953:
        /* <DEDUP_REMOVED lines=18> */
.L_x_17954:
[----:B------:R-:W-:Y:S05]  /*2e2a0*/  BSYNC.RECONVERGENT B0 ;  /* 0x0000000000007941 */ /* 0x000fea0003800200 */
.L_x_17952:
        /* <DEDUP_REMOVED lines=37> */
.L_x_17956:
        /* <DEDUP_REMOVED lines=18> */
.L_x_17957:
[----:B------:R-:W-:Y:S05]  /*2e620*/  BSYNC.RECONVERGENT B0 ;  /* 0x0000000000007941 */ /* 0x000fea0003800200 */
.L_x_17955:
        /* <DEDUP_REMOVED lines=37> */
.L_x_17959:
        /* <DEDUP_REMOVED lines=18> */
.L_x_17960:
[----:B------:R-:W-:Y:S05]  /*2e9a0*/  BSYNC.RECONVERGENT B0 ;  /* 0x0000000000007941 */ /* 0x000fea0003800200 */
.L_x_17958:
        /* <DEDUP_REMOVED lines=37> */
.L_x_17962:
        /* <DEDUP_REMOVED lines=18> */
.L_x_17963:
[----:B------:R-:W-:Y:S05]  /*2ed20*/  BSYNC.RECONVERGENT B0 ;  /* 0x0000000000007941 */ /* 0x000fea0003800200 */
.L_x_17961:
        /* <DEDUP_REMOVED lines=37> */
.L_x_17965:
        /* <DEDUP_REMOVED lines=18> */
.L_x_17966:
[----:B------:R-:W-:Y:S05]  /*2f0a0*/  BSYNC.RECONVERGENT B0 ;  /* 0x0000000000007941 */ /* 0x000fea0003800200 */
.L_x_17964:
        /* <DEDUP_REMOVED lines=37> */
.L_x_17968:
        /* <DEDUP_REMOVED lines=18> */
.L_x_17969:
[----:B------:R-:W-:Y:S05]  /*2f420*/  BSYNC.RECONVERGENT B0 ;  /* 0x0000000000007941 */ /* 0x000fea0003800200 */
.L_x_17967:
        /* <DEDUP_REMOVED lines=37> */
.L_x_17971:
        /* <DEDUP_REMOVED lines=18> */
.L_x_17972:
[----:B------:R-:W-:Y:S05]  /*2f7a0*/  BSYNC.RECONVERGENT B0 ;  /* 0x0000000000007941 */ /* 0x000fea0003800200 */
.L_x_17970:
        /* <DEDUP_REMOVED lines=37> */
.L_x_17974:
        /* <DEDUP_REMOVED lines=18> */
.L_x_17975:
[----:B------:R-:W-:Y:S05]  /*2fb20*/  BSYNC.RECONVERGENT B0 ;  /* 0x0000000000007941 */ /* 0x000fea0003800200 */
.L_x_17973:
        /* <DEDUP_REMOVED lines=37> */
.L_x_17977:
        /* <DEDUP_REMOVED lines=18> */
.L_x_17978:
[----:B------:R-:W-:Y:S05]  /*2fea0*/  BSYNC.RECONVERGENT B0 ;  /* 0x0000000000007941 */ /* 0x000fea0003800200 */
.L_x_17976:
        /* <DEDUP_REMOVED lines=37> */
.L_x_17980:
        /* <DEDUP_REMOVED lines=18> */
.L_x_17981:
[----:B------:R-:W-:Y:S05]  /*30220*/  BSYNC.RECONVERGENT B0 ;  /* 0x0000000000007941 */ /* 0x000fea0003800200 */
.L_x_17979:
        /* <DEDUP_REMOVED lines=37> */
.L_x_17983:
        /* <DEDUP_REMOVED lines=18> */
.L_x_17984:
[----:B------:R-:W-:Y:S05]  /*305a0*/  BSYNC.RECONVERGENT B0 ;  /* 0x0000000000007941 */ /* 0x000fea0003800200 */
.L_x_17982:
        /* <DEDUP_REMOVED lines=37> */
.L_x_17986:
        /* <DEDUP_REMOVED lines=18> */
.L_x_17987:
[----:B------:R-:W-:Y:S05]  /*30920*/  BSYNC.RECONVERGENT B0 ;  /* 0x0000000000007941 */ /* 0x000fea0003800200 */
.L_x_17985:
        /* <DEDUP_REMOVED lines=37> */
.L_x_17989:
        /* <DEDUP_REMOVED lines=18> */
.L_x_17990:
[----:B------:R-:W-:Y:S05]  /*30ca0*/  BSYNC.RECONVERGENT B0 ;  /* 0x0000000000007941 */ /* 0x000fea0003800200 */
.L_x_17988:
        /* <DEDUP_REMOVED lines=37> */
.L_x_17992:
        /* <DEDUP_REMOVED lines=18> */
.L_x_17993:
[----:B------:R-:W-:Y:S05]  /*31020*/  BSYNC.RECONVERGENT B0 ;  /* 0x0000000000007941 */ /* 0x000fea0003800200 */
.L_x_17991:
        /* <DEDUP_REMOVED lines=36> */
.L_x_17995:
        /* <DEDUP_REMOVED lines=16> */
.L_x_17996:
[----:B------:R-:W-:Y:S05]  /*31370*/  BSYNC.RECONVERGENT B0 ;  /* 0x0000000000007941 */ /* 0x000fea0003800200 */
.L_x_17994:
        /* <DEDUP_REMOVED lines=32> */
.L_x_17998:
[----:B------:R-:W-:Y:S01]  /*31580*/  IMAD.MOV.U32 R8, RZ, RZ, R6 ;  /* 0x000000ffff087224 */ /* 0x000fe200078e0006 */
[----:B------:R-:W-:Y:S02]  /*31590*/  MOV R10, R7 ;  /* 0x00000007000a7202 */ /* 0x000fe40000000f00 */
[----:B------:R-:W-:-:S07]  /*315a0*/  MOV R9, 0x315c0 ;  /* 0x000315c000097802 */ /* 0x000fce0000000f00 */
[----:B------:R-:W-:Y:S05]  /*315b0*/  CALL.REL.NOINC `($__internal_13_$__cuda_sm20_rem_u64) ;  /* 0x000000c800987944 */ /* 0x000fea0003c00000 */
[----:B------:R-:W-:Y:S01]  /*315c0*/  MOV R4, R0 ;  /* 0x0000000000047202 */ /* 0x000fe20000000f00 */
[----:B------:R-:W-:-:S07]  /*315d0*/  IMAD.MOV.U32 R5, RZ, RZ, R3 ;  /* 0x000000ffff057224 */ /* 0x000fce00078e0003 */
.L_x_17999:
[----:B------:R-:W-:Y:S05]  /*315e0*/  BSYNC.RECONVERGENT B0 ;  /* 0x0000000000007941 */ /* 0x000fea0003800200 */
.L_x_17997:
[----:B------:R-:W0:Y:S02]  /*315f0*/  LDCU.64 UR4, c[0x0][0x730] ;  /* 0x0000e600ff0477ac */ /* 0x000e240008000a00 */
[----:B0-----:R-:W-:Y:S02]  /*31600*/  IMAD R3, R5, UR4, RZ ;  /* 0x0000000405037c24 */ /* 0x001fe4000f8e02ff */
[----:B------:R-:W-:-:S04]  /*31610*/  IMAD.WIDE.U32 R20, R4, UR4, R20 ;  /* 0x0000000404147c25 */ /* 0x000fc8000f8e0014 */
[----:B------:R-:W-:-:S05]  /*31620*/  IMAD R3, R4, UR5, R3 ;  /* 0x0000000504037c24 */ /* 0x000fca000f8e0203 */
[----:B------:R-:W-:-:S07]  /*31630*/  IADD3 R21, PT, PT, R21, R3, RZ ;  /* 0x0000000315157210 */ /* 0x000fce0007ffe0ff */
.L_x_17927:
        /* <DEDUP_REMOVED lines=9> */
.L_x_17920:
[----:B------:R-:W-:Y:S05]  /*316d0*/  BSYNC.RECONVERGENT B6 ;  /* 0x0000000000067941 */ /* 0x000fea0003800200 */
.L_x_17919:
        /* <DEDUP_REMOVED lines=302> */
.L_x_18000:
        /* <DEDUP_REMOVED lines=31> */
.L_x_18002:
[----:B------:R-:W-:Y:S05]  /*32bb0*/  BSYNC.RECONVERGENT B6 ;  /* 0x0000000000067941 */ /* 0x000fea0003800200 */
.L_x_18001:
        /* <DEDUP_REMOVED lines=37> */
.L_x_18004:
        /* <DEDUP_REMOVED lines=17> */
.L_x_18005:
[----:B------:R-:W-:Y:S05]  /*32f20*/  BSYNC.RECONVERGENT B0 ;  /* 0x0000000000007941 */ /* 0x000fea0003800200 */
.L_x_18003:
        /* <DEDUP_REMOVED lines=37> */
.L_x_18008:
        /* <DEDUP_REMOVED lines=18> */
.L_x_18009:
[----:B------:R-:W-:Y:S05]  /*332a0*/  BSYNC.RECONVERGENT B0 ;  /* 0x0000000000007941 */ /* 0x000fea0003800200 */
.L_x_18007:
        /* <DEDUP_REMOVED lines=38> */
.L_x_18011:
        /* <DEDUP_REMOVED lines=18> */
.L_x_18012:
[----:B------:R-:W-:Y:S05]  /*33630*/  BSYNC.RECONVERGENT B0 ;  /* 0x0000000000007941 */ /* 0x000fea0003800200 */
.L_x_18010:
        /* <DEDUP_REMOVED lines=38> */
.L_x_18014:
        /* <DEDUP_REMOVED lines=18> */
.L_x_18015:
[----:B------:R-:W-:Y:S05]  /*339c0*/  BSYNC.RECONVERGENT B0 ;  /* 0x0000000000007941 */ /* 0x000fea0003800200 */
.L_x_18013:
        /* <DEDUP_REMOVED lines=38> */
.L_x_18017:
        /* <DEDUP_REMOVED lines=18> */
.L_x_18018:
[----:B------:R-:W-:Y:S05]  /*33d50*/  BSYNC.RECONVERGENT B0 ;  /* 0x0000000000007941 */ /* 0x000fea0003800200 */
.L_x_18016:
        /* <DEDUP_REMOVED lines=38> */
.L_x_18020:
        /* <DEDUP_REMOVED lines=18> */
.L_x_18021:
[----:B------:R-:W-:Y:S05]  /*340e0*/  BSYNC.RECONVERGENT B0 ;  /* 0x0000000000007941 */ /* 0x000fea0003800200 */
.L_x_18019:
        /* <DEDUP_REMOVED lines=38> */
.L_x_18023:
        /* <DEDUP_REMOVED lines=18> */
.L_x_18024:
[----:B------:R-:W-:Y:S05]  /*34470*/  BSYNC.RECONVERGENT B0 ;  /* 0x0000000000007941 */ /* 0x000fea0003800200 */
.L_x_18022:
        /* <DEDUP_REMOVED lines=38> */
.L_x_18026:
        /* <DEDUP_REMOVED lines=18> */
.L_x_18027:
[----:B------:R-:W-:Y:S05]  /*34800*/  BSYNC.RECONVERGENT B0 ;  /* 0x0000000000007941 */ /* 0x000fea0003800200 */
.L_x_18025:
        /* <DEDUP_REMOVED lines=38> */
.L_x_18029:
        /* <DEDUP_REMOVED lines=18> */
.L_x_18030:
[----:B------:R-:W-:Y:S05]  /*34b90*/  BSYNC.RECONVERGENT B0 ;  /* 0x0000000000007941 */ /* 0x000fea0003800200 */
.L_x_18028:
        /* <DEDUP_REMOVED lines=38> */
.L_x_18032:
        /* <DEDUP_REMOVED lines=18> */
.L_x_18033:
[----:B------:R-:W-:Y:S05]  /*34f20*/  BSYNC.RECONVERGENT B0 ;  /* 0x0000000000007941 */ /* 0x000fea0003800200 */
.L_x_18031:
        /* <DEDUP_REMOVED lines=38> */
.L_x_18035:
        /* <DEDUP_REMOVED lines=18> */
.L_x_18036:
[----:B------:R-:W-:Y:S05]  /*352b0*/  BSYNC.RECONVERGENT B0 ;  /* 0x0000000000007941 */ /* 0x000fea0003800200 */
.L_x_18034:
        /* <DEDUP_REMOVED lines=38> */
.L_x_18038:
        /* <DEDUP_REMOVED lines=18> */
.L_x_18039:
[----:B------:R-:W-:Y:S05]  /*35640*/  BSYNC.RECONVERGENT B0 ;  /* 0x0000000000007941 */ /* 0x000fea0003800200 */
.L_x_18037:
        /* <DEDUP_REMOVED lines=38> */
.L_x_18041:
        /* <DEDUP_REMOVED lines=18> */
.L_x_18042:
[----:B------:R-:W-:Y:S05]  /*359d0*/  BSYNC.RECONVERGENT B0 ;  /* 0x0000000000007941 */ /* 0x000fea0003800200 */
.L_x_18040:
        /* <DEDUP_REMOVED lines=38> */
.L_x_18044:
        /* <DEDUP_REMOVED lines=18> */
.L_x_18045:
[----:B------:R-:W-:Y:S05]  /*35d60*/  BSYNC.RECONVERGENT B0 ;  /* 0x0000000000007941 */ /* 0x000fea0003800200 */
.L_x_18043:
        /* <DEDUP_REMOVED lines=38> */
.L_x_18047:
        /* <DEDUP_REMOVED lines=18> */
.L_x_18048:
[----:B------:R-:W-:Y:S05]  /*360f0*/  BSYNC.RECONVERGENT B0 ;  /* 0x0000000000007941 */ /* 0x000fea0003800200 */
.L_x_18046:
        /* <DEDUP_REMOVED lines=38> */
.L_x_18050:
        /* <DEDUP_REMOVED lines=18> */
.L_x_18051:
[----:B------:R-:W-:Y:S05]  /*36480*/  BSYNC.RECONVERGENT B0 ;  /* 0x0000000000007941 */ /* 0x000fea0003800200 */
.L_x_18049:
        /* <DEDUP_REMOVED lines=38> */
.L_x_18053:
        /* <DEDUP_REMOVED lines=18> */
.L_x_18054:
[----:B------:R-:W-:Y:S05]  /*36810*/  BSYNC.RECONVERGENT B0 ;  /* 0x0000000000007941 */ /* 0x000fea0003800200 */
.L_x_18052:
        /* <DEDUP_REMOVED lines=38> */
.L_x_18056:
        /* <DEDUP_REMOVED lines=18> */
.L_x_18057:
[----:B------:R-:W-:Y:S05]  /*36ba0*/  BSYNC.RECONVERGENT B0 ;  /* 0x0000000000007941 */ /* 0x000fea0003800200 */
.L_x_18055:
        /* <DEDUP_REMOVED lines=38> */
.L_x_18059:
        /* <DEDUP_REMOVED lines=18> */
.L_x_18060:
[----:B------:R-:W-:Y:S05]  /*36f30*/  BSYNC.RECONVERGENT B0 ;  /* 0x0000000000007941 */ /* 0x000fea0003800200 */
.L_x_18058:
        /* <DEDUP_REMOVED lines=38> */
.L_x_18062:
        /* <DEDUP_REMOVED lines=18> */
.L_x_18063:
[----:B------:R-:W-:Y:S05]  /*372c0*/  BSYNC.RECONVERGENT B0 ;  /* 0x0000000000007941 */ /* 0x000fea0003800200 */
.L_x_18061:
        /* <DEDUP_REMOVED lines=38> */
.L_x_18065:
        /* <DEDUP_REMOVED lines=18> */
.L_x_18066:
[----:B------:R-:W-:Y:S05]  /*37650*/  BSYNC.RECONVERGENT B0 ;  /* 0x0000000000007941 */ /* 0x000fea0003800200 */
.L_x_18064:
        /* <DEDUP_REMOVED lines=38> */
.L_x_18068:
        /* <DEDUP_REMOVED lines=18> */
.L_x_18069:
[----:B------:R-:W-:Y:S05]  /*379e0*/  BSYNC.RECONVERGENT B0 ;  /* 0x0000000000007941 */ /* 0x000fea0003800200 */
.L_x_18067:
        /* <DEDUP_REMOVED lines=38> */
.L_x_18071:
        /* <DEDUP_REMOVED lines=18> */
.L_x_18072:
[----:B------:R-:W-:Y:S05]  /*37d70*/  BSYNC.RECONVERGENT B0 ;  /* 0x0000000000007941 */ /* 0x000fea0003800200 */
.L_x_18070:
        /* <DEDUP_REMOVED lines=37> */
.L_x_18074:
        /* <DEDUP_REMOVED lines=16> */
.L_x_18075:
[----:B------:R-:W-:Y:S05]  /*380d0*/  BSYNC.RECONVERGENT B0 ;  /* 0x0000000000007941 */ /* 0x000fea0003800200 */
.L_x_18073:
        /* <DEDUP_REMOVED lines=33> */
.L_x_18077:
[----:B------:R-:W-:Y:S01]  /*382f0*/  IMAD.MOV.U32 R8, RZ, RZ, R6 ;  /* 0x000000ffff087224 */ /* 0x000fe200078e0006 */
[----:B------:R-:W-:Y:S02]  /*38300*/  MOV R10, R7 ;  /* 0x00000007000a7202 */ /* 0x000fe40000000f00 */
[----:B------:R-:W-:-:S07]  /*38310*/  MOV R9, 0x38330 ;  /* 0x0003833000097802 */ /* 0x000fce0000000f00 */
[----:B------:R-:W-:Y:S05]  /*38320*/  CALL.REL.NOINC `($__internal_13_$__cuda_sm20_rem_u64) ;  /* 0x0000005c003c7944 */ /* 0x000fea0003c00000 */
[----:B------:R-:W-:Y:S01]  /*38330*/  MOV R4, R0 ;  /* 0x0000000000047202 */ /* 0x000fe20000000f00 */
[----:B------:R-:W-:-:S07]  /*38340*/  IMAD.MOV.U32 R5, RZ, RZ, R3 ;  /* 0x000000ffff057224 */ /* 0x000fce00078e0003 */
.L_x_18078:
[----:B------:R-:W-:Y:S05]  /*38350*/  BSYNC.RECONVERGENT B0 ;  /* 0x0000000000007941 */ /* 0x000fea0003800200 */
.L_x_18076:
[----:B------:R-:W0:Y:S01]  /*38360*/  LDCU.64 UR4, c[0x0][0x730] ;  /* 0x0000e600ff0477ac */ /* 0x000e220008000a00 */
[----:B------:R-:W-:Y:S01]  /*38370*/  MOV R3, R21 ;  /* 0x0000001500037202 */ /* 0x000fe20000000f00 */
[----:B0-----:R-:W-:Y:S02]  /*38380*/  IMAD R5, R5, UR4, RZ ;  /* 0x0000000405057c24 */ /* 0x001fe4000f8e02ff */
[----:B------:R-:W-:-:S04]  /*38390*/  IMAD.WIDE.U32 R2, R4, UR4, R2 ;  /* 0x0000000404027c25 */ /* 0x000fc8000f8e0002 */
[----:B------:R-:W-:-:S05]  /*383a0*/  IMAD R5, R4, UR5, R5 ;  /* 0x0000000504057c24 */ /* 0x000fca000f8e0205 */
[----:B------:R-:W-:-:S07]  /*383b0*/  IADD3 R21, PT, PT, R3, R5, RZ ;  /* 0x0000000503157210 */ /* 0x000fce0007ffe0ff */
.L_x_18006:
[----:B------:R-:W0:Y:S02]  /*383c0*/  LDCU.64 UR4, c[0x0][0x738] ;  /* 0x0000e700ff0477ac */ /* 0x000e240008000a00 */
[----:B0-----:R-:W-:-:S04]  /*383d0*/  LEA R4, P0, R2, UR4, 0x3 ;  /* 0x0000000402047c11 */ /* 0x001fc8000f8018ff */
[----:B------:R-:W-:-:S05]  /*383e0*/  LEA.HI.X R5, R2, UR5, R21, 0x3, P0 ;  /* 0x0000000502057c11 */ /* 0x000fca00080f1c15 */
[----:B------:R-:W2:Y:S04]  /*383f0*/  LDG.E.64 R2, desc[UR36][R4.64] ;  /* 0x0000002404027981 */ /* 0x000ea8000c1e1b00 */
[----:B--2---:R-:W-:Y:S01]  /*38400*/  STG.E.64 desc[UR36][R16.64], R2 ;  /* 0x0000000210007986 */ /* 0x004fe2000c101b24 */
[----:B------:R-:W-:Y:S05]  /*38410*/  EXIT ;  /* 0x000000000000794d */ /* 0x000fea0003800000 */
.L_x_17737:
        /* <DEDUP_REMOVED lines=306> */
.L_x_18081:
        /* <DEDUP_REMOVED lines=29> */
.L_x_18083:
[----:B------:R-:W-:Y:S05]  /*39910*/  BSYNC.RECONVERGENT B7 ;  /* 0x0000000000077941 */ /* 0x000fea0003800200 */
.L_x_18082:
        /* <DEDUP_REMOVED lines=16> */
.L_x_18080:
[----:B------:R-:W-:Y:S05]  /*39a20*/  BSYNC.RECONVERGENT B6 ;  /* 0x0000000000067941 */ /* 0x000fea0003800200 */
.L_x_18079:
        /* <DEDUP_REMOVED lines=303> */
.L_x_18086:
        /* <DEDUP_REMOVED lines=29> */
.L_x_18088:
[----:B------:R-:W-:Y:S05]  /*3aef0*/  BSYNC.RECONVERGENT B7 ;  /* 0x0000000000077941 */ /* 0x000fea0003800200 */
.L_x_18087:
        /* <DEDUP_REMOVED lines=16> */
.L_x_18085:
[----:B------:R-:W-:Y:S05]  /*3b000*/  BSYNC.RECONVERGENT B6 ;  /* 0x0000000000067941 */ /* 0x000fea0003800200 */
.L_x_18084:
        /* <DEDUP_REMOVED lines=303> */
.L_x_18091:
        /* <DEDUP_REMOVED lines=29> */
.L_x_18093:
[----:B------:R-:W-:Y:S05]  /*3c4d0*/  BSYNC.RECONVERGENT B7 ;  /* 0x0000000000077941 */ /* 0x000fea0003800200 */
.L_x_18092:
        /* <DEDUP_REMOVED lines=16> */
.L_x_18090:
[----:B------:R-:W-:Y:S05]  /*3c5e0*/  BSYNC.RECONVERGENT B6 ;  /* 0x0000000000067941 */ /* 0x000fea0003800200 */
.L_x_18089:
        /* <DEDUP_REMOVED lines=302> */
.L_x_18094:
        /* <DEDUP_REMOVED lines=31> */
.L_x_18096:
[----:B------:R-:W-:Y:S05]  /*3dac0*/  BSYNC.RECONVERGENT B6 ;  /* 0x0000000000067941 */ /* 0x000fea0003800200 */
.L_x_18095:
        /* <DEDUP_REMOVED lines=13> */
        .weak           $__internal_12_$__cuda_sm20_div_u64
        .type           $__internal_12_$__cuda_sm20_div_u64,@function
        .size           $__internal_12_$__cuda_sm20_div_u64,($__internal_13_$__cuda_sm20_rem_u64 - $__internal_12_$__cuda_sm20_div_u64)
$__internal_12_$__cuda_sm20_div_u64:
        /* <DEDUP_REMOVED lines=71> */
[----:B------:R-:W-:Y:S05]  /*3e010*/  RET.REL.NODEC R4 `(_ZN2at6native24index_elementwise_kernelILi128ELi4EZNS0_20cuda_take_put_kernelIdlZZZZZNS0_11take_kernelERNS_14TensorIteratorERKNS_10TensorBaseEENKUlvE_clEvENKUlvE4_clEvENKUlvE_clEvENKUlvE0_clEvEUlRdlE_EEvS4_S7_RKT1_EUliE_EEvlSE_) ;  /* 0xfffffc1c04f87950 */ /* 0x000fea0003c3ffff */
        .weak           $__internal_13_$__cuda_sm20_rem_u64
        .type           $__internal_13_$__cuda_sm20_rem_u64,@function
        .size           $__internal_13_$__cuda_sm20_rem_u64,(.L_x_41686 - $__internal_13_$__cuda_sm20_rem_u64)
$__internal_13_$__cuda_sm20_rem_u64:
        /* <DEDUP_REMOVED lines=66> */
[----:B------:R-:W-:Y:S06]  /*3e440*/  RET.REL.NODEC R4 `(_ZN2at6native24index_elementwise_kernelILi128ELi4EZNS0_20cuda_take_put_kernelIdlZZZZZNS0_11take_kernelERNS_14TensorIteratorERKNS_10TensorBaseEENKUlvE_clEvENKUlvE4_clEvENKUlvE_clEvENKUlvE0_clEvEUlRdlE_EEvS4_S7_RKT1_EUliE_EEvlSE_) ;  /* 0xfffffc1804ec7950 */ /* 0x000fec0003c3ffff */
.L_x_18097:
        /* <DEDUP_REMOVED lines=11> */
.L_x_41686:


//--------------------- .text._ZN2at6native24index_elementwise_kernelILi128ELi4EZNS0_20cuda_take_put_kernelIdiZZZZZNS0_11take_kernelERNS_14TensorIteratorERKNS_10TensorBaseEENKUlvE_clEvENKUlvE4_clEvENKUlvE_clEvENKUlvE_clEvEUlRdiE_EEvS4_S7_RKT1_EUliE_EEvlSE_ --------------------------
	.section	.text._ZN2at6native24index_elementwise_kernelILi128ELi4EZNS0_20cuda_take_put_kernelIdiZZZZZNS0_11take_kernelERNS_14TensorIteratorERKNS_10TensorBaseEENKUlvE_clEvENKUlvE4_clEvENKUlvE_clEvENKUlvE_clEvEUlRdiE_EEvS4_S7_RKT1_EUliE_EEvlSE_,"ax",@progbits
	.align	128
        .global         _ZN2at6native24index_elementwise_kernelILi128ELi4EZNS0_20cuda_take_put_kernelIdiZZZZZNS0_11take_kernelERNS_14TensorIteratorERKNS_10TensorBaseEENKUlvE_clEvENKUlvE4_clEvENKUlvE_clEvENKUlvE_clEvEUlRdiE_EEvS4_S7_RKT1_EUliE_EEvlSE_
        .type           _ZN2at6native24index_elementwise_kernelILi128ELi4EZNS0_20cuda_take_put_kernelIdiZZZZZNS0_11take_kernelERNS_14TensorIteratorERKNS_10TensorBaseEENKUlvE_clEvENKUlvE4_clEvENKUlvE_clEvENKUlvE_clEvEUlRdiE_EEvS4_S7_RKT1_EUliE_EEvlSE_,@function
        .size           _ZN2at6native24index_elementwise_kernelILi128ELi4EZNS0_20cuda_take_put_kernelIdiZZZZZNS0_11take_kernelERNS_14TensorIteratorERKNS_10TensorBaseEENKUlvE_clEvENKUlvE4_clEvENKUlvE_clEvENKUlvE_clEvEUlRdiE_EEvS4_S7_RKT1_EUliE_EEvlSE_,(.L_x_41847 - _ZN2at6native24index_elementwise_kernelILi128ELi4EZNS0_20cuda_take_put_kernelIdiZZZZZNS0_11take_kernelERNS_14TensorIteratorERKNS_10TensorBaseEENKUlvE_clEvENKUlvE4_clEvENKUlvE_clEvENKUlvE_clEvEUlRdiE_EEvS4_S7_RKT1_EUliE_EEvlSE_)
        .other          _ZN2at6native24index_elementwise_kernelILi128ELi4EZNS0_20cuda_take_put_kernelIdiZZZZZNS0_11take_kernelERNS_14TensorIteratorERKNS_10TensorBaseEENKUlvE_clEvENKUlvE4_clEvENKUlvE_clEvENKUlvE_clEvEUlRdiE_EEvS4_S7_RKT1_EUliE_EEvlSE_,@"STO_CUDA_ENTRY STV_DEFAULT"
_ZN2at6native24index_elementwise_kernelILi128ELi4EZNS0_20cuda_take_put_kernelIdiZZZZZNS0_11take_kernelERNS_14TensorIteratorERKNS_10TensorBaseEENKUlvE_clEvENKUlvE4_clEvENKUlvE_clEvENKUlvE_clEvEUlRdiE_EEvS4_S7_RKT1_EUliE_EEvlSE_:
.text._ZN2at6native24index_elementwise_kernelILi128ELi4EZNS0_20cuda_take_put_kernelIdiZZZZZNS0_11take_kernelERNS_14TensorIteratorERKNS_10TensorBaseEENKUlvE_clEvENKUlvE4_clEvENKUlvE_clEvENKUlvE_clEvEUlRdiE_EEvS4_S7_RKT1_EUliE_EEvlSE_:
        /* <DEDUP_REMOVED lines=46> */
.L_x_18103:
[----:B------:R-:W0:Y:S02]  /*02e0*/  LDC.64 R2, c[0x0][0x730] ;  /* 0x0001cc00ff027b82 */ /* 0x000e240000000a00 */
[----:B0-----:R-:W2:Y:S06]  /*02f0*/  LDG.E.64 R2, desc[UR36][R2.64] ;  /* 0x0000002402027981 */ /* 0x001eac000c1e1b00 */
[----:B------:R-:W2:Y:S01]  /*0300*/  LDC.64 R4, c[0x0][0x580] ;  /* 0x00016000ff047b82 */ /* 0x000ea20000000a00 */
[----:B------:R-:W-:Y:S01]  /*0310*/  IADD3 R23, PT, PT, R23, 0x80, RZ ;  /* 0x0000008017177810 */ /* 0x000fe20007ffe0ff */
[----:B--2---:R0:W-:Y:S06]  /*0320*/  STG.E.64 desc[UR36][R4.64], R2 ;  /* 0x0000000204007986 */ /* 0x0041ec000c101b24 */
.L_x_18102:
[----:B------:R-:W-:Y:S05]  /*0330*/  BSYNC.RECONVERGENT B6 ;  /* 0x0000000000067941 */ /* 0x000fea0003800200 */
.L_x_18101:
        /* <DEDUP_REMOVED lines=31> */
.L_x_18106:
[----:B------:R-:W0:Y:S02]  /*0530*/  LDC.64 R2, c[0x0][0x730] ;  /* 0x0001cc00ff027b82 */ /* 0x000e240000000a00 */
[----:B0-----:R-:W2:Y:S06]  /*0540*/  LDG.E.64 R2, desc[UR36][R2.64] ;  /* 0x0000002402027981 */ /* 0x001eac000c1e1b00 */
[----:B------:R-:W2:Y:S01]  /*0550*/  LDC.64 R4, c[0x0][0x580] ;  /* 0x00016000ff047b82 */ /* 0x000ea20000000a00 */
[----:B------:R-:W-:Y:S01]  /*0560*/  IADD3 R23, PT, PT, R23, 0x80, RZ ;  /* 0x0000008017177810 */ /* 0x000fe20007ffe0ff */
[----:B--2---:R1:W-:Y:S06]  /*0570*/  STG.E.64 desc[UR36][R4.64], R2 ;  /* 0x0000000204007986 */ /* 0x0043ec000c101b24 */
.L_x_18105:
[----:B------:R-:W-:Y:S05]  /*0580*/  BSYNC.RECONVERGENT B6 ;  /* 0x0000000000067941 */ /* 0x000fea0003800200 */
.L_x_18104:
        /* <DEDUP_REMOVED lines=31> */
.L_x_18109:
[----:B------:R-:W0:Y:S02]  /*0780*/  LDC.64 R2, c[0x0][0x730] ;  /* 0x0001cc00ff027b82 */ /* 0x000e240000000a00 */
[----:B0-----:R-:W2:Y:S06]  /*0790*/  LDG.E.64 R2, desc[UR36][R2.64] ;  /* 0x0000002402027981 */ /* 0x001eac000c1e1b00 */
[----:B------:R-:W2:Y:S01]  /*07a0*/  LDC.64 R4, c[0x0][0x580] ;  /* 0x00016000ff047b82 */ /* 0x000ea20000000a00 */
[----:B------:R-:W-:Y:S01]  /*07b0*/  VIADD R23, R23, 0x80 ;  /* 0x0000008017177836 */ /* 0x000fe20000000000 */
[----:B--2---:R2:W-:Y:S06]  /*07c0*/  STG.E.64 desc[UR36][R4.64], R2 ;  /* 0x0000000204007986 */ /* 0x0045ec000c101b24 */
.L_x_18108:
[----:B------:R-:W-:Y:S05]  /*07d0*/  BSYNC.RECONVERGENT B6 ;  /* 0x0000000000067941 */ /* 0x000fea0003800200 */
.L_x_18107:
        /* <DEDUP_REMOVED lines=30> */
.L_x_18110:
[----:B------:R-:W0:Y:S02]  /*09c0*/  LDC.64 R2, c[0x0][0x730] ;  /* 0x0001cc00ff027b82 */ /* 0x000e240000000a00 */
[----:B0-----:R-:W2:Y:S06]  /*09d0*/  LDG.E.64 R2, desc[UR36][R2.64] ;  /* 0x0000002402027981 */ /* 0x001eac000c1e1b00 */
[----:B------:R-:W2:Y:S02]  /*09e0*/  LDC.64 R4, c[0x0][0x580] ;  /* 0x00016000ff047b82 */ /* 0x000ea40000000a00 */
[----:B--2---:R-:W-:Y:S01]  /*09f0*/  STG.E.64 desc[UR36][R4.64], R2 ;  /* 0x0000000204007986 */ /* 0x004fe2000c101b24 */
[----:B------:R-:W-:Y:S05]  /*0a00*/  EXIT ;  /* 0x000000000000794d */ /* 0x000fea0003800000 */
.L_x_18100:
        /* <DEDUP_REMOVED lines=34> */
.L_x_18113:
        /* <DEDUP_REMOVED lines=276> */
.L_x_18114:
[----:B------:R-:W0:Y:S02]  /*1d70*/  LDC.64 R4, c[0x0][0x730] ;  /* 0x0001cc00ff047b82 */ /* 0x000e240000000a00 */
[----:B0-----:R-:W-:-:S06]  /*1d80*/  IMAD.WIDE R4, R0, 0x8, R4 ;  /* 0x0000000800047825 */ /* 0x001fcc00078e0204 */
[----:B------:R-:W2:Y:S01]  /*1d90*/  LDG.E.64 R4, desc[UR36][R4.64] ;  /* 0x0000002404047981 */ /* 0x000ea2000c1e1b00 */
[----:B------:R-:W2:Y:S01]  /*1da0*/  LDC.64 R6, c[0x0][0x580] ;  /* 0x00016000ff067b82 */ /* 0x000ea20000000a00 */
[----:B------:R-:W-:Y:S02]  /*1db0*/  VIADD R23, R23, 0x80 ;  /* 0x0000008017177836 */ /* 0x000fe40000000000 */
[----:B--2---:R0:W-:Y:S05]  /*1dc0*/  STG.E.64 desc[UR36][R6.64], R4 ;  /* 0x0000000406007986 */ /* 0x0041ea000c101b24 */
.L_x_18112:
[----:B------:R-:W-:Y:S05]  /*1dd0*/  BSYNC.RECONVERGENT B6 ;  /* 0x0000000000067941 */ /* 0x000fea0003800200 */
.L_x_18111:
        /* <DEDUP_REMOVED lines=31> */
.L_x_18117:
        /* <DEDUP_REMOVED lines=276> */
.L_x_18118:
[----:B------:R-:W0:Y:S02]  /*3110*/  LDC.64 R4, c[0x0][0x730] ;  /* 0x0001cc00ff047b82 */ /* 0x000e240000000a00 */
[----:B0-----:R-:W-:-:S06]  /*3120*/  IMAD.WIDE R4, R0, 0x8, R4 ;  /* 0x0000000800047825 */ /* 0x001fcc00078e0204 */
[----:B------:R-:W2:Y:S01]  /*3130*/  LDG.E.64 R4, desc[UR36][R4.64] ;  /* 0x0000002404047981 */ /* 0x000ea2000c1e1b00 */
[----:B------:R-:W2:Y:S01]  /*3140*/  LDC.64 R6, c[0x0][0x580] ;  /* 0x00016000ff067b82 */ /* 0x000ea20000000a00 */
[----:B------:R-:W-:Y:S02]  /*3150*/  IADD3 R23, PT, PT, R23, 0x80, RZ ;  /* 0x0000008017177810 */ /* 0x000fe40007ffe0ff */
[----:B--2---:R1:W-:Y:S05]  /*3160*/  STG.E.64 desc[UR36][R6.64], R4 ;  /* 0x0000000406007986 */ /* 0x0043ea000c101b24 */
.L_x_18116:
[----:B------:R-:W-:Y:S05]  /*3170*/  BSYNC.RECONVERGENT B6 ;  /* 0x0000000000067941 */ /* 0x000fea0003800200 */
.L_x_18115:
        /* <DEDUP_REMOVED lines=31> */
.L_x_18121:
        /* <DEDUP_REMOVED lines=276> */
.L_x_18122:
[----:B------:R-:W0:Y:S02]  /*44b0*/  LDC.64 R4, c[0x0][0x730] ;  /* 0x0001cc00ff047b82 */ /* 0x000e240000000a00 */
[----:B0-----:R-:W-:-:S06]  /*44c0*/  IMAD.WIDE R4, R0, 0x8, R4 ;  /* 0x0000000800047825 */ /* 0x001fcc00078e0204 */
[----:B------:R-:W2:Y:S01]  /*44d0*/  LDG.E.64 R4, desc[UR36][R4.64] ;  /* 0x0000002404047981 */ /* 0x000ea2000c1e1b00 */
[----:B------:R-:W2:Y:S01]  /*44e0*/  LDC.64 R6, c[0x0][0x580] ;  /* 0x00016000ff067b82 */ /* 0x000ea20000000a00 */
[----:B------:R-:W-:Y:S02]  /*44f0*/  IADD3 R23, PT, PT, R23, 0x80, RZ ;  /* 0x0000008017177810 */ /* 0x000fe40007ffe0ff */
[----:B--2---:R2:W-:Y:S05]  /*4500*/  STG.E.64 desc[UR36][R6.64], R4 ;  /* 0x0000000406007986 */ /* 0x0045ea000c101b24 */
.L_x_18120:
[----:B------:R-:W-:Y:S05]  /*4510*/  BSYNC.RECONVERGENT B6 ;  /* 0x0000000000067941 */ /* 0x000fea0003800200 */
.L_x_18119:
        /* <DEDUP_REMOVED lines=30> */
.L_x_18123:
        /* <DEDUP_REMOVED lines=276> */
.L_x_18124:
[----:B------:R-:W0:Y:S02]  /*5840*/  LDC.64 R2, c[0x0][0x730] ;  /* 0x0001cc00ff027b82 */ /* 0x000e240000000a00 */
[----:B0-----:R-:W-:-:S06]  /*5850*/  IMAD.WIDE R2, R0, 0x8, R2 ;  /* 0x0000000800027825 */ /* 0x001fcc00078e0202 */
[----:B------:R-:W2:Y:S01]  /*5860*/  LDG.E.64 R2, desc[UR36][R2.64] ;  /* 0x0000002402027981 */ /* 0x000ea2000c1e1b00 */
[----:B------:R-:W2:Y:S03]  /*5870*/  LDC.64 R4, c[0x0][0x580] ;  /* 0x00016000ff047b82 */ /* 0x000ea60000000a00 */
[----:B--2---:R-:W-:Y:S01]  /*5880*/  STG.E.64 desc[UR36][R4.64], R2 ;  /* 0x0000000204007986 */ /* 0x004fe2000c101b24 */
[----:B------:R-:W-:Y:S05]  /*5890*/  EXIT ;  /* 0x000000000000794d */ /* 0x000fea0003800000 */
.L_x_18099:
        /* <DEDUP_REMOVED lines=31> */
.L_x_18127:
        /* <DEDUP_REMOVED lines=12> */
.L_x_18126:
[----:B------:R-:W-:Y:S05]  /*5b50*/  BSYNC.RECONVERGENT B6 ;  /* 0x0000000000067941 */ /* 0x000fea0003800200 */
.L_x_18125:
        /* <DEDUP_REMOVED lines=31> */
.L_x_18130:
        /* <DEDUP_REMOVED lines=12> */
.L_x_18129:
[----:B------:R-:W-:Y:S05]  /*5e10*/  BSYNC.RECONVERGENT B6 ;  /* 0x0000000000067941 */ /* 0x000fea0003800200 */
.L_x_18128:
        /* <DEDUP_REMOVED lines=31> */
.L_x_18133:
        /* <DEDUP_REMOVED lines=12> */
.L_x_18132:
[----:B------:R-:W-:Y:S05]  /*60d0*/  BSYNC.RECONVERGENT B6 ;  /* 0x0000000000067941 */ /* 0x000fea0003800200 */
.L_x_18131:
        /* <DEDUP_REMOVED lines=30> */
.L_x_18134:
        /* <DEDUP_REMOVED lines=12> */
.L_x_18098:
        /* <DEDUP_REMOVED lines=310> */
.L_x_18139:
        /* <DEDUP_REMOVED lines=29> */
.L_x_18141:
[----:B------:R-:W-:Y:S05]  /*78b0*/  BSYNC.RECONVERGENT B6 ;  /* 0x0000000000067941 */ /* 0x000fea0003800200 */
.L_x_18140:
[----:B------:R-:W0:Y:S01]  /*78c0*/  LDC.64 R2, c[0x0][0x730] ;  /* 0x0001cc00ff027b82 */ /* 0x000e220000000a00 */
[----:B------:R-:W1:Y:S01]  /*78d0*/  LDCU.64 UR4, c[0x0][0x580] ;  /* 0x0000b000ff0477ac */ /* 0x000e620008000a00 */
[----:B0-----:R-:W2:Y:S01]  /*78e0*/  LDG.E.64 R2, desc[UR36][R2.64] ;  /* 0x0000002402027981 */ /* 0x001ea2000c1e1b00 */
[----:B-1----:R-:W-:Y:S02]  /*78f0*/  IADD3 R4, P0, PT, R17, UR4, RZ ;  /* 0x0000000411047c10 */ /* 0x002fe4000ff1e0ff */
[----:B------:R-:W-:-:S03]  /*7900*/  IADD3 R23, PT, PT, R23, 0x80, RZ ;  /* 0x0000008017177810 */ /* 0x000fc60007ffe0ff */
[----:B------:R-:W-:-:S05]  /*7910*/  IMAD.X R5, RZ, RZ, UR5, P0 ;  /* 0x00000005ff057e24 */ /* 0x000fca00080e06ff */
[----:B--2---:R0:W-:Y:S03]  /*7920*/  STG.E.64 desc[UR36][R4.64], R2 ;  /* 0x0000000204007986 */ /* 0x0041e6000c101b24 */
.L_x_18138:
[----:B------:R-:W-:Y:S05]  /*7930*/  BSYNC.RECONVERGENT B7 ;  /* 0x0000000000077941 */ /* 0x000fea0003800200 */
.L_x_18137:
        /* <DEDUP_REMOVED lines=302> */
.L_x_18144:
        /* <DEDUP_REMOVED lines=29> */
.L_x_18146:
[----:B------:R-:W-:Y:S05]  /*8df0*/  BSYNC.RECONVERGENT B6 ;  /* 0x0000000000067941 */ /* 0x000fea0003800200 */
.L_x_18145:
[----:B------:R-:W0:Y:S01]  /*8e00*/  LDC.64 R2, c[0x0][0x730] ;  /* 0x0001cc00ff027b82 */ /* 0x000e220000000a00 */
[----:B------:R-:W1:Y:S01]  /*8e10*/  LDCU.64 UR4, c[0x0][0x580] ;  /* 0x0000b000ff0477ac */ /* 0x000e620008000a00 */
[----:B0-----:R-:W2:Y:S01]  /*8e20*/  LDG.E.64 R2, desc[UR36][R2.64] ;  /* 0x0000002402027981 */ /* 0x001ea2000c1e1b00 */
[----:B-1----:R-:W-:Y:S01]  /*8e30*/  IADD3 R4, P0, PT, R17, UR4, RZ ;  /* 0x0000000411047c10 */ /* 0x002fe2000ff1e0ff */
[----:B------:R-:W-:-:S03]  /*8e40*/  VIADD R23, R23, 0x80 ;  /* 0x0000008017177836 */ /* 0x000fc60000000000 */
[----:B------:R-:W-:-:S05]  /*8e50*/  IADD3.X R5, PT, PT, RZ, UR5, RZ, P0, !PT ;  /* 0x00000005ff057c10 */ /* 0x000fca00087fe4ff */
[----:B--2---:R1:W-:Y:S04]  /*8e60*/  STG.E.64 desc[UR36][R4.64], R2 ;  /* 0x0000000204007986 */ /* 0x0043e8000c101b24 */
.L_x_18143:
[----:B------:R-:W-:Y:S05]  /*8e70*/  BSYNC.RECONVERGENT B7 ;  /* 0x0000000000077941 */ /* 0x000fea0003800200 */
.L_x_18142:
        /* <DEDUP_REMOVED lines=302> */
.L_x_18149:
        /* <DEDUP_REMOVED lines=29> */
.L_x_18151:
[----:B------:R-:W-:Y:S05]  /*a330*/  BSYNC.RECONVERGENT B6 ;  /* 0x0000000000067941 */ /* 0x000fea0003800200 */
.L_x_18150:
[----:B------:R-:W0:Y:S01]  /*a340*/  LDC.64 R2, c[0x0][0x730] ;  /* 0x0001cc00ff027b82 */ /* 0x000e220000000a00 */
[----:B------:R-:W1:Y:S01]  /*a350*/  LDCU.64 UR4, c[0x0][0x580] ;  /* 0x0000b000ff0477ac */ /* 0x000e620008000a00 */
[----:B0-----:R-:W2:Y:S01]  /*a360*/  LDG.E.64 R2, desc[UR36][R2.64] ;  /* 0x0000002402027981 */ /* 0x001ea2000c1e1b00 */
[----:B-1----:R-:W-:Y:S02]  /*a370*/  IADD3 R4, P0, PT, R17, UR4, RZ ;  /* 0x0000000411047c10 */ /* 0x002fe4000ff1e0ff */
[----:B------:R-:W-:Y:S02]  /*a380*/  IADD3 R23, PT, PT, R23, 0x80, RZ ;  /* 0x0000008017177810 */ /* 0x000fe40007ffe0ff */
[----:B------:R-:W-:-:S05]  /*a390*/  IADD3.X R5, PT, PT, RZ, UR5, RZ, P0, !PT ;  /* 0x00000005ff057c10 */ /* 0x000fca00087fe4ff */
[----:B--2---:R2:W-:Y:S04]  /*a3a0*/  STG.E.64 desc[UR36][R4.64], R2 ;  /* 0x0000000204007986 */ /* 0x0045e8000c101b24 */
.L_x_18148:
[----:B------:R-:W-:Y:S05]  /*a3b0*/  BSYNC.RECONVERGENT B7 ;  /* 0x0000000000077941 */ /* 0x000fea0003800200 */
.L_x_18147:
        /* <DEDUP_REMOVED lines=301> */
.L_x_18152:
        /* <DEDUP_REMOVED lines=31> */
.L_x_18154:
[----:B------:R-:W-:Y:S05]  /*b880*/  BSYNC.RECONVERGENT B6 ;  /* 0x0000000000067941 */ /* 0x000fea0003800200 */
.L_x_18153:
[----:B------:R-:W0:Y:S02]  /*b890*/  LDC.64 R2, c[0x0][0x730] ;  /* 0x0001cc00ff027b82 */ /* 0x000e240000000a00 */
[----:B0-----:R-:W2:Y:S04]  /*b8a0*/  LDG.E.64 R2, desc[UR36][R2.64] ;  /* 0x0000002402027981 */ /* 0x001ea8000c1e1b00 */
[----:B--2---:R-:W-:Y:S01]  /*b8b0*/  STG.E.64 desc[UR36][R16.64], R2 ;  /* 0x0000000210007986 */ /* 0x004fe2000c101b24 */
[----:B------:R-:W-:Y:S05]  /*b8c0*/  EXIT ;  /* 0x000000000000794d */ /* 0x000fea0003800000 */
.L_x_18136:
        /* <DEDUP_REMOVED lines=308> */
.L_x_18157:
        /* <DEDUP_REMOVED lines=29> */
.L_x_18159:
[----:B------:R-:W-:Y:S05]  /*cde0*/  BSYNC.RECONVERGENT B6 ;  /* 0x0000000000067941 */ /* 0x000fea0003800200 */
.L_x_18158:
        /* <DEDUP_REMOVED lines=276> */
.L_x_18160:
        /* <DEDUP_REMOVED lines=8> */
.L_x_18156:
[----:B------:R-:W-:Y:S05]  /*dfb0*/  BSYNC.RECONVERGENT B7 ;  /* 0x0000000000077941 */ /* 0x000fea0003800200 */
.L_x_18155:
        /* <DEDUP_REMOVED lines=303> */
.L_x_18163:
        /* <DEDUP_REMOVED lines=29> */
.L_x_18165:
[----:B------:R-:W-:Y:S05]  /*f480*/  BSYNC.RECONVERGENT B6 ;  /* 0x0000000000067941 */ /* 0x000fea0003800200 */
.L_x_18164:
        /* <DEDUP_REMOVED lines=276> */
.L_x_18166:
        /* <DEDUP_REMOVED lines=8> */
.L_x_18162:
[----:B------:R-:W-:Y:S05]  /*10650*/  BSYNC.RECONVERGENT B7 ;  /* 0x0000000000077941 */ /* 0x000fea0003800200 */
.L_x_18161:
        /* <DEDUP_REMOVED lines=303> */
.L_x_18169:
        /* <DEDUP_REMOVED lines=29> */
.L_x_18171:
[----:B------:R-:W-:Y:S05]  /*11b20*/  BSYNC.RECONVERGENT B6 ;  /* 0x0000000000067941 */ /* 0x000fea0003800200 */
.L_x_18170:
        /* <DEDUP_REMOVED lines=276> */
.L_x_18172:
        /* <DEDUP_REMOVED lines=8> */
.L_x_18168:
[----:B------:R-:W-:Y:S05]  /*12cf0*/  BSYNC.RECONVERGENT B7 ;  /* 0x0000000000077941 */ /* 0x000fea0003800200 */
.L_x_18167:
        /* <DEDUP_REMOVED lines=302> */
.L_x_18173:
        /* <DEDUP_REMOVED lines=31> */
.L_x_18175:
[----:B------:R-:W-:Y:S05]  /*141d0*/  BSYNC.RECONVERGENT B6 ;  /* 0x0000000000067941 */ /* 0x000fea0003800200 */
.L_x_18174:
        /* <DEDUP_REMOVED lines=276> */
.L_x_18176:
[----:B------:R-:W0:Y:S02]  /*15320*/  LDC.64 R2, c[0x0][0x730] ;  /* 0x0001cc00ff027b82 */ /* 0x000e240000000a00 */
[----:B0-----:R-:W-:-:S06]  /*15330*/  IMAD.WIDE R2, R0, 0x8, R2 ;  /* 0x0000000800027825 */ /* 0x001fcc00078e0202 */
[----:B------:R-:W2:Y:S04]  /*15340*/  LDG.E.64 R2, desc[UR36][R2.64] ;  /* 0x0000002402027981 */ /* 0x000ea8000c1e1b00 */
[----:B--2---:R-:W-:Y:S01]  /*15350*/  STG.E.64 desc[UR36][R18.64], R2 ;  /* 0x0000000212007986 */ /* 0x004fe2000c101b24 */
[----:B------:R-:W-:Y:S05]  /*15360*/  EXIT ;  /* 0x000000000000794d */ /* 0x000fea0003800000 */
.L_x_18135:
        /* <DEDUP_REMOVED lines=305> */
.L_x_18179:
        /* <DEDUP_REMOVED lines=29> */
.L_x_18181:
[----:B------:R-:W-:Y:S05]  /*16850*/  BSYNC.RECONVERGENT B6 ;  /* 0x0000000000067941 */ /* 0x000fea0003800200 */
.L_x_18180:
        /* <DEDUP_REMOVED lines=14> */
.L_x_18178:
[----:B------:R-:W-:Y:S05]  /*16940*/  BSYNC.RECONVERGENT B7 ;  /* 0x0000000000077941 */ /* 0x000fea0003800200 */
.L_x_18177:
        /* <DEDUP_REMOVED lines=302> */
.L_x_18184:
        /* <DEDUP_REMOVED lines=29> */
.L_x_18186:
[----:B------:R-:W-:Y:S05]  /*17e00*/  BSYNC.RECONVERGENT B6 ;  /* 0x0000000000067941 */ /* 0x000fea0003800200 */
.L_x_18185:
        /* <DEDUP_REMOVED lines=14> */
.L_x_18183:
[----:B------:R-:W-:Y:S05]  /*17ef0*/  BSYNC.RECONVERGENT B7 ;  /* 0x0000000000077941 */ /* 0x000fea0003800200 */
.L_x_18182:
        /* <DEDUP_REMOVED lines=302> */
.L_x_18189:
        /* <DEDUP_REMOVED lines=29> */
.L_x_18191:
[----:B------:R-:W-:Y:S05]  /*193b0*/  BSYNC.RECONVERGENT B6 ;  /* 0x0000000000067941 */ /* 0x000fea0003800200 */
.L_x_18190:
        /* <DEDUP_REMOVED lines=14> */
.L_x_18188:
[----:B------:R-:W-:Y:S05]  /*194a0*/  BSYNC.RECONVERGENT B7 ;  /* 0x0000000000077941 */ /* 0x000fea0003800200 */
.L_x_18187:
        /* <DEDUP_REMOVED lines=301> */
.L_x_18192:
        /* <DEDUP_REMOVED lines=31> */
.L_x_18194:
[----:B------:R-:W-:Y:S05]  /*1a970*/  BSYNC.RECONVERGENT B6 ;  /* 0x0000000000067941 */ /* 0x000fea0003800200 */
.L_x_18193:
        /* <DEDUP_REMOVED lines=11> */
.L_x_18195:
        /* <DEDUP_REMOVED lines=13> */
.L_x_41847:


//--------------------- .text._ZN2at6native24index_elementwise_kernelILi128ELi4EZNS0_20cuda_take_put_kernelIslZZZZZNS0_11take_kernelERNS_14TensorIteratorERKNS_10TensorBaseEENKUlvE_clEvENKUlvE3_clEvENKUlvE_clEvENKUlvE0_clEvEUlRslE_EEvS4_S7_RKT1_EUliE_EEvlSE_ --------------------------
	.section	.text._ZN2at6native24index_elementwise_kernelILi128ELi4EZNS0_20cuda_take_put_kernelIslZZZZZNS0_11take_kernelERNS_14TensorIteratorERKNS_10TensorBaseEENKUlvE_clEvENKUlvE3_clEvENKUlvE_clEvENKUlvE0_clEvEUlRslE_EEvS4_S7_RKT1_EUliE_EEvlSE_,"ax",@progbits
	.align	128
        .global         _ZN2at6native24index_elementwise_kernelILi128ELi4EZNS0_20cuda_take_put_kernelIslZZZZZNS0_11take_kernelERNS_14TensorIteratorERKNS_10TensorBaseEENKUlvE_clEvENKUlvE3_clEvENKUlvE_clEvENKUlvE0_clEvEUlRslE_EEvS4_S7_RKT1_EUliE_EEvlSE_
        .type           _ZN2at6native24index_elementwise_kernelILi128ELi4EZNS0_20cuda_take_put_kernelIslZZZZZNS0_11take_kernelERNS_14TensorIteratorERKNS_10TensorBaseEENKUlvE_clEvENKUlvE3_clEvENKUlvE_clEvENKUlvE0_clEvEUlRslE_EEvS4_S7_RKT1_EUliE_EEvlSE_,@function
        .size           _ZN2at6native24index_elementwise_kernelILi128ELi4EZNS0_20cuda_take_put_kernelIslZZZZZNS0_11take_kernelERNS_14TensorIteratorERKNS_10TensorBaseEENKUlvE_clEvENKUlvE3_clEvENKUlvE_clEvENKUlvE0_clEvEUlRslE_EEvS4_S7_RKT1_EUliE_EEvlSE_,(.L_x_41688 - _ZN2at6native24index_elementwise_kernelILi128ELi4EZNS0_20cuda_take_put_kernelIslZZZZZNS0_11take_kernelERNS_14TensorIteratorERKNS_10TensorBaseEENKUlvE_clEvENKUlvE3_clEvENKUlvE_clEvENKUlvE0_clEvEUlRslE_EEvS4_S7_RKT1_EUliE_EEvlSE_)
        .other          _ZN2at6native24index_elementwise_kernelILi128ELi4EZNS0_20cuda_take_put_kernelIslZZZZZNS0_11take_kernelERNS_14TensorIteratorERKNS_10TensorBaseEENKUlvE_clEvENKUlvE3_clEvENKUlvE_clEvENKUlvE0_clEvEUlRslE_EEvS4_S7_RKT1_EUliE_EEvlSE_,@"STO_CUDA_ENTRY STV_DEFAULT"
_ZN2at6native24index_elementwise_kernelILi128ELi4EZNS0_20cuda_take_put_kernelIslZZZZZNS0_11take_kernelERNS_14TensorIteratorERKNS_10TensorBaseEENKUlvE_clEvENKUlvE3_clEvENKUlvE_clEvENKUlvE0_clEvEUlRslE_EEvS4_S7_RKT1_EUliE_EEvlSE_:
.text._ZN2at6native24index_elementwise_kernelILi128ELi4EZNS0_20cuda_take_put_kernelIslZZZZZNS0_11take_kernelERNS_14TensorIteratorERKNS_10TensorBaseEENKUlvE_clEvENKUlvE3_clEvENKUlvE_clEvENKUlvE0_clEvEUlRslE_EEvS4_S7_RKT1_EUliE_EEvlSE_:
        /* <DEDUP_REMOVED lines=47> */
.L_x_18201:
[----:B------:R-:W0:Y:S02]  /*02f0*/  LDC.64 R2, c[0x0][0x738] ;  /* 0x0001ce00ff027b82 */ /* 0x000e240000000a00 */
[----:B0-----:R-:W2:Y:S06]  /*0300*/  LDG.E.U16 R3, desc[UR36][R2.64] ;  /* 0x0000002402037981 */ /* 0x001eac000c1e1500 */
[----:B------:R-:W2:Y:S01]  /*0310*/  LDC.64 R4, c[0x0][0x580] ;  /* 0x00016000ff047b82 */ /* 0x000ea20000000a00 */
[----:B------:R-:W-:Y:S01]  /*0320*/  VIADD R16, R16, 0x80 ;  /* 0x0000008010107836 */ /* 0x000fe20000000000 */
[----:B--2---:R0:W-:Y:S06]  /*0330*/  STG.E.U16 desc[UR36][R4.64], R3 ;  /* 0x0000000304007986 */ /* 0x0041ec000c101524 */
.L_x_18200:
[----:B------:R-:W-:Y:S05]  /*0340*/  BSYNC.RECONVERGENT B6 ;  /* 0x0000000000067941 */ /* 0x000fea0003800200 */
.L_x_18199:
        /* <DEDUP_REMOVED lines=31> */
.L_x_18204:
[----:B------:R-:W0:Y:S02]  /*0540*/  LDC.64 R2, c[0x0][0x738] ;  /* 0x0001ce00ff027b82 */ /* 0x000e240000000a00 */
[----:B0-----:R-:W2:Y:S06]  /*0550*/  LDG.E.U16 R3, desc[UR36][R2.64] ;  /* 0x0000002402037981 */ /* 0x001eac000c1e1500 */
[----:B------:R-:W2:Y:S01]  /*0560*/  LDC.64 R4, c[0x0][0x580] ;  /* 0x00016000ff047b82 */ /* 0x000ea20000000a00 */
[----:B------:R-:W-:Y:S01]  /*0570*/  VIADD R16, R16, 0x80 ;  /* 0x0000008010107836 */ /* 0x000fe20000000000 */
[----:B--2---:R1:W-:Y:S06]  /*0580*/  STG.E.U16 desc[UR36][R4.64], R3 ;  /* 0x0000000304007986 */ /* 0x0043ec000c101524 */
.L_x_18203:
[----:B------:R-:W-:Y:S05]  /*0590*/  BSYNC.RECONVERGENT B6 ;  /* 0x0000000000067941 */ /* 0x000fea0003800200 */
.L_x_18202:
        /* <DEDUP_REMOVED lines=31> */
.L_x_18207:
[----:B------:R-:W0:Y:S02]  /*0790*/  LDC.64 R2, c[0x0][0x738] ;  /* 0x0001ce00ff027b82 */ /* 0x000e240000000a00 */
[----:B0-----:R-:W2:Y:S06]  /*07a0*/  LDG.E.U16 R3, desc[UR36][R2.64] ;  /* 0x0000002402037981 */ /* 0x001eac000c1e1500 */
[----:B------:R-:W2:Y:S01]  /*07b0*/  LDC.64 R4, c[0x0][0x580] ;  /* 0x00016000ff047b82 */ /* 0x000ea20000000a00 */
[----:B------:R-:W-:Y:S01]  /*07c0*/  VIADD R16, R16, 0x80 ;  /* 0x0000008010107836 */ /* 0x000fe20000000000 */
[----:B--2---:R2:W-:Y:S06]  /*07d0*/  STG.E.U16 desc[UR36][R4.64], R3 ;  /* 0x0000000304007986 */ /* 0x0045ec000c101524 */
.L_x_18206:
[----:B------:R-:W-:Y:S05]  /*07e0*/  BSYNC.RECONVERGENT B6 ;  /* 0x0000000000067941 */ /* 0x000fea0003800200 */
.L_x_18205:
        /* <DEDUP_REMOVED lines=30> */
.L_x_18208:
[----:B------:R-:W0:Y:S02]  /*09d0*/  LDC.64 R2, c[0x0][0x738] ;  /* 0x0001ce00ff027b82 */ /* 0x000e240000000a00 */
[----:B0-----:R-:W2:Y:S06]  /*09e0*/  LDG.E.U16 R3, desc[UR36][R2.64] ;  /* 0x0000002402037981 */ /* 0x001eac000c1e1500 */
[----:B------:R-:W2:Y:S02]  /*09f0*/  LDC.64 R4, c[0x0][0x580] ;  /* 0x00016000ff047b82 */ /* 0x000ea40000000a00 */
[----:B--2---:R-:W-:Y:S01]  /*0a00*/  STG.E.U16 desc[UR36][R4.64], R3 ;  /* 0x0000000304007986 */ /* 0x004fe2000c101524 */
[----:B------:R-:W-:Y:S05]  /*0a10*/  EXIT ;  /* 0x000000000000794d */ /* 0x000fea0003800000 */
.L_x_18198:
        /* <DEDUP_REMOVED lines=35> */
.L_x_18211:
        /* <DEDUP_REMOVED lines=35> */
.L_x_18212:
[----:B------:R-:W0:Y:S01]  /*0e80*/  LDCU.64 UR4, c[0x0][0x5a8] ;  /* 0x0000b500ff0477ac */ /* 0x000e220008000a00 */
[----:B------:R-:W-:Y:S01]  /*0e90*/  IMAD.MOV.U32 R10, RZ, RZ, R12 ;  /* 0x000000ffff0a7224 */ /* 0x000fe200078e000c */
[----:B------:R-:W-:Y:S02]  /*0ea0*/  MOV R9, R13 ;  /* 0x0000000d00097202 */ /* 0x000fe40000000f00 */
[----:B------:R-:W-:Y:S02]  /*0eb0*/  MOV R0, 0xef0 ;  /* 0x00000ef000007802 */ /* 0x000fe40000000f00 */
[----:B0-----:R-:W-:Y:S01]  /*0ec0*/  MOV R4, UR4 ;  /* 0x0000000400047c02 */ /* 0x001fe20008000f00 */
[----:B------:R-:W-:-:S07]  /*0ed0*/  IMAD.U32 R3, RZ, RZ, UR5 ;  /* 0x00000005ff037e24 */ /* 0x000fce000f8e00ff */
[----:B------:R-:W-:Y:S05]  /*0ee0*/  CALL.REL.NOINC `($__internal_14_$__cuda_sm20_div_u64) ;  /* 0x000003cc002c7944 */ /* 0x000fea0003c00000 */
        /* <DEDUP_REMOVED lines=10> */
.L_x_18213:
        /* <DEDUP_REMOVED lines=37> */
.L_x_18216:
[----:B------:R-:W0:Y:S01]  /*11e0*/  LDCU.64 UR4, c[0x0][0x5b0] ;  /* 0x0000b600ff0477ac */ /* 0x000e220008000a00 */
[----:B------:R-:W-:Y:S01]  /*11f0*/  MOV R10, R12 ;  /* 0x0000000c000a7202 */ /* 0x000fe20000000f00 */
[----:B------:R-:W-:Y:S01]  /*1200*/  IMAD.MOV.U32 R9, RZ, RZ, R13 ;  /* 0x000000ffff097224 */ /* 0x000fe200078e000d */
[----:B------:R-:W-:Y:S01]  /*1210*/  MOV R0, 0x1250 ;  /* 0x0000125000007802 */ /* 0x000fe20000000f00 */
[----:B0-----:R-:W-:Y:S01]  /*1220*/  IMAD.U32 R4, RZ, RZ, UR4 ;  /* 0x00000004ff047e24 */ /* 0x001fe2000f8e00ff */
[----:B------:R-:W-:-:S07]  /*1230*/  MOV R3, UR5 ;  /* 0x0000000500037c02 */ /* 0x000fce0008000f00 */
[----:B------:R-:W-:Y:S05]  /*1240*/  CALL.REL.NOINC `($__internal_14_$__cuda_sm20_div_u64) ;  /* 0x000003c800547944 */ /* 0x000fea0003c00000 */
        /* <DEDUP_REMOVED lines=11> */
.L_x_18217:
[----:B------:R-:W-:Y:S05]  /*1300*/  BSYNC.RECONVERGENT B0 ;  /* 0x0000000000007941 */ /* 0x000fea0003800200 */
.L_x_18215:
        /* <DEDUP_REMOVED lines=38> */
.L_x_18219:
        /* <DEDUP_REMOVED lines=18> */
.L_x_18220:
[----:B------:R-:W-:Y:S05]  /*1690*/  BSYNC.RECONVERGENT B0 ;  /* 0x0000000000007941 */ /* 0x000fea0003800200 */
.L_x_18218:
        /* <DEDUP_REMOVED lines=38> */
.L_x_18222:
        /* <DEDUP_REMOVED lines=18> */
.L_x_18223:
[----:B------:R-:W-:Y:S05]  /*1a20*/  BSYNC.RECONVERGENT B0 ;  /* 0x0000000000007941 */ /* 0x000fea0003800200 */
.L_x_18221:
        /* <DEDUP_REMOVED lines=38> */
.L_x_18225:
        /* <DEDUP_REMOVED lines=18> */
.L_x_18226:
[----:B------:R-:W-:Y:S05]  /*1db0*/  BSYNC.RECONVERGENT B0 ;  /* 0x0000000000007941 */ /* 0x000fea0003800200 */
.L_x_18224:
        /* <DEDUP_REMOVED lines=38> */
.L_x_18228:
        /* <DEDUP_REMOVED lines=18> */
.L_x_18229:
[----:B------:R-:W-:Y:S05]  /*2140*/  BSYNC.RECONVERGENT B0 ;  /* 0x0000000000007941 */ /* 0x000fea0003800200 */
.L_x_18227:
        /* <DEDUP_REMOVED lines=38> */
.L_x_18231:
        /* <DEDUP_REMOVED lines=18> */
.L_x_18232:
[----:B------:R-:W-:Y:S05]  /*24d0*/  BSYNC.RECONVERGENT B0 ;  /* 0x0000000000007941 */ /* 0x000fea0003800200 */
.L_x_18230:
        /* <DEDUP_REMOVED lines=38> */
.L_x_18234:
        /* <DEDUP_REMOVED lines=18> */
.L_x_18235:
[----:B------:R-:W-:Y:S05]  /*2860*/  BSYNC.RECONVERGENT B0 ;  /* 0x0000000000007941 */ /* 0x000fea0003800200 */
.L_x_18233:
        /* <DEDUP_REMOVED lines=38> */
.L_x_18237:
        /* <DEDUP_REMOVED lines=18> */
.L_x_18238:
[----:B------:R-:W-:Y:S05]  /*2bf0*/  BSYNC.RECONVERGENT B0 ;  /* 0x0000000000007941 */ /* 0x000fea0003800200 */
.L_x_18236:
        /* <DEDUP_REMOVED lines=38> */
.L_x_18240:
        /* <DEDUP_REMOVED lines=18> */
.L_x_18241:
[----:B------:R-:W-:Y:S05]  /*2f80*/  BSYNC.RECONVERGENT B0 ;  /* 0x0000000000007941 */ /* 0x000fea0003800200 */
.L_x_18239:
        /* <DEDUP_REMOVED lines=38> */
.L_x_18243:
        /* <DEDUP_REMOVED lines=18> */
.L_x_18244:
[----:B------:R-:W-:Y:S05]  /*3310*/  BSYNC.RECONVERGENT B0 ;  /* 0x0000000000007941 */ /* 0x000fea0003800200 */
.L_x_18242:
        /* <DEDUP_REMOVED lines=38> */
.L_x_18246:
        /* <DEDUP_REMOVED lines=18> */
.L_x_18247:
[----:B------:R-:W-:Y:S05]  /*36a0*/  BSYNC.RECONVERGENT B0 ;  /* 0x0000000000007941 */ /* 0x000fea0003800200 */
.L_x_18245:
        /* <DEDUP_REMOVED lines=38> */
.L_x_18249:
        /* <DEDUP_REMOVED lines=18> */
.L_x_18250:
[----:B------:R-:W-:Y:S05]  /*3a30*/  BSYNC.RECONVERGENT B0 ;  /* 0x0000000000007941 */ /* 0x000fea0003800200 */
.L_x_18248:
        /* <DEDUP_REMOVED lines=38> */
.L_x_18252:
        /* <DEDUP_REMOVED lines=18> */
.L_x_18253:
[----:B------:R-:W-:Y:S05]  /*3dc0*/  BSYNC.RECONVERGENT B0 ;  /* 0x0000000000007941 */ /* 0x000fea0003800200 */
.L_x_18251:
        /* <DEDUP_REMOVED lines=38> */
.L_x_18255:
        /* <DEDUP_REMOVED lines=18> */
.L_x_18256:
[----:B------:R-:W-:Y:S05]  /*4150*/  BSYNC.RECONVERGENT B0 ;  /* 0x0000000000007941 */ /* 0x000fea0003800200 */
.L_x_18254:
        /* <DEDUP_REMOVED lines=38> */
.L_x_18258:
        /* <DEDUP_REMOVED lines=18> */
.L_x_18259:
[----:B------:R-:W-:Y:S05]  /*44e0*/  BSYNC.RECONVERGENT B0 ;  /* 0x0000000000007941 */ /* 0x000fea0003800200 */
.L_x_18257:
        /* <DEDUP_REMOVED lines=38> */
.L_x_18261:
        /* <DEDUP_REMOVED lines=18> */
.L_x_18262:
[----:B------:R-:W-:Y:S05]  /*4870*/  BSYNC.RECONVERGENT B0 ;  /* 0x0000000000007941 */ /* 0x000fea0003800200 */
.L_x_18260:
        /* <DEDUP_REMOVED lines=38> */
.L_x_18264:
        /* <DEDUP_REMOVED lines=18> */
.L_x_18265:
[----:B------:R-:W-:Y:S05]  /*4c00*/  BSYNC.RECONVERGENT B0 ;  /* 0x0000000000007941 */ /* 0x000fea0003800200 */
.L_x_18263:
        /* <DEDUP_REMOVED lines=38> */
.L_x_18267:
        /* <DEDUP_REMOVED lines=18> */
.L_x_18268:
[----:B------:R-:W-:Y:S05]  /*4f90*/  BSYNC.RECONVERGENT B0 ;  /* 0x0000000000007941 */ /* 0x000fea0003800200 */
.L_x_18266:
        /* <DEDUP_REMOVED lines=38> */
.L_x_18270:
        /* <DEDUP_REMOVED lines=18> */
.L_x_18271:
[----:B------:R-:W-:Y:S05]  /*5320*/  BSYNC.RECONVERGENT B0 ;  /* 0x0000000000007941 */ /* 0x000fea0003800200 */
.L_x_18269:
        /* <DEDUP_REMOVED lines=38> */
.L_x_18273:
        /* <DEDUP_REMOVED lines=18> */
.L_x_18274:
[----:B------:R-:W-:Y:S05]  /*56b0*/  BSYNC.RECONVERGENT B0 ;  /* 0x0000000000007941 */ /* 0x000fea0003800200 */
.L_x_18272:
        /* <DEDUP_REMOVED lines=38> */
.L_x_18276:
        /* <DEDUP_REMOVED lines=18> */
.L_x_18277:
[----:B------:R-:W-:Y:S05]  /*5a40*/  BSYNC.RECONVERGENT B0 ;  /* 0x0000000000007941 */ /* 0x000fea0003800200 */
.L_x_18275:
        /* <DEDUP_REMOVED lines=38> */
.L_x_18279:
        /* <DEDUP_REMOVED lines=18> */
.L_x_18280:
[----:B------:R-:W-:Y:S05]  /*5dd0*/  BSYNC.RECONVERGENT B0 ;  /* 0x0000000000007941 */ /* 0x000fea0003800200 */
.L_x_18278:
        /* <DEDUP_REMOVED lines=37> */
.L_x_18282:
        /* <DEDUP_REMOVED lines=16> */
.L_x_18283:
[----:B------:R-:W-:Y:S05]  /*6130*/  BSYNC.RECONVERGENT B0 ;  /* 0x0000000000007941 */ /* 0x000fea0003800200 */
.L_x_18281:
        /* <DEDUP_REMOVED lines=34> */
.L_x_18285:
[----:B------:R-:W-:Y:S01]  /*6360*/  IMAD.MOV.U32 R8, RZ, RZ, R6 ;  /* 0x000000ffff087224 */ /* 0x000fe200078e0006 */
[----:B------:R-:W-:Y:S02]  /*6370*/  MOV R10, R7 ;  /* 0x00000007000a7202 */ /* 0x000fe40000000f00 */
[----:B------:R-:W-:-:S07]  /*6380*/  MOV R9, 0x63a0 ;  /* 0x000063a000097802 */ /* 0x000fce0000000f00 */
[----:B------:R-:W-:Y:S05]  /*6390*/  CALL.REL.NOINC `($__internal_15_$__cuda_sm20_rem_u64) ;  /* 0x0000037c00207944 */ /* 0x000fea0003c00000 */
[----:B------:R-:W-:Y:S01]  /*63a0*/  IMAD.MOV.U32 R4, RZ, RZ, R0 ;  /* 0x000000ffff047224 */ /* 0x000fe200078e0000 */
[----:B------:R-:W-:-:S07]  /*63b0*/  MOV R5, R3 ;  /* 0x0000000300057202 */ /* 0x000fce0000000f00 */
.L_x_18286:
[----:B------:R-:W-:Y:S05]  /*63c0*/  BSYNC.RECONVERGENT B0 ;  /* 0x0000000000007941 */ /* 0x000fea0003800200 */
.L_x_18284:
[----:B------:R-:W0:Y:S01]  /*63d0*/  LDCU.64 UR4, c[0x0][0x730] ;  /* 0x0000e600ff0477ac */ /* 0x000e220008000a00 */
[----:B------:R-:W-:Y:S02]  /*63e0*/  IMAD.MOV.U32 R3, RZ, RZ, R17 ;  /* 0x000000ffff037224 */ /* 0x000fe400078e0011 */
[----:B0-----:R-:W-:Y:S02]  /*63f0*/  IMAD R5, R5, UR4, RZ ;  /* 0x0000000405057c24 */ /* 0x001fe4000f8e02ff */
[----:B------:R-:W-:-:S04]  /*6400*/  IMAD.WIDE.U32 R2, R4, UR4, R2 ;  /* 0x0000000404027c25 */ /* 0x000fc8000f8e0002 */
[----:B------:R-:W-:-:S05]  /*6410*/  IMAD R5, R4, UR5, R5 ;  /* 0x0000000504057c24 */ /* 0x000fca000f8e0205 */
[----:B------:R-:W-:-:S07]  /*6420*/  IADD3 R17, PT, PT, R3, R5, RZ ;  /* 0x0000000503117210 */ /* 0x000fce0007ffe0ff */
.L_x_18214:
[----:B------:R-:W0:Y:S02]  /*6430*/  LDCU.64 UR4, c[0x0][0x738] ;  /* 0x0000e700ff0477ac */ /* 0x000e240008000a00 */
[----:B0-----:R-:W-:-:S04]  /*6440*/  LEA R4, P0, R2, UR4, 0x1 ;  /* 0x0000000402047c11 */ /* 0x001fc8000f8008ff */
[----:B------:R-:W-:-:S06]  /*6450*/  LEA.HI.X R5, R2, UR5, R17, 0x1, P0 ;  /* 0x0000000502057c11 */ /* 0x000fcc00080f0c11 */
[----:B------:R-:W2:Y:S01]  /*6460*/  LDG.E.U16 R5, desc[UR36][R4.64] ;  /* 0x0000002404057981 */ /* 0x000ea2000c1e1500 */
[----:B------:R-:W2:Y:S01]  /*6470*/  LDC.64 R2, c[0x0][0x580] ;  /* 0x00016000ff027b82 */ /* 0x000ea20000000a00 */
[----:B------:R-:W-:Y:S02]  /*6480*/  VIADD R16, R16, 0x80 ;  /* 0x0000008010107836 */ /* 0x000fe40000000000 */
[----:B--2---:R0:W-:Y:S05]  /*6490*/  STG.E.U16 desc[UR36][R2.64], R5 ;  /* 0x0000000502007986 */ /* 0x0041ea000c101524 */
.L_x_18210:
[----:B------:R-:W-:Y:S05]  /*64a0*/  BSYNC.RECONVERGENT B6 ;  /* 0x0000000000067941 */ /* 0x000fea0003800200 */
.L_x_18209:
        /* <DEDUP_REMOVED lines=31> */
.L_x_18289:
        /* <DEDUP_REMOVED lines=36> */
.L_x_18290:
        /* <DEDUP_REMOVED lines=17> */
.L_x_18291:
        /* <DEDUP_REMOVED lines=37> */
.L_x_18294:
        /* <DEDUP_REMOVED lines=18> */
.L_x_18295:
[----:B------:R-:W-:Y:S05]  /*6d60*/  BSYNC.RECONVERGENT B0 ;  /* 0x0000000000007941 */ /* 0x000fea0003800200 */
.L_x_18293:
        /* <DEDUP_REMOVED lines=38> */
.L_x_18297:
        /* <DEDUP_REMOVED lines=18> */
.L_x_18298:
[----:B------:R-:W-:Y:S05]  /*70f0*/  BSYNC.RECONVERGENT B0 ;  /* 0x0000000000007941 */ /* 0x000fea0003800200 */
.L_x_18296:
        /* <DEDUP_REMOVED lines=38> */
.L_x_18300:
        /* <DEDUP_REMOVED lines=18> */
.L_x_18301:
[----:B------:R-:W-:Y:S05]  /*7480*/  BSYNC.RECONVERGENT B0 ;  /* 0x0000000000007941 */ /* 0x000fea0003800200 */
.L_x_18299:
        /* <DEDUP_REMOVED lines=38> */
.L_x_18303:
        /* <DEDUP_REMOVED lines=18> */
.L_x_18304:
[----:B------:R-:W-:Y:S05]  /*7810*/  BSYNC.RECONVERGENT B0 ;  /* 0x0000000000007941 */ /* 0x000fea0003800200 */
.L_x_18302:
        /* <DEDUP_REMOVED lines=38> */
.L_x_18306:
        /* <DEDUP_REMOVED lines=18> */
.L_x_18307:
[----:B------:R-:W-:Y:S05]  /*7ba0*/  BSYNC.RECONVERGENT B0 ;  /* 0x0000000000007941 */ /* 0x000fea0003800200 */
.L_x_18305:
        /* <DEDUP_REMOVED lines=38> */
.L_x_18309:
        /* <DEDUP_REMOVED lines=18> */
.L_x_18310:
[----:B------:R-:W-:Y:S05]  /*7f30*/  BSYNC.RECONVERGENT B0 ;  /* 0x0000000000007941 */ /* 0x000fea0003800200 */
.L_x_18308:
        /* <DEDUP_REMOVED lines=38> */
.L_x_18312:
        /* <DEDUP_REMOVED lines=18> */
.L_x_18313:
[----:B------:R-:W-:Y:S05]  /*82c0*/  BSYNC.RECONVERGENT B0 ;  /* 0x0000000000007941 */ /* 0x000fea0003800200 */
.L_x_18311:
        /* <DEDUP_REMOVED lines=38> */
.L_x_18315:
        /* <DEDUP_REMOVED lines=18> */
.L_x_18316:
[----:B------:R-:W-:Y:S05]  /*8650*/  BSYNC.RECONVERGENT B0 ;  /* 0x0000000000007941 */ /* 0x000fea0003800200 */
.L_x_18314:
        /* <DEDUP_REMOVED lines=38> */
.L_x_18318:
        /* <DEDUP_REMOVED lines=18> */
.L_x_18319:
[----:B------:R-:W-:Y:S05]  /*89e0*/  BSYNC.RECONVERGENT B0 ;  /* 0x0000000000007941 */ /* 0x000fea0003800200 */
.L_x_18317:
        /* <DEDUP_REMOVED lines=38> */
.L_x_18321:
        /* <DEDUP_REMOVED lines=18> */
.L_x_18322:
[----:B------:R-:W-:Y:S05]  /*8d70*/  BSYNC.RECONVERGENT B0 ;  /* 0x0000000000007941 */ /* 0x000fea0003800200 */
.L_x_18320:
        /* <DEDUP_REMOVED lines=38> */
.L_x_18324:
        /* <DEDUP_REMOVED lines=18> */
.L_x_18325:
[----:B------:R-:W-:Y:S05]  /*9100*/  BSYNC.RECONVERGENT B0 ;  /* 0x0000000000007941 */ /* 0x000fea0003800200 */
.L_x_18323:
        /* <DEDUP_REMOVED lines=38> */
.L_x_18327:
        /* <DEDUP_REMOVED lines=18> */
.L_x_18328:
[----:B------:R-:W-:Y:S05]  /*9490*/  BSYNC.RECONVERGENT B0 ;  /* 0x0000000000007941 */ /* 0x000fea0003800200 */
.L_x_18326:
        /* <DEDUP_REMOVED lines=38> */
.L_x_18330:
        /* <DEDUP_REMOVED lines=18> */
.L_x_18331:
[----:B------:R-:W-:Y:S05]  /*9820*/  BSYNC.RECONVERGENT B0 ;  /* 0x0000000000007941 */ /* 0x000fea0003800200 */
.L_x_18329:
        /* <DEDUP_REMOVED lines=38> */
.L_x_18333:
        /* <DEDUP_REMOVED lines=18> */
.L_x_18334:
[----:B------:R-:W-:Y:S05]  /*9bb0*/  BSYNC.RECONVERGENT B0 ;  /* 0x0000000000007941 */ /* 0x000fea0003800200 */
.L_x_18332:
        /* <DEDUP_REMOVED lines=38> */
.L_x_18336:
        /* <DEDUP_REMOVED lines=18> */
.L_x_18337:
[----:B------:R-:W-:Y:S05]  /*9f40*/  BSYNC.RECONVERGENT B0 ;  /* 0x0000000000007941 */ /* 0x000fea0003800200 */
.L_x_18335:
        /* <DEDUP_REMOVED lines=38> */
.L_x_18339:
        /* <DEDUP_REMOVED lines=18> */
.L_x_18340:
[----:B------:R-:W-:Y:S05]  /*a2d0*/  BSYNC.RECONVERGENT B0 ;  /* 0x0000000000007941 */ /* 0x000fea0003800200 */
.L_x_18338:
        /* <DEDUP_REMOVED lines=38> */
.L_x_18342:
        /* <DEDUP_REMOVED lines=18> */
.L_x_18343:
[----:B------:R-:W-:Y:S05]  /*a660*/  BSYNC.RECONVERGENT B0 ;  /* 0x0000000000007941 */ /* 0x000fea0003800200 */
.L_x_18341:
        /* <DEDUP_REMOVED lines=38> */
.L_x_18345:
        /* <DEDUP_REMOVED lines=18> */
.L_x_18346:
[----:B------:R-:W-:Y:S05]  /*a9f0*/  BSYNC.RECONVERGENT B0 ;  /* 0x0000000000007941 */ /* 0x000fea0003800200 */
.L_x_18344:
        /* <DEDUP_REMOVED lines=38> */
.L_x_18348:
        /* <DEDUP_REMOVED lines=18> */
.L_x_18349:
[----:B------:R-:W-:Y:S05]  /*ad80*/  BSYNC.RECONVERGENT B0 ;  /* 0x0000000000007941 */ /* 0x000fea0003800200 */
.L_x_18347:
        /* <DEDUP_REMOVED lines=38> */
.L_x_18351:
        /* <DEDUP_REMOVED lines=18> */
.L_x_18352:
[----:B------:R-:W-:Y:S05]  /*b110*/  BSYNC.RECONVERGENT B0 ;  /* 0x0000000000007941 */ /* 0x000fea0003800200 */
.L_x_18350:
        /* <DEDUP_REMOVED lines=38> */
.L_x_18354:
        /* <DEDUP_REMOVED lines=18> */
.L_x_18355:
[----:B------:R-:W-:Y:S05]  /*b4a0*/  BSYNC.RECONVERGENT B0 ;  /* 0x0000000000007941 */ /* 0x000fea0003800200 */
.L_x_18353:
        /* <DEDUP_REMOVED lines=38> */
.L_x_18357:
        /* <DEDUP_REMOVED lines=18> */
.L_x_18358:
[----:B------:R-:W-:Y:S05]  /*b830*/  BSYNC.RECONVERGENT B0 ;  /* 0x0000000000007941 */ /* 0x000fea0003800200 */
.L_x_18356:
        /* <DEDUP_REMOVED lines=37> */
.L_x_18360:
        /* <DEDUP_REMOVED lines=16> */
.L_x_18361:
[----:B------:R-:W-:Y:S05]  /*bb90*/  BSYNC.RECONVERGENT B0 ;  /* 0x0000000000007941 */ /* 0x000fea0003800200 */
.L_x_18359:
        /* <DEDUP_REMOVED lines=33> */
.L_x_18363:
[----:B------:R-:W-:Y:S01]  /*bdb0*/  MOV R8, R6 ;  /* 0x0000000600087202 */ /* 0x000fe20000000f00 */
[----:B------:R-:W-:Y:S01]  /*bdc0*/  IMAD.MOV.U32 R10, RZ, RZ, R7 ;  /* 0x000000ffff0a7224 */ /* 0x000fe200078e0007 */
[----:B------:R-:W-:-:S07]  /*bdd0*/  MOV R9, 0xbdf0 ;  /* 0x0000bdf000097802 */ /* 0x000fce0000000f00 */
[----:B------:R-:W-:Y:S05]  /*bde0*/  CALL.REL.NOINC `($__internal_15_$__cuda_sm20_rem_u64) ;  /* 0x00000320008c7944 */ /* 0x000fea0003c00000 */
[----:B------:R-:W-:Y:S01]  /*bdf0*/  MOV R4, R0 ;  /* 0x0000000000047202 */ /* 0x000fe20000000f00 */
[----:B------:R-:W-:-:S07]  /*be00*/  IMAD.MOV.U32 R5, RZ, RZ, R3 ;  /* 0x000000ffff057224 */ /* 0x000fce00078e0003 */
.L_x_18364:
[----:B------:R-:W-:Y:S05]  /*be10*/  BSYNC.RECONVERGENT B0 ;  /* 0x0000000000007941 */ /* 0x000fea0003800200 */
.L_x_18362:
[----:B------:R-:W0:Y:S01]  /*be20*/  LDCU.64 UR4, c[0x0][0x730] ;  /* 0x0000e600ff0477ac */ /* 0x000e220008000a00 */
[----:B------:R-:W-:Y:S01]  /*be30*/  MOV R3, R17 ;  /* 0x0000001100037202 */ /* 0x000fe20000000f00 */
[----:B0-----:R-:W-:Y:S02]  /*be40*/  IMAD R5, R5, UR4, RZ ;  /* 0x0000000405057c24 */ /* 0x001fe4000f8e02ff */
[----:B------:R-:W-:-:S04]  /*be50*/  IMAD.WIDE.U32 R2, R4, UR4, R2 ;  /* 0x0000000404027c25 */ /* 0x000fc8000f8e0002 */
[----:B------:R-:W-:-:S04]  /*be60*/  IMAD R5, R4, UR5, R5 ;  /* 0x0000000504057c24 */ /* 0x000fc8000f8e0205 */
[----:B------:R-:W-:-:S07]  /*be70*/  IMAD.IADD R17, R3, 0x1, R5 ;  /* 0x0000000103117824 */ /* 0x000fce00078e0205 */
.L_x_18292:
[----:B------:R-:W0:Y:S02]  /*be80*/  LDCU.64 UR4, c[0x0][0x738] ;  /* 0x0000e700ff0477ac */ /* 0x000e240008000a00 */
[----:B0-----:R-:W-:-:S04]  /*be90*/  LEA R4, P0, R2, UR4, 0x1 ;  /* 0x0000000402047c11 */ /* 0x001fc8000f8008ff */
[----:B------:R-:W-:-:S06]  /*bea0*/  LEA.HI.X R5, R2, UR5, R17, 0x1, P0 ;  /* 0x0000000502057c11 */ /* 0x000fcc00080f0c11 */
[----:B------:R-:W2:Y:S01]  /*beb0*/  LDG.E.U16 R5, desc[UR36][R4.64] ;  /* 0x0000002404057981 */ /* 0x000ea2000c1e1500 */
[----:B------:R-:W2:Y:S01]  /*bec0*/  LDC.64 R2, c[0x0][0x580] ;  /* 0x00016000ff027b82 */ /* 0x000ea20000000a00 */
[----:B------:R-:W-:Y:S02]  /*bed0*/  IADD3 R16, PT, PT, R16, 0x80, RZ ;  /* 0x0000008010107810 */ /* 0x000fe40007ffe0ff */
[----:B--2---:R1:W-:Y:S05]  /*bee0*/  STG.E.U16 desc[UR36][R2.64], R5 ;  /* 0x0000000502007986 */ /* 0x0043ea000c101524 */
.L_x_18288:
[----:B------:R-:W-:Y:S05]  /*bef0*/  BSYNC.RECONVERGENT B6 ;  /* 0x0000000000067941 */ /* 0x000fea0003800200 */
.L_x_18287:
        /* <DEDUP_REMOVED lines=31> */
.L_x_18367:
        /* <DEDUP_REMOVED lines=36> */
.L_x_18368:
        /* <DEDUP_REMOVED lines=17> */
.L_x_18369:
        /* <DEDUP_REMOVED lines=37> */
.L_x_18372:
        /* <DEDUP_REMOVED lines=18> */
.L_x_18373:
[----:B------:R-:W-:Y:S05]  /*c7b0*/  BSYNC.RECONVERGENT B0 ;  /* 0x0000000000007941 */ /* 0x000fea0003800200 */
.L_x_18371:
        /* <DEDUP_REMOVED lines=38> */
.L_x_18375:
        /* <DEDUP_REMOVED lines=18> */
.L_x_18376:
[----:B------:R-:W-:Y:S05]  /*cb40*/  BSYNC.RECONVERGENT B0 ;  /* 0x0000000000007941 */ /* 0x000fea0003800200 */
.L_x_18374:
        /* <DEDUP_REMOVED lines=38> */
.L_x_18378:
        /* <DEDUP_REMOVED lines=18> */
.L_x_18379:
[----:B------:R-:W-:Y:S05]  /*ced0*/  BSYNC.RECONVERGENT B0 ;  /* 0x0000000000007941 */ /* 0x000fea0003800200 */
.L_x_18377:
        /* <DEDUP_REMOVED lines=38> */
.L_x_18381:
        /* <DEDUP_REMOVED lines=18> */
.L_x_18382:
[----:B------:R-:W-:Y:S05]  /*d260*/  BSYNC.RECONVERGENT B0 ;  /* 0x0000000000007941 */ /* 0x000fea0003800200 */
.L_x_18380:
        /* <DEDUP_REMOVED lines=38> */
.L_x_18384:
        /* <DEDUP_REMOVED lines=18> */
.L_x_18385:
[----:B------:R-:W-:Y:S05]  /*d5f0*/  BSYNC.RECONVERGENT B0 ;  /* 0x0000000000007941 */ /* 0x000fea0003800200 */
.L_x_18383:
        /* <DEDUP_REMOVED lines=38> */
.L_x_18387:
        /* <DEDUP_REMOVED lines=18> */
.L_x_18388:
[----:B------:R-:W-:Y:S05]  /*d980*/  BSYNC.RECONVERGENT B0 ;  /* 0x0000000000007941 */ /* 0x000fea0003800200 */
.L_x_18386:
        /* <DEDUP_REMOVED lines=38> */
.L_x_18390:
        /* <DEDUP_REMOVED lines=18> */
.L_x_18391:
[----:B------:R-:W-:Y:S05]  /*dd10*/  BSYNC.RECONVERGENT B0 ;  /* 0x0000000000007941 */ /* 0x000fea0003800200 */
.L_x_18389:
        /* <DEDUP_REMOVED lines=38> */
.L_x_18393:
        /* <DEDUP_REMOVED lines=18> */
.L_x_18394:
[----:B------:R-:W-:Y:S05]  /*e0a0*/  BSYNC.RECONVERGENT B0 ;  /* 0x0000000000007941 */ /* 0x000fea0003800200 */
.L_x_18392:
        /* <DEDUP_REMOVED lines=38> */
.L_x_18396:
        /* <DEDUP_REMOVED lines=18> */
.L_x_18397:
[----:B------:R-:W-:Y:S05]  /*e430*/  BSYNC.RECONVERGENT B0 ;  /* 0x0000000000007941 */ /* 0x000fea0003800200 */
.L_x_18395:
        /* <DEDUP_REMOVED lines=38> */
.L_x_18399:
        /* <DEDUP_REMOVED lines=18> */
.L_x_18400:
[----:B------:R-:W-:Y:S05]  /*e7c0*/  BSYNC.RECONVERGENT B0 ;  /* 0x0000000000007941 */ /* 0x000fea0003800200 */
.L_x_18398:
        /* <DEDUP_REMOVED lines=38> */
.L_x_18402:
        /* <DEDUP_REMOVED lines=18> */
.L_x_18403:
[----:B------:R-:W-:Y:S05]  /*eb50*/  BSYNC.RECONVERGENT B0 ;  /* 0x0000000000007941 */ /* 0x000fea0003800200 */
.L_x_18401:
        /* <DEDUP_REMOVED lines=38> */
.L_x_18405:
        /* <DEDUP_REMOVED lines=18> */
.L_x_18406:
[----:B------:R-:W-:Y:S05]  /*eee0*/  BSYNC.RECONVERGENT B0 ;  /* 0x0000000000007941 */ /* 0x000fea0003800200 */
.L_x_18404:
        /* <DEDUP_REMOVED lines=38> */
.L_x_18408:
        /* <DEDUP_REMOVED lines=18> */
.L_x_18409:
[----:B------:R-:W-:Y:S05]  /*f270*/  BSYNC.RECONVERGENT B0 ;  /* 0x0000000000007941 */ /* 0x000fea0003800200 */
.L_x_18407:
        /* <DEDUP_REMOVED lines=38> */
.L_x_18411:
        /* <DEDUP_REMOVED lines=18> */
.L_x_18412:
[----:B------:R-:W-:Y:S05]  /*f600*/  BSYNC.RECONVERGENT B0 ;  /* 0x0000000000007941 */ /* 0x000fea0003800200 */
.L_x_18410:
        /* <DEDUP_REMOVED lines=38> */
.L_x_18414:
        /* <DEDUP_REMOVED lines=18> */
.L_x_18415:
[----:B------:R-:W-:Y:S05]  /*f990*/  BSYNC.RECONVERGENT B0 ;  /* 0x0000000000007941 */ /* 0x000fea0003800200 */
.L_x_18413:
        /* <DEDUP_REMOVED lines=38> */
.L_x_18417:
        /* <DEDUP_REMOVED lines=18> */
.L_x_18418:
[----:B------:R-:W-:Y:S05]  /*fd20*/  BSYNC.RECONVERGENT B0 ;  /* 0x0000000000007941 */ /* 0x000fea0003800200 */
.L_x_18416:
        /* <DEDUP_REMOVED lines=38> */
.L_x_18420:
        /* <DEDUP_REMOVED lines=18> */
.L_x_18421:
[----:B------:R-:W-:Y:S05]  /*100b0*/  BSYNC.RECONVERGENT B0 ;  /* 0x0000000000007941 */ /* 0x000fea0003800200 */
.L_x_18419:
        /* <DEDUP_REMOVED lines=38> */
.L_x_18423:
        /* <DEDUP_REMOVED lines=18> */
.L_x_18424:
[----:B------:R-:W-:Y:S05]  /*10440*/  BSYNC.RECONVERGENT B0 ;  /* 0x0000000000007941 */ /* 0x000fea0003800200 */
.L_x_18422:
        /* <DEDUP_REMOVED lines=38> */
.L_x_18426:
        /* <DEDUP_REMOVED lines=18> */
.L_x_18427:
[----:B------:R-:W-:Y:S05]  /*107d0*/  BSYNC.RECONVERGENT B0 ;  /* 0x0000000000007941 */ /* 0x000fea0003800200 */
.L_x_18425:
        /* <DEDUP_REMOVED lines=38> */
.L_x_18429:
        /* <DEDUP_REMOVED lines=18> */
.L_x_18430:
[----:B------:R-:W-:Y:S05]  /*10b60*/  BSYNC.RECONVERGENT B0 ;  /* 0x0000000000007941 */ /* 0x000fea0003800200 */
.L_x_18428:
        /* <DEDUP_REMOVED lines=38> */
.L_x_18432:
        /* <DEDUP_REMOVED lines=18> */
.L_x_18433:
[----:B------:R-:W-:Y:S05]  /*10ef0*/  BSYNC.RECONVERGENT B0 ;  /* 0x0000000000007941 */ /* 0x000fea0003800200 */
.L_x_18431:
        /* <DEDUP_REMOVED lines=38> */
.L_x_18435:
        /* <DEDUP_REMOVED lines=18> */
.L_x_18436:
[----:B------:R-:W-:Y:S05]  /*11280*/  BSYNC.RECONVERGENT B0 ;  /* 0x0000000000007941 */ /* 0x000fea0003800200 */
.L_x_18434:
        /* <DEDUP_REMOVED lines=37> */
.L_x_18438:
        /* <DEDUP_REMOVED lines=16> */
.L_x_18439:
[----:B------:R-:W-:Y:S05]  /*115e0*/  BSYNC.RECONVERGENT B0 ;  /* 0x0000000000007941 */ /* 0x000fea0003800200 */
.L_x_18437:
        /* <DEDUP_REMOVED lines=33> */
.L_x_18441:
[----:B------:R-:W-:Y:S01]  /*11800*/  IMAD.MOV.U32 R8, RZ, RZ, R6 ;  /* 0x000000ffff087224 */ /* 0x000fe200078e0006 */
[----:B------:R-:W-:Y:S02]  /*11810*/  MOV R10, R7 ;  /* 0x00000007000a7202 */ /* 0x000fe40000000f00 */
[----:B------:R-:W-:-:S07]  /*11820*/  MOV R9, 0x11840 ;  /* 0x0001184000097802 */ /* 0x000fce0000000f00 */
[----:B------:R-:W-:Y:S05]  /*11830*/  CALL.REL.NOINC `($__internal_15_$__cuda_sm20_rem_u64) ;  /* 0x000002c400f87944 */ /* 0x000fea0003c00000 */
[----:B------:R-:W-:Y:S01]  /*11840*/  IMAD.MOV.U32 R4, RZ, RZ, R0 ;  /* 0x000000ffff047224 */ /* 0x000fe200078e0000 */
[----:B------:R-:W-:-:S07]  /*11850*/  MOV R5, R3 ;  /* 0x0000000300057202 */ /* 0x000fce0000000f00 */
.L_x_18442:
[----:B------:R-:W-:Y:S05]  /*11860*/  BSYNC.RECONVERGENT B0 ;  /* 0x0000000000007941 */ /* 0x000fea0003800200 */
.L_x_18440:
[----:B------:R-:W0:Y:S01]  /*11870*/  LDCU.64 UR4, c[0x0][0x730] ;  /* 0x0000e600ff0477ac */ /* 0x000e220008000a00 */
[----:B------:R-:W-:Y:S02]  /*11880*/  IMAD.MOV.U32 R3, RZ, RZ, R17 ;  /* 0x000000ffff037224 */ /* 0x000fe400078e0011 */
[----:B0-----:R-:W-:Y:S02]  /*11890*/  IMAD R5, R5, UR4, RZ ;  /* 0x0000000405057c24 */ /* 0x001fe4000f8e02ff */
[----:B------:R-:W-:-:S04]  /*118a0*/  IMAD.WIDE.U32 R2, R4, UR4, R2 ;  /* 0x0000000404027c25 */ /* 0x000fc8000f8e0002 */
[----:B------:R-:W-:-:S05]  /*118b0*/  IMAD R5, R4, UR5, R5 ;  /* 0x0000000504057c24 */ /* 0x000fca000f8e0205 */
[----:B------:R-:W-:-:S07]  /*118c0*/  IADD3 R17, PT, PT, R3, R5, RZ ;  /* 0x0000000503117210 */ /* 0x000fce0007ffe0ff */
.L_x_18370:
[----:B------:R-:W0:Y:S02]  /*118d0*/  LDCU.64 UR4, c[0x0][0x738] ;  /* 0x0000e700ff0477ac */ /* 0x000e240008000a00 */
[----:B0-----:R-:W-:-:S04]  /*118e0*/  LEA R4, P0, R2, UR4, 0x1 ;  /* 0x0000000402047c11 */ /* 0x001fc8000f8008ff */
[----:B------:R-:W-:-:S06]  /*118f0*/  LEA.HI.X R5, R2, UR5, R17, 0x1, P0 ;  /* 0x0000000502057c11 */ /* 0x000fcc00080f0c11 */
[----:B------:R-:W2:Y:S01]  /*11900*/  LDG.E.U16 R5, desc[UR36][R4.64] ;  /* 0x0000002404057981 */ /* 0x000ea2000c1e1500 */
[----:B------:R-:W2:Y:S01]  /*11910*/  LDC.64 R2, c[0x0][0x580] ;  /* 0x00016000ff027b82 */ /* 0x000ea20000000a00 */
[----:B------:R-:W-:Y:S02]  /*11920*/  VIADD R16, R16, 0x80 ;  /* 0x0000008010107836 */ /* 0x000fe40000000000 */
[----:B--2---:R2:W-:Y:S05]  /*11930*/  STG.E.U16 desc[UR36][R2.64], R5 ;  /* 0x0000000502007986 */ /* 0x0045ea000c101524 */
.L_x_18366:
[----:B------:R-:W-:Y:S05]  /*11940*/  BSYNC.RECONVERGENT B6 ;  /* 0x0000000000067941 */ /* 0x000fea0003800200 */
.L_x_18365:
        /* <DEDUP_REMOVED lines=30> */
.L_x_18443:
        /* <DEDUP_REMOVED lines=36> */
.L_x_18444:
        /* <DEDUP_REMOVED lines=17> */
.L_x_18445:
        /* <DEDUP_REMOVED lines=37> */
.L_x_18448:
        /* <DEDUP_REMOVED lines=18> */
.L_x_18449:
[----:B------:R-:W-:Y:S05]  /*121f0*/  BSYNC.RECONVERGENT B0 ;  /* 0x0000000000007941 */ /* 0x000fea0003800200 */
.L_x_18447:
        /* <DEDUP_REMOVED lines=37> */
.L_x_18451:
        /* <DEDUP_REMOVED lines=18> */
.L_x_18452:
[----:B------:R-:W-:Y:S05]  /*12570*/  BSYNC.RECONVERGENT B0 ;  /* 0x0000000000007941 */ /* 0x000fea0003800200 */
.L_x_18450:
        /* <DEDUP_REMOVED lines=37> */
.L_x_18454:
        /* <DEDUP_REMOVED lines=18> */
.L_x_18455:
[----:B------:R-:W-:Y:S05]  /*128f0*/  BSYNC.RECONVERGENT B0 ;  /* 0x0000000000007941 */ /* 0x000fea0003800200 */
.L_x_18453:
        /* <DEDUP_REMOVED lines=37> */
.L_x_18457:
        /* <DEDUP_REMOVED lines=18> */
.L_x_18458:
[----:B------:R-:W-:Y:S05]  /*12c70*/  BSYNC.RECONVERGENT B0 ;  /* 0x0000000000007941 */ /* 0x000fea0003800200 */
.L_x_18456:
        /* <DEDUP_REMOVED lines=37> */
.L_x_18460:
        /* <DEDUP_REMOVED lines=18> */
.L_x_18461:
[----:B------:R-:W-:Y:S05]  /*12ff0*/  BSYNC.RECONVERGENT B0 ;  /* 0x0000000000007941 */ /* 0x000fea0003800200 */
.L_x_18459:
        /* <DEDUP_REMOVED lines=37> */
.L_x_18463:
        /* <DEDUP_REMOVED lines=18> */
.L_x_18464:
[----:B------:R-:W-:Y:S05]  /*13370*/  BSYNC.RECONVERGENT B0 ;  /* 0x0000000000007941 */ /* 0x000fea0003800200 */
.L_x_18462:
        /* <DEDUP_REMOVED lines=37> */
.L_x_18466:
        /* <DEDUP_REMOVED lines=18> */
.L_x_18467:
[----:B------:R-:W-:Y:S05]  /*136f0*/  BSYNC.RECONVERGENT B0 ;  /* 0x0000000000007941 */ /* 0x000fea0003800200 */
.L_x_18465:
        /* <DEDUP_REMOVED lines=37> */
.L_x_18469:
        /* <DEDUP_REMOVED lines=18> */
.L_x_18470:
[----:B------:R-:W-:Y:S05]  /*13a70*/  BSYNC.RECONVERGENT B0 ;  /* 0x0000000000007941 */ /* 0x000fea0003800200 */
.L_x_18468:
        /* <DEDUP_REMOVED lines=37> */
.L_x_18472:
        /* <DEDUP_REMOVED lines=18> */
.L_x_18473:
[----:B------:R-:W-:Y:S05]  /*13df0*/  BSYNC.RECONVERGENT B0 ;  /* 0x0000000000007941 */ /* 0x000fea0003800200 */
.L_x_18471:
        /* <DEDUP_REMOVED lines=37> */
.L_x_18475:
        /* <DEDUP_REMOVED lines=18> */
.L_x_18476:
[----:B------:R-:W-:Y:S05]  /*14170*/  BSYNC.RECONVERGENT B0 ;  /* 0x0000000000007941 */ /* 0x000fea0003800200 */
.L_x_18474:
        /* <DEDUP_REMOVED lines=37> */
.L_x_18478:
        /* <DEDUP_REMOVED lines=18> */
.L_x_18479:
[----:B------:R-:W-:Y:S05]  /*144f0*/  BSYNC.RECONVERGENT B0 ;  /* 0x0000000000007941 */ /* 0x000fea0003800200 */
.L_x_18477:
        /* <DEDUP_REMOVED lines=37> */
.L_x_18481:
        /* <DEDUP_REMOVED lines=18> */
.L_x_18482:
[----:B------:R-:W-:Y:S05]  /*14870*/  BSYNC.RECONVERGENT B0 ;  /* 0x0000000000007941 */ /* 0x000fea0003800200 */
.L_x_18480:
        /* <DEDUP_REMOVED lines=37> */
.L_x_18484:
        /* <DEDUP_REMOVED lines=18> */
.L_x_18485:
[----:B------:R-:W-:Y:S05]  /*14bf0*/  BSYNC.RECONVERGENT B0 ;  /* 0x0000000000007941 */ /* 0x000fea0003800200 */
.L_x_18483:
        /* <DEDUP_REMOVED lines=37> */
.L_x_18487:
        /* <DEDUP_REMOVED lines=18> */
.L_x_18488:
[----:B------:R-:W-:Y:S05]  /*14f70*/  BSYNC.RECONVERGENT B0 ;  /* 0x0000000000007941 */ /* 0x000fea0003800200 */
.L_x_18486:
        /* <DEDUP_REMOVED lines=37> */
.L_x_18490:
        /* <DEDUP_REMOVED lines=18> */
.L_x_18491:
[----:B------:R-:W-:Y:S05]  /*152f0*/  BSYNC.RECONVERGENT B0 ;  /* 0x0000000000007941 */ /* 0x000fea0003800200 */
.L_x_18489:
        /* <DEDUP_REMOVED lines=37> */
.L_x_18493:
        /* <DEDUP_REMOVED lines=18> */
.L_x_18494:
[----:B------:R-:W-:Y:S05]  /*15670*/  BSYNC.RECONVERGENT B0 ;  /* 0x0000000000007941 */ /* 0x000fea0003800200 */
.L_x_18492:
        /* <DEDUP_REMOVED lines=37> */
.L_x_18496:
        /* <DEDUP_REMOVED lines=18> */
.L_x_18497:
[----:B------:R-:W-:Y:S05]  /*159f0*/  BSYNC.RECONVERGENT B0 ;  /* 0x0000000000007941 */ /* 0x000fea0003800200 */
.L_x_18495:
        /* <DEDUP_REMOVED lines=37> */
.L_x_18499:
        /* <DEDUP_REMOVED lines=18> */
.L_x_18500:
[----:B------:R-:W-:Y:S05]  /*15d70*/  BSYNC.RECONVERGENT B0 ;  /* 0x0000000000007941 */ /* 0x000fea0003800200 */
.L_x_18498:
        /* <DEDUP_REMOVED lines=37> */
.L_x_18502:
        /* <DEDUP_REMOVED lines=18> */
.L_x_18503:
[----:B------:R-:W-:Y:S05]  /*160f0*/  BSYNC.RECONVERGENT B0 ;  /* 0x0000000000007941 */ /* 0x000fea0003800200 */
.L_x_18501:
        /* <DEDUP_REMOVED lines=37> */
.L_x_18505:
        /* <DEDUP_REMOVED lines=18> */
.L_x_18506:
[----:B------:R-:W-:Y:S05]  /*16470*/  BSYNC.RECONVERGENT B0 ;  /* 0x0000000000007941 */ /* 0x000fea0003800200 */
.L_x_18504:
        /* <DEDUP_REMOVED lines=37> */
.L_x_18508:
        /* <DEDUP_REMOVED lines=18> */
.L_x_18509:
[----:B------:R-:W-:Y:S05]  /*167f0*/  BSYNC.RECONVERGENT B0 ;  /* 0x0000000000007941 */ /* 0x000fea0003800200 */
.L_x_18507:
        /* <DEDUP_REMOVED lines=37> */
.L_x_18511:
        /* <DEDUP_REMOVED lines=18> */
.L_x_18512:
[----:B------:R-:W-:Y:S05]  /*16b70*/  BSYNC.RECONVERGENT B0 ;  /* 0x0000000000007941 */ /* 0x000fea0003800200 */
.L_x_18510:
        /* <DEDUP_REMOVED lines=36> */
.L_x_18514:
        /* <DEDUP_REMOVED lines=16> */
.L_x_18515:
[----:B------:R-:W-:Y:S05]  /*16ec0*/  BSYNC.RECONVERGENT B0 ;  /* 0x0000000000007941 */ /* 0x000fea0003800200 */
.L_x_18513:
        /* <DEDUP_REMOVED lines=32> */
.L_x_18517:
[----:B------:R-:W-:Y:S01]  /*170d0*/  IMAD.MOV.U32 R8, RZ, RZ, R6 ;  /* 0x000000ffff087224 */ /* 0x000fe200078e0006 */
[----:B------:R-:W-:Y:S02]  /*170e0*/  MOV R10, R7 ;  /* 0x00000007000a7202 */ /* 0x000fe40000000f00 */
[----:B------:R-:W-:-:S07]  /*170f0*/  MOV R9, 0x17110 ;  /* 0x0001711000097802 */ /* 0x000fce0000000f00 */
[----:B------:R-:W-:Y:S05]  /*17100*/  CALL.REL.NOINC `($__internal_15_$__cuda_sm20_rem_u64) ;  /* 0x0000026c00c47944 */ /* 0x000fea0003c00000 */
[----:B------:R-:W-:-:S07]  /*17110*/  IMAD.MOV.U32 R2, RZ, RZ, R0 ;  /* 0x000000ffff027224 */ /* 0x000fce00078e0000 */
.L_x_18518:
[----:B------:R-:W-:Y:S05]  /*17120*/  BSYNC.RECONVERGENT B0 ;  /* 0x0000000000007941 */ /* 0x000fea0003800200 */
.L_x_18516:
[----:B------:R-:W0:Y:S02]  /*17130*/  LDCU.64 UR4, c[0x0][0x730] ;  /* 0x0000e600ff0477ac */ /* 0x000e240008000a00 */
[----:B0-----:R-:W-:Y:S02]  /*17140*/  IMAD R3, R3, UR4, RZ ;  /* 0x0000000403037c24 */ /* 0x001fe4000f8e02ff */
[----:B------:R-:W-:-:S04]  /*17150*/  IMAD.WIDE.U32 R16, R2, UR4, R16 ;  /* 0x0000000402107c25 */ /* 0x000fc8000f8e0010 */
[----:B------:R-:W-:-:S05]  /*17160*/  IMAD R3, R2, UR5, R3 ;  /* 0x0000000502037c24 */ /* 0x000fca000f8e0203 */
[----:B------:R-:W-:-:S07]  /*17170*/  IADD3 R17, PT, PT, R17, R3, RZ ;  /* 0x0000000311117210 */ /* 0x000fce0007ffe0ff */
.L_x_18446:
[----:B------:R-:W0:Y:S02]  /*17180*/  LDCU.64 UR4, c[0x0][0x738] ;  /* 0x0000e700ff0477ac */ /* 0x000e240008000a00 */
[----:B0-----:R-:W-:-:S04]  /*17190*/  LEA R2, P0, R16, UR4, 0x1 ;  /* 0x0000000410027c11 */ /* 0x001fc8000f8008ff */
[----:B------:R-:W-:-:S06]  /*171a0*/  LEA.HI.X R3, R16, UR5, R17, 0x1, P0 ;  /* 0x0000000510037c11 */ /* 0x000fcc00080f0c11 */
[----:B------:R-:W2:Y:S01]  /*171b0*/  LDG.E.U16 R3, desc[UR36][R2.64] ;  /* 0x0000002402037981 */ /* 0x000ea2000c1e1500 */
[----:B------:R-:W2:Y:S03]  /*171c0*/  LDC.64 R4, c[0x0][0x580] ;  /* 0x00016000ff047b82 */ /* 0x000ea60000000a00 */
[----:B--2---:R-:W-:Y:S01]  /*171d0*/  STG.E.U16 desc[UR36][R4.64], R3 ;  /* 0x0000000304007986 */ /* 0x004fe2000c101524 */
[----:B------:R-:W-:Y:S05]  /*171e0*/  EXIT ;  /* 0x000000000000794d */ /* 0x000fea0003800000 */
.L_x_18197:
        /* <DEDUP_REMOVED lines=31> */
.L_x_18521:
        /* <DEDUP_REMOVED lines=14> */
.L_x_18520:
[----:B------:R-:W-:Y:S05]  /*174c0*/  BSYNC.RECONVERGENT B6 ;  /* 0x0000000000067941 */ /* 0x000fea0003800200 */
.L_x_18519:
        /* <DEDUP_REMOVED lines=31> */
.L_x_18524:
        /* <DEDUP_REMOVED lines=14> */
.L_x_18523:
[----:B------:R-:W-:Y:S05]  /*177a0*/  BSYNC.RECONVERGENT B6 ;  /* 0x0000000000067941 */ /* 0x000fea0003800200 */
.L_x_18522:
        /* <DEDUP_REMOVED lines=31> */
.L_x_18527:
        /* <DEDUP_REMOVED lines=14> */
.L_x_18526:
[----:B------:R-:W-:Y:S05]  /*17a80*/  BSYNC.RECONVERGENT B6 ;  /* 0x0000000000067941 */ /* 0x000fea0003800200 */
.L_x_18525:
        /* <DEDUP_REMOVED lines=30> */
.L_x_18528:
        /* <DEDUP_REMOVED lines=14> */
.L_x_18196:
        /* <DEDUP_REMOVED lines=311> */
.L_x_18533:
        /* <DEDUP_REMOVED lines=29> */
.L_x_18535:
[----:B------:R-:W-:Y:S05]  /*19290*/  BSYNC.RECONVERGENT B7 ;  /* 0x0000000000077941 */ /* 0x000fea0003800200 */
.L_x_18534:
[----:B------:R-:W0:Y:S01]  /*192a0*/  LDC.64 R4, c[0x0][0x738] ;  /* 0x0001ce00ff047b82 */ /* 0x000e220000000a00 */
[----:B------:R-:W1:Y:S01]  /*192b0*/  LDCU.64 UR4, c[0x0][0x580] ;  /* 0x0000b000ff0477ac */ /* 0x000e620008000a00 */
[----:B0-----:R-:W2:Y:S01]  /*192c0*/  LDG.E.U16 R5, desc[UR36][R4.64] ;  /* 0x0000002404057981 */ /* 0x001ea2000c1e1500 */
[----:B-1----:R-:W-:Y:S02]  /*192d0*/  IADD3 R2, P0, PT, R19, UR4, RZ ;  /* 0x0000000413027c10 */ /* 0x002fe4000ff1e0ff */
[----:B------:R-:W-:-:S03]  /*192e0*/  IADD3 R16, PT, PT, R16, 0x80, RZ ;  /* 0x0000008010107810 */ /* 0x000fc60007ffe0ff */
[----:B------:R-:W-:-:S05]  /*192f0*/  IMAD.X R3, RZ, RZ, UR5, P0 ;  /* 0x00000005ff037e24 */ /* 0x000fca00080e06ff */
[----:B--2---:R0:W-:Y:S03]  /*19300*/  STG.E.U16 desc[UR36][R2.64], R5 ;  /* 0x0000000502007986 */ /* 0x0041e6000c101524 */
.L_x_18532:
[----:B------:R-:W-:Y:S05]  /*19310*/  BSYNC.RECONVERGENT B6 ;  /* 0x0000000000067941 */ /* 0x000fea0003800200 */
.L_x_18531:
        /* <DEDUP_REMOVED lines=303> */
.L_x_18538:
        /* <DEDUP_REMOVED lines=29> */
.L_x_18540:
[----:B------:R-:W-:Y:S05]  /*1a7e0*/  BSYNC.RECONVERGENT B7 ;  /* 0x0000000000077941 */ /* 0x000fea0003800200 */
.L_x_18539:
[----:B------:R-:W0:Y:S01]  /*1a7f0*/  LDC.64 R4, c[0x0][0x738] ;  /* 0x0001ce00ff047b82 */ /* 0x000e220000000a00 */
[----:B------:R-:W1:Y:S01]  /*1a800*/  LDCU.64 UR4, c[0x0][0x580] ;  /* 0x0000b000ff0477ac */ /* 0x000e620008000a00 */
[----:B0-----:R-:W2:Y:S01]  /*1a810*/  LDG.E.U16 R5, desc[UR36][R4.64] ;  /* 0x0000002404057981 */ /* 0x001ea2000c1e1500 */
[----:B-1----:R-:W-:Y:S01]  /*1a820*/  IADD3 R2, P0, PT, R19, UR4, RZ ;  /* 0x0000000413027c10 */ /* 0x002fe2000ff1e0ff */
[----:B------:R-:W-:-:S03]  /*1a830*/  VIADD R16, R16, 0x80 ;  /* 0x0000008010107836 */ /* 0x000fc60000000000 */
[----:B------:R-:W-:-:S05]  /*1a840*/  IADD3.X R3, PT, PT, RZ, UR5, RZ, P0, !PT ;  /* 0x00000005ff037c10 */ /* 0x000fca00087fe4ff */
[----:B--2---:R1:W-:Y:S04]  /*1a850*/  STG.E.U16 desc[UR36][R2.64], R5 ;  /* 0x0000000502007986 */ /* 0x0043e8000c101524 */
.L_x_18537:
[----:B------:R-:W-:Y:S05]  /*1a860*/  BSYNC.RECONVERGENT B6 ;  /* 0x0000000000067941 */ /* 0x000fea0003800200 */
.L_x_18536:
        /* <DEDUP_REMOVED lines=303> */
.L_x_18543:
        /* <DEDUP_REMOVED lines=29> */
.L_x_18545:
[----:B------:R-:W-:Y:S05]  /*1bd30*/  BSYNC.RECONVERGENT B7 ;  /* 0x0000000000077941 */ /* 0x000fea0003800200 */
.L_x_18544:
[----:B------:R-:W0:Y:S01]  /*1bd40*/  LDC.64 R4, c[0x0][0x738] ;  /* 0x0001ce00ff047b82 */ /* 0x000e220000000a00 */
[----:B------:R-:W1:Y:S01]  /*1bd50*/  LDCU.64 UR4, c[0x0][0x580] ;  /* 0x0000b000ff0477ac */ /* 0x000e620008000a00 */
[----:B0-----:R-:W2:Y:S01]  /*1bd60*/  LDG.E.U16 R5, desc[UR36][R4.64] ;  /* 0x0000002404057981 */ /* 0x001ea2000c1e1500 */
[----:B-1----:R-:W-:Y:S02]  /*1bd70*/  IADD3 R2, P0, PT, R19, UR4, RZ ;  /* 0x0000000413027c10 */ /* 0x002fe4000ff1e0ff */
[----:B------:R-:W-:-:S03]  /*1bd80*/  IADD3 R16, PT, PT, R16, 0x80, RZ ;  /* 0x0000008010107810 */ /* 0x000fc60007ffe0ff */
[----:B------:R-:W-:-:S05]  /*1bd90*/  IMAD.X R3, RZ, RZ, UR5, P0 ;  /* 0x00000005ff037e24 */ /* 0x000fca00080e06ff */
[----:B--2---:R2:W-:Y:S03]  /*1bda0*/  STG.E.U16 desc[UR36][R2.64], R5 ;  /* 0x0000000502007986 */ /* 0x0045e6000c101524 */
.L_x_18542:
[----:B------:R-:W-:Y:S05]  /*1bdb0*/  BSYNC.RECONVERGENT B6 ;  /* 0x0000000000067941 */ /* 0x000fea0003800200 */
.L_x_18541:
        /* <DEDUP_REMOVED lines=302> */
.L_x_18546:
        /* <DEDUP_REMOVED lines=31> */
.L_x_18548:
[----:B------:R-:W-:Y:S05]  /*1d290*/  BSYNC.RECONVERGENT B6 ;  /* 0x0000000000067941 */ /* 0x000fea0003800200 */
.L_x_18547:
[----:B------:R-:W0:Y:S02]  /*1d2a0*/  LDC.64 R2, c[0x0][0x738] ;  /* 0x0001ce00ff027b82 */ /* 0x000e240000000a00 */
[----:B0-----:R-:W2:Y:S04]  /*1d2b0*/  LDG.E.U16 R3, desc[UR36][R2.64] ;  /* 0x0000002402037981 */ /* 0x001ea8000c1e1500 */
[----:B--2---:R-:W-:Y:S01]  /*1d2c0*/  STG.E.U16 desc[UR36][R16.64], R3 ;  /* 0x0000000310007986 */ /* 0x004fe2000c101524 */
[----:B------:R-:W-:Y:S05]  /*1d2d0*/  EXIT ;  /* 0x000000000000794d */ /* 0x000fea0003800000 */
.L_x_18530:
        /* <DEDUP_REMOVED lines=309> */
.L_x_18551:
        /* <DEDUP_REMOVED lines=29> */
.L_x_18553:
[----:B------:R-:W-:Y:S05]  /*1e800*/  BSYNC.RECONVERGENT B7 ;  /* 0x0000000000077941 */ /* 0x000fea0003800200 */
.L_x_18552:
        /* <DEDUP_REMOVED lines=36> */
.L_x_18555:
        /* <DEDUP_REMOVED lines=17> */
.L_x_18556:
[----:B------:R-:W-:Y:S05]  /*1eb60*/  BSYNC.RECONVERGENT B0 ;  /* 0x0000000000007941 */ /* 0x000fea0003800200 */
.L_x_18554:
        /* <DEDUP_REMOVED lines=37> */
.L_x_18559:
        /* <DEDUP_REMOVED lines=18> */
.L_x_18560:
[----:B------:R-:W-:Y:S05]  /*1eee0*/  BSYNC.RECONVERGENT B0 ;  /* 0x0000000000007941 */ /* 0x000fea0003800200 */
.L_x_18558:
        /* <DEDUP_REMOVED lines=37> */
.L_x_18562:
        /* <DEDUP_REMOVED lines=18> */
.L_x_18563:
[----:B------:R-:W-:Y:S05]  /*1f260*/  BSYNC.RECONVERGENT B0 ;  /* 0x0000000000007941 */ /* 0x000fea0003800200 */
.L_x_18561:
        /* <DEDUP_REMOVED lines=37> */
.L_x_18565:
        /* <DEDUP_REMOVED lines=18> */
.L_x_18566:
[----:B------:R-:W-:Y:S05]  /*1f5e0*/  BSYNC.RECONVERGENT B0 ;  /* 0x0000000000007941 */ /* 0x000fea0003800200 */
.L_x_18564:
        /* <DEDUP_REMOVED lines=37> */
.L_x_18568:
[----:B------:R-:W0:Y:S01]  /*1f840*/  LDCU.64 UR4, c[0x0][0x5c8] ;  /* 0x0000b900ff0477ac */ /* 0x000e220008000a00 */
[----:B------:R-:W-:Y:S02]  /*1f850*/  MOV R10, R12 ;  /* 0x0000000c000a7202 */ /* 0x000fe40000000f00 */
        /* <DEDUP_REMOVED lines=16> */
.L_x_18569:
[----:B------:R-:W-:Y:S05]  /*1f960*/  BSYNC.RECONVERGENT B0 ;  /* 0x0000000000007941 */ /* 0x000fea0003800200 */
.L_x_18567:
        /* <DEDUP_REMOVED lines=37> */
.L_x_18571:
[----:B------:R-:W0:Y:S01]  /*1fbc0*/  LDCU.64 UR4, c[0x0][0x5d0] ;  /* 0x0000ba00ff0477ac */ /* 0x000e220008000a00 */
[----:B------:R-:W-:Y:S02]  /*1fbd0*/  MOV R10, R12 ;  /* 0x0000000c000a7202 */ /* 0x000fe40000000f00 */
[----:B------:R-:W-:Y:S02]  /*1fbe0*/  MOV R9, R13 ;  /* 0x0000000d00097202 */ /* 0x000fe40000000f00 */
[----:B------:R-:W-:Y:S01]  /*1fbf0*/  MOV R0, 0x1fc30 ;  /* 0x0001fc3000007802 */ /* 0x000fe20000000f00 */
[----:B0-----:R-:W-:Y:S01]  /*1fc00*/  IMAD.U32 R4, RZ, RZ, UR4 ;  /* 0x00000004ff047e24 */ /* 0x001fe2000f8e00ff */
[----:B------:R-:W-:-:S07]  /*1fc10*/  MOV R3, UR5 ;  /* 0x0000000500037c02 */ /* 0x000fce0008000f00 */
[----:B------:R-:W-:Y:S05]  /*1fc20*/  CALL.REL.NOINC `($__internal_14_$__cuda_sm20_div_u64) ;  /* 0x000001dc00dc7944 */ /* 0x000fea0003c00000 */
        /* <DEDUP_REMOVED lines=11> */
.L_x_18572:
[----:B------:R-:W-:Y:S05]  /*1fce0*/  BSYNC.RECONVERGENT B0 ;  /* 0x0000000000007941 */ /* 0x000fea0003800200 */
.L_x_18570:
        /* <DEDUP_REMOVED lines=37> */
.L_x_18574:
[----:B------:R-:W0:Y:S01]  /*1ff40*/  LDCU.64 UR4, c[0x0][0x5d8] ;  /* 0x0000bb00ff0477ac */ /* 0x000e220008000a00 */
[----:B------:R-:W-:Y:S01]  /*1ff50*/  IMAD.MOV.U32 R10, RZ, RZ, R12 ;  /* 0x000000ffff0a7224 */ /* 0x000fe200078e000c */
[----:B------:R-:W-:Y:S01]  /*1ff60*/  MOV R0, 0x1ffb0 ;  /* 0x0001ffb000007802 */ /* 0x000fe20000000f00 */
[----:B------:R-:W-:Y:S01]  /*1ff70*/  IMAD.MOV.U32 R9, RZ, RZ, R13 ;  /* 0x000000ffff097224 */ /* 0x000fe200078e000d */
[----:B0-----:R-:W-:Y:S02]  /*1ff80*/  MOV R4, UR4 ;  /* 0x0000000400047c02 */ /* 0x001fe40008000f00 */
[----:B------:R-:W-:-:S07]  /*1ff90*/  MOV R3, UR5 ;  /* 0x0000000500037c02 */ /* 0x000fce0008000f00 */
[----:B------:R-:W-:Y:S05]  /*1ffa0*/  CALL.REL.NOINC `($__internal_14_$__cuda_sm20_div_u64) ;  /* 0x000001d800fc7944 */ /* 0x000fea0003c00000 */
        /* <DEDUP_REMOVED lines=11> */
.L_x_18575:
[----:B------:R-:W-:Y:S05]  /*20060*/  BSYNC.RECONVERGENT B0 ;  /* 0x0000000000007941 */ /* 0x000fea0003800200 */
.L_x_18573:
        /* <DEDUP_REMOVED lines=37> */
.L_x_18577:
        /* <DEDUP_REMOVED lines=18> */
.L_x_18578:
[----:B------:R-:W-:Y:S05]  /*203e0*/  BSYNC.RECONVERGENT B0 ;  /* 0x0000000000007941 */ /* 0x000fea0003800200 */
.L_x_18576:
        /* <DEDUP_REMOVED lines=37> */
.L_x_18580:
        /* <DEDUP_REMOVED lines=18> */
.L_x_18581:
[----:B------:R-:W-:Y:S05]  /*20760*/  BSYNC.RECONVERGENT B0 ;  /* 0x0000000000007941 */ /* 0x000fea0003800200 */
.L_x_18579:
        /* <DEDUP_REMOVED lines=37> */
.L_x_18583:
        /* <DEDUP_REMOVED lines=18> */
.L_x_18584:
[----:B------:R-:W-:Y:S05]  /*20ae0*/  BSYNC.RECONVERGENT B0 ;  /* 0x0000000000007941 */ /* 0x000fea0003800200 */
.L_x_18582:
        /* <DEDUP_REMOVED lines=37> */
.L_x_18586:
        /* <DEDUP_REMOVED lines=18> */
.L_x_18587:
[----:B------:R-:W-:Y:S05]  /*20e60*/  BSYNC.RECONVERGENT B0 ;  /* 0x0000000000007941 */ /* 0x000fea0003800200 */
.L_x_18585:
        /* <DEDUP_REMOVED lines=37> */
.L_x_18589:
        /* <DEDUP_REMOVED lines=18> */
.L_x_18590:
[----:B------:R-:W-:Y:S05]  /*211e0*/  BSYNC.RECONVERGENT B0 ;  /* 0x0000000000007941 */ /* 0x000fea0003800200 */
.L_x_18588:
        /* <DEDUP_REMOVED lines=37> */
.L_x_18592:
        /* <DEDUP_REMOVED lines=18> */
.L_x_18593:
[----:B------:R-:W-:Y:S05]  /*21560*/  BSYNC.RECONVERGENT B0 ;  /* 0x0000000000007941 */ /* 0x000fea0003800200 */
.L_x_18591:
        /* <DEDUP_REMOVED lines=37> */
.L_x_18595:
        /* <DEDUP_REMOVED lines=18> */
.L_x_18596:
[----:B------:R-:W-:Y:S05]  /*218e0*/  BSYNC.RECONVERGENT B0 ;  /* 0x0000000000007941 */ /* 0x000fea0003800200 */
.L_x_18594:
        /* <DEDUP_REMOVED lines=37> */
.L_x_18598:
        /* <DEDUP_REMOVED lines=18> */
.L_x_18599:
[----:B------:R-:W-:Y:S05]  /*21c60*/  BSYNC.RECONVERGENT B0 ;  /* 0x0000000000007941 */ /* 0x000fea0003800200 */
.L_x_18597:
        /* <DEDUP_REMOVED lines=37> */
.L_x_18601:
        /* <DEDUP_REMOVED lines=18> */
.L_x_18602:
[----:B------:R-:W-:Y:S05]  /*21fe0*/  BSYNC.RECONVERGENT B0 ;  /* 0x0000000000007941 */ /* 0x000fea0003800200 */
.L_x_18600:
        /* <DEDUP_REMOVED lines=37> */
.L_x_18604:
        /* <DEDUP_REMOVED lines=18> */
.L_x_18605:
[----:B------:R-:W-:Y:S05]  /*22360*/  BSYNC.RECONVERGENT B0 ;  /* 0x0000000000007941 */ /* 0x000fea0003800200 */
.L_x_18603:
        /* <DEDUP_REMOVED lines=37> */
.L_x_18607:
        /* <DEDUP_REMOVED lines=18> */
.L_x_18608:
[----:B------:R-:W-:Y:S05]  /*226e0*/  BSYNC.RECONVERGENT B0 ;  /* 0x0000000000007941 */ /* 0x000fea0003800200 */
.L_x_18606:
        /* <DEDUP_REMOVED lines=37> */
.L_x_18610:
        /* <DEDUP_REMOVED lines=18> */
.L_x_18611:
[----:B------:R-:W-:Y:S05]  /*22a60*/  BSYNC.RECONVERGENT B0 ;  /* 0x0000000000007941 */ /* 0x000fea0003800200 */
.L_x_18609:
        /* <DEDUP_REMOVED lines=37> */
.L_x_18613:
        /* <DEDUP_REMOVED lines=18> */
.L_x_18614:
[----:B------:R-:W-:Y:S05]  /*22de0*/  BSYNC.RECONVERGENT B0 ;  /* 0x0000000000007941 */ /* 0x000fea0003800200 */
.L_x_18612:
        /* <DEDUP_REMOVED lines=37> */
.L_x_18616:
        /* <DEDUP_REMOVED lines=18> */
.L_x_18617:
[----:B------:R-:W-:Y:S05]  /*23160*/  BSYNC.RECONVERGENT B0 ;  /* 0x0000000000007941 */ /* 0x000fea0003800200 */
.L_x_18615:
        /* <DEDUP_REMOVED lines=37> */
.L_x_18619:
        /* <DEDUP_REMOVED lines=18> */
.L_x_18620:
[----:B------:R-:W-:Y:S05]  /*234e0*/  BSYNC.RECONVERGENT B0 ;  /* 0x0000000000007941 */ /* 0x000fea0003800200 */
.L_x_18618:
        /* <DEDUP_REMOVED lines=37> */
.L_x_18622:
        /* <DEDUP_REMOVED lines=18> */
.L_x_18623:
[----:B------:R-:W-:Y:S05]  /*23860*/  BSYNC.RECONVERGENT B0 ;  /* 0x0000000000007941 */ /* 0x000fea0003800200 */
.L_x_18621:
        /* <DEDUP_REMOVED lines=36> */
.L_x_18625:
        /* <DEDUP_REMOVED lines=16> */
.L_x_18626:
[----:B------:R-:W-:Y:S05]  /*23bb0*/  BSYNC.RECONVERGENT B0 ;  /* 0x0000000000007941 */ /* 0x000fea0003800200 */
.L_x_18624:
        /* <DEDUP_REMOVED lines=32> */
.L_x_18628:
[----:B------:R-:W-:Y:S01]  /*23dc0*/  MOV R8, R6 ;  /* 0x0000000600087202 */ /* 0x000fe20000000f00 */
[----:B------:R-:W-:Y:S01]  /*23dd0*/  IMAD.MOV.U32 R10, RZ, RZ, R7 ;  /* 0x000000ffff0a7224 */ /* 0x000fe200078e0007 */
[----:B------:R-:W-:-:S07]  /*23de0*/  MOV R9, 0x23e00 ;  /* 0x00023e0000097802 */ /* 0x000fce0000000f00 */
[----:B------:R-:W-:Y:S05]  /*23df0*/  CALL.REL.NOINC `($__internal_15_$__cuda_sm20_rem_u64) ;  /* 0x000001a000887944 */ /* 0x000fea0003c00000 */
[----:B------:R-:W-:Y:S02]  /*23e00*/  MOV R4, R0 ;  /* 0x0000000000047202 */ /* 0x000fe40000000f00 */
[----:B------:R-:W-:-:S07]  /*23e10*/  MOV R5, R3 ;  /* 0x0000000300057202 */ /* 0x000fce0000000f00 */
.L_x_18629:
[----:B------:R-:W-:Y:S05]  /*23e20*/  BSYNC.RECONVERGENT B0 ;  /* 0x0000000000007941 */ /* 0x000fea0003800200 */
.L_x_18627:
[----:B------:R-:W0:Y:S02]  /*23e30*/  LDCU.64 UR4, c[0x0][0x730] ;  /* 0x0000e600ff0477ac */ /* 0x000e240008000a00 */
[----:B0-----:R-:W-:Y:S02]  /*23e40*/  IMAD R3, R5, UR4, RZ ;  /* 0x0000000405037c24 */ /* 0x001fe4000f8e02ff */
[----:B------:R-:W-:-:S04]  /*23e50*/  IMAD.WIDE.U32 R20, R4, UR4, R20 ;  /* 0x0000000404147c25 */ /* 0x000fc8000f8e0014 */
[----:B------:R-:W-:-:S04]  /*23e60*/  IMAD R3, R4, UR5, R3 ;  /* 0x0000000504037c24 */ /* 0x000fc8000f8e0203 */
[----:B------:R-:W-:-:S07]  /*23e70*/  IMAD.IADD R21, R21, 0x1, R3 ;  /* 0x0000000115157824 */ /* 0x000fce00078e0203 */
.L_x_18557:
        /* <DEDUP_REMOVED lines=9> */
.L_x_18550:
[----:B------:R-:W-:Y:S05]  /*23f10*/  BSYNC.RECONVERGENT B6 ;  /* 0x0000000000067941 */ /* 0x000fea0003800200 */
.L_x_18549:
        /* <DEDUP_REMOVED lines=303> */
.L_x_18632:
        /* <DEDUP_REMOVED lines=29> */
.L_x_18634:
[----:B------:R-:W-:Y:S05]  /*253e0*/  BSYNC.RECONVERGENT B7 ;  /* 0x0000000000077941 */ /* 0x000fea0003800200 */
.L_x_18633:
        /* <DEDUP_REMOVED lines=36> */
.L_x_18636:
        /* <DEDUP_REMOVED lines=17> */
.L_x_18637:
[----:B------:R-:W-:Y:S05]  /*25740*/  BSYNC.RECONVERGENT B0 ;  /* 0x0000000000007941 */ /* 0x000fea0003800200 */
.L_x_18635:
        /* <DEDUP_REMOVED lines=37> */
.L_x_18640:
        /* <DEDUP_REMOVED lines=18> */
.L_x_18641:
[----:B------:R-:W-:Y:S05]  /*25ac0*/  BSYNC.RECONVERGENT B0 ;  /* 0x0000000000007941 */ /* 0x000fea0003800200 */
.L_x_18639:
        /* <DEDUP_REMOVED lines=37> */
.L_x_18643:
        /* <DEDUP_REMOVED lines=18> */
.L_x_18644:
[----:B------:R-:W-:Y:S05]  /*25e40*/  BSYNC.RECONVERGENT B0 ;  /* 0x0000000000007941 */ /* 0x000fea0003800200 */
.L_x_18642:
        /* <DEDUP_REMOVED lines=37> */
.L_x_18646:
        /* <DEDUP_REMOVED lines=18> */
.L_x_18647:
[----:B------:R-:W-:Y:S05]  /*261c0*/  BSYNC.RECONVERGENT B0 ;  /* 0x0000000000007941 */ /* 0x000fea0003800200 */
.L_x_18645:
        /* <DEDUP_REMOVED lines=37> */
.L_x_18649:
        /* <DEDUP_REMOVED lines=18> */
.L_x_18650:
[----:B------:R-:W-:Y:S05]  /*26540*/  BSYNC.RECONVERGENT B0 ;  /* 0x0000000000007941 */ /* 0x000fea0003800200 */
.L_x_18648:
        /* <DEDUP_REMOVED lines=37> */
.L_x_18652:
        /* <DEDUP_REMOVED lines=18> */
.L_x_18653:
[----:B------:R-:W-:Y:S05]  /*268c0*/  BSYNC.RECONVERGENT B0 ;  /* 0x0000000000007941 */ /* 0x000fea0003800200 */
.L_x_18651:
        /* <DEDUP_REMOVED lines=37> */
.L_x_18655:
        /* <DEDUP_REMOVED lines=18> */
.L_x_18656:
[----:B------:R-:W-:Y:S05]  /*26c40*/  BSYNC.RECONVERGENT B0 ;  /* 0x0000000000007941 */ /* 0x000fea0003800200 */
.L_x_18654:
        /* <DEDUP_REMOVED lines=37> */
.L_x_18658:
        /* <DEDUP_REMOVED lines=18> */
.L_x_18659:
[----:B------:R-:W-:Y:S05]  /*26fc0*/  BSYNC.RECONVERGENT B0 ;  /* 0x0000000000007941 */ /* 0x000fea0003800200 */
.L_x_18657:
        /* <DEDUP_REMOVED lines=37> */
.L_x_18661:
        /* <DEDUP_REMOVED lines=18> */
.L_x_18662:
[----:B------:R-:W-:Y:S05]  /*27340*/  BSYNC.RECONVERGENT B0 ;  /* 0x0000000000007941 */ /* 0x000fea0003800200 */
.L_x_18660:
        /* <DEDUP_REMOVED lines=37> */
.L_x_18664:
        /* <DEDUP_REMOVED lines=18> */
.L_x_18665:
[----:B------:R-:W-:Y:S05]  /*276c0*/  BSYNC.RECONVERGENT B0 ;  /* 0x0000000000007941 */ /* 0x000fea0003800200 */
.L_x_18663:
        /* <DEDUP_REMOVED lines=37> */
.L_x_18667:
        /* <DEDUP_REMOVED lines=18> */
.L_x_18668:
[----:B------:R-:W-:Y:S05]  /*27a40*/  BSYNC.RECONVERGENT B0 ;  /* 0x0000000000007941 */ /* 0x000fea0003800200 */
.L_x_18666:
        /* <DEDUP_REMOVED lines=37> */
.L_x_18670:
        /* <DEDUP_REMOVED lines=18> */
.L_x_18671:
[----:B------:R-:W-:Y:S05]  /*27dc0*/  BSYNC.RECONVERGENT B0 ;  /* 0x0000000000007941 */ /* 0x000fea0003800200 */
.L_x_18669:
        /* <DEDUP_REMOVED lines=37> */
.L_x_18673:
        /* <DEDUP_REMOVED lines=18> */
.L_x_18674:
[----:B------:R-:W-:Y:S05]  /*28140*/  BSYNC.RECONVERGENT B0 ;  /* 0x0000000000007941 */ /* 0x000fea0003800200 */
.L_x_18672:
        /* <DEDUP_REMOVED lines=37> */
.L_x_18676:
        /* <DEDUP_REMOVED lines=18> */
.L_x_18677:
[----:B------:R-:W-:Y:S05]  /*284c0*/  BSYNC.RECONVERGENT B0 ;  /* 0x0000000000007941 */ /* 0x000fea0003800200 */
.L_x_18675:
        /* <DEDUP_REMOVED lines=37> */
.L_x_18679:
        /* <DEDUP_REMOVED lines=18> */
.L_x_18680:
[----:B------:R-:W-:Y:S05]  /*28840*/  BSYNC.RECONVERGENT B0 ;  /* 0x0000000000007941 */ /* 0x000fea0003800200 */
.L_x_18678:
        /* <DEDUP_REMOVED lines=37> */
.L_x_18682:
        /* <DEDUP_REMOVED lines=18> */
.L_x_18683:
[----:B------:R-:W-:Y:S05]  /*28bc0*/  BSYNC.RECONVERGENT B0 ;  /* 0x0000000000007941 */ /* 0x000fea0003800200 */
.L_x_18681:
        /* <DEDUP_REMOVED lines=37> */
.L_x_18685:
        /* <DEDUP_REMOVED lines=18> */
.L_x_18686:
[----:B------:R-:W-:Y:S05]  /*28f40*/  BSYNC.RECONVERGENT B0 ;  /* 0x0000000000007941 */ /* 0x000fea0003800200 */
.L_x_18684:
        /* <DEDUP_REMOVED lines=37> */
.L_x_18688:
        /* <DEDUP_REMOVED lines=18> */
.L_x_18689:
[----:B------:R-:W-:Y:S05]  /*292c0*/  BSYNC.RECONVERGENT B0 ;  /* 0x0000000000007941 */ /* 0x000fea0003800200 */
.L_x_18687:
        /* <DEDUP_REMOVED lines=37> */
.L_x_18691:
        /* <DEDUP_REMOVED lines=18> */
.L_x_18692:
[----:B------:R-:W-:Y:S05]  /*29640*/  BSYNC.RECONVERGENT B0 ;  /* 0x0000000000007941 */ /* 0x000fea0003800200 */
.L_x_18690:
        /* <DEDUP_REMOVED lines=37> */
.L_x_18694:
        /* <DEDUP_REMOVED lines=18> */
.L_x_18695:
[----:B------:R-:W-:Y:S05]  /*299c0*/  BSYNC.RECONVERGENT B0 ;  /* 0x0000000000007941 */ /* 0x000fea0003800200 */
.L_x_18693:
        /* <DEDUP_REMOVED lines=37> */
.L_x_18697:
        /* <DEDUP_REMOVED lines=18> */
.L_x_18698:
[----:B------:R-:W-:Y:S05]  /*29d40*/  BSYNC.RECONVERGENT B0 ;  /* 0x0000000000007941 */ /* 0x000fea0003800200 */
.L_x_18696:
        /* <DEDUP_REMOVED lines=37> */
.L_x_18700:
        /* <DEDUP_REMOVED lines=18> */
.L_x_18701:
[----:B------:R-:W-:Y:S05]  /*2a0c0*/  BSYNC.RECONVERGENT B0 ;  /* 0x0000000000007941 */ /* 0x000fea0003800200 */
.L_x_18699:
        /* <DEDUP_REMOVED lines=37> */
.L_x_18703:
        /* <DEDUP_REMOVED lines=18> */
.L_x_18704:
[----:B------:R-:W-:Y:S05]  /*2a440*/  BSYNC.RECONVERGENT B0 ;  /* 0x0000000000007941 */ /* 0x000fea0003800200 */
.L_x_18702:
        /* <DEDUP_REMOVED lines=36> */
.L_x_18706:
        /* <DEDUP_REMOVED lines=16> */
.L_x_18707:
[----:B------:R-:W-:Y:S05]  /*2a790*/  BSYNC.RECONVERGENT B0 ;  /* 0x0000000000007941 */ /* 0x000fea0003800200 */
.L_x_18705:
        /* <DEDUP_REMOVED lines=32> */
.L_x_18709:
[----:B------:R-:W-:Y:S02]  /*2a9a0*/  MOV R8, R6 ;  /* 0x0000000600087202 */ /* 0x000fe40000000f00 */
[----:B------:R-:W-:Y:S02]  /*2a9b0*/  MOV R10, R7 ;  /* 0x00000007000a7202 */ /* 0x000fe40000000f00 */
[----:B------:R-:W-:-:S07]  /*2a9c0*/  MOV R9, 0x2a9e0 ;  /* 0x0002a9e000097802 */ /* 0x000fce0000000f00 */
[----:B------:R-:W-:Y:S05]  /*2a9d0*/  CALL.REL.NOINC `($__internal_15_$__cuda_sm20_rem_u64) ;  /* 0x0000013400907944 */ /* 0x000fea0003c00000 */
[----:B------:R-:W-:Y:S01]  /*2a9e0*/  IMAD.MOV.U32 R4, RZ, RZ, R0 ;  /* 0x000000ffff047224 */ /* 0x000fe200078e0000 */
[----:B------:R-:W-:-:S07]  /*2a9f0*/  MOV R5, R3 ;  /* 0x0000000300057202 */ /* 0x000fce0000000f00 */
.L_x_18710:
[----:B------:R-:W-:Y:S05]  /*2aa00*/  BSYNC.RECONVERGENT B0 ;  /* 0x0000000000007941 */ /* 0x000fea0003800200 */
.L_x_18708:
[----:B------:R-:W0:Y:S02]  /*2aa10*/  LDCU.64 UR4, c[0x0][0x730] ;  /* 0x0000e600ff0477ac */ /* 0x000e240008000a00 */
[----:B0-----:R-:W-:Y:S02]  /*2aa20*/  IMAD R3, R5, UR4, RZ ;  /* 0x0000000405037c24 */ /* 0x001fe4000f8e02ff */
[----:B------:R-:W-:-:S04]  /*2aa30*/  IMAD.WIDE.U32 R20, R4, UR4, R20 ;  /* 0x0000000404147c25 */ /* 0x000fc8000f8e0014 */
[----:B------:R-:W-:-:S05]  /*2aa40*/  IMAD R3, R4, UR5, R3 ;  /* 0x0000000504037c24 */ /* 0x000fca000f8e0203 */
[----:B------:R-:W-:-:S07]  /*2aa50*/  IADD3 R21, PT, PT, R21, R3, RZ ;  /* 0x0000000315157210 */ /* 0x000fce0007ffe0ff */
.L_x_18638:
        /* <DEDUP_REMOVED lines=9> */
.L_x_18631:
[----:B------:R-:W-:Y:S05]  /*2aaf0*/  BSYNC.RECONVERGENT B6 ;  /* 0x0000000000067941 */ /* 0x000fea0003800200 */
.L_x_18630:
        /* <DEDUP_REMOVED lines=303> */
.L_x_18713:
        /* <DEDUP_REMOVED lines=29> */
.L_x_18715:
[----:B------:R-:W-:Y:S05]  /*2bfc0*/  BSYNC.RECONVERGENT B7 ;  /* 0x0000000000077941 */ /* 0x000fea0003800200 */
.L_x_18714:
        /* <DEDUP_REMOVED lines=36> */
.L_x_18717:
        /* <DEDUP_REMOVED lines=17> */
.L_x_18718:
[----:B------:R-:W-:Y:S05]  /*2c320*/  BSYNC.RECONVERGENT B0 ;  /* 0x0000000000007941 */ /* 0x000fea0003800200 */
.L_x_18716:
        /* <DEDUP_REMOVED lines=37> */
.L_x_18721:
        /* <DEDUP_REMOVED lines=18> */
.L_x_18722:
[----:B------:R-:W-:Y:S05]  /*2c6a0*/  BSYNC.RECONVERGENT B0 ;  /* 0x0000000000007941 */ /* 0x000fea0003800200 */
.L_x_18720:
        /* <DEDUP_REMOVED lines=37> */
.L_x_18724:
        /* <DEDUP_REMOVED lines=18> */
.L_x_18725:
[----:B------:R-:W-:Y:S05]  /*2ca20*/  BSYNC.RECONVERGENT B0 ;  /* 0x0000000000007941 */ /* 0x000fea0003800200 */
.L_x_18723:
        /* <DEDUP_REMOVED lines=37> */
.L_x_18727:
        /* <DEDUP_REMOVED lines=18> */
.L_x_18728:
[----:B------:R-:W-:Y:S05]  /*2cda0*/  BSYNC.RECONVERGENT B0 ;  /* 0x0000000000007941 */ /* 0x000fea0003800200 */
.L_x_18726:
        /* <DEDUP_REMOVED lines=37> */
.L_x_18730:
        /* <DEDUP_REMOVED lines=18> */
.L_x_18731:
[----:B------:R-:W-:Y:S05]  /*2d120*/  BSYNC.RECONVERGENT B0 ;  /* 0x0000000000007941 */ /* 0x000fea0003800200 */
.L_x_18729:
        /* <DEDUP_REMOVED lines=37> */
.L_x_18733:
        /* <DEDUP_REMOVED lines=18> */
.L_x_18734:
[----:B------:R-:W-:Y:S05]  /*2d4a0*/  BSYNC.RECONVERGENT B0 ;  /* 0x0000000000007941 */ /* 0x000fea0003800200 */
.L_x_18732:
        /* <DEDUP_REMOVED lines=37> */
.L_x_18736:
        /* <DEDUP_REMOVED lines=18> */
.L_x_18737:
[----:B------:R-:W-:Y:S05]  /*2d820*/  BSYNC.RECONVERGENT B0 ;  /* 0x0000000000007941 */ /* 0x000fea0003800200 */
.L_x_18735:
        /* <DEDUP_REMOVED lines=37> */
.L_x_18739:
        /* <DEDUP_REMOVED lines=18> */
.L_x_18740:
[----:B------:R-:W-:Y:S05]  /*2dba0*/  BSYNC.RECONVERGENT B0 ;  /* 0x0000000000007941 */ /* 0x000fea0003800200 */
.L_x_18738:
        /* <DEDUP_REMOVED lines=37> */
.L_x_18742:
        /* <DEDUP_REMOVED lines=18> */
.L_x_18743:
[----:B------:R-:W-:Y:S05]  /*2df20*/  BSYNC.RECONVERGENT B0 ;  /* 0x0000000000007941 */ /* 0x000fea0003800200 */
.L_x_18741:
        /* <DEDUP_REMOVED lines=37> */
.L_x_18745:
        /* <DEDUP_REMOVED lines=18> */
.L_x_18746:
[----:B------:R-:W-:Y:S05]  /*2e2a0*/  BSYNC.RECONVERGENT B0 ;  /* 0x0000000000007941 */ /* 0x000fea0003800200 */
.L_x_18744:
        /* <DEDUP_REMOVED lines=37> */
.L_x_18748:
        /* <DEDUP_REMOVED lines=18> */
.L_x_18749:
[----:B------:R-:W-:Y:S05]  /*2e620*/  BSYNC.RECONVERGENT B0 ;  /* 0x0000000000007941 */ /* 0x000fea0003800200 */
.L_x_18747:
        /* <DEDUP_REMOVED lines=37> */
.L_x_18751:
        /* <DEDUP_REMOVED lines=18> */
.L_x_18752:
[----:B------:R-:W-:Y:S05]  /*2e9a0*/  BSYNC.RECONVERGENT B0 ;  /* 0x0000000000007941 */ /* 0x000fea0003800200 */
.L_x_18750:
        /* <DEDUP_REMOVED lines=37> */
.L_x_18754:
        /* <DEDUP_REMOVED lines=18> */
.L_x_18755:
[----:B------:R-:W-:Y:S05]  /*2ed20*/  BSYNC.RECONVERGENT B0 ;  /* 0x0000000000007941 */ /* 0x000fea0003800200 */
.L_x_18753:
        /* <DEDUP_REMOVED lines=37> */
.L_x_18757:
        /* <DEDUP_REMOVED lines=18> */
.L_x_18758:
[----:B------:R-:W-:Y:S05]  /*2f0a0*/  BSYNC.RECONVERGENT B0 ;  /* 0x0000000000007941 */ /* 0x000fea0003800200 */
.L_x_18756:
        /* <DEDUP_REMOVED lines=37> */
.L_x_18760:
        /* <DEDUP_REMOVED lines=18> */
.L_x_18761:
[----:B------:R-:W-:Y:S05]  /*2f420*/  BSYNC.RECONVERGENT B0 ;  /* 0x0000000000007941 */ /* 0x000fea0003800200 */
.L_x_18759:
        /* <DEDUP_REMOVED lines=37> */
.L_x_18763:
        /* <DEDUP_REMOVED lines=18> */
.L_x_18764:
[----:B------:R-:W-:Y:S05]  /*2f7a0*/  BSYNC.RECONVERGENT B0 ;  /* 0x0000000000007941 */ /* 0x000fea0003800200 */
.L_x_18762:
        /* <DEDUP_REMOVED lines=37> */
.L_x_18766:
        /* <DEDUP_REMOVED lines=18> */
.L_x_18767:
[----:B------:R-:W-:Y:S05]  /*2fb20*/  BSYNC.RECONVERGENT B0 ;  /* 0x0000000000007941 */ /* 0x000fea0003800200 */
.L_x_18765:
        /* <DEDUP_REMOVED lines=37> */
.L_x_18769:
        /* <DEDUP_REMOVED lines=18> */
.L_x_18770:
[----:B------:R-:W-:Y:S05]  /*2fea0*/  BSYNC.RECONVERGENT B0 ;  /* 0x0000000000007941 */ /* 0x000fea0003800200 */
.L_x_18768:
        /* <DEDUP_REMOVED lines=37> */
.L_x_18772:
        /* <DEDUP_REMOVED lines=18> */
.L_x_18773:
[----:B------:R-:W-:Y:S05]  /*30220*/  BSYNC.RECONVERGENT B0 ;  /* 0x0000000000007941 */ /* 0x000fea0003800200 */
.L_x_18771:
        /* <DEDUP_REMOVED lines=37> */
.L_x_18775:
        /* <DEDUP_REMOVED lines=18> */
.L_x_18776:
[----:B------:R-:W-:Y:S05]  /*305a0*/  BSYNC.RECONVERGENT B0 ;  /* 0x0000000000007941 */ /* 0x000fea0003800200 */
.L_x_18774:
        /* <DEDUP_REMOVED lines=37> */
.L_x_18778:
        /* <DEDUP_REMOVED lines=18> */
.L_x_18779:
[----:B------:R-:W-:Y:S05]  /*30920*/  BSYNC.RECONVERGENT B0 ;  /* 0x0000000000007941 */ /* 0x000fea0003800200 */
.L_x_18777:
        /* <DEDUP_REMOVED lines=37> */
.L_x_18781:
        /* <DEDUP_REMOVED lines=18> */
.L_x_18782:
[----:B------:R-:W-:Y:S05]  /*30ca0*/  BSYNC.RECONVERGENT B0 ;  /* 0x0000000000007941 */ /* 0x000fea0003800200 */
.L_x_18780:
        /* <DEDUP_REMOVED lines=37> */
.L_x_18784:
        /* <DEDUP_REMOVED lines=18> */
.L_x_18785:
[----:B------:R-:W-:Y:S05]  /*31020*/  BSYNC.RECONVERGENT B0 ;  /* 0x0000000000007941 */ /* 0x000fea0003800200 */
.L_x_18783:
        /* <DEDUP_REMOVED lines=36> */
.L_x_18787:
        /* <DEDUP_REMOVED lines=16> */
.L_x_18788:
[----:B------:R-:W-:Y:S05]  /*31370*/  BSYNC.RECONVERGENT B0 ;  /* 0x0000000000007941 */ /* 0x000fea0003800200 */
.L_x_18786:
        /* <DEDUP_REMOVED lines=32> */
.L_x_18790:
[----:B------:R-:W-:Y:S01]  /*31580*/  IMAD.MOV.U32 R8, RZ, RZ, R6 ;  /* 0x000000ffff087224 */ /* 0x000fe200078e0006 */
[----:B------:R-:W-:Y:S02]  /*31590*/  MOV R10, R7 ;  /* 0x00000007000a7202 */ /* 0x000fe40000000f00 */
[----:B------:R-:W-:-:S07]  /*315a0*/  MOV R9, 0x315c0 ;  /* 0x000315c000097802 */ /* 0x000fce0000000f00 */
[----:B------:R-:W-:Y:S05]  /*315b0*/  CALL.REL.NOINC `($__internal_15_$__cuda_sm20_rem_u64) ;  /* 0x000000c800987944 */ /* 0x000fea0003c00000 */
[----:B------:R-:W-:Y:S01]  /*315c0*/  MOV R4, R0 ;  /* 0x0000000000047202 */ /* 0x000fe20000000f00 */
[----:B------:R-:W-:-:S07]  /*315d0*/  IMAD.MOV.U32 R5, RZ, RZ, R3 ;  /* 0x000000ffff057224 */ /* 0x000fce00078e0003 */
.L_x_18791:
[----:B------:R-:W-:Y:S05]  /*315e0*/  BSYNC.RECONVERGENT B0 ;  /* 0x0000000000007941 */ /* 0x000fea0003800200 */
.L_x_18789:
[----:B------:R-:W0:Y:S02]  /*315f0*/  LDCU.64 UR4, c[0x0][0x730] ;  /* 0x0000e600ff0477ac */ /* 0x000e240008000a00 */
[----:B0-----:R-:W-:Y:S02]  /*31600*/  IMAD R3, R5, UR4, RZ ;  /* 0x0000000405037c24 */ /* 0x001fe4000f8e02ff */
[----:B------:R-:W-:-:S04]  /*31610*/  IMAD.WIDE.U32 R20, R4, UR4, R20 ;  /* 0x0000000404147c25 */ /* 0x000fc8000f8e0014 */
[----:B------:R-:W-:-:S05]  /*31620*/  IMAD R3, R4, UR5, R3 ;  /* 0x0000000504037c24 */ /* 0x000fca000f8e0203 */
[----:B------:R-:W-:-:S07]  /*31630*/  IADD3 R21, PT, PT, R21, R3, RZ ;  /* 0x0000000315157210 */ /* 0x000fce0007ffe0ff */
.L_x_18719:
        /* <DEDUP_REMOVED lines=9> */
.L_x_18712:
[----:B------:R-:W-:Y:S05]  /*316d0*/  BSYNC.RECONVERGENT B6 ;  /* 0x0000000000067941 */ /* 0x000fea0003800200 */
.L_x_18711:
        /* <DEDUP_REMOVED lines=302> */
.L_x_18792:
        /* <DEDUP_REMOVED lines=31> */
.L_x_18794:
[----:B------:R-:W-:Y:S05]  /*32bb0*/  BSYNC.RECONVERGENT B6 ;  /* 0x0000000000067941 */ /* 0x000fea0003800200 */
.L_x_18793:
        /* <DEDUP_REMOVED lines=37> */
.L_x_18796:
        /* <DEDUP_REMOVED lines=17> */
.L_x_18797:
[----:B------:R-:W-:Y:S05]  /*32f20*/  BSYNC.RECONVERGENT B0 ;  /* 0x0000000000007941 */ /* 0x000fea0003800200 */
.L_x_18795:
        /* <DEDUP_REMOVED lines=37> */
.L_x_18800:
        /* <DEDUP_REMOVED lines=18> */
.L_x_18801:
[----:B------:R-:W-:Y:S05]  /*332a0*/  BSYNC.RECONVERGENT B0 ;  /* 0x0000000000007941 */ /* 0x000fea0003800200 */
.L_x_18799:
        /* <DEDUP_REMOVED lines=38> */
.L_x_18803:
        /* <DEDUP_REMOVED lines=18> */
.L_x_18804:
[----:B------:R-:W-:Y:S05]  /*33630*/  BSYNC.RECONVERGENT B0 ;  /* 0x0000000000007941 */ /* 0x000fea0003800200 */
.L_x_18802:
        /* <DEDUP_REMOVED lines=38> */
.L_x_18806:
        /* <DEDUP_REMOVED lines=18> */
.L_x_18807:
[----:B------:R-:W-:Y:S05]  /*339c0*/  BSYNC.RECONVERGENT B0 ;  /* 0x0000000000007941 */ /* 0x000fea0003800200 */
.L_x_18805:
        /* <DEDUP_REMOVED lines=38> */
.L_x_18809:
        /* <DEDUP_REMOVED lines=18> */
.L_x_18810:
[----:B------:R-:W-:Y:S05]  /*33d50*/  BSYNC.RECONVERGENT B0 ;  /* 0x0000000000007941 */ /* 0x000fea0003800200 */
.L_x_18808:
        /* <DEDUP_REMOVED lines=38> */
.L_x_18812:
        /* <DEDUP_REMOVED lines=18> */
.L_x_18813:
[----:B------:R-:W-:Y:S05]  /*340e0*/  BSYNC.RECONVERGENT B0 ;  /* 0x0000000000007941 */ /* 0x000fea0003800200 */
.L_x_18811:
        /* <DEDUP_REMOVED lines=38> */
.L_x_18815:
        /* <DEDUP_REMOVED lines=18> */
.L_x_18816:
[----:B------:R-:W-:Y:S05]  /*34470*/  BSYNC.RECONVERGENT B0 ;  /* 0x0000000000007941 */ /* 0x000fea0003800200 */
.L_x_18814:
        /* <DEDUP_REMOVED lines=38> */
.L_x_18818:
        /* <DEDUP_REMOVED lines=18> */
.L_x_18819:
[----:B------:R-:W-:Y:S05]  /*34800*/  BSYNC.RECONVERGENT B0 ;  /* 0x0000000000007941 */ /* 0x000fea0003800200 */
.L_x_18817:
        /* <DEDUP_REMOVED lines=38> */
.L_x_18821:
        /* <DEDUP_REMOVED lines=18> */
.L_x_18822:
[----:B------:R-:W-:Y:S05]  /*34b90*/  BSYNC.RECONVERGENT B0 ;  /* 0x0000000000007941 */ /* 0x000fea0003800200 */
.L_x_18820:
        /* <DEDUP_REMOVED lines=38> */
.L_x_18824:
        /* <DEDUP_REMOVED lines=18> */
.L_x_18825:
[----:B------:R-:W-:Y:S05]  /*34f20*/  BSYNC.RECONVERGENT B0 ;  /* 0x0000000000007941 */ /* 0x000fea0003800200 */
.L_x_18823:
        /* <DEDUP_REMOVED lines=38> */
.L_x_18827:
        /* <DEDUP_REMOVED lines=18> */
.L_x_18828:
[----:B------:R-:W-:Y:S05]  /*352b0*/  BSYNC.RECONVERGENT B0 ;  /* 0x0000000000007941 */ /* 0x000fea0003800200 */
.L_x_18826:
        /* <DEDUP_REMOVED lines=38> */
.L_x_18830:
        /* <DEDUP_REMOVED lines=18> */
.L_x_18831:
[----:B------:R-:W-:Y:S05]  /*35640*/  BSYNC.RECONVERGENT B0 ;  /* 0x0000000000007941 */ /* 0x000fea0003800200 */
.L_x_18829:
        /* <DEDUP_REMOVED lines=38> */
.L_x_18833:
        /* <DEDUP_REMOVED lines=18> */
.L_x_18834:
[----:B------:R-:W-:Y:S05]  /*359d0*/  BSYNC.RECONVERGENT B0 ;  /* 0x0000000000007941 */ /* 0x000fea0003800200 */
.L_x_18832:
        /* <DEDUP_REMOVED lines=38> */
.L_x_18836:
        /* <DEDUP_REMOVED lines=18> */
.L_x_18837:
[----:B------:R-:W-:Y:S05]  /*35d60*/  BSYNC.RECONVERGENT B0 ;  /* 0x0000000000007941 */ /* 0x000fea0003800200 */
.L_x_18835:
        /* <DEDUP_REMOVED lines=38> */
.L_x_18839:
        /* <DEDUP_REMOVED lines=18> */
.L_x_18840:
[----:B------:R-:W-:Y:S05]  /*360f0*/  BSYNC.RECONVERGENT B0 ;  /* 0x0000000000007941 */ /* 0x000fea0003800200 */
.L_x_18838:
        /* <DEDUP_REMOVED lines=38> */
.L_x_18842:
        /* <DEDUP_REMOVED lines=18> */
.L_x_18843:
[----:B------:R-:W-:Y:S05]  /*36480*/  BSYNC.RECONVERGENT B0 ;  /* 0x0000000000007941 */ /* 0x000fea0003800200 */
.L_x_18841:
        /* <DEDUP_REMOVED lines=38> */
.L_x_18845:
        /* <DEDUP_REMOVED lines=18> */
.L_x_18846:
[----:B------:R-:W-:Y:S05]  /*36810*/  BSYNC.RECONVERGENT B0 ;  /* 0x0000000000007941 */ /* 0x000fea0003800200 */
.L_x_18844:
        /* <DEDUP_REMOVED lines=38> */
.L_x_18848:
        /* <DEDUP_REMOVED lines=18> */
.L_x_18849:
[----:B------:R-:W-:Y:S05]  /*36ba0*/  BSYNC.RECONVERGENT B0 ;  /* 0x0000000000007941 */ /* 0x000fea0003800200 */
.L_x_18847:
        /* <DEDUP_REMOVED lines=38> */
.L_x_18851:
        /* <DEDUP_REMOVED lines=18> */
.L_x_18852:
[----:B------:R-:W-:Y:S05]  /*36f30*/  BSYNC.RECONVERGENT B0 ;  /* 0x0000000000007941 */ /* 0x000fea0003800200 */
.L_x_18850:
        /* <DEDUP_REMOVED lines=38> */
.L_x_18854:
        /* <DEDUP_REMOVED lines=18> */
.L_x_18855:
[----:B------:R-:W-:Y:S05]  /*372c0*/  BSYNC.RECONVERGENT B0 ;  /* 0x0000000000007941 */ /* 0x000fea0003800200 */
.L_x_18853:
        /* <DEDUP_REMOVED lines=38> */
.L_x_18857:
        /* <DEDUP_REMOVED lines=18> */
.L_x_18858:
[----:B------:R-:W-:Y:S05]  /*37650*/  BSYNC.RECONVERGENT B0 ;  /* 0x0000000000007941 */ /* 0x000fea0003800200 */
.L_x_18856:
        /* <DEDUP_REMOVED lines=38> */
.L_x_18860:
        /* <DEDUP_REMOVED lines=18> */
.L_x_18861:
[----:B------:R-:W-:Y:S05]  /*379e0*/  BSYNC.RECONVERGENT B0 ;  /* 0x0000000000007941 */ /* 0x000fea0003800200 */
.L_x_18859:
        /* <DEDUP_REMOVED lines=38> */
.L_x_18863:
        /* <DEDUP_REMOVED lines=18> */
.L_x_18864:
[----:B------:R-:W-:Y:S05]  /*37d70*/  BSYNC.RECONVERGENT B0 ;  /* 0x0000000000007941 */ /* 0x000fea0003800200 */
.L_x_18862:
        /* <DEDUP_REMOVED lines=37> */
.L_x_18866:
        /* <DEDUP_REMOVED lines=16> */
.L_x_18867:
[----:B------:R-:W-:Y:S05]  /*380d0*/  BSYNC.RECONVERGENT B0 ;  /* 0x0000000000007941 */ /* 0x000fea0003800200 */
.L_x_18865:
        /* <DEDUP_REMOVED lines=33> */
.L_x_18869:
[----:B------:R-:W-:Y:S01]  /*382f0*/  IMAD.MOV.U32 R8, RZ, RZ, R6 ;  /* 0x000000ffff087224 */ /* 0x000fe200078e0006 */
[----:B------:R-:W-:Y:S02]  /*38300*/  MOV R10, R7 ;  /* 0x00000007000a7202 */ /* 0x000fe40000000f00 */
[----:B------:R-:W-:-:S07]  /*38310*/  MOV R9, 0x38330 ;  /* 0x0003833000097802 */ /* 0x000fce0000000f00 */
[----:B------:R-:W-:Y:S05]  /*38320*/  CALL.REL.NOINC `($__internal_15_$__cuda_sm20_rem_u64) ;  /* 0x0000005c003c7944 */ /* 0x000fea0003c00000 */
[----:B------:R-:W-:Y:S01]  /*38330*/  MOV R4, R0 ;  /* 0x0000000000047202 */ /* 0x000fe20000000f00 */
[----:B------:R-:W-:-:S07]  /*38340*/  IMAD.MOV.U32 R5, RZ, RZ, R3 ;  /* 0x000000ffff057224 */ /* 0x000fce00078e0003 */
.L_x_18870:
[----:B------:R-:W-:Y:S05]  /*38350*/  BSYNC.RECONVERGENT B0 ;  /* 0x0000000000007941 */ /* 0x000fea0003800200 */
.L_x_18868:
[----:B------:R-:W0:Y:S01]  /*38360*/  LDCU.64 UR4, c[0x0][0x730] ;  /* 0x0000e600ff0477ac */ /* 0x000e220008000a00 */
[----:B------:R-:W-:Y:S01]  /*38370*/  MOV R3, R21 ;  /* 0x0000001500037202 */ /* 0x000fe20000000f00 */
[----:B0-----:R-:W-:Y:S02]  /*38380*/  IMAD R5, R5, UR4, RZ ;  /* 0x0000000405057c24 */ /* 0x001fe4000f8e02ff */
[----:B------:R-:W-:-:S04]  /*38390*/  IMAD.WIDE.U32 R2, R4, UR4, R2 ;  /* 0x0000000404027c25 */ /* 0x000fc8000f8e0002 */
[----:B------:R-:W-:-:S05]  /*383a0*/  IMAD R5, R4, UR5, R5 ;  /* 0x0000000504057c24 */ /* 0x000fca000f8e0205 */
[----:B------:R-:W-:-:S07]  /*383b0*/  IADD3 R21, PT, PT, R3, R5, RZ ;  /* 0x0000000503157210 */ /* 0x000fce0007ffe0ff */
.L_x_18798:
[----:B------:R-:W0:Y:S02]  /*383c0*/  LDCU.64 UR4, c[0x0][0x738] ;  /* 0x0000e700ff0477ac */ /* 0x000e240008000a00 */
[----:B0-----:R-:W-:-:S04]  /*383d0*/  LEA R4, P0, R2, UR4, 0x1 ;  /* 0x0000000402047c11 */ /* 0x001fc8000f8008ff */
[----:B------:R-:W-:-:S06]  /*383e0*/  LEA.HI.X R5, R2, UR5, R21, 0x1, P0 ;  /* 0x0000000502057c11 */ /* 0x000fcc00080f0c15 */
[----:B------:R-:W2:Y:S04]  /*383f0*/  LDG.E.U16 R5, desc[UR36][R4.64] ;  /* 0x0000002404057981 */ /* 0x000ea8000c1e1500 */
[----:B--2---:R-:W-:Y:S01]  /*38400*/  STG.E.U16 desc[UR36][R16.64], R5 ;  /* 0x0000000510007986 */ /* 0x004fe2000c101524 */
[----:B------:R-:W-:Y:S05]  /*38410*/  EXIT ;  /* 0x000000000000794d */ /* 0x000fea0003800000 */
.L_x_18529:
        /* <DEDUP_REMOVED lines=306> */
.L_x_18873:
        /* <DEDUP_REMOVED lines=29> */
.L_x_18875:
[----:B------:R-:W-:Y:S05]  /*39910*/  BSYNC.RECONVERGENT B7 ;  /* 0x0000000000077941 */ /* 0x000fea0003800200 */
.L_x_18874:
        /* <DEDUP_REMOVED lines=16> */
.L_x_18872:
[----:B------:R-:W-:Y:S05]  /*39a20*/  BSYNC.RECONVERGENT B6 ;  /* 0x0000000000067941 */ /* 0x000fea0003800200 */
.L_x_18871:
        /* <DEDUP_REMOVED lines=303> */
.L_x_18878:
        /* <DEDUP_REMOVED lines=29> */
.L_x_18880:
[----:B------:R-:W-:Y:S05]  /*3aef0*/  BSYNC.RECONVERGENT B7 ;  /* 0x0000000000077941 */ /* 0x000fea0003800200 */
.L_x_18879:
        /* <DEDUP_REMOVED lines=16> */
.L_x_18877:
[----:B------:R-:W-:Y:S05]  /*3b000*/  BSYNC.RECONVERGENT B6 ;  /* 0x0000000000067941 */ /* 0x000fea0003800200 */
.L_x_18876:
        /* <DEDUP_REMOVED lines=303> */
.L_x_18883:
        /* <DEDUP_REMOVED lines=29> */
.L_x_18885:
[----:B------:R-:W-:Y:S05]  /*3c4d0*/  BSYNC.RECONVERGENT B7 ;  /* 0x0000000000077941 */ /* 0x000fea0003800200 */
.L_x_18884:
        /* <DEDUP_REMOVED lines=16> */
.L_x_18882:
[----:B------:R-:W-:Y:S05]  /*3c5e0*/  BSYNC.RECONVERGENT B6 ;  /* 0x0000000000067941 */ /* 0x000fea0003800200 */
.L_x_18881:
        /* <DEDUP_REMOVED lines=302> */
.L_x_18886:
        /* <DEDUP_REMOVED lines=31> */
.L_x_18888:
[----:B------:R-:W-:Y:S05]  /*3dac0*/  BSYNC.RECONVERGENT B6 ;  /* 0x0000000000067941 */ /* 0x000fea0003800200 */
.L_x_18887:
        /* <DEDUP_REMOVED lines=13> */
        .weak           $__internal_14_$__cuda_sm20_div_u64
        .type           $__internal_14_$__cuda_sm20_div_u64,@function
        .size           $__internal_14_$__cuda_sm20_div_u64,($__internal_15_$__cuda_sm20_rem_u64 - $__internal_14_$__cuda_sm20_div_u64)
$__internal_14_$__cuda_sm20_div_u64:
        /* <DEDUP_REMOVED lines=71> */
[----:B------:R-:W-:Y:S05]  /*3e010*/  RET.REL.NODEC R4 `(_ZN2at6native24index_elementwise_kernelILi128ELi4EZNS0_20cuda_take_put_kernelIslZZZZZNS0_11take_kernelERNS_14TensorIteratorERKNS_10TensorBaseEENKUlvE_clEvENKUlvE3_clEvENKUlvE_clEvENKUlvE0_clEvEUlRslE_EEvS4_S7_RKT1_EUliE_EEvlSE_) ;  /* 0xfffffc1c04f87950 */ /* 0x000fea0003c3ffff */
        .weak           $__internal_15_$__cuda_sm20_rem_u64
        .type           $__internal_15_$__cuda_sm20_rem_u64,@function
        .size           $__internal_15_$__cuda_sm20_rem_u64,(.L_x_41688 - $__internal_15_$__cuda_sm20_rem_u64)
$__internal_15_$__cuda_sm20_rem_u64:
        /* <DEDUP_REMOVED lines=66> */
[----:B------:R-:W-:Y:S06]  /*3e440*/  RET.REL.NODEC R4 `(_ZN2at6native24index_elementwise_kernelILi128ELi4EZNS0_20cuda_take_put_kernelIslZZZZZNS0_11take_kernelERNS_14TensorIteratorERKNS_10TensorBaseEENKUlvE_clEvENKUlvE3_clEvENKUlvE_clEvENKUlvE0_clEvEUlRslE_EEvS4_S7_RKT1_EUliE_EEvlSE_) ;  /* 0xfffffc1804ec7950 */ /* 0x000fec0003c3ffff */
.L_x_18889:
        /* <DEDUP_REMOVED lines=11> */
.L_x_41688:


//--------------------- .text._ZN2at6native24index_elementwise_kernelILi128ELi4EZNS0_20cuda_take_put_kernelIsiZZZZZNS0_11take_kernelERNS_14TensorIteratorERKNS_10TensorBaseEENKUlvE_clEvENKUlvE3_clEvENKUlvE_clEvENKUlvE_clEvEUlRsiE_EEvS4_S7_RKT1_EUliE_EEvlSE_ --------------------------
	.section	.text._ZN2at6native24index_elementwise_kernelILi128ELi4EZNS0_20cuda_take_put_kernelIsiZZZZZNS0_11take_kernelERNS_14TensorIteratorERKNS_10TensorBaseEENKUlvE_clEvENKUlvE3_clEvENKUlvE_clEvENKUlvE_clEvEUlRsiE_EEvS4_S7_RKT1_EUliE_EEvlSE_,"ax",@progbits
	.align	128
        .global         _ZN2at6native24index_elementwise_kernelILi128ELi4EZNS0_20cuda_take_put_kernelIsiZZZZZNS0_11take_kernelERNS_14TensorIteratorERKNS_10TensorBaseEENKUlvE_clEvENKUlvE3_clEvENKUlvE_clEvENKUlvE_clEvEUlRsiE_EEvS4_S7_RKT1_EUliE_EEvlSE_
        .type           _ZN2at6native24index_elementwise_kernelILi128ELi4EZNS0_20cuda_take_put_kernelIsiZZZZZNS0_11take_kernelERNS_14TensorIteratorERKNS_10TensorBaseEENKUlvE_clEvENKUlvE3_clEvENKUlvE_clEvENKUlvE_clEvEUlRsiE_EEvS4_S7_RKT1_EUliE_EEvlSE_,@function
        .size           _ZN2at6native24index_elementwise_kernelILi128ELi4EZNS0_20cuda_take_put_kernelIsiZZZZZNS0_11take_kernelERNS_14TensorIteratorERKNS_10TensorBaseEENKUlvE_clEvENKUlvE3_clEvENKUlvE_clEvENKUlvE_clEvEUlRsiE_EEvS4_S7_RKT1_EUliE_EEvlSE_,(.L_x_41849 - _ZN2at6native24index_elementwise_kernelILi128ELi4EZNS0_20cuda_take_put_kernelIsiZZZZZNS0_11take_kernelERNS_14TensorIteratorERKNS_10TensorBaseEENKUlvE_clEvENKUlvE3_clEvENKUlvE_clEvENKUlvE_clEvEUlRsiE_EEvS4_S7_RKT1_EUliE_EEvlSE_)
        .other          _ZN2at6native24index_elementwise_kernelILi128ELi4EZNS0_20cuda_take_put_kernelIsiZZZZZNS0_11take_kernelERNS_14TensorIteratorERKNS_10TensorBaseEENKUlvE_clEvENKUlvE3_clEvENKUlvE_clEvENKUlvE_clEvEUlRsiE_EEvS4_S7_RKT1_EUliE_EEvlSE_,@"STO_CUDA_ENTRY STV_DEFAULT"
_ZN2at6native24index_elementwise_kernelILi128ELi4EZNS0_20cuda_take_put_kernelIsiZZZZZNS0_11take_kernelERNS_14TensorIteratorERKNS_10TensorBaseEENKUlvE_clEvENKUlvE3_clEvENKUlvE_clEvENKUlvE_clEvEUlRsiE_EEvS4_S7_RKT1_EUliE_EEvlSE_:
.text._ZN2at6native24index_elementwise_kernelILi128ELi4EZNS0_20cuda_take_put_kernelIsiZZZZZNS0_11take_kernelERNS_14TensorIteratorERKNS_10TensorBaseEENKUlvE_clEvENKUlvE3_clEvENKUlvE_clEvENKUlvE_clEvEUlRsiE_EEvS4_S7_RKT1_EUliE_EEvlSE_:
        /* <DEDUP_REMOVED lines=46> */
.L_x_18895:
[----:B------:R-:W0:Y:S02]  /*02e0*/  LDC.64 R2, c[0x0][0x730] ;  /* 0x0001cc00ff027b82 */ /* 0x000e240000000a00 */
[----:B0-----:R-:W2:Y:S06]  /*02f0*/  LDG.E.U16 R3, desc[UR36][R2.64] ;  /* 0x0000002402037981 */ /* 0x001eac000c1e1500 */
[----:B------:R-:W2:Y:S01]  /*0300*/  LDC.64 R4, c[0x0][0x580] ;  /* 0x00016000ff047b82 */ /* 0x000ea20000000a00 */
[----:B------:R-:W-:Y:S01]  /*0310*/  IADD3 R23, PT, PT, R23, 0x80, RZ ;  /* 0x0000008017177810 */ /* 0x000fe20007ffe0ff */
[----:B--2---:R0:W-:Y:S06]  /*0320*/  STG.E.U16 desc[UR36][R4.64], R3 ;  /* 0x0000000304007986 */ /* 0x0041ec000c101524 */
.L_x_18894:
[----:B------:R-:W-:Y:S05]  /*0330*/  BSYNC.RECONVERGENT B6 ;  /* 0x0000000000067941 */ /* 0x000fea0003800200 */
.L_x_18893:
        /* <DEDUP_REMOVED lines=31> */
.L_x_18898:
[----:B------:R-:W0:Y:S02]  /*0530*/  LDC.64 R2, c[0x0][0x730] ;  /* 0x0001cc00ff027b82 */ /* 0x000e240000000a00 */
[----:B0-----:R-:W2:Y:S06]  /*0540*/  LDG.E.U16 R3, desc[UR36][R2.64] ;  /* 0x0000002402037981 */ /* 0x001eac000c1e1500 */
[----:B------:R-:W2:Y:S01]  /*0550*/  LDC.64 R4, c[0x0][0x580] ;  /* 0x00016000ff047b82 */ /* 0x000ea20000000a00 */
[----:B------:R-:W-:Y:S01]  /*0560*/  IADD3 R23, PT, PT, R23, 0x80, RZ ;  /* 0x0000008017177810 */ /* 0x000fe20007ffe0ff */
[----:B--2---:R1:W-:Y:S06]  /*0570*/  STG.E.U16 desc[UR36][R4.64], R3 ;  /* 0x0000000304007986 */ /* 0x0043ec000c101524 */
.L_x_18897:
[----:B------:R-:W-:Y:S05]  /*0580*/  BSYNC.RECONVERGENT B6 ;  /* 0x0000000000067941 */ /* 0x000fea0003800200 */
.L_x_18896:
        /* <DEDUP_REMOVED lines=31> */
.L_x_18901:
[----:B------:R-:W0:Y:S02]  /*0780*/  LDC.64 R2, c[0x0][0x730] ;  /* 0x0001cc00ff027b82 */ /* 0x000e240000000a00 */
[----:B0-----:R-:W2:Y:S06]  /*0790*/  LDG.E.U16 R3, desc[UR36][R2.64] ;  /* 0x0000002402037981 */ /* 0x001eac000c1e1500 */
[----:B------:R-:W2:Y:S01]  /*07a0*/  LDC.64 R4, c[0x0][0x580] ;  /* 0x00016000ff047b82 */ /* 0x000ea20000000a00 */
[----:B------:R-:W-:Y:S01]  /*07b0*/  VIADD R23, R23, 0x80 ;  /* 0x0000008017177836 */ /* 0x000fe20000000000 */
[----:B--2---:R2:W-:Y:S06]  /*07c0*/  STG.E.U16 desc[UR36][R4.64], R3 ;  /* 0x0000000304007986 */ /* 0x0045ec000c101524 */
.L_x_18900:
[----:B------:R-:W-:Y:S05]  /*07d0*/  BSYNC.RECONVERGENT B6 ;  /* 0x0000000000067941 */ /* 0x000fea0003800200 */
.L_x_18899:
        /* <DEDUP_REMOVED lines=30> */
.L_x_18902:
[----:B------:R-:W0:Y:S02]  /*09c0*/  LDC.64 R2, c[0x0][0x730] ;  /* 0x0001cc00ff027b82 */ /* 0x000e240000000a00 */
[----:B0-----:R-:W2:Y:S06]  /*09d0*/  LDG.E.U16 R3, desc[UR36][R2.64] ;  /* 0x0000002402037981 */ /* 0x001eac000c1e1500 */
[----:B------:R-:W2:Y:S02]  /*09e0*/  LDC.64 R4, c[0x0][0x580] ;  /* 0x00016000ff047b82 */ /* 0x000ea40000000a00 */
[----:B--2---:R-:W-:Y:S01]  /*09f0*/  STG.E.U16 desc[UR36][R4.64], R3 ;  /* 0x0000000304007986 */ /* 0x004fe2000c101524 */
[----:B------:R-:W-:Y:S05]  /*0a00*/  EXIT ;  /* 0x000000000000794d */ /* 0x000fea0003800000 */
.L_x_18892:
        /* <DEDUP_REMOVED lines=34> */
.L_x_18905:
        /* <DEDUP_REMOVED lines=276> */
.L_x_18906:
[----:B------:R-:W0:Y:S02]  /*1d70*/  LDC.64 R4, c[0x0][0x730] ;  /* 0x0001cc00ff047b82 */ /* 0x000e240000000a00 */
[----:B0-----:R-:W-:-:S06]  /*1d80*/  IMAD.WIDE R4, R0, 0x2, R4 ;  /* 0x0000000200047825 */ /* 0x001fcc00078e0204 */
[----:B------:R-:W2:Y:S01]  /*1d90*/  LDG.E.U16 R5, desc[UR36][R4.64] ;  /* 0x0000002404057981 */ /* 0x000ea2000c1e1500 */
[----:B------:R-:W2:Y:S01]  /*1da0*/  LDC.64 R6, c[0x0][0x580] ;  /* 0x00016000ff067b82 */ /* 0x000ea20000000a00 */
[----:B------:R-:W-:Y:S02]  /*1db0*/  VIADD R23, R23, 0x80 ;  /* 0x0000008017177836 */ /* 0x000fe40000000000 */
[----:B--2---:R0:W-:Y:S05]  /*1dc0*/  STG.E.U16 desc[UR36][R6.64], R5 ;  /* 0x0000000506007986 */ /* 0x0041ea000c101524 */
.L_x_18904:
[----:B------:R-:W-:Y:S05]  /*1dd0*/  BSYNC.RECONVERGENT B6 ;  /* 0x0000000000067941 */ /* 0x000fea0003800200 */
.L_x_18903:
        /* <DEDUP_REMOVED lines=31> */
.L_x_18909:
        /* <DEDUP_REMOVED lines=276> */
.L_x_18910:
[----:B------:R-:W0:Y:S02]  /*3110*/  LDC.64 R4, c[0x0][0x730] ;  /* 0x0001cc00ff047b82 */ /* 0x000e240000000a00 */
[----:B0-----:R-:W-:-:S06]  /*3120*/  IMAD.WIDE R4, R0, 0x2, R4 ;  /* 0x0000000200047825 */ /* 0x001fcc00078e0204 */
[----:B------:R-:W2:Y:S01]  /*3130*/  LDG.E.U16 R5, desc[UR36][R4.64] ;  /* 0x0000002404057981 */ /* 0x000ea2000c1e1500 */
[----:B------:R-:W2:Y:S01]  /*3140*/  LDC.64 R6, c[0x0][0x580] ;  /* 0x00016000ff067b82 */ /* 0x000ea20000000a00 */
[----:B------:R-:W-:Y:S02]  /*3150*/  IADD3 R23, PT, PT, R23, 0x80, RZ ;  /* 0x0000008017177810 */ /* 0x000fe40007ffe0ff */
[----:B--2---:R1:W-:Y:S05]  /*3160*/  STG.E.U16 desc[UR36][R6.64], R5 ;  /* 0x0000000506007986 */ /* 0x0043ea000c101524 */
.L_x_18908:
[----:B------:R-:W-:Y:S05]  /*3170*/  BSYNC.RECONVERGENT B6 ;  /* 0x0000000000067941 */ /* 0x000fea0003800200 */
.L_x_18907:
        /* <DEDUP_REMOVED lines=31> */
.L_x_18913:
        /* <DEDUP_REMOVED lines=276> */
.L_x_18914:
[----:B------:R-:W0:Y:S02]  /*44b0*/  LDC.64 R4, c[0x0][0x730] ;  /* 0x0001cc00ff047b82 */ /* 0x000e240000000a00 */
[----:B0-----:R-:W-:-:S06]  /*44c0*/  IMAD.WIDE R4, R0, 0x2, R4 ;  /* 0x0000000200047825 */ /* 0x001fcc00078e0204 */
[----:B------:R-:W2:Y:S01]  /*44d0*/  LDG.E.U16 R5, desc[UR36][R4.64] ;  /* 0x0000002404057981 */ /* 0x000ea2000c1e1500 */
[----:B------:R-:W2:Y:S01]  /*44e0*/  LDC.64 R6, c[0x0][0x580] ;  /* 0x00016000ff067b82 */ /* 0x000ea20000000a00 */
[----:B------:R-:W-:Y:S02]  /*44f0*/  IADD3 R23, PT, PT, R23, 0x80, RZ ;  /* 0x0000008017177810 */ /* 0x000fe40007ffe0ff */
[----:B--2---:R2:W-:Y:S05]  /*4500*/  STG.E.U16 desc[UR36][R6.64], R5 ;  /* 0x0000000506007986 */ /* 0x0045ea000c101524 */
.L_x_18912:
[----:B------:R-:W-:Y:S05]  /*4510*/  BSYNC.RECONVERGENT B6 ;  /* 0x0000000000067941 */ /* 0x000fea0003800200 */
.L_x_18911:
        /* <DEDUP_REMOVED lines=30> */
.L_x_18915:
        /* <DEDUP_REMOVED lines=276> */
.L_x_18916:
[----:B------:R-:W0:Y:S02]  /*5840*/  LDC.64 R2, c[0x0][0x730] ;  /* 0x0001cc00ff027b82 */ /* 0x000e240000000a00 */
[----:B0-----:R-:W-:-:S06]  /*5850*/  IMAD.WIDE R2, R0, 0x2, R2 ;  /* 0x0000000200027825 */ /* 0x001fcc00078e0202 */
[----:B------:R-:W2:Y:S01]  /*5860*/  LDG.E.U16 R3, desc[UR36][R2.64] ;  /* 0x0000002402037981 */ /* 0x000ea2000c1e1500 */
[----:B------:R-:W2:Y:S03]  /*5870*/  LDC.64 R4, c[0x0][0x580] ;  /* 0x00016000ff047b82 */ /* 0x000ea60000000a00 */
[----:B--2---:R-:W-:Y:S01]  /*5880*/  STG.E.U16 desc[UR36][R4.64], R3 ;  /* 0x0000000304007986 */ /* 0x004fe2000c101524 */
[----:B------:R-:W-:Y:S05]  /*5890*/  EXIT ;  /* 0x000000000000794d */ /* 0x000fea0003800000 */
.L_x_18891:
        /* <DEDUP_REMOVED lines=31> */
.L_x_18919:
        /* <DEDUP_REMOVED lines=12> */
.L_x_18918:
[----:B------:R-:W-:Y:S05]  /*5b50*/  BSYNC.RECONVERGENT B6 ;  /* 0x0000000000067941 */ /* 0x000fea0003800200 */
.L_x_18917:
        /* <DEDUP_REMOVED lines=31> */
.L_x_18922:
        /* <DEDUP_REMOVED lines=12> */
.L_x_18921:
[----:B------:R-:W-:Y:S05]  /*5e10*/  BSYNC.RECONVERGENT B6 ;  /* 0x0000000000067941 */ /* 0x000fea0003800200 */
.L_x_18920:
        /* <DEDUP_REMOVED lines=31> */
.L_x_18925:
        /* <DEDUP_REMOVED lines=12> */
.L_x_18924:
[----:B------:R-:W-:Y:S05]  /*60d0*/  BSYNC.RECONVERGENT B6 ;  /* 0x0000000000067941 */ /* 0x000fea0003800200 */
.L_x_18923:
        /* <DEDUP_REMOVED lines=30> */
.L_x_18926:
        /* <DEDUP_REMOVED lines=12> */
.L_x_18890:
        /* <DEDUP_REMOVED lines=310> */
.L_x_18931:
        /* <DEDUP_REMOVED lines=29> */
.L_x_18933:
[----:B------:R-:W-:Y:S05]  /*78b0*/  BSYNC.RECONVERGENT B6 ;  /* 0x0000000000067941 */ /* 0x000fea0003800200 */
.L_x_18932:
[----:B------:R-:W0:Y:S01]  /*78c0*/  LDC.64 R4, c[0x0][0x730] ;  /* 0x0001cc00ff047b82 */ /* 0x000e220000000a00 */
[----:B------:R-:W1:Y:S01]  /*78d0*/  LDCU.64 UR4, c[0x0][0x580] ;  /* 0x0000b000ff0477ac */ /* 0x000e620008000a00 */
[----:B0-----:R-:W2:Y:S01]  /*78e0*/  LDG.E.U16 R5, desc[UR36][R4.64] ;  /* 0x0000002404057981 */ /* 0x001ea2000c1e1500 */
[----:B-1----:R-:W-:Y:S02]  /*78f0*/  IADD3 R2, P0, PT, R17, UR4, RZ ;  /* 0x0000000411027c10 */ /* 0x002fe4000ff1e0ff */
[----:B------:R-:W-:-:S03]  /*7900*/  IADD3 R23, PT, PT, R23, 0x80, RZ ;  /* 0x0000008017177810 */ /* 0x000fc60007ffe0ff */
[----:B------:R-:W-:-:S05]  /*7910*/  IMAD.X R3, RZ, RZ, UR5, P0 ;  /* 0x00000005ff037e24 */ /* 0x000fca00080e06ff */
[----:B--2---:R0:W-:Y:S03]  /*7920*/  STG.E.U16 desc[UR36][R2.64], R5 ;  /* 0x0000000502007986 */ /* 0x0041e6000c101524 */
.L_x_18930:
[----:B------:R-:W-:Y:S05]  /*7930*/  BSYNC.RECONVERGENT B7 ;  /* 0x0000000000077941 */ /* 0x000fea0003800200 */
.L_x_18929:
        /* <DEDUP_REMOVED lines=302> */
.L_x_18936:
        /* <DEDUP_REMOVED lines=29> */
.L_x_18938:
[----:B------:R-:W-:Y:S05]  /*8df0*/  BSYNC.RECONVERGENT B6 ;  /* 0x0000000000067941 */ /* 0x000fea0003800200 */
.L_x_18937:
[----:B------:R-:W0:Y:S01]  /*8e00*/  LDC.64 R4, c[0x0][0x730] ;  /* 0x0001cc00ff047b82 */ /* 0x000e220000000a00 */
[----:B------:R-:W1:Y:S01]  /*8e10*/  LDCU.64 UR4, c[0x0][0x580] ;  /* 0x0000b000ff0477ac */ /* 0x000e620008000a00 */
[----:B0-----:R-:W2:Y:S01]  /*8e20*/  LDG.E.U16 R5, desc[UR36][R4.64] ;  /* 0x0000002404057981 */ /* 0x001ea2000c1e1500 */
[----:B-1----:R-:W-:Y:S01]  /*8e30*/  IADD3 R2, P0, PT, R17, UR4, RZ ;  /* 0x0000000411027c10 */ /* 0x002fe2000ff1e0ff */
[----:B------:R-:W-:-:S03]  /*8e40*/  VIADD R23, R23, 0x80 ;  /* 0x0000008017177836 */ /* 0x000fc60000000000 */
[----:B------:R-:W-:-:S05]  /*8e50*/  IADD3.X R3, PT, PT, RZ, UR5, RZ, P0, !PT ;  /* 0x00000005ff037c10 */ /* 0x000fca00087fe4ff */
[----:B--2---:R1:W-:Y:S04]  /*8e60*/  STG.E.U16 desc[UR36][R2.64], R5 ;  /* 0x0000000502007986 */ /* 0x0043e8000c101524 */
.L_x_18935:
[----:B------:R-:W-:Y:S05]  /*8e70*/  BSYNC.RECONVERGENT B7 ;  /* 0x0000000000077941 */ /* 0x000fea0003800200 */
.L_x_18934:
        /* <DEDUP_REMOVED lines=302> */
.L_x_18941:
        /* <DEDUP_REMOVED lines=29> */
.L_x_18943:
[----:B------:R-:W-:Y:S05]  /*a330*/  BSYNC.RECONVERGENT B6 ;  /* 0x0000000000067941 */ /* 0x000fea0003800200 */
.L_x_18942:
[----:B------:R-:W0:Y:S01]  /*a340*/  LDC.64 R4, c[0x0][0x730] ;  /* 0x0001cc00ff047b82 */ /* 0x000e220000000a00 */
[----:B------:R-:W1:Y:S01]  /*a350*/  LDCU.64 UR4, c[0x0][0x580] ;  /* 0x0000b000ff0477ac */ /* 0x000e620008000a00 */
[----:B0-----:R-:W2:Y:S01]  /*a360*/  LDG.E.U16 R5, desc[UR36][R4.64] ;  /* 0x0000002404057981 */ /* 0x001ea2000c1e1500 */
[----:B-1----:R-:W-:Y:S02]  /*a370*/  IADD3 R2, P0, PT, R17, UR4, RZ ;  /* 0x0000000411027c10 */ /* 0x002fe4000ff1e0ff */
[----:B------:R-:W-:Y:S02]  /*a380*/  IADD3 R23, PT, PT, R23, 0x80, RZ ;  /* 0x0000008017177810 */ /* 0x000fe40007ffe0ff */
[----:B------:R-:W-:-:S05]  /*a390*/  IADD3.X R3, PT, PT, RZ, UR5, RZ, P0, !PT ;  /* 0x00000005ff037c10 */ /* 0x000fca00087fe4ff */
[----:B--2---:R2:W-:Y:S04]  /*a3a0*/  STG.E.U16 desc[UR36][R2.64], R5 ;  /* 0x0000000502007986 */ /* 0x0045e8000c101524 */
.L_x_18940:
[----:B------:R-:W-:Y:S05]  /*a3b0*/  BSYNC.RECONVERGENT B7 ;  /* 0x0000000000077941 */ /* 0x000fea0003800200 */
.L_x_18939:
        /* <DEDUP_REMOVED lines=301> */
.L_x_18944:
        /* <DEDUP_REMOVED lines=31> */
.L_x_18946:
[----:B------:R-:W-:Y:S05]  /*b880*/  BSYNC.RECONVERGENT B6 ;  /* 0x0000000000067941 */ /* 0x000fea0003800200 */
.L_x_18945:
[----:B------:R-:W0:Y:S02]  /*b890*/  LDC.64 R2, c[0x0][0x730] ;  /* 0x0001cc00ff027b82 */ /* 0x000e240000000a00 */
[----:B0-----:R-:W2:Y:S04]  /*b8a0*/  LDG.E.U16 R3, desc[UR36][R2.64] ;  /* 0x0000002402037981 */ /* 0x001ea8000c1e1500 */
[----:B--2---:R-:W-:Y:S01]  /*b8b0*/  STG.E.U16 desc[UR36][R16.64], R3 ;  /* 0x0000000310007986 */ /* 0x004fe2000c101524 */
[----:B------:R-:W-:Y:S05]  /*b8c0*/  EXIT ;  /* 0x000000000000794d */ /* 0x000fea0003800000 */
.L_x_18928:
        /* <DEDUP_REMOVED lines=308> */
.L_x_18949:
        /* <DEDUP_REMOVED lines=29> */
.L_x_18951:
[----:B------:R-:W-:Y:S05]  /*cde0*/  BSYNC.RECONVERGENT B6 ;  /* 0x0000000000067941 */ /* 0x000fea0003800200 */
.L_x_18950:
        /* <DEDUP_REMOVED lines=276> */
.L_x_18952:
        /* <DEDUP_REMOVED lines=8> */
.L_x_18948:
[----:B------:R-:W-:Y:S05]  /*dfb0*/  BSYNC.RECONVERGENT B7 ;  /* 0x0000000000077941 */ /* 0x000fea0003800200 */
.L_x_18947:
        /* <DEDUP_REMOVED lines=303> */
.L_x_18955:
        /* <DEDUP_REMOVED lines=29> */
.L_x_18957:
[----:B------:R-:W-:Y:S05]  /*f480*/  BSYNC.RECONVERGENT B6 ;  /* 0x0000000000067941 */ /* 0x000fea0003800200 */
.L_x_18956:
        /* <DEDUP_REMOVED lines=276> */
.L_x_18958:
        /* <DEDUP_REMOVED lines=8> */
.L_x_18954:
[----:B------:R-:W-:Y:S05]  /*10650*/  BSYNC.RECONVERGENT B7 ;  /* 0x0000000000077941 */ /* 0x000fea0003800200 */
.L_x_18953:
        /* <DEDUP_REMOVED lines=303> */
.L_x_18961:
        /* <DEDUP_REMOVED lines=29> */
.L_x_18963:
[----:B------:R-:W-:Y:S05]  /*11b20*/  BSYNC.RECONVERGENT B6 ;  /* 0x0000000000067941 */ /* 0x000fea0003800200 */
.L_x_18962:
        /* <DEDUP_REMOVED lines=276> */
.L_x_18964:
        /* <DEDUP_REMOVED lines=8> */
.L_x_18960:
[----:B------:R-:W-:Y:S05]  /*12cf0*/  BSYNC.RECONVERGENT B7 ;  /* 0x0000000000077941 */ /* 0x000fea0003800200 */
.L_x_18959:
        /* <DEDUP_REMOVED lines=302> */
.L_x_18965:
        /* <DEDUP_REMOVED lines=31> */
.L_x_18967:
[----:B------:R-:W-:Y:S05]  /*141d0*/  BSYNC.RECONVERGENT B6 ;  /* 0x0000000000067941 */ /* 0x000fea0003800200 */
.L_x_18966:
        /* <DEDUP_REMOVED lines=276> */
.L_x_18968:
[----:B------:R-:W0:Y:S02]  /*15320*/  LDC.64 R2, c[0x0][0x730] ;  /* 0x0001cc00ff027b82 */ /* 0x000e240000000a00 */
[----:B0-----:R-:W-:-:S06]  /*15330*/  IMAD.WIDE R2, R0, 0x2, R2 ;  /* 0x0000000200027825 */ /* 0x001fcc00078e0202 */
[----:B------:R-:W2:Y:S04]  /*15340*/  LDG.E.U16 R3, desc[UR36][R2.64] ;  /* 0x0000002402037981 */ /* 0x000ea8000c1e1500 */
[----:B--2---:R-:W-:Y:S01]  /*15350*/  STG.E.U16 desc[UR36][R18.64], R3 ;  /* 0x0000000312007986 */ /* 0x004fe2000c101524 */
[----:B------:R-:W-:Y:S05]  /*15360*/  EXIT ;  /* 0x000000000000794d */ /* 0x000fea0003800000 */
.L_x_18927:
        /* <DEDUP_REMOVED lines=305> */
.L_x_18971:
        /* <DEDUP_REMOVED lines=29> */
.L_x_18973:
[----:B------:R-:W-:Y:S05]  /*16850*/  BSYNC.RECONVERGENT B6 ;  /* 0x0000000000067941 */ /* 0x000fea0003800200 */
.L_x_18972:
        /* <DEDUP_REMOVED lines=14> */
.L_x_18970:
[----:B------:R-:W-:Y:S05]  /*16940*/  BSYNC.RECONVERGENT B7 ;  /* 0x0000000000077941 */ /* 0x000fea0003800200 */
.L_x_18969:
        /* <DEDUP_REMOVED lines=302> */
.L_x_18976:
        /* <DEDUP_REMOVED lines=29> */
.L_x_18978:
[----:B------:R-:W-:Y:S05]  /*17e00*/  BSYNC.RECONVERGENT B6 ;  /* 0x0000000000067941 */ /* 0x000fea0003800200 */
.L_x_18977:
        /* <DEDUP_REMOVED lines=14> */
.L_x_18975:
[----:B------:R-:W-:Y:S05]  /*17ef0*/  BSYNC.RECONVERGENT B7 ;  /* 0x0000000000077941 */ /* 0x000fea0003800200 */
.L_x_18974:
        /* <DEDUP_REMOVED lines=302> */
.L_x_18981:
        /* <DEDUP_REMOVED lines=29> */
.L_x_18983:
[----:B------:R-:W-:Y:S05]  /*193b0*/  BSYNC.RECONVERGENT B6 ;  /* 0x0000000000067941 */ /* 0x000fea0003800200 */
.L_x_18982:
        /* <DEDUP_REMOVED lines=14> */
.L_x_18980:
[----:B------:R-:W-:Y:S05]  /*194a0*/  BSYNC.RECONVERGENT B7 ;  /* 0x0000000000077941 */ /* 0x000fea0003800200 */
.L_x_18979:
        /* <DEDUP_REMOVED lines=301> */
.L_x_18984:
        /* <DEDUP_REMOVED lines=31> */
.L_x_18986:
[----:B------:R-:W-:Y:S05]  /*1a970*/  BSYNC.RECONVERGENT B6 ;  /* 0x0000000000067941 */ /* 0x000fea0003800200 */
.L_x_18985:
        /* <DEDUP_REMOVED lines=11> */
.L_x_18987:
        /* <DEDUP_REMOVED lines=13> */
.L_x_41849:


//--------------------- .text._ZN2at6native24index_elementwise_kernelILi128ELi4EZNS0_20cuda_take_put_kernelIllZZZZZNS0_11take_kernelERNS_14TensorIteratorERKNS_10TensorBaseEENKUlvE_clEvENKUlvE2_clEvENKUlvE_clEvENKUlvE0_clEvEUlRllE_EEvS4_S7_RKT1_EUliE_EEvlSE_ --------------------------
	.section	.text._ZN2at6native24index_elementwise_kernelILi128ELi4EZNS0_20cuda_take_put_kernelIllZZZZZNS0_11take_kernelERNS_14TensorIteratorERKNS_10TensorBaseEENKUlvE_clEvENKUlvE2_clEvENKUlvE_clEvENKUlvE0_clEvEUlRllE_EEvS4_S7_RKT1_EUliE_EEvlSE_,"ax",@progbits
	.align	128
        .global         _ZN2at6native24index_elementwise_kernelILi128ELi4EZNS0_20cuda_take_put_kernelIllZZZZZNS0_11take_kernelERNS_14TensorIteratorERKNS_10TensorBaseEENKUlvE_clEvENKUlvE2_clEvENKUlvE_clEvENKUlvE0_clEvEUlRllE_EEvS4_S7_RKT1_EUliE_EEvlSE_
        .type           _ZN2at6native24index_elementwise_kernelILi128ELi4EZNS0_20cuda_take_put_kernelIllZZZZZNS0_11take_kernelERNS_14TensorIteratorERKNS_10TensorBaseEENKUlvE_clEvENKUlvE2_clEvENKUlvE_clEvENKUlvE0_clEvEUlRllE_EEvS4_S7_RKT1_EUliE_EEvlSE_,@function
        .size           _ZN2at6native24index_elementwise_kernelILi128ELi4EZNS0_20cuda_take_put_kernelIllZZZZZNS0_11take_kernelERNS_14TensorIteratorERKNS_10TensorBaseEENKUlvE_clEvENKUlvE2_clEvENKUlvE_clEvENKUlvE0_clEvEUlRllE_EEvS4_S7_RKT1_EUliE_EEvlSE_,(.L_x_41690 - _ZN2at6native24index_elementwise_kernelILi128ELi4EZNS0_20cuda_take_put_kernelIllZZZZZNS0_11take_kernelERNS_14TensorIteratorERKNS_10TensorBaseEENKUlvE_clEvENKUlvE2_clEvENKUlvE_clEvENKUlvE0_clEvEUlRllE_EEvS4_S7_RKT1_EUliE_EEvlSE_)
        .other          _ZN2at6native24index_elementwise_kernelILi128ELi4EZNS0_20cuda_take_put_kernelIllZZZZZNS0_11take_kernelERNS_14TensorIteratorERKNS_10TensorBaseEENKUlvE_clEvENKUlvE2_clEvENKUlvE_clEvENKUlvE0_clEvEUlRllE_EEvS4_S7_RKT1_EUliE_EEvlSE_,@"STO_CUDA_ENTRY STV_DEFAULT"
_ZN2at6native24index_elementwise_kernelILi128ELi4EZNS0_20cuda_take_put_kernelIllZZZZZNS0_11take_kernelERNS_14TensorIteratorERKNS_10TensorBaseEENKUlvE_clEvENKUlvE2_clEvENKUlvE_clEvENKUlvE0_clEvEUlRllE_EEvS4_S7_RKT1_EUliE_EEvlSE_:
.text._ZN2at6native24index_elementwise_kernelILi128ELi4EZNS0_20cuda_take_put_kernelIllZZZZZNS0_11take_kernelERNS_14TensorIteratorERKNS_10TensorBaseEENKUlvE_clEvENKUlvE2_clEvENKUlvE_clEvENKUlvE0_clEvEUlRllE_EEvS4_S7_RKT1_EUliE_EEvlSE_:
        /* <DEDUP_REMOVED lines=47> */
.L_x_18993:
[----:B------:R-:W0:Y:S02]  /*02f0*/  LDC.64 R2, c[0x0][0x738] ;  /* 0x0001ce00ff027b82 */ /* 0x000e240000000a00 */
[----:B0-----:R-:W2:Y:S06]  /*0300*/  LDG.E.64 R2, desc[UR36][R2.64] ;  /* 0x0000002402027981 */ /* 0x001eac000c1e1b00 */
[----:B------:R-:W2:Y:S01]  /*0310*/  LDC.64 R4, c[0x0][0x580] ;  /* 0x00016000ff047b82 */ /* 0x000ea20000000a00 */
[----:B------:R-:W-:Y:S01]  /*0320*/  VIADD R16, R16, 0x80 ;  /* 0x0000008010107836 */ /* 0x000fe20000000000 */
[----:B--2---:R0:W-:Y:S06]  /*0330*/  STG.E.64 desc[UR36][R4.64], R2 ;  /* 0x0000000204007986 */ /* 0x0041ec000c101b24 */
.L_x_18992:
[----:B------:R-:W-:Y:S05]  /*0340*/  BSYNC.RECONVERGENT B6 ;  /* 0x0000000000067941 */ /* 0x000fea0003800200 */
.L_x_18991:
        /* <DEDUP_REMOVED lines=31> */
.L_x_18996:
[----:B------:R-:W0:Y:S02]  /*0540*/  LDC.64 R2, c[0x0][0x738] ;  /* 0x0001ce00ff027b82 */ /* 0x000e240000000a00 */
[----:B0-----:R-:W2:Y:S06]  /*0550*/  LDG.E.64 R2, desc[UR36][R2.64] ;  /* 0x0000002402027981 */ /* 0x001eac000c1e1b00 */
[----:B------:R-:W2:Y:S01]  /*0560*/  LDC.64 R4, c[0x0][0x580] ;  /* 0x00016000ff047b82 */ /* 0x000ea20000000a00 */
[----:B------:R-:W-:Y:S01]  /*0570*/  VIADD R16, R16, 0x80 ;  /* 0x0000008010107836 */ /* 0x000fe20000000000 */
[----:B--2---:R1:W-:Y:S06]  /*0580*/  STG.E.64 desc[UR36][R4.64], R2 ;  /* 0x0000000204007986 */ /* 0x0043ec000c101b24 */
.L_x_18995:
[----:B------:R-:W-:Y:S05]  /*0590*/  BSYNC.RECONVERGENT B6 ;  /* 0x0000000000067941 */ /* 0x000fea0003800200 */
.L_x_18994:
        /* <DEDUP_REMOVED lines=31> */
.L_x_18999:
[----:B------:R-:W0:Y:S02]  /*0790*/  LDC.64 R2, c[0x0][0x738] ;  /* 0x0001ce00ff027b82 */ /* 0x000e240000000a00 */
[----:B0-----:R-:W2:Y:S06]  /*07a0*/  LDG.E.64 R2, desc[UR36][R2.64] ;  /* 0x0000002402027981 */ /* 0x001eac000c1e1b00 */
[----:B------:R-:W2:Y:S01]  /*07b0*/  LDC.64 R4, c[0x0][0x580] ;  /* 0x00016000ff047b82 */ /* 0x000ea20000000a00 */
[----:B------:R-:W-:Y:S01]  /*07c0*/  VIADD R16, R16, 0x80 ;  /* 0x0000008010107836 */ /* 0x000fe20000000000 */
[----:B--2---:R2:W-:Y:S06]  /*07d0*/  STG.E.64 desc[UR36][R4.64], R2 ;  /* 0x0000000204007986 */ /* 0x0045ec000c101b24 */
.L_x_18998:
[----:B------:R-:W-:Y:S05]  /*07e0*/  BSYNC.RECONVERGENT B6 ;  /* 0x0000000000067941 */ /* 0x000fea0003800200 */
.L_x_18997:
        /* <DEDUP_REMOVED lines=30> */
.L_x_19000:
[----:B------:R-:W0:Y:S02]  /*09d0*/  LDC.64 R2, c[0x0][0x738] ;  /* 0x0001ce00ff027b82 */ /* 0x000e240000000a00 */
[----:B0-----:R-:W2:Y:S06]  /*09e0*/  LDG.E.64 R2, desc[UR36][R2.64] ;  /* 0x0000002402027981 */ /* 0x001eac000c1e1b00 */
[----:B------:R-:W2:Y:S02]  /*09f0*/  LDC.64 R4, c[0x0][0x580] ;  /* 0x00016000ff047b82 */ /* 0x000ea40000000a00 */
[----:B--2---:R-:W-:Y:S01]  /*0a00*/  STG.E.64 desc[UR36][R4.64], R2 ;  /* 0x0000000204007986 */ /* 0x004fe2000c101b24 */
[----:B------:R-:W-:Y:S05]  /*0a10*/  EXIT ;  /* 0x000000000000794d */ /* 0x000fea0003800000 */
.L_x_18990:
        /* <DEDUP_REMOVED lines=35> */
.L_x_19003:
        /* <DEDUP_REMOVED lines=35> */
.L_x_19004:
[----:B------:R-:W0:Y:S01]  /*0e80*/  LDCU.64 UR4, c[0x0][0x5a8] ;  /* 0x0000b500ff0477ac */ /* 0x000e220008000a00 */
[----:B------:R-:W-:Y:S01]  /*0e90*/  IMAD.MOV.U32 R10, RZ, RZ, R12 ;  /* 0x000000ffff0a7224 */ /* 0x000fe200078e000c */
[----:B------:R-:W-:Y:S02]  /*0ea0*/  MOV R9, R13 ;  /* 0x0000000d00097202 */ /* 0x000fe40000000f00 */
[----:B------:R-:W-:Y:S02]  /*0eb0*/  MOV R0, 0xef0 ;  /* 0x00000ef000007802 */ /* 0x000fe40000000f00 */
[----:B0-----:R-:W-:Y:S01]  /*0ec0*/  MOV R4, UR4 ;  /* 0x0000000400047c02 */ /* 0x001fe20008000f00 */
[----:B------:R-:W-:-:S07]  /*0ed0*/  IMAD.U32 R3, RZ, RZ, UR5 ;  /* 0x00000005ff037e24 */ /* 0x000fce000f8e00ff */
[----:B------:R-:W-:Y:S05]  /*0ee0*/  CALL.REL.NOINC `($__internal_16_$__cuda_sm20_div_u64) ;  /* 0x000003cc002c7944 */ /* 0x000fea0003c00000 */
        /* <DEDUP_REMOVED lines=10> */
.L_x_19005:
        /* <DEDUP_REMOVED lines=37> */
.L_x_19008:
[----:B------:R-:W0:Y:S01]  /*11e0*/  LDCU.64 UR4, c[0x0][0x5b0] ;  /* 0x0000b600ff0477ac */ /* 0x000e220008000a00 */
[----:B------:R-:W-:Y:S01]  /*11f0*/  MOV R10, R12 ;  /* 0x0000000c000a7202 */ /* 0x000fe20000000f00 */
[----:B------:R-:W-:Y:S01]  /*1200*/  IMAD.MOV.U32 R9, RZ, RZ, R13 ;  /* 0x000000ffff097224 */ /* 0x000fe200078e000d */
[----:B------:R-:W-:Y:S01]  /*1210*/  MOV R0, 0x1250 ;  /* 0x0000125000007802 */ /* 0x000fe20000000f00 */
[----:B0-----:R-:W-:Y:S01]  /*1220*/  IMAD.U32 R4, RZ, RZ, UR4 ;  /* 0x00000004ff047e24 */ /* 0x001fe2000f8e00ff */
[----:B------:R-:W-:-:S07]  /*1230*/  MOV R3, UR5 ;  /* 0x0000000500037c02 */ /* 0x000fce0008000f00 */
[----:B------:R-:W-:Y:S05]  /*1240*/  CALL.REL.NOINC `($__internal_16_$__cuda_sm20_div_u64) ;  /* 0x000003c800547944 */ /* 0x000fea0003c00000 */
        /* <DEDUP_REMOVED lines=11> */
.L_x_19009:
[----:B------:R-:W-:Y:S05]  /*1300*/  BSYNC.RECONVERGENT B0 ;  /* 0x0000000000007941 */ /* 0x000fea0003800200 */
.L_x_19007:
        /* <DEDUP_REMOVED lines=38> */
.L_x_19011:
        /* <DEDUP_REMOVED lines=18> */
.L_x_19012:
[----:B------:R-:W-:Y:S05]  /*1690*/  BSYNC.RECONVERGENT B0 ;  /* 0x0000000000007941 */ /* 0x000fea0003800200 */
.L_x_19010:
        /* <DEDUP_REMOVED lines=38> */
.L_x_19014:
        /* <DEDUP_REMOVED lines=18> */
.L_x_19015:
[----:B------:R-:W-:Y:S05]  /*1a20*/  BSYNC.RECONVERGENT B0 ;  /* 0x0000000000007941 */ /* 0x000fea0003800200 */
.L_x_19013:
        /* <DEDUP_REMOVED lines=38> */
.L_x_19017:
        /* <DEDUP_REMOVED lines=18> */
.L_x_19018:
[----:B------:R-:W-:Y:S05]  /*1db0*/  BSYNC.RECONVERGENT B0 ;  /* 0x0000000000007941 */ /* 0x000fea0003800200 */
.L_x_19016:
        /* <DEDUP_REMOVED lines=38> */
.L_x_19020:
        /* <DEDUP_REMOVED lines=18> */
.L_x_19021:
[----:B------:R-:W-:Y:S05]  /*2140*/  BSYNC.RECONVERGENT B0 ;  /* 0x0000000000007941 */ /* 0x000fea0003800200 */
.L_x_19019:
        /* <DEDUP_REMOVED lines=38> */
.L_x_19023:
        /* <DEDUP_REMOVED lines=18> */
.L_x_19024:
[----:B------:R-:W-:Y:S05]  /*24d0*/  BSYNC.RECONVERGENT B0 ;  /* 0x0000000000007941 */ /* 0x000fea0003800200 */
.L_x_19022:
        /* <DEDUP_REMOVED lines=38> */
.L_x_19026:
        /* <DEDUP_REMOVED lines=18> */
.L_x_19027:
[----:B------:R-:W-:Y:S05]  /*2860*/  BSYNC.RECONVERGENT B0 ;  /* 0x0000000000007941 */ /* 0x000fea0003800200 */
.L_x_19025:
        /* <DEDUP_REMOVED lines=38> */
.L_x_19029:
        /* <DEDUP_REMOVED lines=18> */
.L_x_19030:
[----:B------:R-:W-:Y:S05]  /*2bf0*/  BSYNC.RECONVERGENT B0 ;  /* 0x0000000000007941 */ /* 0x000fea0003800200 */
.L_x_19028:
        /* <DEDUP_REMOVED lines=38> */
.L_x_19032:
        /* <DEDUP_REMOVED lines=18> */
.L_x_19033:
[----:B------:R-:W-:Y:S05]  /*2f80*/  BSYNC.RECONVERGENT B0 ;  /* 0x0000000000007941 */ /* 0x000fea0003800200 */
.L_x_19031:
        /* <DEDUP_REMOVED lines=38> */
.L_x_19035:
        /* <DEDUP_REMOVED lines=18> */
.L_x_19036:
[----:B------:R-:W-:Y:S05]  /*3310*/  BSYNC.RECONVERGENT B0 ;  /* 0x0000000000007941 */ /* 0x000fea0003800200 */
.L_x_19034:
        /* <DEDUP_REMOVED lines=38> */
.L_x_19038:
        /* <DEDUP_REMOVED lines=18> */
.L_x_19039:
[----:B------:R-:W-:Y:S05]  /*36a0*/  BSYNC.RECONVERGENT B0 ;  /* 0x0000000000007941 */ /* 0x000fea0003800200 */
.L_x_19037:
        /* <DEDUP_REMOVED lines=38> */
.L_x_19041:
        /* <DEDUP_REMOVED lines=18> */
.L_x_19042:
[----:B------:R-:W-:Y:S05]  /*3a30*/  BSYNC.RECONVERGENT B0 ;  /* 0x0000000000007941 */ /* 0x000fea0003800200 */
.L_x_19040:
        /* <DEDUP_REMOVED lines=38> */
.L_x_19044:
        /* <DEDUP_REMOVED lines=18> */
.L_x_19045:
[----:B------:R-:W-:Y:S05]  /*3dc0*/  BSYNC.RECONVERGENT B0 ;  /* 0x0000000000007941 */ /* 0x000fea0003800200 */
.L_x_19043:
        /* <DEDUP_REMOVED lines=38> */
.L_x_19047:
        /* <DEDUP_REMOVED lines=18> */
.L_x_19048:
[----:B------:R-:W-:Y:S05]  /*4150*/  BSYNC.RECONVERGENT B0 ;  /* 0x0000000000007941 */ /* 0x000fea0003800200 */
.L_x_19046:
        /* <DEDUP_REMOVED lines=38> */
.L_x_19050:
        /* <DEDUP_REMOVED lines=18> */
.L_x_19051:
[----:B------:R-:W-:Y:S05]  /*44e0*/  BSYNC.RECONVERGENT B0 ;  /* 0x0000000000007941 */ /* 0x000fea0003800200 */
.L_x_19049:
        /* <DEDUP_REMOVED lines=38> */
.L_x_19053:
        /* <DEDUP_REMOVED lines=18> */
.L_x_19054:
[----:B------:R-:W-:Y:S05]  /*4870*/  BSYNC.RECONVERGENT B0 ;  /* 0x0000000000007941 */ /* 0x000fea0003800200 */
.L_x_19052:
        /* <DEDUP_REMOVED lines=38> */
.L_x_19056:
        /* <DEDUP_REMOVED lines=18> */
.L_x_19057:
[----:B------:R-:W-:Y:S05]  /*4c00*/  BSYNC.RECONVERGENT B0 ;  /* 0x0000000000007941 */ /* 0x000fea0003800200 */
.L_x_19055:
        /* <DEDUP_REMOVED lines=38> */
.L_x_19059:
        /* <DEDUP_REMOVED lines=18> */
.L_x_19060:
[----:B------:R-:W-:Y:S05]  /*4f90*/  BSYNC.RECONVERGENT B0 ;  /* 0x0000000000007941 */ /* 0x000fea0003800200 */
.L_x_19058:
        /* <DEDUP_REMOVED lines=38> */
.L_x_19062:
        /* <DEDUP_REMOVED lines=18> */
.L_x_19063:
[----:B------:R-:W-:Y:S05]  /*5320*/  BSYNC.RECONVERGENT B0 ;  /* 0x0000000000007941 */ /* 0x000fea0003800200 */
.L_x_19061:
        /* <DEDUP_REMOVED lines=38> */
.L_x_19065:
        /* <DEDUP_REMOVED lines=18> */
.L_x_19066:
[----:B------:R-:W-:Y:S05]  /*56b0*/  BSYNC.RECONVERGENT B0 ;  /* 0x0000000000007941 */ /* 0x000fea0003800200 */
.L_x_19064:
        /* <DEDUP_REMOVED lines=38> */
.L_x_19068:
        /* <DEDUP_REMOVED lines=18> */
.L_x_19069:
[----:B------:R-:W-:Y:S05]  /*5a40*/  BSYNC.RECONVERGENT B0 ;  /* 0x0000000000007941 */ /* 0x000fea0003800200 */
.L_x_19067:
        /* <DEDUP_REMOVED lines=38> */
.L_x_19071:
        /* <DEDUP_REMOVED lines=18> */
.L_x_19072:
[----:B------:R-:W-:Y:S05]  /*5dd0*/  BSYNC.RECONVERGENT B0 ;  /* 0x0000000000007941 */ /* 0x000fea0003800200 */
.L_x_19070:
        /* <DEDUP_REMOVED lines=37> */
.L_x_19074:
        /* <DEDUP_REMOVED lines=16> */
.L_x_19075:
[----:B------:R-:W-:Y:S05]  /*6130*/  BSYNC.RECONVERGENT B0 ;  /* 0x0000000000007941 */ /* 0x000fea0003800200 */
.L_x_19073:
        /* <DEDUP_REMOVED lines=34> */
.L_x_19077:
[----:B------:R-:W-:Y:S01]  /*6360*/  IMAD.MOV.U32 R8, RZ, RZ, R6 ;  /* 0x000000ffff087224 */ /* 0x000fe200078e0006 */
[----:B------:R-:W-:Y:S02]  /*6370*/  MOV R10, R7 ;  /* 0x00000007000a7202 */ /* 0x000fe40000000f00 */
[----:B------:R-:W-:-:S07]  /*6380*/  MOV R9, 0x63a0 ;  /* 0x000063a000097802 */ /* 0x000fce0000000f00 */
[----:B------:R-:W-:Y:S05]  /*6390*/  CALL.REL.NOINC `($__internal_17_$__cuda_sm20_rem_u64) ;  /* 0x0000037c00207944 */ /* 0x000fea0003c00000 */
[----:B------:R-:W-:Y:S01]  /*63a0*/  IMAD.MOV.U32 R4, RZ, RZ, R0 ;  /* 0x000000ffff047224 */ /* 0x000fe200078e0000 */
[----:B------:R-:W-:-:S07]  /*63b0*/  MOV R5, R3 ;  /* 0x0000000300057202 */ /* 0x000fce0000000f00 */
.L_x_19078:
[----:B------:R-:W-:Y:S05]  /*63c0*/  BSYNC.RECONVERGENT B0 ;  /* 0x0000000000007941 */ /* 0x000fea0003800200 */
.L_x_19076:
[----:B------:R-:W0:Y:S01]  /*63d0*/  LDCU.64 UR4, c[0x0][0x730] ;  /* 0x0000e600ff0477ac */ /* 0x000e220008000a00 */
[----:B------:R-:W-:Y:S02]  /*63e0*/  IMAD.MOV.U32 R3, RZ, RZ, R17 ;  /* 0x000000ffff037224 */ /* 0x000fe400078e0011 */
[----:B0-----:R-:W-:Y:S02]  /*63f0*/  IMAD R5, R5, UR4, RZ ;  /* 0x0000000405057c24 */ /* 0x001fe4000f8e02ff */
[----:B------:R-:W-:-:S04]  /*6400*/  IMAD.WIDE.U32 R2, R4, UR4, R2 ;  /* 0x0000000404027c25 */ /* 0x000fc8000f8e0002 */
[----:B------:R-:W-:-:S05]  /*6410*/  IMAD R5, R4, UR5, R5 ;  /* 0x0000000504057c24 */ /* 0x000fca000f8e0205 */
[----:B------:R-:W-:-:S07]  /*6420*/  IADD3 R17, PT, PT, R3, R5, RZ ;  /* 0x0000000503117210 */ /* 0x000fce0007ffe0ff */
.L_x_19006:
[----:B------:R-:W0:Y:S02]  /*6430*/  LDCU.64 UR4, c[0x0][0x738] ;  /* 0x0000e700ff0477ac */ /* 0x000e240008000a00 */
[----:B0-----:R-:W-:-:S04]  /*6440*/  LEA R4, P0, R2, UR4, 0x3 ;  /* 0x0000000402047c11 */ /* 0x001fc8000f8018ff */
[----:B------:R-:W-:-:S05]  /*6450*/  LEA.HI.X R5, R2, UR5, R17, 0x3, P0 ;  /* 0x0000000502057c11 */ /* 0x000fca00080f1c11 */
[----:B------:R-:W2:Y:S01]  /*6460*/  LDG.E.64 R2, desc[UR36][R4.64] ;  /* 0x0000002404027981 */ /* 0x000ea2000c1e1b00 */
[----:B------:R-:W2:Y:S01]  /*6470*/  LDC.64 R6, c[0x0][0x580] ;  /* 0x00016000ff067b82 */ /* 0x000ea20000000a00 */
[----:B------:R-:W-:Y:S02]  /*6480*/  VIADD R16, R16, 0x80 ;  /* 0x0000008010107836 */ /* 0x000fe40000000000 */
[----:B--2---:R0:W-:Y:S05]  /*6490*/  STG.E.64 desc[UR36][R6.64], R2 ;  /* 0x0000000206007986 */ /* 0x0041ea000c101b24 */
.L_x_19002:
[----:B------:R-:W-:Y:S05]  /*64a0*/  BSYNC.RECONVERGENT B6 ;  /* 0x0000000000067941 */ /* 0x000fea0003800200 */
.L_x_19001:
        /* <DEDUP_REMOVED lines=31> */
.L_x_19081:
        /* <DEDUP_REMOVED lines=36> */
.L_x_19082:
        /* <DEDUP_REMOVED lines=17> */
.L_x_19083:
        /* <DEDUP_REMOVED lines=37> */
.L_x_19086:
        /* <DEDUP_REMOVED lines=18> */
.L_x_19087:
[----:B------:R-:W-:Y:S05]  /*6d60*/  BSYNC.RECONVERGENT B0 ;  /* 0x0000000000007941 */ /* 0x000fea0003800200 */
.L_x_19085:
        /* <DEDUP_REMOVED lines=38> */
.L_x_19089:
        /* <DEDUP_REMOVED lines=18> */
.L_x_19090:
[----:B------:R-:W-:Y:S05]  /*70f0*/  BSYNC.RECONVERGENT B0 ;  /* 0x0000000000007941 */ /* 0x000fea0003800200 */
.L_x_19088:
        /* <DEDUP_REMOVED lines=38> */
.L_x_19092:
        /* <DEDUP_REMOVED lines=18> */
.L_x_19093:
[----:B------:R-:W-:Y:S05]  /*7480*/  BSYNC.RECONVERGENT B0 ;  /* 0x0000000000007941 */ /* 0x000fea0003800200 */
.L_x_19091:
        /* <DEDUP_REMOVED lines=38> */
.L_x_19095:
        /* <DEDUP_REMOVED lines=18> */
.L_x_19096:
[----:B------:R-:W-:Y:S05]  /*7810*/  BSYNC.RECONVERGENT B0 ;  /* 0x0000000000007941 */ /* 0x000fea0003800200 */
.L_x_19094:
        /* <DEDUP_REMOVED lines=38> */
.L_x_19098:
        /* <DEDUP_REMOVED lines=18> */
.L_x_19099:
[----:B------:R-:W-:Y:S05]  /*7ba0*/  BSYNC.RECONVERGENT B0 ;  /* 0x0000000000007941 */ /* 0x000fea0003800200 */
.L_x_19097:
        /* <DEDUP_REMOVED lines=38> */
.L_x_19101:
        /* <DEDUP_REMOVED lines=18> */
.L_x_19102:
[----:B------:R-:W-:Y:S05]  /*7f30*/  BSYNC.RECONVERGENT B0 ;  /* 0x0000000000007941 */ /* 0x000fea0003800200 */
.L_x_19100:
        /* <DEDUP_REMOVED lines=38> */
.L_x_19104:
        /* <DEDUP_REMOVED lines=18> */
.L_x_19105:
[----:B------:R-:W-:Y:S05]  /*82c0*/  BSYNC.RECONVERGENT B0 ;  /* 0x0000000000007941 */ /* 0x000fea0003800200 */
.L_x_19103:
        /* <DEDUP_REMOVED lines=38> */
.L_x_19107:
        /* <DEDUP_REMOVED lines=18> */
.L_x_19108:
[----:B------:R-:W-:Y:S05]  /*8650*/  BSYNC.RECONVERGENT B0 ;  /* 0x0000000000007941 */ /* 0x000fea0003800200 */
.L_x_19106:
        /* <DEDUP_REMOVED lines=38> */
.L_x_19110:
        /* <DEDUP_REMOVED lines=18> */
.L_x_19111:
[----:B------:R-:W-:Y:S05]  /*89e0*/  BSYNC.RECONVERGENT B0 ;  /* 0x0000000000007941 */ /* 0x000fea0003800200 */
.L_x_19109:
        /* <DEDUP_REMOVED lines=38> */
.L_x_19113:
        /* <DEDUP_REMOVED lines=18> */
.L_x_19114:
[----:B------:R-:W-:Y:S05]  /*8d70*/  BSYNC.RECONVERGENT B0 ;  /* 0x0000000000007941 */ /* 0x000fea0003800200 */
.L_x_19112:
        /* <DEDUP_REMOVED lines=38> */
.L_x_19116:
        /* <DEDUP_REMOVED lines=18> */
.L_x_19117:
[----:B------:R-:W-:Y:S05]  /*9100*/  BSYNC.RECONVERGENT B0 ;  /* 0x0000000000007941 */ /* 0x000fea0003800200 */
.L_x_19115:
        /* <DEDUP_REMOVED lines=38> */
.L_x_19119:
        /* <DEDUP_REMOVED lines=18> */
.L_x_19120:
[----:B------:R-:W-:Y:S05]  /*9490*/  BSYNC.RECONVERGENT B0 ;  /* 0x0000000000007941 */ /* 0x000fea0003800200 */
.L_x_19118:
        /* <DEDUP_REMOVED lines=38> */
.L_x_19122:
        /* <DEDUP_REMOVED lines=18> */
.L_x_19123:
[----:B------:R-:W-:Y:S05]  /*9820*/  BSYNC.RECONVERGENT B0 ;  /* 0x0000000000007941 */ /* 0x000fea0003800200 */
.L_x_19121:
        /* <DEDUP_REMOVED lines=38> */
.L_x_19125:
        /* <DEDUP_REMOVED lines=18> */
.L_x_19126:
[----:B------:R-:W-:Y:S05]  /*9bb0*/  BSYNC.RECONVERGENT B0 ;  /* 0x0000000000007941 */ /* 0x000fea0003800200 */
.L_x_19124:
        /* <DEDUP_REMOVED lines=38> */
.L_x_19128:
        /* <DEDUP_REMOVED lines=18> */
.L_x_19129:
[----:B------:R-:W-:Y:S05]  /*9f40*/  BSYNC.RECONVERGENT B0 ;  /* 0x0000000000007941 */ /* 0x000fea0003800200 */
.L_x_19127:
        /* <DEDUP_REMOVED lines=38> */
.L_x_19131:
        /* <DEDUP_REMOVED lines=18> */
.L_x_19132:
[----:B------:R-:W-:Y:S05]  /*a2d0*/  BSYNC.RECONVERGENT B0 ;  /* 0x0000000000007941 */ /* 0x000fea0003800200 */
.L_x_19130:
        /* <DEDUP_REMOVED lines=38> */
.L_x_19134:
        /* <DEDUP_REMOVED lines=18> */
.L_x_19135:
[----:B------:R-:W-:Y:S05]  /*a660*/  BSYNC.RECONVERGENT B0 ;  /* 0x0000000000007941 */ /* 0x000fea0003800200 */
.L_x_19133:
        /* <DEDUP_REMOVED lines=38> */
.L_x_19137:
        /* <DEDUP_REMOVED lines=18> */
.L_x_19138:
[----:B------:R-:W-:Y:S05]  /*a9f0*/  BSYNC.RECONVERGENT B0 ;  /* 0x0000000000007941 */ /* 0x000fea0003800200 */
.L_x_19136:
        /* <DEDUP_REMOVED lines=38> */
.L_x_19140:
        /* <DEDUP_REMOVED lines=18> */
.L_x_19141:
[----:B------:R-:W-:Y:S05]  /*ad80*/  BSYNC.RECONVERGENT B0 ;  /* 0x0000000000007941 */ /* 0x000fea0003800200 */
.L_x_19139:
        /* <DEDUP_REMOVED lines=38> */
.L_x_19143:
        /* <DEDUP_REMOVED lines=18> */
.L_x_19144:
[----:B------:R-:W-:Y:S05]  /*b110*/  BSYNC.RECONVERGENT B0 ;  /* 0x0000000000007941 */ /* 0x000fea0003800200 */
.L_x_19142:
        /* <DEDUP_REMOVED lines=38> */
.L_x_19146:
        /* <DEDUP_REMOVED lines=18> */
.L_x_19147:
[----:B------:R-:W-:Y:S05]  /*b4a0*/  BSYNC.RECONVERGENT B0 ;  /* 0x0000000000007941 */ /* 0x000fea0003800200 */
.L_x_19145:
        /* <DEDUP_REMOVED lines=38> */
.L_x_19149:
        /* <DEDUP_REMOVED lines=18> */
.L_x_19150:
[----:B------:R-:W-:Y:S05]  /*b830*/  BSYNC.RECONVERGENT B0 ;  /* 0x0000000000007941 */ /* 0x000fea0003800200 */
.L_x_19148:
        /* <DEDUP_REMOVED lines=37> */
.L_x_19152:
        /* <DEDUP_REMOVED lines=16> */
.L_x_19153:
[----:B------:R-:W-:Y:S05]  /*bb90*/  BSYNC.RECONVERGENT B0 ;  /* 0x0000000000007941 */ /* 0x000fea0003800200 */
.L_x_19151:
        /* <DEDUP_REMOVED lines=33> */
.L_x_19155:
[----:B------:R-:W-:Y:S01]  /*bdb0*/  MOV R8, R6 ;  /* 0x0000000600087202 */ /* 0x000fe20000000f00 */
[----:B------:R-:W-:Y:S01]  /*bdc0*/  IMAD.MOV.U32 R10, RZ, RZ, R7 ;  /* 0x000000ffff0a7224 */ /* 0x000fe200078e0007 */
[----:B------:R-:W-:-:S07]  /*bdd0*/  MOV R9, 0xbdf0 ;  /* 0x0000bdf000097802 */ /* 0x000fce0000000f00 */
[----:B------:R-:W-:Y:S05]  /*bde0*/  CALL.REL.NOINC `($__internal_17_$__cuda_sm20_rem_u64) ;  /* 0x00000320008c7944 */ /* 0x000fea0003c00000 */
[----:B------:R-:W-:Y:S01]  /*bdf0*/  MOV R4, R0 ;  /* 0x0000000000047202 */ /* 0x000fe20000000f00 */
[----:B------:R-:W-:-:S07]  /*be00*/  IMAD.MOV.U32 R5, RZ, RZ, R3 ;  /* 0x000000ffff057224 */ /* 0x000fce00078e0003 */
.L_x_19156:
[----:B------:R-:W-:Y:S05]  /*be10*/  BSYNC.RECONVERGENT B0 ;  /* 0x0000000000007941 */ /* 0x000fea0003800200 */
.L_x_19154:
[----:B------:R-:W0:Y:S01]  /*be20*/  LDCU.64 UR4, c[0x0][0x730] ;  /* 0x0000e600ff0477ac */ /* 0x000e220008000a00 */
[----:B------:R-:W-:Y:S01]  /*be30*/  MOV R3, R17 ;  /* 0x0000001100037202 */ /* 0x000fe20000000f00 */
[----:B0-----:R-:W-:Y:S02]  /*be40*/  IMAD R5, R5, UR4, RZ ;  /* 0x0000000405057c24 */ /* 0x001fe4000f8e02ff */
[----:B------:R-:W-:-:S04]  /*be50*/  IMAD.WIDE.U32 R2, R4, UR4, R2 ;  /* 0x0000000404027c25 */ /* 0x000fc8000f8e0002 */
[----:B------:R-:W-:-:S04]  /*be60*/  IMAD R5, R4, UR5, R5 ;  /* 0x0000000504057c24 */ /* 0x000fc8000f8e0205 */
[----:B------:R-:W-:-:S07]  /*be70*/  IMAD.IADD R17, R3, 0x1, R5 ;  /* 0x0000000103117824 */ /* 0x000fce00078e0205 */
.L_x_19084:
[----:B------:R-:W0:Y:S02]  /*be80*/  LDCU.64 UR4, c[0x0][0x738] ;  /* 0x0000e700ff0477ac */ /* 0x000e240008000a00 */
[----:B0-----:R-:W-:-:S04]  /*be90*/  LEA R4, P0, R2, UR4, 0x3 ;  /* 0x0000000402047c11 */ /* 0x001fc8000f8018ff */
[----:B------:R-:W-:-:S05]  /*bea0*/  LEA.HI.X R5, R2, UR5, R17, 0x3, P0 ;  /* 0x0000000502057c11 */ /* 0x000fca00080f1c11 */
[----:B------:R-:W2:Y:S01]  /*beb0*/  LDG.E.64 R2, desc[UR36][R4.64] ;  /* 0x0000002404027981 */ /* 0x000ea2000c1e1b00 */
[----:B------:R-:W2:Y:S01]  /*bec0*/  LDC.64 R6, c[0x0][0x580] ;  /* 0x00016000ff067b82 */ /* 0x000ea20000000a00 */
[----:B------:R-:W-:Y:S02]  /*bed0*/  IADD3 R16, PT, PT, R16, 0x80, RZ ;  /* 0x0000008010107810 */ /* 0x000fe40007ffe0ff */
[----:B--2---:R1:W-:Y:S05]  /*bee0*/  STG.E.64 desc[UR36][R6.64], R2 ;  /* 0x0000000206007986 */ /* 0x0043ea000c101b24 */
.L_x_19080:
[----:B------:R-:W-:Y:S05]  /*bef0*/  BSYNC.RECONVERGENT B6 ;  /* 0x0000000000067941 */ /* 0x000fea0003800200 */
.L_x_19079:
        /* <DEDUP_REMOVED lines=31> */
.L_x_19159:
        /* <DEDUP_REMOVED lines=36> */
.L_x_19160:
        /* <DEDUP_REMOVED lines=17> */
.L_x_19161:
        /* <DEDUP_REMOVED lines=37> */
.L_x_19164:
        /* <DEDUP_REMOVED lines=18> */
.L_x_19165:
[----:B------:R-:W-:Y:S05]  /*c7b0*/  BSYNC.RECONVERGENT B0 ;  /* 0x0000000000007941 */ /* 0x000fea0003800200 */
.L_x_19163:
        /* <DEDUP_REMOVED lines=38> */
.L_x_19167:
        /* <DEDUP_REMOVED lines=18> */
.L_x_19168:
[----:B------:R-:W-:Y:S05]  /*cb40*/  BSYNC.RECONVERGENT B0 ;  /* 0x0000000000007941 */ /* 0x000fea0003800200 */
.L_x_19166:
        /* <DEDUP_REMOVED lines=38> */
.L_x_19170:
        /* <DEDUP_REMOVED lines=18> */
.L_x_19171:
[----:B------:R-:W-:Y:S05]  /*ced0*/  BSYNC.RECONVERGENT B0 ;  /* 0x0000000000007941 */ /* 0x000fea0003800200 */
.L_x_19169:
        /* <DEDUP_REMOVED lines=38> */
.L_x_19173:
        /* <DEDUP_REMOVED lines=18> */
.L_x_19174:
[----:B------:R-:W-:Y:S05]  /*d260*/  BSYNC.RECONVERGENT B0 ;  /* 0x0000000000007941 */ /* 0x000fea0003800200 */
.L_x_19172:
        /* <DEDUP_REMOVED lines=38> */
.L_x_19176:
        /* <DEDUP_REMOVED lines=18> */
.L_x_19177:
[----:B------:R-:W-:Y:S05]  /*d5f0*/  BSYNC.RECONVERGENT B0 ;  /* 0x0000000000007941 */ /* 0x000fea0003800200 */
.L_x_19175:
        /* <DEDUP_REMOVED lines=38> */
.L_x_19179:
        /* <DEDUP_REMOVED lines=18> */
.L_x_19180:
[----:B------:R-:W-:Y:S05]  /*d980*/  BSYNC.RECONVERGENT B0 ;  /* 0x0000000000007941 */ /* 0x000fea0003800200 */
.L_x_19178:
        /* <DEDUP_REMOVED lines=38> */
.L_x_19182:
        /* <DEDUP_REMOVED lines=18> */
.L_x_19183:
[----:B------:R-:W-:Y:S05]  /*dd10*/  BSYNC.RECONVERGENT B0 ;  /* 0x0000000000007941 */ /* 0x000fea0003800200 */
.L_x_19181:
        /* <DEDUP_REMOVED lines=38> */
.L_x_19185:
        /* <DEDUP_REMOVED lines=18> */
.L_x_19186:
[----:B------:R-:W-:Y:S05]  /*e0a0*/  BSYNC.RECONVERGENT B0 ;  /* 0x0000000000007941 */ /* 0x000fea0003800200 */
.L_x_19184:
        /* <DEDUP_REMOVED lines=38> */
.L_x_19188:
        /* <DEDUP_REMOVED lines=18> */
.L_x_19189:
[----:B------:R-:W-:Y:S05]  /*e430*/  BSYNC.RECONVERGENT B0 ;  /* 0x0000000000007941 */ /* 0x000fea0003800200 */
.L_x_19187:
        /* <DEDUP_REMOVED lines=38> */
.L_x_19191:
        /* <DEDUP_REMOVED lines=18> */
.L_x_19192:
[----:B------:R-:W-:Y:S05]  /*e7c0*/  BSYNC.RECONVERGENT B0 ;  /* 0x0000000000007941 */ /* 0x000fea0003800200 */
.L_x_19190:
        /* <DEDUP_REMOVED lines=38> */
.L_x_19194:
        /* <DEDUP_REMOVED lines=18> */
.L_x_19195:
[----:B------:R-:W-:Y:S05]  /*eb50*/  BSYNC.RECONVERGENT B0 ;  /* 0x0000000000007941 */ /* 0x000fea0003800200 */
.L_x_19193:
        /* <DEDUP_REMOVED lines=38> */
.L_x_19197:
        /* <DEDUP_REMOVED lines=18> */
.L_x_19198:
[----:B------:R-:W-:Y:S05]  /*eee0*/  BSYNC.RECONVERGENT B0 ;  /* 0x0000000000007941 */ /* 0x000fea0003800200 */
.L_x_19196:
        /* <DEDUP_REMOVED lines=38> */
.L_x_19200:
        /* <DEDUP_REMOVED lines=18> */
.L_x_19201:
[----:B------:R-:W-:Y:S05]  /*f270*/  BSYNC.RECONVERGENT B0 ;  /* 0x0000000000007941 */ /* 0x000fea0003800200 */
.L_x_19199:
        /* <DEDUP_REMOVED lines=38> */
.L_x_19203:
        /* <DEDUP_REMOVED lines=18> */
.L_x_19204:
[----:B------:R-:W-:Y:S05]  /*f600*/  BSYNC.RECONVERGENT B0 ;  /* 0x0000000000007941 */ /* 0x000fea0003800200 */
.L_x_19202:
        /* <DEDUP_REMOVED lines=38> */
.L_x_19206:
        /* <DEDUP_REMOVED lines=18> */
.L_x_19207:
[----:B------:R-:W-:Y:S05]  /*f990*/  BSYNC.RECONVERGENT B0 ;  /* 0x0000000000007941 */ /* 0x000fea0003800200 */
.L_x_19205:
        /* <DEDUP_REMOVED lines=38> */
.L_x_19209:
        /* <DEDUP_REMOVED lines=18> */
.L_x_19210:
[----:B------:R-:W-:Y:S05]  /*fd20*/  BSYNC.RECONVERGENT B0 ;  /* 0x0000000000007941 */ /* 0x000fea0003800200 */
.L_x_19208:
        /* <DEDUP_REMOVED lines=38> */
.L_x_19212:
        /* <DEDUP_REMOVED lines=18> */
.L_x_19213:
[----:B------:R-:W-:Y:S05]  /*100b0*/  BSYNC.RECONVERGENT B0 ;  /* 0x0000000000007941 */ /* 0x000fea0003800200 */
.L_x_19211:
        /* <DEDUP_REMOVED lines=38> */
.L_x_19215:
        /* <DEDUP_REMOVED lines=18> */
.L_x_19216:
[----:B------:R-:W-:Y:S05]  /*10440*/  BSYNC.RECONVERGENT B0 ;  /* 0x0000000000007941 */ /* 0x000fea0003800200 */
.L_x_19214:
        /* <DEDUP_REMOVED lines=38> */
.L_x_19218:
        /* <DEDUP_REMOVED lines=18> */
.L_x_19219:
[----:B------:R-:W-:Y:S05]  /*107d0*/  BSYNC.RECONVERGENT B0 ;  /* 0x0000000000007941 */ /* 0x000fea0003800200 */
.L_x_19217:
        /* <DEDUP_REMOVED lines=38> */
.L_x_19221:
        /* <DEDUP_REMOVED lines=18> */
.L_x_19222:
[----:B------:R-:W-:Y:S05]  /*10b60*/  BSYNC.RECONVERGENT B0 ;  /* 0x0000000000007941 */ /* 0x000fea0003800200 */
.L_x_19220:
        /* <DEDUP_REMOVED lines=38> */
.L_x_19224:
        /* <DEDUP_REMOVED lines=18> */
.L_x_19225:
[----:B------:R-:W-:Y:S05]  /*10ef0*/  BSYNC.RECONVERGENT B0 ;  /* 0x0000000000007941 */ /* 0x000fea0003800200 */
.L_x_19223:
        /* <DEDUP_REMOVED lines=38> */
.L_x_19227:
        /* <DEDUP_REMOVED lines=18> */
.L_x_19228:
[----:B------:R-:W-:Y:S05]  /*11280*/  BSYNC.RECONVERGENT B0 ;  /* 0x0000000000007941 */ /* 0x000fea0003800200 */
.L_x_19226:
        /* <DEDUP_REMOVED lines=37> */
.L_x_19230:
        /* <DEDUP_REMOVED lines=16> */
.L_x_19231:
[----:B------:R-:W-:Y:S05]  /*115e0*/  BSYNC.RECONVERGENT B0 ;  /* 0x0000000000007941 */ /* 0x000fea0003800200 */
.L_x_19229:
        /* <DEDUP_REMOVED lines=33> */
.L_x_19233:
[----:B------:R-:W-:Y:S01]  /*11800*/  IMAD.MOV.U32 R8, RZ, RZ, R6 ;  /* 0x000000ffff087224 */ /* 0x000fe200078e0006 */
[----:B------:R-:W-:Y:S02]  /*11810*/  MOV R10, R7 ;  /* 0x00000007000a7202 */ /* 0x000fe40000000f00 */
[----:B------:R-:W-:-:S07]  /*11820*/  MOV R9, 0x11840 ;  /* 0x0001184000097802 */ /* 0x000fce0000000f00 */
[----:B------:R-:W-:Y:S05]  /*11830*/  CALL.REL.NOINC `($__internal_17_$__cuda_sm20_rem_u64) ;  /* 0x000002c400f87944 */ /* 0x000fea0003c00000 */
[----:B------:R-:W-:Y:S01]  /*11840*/  IMAD.MOV.U32 R4, RZ, RZ, R0 ;  /* 0x000000ffff047224 */ /* 0x000fe200078e0000 */
[----:B------:R-:W-:-:S07]  /*11850*/  MOV R5, R3 ;  /* 0x0000000300057202 */ /* 0x000fce0000000f00 */
.L_x_19234:
[----:B------:R-:W-:Y:S05]  /*11860*/  BSYNC.RECONVERGENT B0 ;  /* 0x0000000000007941 */ /* 0x000fea0003800200 */
.L_x_19232:
[----:B------:R-:W0:Y:S01]  /*11870*/  LDCU.64 UR4, c[0x0][0x730] ;  /* 0x0000e600ff0477ac */ /* 0x000e220008000a00 */
[----:B------:R-:W-:Y:S02]  /*11880*/  IMAD.MOV.U32 R3, RZ, RZ, R17 ;  /* 0x000000ffff037224 */ /* 0x000fe400078e0011 */
[----:B0-----:R-:W-:Y:S02]  /*11890*/  IMAD R5, R5, UR4, RZ ;  /* 0x0000000405057c24 */ /* 0x001fe4000f8e02ff */
[----:B------:R-:W-:-:S04]  /*118a0*/  IMAD.WIDE.U32 R2, R4, UR4, R2 ;  /* 0x0000000404027c25 */ /* 0x000fc8000f8e0002 */
[----:B------:R-:W-:-:S05]  /*118b0*/  IMAD R5, R4, UR5, R5 ;  /* 0x0000000504057c24 */ /* 0x000fca000f8e0205 */
[----:B------:R-:W-:-:S07]  /*118c0*/  IADD3 R17, PT, PT, R3, R5, RZ ;  /* 0x0000000503117210 */ /* 0x000fce0007ffe0ff */
.L_x_19162:
[----:B------:R-:W0:Y:S02]  /*118d0*/  LDCU.64 UR4, c[0x0][0x738] ;  /* 0x0000e700ff0477ac */ /* 0x000e240008000a00 */
[----:B0-----:R-:W-:-:S04]  /*118e0*/  LEA R4, P0, R2, UR4, 0x3 ;  /* 0x0000000402047c11 */ /* 0x001fc8000f8018ff */
[----:B------:R-:W-:-:S05]  /*118f0*/  LEA.HI.X R5, R2, UR5, R17, 0x3, P0 ;  /* 0x0000000502057c11 */ /* 0x000fca00080f1c11 */
[----:B------:R-:W2:Y:S01]  /*11900*/  LDG.E.64 R2, desc[UR36][R4.64] ;  /* 0x0000002404027981 */ /* 0x000ea2000c1e1b00 */
[----:B------:R-:W2:Y:S01]  /*11910*/  LDC.64 R6, c[0x0][0x580] ;  /* 0x00016000ff067b82 */ /* 0x000ea20000000a00 */
[----:B------:R-:W-:Y:S02]  /*11920*/  VIADD R16, R16, 0x80 ;  /* 0x0000008010107836 */ /* 0x000fe40000000000 */
[----:B--2---:R2:W-:Y:S05]  /*11930*/  STG.E.64 desc[UR36][R6.64], R2 ;  /* 0x0000000206007986 */ /* 0x0045ea000c101b24 */
.L_x_19158:
[----:B------:R-:W-:Y:S05]  /*11940*/  BSYNC.RECONVERGENT B6 ;  /* 0x0000000000067941 */ /* 0x000fea0003800200 */
.L_x_19157:
        /* <DEDUP_REMOVED lines=30> */
.L_x_19235:
        /* <DEDUP_REMOVED lines=36> */
.L_x_19236:
        /* <DEDUP_REMOVED lines=17> */
.L_x_19237:
        /* <DEDUP_REMOVED lines=37> */
.L_x_19240:
        /* <DEDUP_REMOVED lines=18> */
.L_x_19241:
[----:B------:R-:W-:Y:S05]  /*121f0*/  BSYNC.RECONVERGENT B0 ;  /* 0x0000000000007941 */ /* 0x000fea0003800200 */
.L_x_19239:
        /* <DEDUP_REMOVED lines=37> */
.L_x_19243:
        /* <DEDUP_REMOVED lines=18> */
.L_x_19244:
[----:B------:R-:W-:Y:S05]  /*12570*/  BSYNC.RECONVERGENT B0 ;  /* 0x0000000000007941 */ /* 0x000fea0003800200 */
.L_x_19242:
        /* <DEDUP_REMOVED lines=37> */
.L_x_19246:
        /* <DEDUP_REMOVED lines=18> */
.L_x_19247:
[----:B------:R-:W-:Y:S05]  /*128f0*/  BSYNC.RECONVERGENT B0 ;  /* 0x0000000000007941 */ /* 0x000fea0003800200 */
.L_x_19245:
        /* <DEDUP_REMOVED lines=37> */
.L_x_19249:
        /* <DEDUP_REMOVED lines=18> */
.L_x_19250:
[----:B------:R-:W-:Y:S05]  /*12c70*/  BSYNC.RECONVERGENT B0 ;  /* 0x0000000000007941 */ /* 0x000fea0003800200 */
.L_x_19248:
        /* <DEDUP_REMOVED lines=37> */
.L_x_19252:
        /* <DEDUP_REMOVED lines=18> */
.L_x_19253:
[----:B------:R-:W-:Y:S05]  /*12ff0*/  BSYNC.RECONVERGENT B0 ;  /* 0x0000000000007941 */ /* 0x000fea0003800200 */
.L_x_19251:
        /* <DEDUP_REMOVED lines=37> */
.L_x_19255:
        /* <DEDUP_REMOVED lines=18> */
.L_x_19256:
[----:B------:R-:W-:Y:S05]  /*13370*/  BSYNC.RECONVERGENT B0 ;  /* 0x0000000000007941 */ /* 0x000fea0003800200 */
.L_x_19254:
        /* <DEDUP_REMOVED lines=37> */
.L_x_19258:
        /* <DEDUP_REMOVED lines=18> */
.L_x_19259:
[----:B------:R-:W-:Y:S05]  /*136f0*/  BSYNC.RECONVERGENT B0 ;  /* 0x0000000000007941 */ /* 0x000fea0003800200 */
.L_x_19257:
        /* <DEDUP_REMOVED lines=37> */
.L_x_19261:
        /* <DEDUP_REMOVED lines=18> */
.L_x_19262:
[----:B------:R-:W-:Y:S05]  /*13a70*/  BSYNC.RECONVERGENT B0 ;  /* 0x0000000000007941 */ /* 0x000fea0003800200 */
.L_x_19260:
        /* <DEDUP_REMOVED lines=37> */
.L_x_19264:
        /* <DEDUP_REMOVED lines=18> */
.L_x_19265:
[----:B------:R-:W-:Y:S05]  /*13df0*/  BSYNC.RECONVERGENT B0 ;  /* 0x0000000000007941 */ /* 0x000fea0003800200 */
.L_x_19263:
        /* <DEDUP_REMOVED lines=37> */
.L_x_19267:
        /* <DEDUP_REMOVED lines=18> */
.L_x_19268:
[----:B------:R-:W-:Y:S05]  /*14170*/  BSYNC.RECONVERGENT B0 ;  /* 0x0000000000007941 */ /* 0x000fea0003800200 */
.L_x_19266:
        /* <DEDUP_REMOVED lines=37> */
.L_x_19270:
        /* <DEDUP_REMOVED lines=18> */
.L_x_19271:
[----:B------:R-:W-:Y:S05]  /*144f0*/  BSYNC.RECONVERGENT B0 ;  /* 0x0000000000007941 */ /* 0x000fea0003800200 */
.L_x_19269:
        /* <DEDUP_REMOVED lines=37> */
.L_x_19273:
        /* <DEDUP_REMOVED lines=18> */
.L_x_19274:
[----:B------:R-:W-:Y:S05]  /*14870*/  BSYNC.RECONVERGENT B0 ;  /* 0x0000000000007941 */ /* 0x000fea0003800200 */
.L_x_19272:
        /* <DEDUP_REMOVED lines=37> */
.L_x_19276:
        /* <DEDUP_REMOVED lines=18> */
.L_x_19277:
[----:B------:R-:W-:Y:S05]  /*14bf0*/  BSYNC.RECONVERGENT B0 ;  /* 0x0000000000007941 */ /* 0x000fea0003800200 */
.L_x_19275:
        /* <DEDUP_REMOVED lines=37> */
.L_x_19279:
        /* <DEDUP_REMOVED lines=18> */
.L_x_19280:
[----:B------:R-:W-:Y:S05]  /*14f70*/  BSYNC.RECONVERGENT B0 ;  /* 0x0000000000007941 */ /* 0x000fea0003800200 */
.L_x_19278:
        /* <DEDUP_REMOVED lines=37> */
.L_x_19282:
        /* <DEDUP_REMOVED lines=18> */
.L_x_19283:
[----:B------:R-:W-:Y:S05]  /*152f0*/  BSYNC.RECONVERGENT B0 ;  /* 0x0000000000007941 */ /* 0x000fea0003800200 */
.L_x_19281:
        /* <DEDUP_REMOVED lines=37> */
.L_x_19285:
        /* <DEDUP_REMOVED lines=18> */
.L_x_19286:
[----:B------:R-:W-:Y:S05]  /*15670*/  BSYNC.RECONVERGENT B0 ;  /* 0x0000000000007941 */ /* 0x000fea0003800200 */
.L_x_19284:
        /* <DEDUP_REMOVED lines=37> */
.L_x_19288:
        /* <DEDUP_REMOVED lines=18> */
.L_x_19289:
[----:B------:R-:W-:Y:S05]  /*159f0*/  BSYNC.RECONVERGENT B0 ;  /* 0x0000000000007941 */ /* 0x000fea0003800200 */
.L_x_19287:
        /* <DEDUP_REMOVED lines=37> */
.L_x_19291:
        /* <DEDUP_REMOVED lines=18> */
.L_x_19292:
[----:B------:R-:W-:Y:S05]  /*15d70*/  BSYNC.RECONVERGENT B0 ;  /* 0x0000000000007941 */ /* 0x000fea0003800200 */
.L_x_19290:
        /* <DEDUP_REMOVED lines=37> */
.L_x_19294:
        /* <DEDUP_REMOVED lines=18> */
.L_x_19295:
[----:B------:R-:W-:Y:S05]  /*160f0*/  BSYNC.RECONVERGENT B0 ;  /* 0x0000000000007941 */ /* 0x000fea0003800200 */
.L_x_19293:
        /* <DEDUP_REMOVED lines=37> */
.L_x_19297:
        /* <DEDUP_REMOVED lines=18> */
.L_x_19298:
[----:B------:R-:W-:Y:S05]  /*16470*/  BSYNC.RECONVERGENT B0 ;  /* 0x0000000000007941 */ /* 0x000fea0003800200 */
.L_x_19296:
        /* <DEDUP_REMOVED lines=37> */
.L_x_19300:
        /* <DEDUP_REMOVED lines=18> */
.L_x_19301:
[----:B------:R-:W-:Y:S05]  /*167f0*/  BSYNC.RECONVERGENT B0 ;  /* 0x0000000000007941 */ /* 0x000fea0003800200 */
.L_x_19299:
        /* <DEDUP_REMOVED lines=37> */
.L_x_19303:
        /* <DEDUP_REMOVED lines=18> */
.L_x_19304:
[----:B------:R-:W-:Y:S05]  /*16b70*/  BSYNC.RECONVERGENT B0 ;  /* 0x0000000000007941 */ /* 0x000fea0003800200 */
.L_x_19302:
        /* <DEDUP_REMOVED lines=36> */
.L_x_19306:
        /* <DEDUP_REMOVED lines=16> */
.L_x_19307:
[----:B------:R-:W-:Y:S05]  /*16ec0*/  BSYNC.RECONVERGENT B0 ;  /* 0x0000000000007941 */ /* 0x000fea0003800200 */
.L_x_19305:
        /* <DEDUP_REMOVED lines=32> */
.L_x_19309:
[----:B------:R-:W-:Y:S01]  /*170d0*/  IMAD.MOV.U32 R8, RZ, RZ, R6 ;  /* 0x000000ffff087224 */ /* 0x000fe200078e0006 */
[----:B------:R-:W-:Y:S02]  /*170e0*/  MOV R10, R7 ;  /* 0x00000007000a7202 */ /* 0x000fe40000000f00 */
[----:B------:R-:W-:-:S07]  /*170f0*/  MOV R9, 0x17110 ;  /* 0x0001711000097802 */ /* 0x000fce0000000f00 */
[----:B------:R-:W-:Y:S05]  /*17100*/  CALL.REL.NOINC `($__internal_17_$__cuda_sm20_rem_u64) ;  /* 0x0000026c00c47944 */ /* 0x000fea0003c00000 */
[----:B------:R-:W-:-:S07]  /*17110*/  IMAD.MOV.U32 R2, RZ, RZ, R0 ;  /* 0x000000ffff027224 */ /* 0x000fce00078e0000 */
.L_x_19310:
[----:B------:R-:W-:Y:S05]  /*17120*/  BSYNC.RECONVERGENT B0 ;  /* 0x0000000000007941 */ /* 0x000fea0003800200 */
.L_x_19308:
[----:B------:R-:W0:Y:S02]  /*17130*/  LDCU.64 UR4, c[0x0][0x730] ;  /* 0x0000e600ff0477ac */ /* 0x000e240008000a00 */
[----:B0-----:R-:W-:Y:S02]  /*17140*/  IMAD R3, R3, UR4, RZ ;  /* 0x0000000403037c24 */ /* 0x001fe4000f8e02ff */
[----:B------:R-:W-:-:S04]  /*17150*/  IMAD.WIDE.U32 R16, R2, UR4, R16 ;  /* 0x0000000402107c25 */ /* 0x000fc8000f8e0010 */
[----:B------:R-:W-:-:S05]  /*17160*/  IMAD R3, R2, UR5, R3 ;  /* 0x0000000502037c24 */ /* 0x000fca000f8e0203 */
[----:B------:R-:W-:-:S07]  /*17170*/  IADD3 R17, PT, PT, R17, R3, RZ ;  /* 0x0000000311117210 */ /* 0x000fce0007ffe0ff */
.L_x_19238:
[----:B------:R-:W0:Y:S02]  /*17180*/  LDCU.64 UR4, c[0x0][0x738] ;  /* 0x0000e700ff0477ac */ /* 0x000e240008000a00 */
[----:B0-----:R-:W-:-:S04]  /*17190*/  LEA R2, P0, R16, UR4, 0x3 ;  /* 0x0000000410027c11 */ /* 0x001fc8000f8018ff */
[----:B------:R-:W-:-:S06]  /*171a0*/  LEA.HI.X R3, R16, UR5, R17, 0x3, P0 ;  /* 0x0000000510037c11 */ /* 0x000fcc00080f1c11 */
[----:B------:R-:W2:Y:S01]  /*171b0*/  LDG.E.64 R2, desc[UR36][R2.64] ;  /* 0x0000002402027981 */ /* 0x000ea2000c1e1b00 */
[----:B------:R-:W2:Y:S03]  /*171c0*/  LDC.64 R4, c[0x0][0x580] ;  /* 0x00016000ff047b82 */ /* 0x000ea60000000a00 */
[----:B--2---:R-:W-:Y:S01]  /*171d0*/  STG.E.64 desc[UR36][R4.64], R2 ;  /* 0x0000000204007986 */ /* 0x004fe2000c101b24 */
[----:B------:R-:W-:Y:S05]  /*171e0*/  EXIT ;  /* 0x000000000000794d */ /* 0x000fea0003800000 */
.L_x_18989:
        /* <DEDUP_REMOVED lines=31> */
.L_x_19313:
        /* <DEDUP_REMOVED lines=14> */
.L_x_19312:
[----:B------:R-:W-:Y:S05]  /*174c0*/  BSYNC.RECONVERGENT B6 ;  /* 0x0000000000067941 */ /* 0x000fea0003800200 */
.L_x_19311:
        /* <DEDUP_REMOVED lines=31> */
.L_x_19316:
        /* <DEDUP_REMOVED lines=14> */
.L_x_19315:
[----:B------:R-:W-:Y:S05]  /*177a0*/  BSYNC.RECONVERGENT B6 ;  /* 0x0000000000067941 */ /* 0x000fea0003800200 */
.L_x_19314:
        /* <DEDUP_REMOVED lines=31> */
.L_x_19319:
        /* <DEDUP_REMOVED lines=14> */
.L_x_19318:
[----:B------:R-:W-:Y:S05]  /*17a80*/  BSYNC.RECONVERGENT B6 ;  /* 0x0000000000067941 */ /* 0x000fea0003800200 */
.L_x_19317:
        /* <DEDUP_REMOVED lines=30> */
.L_x_19320:
        /* <DEDUP_REMOVED lines=14> */
.L_x_18988:
        /* <DEDUP_REMOVED lines=311> */
.L_x_19325:
        /* <DEDUP_REMOVED lines=29> */
.L_x_19327:
[----:B------:R-:W-:Y:S05]  /*19290*/  BSYNC.RECONVERGENT B7 ;  /* 0x0000000000077941 */ /* 0x000fea0003800200 */
.L_x_19326:
[----:B------:R-:W0:Y:S01]  /*192a0*/  LDC.64 R2, c[0x0][0x738] ;  /* 0x0001ce00ff027b82 */ /* 0x000e220000000a00 */
[----:B------:R-:W1:Y:S01]  /*192b0*/  LDCU.64 UR4, c[0x0][0x580] ;  /* 0x0000b000ff0477ac */ /* 0x000e620008000a00 */
[----:B0-----:R-:W2:Y:S01]  /*192c0*/  LDG.E.64 R2, desc[UR36][R2.64] ;  /* 0x0000002402027981 */ /* 0x001ea2000c1e1b00 */
[----:B-1----:R-:W-:Y:S02]  /*192d0*/  IADD3 R4, P0, PT, R19, UR4, RZ ;  /* 0x0000000413047c10 */ /* 0x002fe4000ff1e0ff */
[----:B------:R-:W-:-:S03]  /*192e0*/  IADD3 R16, PT, PT, R16, 0x80, RZ ;  /* 0x0000008010107810 */ /* 0x000fc60007ffe0ff */
[----:B------:R-:W-:-:S05]  /*192f0*/  IMAD.X R5, RZ, RZ, UR5, P0 ;  /* 0x00000005ff057e24 */ /* 0x000fca00080e06ff */
[----:B--2---:R0:W-:Y:S03]  /*19300*/  STG.E.64 desc[UR36][R4.64], R2 ;  /* 0x0000000204007986 */ /* 0x0041e6000c101b24 */
.L_x_19324:
[----:B------:R-:W-:Y:S05]  /*19310*/  BSYNC.RECONVERGENT B6 ;  /* 0x0000000000067941 */ /* 0x000fea0003800200 */
.L_x_19323:
        /* <DEDUP_REMOVED lines=303> */
.L_x_19330:
        /* <DEDUP_REMOVED lines=29> */
.L_x_19332:
[----:B------:R-:W-:Y:S05]  /*1a7e0*/  BSYNC.RECONVERGENT B7 ;  /* 0x0000000000077941 */ /* 0x000fea0003800200 */
.L_x_19331:
[----:B------:R-:W0:Y:S01]  /*1a7f0*/  LDC.64 R2, c[0x0][0x738] ;  /* 0x0001ce00ff027b82 */ /* 0x000e220000000a00 */
[----:B------:R-:W1:Y:S01]  /*1a800*/  LDCU.64 UR4, c[0x0][0x580] ;  /* 0x0000b000ff0477ac */ /* 0x000e620008000a00 */
[----:B0-----:R-:W2:Y:S01]  /*1a810*/  LDG.E.64 R2, desc[UR36][R2.64] ;  /* 0x0000002402027981 */ /* 0x001ea2000c1e1b00 */
[----:B-1----:R-:W-:Y:S01]  /*1a820*/  IADD3 R4, P0, PT, R19, UR4, RZ ;  /* 0x0000000413047c10 */ /* 0x002fe2000ff1e0ff */
[----:B------:R-:W-:-:S03]  /*1a830*/  VIADD R16, R16, 0x80 ;  /* 0x0000008010107836 */ /* 0x000fc60000000000 */
[----:B------:R-:W-:-:S05]  /*1a840*/  IADD3.X R5, PT, PT, RZ, UR5, RZ, P0, !PT ;  /* 0x00000005ff057c10 */ /* 0x000fca00087fe4ff */
[----:B--2---:R1:W-:Y:S04]  /*1a850*/  STG.E.64 desc[UR36][R4.64], R2 ;  /* 0x0000000204007986 */ /* 0x0043e8000c101b24 */
.L_x_19329:
[----:B------:R-:W-:Y:S05]  /*1a860*/  BSYNC.RECONVERGENT B6 ;  /* 0x0000000000067941 */ /* 0x000fea0003800200 */
.L_x_19328:
        /* <DEDUP_REMOVED lines=303> */
.L_x_19335:
        /* <DEDUP_REMOVED lines=29> */
.L_x_19337:
[----:B------:R-:W-:Y:S05]  /*1bd30*/  BSYNC.RECONVERGENT B7 ;  /* 0x0000000000077941 */ /* 0x000fea0003800200 */
.L_x_19336:
[----:B------:R-:W0:Y:S01]  /*1bd40*/  LDC.64 R2, c[0x0][0x738] ;  /* 0x0001ce00ff027b82 */ /* 0x000e220000000a00 */
[----:B------:R-:W1:Y:S01]  /*1bd50*/  LDCU.64 UR4, c[0x0][0x580] ;  /* 0x0000b000ff0477ac */ /* 0x000e620008000a00 */
[----:B0-----:R-:W2:Y:S01]  /*1bd60*/  LDG.E.64 R2, desc[UR36][R2.64] ;  /* 0x0000002402027981 */ /* 0x001ea2000c1e1b00 */
[----:B-1----:R-:W-:Y:S02]  /*1bd70*/  IADD3 R4, P0, PT, R19, UR4, RZ ;  /* 0x0000000413047c10 */ /* 0x002fe4000ff1e0ff */
[----:B------:R-:W-:-:S03]  /*1bd80*/  IADD3 R16, PT, PT, R16, 0x80, RZ ;  /* 0x0000008010107810 */ /* 0x000fc60007ffe0ff */
[----:B------:R-:W-:-:S05]  /*1bd90*/  IMAD.X R5, RZ, RZ, UR5, P0 ;  /* 0x00000005ff057e24 */ /* 0x000fca00080e06ff */
[----:B--2---:R2:W-:Y:S03]  /*1bda0*/  STG.E.64 desc[UR36][R4.64], R2 ;  /* 0x0000000204007986 */ /* 0x0045e6000c101b24 */
.L_x_19334:
[----:B------:R-:W-:Y:S05]  /*1bdb0*/  BSYNC.RECONVERGENT B6 ;  /* 0x0000000000067941 */ /* 0x000fea0003800200 */
.L_x_19333:
        /* <DEDUP_REMOVED lines=302> */
.L_x_19338:
        /* <DEDUP_REMOVED lines=31> */
.L_x_19340:
[----:B------:R-:W-:Y:S05]  /*1d290*/  BSYNC.RECONVERGENT B6 ;  /* 0x0000000000067941 */ /* 0x000fea0003800200 */
.L_x_19339:
[----:B------:R-:W0:Y:S02]  /*1d2a0*/  LDC.64 R2, c[0x0][0x738] ;  /* 0x0001ce00ff027b82 */ /* 0x000e240000000a00 */
[----:B0-----:R-:W2:Y:S04]  /*1d2b0*/  LDG.E.64 R2, desc[UR36][R2.64] ;  /* 0x0000002402027981 */ /* 0x001ea8000c1e1b00 */
[----:B--2---:R-:W-:Y:S01]  /*1d2c0*/  STG.E.64 desc[UR36][R16.64], R2 ;  /* 0x0000000210007986 */ /* 0x004fe2000c101b24 */
[----:B------:R-:W-:Y:S05]  /*1d2d0*/  EXIT ;  /* 0x000000000000794d */ /* 0x000fea0003800000 */
.L_x_19322:
        /* <DEDUP_REMOVED lines=309> */
.L_x_19343:
        /* <DEDUP_REMOVED lines=29> */
.L_x_19345:
[----:B------:R-:W-:Y:S05]  /*1e800*/  BSYNC.RECONVERGENT B7 ;  /* 0x0000000000077941 */ /* 0x000fea0003800200 */
.L_x_19344:
        /* <DEDUP_REMOVED lines=36> */
.L_x_19347:
        /* <DEDUP_REMOVED lines=17> */
.L_x_19348:
[----:B------:R-:W-:Y:S05]  /*1eb60*/  BSYNC.RECONVERGENT B0 ;  /* 0x0000000000007941 */ /* 0x000fea0003800200 */
.L_x_19346:
        /* <DEDUP_REMOVED lines=37> */
.L_x_19351:
        /* <DEDUP_REMOVED lines=18> */
.L_x_19352:
[----:B------:R-:W-:Y:S05]  /*1eee0*/  BSYNC.RECONVERGENT B0 ;  /* 0x0000000000007941 */ /* 0x000fea0003800200 */
.L_x_19350:
        /* <DEDUP_REMOVED lines=37> */
.L_x_19354:
        /* <DEDUP_REMOVED lines=18> */
.L_x_19355:
[----:B------:R-:W-:Y:S05]  /*1f260*/  BSYNC.RECONVERGENT B0 ;  /* 0x0000000000007941 */ /* 0x000fea0003800200 */
.L_x_19353:
        /* <DEDUP_REMOVED lines=37> */
.L_x_19357:
        /* <DEDUP_REMOVED lines=18> */
.L_x_19358:
[----:B------:R-:W-:Y:S05]  /*1f5e0*/  BSYNC.RECONVERGENT B0 ;  /* 0x0000000000007941 */ /* 0x000fea0003800200 */
.L_x_19356:
        /* <DEDUP_REMOVED lines=37> */
.L_x_19360:
[----:B------:R-:W0:Y:S01]  /*1f840*/  LDCU.64 UR4, c[0x0][0x5c8] ;  /* 0x0000b900ff0477ac */ /* 0x000e220008000a00 */
[----:B------:R-:W-:Y:S02]  /*1f850*/  MOV R10, R12 ;  /* 0x0000000c000a7202 */ /* 0x000fe40000000f00 */
        /* <DEDUP_REMOVED lines=16> */
.L_x_19361:
[----:B------:R-:W-:Y:S05]  /*1f960*/  BSYNC.RECONVERGENT B0 ;  /* 0x0000000000007941 */ /* 0x000fea0003800200 */
.L_x_19359:
        /* <DEDUP_REMOVED lines=37> */
.L_x_19363:
[----:B------:R-:W0:Y:S01]  /*1fbc0*/  LDCU.64 UR4, c[0x0][0x5d0] ;  /* 0x0000ba00ff0477ac */ /* 0x000e220008000a00 */
[----:B------:R-:W-:Y:S02]  /*1fbd0*/  MOV R10, R12 ;  /* 0x0000000c000a7202 */ /* 0x000fe40000000f00 */
[----:B------:R-:W-:Y:S02]  /*1fbe0*/  MOV R9, R13 ;  /* 0x0000000d00097202 */ /* 0x000fe40000000f00 */
[----:B------:R-:W-:Y:S01]  /*1fbf0*/  MOV R0, 0x1fc30 ;  /* 0x0001fc3000007802 */ /* 0x000fe20000000f00 */
[----:B0-----:R-:W-:Y:S01]  /*1fc00*/  IMAD.U32 R4, RZ, RZ, UR4 ;  /* 0x00000004ff047e24 */ /* 0x001fe2000f8e00ff */
[----:B------:R-:W-:-:S07]  /*1fc10*/  MOV R3, UR5 ;  /* 0x0000000500037c02 */ /* 0x000fce0008000f00 */
[----:B------:R-:W-:Y:S05]  /*1fc20*/  CALL.REL.NOINC `($__internal_16_$__cuda_sm20_div_u64) ;  /* 0x000001dc00dc7944 */ /* 0x000fea0003c00000 */
        /* <DEDUP_REMOVED lines=11> */
.L_x_19364:
[----:B------:R-:W-:Y:S05]  /*1fce0*/  BSYNC.RECONVERGENT B0 ;  /* 0x0000000000007941 */ /* 0x000fea0003800200 */
.L_x_19362:
        /* <DEDUP_REMOVED lines=37> */
.L_x_19366:
[----:B------:R-:W0:Y:S01]  /*1ff40*/  LDCU.64 UR4, c[0x0][0x5d8] ;  /* 0x0000bb00ff0477ac */ /* 0x000e220008000a00 */
[----:B------:R-:W-:Y:S01]  /*1ff50*/  IMAD.MOV.U32 R10, RZ, RZ, R12 ;  /* 0x000000ffff0a7224 */ /* 0x000fe200078e000c */
[----:B------:R-:W-:Y:S01]  /*1ff60*/  MOV R0, 0x1ffb0 ;  /* 0x0001ffb000007802 */ /* 0x000fe20000000f00 */
[----:B------:R-:W-:Y:S01]  /*1ff70*/  IMAD.MOV.U32 R9, RZ, RZ, R13 ;  /* 0x000000ffff097224 */ /* 0x000fe200078e000d */
[----:B0-----:R-:W-:Y:S02]  /*1ff80*/  MOV R4, UR4 ;  /* 0x0000000400047c02 */ /* 0x001fe40008000f00 */
[----:B------:R-:W-:-:S07]  /*1ff90*/  MOV R3, UR5 ;  /* 0x0000000500037c02 */ /* 0x000fce0008000f00 */
[----:B------:R-:W-:Y:S05]  /*1ffa0*/  CALL.REL.NOINC `($__internal_16_$__cuda_sm20_div_u64) ;  /* 0x000001d800fc7944 */ /* 0x000fea0003c00000 */
        /* <DEDUP_REMOVED lines=11> */
.L_x_19367:
[----:B------:R-:W-:Y:S05]  /*20060*/  BSYNC.RECONVERGENT B0 ;  /* 0x0000000000007941 */ /* 0x000fea0003800200 */
.L_x_19365:
        /* <DEDUP_REMOVED lines=37> */
.L_x_19369:
        /* <DEDUP_REMOVED lines=18> */
.L_x_19370:
[----:B------:R-:W-:Y:S05]  /*203e0*/  BSYNC.RECONVERGENT B0 ;  /* 0x0000000000007941 */ /* 0x000fea0003800200 */
.L_x_19368:
        /* <DEDUP_REMOVED lines=37> */
.L_x_19372:
        /* <DEDUP_REMOVED lines=18> */
.L_x_19373:
[----:B------:R-:W-:Y:S05]  /*20760*/  BSYNC.RECONVERGENT B0 ;  /* 0x0000000000007941 */ /* 0x000fea0003800200 */
.L_x_19371:
        /* <DEDUP_REMOVED lines=37> */
.L_x_19375:
        /* <DEDUP_REMOVED lines=18> */
.L_x_19376:
[----:B------:R-:W-:Y:S05]  /*20ae0*/  BSYNC.RECONVERGENT B0 ;  /* 0x0000000000007941 */ /* 0x000fea0003800200 */
.L_x_19374:
        /* <DEDUP_REMOVED lines=37> */
.L_x_19378:
        /* <DEDUP_REMOVED lines=18> */
.L_x_19379:
[----:B------:R-:W-:Y:S05]  /*20e60*/  BSYNC.RECONVERGENT B0 ;  /* 0x0000000000007941 */ /* 0x000fea0003800200 */
.L_x_19377:
        /* <DEDUP_REMOVED lines=37> */
.L_x_19381:
        /* <DEDUP_REMOVED lines=18> */
.L_x_19382:
[----:B------:R-:W-:Y:S05]  /*211e0*/  BSYNC.RECONVERGENT B0 ;  /* 0x0000000000007941 */ /* 0x000fea0003800200 */
.L_x_19380:
        /* <DEDUP_REMOVED lines=37> */
.L_x_19384:
        /* <DEDUP_REMOVED lines=18> */
.L_x_19385:
[----:B------:R-:W-:Y:S05]  /*21560*/  BSYNC.RECONVERGENT B0 ;  /* 0x0000000000007941 */ /* 0x000fea0003800200 */
.L_x_19383:
        /* <DEDUP_REMOVED lines=37> */
.L_x_19387:
        /* <DEDUP_REMOVED lines=18> */
.L_x_19388:
[----:B------:R-:W-:Y:S05]  /*218e0*/  BSYNC.RECONVERGENT B0 ;  /* 0x0000000000007941 */ /* 0x000fea0003800200 */
.L_x_19386:
        /* <DEDUP_REMOVED lines=37> */
.L_x_19390:
        /* <DEDUP_REMOVED lines=18> */
.L_x_19391:
[----:B------:R-:W-:Y:S05]  /*21c60*/  BSYNC.RECONVERGENT B0 ;  /* 0x0000000000007941 */ /* 0x000fea0003800200 */
.L_x_19389:
        /* <DEDUP_REMOVED lines=37> */
.L_x_19393:
        /* <DEDUP_REMOVED lines=18> */
.L_x_19394:
[----:B------:R-:W-:Y:S05]  /*21fe0*/  BSYNC.RECONVERGENT B0 ;  /* 0x0000000000007941 */ /* 0x000fea0003800200 */
.L_x_19392:
        /* <DEDUP_REMOVED lines=37> */
.L_x_19396:
        /* <DEDUP_REMOVED lines=18> */
.L_x_19397:
[----:B------:R-:W-:Y:S05]  /*22360*/  BSYNC.RECONVERGENT B0 ;  /* 0x0000000000007941 */ /* 0x000fea0003800200 */
.L_x_19395:
        /* <DEDUP_REMOVED lines=37> */
.L_x_19399:
        /* <DEDUP_REMOVED lines=18> */
.L_x_19400:
[----:B------:R-:W-:Y:S05]  /*226e0*/  BSYNC.RECONVERGENT B0 ;  /* 0x0000000000007941 */ /* 0x000fea0003800200 */
.L_x_19398:
        /* <DEDUP_REMOVED lines=37> */
.L_x_19402:
        /* <DEDUP_REMOVED lines=18> */
.L_x_19403:
[----:B------:R-:W-:Y:S05]  /*22a60*/  BSYNC.RECONVERGENT B0 ;  /* 0x0000000000007941 */ /* 0x000fea0003800200 */
.L_x_19401:
        /* <DEDUP_REMOVED lines=37> */
.L_x_19405:
        /* <DEDUP_REMOVED lines=18> */
.L_x_19406:
[----:B------:R-:W-:Y:S05]  /*22de0*/  BSYNC.RECONVERGENT B0 ;  /* 0x0000000000007941 */ /* 0x000fea0003800200 */
.L_x_19404:
        /* <DEDUP_REMOVED lines=37> */
.L_x_19408:
        /* <DEDUP_REMOVED lines=18> */
.L_x_19409:
[----:B------:R-:W-:Y:S05]  /*23160*/  BSYNC.RECONVERGENT B0 ;  /* 0x0000000000007941 */ /* 0x000fea0003800200 */
.L_x_19407:
        /* <DEDUP_REMOVED lines=37> */
.L_x_19411:
        /* <DEDUP_REMOVED lines=18> */
.L_x_19412:
[----:B------:R-:W-:Y:S05]  /*234e0*/  BSYNC.RECONVERGENT B0 ;  /* 0x0000000000007941 */ /* 0x000fea0003800200 */
.L_x_19410:
        /* <DEDUP_REMOVED lines=37> */
.L_x_19414:
        /* <DEDUP_REMOVED lines=18> */
.L_x_19415:
[----:B------:R-:W-:Y:S05]  /*23860*/  BSYNC.RECONVERGENT B0 ;  /* 0x0000000000007941 */ /* 0x000fea0003800200 */
.L_x_19413:
        /* <DEDUP_REMOVED lines=36> */
.L_x_19417:
        /* <DEDUP_REMOVED lines=16> */
.L_x_19418:
[----:B------:R-:W-:Y:S05]  /*23bb0*/  BSYNC.RECONVERGENT B0 ;  /* 0x0000000000007941 */ /* 0x000fea0003800200 */
.L_x_19416:
        /* <DEDUP_REMOVED lines=32> */
.L_x_19420:
[----:B------:R-:W-:Y:S01]  /*23dc0*/  MOV R8, R6 ;  /* 0x0000000600087202 */ /* 0x000fe20000000f00 */
[----:B------:R-:W-:Y:S01]  /*23dd0*/  IMAD.MOV.U32 R10, RZ, RZ, R7 ;  /* 0x000000ffff0a7224 */ /* 0x000fe200078e0007 */
[----:B------:R-:W-:-:S07]  /*23de0*/  MOV R9, 0x23e00 ;  /* 0x00023e0000097802 */ /* 0x000fce0000000f00 */
[----:B------:R-:W-:Y:S05]  /*23df0*/  CALL.REL.NOINC `($__internal_17_$__cuda_sm20_rem_u64) ;  /* 0x000001a000887944 */ /* 0x000fea0003c00000 */
[----:B------:R-:W-:Y:S02]  /*23e00*/  MOV R4, R0 ;  /* 0x0000000000047202 */ /* 0x000fe40000000f00 */
[----:B------:R-:W-:-:S07]  /*23e10*/  MOV R5, R3 ;  /* 0x0000000300057202 */ /* 0x000fce0000000f00 */
.L_x_19421:
[----:B------:R-:W-:Y:S05]  /*23e20*/  BSYNC.RECONVERGENT B0 ;  /* 0x0000000000007941 */ /* 0x000fea0003800200 */
.L_x_19419:
[----:B------:R-:W0:Y:S02]  /*23e30*/  LDCU.64 UR4, c[0x0][0x730] ;  /* 0x0000e600ff0477ac */ /* 0x000e240008000a00 */
[----:B0-----:R-:W-:Y:S02]  /*23e40*/  IMAD R3, R5, UR4, RZ ;  /* 0x0000000405037c24 */ /* 0x001fe4000f8e02ff */
[----:B------:R-:W-:-:S04]  /*23e50*/  IMAD.WIDE.U32 R20, R4, UR4, R20 ;  /* 0x0000000404147c25 */ /* 0x000fc8000f8e0014 */
[----:B------:R-:W-:-:S04]  /*23e60*/  IMAD R3, R4, UR5, R3 ;  /* 0x0000000504037c24 */ /* 0x000fc8000f8e0203 */
[----:B------:R-:W-:-:S07]  /*23e70*/  IMAD.IADD R21, R21, 0x1, R3 ;  /* 0x0000000115157824 */ /* 0x000fce00078e0203 */
.L_x_19349:
        /* <DEDUP_REMOVED lines=9> */
.L_x_19342:
[----:B------:R-:W-:Y:S05]  /*23f10*/  BSYNC.RECONVERGENT B6 ;  /* 0x0000000000067941 */ /* 0x000fea0003800200 */
.L_x_19341:
        /* <DEDUP_REMOVED lines=303> */
.L_x_19424:
        /* <DEDUP_REMOVED lines=29> */
.L_x_19426:
[----:B------:R-:W-:Y:S05]  /*253e0*/  BSYNC.RECONVERGENT B7 ;  /* 0x0000000000077941 */ /* 0x000fea0003800200 */
.L_x_19425:
        /* <DEDUP_REMOVED lines=36> */
.L_x_19428:
        /* <DEDUP_REMOVED lines=17> */
.L_x_19429:
[----:B------:R-:W-:Y:S05]  /*25740*/  BSYNC.RECONVERGENT B0 ;  /* 0x0000000000007941 */ /* 0x000fea0003800200 */
.L_x_19427:
        /* <DEDUP_REMOVED lines=37> */
.L_x_19432:
        /* <DEDUP_REMOVED lines=18> */
.L_x_19433:
[----:B------:R-:W-:Y:S05]  /*25ac0*/  BSYNC.RECONVERGENT B0 ;  /* 0x0000000000007941 */ /* 0x000fea0003800200 */
.L_x_19431:
        /* <DEDUP_REMOVED lines=37> */
.L_x_19435:
        /* <DEDUP_REMOVED lines=18> */
.L_x_19436:
[----:B------:R-:W-:Y:S05]  /*25e40*/  BSYNC.RECONVERGENT B0 ;  /* 0x0000000000007941 */ /* 0x000fea0003800200 */
.L_x_19434:
        /* <DEDUP_REMOVED lines=37> */
.L_x_19438:
        /* <DEDUP_REMOVED lines=18> */
.L_x_19439:
[----:B------:R-:W-:Y:S05]  /*261c0*/  BSYNC.RECONVERGENT B0 ;  /* 0x0000000000007941 */ /* 0x000fea0003800200 */
.L_x_19437:
        /* <DEDUP_REMOVED lines=37> */
.L_x_19441:
        /* <DEDUP_REMOVED lines=18> */
.L_x_19442:
[----:B------:R-:W-:Y:S05]  /*26540*/  BSYNC.RECONVERGENT B0 ;  /* 0x0000000000007941 */ /* 0x000fea0003800200 */
.L_x_19440:
        /* <DEDUP_REMOVED lines=37> */
.L_x_19444:
        /* <DEDUP_REMOVED lines=18> */
.L_x_19445:
[----:B------:R-:W-:Y:S05]  /*268c0*/  BSYNC.RECONVERGENT B0 ;  /* 0x0000000000007941 */ /* 0x000fea0003800200 */
.L_x_19443:
        /* <DEDUP_REMOVED lines=37> */
.L_x_19447:
        /* <DEDUP_REMOVED lines=18> */
.L_x_19448:
[----:B------:R-:W-:Y:S05]  /*26c40*/  BSYNC.RECONVERGENT B0 ;  /* 0x0000000000007941 */ /* 0x000fea0003800200 */
.L_x_19446:
        /* <DEDUP_REMOVED lines=37> */
.L_x_19450:
        /* <DEDUP_REMOVED lines=18> */
.L_x_19451:
[----:B------:R-:W-:Y:S05]  /*26fc0*/  BSYNC.RECONVERGENT B0 ;  /* 0x0000000000007941 */ /* 0x000fea0003800200 */
.L_x_19449:
        /* <DEDUP_REMOVED lines=37> */
.L_x_19453:
        /* <DEDUP_REMOVED lines=18> */
.L_x_19454:
[----:B------:R-:W-:Y:S05]  /*27340*/  BSYNC.RECONVERGENT B0 ;  /* 0x0000000000007941 */ /* 0x000fea0003800200 */
.L_x_19452:
        /* <DEDUP_REMOVED lines=37> */
.L_x_19456:
        /* <DEDUP_REMOVED lines=18> */
.L_x_19457:
[----:B------:R-:W-:Y:S05]  /*276c0*/  BSYNC.RECONVERGENT B0 ;  /* 0x0000000000007941 */ /* 0x000fea0003800200 */
.L_x_19455:
        /* <DEDUP_REMOVED lines=37> */
.L_x_19459:
        /* <DEDUP_REMOVED lines=18> */
.L_x_19460:
[----:B------:R-:W-:Y:S05]  /*27a40*/  BSYNC.RECONVERGENT B0 ;  /* 0x0000000000007941 */ /* 0x000fea0003800200 */
.L_x_19458:
        /* <DEDUP_REMOVED lines=37> */
.L_x_19462:
        /* <DEDUP_REMOVED lines=18> */
.L_x_19463:
[----:B------:R-:W-:Y:S05]  /*27dc0*/  BSYNC.RECONVERGENT B0 ;  /* 0x0000000000007941 */ /* 0x000fea0003800200 */
.L_x_19461:
        /* <DEDUP_REMOVED lines=37> */
.L_x_19465:
        /* <DEDUP_REMOVED lines=18> */
.L_x_19466:
[----:B------:R-:W-:Y:S05]  /*28140*/  BSYNC.RECONVERGENT B0 ;  /* 0x0000000000007941 */ /* 0x000fea0003800200 */
.L_x_19464:
        /* <DEDUP_REMOVED lines=37> */
.L_x_19468:
        /* <DEDUP_REMOVED lines=18> */
.L_x_19469:
[----:B------:R-:W-:Y:S05]  /*284c0*/  BSYNC.RECONVERGENT B0 ;  /* 0x0000000000007941 */ /* 0x000fea0003800200 */
.L_x_19467:
        /* <DEDUP_REMOVED lines=37> */
.L_x_19471:
        /* <DEDUP_REMOVED lines=18> */
.L_x_19472:
[----:B------:R-:W-:Y:S05]  /*28840*/  BSYNC.RECONVERGENT B0 ;  /* 0x0000000000007941 */ /* 0x000fea0003800200 */
.L_x_19470:
        /* <DEDUP_REMOVED lines=37> */
.L_x_19474:
        /* <DEDUP_REMOVED lines=18> */
.L_x_19475:
[----:B------:R-:W-:Y:S05]  /*28bc0*/  BSYNC.RECONVERGENT B0 ;  /* 0x0000000000007941 */ /* 0x000fea0003800200 */
.L_x_19473:
        /* <DEDUP_REMOVED lines=37> */
.L_x_19477:
        /* <DEDUP_REMOVED lines=18> */
.L_x_19478:
[----:B------:R-:W-:Y:S05]  /*28f40*/  BSYNC.RECONVERGENT B0 ;  /* 0x0000000000007941 */ /* 0x000fea0003800200 */
.L_x_19476:
        /* <DEDUP_REMOVED lines=37> */
.L_x_19480:
        /* <DEDUP_REMOVED lines=18> */
.L_x_19481:
[----:B------:R-:W-:Y:S05]  /*292c0*/  BSYNC.RECONVERGENT B0 ;  /* 0x0000000000007941 */ /* 0x000fea0003800200 */
.L_x_19479:
        /* <DEDUP_REMOVED lines=37> */
.L_x_19483:
        /* <DEDUP_REMOVED lines=18> */
.L_x_19484:
[----:B------:R-:W-:Y:S05]  /*29640*/  BSYNC.RECONVERGENT B0 ;  /* 0x0000000000007941 */ /* 0x000fea0003800200 */
.L_x_19482:
        /* <DEDUP_REMOVED lines=37> */
.L_x_19486:
        /* <DEDUP_REMOVED lines=18> */
.L_x_19487:
[----:B------:R-:W-:Y:S05]  /*299c0*/  BSYNC.RECONVERGENT B0 ;  /* 0x0000000000007941 */ /* 0x000fea0003800200 */
.L_x_19485:
        /* <DEDUP_REMOVED lines=37> */
.L_x_19489:
        /* <DEDUP_REMOVED lines=18> */
.L_x_19490:
[----:B------:R-:W-:Y:S05]  /*29d40*/  BSYNC.RECONVERGENT B0 ;  /* 0x0000000000007941 */ /* 0x000fea0003800200 */
.L_x_19488:
        /* <DEDUP_REMOVED lines=37> */
.L_x_19492:
        /* <DEDUP_REMOVED lines=18> */
.L_x_19493:
[----:B------:R-:W-:Y:S05]  /*2a0c0*/  BSYNC.RECONVERGENT B0 ;  /* 0x0000000000007941 */ /* 0x000fea0003800200 */
.L_x_19491:
        /* <DEDUP_REMOVED lines=37> */
.L_x_19495:
        /* <DEDUP_REMOVED lines=18> */
.L_x_19496:
[----:B------:R-:W-:Y:S05]  /*2a440*/  BSYNC.RECONVERGENT B0 ;  /* 0x0000000000007941 */ /* 0x000fea0003800200 */
.L_x_19494:
        /* <DEDUP_REMOVED lines=36> */
.L_x_19498:
        /* <DEDUP_REMOVED lines=16> */
.L_x_19499:
[----:B------:R-:W-:Y:S05]  /*2a790*/  BSYNC.RECONVERGENT B0 ;  /* 0x0000000000007941 */ /* 0x000fea0003800200 */
.L_x_19497:
        /* <DEDUP_REMOVED lines=32> */
.L_x_19501:
[----:B------:R-:W-:Y:S02]  /*2a9a0*/  MOV R8, R6 ;  /* 0x0000000600087202 */ /* 0x000fe40000000f00 */
[----:B------:R-:W-:Y:S02]  /*2a9b0*/  MOV R10, R7 ;  /* 0x00000007000a7202 */ /* 0x000fe40000000f00 */
[----:B------:R-:W-:-:S07]  /*2a9c0*/  MOV R9, 0x2a9e0 ;  /* 0x0002a9e000097802 */ /* 0x000fce0000000f00 */
[----:B------:R-:W-:Y:S05]  /*2a9d0*/  CALL.REL.NOINC `($__internal_17_$__cuda_sm20_rem_u64) ;  /* 0x0000013400907944 */ /* 0x000fea0003c00000 */
[----:B------:R-:W-:Y:S01]  /*2a9e0*/  IMAD.MOV.U32 R4, RZ, RZ, R0 ;  /* 0x000000ffff047224 */ /* 0x000fe200078e0000 */
[----:B------:R-:W-:-:S07]  /*2a9f0*/  MOV R5, R3 ;  /* 0x0000000300057202 */ /* 0x000fce0000000f00 */
.L_x_19502:
[----:B------:R-:W-:Y:S05]  /*2aa00*/  BSYNC.RECONVERGENT B0 ;  /* 0x0000000000007941 */ /* 0x000fea0003800200 */
.L_x_19500:
[----:B------:R-:W0:Y:S02]  /*2aa10*/  LDCU.64 UR4, c[0x0][0x730] ;  /* 0x0000e600ff0477ac */ /* 0x000e240008000a00 */
[----:B0-----:R-:W-:Y:S02]  /*2aa20*/  IMAD R3, R5, UR4, RZ ;  /* 0x0000000405037c24 */ /* 0x001fe4000f8e02ff */
[----:B------:R-:W-:-:S04]  /*2aa30*/  IMAD.WIDE.U32 R20, R4, UR4, R20 ;  /* 0x0000000404147c25 */ /* 0x000fc8000f8e0014 */
[----:B------:R-:W-:-:S05]  /*2aa40*/  IMAD R3, R4, UR5, R3 ;  /* 0x0000000504037c24 */ /* 0x000fca000f8e0203 */
[----:B------:R-:W-:-:S07]  /*2aa50*/  IADD3 R21, PT, PT, R21, R3, RZ ;  /* 0x0000000315157210 */ /* 0x000fce0007ffe0ff */
.L_x_19430:
        /* <DEDUP_REMOVED lines=9> */
.L_x_19423:
[----:B------:R-:W-:Y:S05]  /*2aaf0*/  BSYNC.RECONVERGENT B6 ;  /* 0x0000000000067941 */ /* 0x000fea0003800200 */
.L_x_19422:
        /* <DEDUP_REMOVED lines=303> */
.L_x_19505:
        /* <DEDUP_REMOVED lines=29> */
.L_x_19507:
[----:B------:R-:W-:Y:S05]  /*2bfc0*/  BSYNC.RECONVERGENT B7 ;  /* 0x0000000000077941 */ /* 0x000fea0003800200 */
.L_x_19506:
        /* <DEDUP_REMOVED lines=36> */
.L_x_19509:
        /* <DEDUP_REMOVED lines=17> */
.L_x_19510:
[----:B------:R-:W-:Y:S05]  /*2c320*/  BSYNC.RECONVERGENT B0 ;  /* 0x0000000000007941 */ /* 0x000fea0003800200 */
.L_x_19508:
        /* <DEDUP_REMOVED lines=37> */
.L_x_19513:
        /* <DEDUP_REMOVED lines=18> */
.L_x_19514:
[----:B------:R-:W-:Y:S05]  /*2c6a0*/  BSYNC.RECONVERGENT B0 ;  /* 0x0000000000007941 */ /* 0x000fea0003800200 */
.L_x_19512:
        /* <DEDUP_REMOVED lines=37> */
.L_x_19516:
        /* <DEDUP_REMOVED lines=18> */
.L_x_19517:
[----:B------:R-:W-:Y:S05]  /*2ca20*/  BSYNC.RECONVERGENT B0 ;  /* 0x0000000000007941 */ /* 0x000fea0003800200 */
.L_x_19515:
        /* <DEDUP_REMOVED lines=37> */
.L_x_19519:
        /* <DEDUP_REMOVED lines=18> */
.L_x_19520:
[----:B------:R-:W-:Y:S05]  /*2cda0*/  BSYNC.RECONVERGENT B0 ;  /* 0x0000000000007941 */ /* 0x000fea0003800200 */
.L_x_19518:
        /* <DEDUP_REMOVED lines=37> */
.L_x_19522:
        /* <DEDUP_REMOVED lines=18> */
.L_x_19523:
[----:B------:R-:W-:Y:S05]  /*2d120*/  BSYNC.RECONVERGENT B0 ;  /* 0x0000000000007941 */ /* 0x000fea0003800200 */
.L_x_19521:
        /* <DEDUP_REMOVED lines=37> */
.L_x_19525:
        /* <DEDUP_REMOVED lines=18> */
.L_x_19526:
[----:B------:R-:W-:Y:S05]  /*2d4a0*/  BSYNC.RECONVERGENT B0 ;  /* 0x0000000000007941 */ /* 0x000fea0003800200 */
.L_x_19524:
        /* <DEDUP_REMOVED lines=37> */
.L_x_19528:
        /* <DEDUP_REMOVED lines=18> */
.L_x_19529:
[----:B------:R-:W-:Y:S05]  /*2d820*/  BSYNC.RECONVERGENT B0 ;  /* 0x0000000000007941 */ /* 0x000fea0003800200 */
.L_x_19527:
        /* <DEDUP_REMOVED lines=37> */
.L_x_19531:
        /* <DEDUP_REMOVED lines=18> */
.L_x_19532:
[----:B------:R-:W-:Y:S05]  /*2dba0*/  BSYNC.RECONVERGENT B0 ;  /* 0x0000000000007941 */ /* 0x000fea0003800200 */
.L_x_19530:
        /* <DEDUP_REMOVED lines=37> */
.L_x_19534:
        /* <DEDUP_REMOVED lines=18> */
.L_x_19535:
[----:B------:R-:W-:Y:S05]  /*2df20*/  BSYNC.RECONVERGENT B0 ;  /* 0x0000000000007941 */ /* 0x000fea0003800200 */
.L_x_19533:
        /* <DEDUP_REMOVED lines=37> */
.L_x_19537:
        /* <DEDUP_REMOVED lines=18> */
.L_x_19538:
[----:B------:R-:W-:Y:S05]  /*2e2a0*/  BSYNC.RECONVERGENT B0 ;  /* 0x0000000000007941 */ /* 0x000fea0003800200 */
.L_x_19536:
        /* <DEDUP_REMOVED lines=37> */
.L_x_19540:
        /* <DEDUP_REMOVED lines=18> */
.L_x_19541:
[----:B------:R-:W-:Y:S05]  /*2e620*/  BSYNC.RECONVERGENT B0 ;  /* 0x0000000000007941 */ /* 0x000fea0003800200 */
.L_x_19539:
        /* <DEDUP_REMOVED lines=37> */
.L_x_19543:
        /* <DEDUP_REMOVED lines=18> */
.L_x_19544:
[----:B------:R-:W-:Y:S05]  /*2e9a0*/  BSYNC.RECONVERGENT B0 ;  /* 0x0000000000007941 */ /* 0x000fea0003800200 */
.L_x_19542:
        /* <DEDUP_REMOVED lines=37> */
.L_x_19546:
        /* <DEDUP_REMOVED lines=18> */
.L_x_19547:
[----:B------:R-:W-:Y:S05]  /*2ed20*/  BSYNC.RECONVERGENT B0 ;  /* 0x0000000000007941 */ /* 0x000fea0003800200 */
.L_x_19545:
        /* <DEDUP_REMOVED lines=37> */
.L_x_19549:
        /* <DEDUP_REMOVED lines=18> */
.L_x_19550:
[----:B------:R-:W-:Y:S05]  /*2f0a0*/  BSYNC.RECONVERGENT B0 ;  /* 0x0000000000007941 */ /* 0x000fea0003800200 */
.L_x_19548:
        /* <DEDUP_REMOVED lines=37> */
.L_x_19552:
        /* <DEDUP_REMOVED lines=18> */
.L_x_19553:
[----:B------:R-:W-:Y:S05]  /*2f420*/  BSYNC.RECONVERGENT B0 ;  /* 0x0000000000007941 */ /* 0x000fea0003800200 */
.L_x_19551:
        /* <DEDUP_REMOVED lines=37> */
.L_x_19555:
        /* <DEDUP_REMOVED lines=18> */
.L_x_19556:
[----:B------:R-:W-:Y:S05]  /*2f7a0*/  BSYNC.RECONVERGENT B0 ;  /* 0x0000000000007941 */ /* 0x000fea0003800200 */
.L_x_19554:
        /* <DEDUP_REMOVED lines=37> */
.L_x_19558:
        /* <DEDUP_REMOVED lines=18> */
.L_x_19559:
[----:B------:R-:W-:Y:S05]  /*2fb20*/  BSYNC.RECONVERGENT B0 ;  /* 0x0000000000007941 */ /* 0x000fea0003800200 */
.L_x_19557:
        /* <DEDUP_REMOVED lines=37> */
.L_x_19561:
        /* <DEDUP_REMOVED lines=18> */
.L_x_19562:
[----:B------:R-:W-:Y:S05]  /*2fea0*/  BSYNC.RECONVERGENT B0 ;  /* 0x0000000000007941 */ /* 0x000fea0003800200 */
.L_x_19560:
        /* <DEDUP_REMOVED lines=37> */
.L_x_19564:
        /* <DEDUP_REMOVED lines=18> */
.L_x_19565:
[----:B------:R-:W-:Y:S05]  /*30220*/  BSYNC.RECONVERGENT B0 ;  /* 0x0000000000007941 */ /* 0x000fea0003800200 */
.L_x_19563:
        /* <DEDUP_REMOVED lines=37> */
.L_x_19567:
        /* <DEDUP_REMOVED lines=18> */
.L_x_19568:
[----:B------:R-:W-:Y:S05]  /*305a0*/  BSYNC.RECONVERGENT B0 ;  /* 0x0000000000007941 */ /* 0x000fea0003800200 */
.L_x_19566:
        /* <DEDUP_REMOVED lines=37> */
.L_x_19570:
        /* <DEDUP_REMOVED lines=18> */
.L_x_19571:
[----:B------:R-:W-:Y:S05]  /*30920*/  BSYNC.RECONVERGENT B0 ;  /* 0x0000000000007941 */ /* 0x000fea0003800200 */
.L_x_19569:
        /* <DEDUP_REMOVED lines=37> */
.L_x_19573:
        /* <DEDUP_REMOVED lines=18> */
.L_x_19574:
[----:B------:R-:W-:Y:S05]  /*30ca0*/  BSYNC.RECONVERGENT B0 ;  /* 0x0000000000007941 */ /* 0x000fea0003800200 */
.L_x_19572:
        /* <DEDUP_REMOVED lines=37> */
.L_x_19576:
        /* <DEDUP_REMOVED lines=18> */
.L_x_19577:
[----:B------:R-:W-:Y:S05]  /*31020*/  BSYNC.RECONVERGENT B0 ;  /* 0x0000000000007941 */ /* 0x000fea0003800200 */
.L_x_19575:
        /* <DEDUP_REMOVED lines=36> */
.L_x_19579:
        /* <DEDUP_REMOVED lines=16> */
.L_x_19580:
[----:B------:R-:W-:Y:S05]  /*31370*/  BSYNC.RECONVERGENT B0 ;  /* 0x0000000000007941 */ /* 0x000fea0003800200 */
.L_x_19578:
        /* <DEDUP_REMOVED lines=32> */
.L_x_19582:
[----:B------:R-:W-:Y:S01]  /*31580*/  IMAD.MOV.U32 R8, RZ, RZ, R6 ;  /* 0x000000ffff087224 */ /* 0x000fe200078e0006 */
[----:B------:R-:W-:Y:S02]  /*31590*/  MOV R10, R7 ;  /* 0x00000007000a7202 */ /* 0x000fe40000000f00 */
[----:B------:R-:W-:-:S07]  /*315a0*/  MOV R9, 0x315c0 ;  /* 0x000315c000097802 */ /* 0x000fce0000000f00 */
[----:B------:R-:W-:Y:S05]  /*315b0*/  CALL.REL.NOINC `($__internal_17_$__cuda_sm20_rem_u64) ;  /* 0x000000c800987944 */ /* 0x000fea0003c00000 */
[----:B------:R-:W-:Y:S01]  /*315c0*/  MOV R4, R0 ;  /* 0x0000000000047202 */ /* 0x000fe20000000f00 */
[----:B------:R-:W-:-:S07]  /*315d0*/  IMAD.MOV.U32 R5, RZ, RZ, R3 ;  /* 0x000000ffff057224 */ /* 0x000fce00078e0003 */
.L_x_19583:
[----:B------:R-:W-:Y:S05]  /*315e0*/  BSYNC.RECONVERGENT B0 ;  /* 0x0000000000007941 */ /* 0x000fea0003800200 */
.L_x_19581:
[----:B------:R-:W0:Y:S02]  /*315f0*/  LDCU.64 UR4, c[0x0][0x730] ;  /* 0x0000e600ff0477ac */ /* 0x000e240008000a00 */
[----:B0-----:R-:W-:Y:S02]  /*31600*/  IMAD R3, R5, UR4, RZ ;  /* 0x0000000405037c24 */ /* 0x001fe4000f8e02ff */
[----:B------:R-:W-:-:S04]  /*31610*/  IMAD.WIDE.U32 R20, R4, UR4, R20 ;  /* 0x0000000404147c25 */ /* 0x000fc8000f8e0014 */
[----:B------:R-:W-:-:S05]  /*31620*/  IMAD R3, R4, UR5, R3 ;  /* 0x0000000504037c24 */ /* 0x000fca000f8e0203 */
[----:B------:R-:W-:-:S07]  /*31630*/  IADD3 R21, PT, PT, R21, R3, RZ ;  /* 0x0000000315157210 */ /* 0x000fce0007ffe0ff */
.L_x_19511:
        /* <DEDUP_REMOVED lines=9> */
.L_x_19504:
[----:B------:R-:W-:Y:S05]  /*316d0*/  BSYNC.RECONVERGENT B6 ;  /* 0x0000000000067941 */ /* 0x000fea0003800200 */
.L_x_19503:
        /* <DEDUP_REMOVED lines=302> */
.L_x_19584:
        /* <DEDUP_REMOVED lines=31> */
.L_x_19586:
[----:B------:R-:W-:Y:S05]  /*32bb0*/  BSYNC.RECONVERGENT B6 ;  /* 0x0000000000067941 */ /* 0x000fea0003800200 */
.L_x_19585:
        /* <DEDUP_REMOVED lines=37> */
.L_x_19588:
        /* <DEDUP_REMOVED lines=17> */
.L_x_19589:
[----:B------:R-:W-:Y:S05]  /*32f20*/  BSYNC.RECONVERGENT B0 ;  /* 0x0000000000007941 */ /* 0x000fea0003800200 */
.L_x_19587:
        /* <DEDUP_REMOVED lines=37> */
.L_x_19592:
        /* <DEDUP_REMOVED lines=18> */
.L_x_19593:
[----:B------:R-:W-:Y:S05]  /*332a0*/  BSYNC.RECONVERGENT B0 ;  /* 0x0000000000007941 */ /* 0x000fea0003800200 */
.L_x_19591:
        /* <DEDUP_REMOVED lines=38> */
.L_x_19595:
        /* <DEDUP_REMOVED lines=18> */
.L_x_19596:
[----:B------:R-:W-:Y:S05]  /*33630*/  BSYNC.RECONVERGENT B0 ;  /* 0x0000000000007941 */ /* 0x000fea0003800200 */
.L_x_19594:
        /* <DEDUP_REMOVED lines=38> */
.L_x_19598:
        /* <DEDUP_REMOVED lines=18> */
.L_x_19599:
[----:B------:R-:W-:Y:S05]  /*339c0*/  BSYNC.RECONVERGENT B0 ;  /* 0x0000000000007941 */ /* 0x000fea0003800200 */
.L_x_19597:
        /* <DEDUP_REMOVED lines=38> */
.L_x_19601:
        /* <DEDUP_REMOVED lines=18> */
.L_x_19602:
[----:B------:R-:W-:Y:S05]  /*33d50*/  BSYNC.RECONVERGENT B0 ;  /* 0x0000000000007941 */ /* 0x000fea0003800200 */
.L_x_19600:
        /* <DEDUP_REMOVED lines=38> */
.L_x_19604:
        /* <DEDUP_REMOVED lines=18> */
.L_x_19605:
[----:B------:R-:W-:Y:S05]  /*340e0*/  BSYNC.RECONVERGENT B0 ;  /* 0x0000000000007941 */ /* 0x000fea0003800200 */
.L_x_19603:
        /* <DEDUP_REMOVED lines=38> */
.L_x_19607:
        /* <DEDUP_REMOVED lines=18> */
.L_x_19608:
[----:B------:R-:W-:Y:S05]  /*34470*/  BSYNC.RECONVERGENT B0 ;  /* 0x0000000000007941 */ /* 0x000fea0003800200 */
.L_x_19606:
        /* <DEDUP_REMOVED lines=38> */
.L_x_19610:
        /* <DEDUP_REMOVED lines=18> */
.L_x_19611:
[----:B------:R-:W-:Y:S05]  /*34800*/  BSYNC.RECONVERGENT B0 ;  /* 0x0000000000007941 */ /* 0x000fea0003800200 */
.L_x_19609:
        /* <DEDUP_REMOVED lines=38> */
.L_x_19613:
        /* <DEDUP_REMOVED lines=18> */
.L_x_19614:
[----:B------:R-:W-:Y:S05]  /*34b90*/  BSYNC.RECONVERGENT B0 ;  /* 0x0000000000007941 */ /* 0x000fea0003800200 */
.L_x_19612:
        /* <DEDUP_REMOVED lines=38> */
.L_x_19616:
        /* <DEDUP_REMOVED lines=18> */
.L_x_19617:
[----:B------:R-:W-:Y:S05]  /*34f20*/  BSYNC.RECONVERGENT B0 ;  /* 0x0000000000007941 */ /* 0x000fea0003800200 */
.L_x_19615:
        /* <DEDUP_REMOVED lines=38> */
.L_x_19619:
        /* <DEDUP_REMOVED lines=18> */
.L_x_19620:
[----:B------:R-:W-:Y:S05]  /*352b0*/  BSYNC.RECONVERGENT B0 ;  /* 0x0000000000007941 */ /* 0x000fea0003800200 */
.L_x_19618:
        /* <DEDUP_REMOVED lines=38> */
.L_x_19622:
        /* <DEDUP_REMOVED lines=18> */
.L_x_19623:
[----:B------:R-:W-:Y:S05]  /*35640*/  BSYNC.RECONVERGENT B0 ;  /* 0x0000000000007941 */ /* 0x000fea0003800200 */
.L_x_19621:
        /* <DEDUP_REMOVED lines=38> */
.L_x_19625:
        /* <DEDUP_REMOVED lines=18> */
.L_x_19626:
[----:B------:R-:W-:Y:S05]  /*359d0*/  BSYNC.RECONVERGENT B0 ;  /* 0x0000000000007941 */ /* 0x000fea0003800200 */
.L_x_19624:
        /* <DEDUP_REMOVED lines=38> */
.L_x_19628:
        /* <DEDUP_REMOVED lines=18> */
.L_x_19629:
[----:B------:R-:W-:Y:S05]  /*35d60*/  BSYNC.RECONVERGENT B0 ;  /* 0x0000000000007941 */ /* 0x000fea0003800200 */
.L_x_19627:
        /* <DEDUP_REMOVED lines=38> */
.L_x_19631:
        /* <DEDUP_REMOVED lines=18> */
.L_x_19632:
[----:B------:R-:W-:Y:S05]  /*360f0*/  BSYNC.RECONVERGENT B0 ;  /* 0x0000000000007941 */ /* 0x000fea0003800200 */
.L_x_19630:
        /* <DEDUP_REMOVED lines=38> */
.L_x_19634:
        /* <DEDUP_REMOVED lines=18> */
.L_x_19635:
[----:B------:R-:W-:Y:S05]  /*36480*/  BSYNC.RECONVERGENT B0 ;  /* 0x0000000000007941 */ /* 0x000fea0003800200 */
.L_x_19633:
        /* <DEDUP_REMOVED lines=38> */
.L_x_19637:
        /* <DEDUP_REMOVED lines=18> */
.L_x_19638:
[----:B------:R-:W-:Y:S05]  /*36810*/  BSYNC.RECONVERGENT B0 ;  /* 0x0000000000007941 */ /* 0x000fea0003800200 */
.L_x_19636:
        /* <DEDUP_REMOVED lines=38> */
.L_x_19640:
        /* <DEDUP_REMOVED lines=18> */
.L_x_19641:
[----:B------:R-:W-:Y:S05]  /*36ba0*/  BSYNC.RECONVERGENT B0 ;  /* 0x0000000000007941 */ /* 0x000fea0003800200 */
.L_x_19639:
        /* <DEDUP_REMOVED lines=38> */
.L_x_19643:
        /* <DEDUP_REMOVED lines=18> */
.L_x_19644:
[----:B------:R-:W-:Y:S05]  /*36f30*/  BSYNC.RECONVERGENT B0 ;  /* 0x0000000000007941 */ /* 0x000fea0003800200 */
.L_x_19642:
        /* <DEDUP_REMOVED lines=38> */
.L_x_19646:
        /* <DEDUP_REMOVED lines=18> */
.L_x_19647:
[----:B------:R-:W-:Y:S05]  /*372c0*/  BSYNC.RECONVERGENT B0 ;  /* 0x0000000000007941 */ /* 0x000fea0003800200 */
.L_x_19645:
        /* <DEDUP_REMOVED lines=38> */
.L_x_19649:
        /* <DEDUP_REMOVED lines=18> */
.L_x_19650:
[----:B------:R-:W-:Y:S05]  /*37650*/  BSYNC.RECONVERGENT B0 ;  /* 0x0000000000007941 */ /* 0x000fea0003800200 */
.L_x_19648:
        /* <DEDUP_REMOVED lines=38> */
.L_x_19652:
        /* <DEDUP_REMOVED lines=18> */
.L_x_19653:
[----:B------:R-:W-:Y:S05]  /*379e0*/  BSYNC.RECONVERGENT B0 ;  /* 0x0000000000007941 */ /* 0x000fea0003800200 */
.L_x_19651:
        /* <DEDUP_REMOVED lines=38> */
.L_x_19655:
        /* <DEDUP_REMOVED lines=18> */
.L_x_19656:
[----:B------:R-:W-:Y:S05]  /*37d70*/  BSYNC.RECONVERGENT B0 ;  /* 0x0000000000007941 */ /* 0x000fea0003800200 */
.L_x_19654:
        /* <DEDUP_REMOVED lines=37> */
.L_x_19658:
        /* <DEDUP_REMOVED lines=16> */
.L_x_19659:
[----:B------:R-:W-:Y:S05]  /*380d0*/  BSYNC.RECONVERGENT B0 ;  /* 0x0000000000007941 */ /* 0x000fea0003800200 */
.L_x_19657:
        /* <DEDUP_REMOVED lines=33> */
.L_x_19661:
[----:B------:R-:W-:Y:S01]  /*382f0*/  IMAD.MOV.U32 R8, RZ, RZ, R6 ;  /* 0x000000ffff087224 */ /* 0x000fe200078e0006 */
[----:B------:R-:W-:Y:S02]  /*38300*/  MOV R10, R7 ;  /* 0x00000007000a7202 */ /* 0x000fe40000000f00 */
[----:B------:R-:W-:-:S07]  /*38310*/  MOV R9, 0x38330 ;  /* 0x0003833000097802 */ /* 0x000fce0000000f00 */
[----:B------:R-:W-:Y:S05]  /*38320*/  CALL.REL.NOINC `($__internal_17_$__cuda_sm20_rem_u64) ;  /* 0x0000005c003c7944 */ /* 0x000fea0003c00000 */
[----:B------:R-:W-:Y:S01]  /*38330*/  MOV R4, R0 ;  /* 0x0000000000047202 */ /* 0x000fe20000000f00 */
[----:B------:R-:W-:-:S07]  /*38340*/  IMAD.MOV.U32 R5, RZ, RZ, R3 ;  /* 0x000000ffff057224 */ /* 0x000fce00078e0003 */
.L_x_19662:
[----:B------:R-:W-:Y:S05]  /*38350*/  BSYNC.RECONVERGENT B0 ;  /* 0x0000000000007941 */ /* 0x000fea0003800200 */
.L_x_19660:
[----:B------:R-:W0:Y:S01]  /*38360*/  LDCU.64 UR4, c[0x0][0x730] ;  /* 0x0000e600ff0477ac */ /* 0x000e220008000a00 */
[----:B------:R-:W-:Y:S01]  /*38370*/  MOV R3, R21 ;  /* 0x0000001500037202 */ /* 0x000fe20000000f00 */
[----:B0-----:R-:W-:Y:S02]  /*38380*/  IMAD R5, R5, UR4, RZ ;  /* 0x0000000405057c24 */ /* 0x001fe4000f8e02ff */
[----:B------:R-:W-:-:S04]  /*38390*/  IMAD.WIDE.U32 R2, R4, UR4, R2 ;  /* 0x0000000404027c25 */ /* 0x000fc8000f8e0002 */
[----:B------:R-:W-:-:S05]  /*383a0*/  IMAD R5, R4, UR5, R5 ;  /* 0x0000000504057c24 */ /* 0x000fca000f8e0205 */
[----:B------:R-:W-:-:S07]  /*383b0*/  IADD3 R21, PT, PT, R3, R5, RZ ;  /* 0x0000000503157210 */ /* 0x000fce0007ffe0ff */
.L_x_19590:
[----:B------:R-:W0:Y:S02]  /*383c0*/  LDCU.64 UR4, c[0x0][0x738] ;  /* 0x0000e700ff0477ac */ /* 0x000e240008000a00 */
[----:B0-----:R-:W-:-:S04]  /*383d0*/  LEA R4, P0, R2, UR4, 0x3 ;  /* 0x0000000402047c11 */ /* 0x001fc8000f8018ff */
[----:B------:R-:W-:-:S05]  /*383e0*/  LEA.HI.X R5, R2, UR5, R21, 0x3, P0 ;  /* 0x0000000502057c11 */ /* 0x000fca00080f1c15 */
[----:B------:R-:W2:Y:S04]  /*383f0*/  LDG.E.64 R2, desc[UR36][R4.64] ;  /* 0x0000002404027981 */ /* 0x000ea8000c1e1b00 */
[----:B--2---:R-:W-:Y:S01]  /*38400*/  STG.E.64 desc[UR36][R16.64], R2 ;  /* 0x0000000210007986 */ /* 0x004fe2000c101b24 */
[----:B------:R-:W-:Y:S05]  /*38410*/  EXIT ;  /* 0x000000000000794d */ /* 0x000fea0003800000 */
.L_x_19321:
        /* <DEDUP_REMOVED lines=306> */
.L_x_19665:
        /* <DEDUP_REMOVED lines=29> */
.L_x_19667:
[----:B------:R-:W-:Y:S05]  /*39910*/  BSYNC.RECONVERGENT B7 ;  /* 0x0000000000077941 */ /* 0x000fea0003800200 */
.L_x_19666:
        /* <DEDUP_REMOVED lines=16> */
.L_x_19664:
[----:B------:R-:W-:Y:S05]  /*39a20*/  BSYNC.RECONVERGENT B6 ;  /* 0x0000000000067941 */ /* 0x000fea0003800200 */
.L_x_19663:
        /* <DEDUP_REMOVED lines=303> */
.L_x_19670:
        /* <DEDUP_REMOVED lines=29> */
.L_x_19672:
[----:B------:R-:W-:Y:S05]  /*3aef0*/  BSYNC.RECONVERGENT B7 ;  /* 0x0000000000077941 */ /* 0x000fea0003800200 */
.L_x_19671:
        /* <DEDUP_REMOVED lines=16> */
.L_x_19669:
[----:B------:R-:W-:Y:S05]  /*3b000*/  BSYNC.RECONVERGENT B6 ;  /* 0x0000000000067941 */ /* 0x000fea0003800200 */
.L_x_19668:
        /* <DEDUP_REMOVED lines=303> */
.L_x_19675:
        /* <DEDUP_REMOVED lines=29> */
.L_x_19677:
[----:B------:R-:W-:Y:S05]  /*3c4d0*/  BSYNC.RECONVERGENT B7 ;  /* 0x0000000000077941 */ /* 0x000fea0003800200 */
.L_x_19676:
        /* <DEDUP_REMOVED lines=16> */
.L_x_19674:
[----:B------:R-:W-:Y:S05]  /*3c5e0*/  BSYNC.RECONVERGENT B6 ;  /* 0x0000000000067941 */ /* 0x000fea0003800200 */
.L_x_19673:
        /* <DEDUP_REMOVED lines=302> */
.L_x_19678:
        /* <DEDUP_REMOVED lines=31> */
.L_x_19680:
[----:B------:R-:W-:Y:S05]  /*3dac0*/  BSYNC.RECONVERGENT B6 ;  /* 0x0000000000067941 */ /* 0x000fea0003800200 */
.L_x_19679:
        /* <DEDUP_REMOVED lines=13> */
        .weak           $__internal_16_$__cuda_sm20_div_u64
        .type           $__internal_16_$__cuda_sm20_div_u64,@function
        .size           $__internal_16_$__cuda_sm20_div_u64,($__internal_17_$__cuda_sm20_rem_u64 - $__internal_16_$__cuda_sm20_div_u64)
$__internal_16_$__cuda_sm20_div_u64:
        /* <DEDUP_REMOVED lines=71> */
[----:B------:R-:W-:Y:S05]  /*3e010*/  RET.REL.NODEC R4 `(_ZN2at6native24index_elementwise_kernelILi128ELi4EZNS0_20cuda_take_put_kernelIllZZZZZNS0_11take_kernelERNS_14TensorIteratorERKNS_10TensorBaseEENKUlvE_clEvENKUlvE2_clEvENKUlvE_clEvENKUlvE0_clEvEUlRllE_EEvS4_S7_RKT1_EUliE_EEvlSE_) ;  /* 0xfffffc1c04f87950 */ /* 0x000fea0003c3ffff */
        .weak           $__internal_17_$__cuda_sm20_rem_u64
        .type           $__internal_17_$__cuda_sm20_rem_u64,@function
        .size           $__internal_17_$__cuda_sm20_rem_u64,(.L_x_41690 - $__internal_17_$__cuda_sm20_rem_u64)
$__internal_17_$__cuda_sm20_rem_u64:
        /* <DEDUP_REMOVED lines=66> */
[----:B------:R-:W-:Y:S06]  /*3e440*/  RET.REL.NODEC R4 `(_ZN2at6native24index_elementwise_kernelILi128ELi4EZNS0_20cuda_take_put_kernelIllZZZZZNS0_11take_kernelERNS_14TensorIteratorERKNS_10TensorBaseEENKUlvE_clEvENKUlvE2_clEvENKUlvE_clEvENKUlvE0_clEvEUlRllE_EEvS4_S7_RKT1_EUliE_EEvlSE_) ;  /* 0xfffffc1804ec7950 */ /* 0x000fec0003c3ffff */
.L_x_19681:
        /* <DEDUP_REMOVED lines=11> */
.L_x_41690:


//--------------------- .text._ZN2at6native24index_elementwise_kernelILi128ELi4EZNS0_20cuda_take_put_kernelIliZZZZZNS0_11take_kernelERNS_14TensorIteratorERKNS_10TensorBaseEENKUlvE_clEvENKUlvE2_clEvENKUlvE_clEvENKUlvE_clEvEUlRliE_EEvS4_S7_RKT1_EUliE_EEvlSE_ --------------------------
	.section	.text._ZN2at6native24index_elementwise_kernelILi128ELi4EZNS0_20cuda_take_put_kernelIliZZZZZNS0_11take_kernelERNS_14TensorIteratorERKNS_10TensorBaseEENKUlvE_clEvENKUlvE2_clEvENKUlvE_clEvENKUlvE_clEvEUlRliE_EEvS4_S7_RKT1_EUliE_EEvlSE_,"ax",@progbits
	.align	128
        .global         _ZN2at6native24index_elementwise_kernelILi128ELi4EZNS0_20cuda_take_put_kernelIliZZZZZNS0_11take_kernelERNS_14TensorIteratorERKNS_10TensorBaseEENKUlvE_clEvENKUlvE2_clEvENKUlvE_clEvENKUlvE_clEvEUlRliE_EEvS4_S7_RKT1_EUliE_EEvlSE_
        .type           _ZN2at6native24index_elementwise_kernelILi128ELi4EZNS0_20cuda_take_put_kernelIliZZZZZNS0_11take_kernelERNS_14TensorIteratorERKNS_10TensorBaseEENKUlvE_clEvENKUlvE2_clEvENKUlvE_clEvENKUlvE_clEvEUlRliE_EEvS4_S7_RKT1_EUliE_EEvlSE_,@function
        .size           _ZN2at6native24index_elementwise_kernelILi128ELi4EZNS0_20cuda_take_put_kernelIliZZZZZNS0_11take_kernelERNS_14TensorIteratorERKNS_10TensorBaseEENKUlvE_clEvENKUlvE2_clEvENKUlvE_clEvENKUlvE_clEvEUlRliE_EEvS4_S7_RKT1_EUliE_EEvlSE_,(.L_x_41851 - _ZN2at6native24index_elementwise_kernelILi128ELi4EZNS0_20cuda_take_put_kernelIliZZZZZNS0_11take_kernelERNS_14TensorIteratorERKNS_10TensorBaseEENKUlvE_clEvENKUlvE2_clEvENKUlvE_clEvENKUlvE_clEvEUlRliE_EEvS4_S7_RKT1_EUliE_EEvlSE_)
        .other          _ZN2at6native24index_elementwise_kernelILi128ELi4EZNS0_20cuda_take_put_kernelIliZZZZZNS0_11take_kernelERNS_14TensorIteratorERKNS_10TensorBaseEENKUlvE_clEvENKUlvE2_clEvENKUlvE_clEvENKUlvE_clEvEUlRliE_EEvS4_S7_RKT1_EUliE_EEvlSE_,@"STO_CUDA_ENTRY STV_DEFAULT"
_ZN2at6native24index_elementwise_kernelILi128ELi4EZNS0_20cuda_take_put_kernelIliZZZZZNS0_11take_kernelERNS_14TensorIteratorERKNS_10TensorBaseEENKUlvE_clEvENKUlvE2_clEvENKUlvE_clEvENKUlvE_clEvEUlRliE_EEvS4_S7_RKT1_EUliE_EEvlSE_:
.text._ZN2at6native24index_elementwise_kernelILi128ELi4EZNS0_20cuda_take_put_kernelIliZZZZZNS0_11take_kernelERNS_14TensorIteratorERKNS_10TensorBaseEENKUlvE_clEvENKUlvE2_clEvENKUlvE_clEvENKUlvE_clEvEUlRliE_EEvS4_S7_RKT1_EUliE_EEvlSE_:
        /* <DEDUP_REMOVED lines=46> */
.L_x_19687:
[----:B------:R-:W0:Y:S02]  /*02e0*/  LDC.64 R2, c[0x0][0x730] ;  /* 0x0001cc00ff027b82 */ /* 0x000e240000000a00 */
[----:B0-----:R-:W2:Y:S06]  /*02f0*/  LDG.E.64 R2, desc[UR36][R2.64] ;  /* 0x0000002402027981 */ /* 0x001eac000c1e1b00 */
[----:B------:R-:W2:Y:S01]  /*0300*/  LDC.64 R4, c[0x0][0x580] ;  /* 0x00016000ff047b82 */ /* 0x000ea20000000a00 */
[----:B------:R-:W-:Y:S01]  /*0310*/  IADD3 R23, PT, PT, R23, 0x80, RZ ;  /* 0x0000008017177810 */ /* 0x000fe20007ffe0ff */
[----:B--2---:R0:W-:Y:S06]  /*0320*/  STG.E.64 desc[UR36][R4.64], R2 ;  /* 0x0000000204007986 */ /* 0x0041ec000c101b24 */
.L_x_19686:
[----:B------:R-:W-:Y:S05]  /*0330*/  BSYNC.RECONVERGENT B6 ;  /* 0x0000000000067941 */ /* 0x000fea0003800200 */
.L_x_19685:
        /* <DEDUP_REMOVED lines=31> */
.L_x_19690:
[----:B------:R-:W0:Y:S02]  /*0530*/  LDC.64 R2, c[0x0][0x730] ;  /* 0x0001cc00ff027b82 */ /* 0x000e240000000a00 */
[----:B0-----:R-:W2:Y:S06]  /*0540*/  LDG.E.64 R2, desc[UR36][R2.64] ;  /* 0x0000002402027981 */ /* 0x001eac000c1e1b00 */
[----:B------:R-:W2:Y:S01]  /*0550*/  LDC.64 R4, c[0x0][0x580] ;  /* 0x00016000ff047b82 */ /* 0x000ea20000000a00 */
[----:B------:R-:W-:Y:S01]  /*0560*/  IADD3 R23, PT, PT, R23, 0x80, RZ ;  /* 0x0000008017177810 */ /* 0x000fe20007ffe0ff */
[----:B--2---:R1:W-:Y:S06]  /*0570*/  STG.E.64 desc[UR36][R4.64], R2 ;  /* 0x0000000204007986 */ /* 0x0043ec000c101b24 */
.L_x_19689:
[----:B------:R-:W-:Y:S05]  /*0580*/  BSYNC.RECONVERGENT B6 ;  /* 0x0000000000067941 */ /* 0x000fea0003800200 */
.L_x_19688:
        /* <DEDUP_REMOVED lines=31> */
.L_x_19693:
[----:B------:R-:W0:Y:S02]  /*0780*/  LDC.64 R2, c[0x0][0x730] ;  /* 0x0001cc00ff027b82 */ /* 0x000e240000000a00 */
[----:B0-----:R-:W2:Y:S06]  /*0790*/  LDG.E.64 R2, desc[UR36][R2.64] ;  /* 0x0000002402027981 */ /* 0x001eac000c1e1b00 */
[----:B------:R-:W2:Y:S01]  /*07a0*/  LDC.64 R4, c[0x0][0x580] ;  /* 0x00016000ff047b82 */ /* 0x000ea20000000a00 */
[----:B------:R-:W-:Y:S01]  /*07b0*/  VIADD R23, R23, 0x80 ;  /* 0x0000008017177836 */ /* 0x000fe20000000000 */
[----:B--2---:R2:W-:Y:S06]  /*07c0*/  STG.E.64 desc[UR36][R4.64], R2 ;  /* 0x0000000204007986 */ /* 0x0045ec000c101b24 */
.L_x_19692:
[----:B------:R-:W-:Y:S05]  /*07d0*/  BSYNC.RECONVERGENT B6 ;  /* 0x0000000000067941 */ /* 0x000fea0003800200 */
.L_x_19691:
        /* <DEDUP_REMOVED lines=30> */
.L_x_19694:
[----:B------:R-:W0:Y:S02]  /*09c0*/  LDC.64 R2, c[0x0][0x730] ;  /* 0x0001cc00ff027b82 */ /* 0x000e240000000a00 */
[----:B0-----:R-:W2:Y:S06]  /*09d0*/  LDG.E.64 R2, desc[UR36][R2.64] ;  /* 0x0000002402027981 */ /* 0x001eac000c1e1b00 */
[----:B------:R-:W2:Y:S02]  /*09e0*/  LDC.64 R4, c[0x0][0x580] ;  /* 0x00016000ff047b82 */ /* 0x000ea40000000a00 */
[----:B--2---:R-:W-:Y:S01]  /*09f0*/  STG.E.64 desc[UR36][R4.64], R2 ;  /* 0x0000000204007986 */ /* 0x004fe2000c101b24 */
[----:B------:R-:W-:Y:S05]  /*0a00*/  EXIT ;  /* 0x000000000000794d */ /* 0x000fea0003800000 */
.L_x_19684:
        /* <DEDUP_REMOVED lines=34> */
.L_x_19697:
        /* <DEDUP_REMOVED lines=276> */
.L_x_19698:
[----:B------:R-:W0:Y:S02]  /*1d70*/  LDC.64 R4, c[0x0][0x730] ;  /* 0x0001cc00ff047b82 */ /* 0x000e240000000a00 */
[----:B0-----:R-:W-:-:S06]  /*1d80*/  IMAD.WIDE R4, R0, 0x8, R4 ;  /* 0x0000000800047825 */ /* 0x001fcc00078e0204 */
[----:B------:R-:W2:Y:S01]  /*1d90*/  LDG.E.64 R4, desc[UR36][R4.64] ;  /* 0x0000002404047981 */ /* 0x000ea2000c1e1b00 */
[----:B------:R-:W2:Y:S01]  /*1da0*/  LDC.64 R6, c[0x0][0x580] ;  /* 0x00016000ff067b82 */ /* 0x000ea20000000a00 */
[----:B------:R-:W-:Y:S02]  /*1db0*/  VIADD R23, R23, 0x80 ;  /* 0x0000008017177836 */ /* 0x000fe40000000000 */
[----:B--2---:R0:W-:Y:S05]  /*1dc0*/  STG.E.64 desc[UR36][R6.64], R4 ;  /* 0x0000000406007986 */ /* 0x0041ea000c101b24 */
.L_x_19696:
[----:B------:R-:W-:Y:S05]  /*1dd0*/  BSYNC.RECONVERGENT B6 ;  /* 0x0000000000067941 */ /* 0x000fea0003800200 */
.L_x_19695:
        /* <DEDUP_REMOVED lines=31> */
.L_x_19701:
        /* <DEDUP_REMOVED lines=276> */
.L_x_19702:
[----:B------:R-:W0:Y:S02]  /*3110*/  LDC.64 R4, c[0x0][0x730] ;  /* 0x0001cc00ff047b82 */ /* 0x000e240000000a00 */
[----:B0-----:R-:W-:-:S06]  /*3120*/  IMAD.WIDE R4, R0, 0x8, R4 ;  /* 0x0000000800047825 */ /* 0x001fcc00078e0204 */
[----:B------:R-:W2:Y:S01]  /*3130*/  LDG.E.64 R4, desc[UR36][R4.64] ;  /* 0x0000002404047981 */ /* 0x000ea2000c1e1b00 */
[----:B------:R-:W2:Y:S01]  /*3140*/  LDC.64 R6, c[0x0][0x580] ;  /* 0x00016000ff067b82 */ /* 0x000ea20000000a00 */
[----:B------:R-:W-:Y:S02]  /*3150*/  IADD3 R23, PT, PT, R23, 0x80, RZ ;  /* 0x0000008017177810 */ /* 0x000fe40007ffe0ff */
[----:B--2---:R1:W-:Y:S05]  /*3160*/  STG.E.64 desc[UR36][R6.64], R4 ;  /* 0x0000000406007986 */ /* 0x0043ea000c101b24 */
.L_x_19700:
[----:B------:R-:W-:Y:S05]  /*3170*/  BSYNC.RECONVERGENT B6 ;  /* 0x0000000000067941 */ /* 0x000fea0003800200 */
.L_x_19699:
        /* <DEDUP_REMOVED lines=31> */
.L_x_19705:
        /* <DEDUP_REMOVED lines=276> */
.L_x_19706:
[----:B------:R-:W0:Y:S02]  /*44b0*/  LDC.64 R4, c[0x0][0x730] ;  /* 0x0001cc00ff047b82 */ /* 0x000e240000000a00 */
[----:B0-----:R-:W-:-:S06]  /*44c0*/  IMAD.WIDE R4, R0, 0x8, R4 ;  /* 0x0000000800047825 */ /* 0x001fcc00078e0204 */
[----:B------:R-:W2:Y:S01]  /*44d0*/  LDG.E.64 R4, desc[UR36][R4.64] ;  /* 0x0000002404047981 */ /* 0x000ea2000c1e1b00 */
[----:B------:R-:W2:Y:S01]  /*44e0*/  LDC.64 R6, c[0x0][0x580] ;  /* 0x00016000ff067b82 */ /* 0x000ea20000000a00 */
[----:B------:R-:W-:Y:S02]  /*44f0*/  IADD3 R23, PT, PT, R23, 0x80, RZ ;  /* 0x0000008017177810 */ /* 0x000fe40007ffe0ff */
[----:B--2---:R2:W-:Y:S05]  /*4500*/  STG.E.64 desc[UR36][R6.64], R4 ;  /* 0x0000000406007986 */ /* 0x0045ea000c101b24 */
.L_x_19704:
[----:B------:R-:W-:Y:S05]  /*4510*/  BSYNC.RECONVERGENT B6 ;  /* 0x0000000000067941 */ /* 0x000fea0003800200 */
.L_x_19703:
        /* <DEDUP_REMOVED lines=30> */
.L_x_19707:
        /* <DEDUP_REMOVED lines=276> */
.L_x_19708:
[----:B------:R-:W0:Y:S02]  /*5840*/  LDC.64 R2, c[0x0][0x730] ;  /* 0x0001cc00ff027b82 */ /* 0x000e240000000a00 */
[----:B0-----:R-:W-:-:S06]  /*5850*/  IMAD.WIDE R2, R0, 0x8, R2 ;  /* 0x0000000800027825 */ /* 0x001fcc00078e0202 */
[----:B------:R-:W2:Y:S01]  /*5860*/  LDG.E.64 R2, desc[UR36][R2.64] ;  /* 0x0000002402027981 */ /* 0x000ea2000c1e1b00 */
[----:B------:R-:W2:Y:S03]  /*5870*/  LDC.64 R4, c[0x0][0x580] ;  /* 0x00016000ff047b82 */ /* 0x000ea60000000a00 */
[----:B--2---:R-:W-:Y:S01]  /*5880*/  STG.E.64 desc[UR36][R4.64], R2 ;  /* 0x0000000204007986 */ /* 0x004fe2000c101b24 */
[----:B------:R-:W-:Y:S05]  /*5890*/  EXIT ;  /* 0x000000000000794d */ /* 0x000fea0003800000 */
.L_x_19683:
        /* <DEDUP_REMOVED lines=31> */
.L_x_19711:
        /* <DEDUP_REMOVED lines=12> */
.L_x_19710:
[----:B------:R-:W-:Y:S05]  /*5b50*/  BSYNC.RECONVERGENT B6 ;  /* 0x0000000000067941 */ /* 0x000fea0003800200 */
.L_x_19709:
        /* <DEDUP_REMOVED lines=31> */
.L_x_19714:
        /* <DEDUP_REMOVED lines=12> */
.L_x_19713:
[----:B------:R-:W-:Y:S05]  /*5e10*/  BSYNC.RECONVERGENT B6 ;  /* 0x0000000000067941 */ /* 0x000fea0003800200 */
.L_x_19712:
        /* <DEDUP_REMOVED lines=31> */
.L_x_19717:
        /* <DEDUP_REMOVED lines=12> */
.L_x_19716:
[----:B------:R-:W-:Y:S05]  /*60d0*/  BSYNC.RECONVERGENT B6 ;  /* 0x0000000000067941 */ /* 0x000fea0003800200 */
.L_x_19715:
        /* <DEDUP_REMOVED lines=30> */
.L_x_19718:
        /* <DEDUP_REMOVED lines=12> */
.L_x_19682:
        /* <DEDUP_REMOVED lines=310> */
.L_x_19723:
        /* <DEDUP_REMOVED lines=29> */
.L_x_19725:
[----:B------:R-:W-:Y:S05]  /*78b0*/  BSYNC.RECONVERGENT B6 ;  /* 0x0000000000067941 */ /* 0x000fea0003800200 */
.L_x_19724:
[----:B------:R-:W0:Y:S01]  /*78c0*/  LDC.64 R2, c[0x0][0x730] ;  /* 0x0001cc00ff027b82 */ /* 0x000e220000000a00 */
[----:B------:R-:W1:Y:S01]  /*78d0*/  LDCU.64 UR4, c[0x0][0x580] ;  /* 0x0000b000ff0477ac */ /* 0x000e620008000a00 */
[----:B0-----:R-:W2:Y:S01]  /*78e0*/  LDG.E.64 R2, desc[UR36][R2.64] ;  /* 0x0000002402027981 */ /* 0x001ea2000c1e1b00 */
[----:B-1----:R-:W-:Y:S02]  /*78f0*/  IADD3 R4, P0, PT, R17, UR4, RZ ;  /* 0x0000000411047c10 */ /* 0x002fe4000ff1e0ff */
[----:B------:R-:W-:-:S03]  /*7900*/  IADD3 R23, PT, PT, R23, 0x80, RZ ;  /* 0x0000008017177810 */ /* 0x000fc60007ffe0ff */
[----:B------:R-:W-:-:S05]  /*7910*/  IMAD.X R5, RZ, RZ, UR5, P0 ;  /* 0x00000005ff057e24 */ /* 0x000fca00080e06ff */
[----:B--2---:R0:W-:Y:S03]  /*7920*/  STG.E.64 desc[UR36][R4.64], R2 ;  /* 0x0000000204007986 */ /* 0x0041e6000c101b24 */
.L_x_19722:
[----:B------:R-:W-:Y:S05]  /*7930*/  BSYNC.RECONVERGENT B7 ;  /* 0x0000000000077941 */ /* 0x000fea0003800200 */
.L_x_19721:
        /* <DEDUP_REMOVED lines=302> */
.L_x_19728:
        /* <DEDUP_REMOVED lines=29> */
.L_x_19730:
[----:B------:R-:W-:Y:S05]  /*8df0*/  BSYNC.RECONVERGENT B6 ;  /* 0x0000000000067941 */ /* 0x000fea0003800200 */
.L_x_19729:
[----:B------:R-:W0:Y:S01]  /*8e00*/  LDC.64 R2, c[0x0][0x730] ;  /* 0x0001cc00ff027b82 */ /* 0x000e220000000a00 */
[----:B------:R-:W1:Y:S01]  /*8e10*/  LDCU.64 UR4, c[0x0][0x580] ;  /* 0x0000b000ff0477ac */ /* 0x000e620008000a00 */
[----:B0-----:R-:W2:Y:S01]  /*8e20*/  LDG.E.64 R2, desc[UR36][R2.64] ;  /* 0x0000002402027981 */ /* 0x001ea2000c1e1b00 */
[----:B-1----:R-:W-:Y:S01]  /*8e30*/  IADD3 R4, P0, PT, R17, UR4, RZ ;  /* 0x0000000411047c10 */ /* 0x002fe2000ff1e0ff */
[----:B------:R-:W-:-:S03]  /*8e40*/  VIADD R23, R23, 0x80 ;  /* 0x0000008017177836 */ /* 0x000fc60000000000 */
[----:B------:R-:W-:-:S05]  /*8e50*/  IADD3.X R5, PT, PT, RZ, UR5, RZ, P0, !PT ;  /* 0x00000005ff057c10 */ /* 0x000fca00087fe4ff */
[----:B--2---:R1:W-:Y:S04]  /*8e60*/  STG.E.64 desc[UR36][R4.64], R2 ;  /* 0x0000000204007986 */ /* 0x0043e8000c101b24 */
.L_x_19727:
[----:B------:R-:W-:Y:S05]  /*8e70*/  BSYNC.RECONVERGENT B7 ;  /* 0x0000000000077941 */ /* 0x000fea0003800200 */
.L_x_19726:
        /* <DEDUP_REMOVED lines=302> */
.L_x_19733:
        /* <DEDUP_REMOVED lines=29> */
.L_x_19735:
[----:B------:R-:W-:Y:S05]  /*a330*/  BSYNC.RECONVERGENT B6 ;  /* 0x0000000000067941 */ /* 0x000fea0003800200 */
.L_x_19734:
[----:B------:R-:W0:Y:S01]  /*a340*/  LDC.64 R2, c[0x0][0x730] ;  /* 0x0001cc00ff027b82 */ /* 0x000e220000000a00 */
[----:B------:R-:W1:Y:S01]  /*a350*/  LDCU.64 UR4, c[0x0][0x580] ;  /* 0x0000b000ff0477ac */ /* 0x000e620008000a00 */
[----:B0-----:R-:W2:Y:S01]  /*a360*/  LDG.E.64 R2, desc[UR36][R2.64] ;  /* 0x0000002402027981 */ /* 0x001ea2000c1e1b00 */
[----:B-1----:R-:W-:Y:S02]  /*a370*/  IADD3 R4, P0, PT, R17, UR4, RZ ;  /* 0x0000000411047c10 */ /* 0x002fe4000ff1e0ff */
[----:B------:R-:W-:Y:S02]  /*a380*/  IADD3 R23, PT, PT, R23, 0x80, RZ ;  /* 0x0000008017177810 */ /* 0x000fe40007ffe0ff */
[----:B------:R-:W-:-:S05]  /*a390*/  IADD3.X R5, PT, PT, RZ, UR5, RZ, P0, !PT ;  /* 0x00000005ff057c10 */ /* 0x000fca00087fe4ff */
[----:B--2---:R2:W-:Y:S04]  /*a3a0*/  STG.E.64 desc[UR36][R4.64], R2 ;  /* 0x0000000204007986 */ /* 0x0045e8000c101b24 */
.L_x_19732:
[----:B------:R-:W-:Y:S05]  /*a3b0*/  BSYNC.RECONVERGENT B7 ;  /* 0x0000000000077941 */ /* 0x000fea0003800200 */
.L_x_19731:
        /* <DEDUP_REMOVED lines=301> */
.L_x_19736:
        /* <DEDUP_REMOVED lines=31> */
.L_x_19738:
[----:B------:R-:W-:Y:S05]  /*b880*/  BSYNC.RECONVERGENT B6 ;  /* 0x0000000000067941 */ /* 0x000fea0003800200 */
.L_x_19737:
[----:B------:R-:W0:Y:S02]  /*b890*/  LDC.64 R2, c[0x0][0x730] ;  /* 0x0001cc00ff027b82 */ /* 0x000e240000000a00 */
[----:B0-----:R-:W2:Y:S04]  /*b8a0*/  LDG.E.64 R2, desc[UR36][R2.64] ;  /* 0x0000002402027981 */ /* 0x001ea8000c1e1b00 */
[----:B--2---:R-:W-:Y:S01]  /*b8b0*/  STG.E.64 desc[UR36][R16.64], R2 ;  /* 0x0000000210007986 */ /* 0x004fe2000c101b24 */
[----:B------:R-:W-:Y:S05]  /*b8c0*/  EXIT ;  /* 0x000000000000794d */ /* 0x000fea0003800000 */
.L_x_19720:
        /* <DEDUP_REMOVED lines=308> */
.L_x_19741:
        /* <DEDUP_REMOVED lines=29> */
.L_x_19743:
[----:B------:R-:W-:Y:S05]  /*cde0*/  BSYNC.RECONVERGENT B6 ;  /* 0x0000000000067941 */ /* 0x000fea0003800200 */
.L_x_19742:
        /* <DEDUP_REMOVED lines=276> */
.L_x_19744:
        /* <DEDUP_REMOVED lines=8> */
.L_x_19740:
[----:B------:R-:W-:Y:S05]  /*dfb0*/  BSYNC.RECONVERGENT B7 ;  /* 0x0000000000077941 */ /* 0x000fea0003800200 */
.L_x_19739:
        /* <DEDUP_REMOVED lines=303> */
.L_x_19747:
        /* <DEDUP_REMOVED lines=29> */
.L_x_19749:
[----:B------:R-:W-:Y:S05]  /*f480*/  BSYNC.RECONVERGENT B6 ;  /* 0x0000000000067941 */ /* 0x000fea0003800200 */
.L_x_19748:
        /* <DEDUP_REMOVED lines=276> */
.L_x_19750:
        /* <DEDUP_REMOVED lines=8> */
.L_x_19746:
[----:B------:R-:W-:Y:S05]  /*10650*/  BSYNC.RECONVERGENT B7 ;  /* 0x0000000000077941 */ /* 0x000fea0003800200 */
.L_x_19745:
        /* <DEDUP_REMOVED lines=303> */
.L_x_19753:
        /* <DEDUP_REMOVED lines=29> */
.L_x_19755:
[----:B------:R-:W-:Y:S05]  /*11b20*/  BSYNC.RECONVERGENT B6 ;  /* 0x0000000000067941 */ /* 0x000fea0003800200 */
.L_x_19754:
        /* <DEDUP_REMOVED lines=276> */
.L_x_19756:
        /* <DEDUP_REMOVED lines=8> */
.L_x_19752:
[----:B------:R-:W-:Y:S05]  /*12cf0*/  BSYNC.RECONVERGENT B7 ;  /* 0x0000000000077941 */ /* 0x000fea0003800200 */
.L_x_19751:
        /* <DEDUP_REMOVED lines=302> */
.L_x_19757:
        /* <DEDUP_REMOVED lines=31> */
.L_x_19759:
[----:B------:R-:W-:Y:S05]  /*141d0*/  BSYNC.RECONVERGENT B6 ;  /* 0x0000000000067941 */ /* 0x000fea0003800200 */
.L_x_19758:
        /* <DEDUP_REMOVED lines=276> */
.L_x_19760:
[----:B------:R-:W0:Y:S02]  /*15320*/  LDC.64 R2, c[0x0][0x730] ;  /* 0x0001cc00ff027b82 */ /* 0x000e240000000a00 */
[----:B0-----:R-:W-:-:S06]  /*15330*/  IMAD.WIDE R2, R0, 0x8, R2 ;  /* 0x0000000800027825 */ /* 0x001fcc00078e0202 */
[----:B------:R-:W2:Y:S04]  /*15340*/  LDG.E.64 R2, desc[UR36][R2.64] ;  /* 0x0000002402027981 */ /* 0x000ea8000c1e1b00 */
[----:B--2---:R-:W-:Y:S01]  /*15350*/  STG.E.64 desc[UR36][R18.64], R2 ;  /* 0x0000000212007986 */ /* 0x004fe2000c101b24 */
[----:B------:R-:W-:Y:S05]  /*15360*/  EXIT ;  /* 0x000000000000794d */ /* 0x000fea0003800000 */
.L_x_19719:
        /* <DEDUP_REMOVED lines=305> */
.L_x_19763:
        /* <DEDUP_REMOVED lines=29> */
.L_x_19765:
[----:B------:R-:W-:Y:S05]  /*16850*/  BSYNC.RECONVERGENT B6 ;  /* 0x0000000000067941 */ /* 0x000fea0003800200 */
.L_x_19764:
        /* <DEDUP_REMOVED lines=14> */
.L_x_19762:
[----:B------:R-:W-:Y:S05]  /*16940*/  BSYNC.RECONVERGENT B7 ;  /* 0x0000000000077941 */ /* 0x000fea0003800200 */
.L_x_19761:
        /* <DEDUP_REMOVED lines=302> */
.L_x_19768:
        /* <DEDUP_REMOVED lines=29> */
.L_x_19770:
[----:B------:R-:W-:Y:S05]  /*17e00*/  BSYNC.RECONVERGENT B6 ;  /* 0x0000000000067941 */ /* 0x000fea0003800200 */
.L_x_19769:
        /* <DEDUP_REMOVED lines=14> */
.L_x_19767:
[----:B------:R-:W-:Y:S05]  /*17ef0*/  BSYNC.RECONVERGENT B7 ;  /* 0x0000000000077941 */ /* 0x000fea0003800200 */
.L_x_19766:
        /* <DEDUP_REMOVED lines=302> */
.L_x_19773:
        /* <DEDUP_REMOVED lines=29> */
.L_x_19775:
[----:B------:R-:W-:Y:S05]  /*193b0*/  BSYNC.RECONVERGENT B6 ;  /* 0x0000000000067941 */ /* 0x000fea0003800200 */
.L_x_19774:
        /* <DEDUP_REMOVED lines=14> */
.L_x_19772:
[----:B------:R-:W-:Y:S05]  /*194a0*/  BSYNC.RECONVERGENT B7 ;  /* 0x0000000000077941 */ /* 0x000fea0003800200 */
.L_x_19771:
        /* <DEDUP_REMOVED lines=301> */
.L_x_19776:
        /* <DEDUP_REMOVED lines=31> */
.L_x_19778:
[----:B------:R-:W-:Y:S05]  /*1a970*/  BSYNC.RECONVERGENT B6 ;  /* 0x0000000000067941 */ /* 0x000fea0003800200 */
.L_x_19777:
        /* <DEDUP_REMOVED lines=11> */
.L_x_19779:
        /* <DEDUP_REMOVED lines=13> */
.L_x_41851:


//--------------------- .text._ZN2at6native24index_elementwise_kernelILi128ELi4EZNS0_20cuda_take_put_kernelIilZZZZZNS0_11take_kernelERNS_14TensorIteratorERKNS_10TensorBaseEENKUlvE_clEvENKUlvE1_clEvENKUlvE_clEvENKUlvE0_clEvEUlRilE_EEvS4_S7_RKT1_EUliE_EEvlSE_ --------------------------
	.section	.text._ZN2at6native24index_elementwise_kernelILi128ELi4EZNS0_20cuda_take_put_kernelIilZZZZZNS0_11take_kernelERNS_14TensorIteratorERKNS_10TensorBaseEENKUlvE_clEvENKUlvE1_clEvENKUlvE_clEvENKUlvE0_clEvEUlRilE_EEvS4_S7_RKT1_EUliE_EEvlSE_,"ax",@progbits
	.align	128
        .global         _ZN2at6native24index_elementwise_kernelILi128ELi4EZNS0_20cuda_take_put_kernelIilZZZZZNS0_11take_kernelERNS_14TensorIteratorERKNS_10TensorBaseEENKUlvE_clEvENKUlvE1_clEvENKUlvE_clEvENKUlvE0_clEvEUlRilE_EEvS4_S7_RKT1_EUliE_EEvlSE_
        .type           _ZN2at6native24index_elementwise_kernelILi128ELi4EZNS0_20cuda_take_put_kernelIilZZZZZNS0_11take_kernelERNS_14TensorIteratorERKNS_10TensorBaseEENKUlvE_clEvENKUlvE1_clEvENKUlvE_clEvENKUlvE0_clEvEUlRilE_EEvS4_S7_RKT1_EUliE_EEvlSE_,@function
        .size           _ZN2at6native24index_elementwise_kernelILi128ELi4EZNS0_20cuda_take_put_kernelIilZZZZZNS0_11take_kernelERNS_14TensorIteratorERKNS_10TensorBaseEENKUlvE_clEvENKUlvE1_clEvENKUlvE_clEvENKUlvE0_clEvEUlRilE_EEvS4_S7_RKT1_EUliE_EEvlSE_,(.L_x_41692 - _ZN2at6native24index_elementwise_kernelILi128ELi4EZNS0_20cuda_take_put_kernelIilZZZZZNS0_11take_kernelERNS_14TensorIteratorERKNS_10TensorBaseEENKUlvE_clEvENKUlvE1_clEvENKUlvE_clEvENKUlvE0_clEvEUlRilE_EEvS4_S7_RKT1_EUliE_EEvlSE_)
        .other          _ZN2at6native24index_elementwise_kernelILi128ELi4EZNS0_20cuda_take_put_kernelIilZZZZZNS0_11take_kernelERNS_14TensorIteratorERKNS_10TensorBaseEENKUlvE_clEvENKUlvE1_clEvENKUlvE_clEvENKUlvE0_clEvEUlRilE_EEvS4_S7_RKT1_EUliE_EEvlSE_,@"STO_CUDA_ENTRY STV_DEFAULT"
_ZN2at6native24index_elementwise_kernelILi128ELi4EZNS0_20cuda_take_put_kernelIilZZZZZNS0_11take_kernelERNS_14TensorIteratorERKNS_10TensorBaseEENKUlvE_clEvENKUlvE1_clEvENKUlvE_clEvENKUlvE0_clEvEUlRilE_EEvS4_S7_RKT1_EUliE_EEvlSE_:
.text._ZN2at6native24index_elementwise_kernelILi128ELi4EZNS0_20cuda_take_put_kernelIilZZZZZNS0_11take_kernelERNS_14TensorIteratorERKNS_10TensorBaseEENKUlvE_clEvENKUlvE1_clEvENKUlvE_clEvENKUlvE0_clEvEUlRilE_EEvS4_S7_RKT1_EUliE_EEvlSE_:
        /* <DEDUP_REMOVED lines=47> */
.L_x_19785:
[----:B------:R-:W0:Y:S02]  /*02f0*/  LDC.64 R2, c[0x0][0x738] ;  /* 0x0001ce00ff027b82 */ /* 0x000e240000000a00 */
[----:B0-----:R-:W2:Y:S06]  /*0300*/  LDG.E R3, desc[UR36][R2.64] ;  /* 0x0000002402037981 */ /* 0x001eac000c1e1900 */
[----:B------:R-:W2:Y:S01]  /*0310*/  LDC.64 R4, c[0x0][0x580] ;  /* 0x00016000ff047b82 */ /* 0x000ea20000000a00 */
[----:B------:R-:W-:Y:S01]  /*0320*/  VIADD R16, R16, 0x80 ;  /* 0x0000008010107836 */ /* 0x000fe20000000000 */
[----:B--2---:R0:W-:Y:S06]  /*0330*/  STG.E desc[UR36][R4.64], R3 ;  /* 0x0000000304007986 */ /* 0x0041ec000c101924 */
.L_x_19784:
[----:B------:R-:W-:Y:S05]  /*0340*/  BSYNC.RECONVERGENT B6 ;  /* 0x0000000000067941 */ /* 0x000fea0003800200 */
.L_x_19783:
        /* <DEDUP_REMOVED lines=31> */
.L_x_19788:
[----:B------:R-:W0:Y:S02]  /*0540*/  LDC.64 R2, c[0x0][0x738] ;  /* 0x0001ce00ff027b82 */ /* 0x000e240000000a00 */
[----:B0-----:R-:W2:Y:S06]  /*0550*/  LDG.E R3, desc[UR36][R2.64] ;  /* 0x0000002402037981 */ /* 0x001eac000c1e1900 */
[----:B------:R-:W2:Y:S01]  /*0560*/  LDC.64 R4, c[0x0][0x580] ;  /* 0x00016000ff047b82 */ /* 0x000ea20000000a00 */
[----:B------:R-:W-:Y:S01]  /*0570*/  VIADD R16, R16, 0x80 ;  /* 0x0000008010107836 */ /* 0x000fe20000000000 */
[----:B--2---:R1:W-:Y:S06]  /*0580*/  STG.E desc[UR36][R4.64], R3 ;  /* 0x0000000304007986 */ /* 0x0043ec000c101924 */
.L_x_19787:
[----:B------:R-:W-:Y:S05]  /*0590*/  BSYNC.RECONVERGENT B6 ;  /* 0x0000000000067941 */ /* 0x000fea0003800200 */
.L_x_19786:
        /* <DEDUP_REMOVED lines=31> */
.L_x_19791:
[----:B------:R-:W0:Y:S02]  /*0790*/  LDC.64 R2, c[0x0][0x738] ;  /* 0x0001ce00ff027b82 */ /* 0x000e240000000a00 */
[----:B0-----:R-:W2:Y:S06]  /*07a0*/  LDG.E R3, desc[UR36][R2.64] ;  /* 0x0000002402037981 */ /* 0x001eac000c1e1900 */
[----:B------:R-:W2:Y:S01]  /*07b0*/  LDC.64 R4, c[0x0][0x580] ;  /* 0x00016000ff047b82 */ /* 0x000ea20000000a00 */
[----:B------:R-:W-:Y:S01]  /*07c0*/  VIADD R16, R16, 0x80 ;  /* 0x0000008010107836 */ /* 0x000fe20000000000 */
[----:B--2---:R2:W-:Y:S06]  /*07d0*/  STG.E desc[UR36][R4.64], R3 ;  /* 0x0000000304007986 */ /* 0x0045ec000c101924 */
.L_x_19790:
[----:B------:R-:W-:Y:S05]  /*07e0*/  BSYNC.RECONVERGENT B6 ;  /* 0x0000000000067941 */ /* 0x000fea0003800200 */
.L_x_19789:
        /* <DEDUP_REMOVED lines=30> */
.L_x_19792:
[----:B------:R-:W0:Y:S02]  /*09d0*/  LDC.64 R2, c[0x0][0x738] ;  /* 0x0001ce00ff027b82 */ /* 0x000e240000000a00 */
[----:B0-----:R-:W2:Y:S06]  /*09e0*/  LDG.E R3, desc[UR36][R2.64] ;  /* 0x0000002402037981 */ /* 0x001eac000c1e1900 */
[----:B------:R-:W2:Y:S02]  /*09f0*/  LDC.64 R4, c[0x0][0x580] ;  /* 0x00016000ff047b82 */ /* 0x000ea40000000a00 */
[----:B--2---:R-:W-:Y:S01]  /*0a00*/  STG.E desc[UR36][R4.64], R3 ;  /* 0x0000000304007986 */ /* 0x004fe2000c101924 */
[----:B------:R-:W-:Y:S05]  /*0a10*/  EXIT ;  /* 0x000000000000794d */ /* 0x000fea0003800000 */
.L_x_19782:
        /* <DEDUP_REMOVED lines=35> */
.L_x_19795:
        /* <DEDUP_REMOVED lines=35> */
.L_x_19796:
[----:B------:R-:W0:Y:S01]  /*0e80*/  LDCU.64 UR4, c[0x0][0x5a8] ;  /* 0x0000b500ff0477ac */ /* 0x000e220008000a00 */
[----:B------:R-:W-:Y:S01]  /*0e90*/  IMAD.MOV.U32 R10, RZ, RZ, R12 ;  /* 0x000000ffff0a7224 */ /* 0x000fe200078e000c */
[----:B------:R-:W-:Y:S02]  /*0ea0*/  MOV R9, R13 ;  /* 0x0000000d00097202 */ /* 0x000fe40000000f00 */
[----:B------:R-:W-:Y:S02]  /*0eb0*/  MOV R0, 0xef0 ;  /* 0x00000ef000007802 */ /* 0x000fe40000000f00 */
[----:B0-----:R-:W-:Y:S01]  /*0ec0*/  MOV R4, UR4 ;  /* 0x0000000400047c02 */ /* 0x001fe20008000f00 */
[----:B------:R-:W-:-:S07]  /*0ed0*/  IMAD.U32 R3, RZ, RZ, UR5 ;  /* 0x00000005ff037e24 */ /* 0x000fce000f8e00ff */
[----:B------:R-:W-:Y:S05]  /*0ee0*/  CALL.REL.NOINC `($__internal_18_$__cuda_sm20_div_u64) ;  /* 0x000003cc002c7944 */ /* 0x000fea0003c00000 */
        /* <DEDUP_REMOVED lines=10> */
.L_x_19797:
        /* <DEDUP_REMOVED lines=37> */
.L_x_19800:
[----:B------:R-:W0:Y:S01]  /*11e0*/  LDCU.64 UR4, c[0x0][0x5b0] ;  /* 0x0000b600ff0477ac */ /* 0x000e220008000a00 */
[----:B------:R-:W-:Y:S01]  /*11f0*/  MOV R10, R12 ;  /* 0x0000000c000a7202 */ /* 0x000fe20000000f00 */
[----:B------:R-:W-:Y:S01]  /*1200*/  IMAD.MOV.U32 R9, RZ, RZ, R13 ;  /* 0x000000ffff097224 */ /* 0x000fe200078e000d */
[----:B------:R-:W-:Y:S01]  /*1210*/  MOV R0, 0x1250 ;  /* 0x0000125000007802 */ /* 0x000fe20000000f00 */
[----:B0-----:R-:W-:Y:S01]  /*1220*/  IMAD.U32 R4, RZ, RZ, UR4 ;  /* 0x00000004ff047e24 */ /* 0x001fe2000f8e00ff */
[----:B------:R-:W-:-:S07]  /*1230*/  MOV R3, UR5 ;  /* 0x0000000500037c02 */ /* 0x000fce0008000f00 */
[----:B------:R-:W-:Y:S05]  /*1240*/  CALL.REL.NOINC `($__internal_18_$__cuda_sm20_div_u64) ;  /* 0x000003c800547944 */ /* 0x000fea0003c00000 */
        /* <DEDUP_REMOVED lines=11> */
.L_x_19801:
[----:B------:R-:W-:Y:S05]  /*1300*/  BSYNC.RECONVERGENT B0 ;  /* 0x0000000000007941 */ /* 0x000fea0003800200 */
.L_x_19799:
        /* <DEDUP_REMOVED lines=38> */
.L_x_19803:
        /* <DEDUP_REMOVED lines=18> */
.L_x_19804:
[----:B------:R-:W-:Y:S05]  /*1690*/  BSYNC.RECONVERGENT B0 ;  /* 0x0000000000007941 */ /* 0x000fea0003800200 */
.L_x_19802:
        /* <DEDUP_REMOVED lines=38> */
.L_x_19806:
        /* <DEDUP_REMOVED lines=18> */
.L_x_19807:
[----:B------:R-:W-:Y:S05]  /*1a20*/  BSYNC.RECONVERGENT B0 ;  /* 0x0000000000007941 */ /* 0x000fea0003800200 */
.L_x_19805:
        /* <DEDUP_REMOVED lines=38> */
.L_x_19809:
        /* <DEDUP_REMOVED lines=18> */
.L_x_19810:
[----:B------:R-:W-:Y:S05]  /*1db0*/  BSYNC.RECONVERGENT B0 ;  /* 0x0000000000007941 */ /* 0x000fea0003800200 */
.L_x_19808:
        /* <DEDUP_REMOVED lines=38> */
.L_x_19812:
        /* <DEDUP_REMOVED lines=18> */
.L_x_19813:
[----:B------:R-:W-:Y:S05]  /*2140*/  BSYNC.RECONVERGENT B0 ;  /* 0x0000000000007941 */ /* 0x000fea0003800200 */
.L_x_19811:
        /* <DEDUP_REMOVED lines=38> */
.L_x_19815:
        /* <DEDUP_REMOVED lines=18> */
.L_x_19816:
[----:B------:R-:W-:Y:S05]  /*24d0*/  BSYNC.RECONVERGENT B0 ;  /* 0x0000000000007941 */ /* 0x000fea0003800200 */
.L_x_19814:
        /* <DEDUP_REMOVED lines=38> */
.L_x_19818:
        /* <DEDUP_REMOVED lines=18> */
.L_x_19819:
[----:B------:R-:W-:Y:S05]  /*2860*/  BSYNC.RECONVERGENT B0 ;  /* 0x0000000000007941 */ /* 0x000fea0003800200 */
.L_x_19817:
        /* <DEDUP_REMOVED lines=38> */
.L_x_19821:
        /* <DEDUP_REMOVED lines=18> */
.L_x_19822:
[----:B------:R-:W-:Y:S05]  /*2bf0*/  BSYNC.RECONVERGENT B0 ;  /* 0x0000000000007941 */ /* 0x000fea0003800200 */
.L_x_19820:
        /* <DEDUP_REMOVED lines=38> */
.L_x_19824:
        /* <DEDUP_REMOVED lines=18> */
.L_x_19825:
[----:B------:R-:W-:Y:S05]  /*2f80*/  BSYNC.RECONVERGENT B0 ;  /* 0x0000000000007941 */ /* 0x000fea0003800200 */
.L_x_19823:
        /* <DEDUP_REMOVED lines=38> */
.L_x_19827:
        /* <DEDUP_REMOVED lines=18> */
.L_x_19828:
[----:B------:R-:W-:Y:S05]  /*3310*/  BSYNC.RECONVERGENT B0 ;  /* 0x0000000000007941 */ /* 0x000fea0003800200 */
.L_x_19826:
        /* <DEDUP_REMOVED lines=38> */
.L_x_19830:
        /* <DEDUP_REMOVED lines=18> */
.L_x_19831:
[----:B------:R-:W-:Y:S05]  /*36a0*/  BSYNC.RECONVERGENT B0 ;  /* 0x0000000000007941 */ /* 0x000fea0003800200 */
.L_x_19829:
        /* <DEDUP_REMOVED lines=38> */
.L_x_19833:
        /* <DEDUP_REMOVED lines=18> */
.L_x_19834:
[----:B------:R-:W-:Y:S05]  /*3a30*/  BSYNC.RECONVERGENT B0 ;  /* 0x0000000000007941 */ /* 0x000fea0003800200 */
.L_x_19832:
        /* <DEDUP_REMOVED lines=38> */
.L_x_19836:
        /* <DEDUP_REMOVED lines=18> */
.L_x_19837:
[----:B------:R-:W-:Y:S05]  /*3dc0*/  BSYNC.RECONVERGENT B0 ;  /* 0x0000000000007941 */ /* 0x000fea0003800200 */
.L_x_19835:
        /* <DEDUP_REMOVED lines=38> */
.L_x_19839:
        /* <DEDUP_REMOVED lines=18> */
.L_x_19840:
[----:B------:R-:W-:Y:S05]  /*4150*/  BSYNC.RECONVERGENT B0 ;  /* 0x0000000000007941 */ /* 0x000fea0003800200 */
.L_x_19838:
        /* <DEDUP_REMOVED lines=38> */
.L_x_19842:
        /* <DEDUP_REMOVED lines=18> */
.L_x_19843:
[----:B------:R-:W-:Y:S05]  /*44e0*/  BSYNC.RECONVERGENT B0 ;  /* 0x0000000000007941 */ /* 0x000fea0003800200 */
.L_x_19841:
        /* <DEDUP_REMOVED lines=38> */
.L_x_19845:
        /* <DEDUP_REMOVED lines=18> */
.L_x_19846:
[----:B------:R-:W-:Y:S05]  /*4870*/  BSYNC.RECONVERGENT B0 ;  /* 0x0000000000007941 */ /* 0x000fea0003800200 */
.L_x_19844:
        /* <DEDUP_REMOVED lines=38> */
.L_x_19848:
        /* <DEDUP_REMOVED lines=18> */
.L_x_19849:
[----:B------:R-:W-:Y:S05]  /*4c00*/  BSYNC.RECONVERGENT B0 ;  /* 0x0000000000007941 */ /* 0x000fea0003800200 */
.L_x_19847:
        /* <DEDUP_REMOVED lines=38> */
.L_x_19851:
        /* <DEDUP_REMOVED lines=18> */
.L_x_19852:
[----:B------:R-:W-:Y:S05]  /*4f90*/  BSYNC.RECONVERGENT B0 ;  /* 0x0000000000007941 */ /* 0x000fea0003800200 */
.L_x_19850:
        /* <DEDUP_REMOVED lines=38> */
.L_x_19854:
        /* <DEDUP_REMOVED lines=18> */
.L_x_19855:
[----:B------:R-:W-:Y:S05]  /*5320*/  BSYNC.RECONVERGENT B0 ;  /* 0x0000000000007941 */ /* 0x000fea0003800200 */
.L_x_19853:
        /* <DEDUP_REMOVED lines=38> */
.L_x_19857:
        /* <DEDUP_REMOVED lines=18> */
.L_x_19858:
[----:B------:R-:W-:Y:S05]  /*56b0*/  BSYNC.RECONVERGENT B0 ;  /* 0x0000000000007941 */ /* 0x000fea0003800200 */
.L_x_19856:
        /* <DEDUP_REMOVED lines=38> */
.L_x_19860:
        /* <DEDUP_REMOVED lines=18> */
.L_x_19861:
[----:B------:R-:W-:Y:S05]  /*5a40*/  BSYNC.RECONVERGENT B0 ;  /* 0x0000000000007941 */ /* 0x000fea0003800200 */
.L_x_19859:
        /* <DEDUP_REMOVED lines=38> */
.L_x_19863:
        /* <DEDUP_REMOVED lines=18> */
.L_x_19864:
[----:B------:R-:W-:Y:S05]  /*5dd0*/  BSYNC.RECONVERGENT B0 ;  /* 0x0000000000007941 */ /* 0x000fea0003800200 */
.L_x_19862:
        /* <DEDUP_REMOVED lines=37> */
.L_x_19866:
        /* <DEDUP_REMOVED lines=16> */
.L_x_19867:
[----:B------:R-:W-:Y:S05]  /*6130*/  BSYNC.RECONVERGENT B0 ;  /* 0x0000000000007941 */ /* 0x000fea0003800200 */
.L_x_19865:
        /* <DEDUP_REMOVED lines=34> */
.L_x_19869:
[----:B------:R-:W-:Y:S01]  /*6360*/  IMAD.MOV.U32 R8, RZ, RZ, R6 ;  /* 0x000000ffff087224 */ /* 0x000fe200078e0006 */
[----:B------:R-:W-:Y:S02]  /*6370*/  MOV R10, R7 ;  /* 0x00000007000a7202 */ /* 0x000fe40000000f00 */
[----:B------:R-:W-:-:S07]  /*6380*/  MOV R9, 0x63a0 ;  /* 0x000063a000097802 */ /* 0x000fce0000000f00 */
[----:B------:R-:W-:Y:S05]  /*6390*/  CALL.REL.NOINC `($__internal_19_$__cuda_sm20_rem_u64) ;  /* 0x0000037c00207944 */ /* 0x000fea0003c00000 */
[----:B------:R-:W-:Y:S01]  /*63a0*/  IMAD.MOV.U32 R4, RZ, RZ, R0 ;  /* 0x000000ffff047224 */ /* 0x000fe200078e0000 */
[----:B------:R-:W-:-:S07]  /*63b0*/  MOV R5, R3 ;  /* 0x0000000300057202 */ /* 0x000fce0000000f00 */
.L_x_19870:
[----:B------:R-:W-:Y:S05]  /*63c0*/  BSYNC.RECONVERGENT B0 ;  /* 0x0000000000007941 */ /* 0x000fea0003800200 */
.L_x_19868:
[----:B------:R-:W0:Y:S01]  /*63d0*/  LDCU.64 UR4, c[0x0][0x730] ;  /* 0x0000e600ff0477ac */ /* 0x000e220008000a00 */
[----:B------:R-:W-:Y:S02]  /*63e0*/  IMAD.MOV.U32 R3, RZ, RZ, R17 ;  /* 0x000000ffff037224 */ /* 0x000fe400078e0011 */
[----:B0-----:R-:W-:Y:S02]  /*63f0*/  IMAD R5, R5, UR4, RZ ;  /* 0x0000000405057c24 */ /* 0x001fe4000f8e02ff */
[----:B------:R-:W-:-:S04]  /*6400*/  IMAD.WIDE.U32 R2, R4, UR4, R2 ;  /* 0x0000000404027c25 */ /* 0x000fc8000f8e0002 */
[----:B------:R-:W-:-:S05]  /*6410*/  IMAD R5, R4, UR5, R5 ;  /* 0x0000000504057c24 */ /* 0x000fca000f8e0205 */
[----:B------:R-:W-:-:S07]  /*6420*/  IADD3 R17, PT, PT, R3, R5, RZ ;  /* 0x0000000503117210 */ /* 0x000fce0007ffe0ff */
.L_x_19798:
[----:B------:R-:W0:Y:S02]  /*6430*/  LDCU.64 UR4, c[0x0][0x738] ;  /* 0x0000e700ff0477ac */ /* 0x000e240008000a00 */
[----:B0-----:R-:W-:-:S04]  /*6440*/  LEA R4, P0, R2, UR4, 0x2 ;  /* 0x0000000402047c11 */ /* 0x001fc8000f8010ff */
[----:B------:R-:W-:-:S06]  /*6450*/  LEA.HI.X R5, R2, UR5, R17, 0x2, P0 ;  /* 0x0000000502057c11 */ /* 0x000fcc00080f1411 */
[----:B------:R-:W2:Y:S01]  /*6460*/  LDG.E R5, desc[UR36][R4.64] ;  /* 0x0000002404057981 */ /* 0x000ea2000c1e1900 */
[----:B------:R-:W2:Y:S01]  /*6470*/  LDC.64 R2, c[0x0][0x580] ;  /* 0x00016000ff027b82 */ /* 0x000ea20000000a00 */
[----:B------:R-:W-:Y:S02]  /*6480*/  VIADD R16, R16, 0x80 ;  /* 0x0000008010107836 */ /* 0x000fe40000000000 */
[----:B--2---:R0:W-:Y:S05]  /*6490*/  STG.E desc[UR36][R2.64], R5 ;  /* 0x0000000502007986 */ /* 0x0041ea000c101924 */
.L_x_19794:
[----:B------:R-:W-:Y:S05]  /*64a0*/  BSYNC.RECONVERGENT B6 ;  /* 0x0000000000067941 */ /* 0x000fea0003800200 */
.L_x_19793:
        /* <DEDUP_REMOVED lines=31> */
.L_x_19873:
        /* <DEDUP_REMOVED lines=36> */
.L_x_19874:
        /* <DEDUP_REMOVED lines=17> */
.L_x_19875:
        /* <DEDUP_REMOVED lines=37> */
.L_x_19878:
        /* <DEDUP_REMOVED lines=18> */
.L_x_19879:
[----:B------:R-:W-:Y:S05]  /*6d60*/  BSYNC.RECONVERGENT B0 ;  /* 0x0000000000007941 */ /* 0x000fea0003800200 */
.L_x_19877:
        /* <DEDUP_REMOVED lines=38> */
.L_x_19881:
        /* <DEDUP_REMOVED lines=18> */
.L_x_19882:
[----:B------:R-:W-:Y:S05]  /*70f0*/  BSYNC.RECONVERGENT B0 ;  /* 0x0000000000007941 */ /* 0x000fea0003800200 */
.L_x_19880:
        /* <DEDUP_REMOVED lines=38> */
.L_x_19884:
        /* <DEDUP_REMOVED lines=18> */
.L_x_19885:
[----:B------:R-:W-:Y:S05]  /*7480*/  BSYNC.RECONVERGENT B0 ;  /* 0x0000000000007941 */ /* 0x000fea0003800200 */
.L_x_19883:
        /* <DEDUP_REMOVED lines=38> */
.L_x_19887:
        /* <DEDUP_REMOVED lines=18> */
.L_x_19888:
[----:B------:R-:W-:Y:S05]  /*7810*/  BSYNC.RECONVERGENT B0 ;  /* 0x0000000000007941 */ /* 0x000fea0003800200 */
.L_x_19886:
        /* <DEDUP_REMOVED lines=38> */
.L_x_19890:
        /* <DEDUP_REMOVED lines=18> */
.L_x_19891:
[----:B------:R-:W-:Y:S05]  /*7ba0*/  BSYNC.RECONVERGENT B0 ;  /* 0x0000000000007941 */ /* 0x000fea0003800200 */
.L_x_19889:
        /* <DEDUP_REMOVED lines=38> */
.L_x_19893:
        /* <DEDUP_REMOVED lines=18> */
.L_x_19894:
[----:B------:R-:W-:Y:S05]  /*7f30*/  BSYNC.RECONVERGENT B0 ;  /* 0x0000000000007941 */ /* 0x000fea0003800200 */
.L_x_19892:
        /* <DEDUP_REMOVED lines=38> */
.L_x_19896:
        /* <DEDUP_REMOVED lines=18> */
.L_x_19897:
[----:B------:R-:W-:Y:S05]  /*82c0*/  BSYNC.RECONVERGENT B0 ;  /* 0x0000000000007941 */ /* 0x000fea0003800200 */
.L_x_19895:
        /* <DEDUP_REMOVED lines=38> */
.L_x_19899:
        /* <DEDUP_REMOVED lines=18> */
.L_x_19900:
[----:B------:R-:W-:Y:S05]  /*8650*/  BSYNC.RECONVERGENT B0 ;  /* 0x0000000000007941 */ /* 0x000fea0003800200 */
.L_x_19898:
        /* <DEDUP_REMOVED lines=38> */
.L_x_19902:
        /* <DEDUP_REMOVED lines=18> */
.L_x_19903:
[----:B------:R-:W-:Y:S05]  /*89e0*/  BSYNC.RECONVERGENT B0 ;  /* 0x0000000000007941 */ /* 0x000fea0003800200 */
.L_x_19901:
        /* <DEDUP_REMOVED lines=38> */
.L_x_19905:
        /* <DEDUP_REMOVED lines=18> */
.L_x_19906:
[----:B------:R-:W-:Y:S05]  /*8d70*/  BSYNC.RECONVERGENT B0 ;  /* 0x0000000000007941 */ /* 0x000fea0003800200 */
.L_x_19904:
        /* <DEDUP_REMOVED lines=38> */
.L_x_19908:
        /* <DEDUP_REMOVED lines=18> */
.L_x_19909:
[----:B------:R-:W-:Y:S05]  /*9100*/  BSYNC.RECONVERGENT B0 ;  /* 0x0000000000007941 */ /* 0x000fea0003800200 */
.L_x_19907:
        /* <DEDUP_REMOVED lines=38> */
.L_x_19911:
        /* <DEDUP_REMOVED lines=18> */
.L_x_19912:
[----:B------:R-:W-:Y:S05]  /*9490*/  BSYNC.RECONVERGENT B0 ;  /* 0x0000000000007941 */ /* 0x000fea0003800200 */
.L_x_19910:
        /* <DEDUP_REMOVED lines=38> */
.L_x_19914:
        /* <DEDUP_REMOVED lines=18> */
.L_x_19915:
[----:B------:R-:W-:Y:S05]  /*9820*/  BSYNC.RECONVERGENT B0 ;  /* 0x0000000000007941 */ /* 0x000fea0003800200 */
.L_x_19913:
        /* <DEDUP_REMOVED lines=38> */
.L_x_19917:
        /* <DEDUP_REMOVED lines=18> */
.L_x_19918:
[----:B------:R-:W-:Y:S05]  /*9bb0*/  BSYNC.RECONVERGENT B0 ;  /* 0x0000000000007941 */ /* 0x000fea0003800200 */
.L_x_19916:
        /* <DEDUP_REMOVED lines=38> */
.L_x_19920:
        /* <DEDUP_REMOVED lines=18> */
.L_x_19921:
[----:B------:R-:W-:Y:S05]  /*9f40*/  BSYNC.RECONVERGENT B0 ;  /* 0x0000000000007941 */ /* 0x000fea0003800200 */
.L_x_19919:
        /* <DEDUP_REMOVED lines=38> */
.L_x_19923:
        /* <DEDUP_REMOVED lines=18> */
.L_x_19924:
[----:B------:R-:W-:Y:S05]  /*a2d0*/  BSYNC.RECONVERGENT B0 ;  /* 0x0000000000007941 */ /* 0x000fea0003800200 */
.L_x_19922:
        /* <DEDUP_REMOVED lines=38> */
.L_x_19926:
        /* <DEDUP_REMOVED lines=18> */
.L_x_19927:
[----:B------:R-:W-:Y:S05]  /*a660*/  BSYNC.RECONVERGENT B0 ;  /* 0x0000000000007941 */ /* 0x000fea0003800200 */
.L_x_19925:
        /* <DEDUP_REMOVED lines=38> */
.L_x_19929:
        /* <DEDUP_REMOVED lines=18> */
.L_x_19930:
[----:B------:R-:W-:Y:S05]  /*a9f0*/  BSYNC.RECONVERGENT B0 ;  /* 0x0000000000007941 */ /* 0x000fea0003800200 */
.L_x_19928:
        /* <DEDUP_REMOVED lines=38> */
.L_x_19932:
        /* <DEDUP_REMOVED lines=18> */
.L_x_19933:
[----:B------:R-:W-:Y:S05]  /*ad80*/  BSYNC.RECONVERGENT B0 ;  /* 0x0000000000007941 */ /* 0x000fea0003800200 */
.L_x_19931:
        /* <DEDUP_REMOVED lines=38> */
.L_x_19935:
        /* <DEDUP_REMOVED lines=18> */
.L_x_19936:
[----:B------:R-:W-:Y:S05]  /*b110*/  BSYNC.RECONVERGENT B0 ;  /* 0x0000000000007941 */ /* 0x000fea0003800200 */
.L_x_19934:
        /* <DEDUP_REMOVED lines=38> */
.L_x_19938:
        /* <DEDUP_REMOVED lines=18> */
.L_x_19939:
[----:B------:R-:W-:Y:S05]  /*b4a0*/  BSYNC.RECONVERGENT B0 ;  /* 0x0000000000007941 */ /* 0x000fea0003800200 */
.L_x_19937:
        /* <DEDUP_REMOVED lines=38> */
.L_x_19941:
        /* <DEDUP_REMOVED lines=18> */
.L_x_19942:
[----:B------:R-:W-:Y:S05]  /*b830*/  BSYNC.RECONVERGENT B0 ;  /* 0x0000000000007941 */ /* 0x000fea0003800200 */
.L_x_19940:
        /* <DEDUP_REMOVED lines=37> */
.L_x_19944:
        /* <DEDUP_REMOVED lines=16> */
.L_x_19945:
[----:B------:R-:W-:Y:S05]  /*bb90*/  BSYNC.RECONVERGENT B0 ;  /* 0x0000000000007941 */ /* 0x000fea0003800200 */
.L_x_19943:
        /* <DEDUP_REMOVED lines=33> */
.L_x_19947:
[----:B------:R-:W-:Y:S01]  /*bdb0*/  MOV R8, R6 ;  /* 0x0000000600087202 */ /* 0x000fe20000000f00 */
[----:B------:R-:W-:Y:S01]  /*bdc0*/  IMAD.MOV.U32 R10, RZ, RZ, R7 ;  /* 0x000000ffff0a7224 */ /* 0x000fe200078e0007 */
[----:B------:R-:W-:-:S07]  /*bdd0*/  MOV R9, 0xbdf0 ;  /* 0x0000bdf000097802 */ /* 0x000fce0000000f00 */
[----:B------:R-:W-:Y:S05]  /*bde0*/  CALL.REL.NOINC `($__internal_19_$__cuda_sm20_rem_u64) ;  /* 0x00000320008c7944 */ /* 0x000fea0003c00000 */
[----:B------:R-:W-:Y:S01]  /*bdf0*/  MOV R4, R0 ;  /* 0x0000000000047202 */ /* 0x000fe20000000f00 */
[----:B------:R-:W-:-:S07]  /*be00*/  IMAD.MOV.U32 R5, RZ, RZ, R3 ;  /* 0x000000ffff057224 */ /* 0x000fce00078e0003 */
.L_x_19948:
[----:B------:R-:W-:Y:S05]  /*be10*/  BSYNC.RECONVERGENT B0 ;  /* 0x0000000000007941 */ /* 0x000fea0003800200 */
.L_x_19946:
[----:B------:R-:W0:Y:S01]  /*be20*/  LDCU.64 UR4, c[0x0][0x730] ;  /* 0x0000e600ff0477ac */ /* 0x000e220008000a00 */
[----:B------:R-:W-:Y:S01]  /*be30*/  MOV R3, R17 ;  /* 0x0000001100037202 */ /* 0x000fe20000000f00 */
[----:B0-----:R-:W-:Y:S02]  /*be40*/  IMAD R5, R5, UR4, RZ ;  /* 0x0000000405057c24 */ /* 0x001fe4000f8e02ff */
[----:B------:R-:W-:-:S04]  /*be50*/  IMAD.WIDE.U32 R2, R4, UR4, R2 ;  /* 0x0000000404027c25 */ /* 0x000fc8000f8e0002 */
[----:B------:R-:W-:-:S04]  /*be60*/  IMAD R5, R4, UR5, R5 ;  /* 0x0000000504057c24 */ /* 0x000fc8000f8e0205 */
[----:B------:R-:W-:-:S07]  /*be70*/  IMAD.IADD R17, R3, 0x1, R5 ;  /* 0x0000000103117824 */ /* 0x000fce00078e0205 */
.L_x_19876:
[----:B------:R-:W0:Y:S02]  /*be80*/  LDCU.64 UR4, c[0x0][0x738] ;  /* 0x0000e700ff0477ac */ /* 0x000e240008000a00 */
[----:B0-----:R-:W-:-:S04]  /*be90*/  LEA R4, P0, R2, UR4, 0x2 ;  /* 0x0000000402047c11 */ /* 0x001fc8000f8010ff */
[----:B------:R-:W-:-:S06]  /*bea0*/  LEA.HI.X R5, R2, UR5, R17, 0x2, P0 ;  /* 0x0000000502057c11 */ /* 0x000fcc00080f1411 */
[----:B------:R-:W2:Y:S01]  /*beb0*/  LDG.E R5, desc[UR36][R4.64] ;  /* 0x0000002404057981 */ /* 0x000ea2000c1e1900 */
[----:B------:R-:W2:Y:S01]  /*bec0*/  LDC.64 R2, c[0x0][0x580] ;  /* 0x00016000ff027b82 */ /* 0x000ea20000000a00 */
[----:B------:R-:W-:Y:S02]  /*bed0*/  IADD3 R16, PT, PT, R16, 0x80, RZ ;  /* 0x0000008010107810 */ /* 0x000fe40007ffe0ff */
[----:B--2---:R1:W-:Y:S05]  /*bee0*/  STG.E desc[UR36][R2.64], R5 ;  /* 0x0000000502007986 */ /* 0x0043ea000c101924 */
.L_x_19872:
[----:B------:R-:W-:Y:S05]  /*bef0*/  BSYNC.RECONVERGENT B6 ;  /* 0x0000000000067941 */ /* 0x000fea0003800200 */
.L_x_19871:
        /* <DEDUP_REMOVED lines=31> */
.L_x_19951:
        /* <DEDUP_REMOVED lines=36> */
.L_x_19952:
        /* <DEDUP_REMOVED lines=17> */
.L_x_19953:
        /* <DEDUP_REMOVED lines=37> */
.L_x_19956:
        /* <DEDUP_REMOVED lines=18> */
.L_x_19957:
[----:B------:R-:W-:Y:S05]  /*c7b0*/  BSYNC.RECONVERGENT B0 ;  /* 0x0000000000007941 */ /* 0x000fea0003800200 */
.L_x_19955:
        /* <DEDUP_REMOVED lines=38> */
.L_x_19959:
        /* <DEDUP_REMOVED lines=18> */
.L_x_19960:
[----:B------:R-:W-:Y:S05]  /*cb40*/  BSYNC.RECONVERGENT B0 ;  /* 0x0000000000007941 */ /* 0x000fea0003800200 */
.L_x_19958:
        /* <DEDUP_REMOVED lines=38> */
.L_x_19962:
        /* <DEDUP_REMOVED lines=18> */
.L_x_19963:
[----:B------:R-:W-:Y:S05]  /*ced0*/  BSYNC.RECONVERGENT B0 ;  /* 0x0000000000007941 */ /* 0x000fea0003800200 */
.L_x_19961:
        /* <DEDUP_REMOVED lines=38> */
.L_x_19965:
        /* <DEDUP_REMOVED lines=18> */
.L_x_19966:
[----:B------:R-:W-:Y:S05]  /*d260*/  BSYNC.RECONVERGENT B0 ;  /* 0x0000000000007941 */ /* 0x000fea0003800200 */
.L_x_19964:
        /* <DEDUP_REMOVED lines=38> */
.L_x_19968:
        /* <DEDUP_REMOVED lines=18> */
.L_x_19969:
[----:B------:R-:W-:Y:S05]  /*d5f0*/  BSYNC.RECONVERGENT B0 ;  /* 0x0000000000007941 */ /* 0x000fea0003800200 */
.L_x_19967:
        /* <DEDUP_REMOVED lines=38> */
.L_x_19971:
        /* <DEDUP_REMOVED lines=18> */
.L_x_19972:
[----:B------:R-:W-:Y:S05]  /*d980*/  BSYNC.RECONVERGENT B0 ;  /* 0x0000000000007941 */ /* 0x000fea0003800200 */
.L_x_19970:
        /* <DEDUP_REMOVED lines=38> */
.L_x_19974:
        /* <DEDUP_REMOVED lines=18> */
.L_x_19975:
[----:B------:R-:W-:Y:S05]  /*dd10*/  BSYNC.RECONVERGENT B0 ;  /* 0x0000000000007941 */ /* 0x000fea0003800200 */
.L_x_19973:
        /* <DEDUP_REMOVED lines=38> */
.L_x_19977:
        /* <DEDUP_REMOVED lines=18> */
.L_x_19978:
[----:B------:R-:W-:Y:S05]  /*e0a0*/  BSYNC.RECONVERGENT B0 ;  /* 0x0000000000007941 */ /* 0x000fea0003800200 */
.L_x_19976:
        /* <DEDUP_REMOVED lines=38> */
.L_x_19980:
        /* <DEDUP_REMOVED lines=18> */
.L_x_19981:
[----:B------:R-:W-:Y:S05]  /*e430*/  BSYNC.RECONVERGENT B0 ;  /* 0x0000000000007941 */ /* 0x000fea0003800200 */
.L_x_19979:
        /* <DEDUP_REMOVED lines=38> */
.L_x_19983:
        /* <DEDUP_REMOVED lines=18> */
.L_x_19984:
[----:B------:R-:W-:Y:S05]  /*e7c0*/  BSYNC.RECONVERGENT B0 ;  /* 0x0000000000007941 */ /* 0x000fea0003800200 */
.L_x_19982:
        /* <DEDUP_REMOVED lines=38> */
.L_x_19986:
        /* <DEDUP_REMOVED lines=18> */
.L_x_19987:
[----:B------:R-:W-:Y:S05]  /*eb50*/  BSYNC.RECONVERGENT B0 ;  /* 0x0000000000007941 */ /* 0x000fea0003800200 */
.L_x_19985:
        /* <DEDUP_REMOVED lines=38> */
.L_x_19989:
        /* <DEDUP_REMOVED lines=18> */
.L_x_19990:
[----:B------:R-:W-:Y:S05]  /*eee0*/  BSYNC.RECONVERGENT B0 ;  /* 0x0000000000007941 */ /* 0x000fea0003800200 */
.L_x_19988:
        /* <DEDUP_REMOVED lines=38> */
.L_x_19992:
        /* <DEDUP_REMOVED lines=18> */
.L_x_19993:
[----:B------:R-:W-:Y:S05]  /*f270*/  BSYNC.RECONVERGENT B0 ;  /* 0x0000000000007941 */ /* 0x000fea0003800200 */
.L_x_19991:
        /* <DEDUP_REMOVED lines=38> */
.L_x_19995:
        /* <DEDUP_REMOVED lines=18> */
.L_x_19996:
[----:B------:R-:W-:Y:S05]  /*f600*/  BSYNC.RECONVERGENT B0 ;  /* 0x0000000000007941 */ /* 0x000fea0003800200 */
.L_x_19994:
        /* <DEDUP_REMOVED lines=38> */
.L_x_19998:
        /* <DEDUP_REMOVED lines=18> */
.L_x_19999:
[----:B------:R-:W-:Y:S05]  /*f990*/  BSYNC.RECONVERGENT B0 ;  /* 0x0000000000007941 */ /* 0x000fea0003800200 */
.L_x_19997:
        /* <DEDUP_REMOVED lines=38> */
.L_x_20001:
        /* <DEDUP_REMOVED lines=18> */
.L_x_20002:
[----:B------:R-:W-:Y:S05]  /*fd20*/  BSYNC.RECONVERGENT B0 ;  /* 0x0000000000007941 */ /* 0x000fea0003800200 */
.L_x_20000:
        /* <DEDUP_REMOVED lines=38> */
.L_x_20004:
        /* <DEDUP_REMOVED lines=18> */
.L_x_20005:
[----:B------:R-:W-:Y:S05]  /*100b0*/  BSYNC.RECONVERGENT B0 ;  /* 0x0000000000007941 */ /* 0x000fea0003800200 */
.L_x_20003:
        /* <DEDUP_REMOVED lines=38> */
.L_x_20007:
        /* <DEDUP_REMOVED lines=18> */
.L_x_20008:
[----:B------:R-:W-:Y:S05]  /*10440*/  BSYNC.RECONVERGENT B0 ;  /* 0x0000000000007941 */ /* 0x000fea0003800200 */
.L_x_20006:
        /* <DEDUP_REMOVED lines=38> */
.L_x_20010:
        /* <DEDUP_REMOVED lines=18> */
.L_x_20011:
[----:B------:R-:W-:Y:S05]  /*107d0*/  BSYNC.RECONVERGENT B0 ;  /* 0x0000000000007941 */ /* 0x000fea0003800200 */
.L_x_20009:
        /* <DEDUP_REMOVED lines=38> */
.L_x_20013:
        /* <DEDUP_REMOVED lines=18> */
.L_x_20014:
[----:B------:R-:W-:Y:S05]  /*10b60*/  BSYNC.RECONVERGENT B0 ;  /* 0x0000000000007941 */ /* 0x000fea0003800200 */
.L_x_20012:
        /* <DEDUP_REMOVED lines=38> */
.L_x_20016:
        /* <DEDUP_REMOVED lines=18> */
.L_x_20017:
[----:B------:R-:W-:Y:S05]  /*10ef0*/  BSYNC.RECONVERGENT B0 ;  /* 0x0000000000007941 */ /* 0x000fea0003800200 */
.L_x_20015:
        /* <DEDUP_REMOVED lines=38> */
.L_x_20019:
        /* <DEDUP_REMOVED lines=18> */
.L_x_20020:
[----:B------:R-:W-:Y:S05]  /*11280*/  BSYNC.RECONVERGENT B0 ;  /* 0x0000000000007941 */ /* 0x000fea0003800200 */
.L_x_20018:
        /* <DEDUP_REMOVED lines=37> */
.L_x_20022:
        /* <DEDUP_REMOVED lines=16> */
.L_x_20023:
[----:B------:R-:W-:Y:S05]  /*115e0*/  BSYNC.RECONVERGENT B0 ;  /* 0x0000000000007941 */ /* 0x000fea0003800200 */
.L_x_20021:
        /* <DEDUP_REMOVED lines=33> */
.L_x_20025:
[----:B------:R-:W-:Y:S01]  /*11800*/  IMAD.MOV.U32 R8, RZ, RZ, R6 ;  /* 0x000000ffff087224 */ /* 0x000fe200078e0006 */
[----:B------:R-:W-:Y:S02]  /*11810*/  MOV R10, R7 ;  /* 0x00000007000a7202 */ /* 0x000fe40000000f00 */
[----:B------:R-:W-:-:S07]  /*11820*/  MOV R9, 0x11840 ;  /* 0x0001184000097802 */ /* 0x000fce0000000f00 */
[----:B------:R-:W-:Y:S05]  /*11830*/  CALL.REL.NOINC `($__internal_19_$__cuda_sm20_rem_u64) ;  /* 0x000002c400f87944 */ /* 0x000fea0003c00000 */
[----:B------:R-:W-:Y:S01]  /*11840*/  IMAD.MOV.U32 R4, RZ, RZ, R0 ;  /* 0x000000ffff047224 */ /* 0x000fe200078e0000 */
[----:B------:R-:W-:-:S07]  /*11850*/  MOV R5, R3 ;  /* 0x0000000300057202 */ /* 0x000fce0000000f00 */
.L_x_20026:
[----:B------:R-:W-:Y:S05]  /*11860*/  BSYNC.RECONVERGENT B0 ;  /* 0x0000000000007941 */ /* 0x000fea0003800200 */
.L_x_20024:
[----:B------:R-:W0:Y:S01]  /*11870*/  LDCU.64 UR4, c[0x0][0x730] ;  /* 0x0000e600ff0477ac */ /* 0x000e220008000a00 */
[----:B------:R-:W-:Y:S02]  /*11880*/  IMAD.MOV.U32 R3, RZ, RZ, R17 ;  /* 0x000000ffff037224 */ /* 0x000fe400078e0011 */
[----:B0-----:R-:W-:Y:S02]  /*11890*/  IMAD R5, R5, UR4, RZ ;  /* 0x0000000405057c24 */ /* 0x001fe4000f8e02ff */
[----:B------:R-:W-:-:S04]  /*118a0*/  IMAD.WIDE.U32 R2, R4, UR4, R2 ;  /* 0x0000000404027c25 */ /* 0x000fc8000f8e0002 */
[----:B------:R-:W-:-:S05]  /*118b0*/  IMAD R5, R4, UR5, R5 ;  /* 0x0000000504057c24 */ /* 0x000fca000f8e0205 */
[----:B------:R-:W-:-:S07]  /*118c0*/  IADD3 R17, PT, PT, R3, R5, RZ ;  /* 0x0000000503117210 */ /* 0x000fce0007ffe0ff */
.L_x_19954:
[----:B------:R-:W0:Y:S02]  /*118d0*/  LDCU.64 UR4, c[0x0][0x738] ;  /* 0x0000e700ff0477ac */ /* 0x000e240008000a00 */
[----:B0-----:R-:W-:-:S04]  /*118e0*/  LEA R4, P0, R2, UR4, 0x2 ;  /* 0x0000000402047c11 */ /* 0x001fc8000f8010ff */
[----:B------:R-:W-:-:S06]  /*118f0*/  LEA.HI.X R5, R2, UR5, R17, 0x2, P0 ;  /* 0x0000000502057c11 */ /* 0x000fcc00080f1411 */
[----:B------:R-:W2:Y:S01]  /*11900*/  LDG.E R5, desc[UR36][R4.64] ;  /* 0x0000002404057981 */ /* 0x000ea2000c1e1900 */
[----:B------:R-:W2:Y:S01]  /*11910*/  LDC.64 R2, c[0x0][0x580] ;  /* 0x00016000ff027b82 */ /* 0x000ea20000000a00 */
[----:B------:R-:W-:Y:S02]  /*11920*/  VIADD R16, R16, 0x80 ;  /* 0x0000008010107836 */ /* 0x000fe40000000000 */
[----:B--2---:R2:W-:Y:S05]  /*11930*/  STG.E desc[UR36][R2.64], R5 ;  /* 0x0000000502007986 */ /* 0x0045ea000c101924 */
.L_x_19950:
[----:B------:R-:W-:Y:S05]  /*11940*/  BSYNC.RECONVERGENT B6 ;  /* 0x0000000000067941 */ /* 0x000fea0003800200 */
.L_x_19949:
        /* <DEDUP_REMOVED lines=30> */
.L_x_20027:
        /* <DEDUP_REMOVED lines=36> */
.L_x_20028:
        /* <DEDUP_REMOVED lines=17> */
.L_x_20029:
        /* <DEDUP_REMOVED lines=37> */
.L_x_20032:
        /* <DEDUP_REMOVED lines=18> */
.L_x_20033:
[----:B------:R-:W-:Y:S05]  /*121f0*/  BSYNC.RECONVERGENT B0 ;  /* 0x0000000000007941 */ /* 0x000fea0003800200 */
.L_x_20031:
        /* <DEDUP_REMOVED lines=37> */
.L_x_20035:
        /* <DEDUP_REMOVED lines=18> */
.L_x_20036:
[----:B------:R-:W-:Y:S05]  /*12570*/  BSYNC.RECONVERGENT B0 ;  /* 0x0000000000007941 */ /* 0x000fea0003800200 */
.L_x_20034:
        /* <DEDUP_REMOVED lines=37> */
.L_x_20038:
        /* <DEDUP_REMOVED lines=18> */
.L_x_20039:
[----:B------:R-:W-:Y:S05]  /*128f0*/  BSYNC.RECONVERGENT B0 ;  /* 0x0000000000007941 */ /* 0x000fea0003800200 */
.L_x_20037:
        /* <DEDUP_REMOVED lines=37> */
.L_x_20041:
        /* <DEDUP_REMOVED lines=18> */
.L_x_20042:
[----:B------:R-:W-:Y:S05]  /*12c70*/  BSYNC.RECONVERGENT B0 ;  /* 0x0000000000007941 */ /* 0x000fea0003800200 */
.L_x_20040:
        /* <DEDUP_REMOVED lines=37> */
.L_x_20044:
        /* <DEDUP_REMOVED lines=18> */
.L_x_20045:
[----:B------:R-:W-:Y:S05]  /*12ff0*/  BSYNC.RECONVERGENT B0 ;  /* 0x0000000000007941 */ /* 0x000fea0003800200 */
.L_x_20043:
        /* <DEDUP_REMOVED lines=37> */
.L_x_20047:
        /* <DEDUP_REMOVED lines=18> */
.L_x_20048:
[----:B------:R-:W-:Y:S05]  /*13370*/  BSYNC.RECONVERGENT B0 ;  /* 0x0000000000007941 */ /* 0x000fea0003800200 */
.L_x_20046:
        /* <DEDUP_REMOVED lines=37> */
.L_x_20050:
        /* <DEDUP_REMOVED lines=18> */
.L_x_20051:
[----:B------:R-:W-:Y:S05]  /*136f0*/  BSYNC.RECONVERGENT B0 ;  /* 0x0000000000007941 */ /* 0x000fea0003800200 */
.L_x_20049:
        /* <DEDUP_REMOVED lines=37> */
.L_x_20053:
        /* <DEDUP_REMOVED lines=18> */
.L_x_20054:
[----:B------:R-:W-:Y:S05]  /*13a70*/  BSYNC.RECONVERGENT B0 ;  /* 0x0000000000007941 */ /* 0x000fea0003800200 */
.L_x_20052:
        /* <DEDUP_REMOVED lines=37> */
.L_x_20056:
        /* <DEDUP_REMOVED lines=18> */
.L_x_20057:
[----:B------:R-:W-:Y:S05]  /*13df0*/  BSYNC.RECONVERGENT B0 ;  /* 0x0000000000007941 */ /* 0x000fea0003800200 */
.L_x_20055:
        /* <DEDUP_REMOVED lines=37> */
.L_x_20059:
        /* <DEDUP_REMOVED lines=18> */
.L_x_20060:
[----:B------:R-:W-:Y:S05]  /*14170*/  BSYNC.RECONVERGENT B0 ;  /* 0x0000000000007941 */ /* 0x000fea0003800200 */
.L_x_20058:
        /* <DEDUP_REMOVED lines=37> */
.L_x_20062:
        /* <DEDUP_REMOVED lines=18> */
.L_x_20063:
[----:B------:R-:W-:Y:S05]  /*144f0*/  BSYNC.RECONVERGENT B0 ;  /* 0x0000000000007941 */ /* 0x000fea0003800200 */
.L_x_20061:
        /* <DEDUP_REMOVED lines=37> */
.L_x_20065:
        /* <DEDUP_REMOVED lines=18> */
.L_x_20066:
[----:B------:R-:W-:Y:S05]  /*14870*/  BSYNC.RECONVERGENT B0 ;  /* 0x0000000000007941 */ /* 0x000fea0003800200 */
.L_x_20064:
        /* <DEDUP_REMOVED lines=37> */
.L_x_20068:
        /* <DEDUP_REMOVED lines=18> */
.L_x_20069:
[----:B------:R-:W-:Y:S05]  /*14bf0*/  BSYNC.RECONVERGENT B0 ;  /* 0x0000000000007941 */ /* 0x000fea0003800200 */
.L_x_20067:
        /* <DEDUP_REMOVED lines=37> */
.L_x_20071:
        /* <DEDUP_REMOVED lines=18> */
.L_x_20072:
[----:B------:R-:W-:Y:S05]  /*14f70*/  BSYNC.RECONVERGENT B0 ;  /* 0x0000000000007941 */ /* 0x000fea0003800200 */
.L_x_20070:
        /* <DEDUP_REMOVED lines=37> */
.L_x_20074:
        /* <DEDUP_REMOVED lines=18> */
.L_x_20075:
[----:B------:R-:W-:Y:S05]  /*152f0*/  BSYNC.RECONVERGENT B0 ;  /* 0x0000000000007941 */ /* 0x000fea0003800200 */
.L_x_20073:
        /* <DEDUP_REMOVED lines=37> */
.L_x_20077:
        /* <DEDUP_REMOVED lines=18> */
.L_x_20078:
[----:B------:R-:W-:Y:S05]  /*15670*/  BSYNC.RECONVERGENT B0 ;  /* 0x0000000000007941 */ /* 0x000fea0003800200 */
.L_x_20076:
        /* <DEDUP_REMOVED lines=37> */
.L_x_20080:
        /* <DEDUP_REMOVED lines=18> */
.L_x_20081:
[----:B------:R-:W-:Y:S05]  /*159f0*/  BSYNC.RECONVERGENT B0 ;  /* 0x0000000000007941 */ /* 0x000fea0003800200 */
.L_x_20079:
        /* <DEDUP_REMOVED lines=37> */
.L_x_20083:
        /* <DEDUP_REMOVED lines=18> */
.L_x_20084:
[----:B------:R-:W-:Y:S05]  /*15d70*/  BSYNC.RECONVERGENT B0 ;  /* 0x0000000000007941 */ /* 0x000fea0003800200 */
.L_x_20082:
        /* <DEDUP_REMOVED lines=37> */
.L_x_20086:
        /* <DEDUP_REMOVED lines=18> */
.L_x_20087:
[----:B------:R-:W-:Y:S05]  /*160f0*/  BSYNC.RECONVERGENT B0 ;  /* 0x0000000000007941 */ /* 0x000fea0003800200 */
.L_x_20085:
        /* <DEDUP_REMOVED lines=37> */
.L_x_20089:
        /* <DEDUP_REMOVED lines=18> */
.L_x_20090:
[----:B------:R-:W-:Y:S05]  /*16470*/  BSYNC.RECONVERGENT B0 ;  /* 0x0000000000007941 */ /* 0x000fea0003800200 */
.L_x_20088:
        /* <DEDUP_REMOVED lines=37> */
.L_x_20092:
        /* <DEDUP_REMOVED lines=18> */
.L_x_20093:
[----:B------:R-:W-:Y:S05]  /*167f0*/  BSYNC.RECONVERGENT B0 ;  /* 0x0000000000007941 */ /* 0x000fea0003800200 */
.L_x_20091:
        /* <DEDUP_REMOVED lines=37> */
.L_x_20095:
        /* <DEDUP_REMOVED lines=18> */
.L_x_20096:
[----:B------:R-:W-:Y:S05]  /*16b70*/  BSYNC.RECONVERGENT B0 ;  /* 0x0000000000007941 */ /* 0x000fea0003800200 */
.L_x_20094:
        /* <DEDUP_REMOVED lines=36> */
.L_x_20098:
        /* <DEDUP_REMOVED lines=16> */
.L_x_20099:
[----:B------:R-:W-:Y:S05]  /*16ec0*/  BSYNC.RECONVERGENT B0 ;  /* 0x0000000000007941 */ /* 0x000fea0003800200 */
.L_x_20097:
        /* <DEDUP_REMOVED lines=32> */
.L_x_20101:
[----:B------:R-:W-:Y:S01]  /*170d0*/  IMAD.MOV.U32 R8, RZ, RZ, R6 ;  /* 0x000000ffff087224 */ /* 0x000fe200078e0006 */
[----:B------:R-:W-:Y:S02]  /*170e0*/  MOV R10, R7 ;  /* 0x00000007000a7202 */ /* 0x000fe40000000f00 */
[----:B------:R-:W-:-:S07]  /*170f0*/  MOV R9, 0x17110 ;  /* 0x0001711000097802 */ /* 0x000fce0000000f00 */
[----:B------:R-:W-:Y:S05]  /*17100*/  CALL.REL.NOINC `($__internal_19_$__cuda_sm20_rem_u64) ;  /* 0x0000026c00c47944 */ /* 0x000fea0003c00000 */
[----:B------:R-:W-:-:S07]  /*17110*/  IMAD.MOV.U32 R2, RZ, RZ, R0 ;  /* 0x000000ffff027224 */ /* 0x000fce00078e0000 */
.L_x_20102:
[----:B------:R-:W-:Y:S05]  /*17120*/  BSYNC.RECONVERGENT B0 ;  /* 0x0000000000007941 */ /* 0x000fea0003800200 */
.L_x_20100:
[----:B------:R-:W0:Y:S02]  /*17130*/  LDCU.64 UR4, c[0x0][0x730] ;  /* 0x0000e600ff0477ac */ /* 0x000e240008000a00 */
[----:B0-----:R-:W-:Y:S02]  /*17140*/  IMAD R3, R3, UR4, RZ ;  /* 0x0000000403037c24 */ /* 0x001fe4000f8e02ff */
[----:B------:R-:W-:-:S04]  /*17150*/  IMAD.WIDE.U32 R16, R2, UR4, R16 ;  /* 0x0000000402107c25 */ /* 0x000fc8000f8e0010 */
[----:B------:R-:W-:-:S05]  /*17160*/  IMAD R3, R2, UR5, R3 ;  /* 0x0000000502037c24 */ /* 0x000fca000f8e0203 */
[----:B------:R-:W-:-:S07]  /*17170*/  IADD3 R17, PT, PT, R17, R3, RZ ;  /* 0x0000000311117210 */ /* 0x000fce0007ffe0ff */
.L_x_20030:
[----:B------:R-:W0:Y:S02]  /*17180*/  LDCU.64 UR4, c[0x0][0x738] ;  /* 0x0000e700ff0477ac */ /* 0x000e240008000a00 */
[----:B0-----:R-:W-:-:S04]  /*17190*/  LEA R2, P0, R16, UR4, 0x2 ;  /* 0x0000000410027c11 */ /* 0x001fc8000f8010ff */
[----:B------:R-:W-:-:S06]  /*171a0*/  LEA.HI.X R3, R16, UR5, R17, 0x2, P0 ;  /* 0x0000000510037c11 */ /* 0x000fcc00080f1411 */
[----:B------:R-:W2:Y:S01]  /*171b0*/  LDG.E R3, desc[UR36][R2.64] ;  /* 0x0000002402037981 */ /* 0x000ea2000c1e1900 */
[----:B------:R-:W2:Y:S03]  /*171c0*/  LDC.64 R4, c[0x0][0x580] ;  /* 0x00016000ff047b82 */ /* 0x000ea60000000a00 */
[----:B--2---:R-:W-:Y:S01]  /*171d0*/  STG.E desc[UR36][R4.64], R3 ;  /* 0x0000000304007986 */ /* 0x004fe2000c101924 */
[----:B------:R-:W-:Y:S05]  /*171e0*/  EXIT ;  /* 0x000000000000794d */ /* 0x000fea0003800000 */
.L_x_19781:
        /* <DEDUP_REMOVED lines=31> */
.L_x_20105:
        /* <DEDUP_REMOVED lines=14> */
.L_x_20104:
[----:B------:R-:W-:Y:S05]  /*174c0*/  BSYNC.RECONVERGENT B6 ;  /* 0x0000000000067941 */ /* 0x000fea0003800200 */
.L_x_20103:
        /* <DEDUP_REMOVED lines=31> */
.L_x_20108:
        /* <DEDUP_REMOVED lines=14> */
.L_x_20107:
[----:B------:R-:W-:Y:S05]  /*177a0*/  BSYNC.RECONVERGENT B6 ;  /* 0x0000000000067941 */ /* 0x000fea0003800200 */
.L_x_20106:
        /* <DEDUP_REMOVED lines=31> */
.L_x_20111:
        /* <DEDUP_REMOVED lines=14> */
.L_x_20110:
[----:B------:R-:W-:Y:S05]  /*17a80*/  BSYNC.RECONVERGENT B6 ;  /* 0x0000000000067941 */ /* 0x000fea0003800200 */
.L_x_20109:
        /* <DEDUP_REMOVED lines=30> */
.L_x_20112:
        /* <DEDUP_REMOVED lines=14> */
.L_x_19780:
        /* <DEDUP_REMOVED lines=311> */
.L_x_20117:
        /* <DEDUP_REMOVED lines=29> */
.L_x_20119:
[----:B------:R-:W-:Y:S05]  /*19290*/  BSYNC.RECONVERGENT B7 ;  /* 0x0000000000077941 */ /* 0x000fea0003800200 */
.L_x_20118:
[----:B------:R-:W0:Y:S01]  /*192a0*/  LDC.64 R4, c[0x0][0x738] ;  /* 0x0001ce00ff047b82 */ /* 0x000e220000000a00 */
[----:B------:R-:W1:Y:S01]  /*192b0*/  LDCU.64 UR4, c[0x0][0x580] ;  /* 0x0000b000ff0477ac */ /* 0x000e620008000a00 */
[----:B0-----:R-:W2:Y:S01]  /*192c0*/  LDG.E R5, desc[UR36][R4.64] ;  /* 0x0000002404057981 */ /* 0x001ea2000c1e1900 */
[----:B-1----:R-:W-:Y:S02]  /*192d0*/  IADD3 R2, P0, PT, R19, UR4, RZ ;  /* 0x0000000413027c10 */ /* 0x002fe4000ff1e0ff */
[----:B------:R-:W-:-:S03]  /*192e0*/  IADD3 R16, PT, PT, R16, 0x80, RZ ;  /* 0x0000008010107810 */ /* 0x000fc60007ffe0ff */
[----:B------:R-:W-:-:S05]  /*192f0*/  IMAD.X R3, RZ, RZ, UR5, P0 ;  /* 0x00000005ff037e24 */ /* 0x000fca00080e06ff */
[----:B--2---:R0:W-:Y:S03]  /*19300*/  STG.E desc[UR36][R2.64], R5 ;  /* 0x0000000502007986 */ /* 0x0041e6000c101924 */
.L_x_20116:
[----:B------:R-:W-:Y:S05]  /*19310*/  BSYNC.RECONVERGENT B6 ;  /* 0x0000000000067941 */ /* 0x000fea0003800200 */
.L_x_20115:
        /* <DEDUP_REMOVED lines=303> */
.L_x_20122:
        /* <DEDUP_REMOVED lines=29> */
.L_x_20124:
[----:B------:R-:W-:Y:S05]  /*1a7e0*/  BSYNC.RECONVERGENT B7 ;  /* 0x0000000000077941 */ /* 0x000fea0003800200 */
.L_x_20123:
[----:B------:R-:W0:Y:S01]  /*1a7f0*/  LDC.64 R4, c[0x0][0x738] ;  /* 0x0001ce00ff047b82 */ /* 0x000e220000000a00 */
[----:B------:R-:W1:Y:S01]  /*1a800*/  LDCU.64 UR4, c[0x0][0x580] ;  /* 0x0000b000ff0477ac */ /* 0x000e620008000a00 */
[----:B0-----:R-:W2:Y:S01]  /*1a810*/  LDG.E R5, desc[UR36][R4.64] ;  /* 0x0000002404057981 */ /* 0x001ea2000c1e1900 */
[----:B-1----:R-:W-:Y:S01]  /*1a820*/  IADD3 R2, P0, PT, R19, UR4, RZ ;  /* 0x0000000413027c10 */ /* 0x002fe2000ff1e0ff */
[----:B------:R-:W-:-:S03]  /*1a830*/  VIADD R16, R16, 0x80 ;  /* 0x0000008010107836 */ /* 0x000fc60000000000 */
[----:B------:R-:W-:-:S05]  /*1a840*/  IADD3.X R3, PT, PT, RZ, UR5, RZ, P0, !PT ;  /* 0x00000005ff037c10 */ /* 0x000fca00087fe4ff */
[----:B--2---:R1:W-:Y:S04]  /*1a850*/  STG.E desc[UR36][R2.64], R5 ;  /* 0x0000000502007986 */ /* 0x0043e8000c101924 */
.L_x_20121:
[----:B------:R-:W-:Y:S05]  /*1a860*/  BSYNC.RECONVERGENT B6 ;  /* 0x0000000000067941 */ /* 0x000fea0003800200 */
.L_x_20120:
        /* <DEDUP_REMOVED lines=303> */
.L_x_20127:
        /* <DEDUP_REMOVED lines=29> */
.L_x_20129:
[----:B------:R-:W-:Y:S05]  /*1bd30*/  BSYNC.RECONVERGENT B7 ;  /* 0x0000000000077941 */ /* 0x000fea0003800200 */
.L_x_20128:
[----:B------:R-:W0:Y:S01]  /*1bd40*/  LDC.64 R4, c[0x0][0x738] ;  /* 0x0001ce00ff047b82 */ /* 0x000e220000000a00 */
[----:B------:R-:W1:Y:S01]  /*1bd50*/  LDCU.64 UR4, c[0x0][0x580] ;  /* 0x0000b000ff0477ac */ /* 0x000e620008000a00 */
[----:B0-----:R-:W2:Y:S01]  /*1bd60*/  LDG.E R5, desc[UR36][R4.64] ;  /* 0x0000002404057981 */ /* 0x001ea2000c1e1900 */
[----:B-1----:R-:W-:Y:S02]  /*1bd70*/  IADD3 R2, P0, PT, R19, UR4, RZ ;  /* 0x0000000413027c10 */ /* 0x002fe4000ff1e0ff */
[----:B------:R-:W-:-:S03]  /*1bd80*/  IADD3 R16, PT, PT, R16, 0x80, RZ ;  /* 0x0000008010107810 */ /* 0x000fc60007ffe0ff */
[----:B------:R-:W-:-:S05]  /*1bd90*/  IMAD.X R3, RZ, RZ, UR5, P0 ;  /* 0x00000005ff037e24 */ /* 0x000fca00080e06ff */
[----:B--2---:R2:W-:Y:S03]  /*1bda0*/  STG.E desc[UR36][R2.64], R5 ;  /* 0x0000000502007986 */ /* 0x0045e6000c101924 */
.L_x_20126:
[----:B------:R-:W-:Y:S05]  /*1bdb0*/  BSYNC.RECONVERGENT B6 ;  /* 0x0000000000067941 */ /* 0x000fea0003800200 */
.L_x_20125:
        /* <DEDUP_REMOVED lines=302> */
.L_x_20130:
        /* <DEDUP_REMOVED lines=31> */
.L_x_20132:
[----:B------:R-:W-:Y:S05]  /*1d290*/  BSYNC.RECONVERGENT B6 ;  /* 0x0000000000067941 */ /* 0x000fea0003800200 */
.L_x_20131:
[----:B------:R-:W0:Y:S02]  /*1d2a0*/  LDC.64 R2, c[0x0][0x738] ;  /* 0x0001ce00ff027b82 */ /* 0x000e240000000a00 */
[----:B0-----:R-:W2:Y:S04]  /*1d2b0*/  LDG.E R3, desc[UR36][R2.64] ;  /* 0x0000002402037981 */ /* 0x001ea8000c1e1900 */
[----:B--2---:R-:W-:Y:S01]  /*1d2c0*/  STG.E desc[UR36][R16.64], R3 ;  /* 0x0000000310007986 */ /* 0x004fe2000c101924 */
[----:B------:R-:W-:Y:S05]  /*1d2d0*/  EXIT ;  /* 0x000000000000794d */ /* 0x000fea0003800000 */
.L_x_20114:
        /* <DEDUP_REMOVED lines=309> */
.L_x_20135:
        /* <DEDUP_REMOVED lines=29> */
.L_x_20137:
[----:B------:R-:W-:Y:S05]  /*1e800*/  BSYNC.RECONVERGENT B7 ;  /* 0x0000000000077941 */ /* 0x000fea0003800200 */
.L_x_20136:
        /* <DEDUP_REMOVED lines=36> */
.L_x_20139:
        /* <DEDUP_REMOVED lines=17> */
.L_x_20140:
[----:B------:R-:W-:Y:S05]  /*1eb60*/  BSYNC.RECONVERGENT B0 ;  /* 0x0000000000007941 */ /* 0x000fea0003800200 */
.L_x_20138:
        /* <DEDUP_REMOVED lines=37> */
.L_x_20143:
        /* <DEDUP_REMOVED lines=18> */
.L_x_20144:
[----:B------:R-:W-:Y:S05]  /*1eee0*/  BSYNC.RECONVERGENT B0 ;  /* 0x0000000000007941 */ /* 0x000fea0003800200 */
.L_x_20142:
        /* <DEDUP_REMOVED lines=37> */
.L_x_20146:
        /* <DEDUP_REMOVED lines=18> */
.L_x_20147:
[----:B------:R-:W-:Y:S05]  /*1f260*/  BSYNC.RECONVERGENT B0 ;  /* 0x0000000000007941 */ /* 0x000fea0003800200 */
.L_x_20145:
        /* <DEDUP_REMOVED lines=37> */
.L_x_20149:
        /* <DEDUP_REMOVED lines=18> */
.L_x_20150:
[----:B------:R-:W-:Y:S05]  /*1f5e0*/  BSYNC.RECONVERGENT B0 ;  /* 0x0000000000007941 */ /* 0x000fea0003800200 */
.L_x_20148:
        /* <DEDUP_REMOVED lines=37> */
.L_x_20152:
[----:B------:R-:W0:Y:S01]  /*1f840*/  LDCU.64 UR4, c[0x0][0x5c8] ;  /* 0x0000b900ff0477ac */ /* 0x000e220008000a00 */
[----:B------:R-:W-:Y:S02]  /*1f850*/  MOV R10, R12 ;  /* 0x0000000c000a7202 */ /* 0x000fe40000000f00 */
        /* <DEDUP_REMOVED lines=16> */
.L_x_20153:
[----:B------:R-:W-:Y:S05]  /*1f960*/  BSYNC.RECONVERGENT B0 ;  /* 0x0000000000007941 */ /* 0x000fea0003800200 */
.L_x_20151:
        /* <DEDUP_REMOVED lines=37> */
.L_x_20155:
[----:B------:R-:W0:Y:S01]  /*1fbc0*/  LDCU.64 UR4, c[0x0][0x5d0] ;  /* 0x0000ba00ff0477ac */ /* 0x000e220008000a00 */
[----:B------:R-:W-:Y:S02]  /*1fbd0*/  MOV R10, R12 ;  /* 0x0000000c000a7202 */ /* 0x000fe40000000f00 */
[----:B------:R-:W-:Y:S02]  /*1fbe0*/  MOV R9, R13 ;  /* 0x0000000d00097202 */ /* 0x000fe40000000f00 */
[----:B------:R-:W-:Y:S01]  /*1fbf0*/  MOV R0, 0x1fc30 ;  /* 0x0001fc3000007802 */ /* 0x000fe20000000f00 */
[----:B0-----:R-:W-:Y:S01]  /*1fc00*/  IMAD.U32 R4, RZ, RZ, UR4 ;  /* 0x00000004ff047e24 */ /* 0x001fe2000f8e00ff */
[----:B------:R-:W-:-:S07]  /*1fc10*/  MOV R3, UR5 ;  /* 0x0000000500037c02 */ /* 0x000fce0008000f00 */
[----:B------:R-:W-:Y:S05]  /*1fc20*/  CALL.REL.NOINC `($__internal_18_$__cuda_sm20_div_u64) ;  /* 0x000001dc00dc7944 */ /* 0x000fea0003c00000 */
        /* <DEDUP_REMOVED lines=11> */
.L_x_20156:
[----:B------:R-:W-:Y:S05]  /*1fce0*/  BSYNC.RECONVERGENT B0 ;  /* 0x0000000000007941 */ /* 0x000fea0003800200 */
.L_x_20154:
        /* <DEDUP_REMOVED lines=37> */
.L_x_20158:
[----:B------:R-:W0:Y:S01]  /*1ff40*/  LDCU.64 UR4, c[0x0][0x5d8] ;  /* 0x0000bb00ff0477ac */ /* 0x000e220008000a00 */
[----:B------:R-:W-:Y:S01]  /*1ff50*/  IMAD.MOV.U32 R10, RZ, RZ, R12 ;  /* 0x000000ffff0a7224 */ /* 0x000fe200078e000c */
[----:B------:R-:W-:Y:S01]  /*1ff60*/  MOV R0, 0x1ffb0 ;  /* 0x0001ffb000007802 */ /* 0x000fe20000000f00 */
[----:B------:R-:W-:Y:S01]  /*1ff70*/  IMAD.MOV.U32 R9, RZ, RZ, R13 ;  /* 0x000000ffff097224 */ /* 0x000fe200078e000d */
[----:B0-----:R-:W-:Y:S02]  /*1ff80*/  MOV R4, UR4 ;  /* 0x0000000400047c02 */ /* 0x001fe40008000f00 */
[----:B------:R-:W-:-:S07]  /*1ff90*/  MOV R3, UR5 ;  /* 0x0000000500037c02 */ /* 0x000fce0008000f00 */
[----:B------:R-:W-:Y:S05]  /*1ffa0*/  CALL.REL.NOINC `($__internal_18_$__cuda_sm20_div_u64) ;  /* 0x000001d800fc7944 */ /* 0x000fea0003c00000 */
        /* <DEDUP_REMOVED lines=11> */
.L_x_20159:
[----:B------:R-:W-:Y:S05]  /*20060*/  BSYNC.RECONVERGENT B0 ;  /* 0x0000000000007941 */ /* 0x000fea0003800200 */
.L_x_20157:
        /* <DEDUP_REMOVED lines=37> */
.L_x_20161:
        /* <DEDUP_REMOVED lines=18> */
.L_x_20162:
[----:B------:R-:W-:Y:S05]  /*203e0*/  BSYNC.RECONVERGENT B0 ;  /* 0x0000000000007941 */ /* 0x000fea0003800200 */
.L_x_20160:
        /* <DEDUP_REMOVED lines=37> */
.L_x_20164:
        /* <DEDUP_REMOVED lines=18> */
.L_x_20165:
[----:B------:R-:W-:Y:S05]  /*20760*/  BSYNC.RECONVERGENT B0 ;  /* 0x0000000000007941 */ /* 0x000fea0003800200 */
.L_x_20163:
        /* <DEDUP_REMOVED lines=37> */
.L_x_20167:
        /* <DEDUP_REMOVED lines=18> */
.L_x_20168:
[----:B------:R-:W-:Y:S05]  /*20ae0*/  BSYNC.RECONVERGENT B0 ;  /* 0x0000000000007941 */ /* 0x000fea0003800200 */
.L_x_20166:
        /* <DEDUP_REMOVED lines=37> */
.L_x_20170:
        /* <DEDUP_REMOVED lines=18> */
.L_x_20171:
[----:B------:R-:W-:Y:S05]  /*20e60*/  BSYNC.RECONVERGENT B0 ;  /* 0x0000000000007941 */ /* 0x000fea0003800200 */
.L_x_20169:
        /* <DEDUP_REMOVED lines=37> */
.L_x_20173:
        /* <DEDUP_REMOVED lines=18> */
.L_x_20174:
[----:B------:R-:W-:Y:S05]  /*211e0*/  BSYNC.RECONVERGENT B0 ;  /* 0x0000000000007941 */ /* 0x000fea0003800200 */
.L_x_20172:
        /* <DEDUP_REMOVED lines=37> */
.L_x_20176:
        /* <DEDUP_REMOVED lines=18> */
.L_x_20177:
[----:B------:R-:W-:Y:S05]  /*21560*/  BSYNC.RECONVERGENT B0 ;  /* 0x0000000000007941 */ /* 0x000fea0003800200 */
.L_x_20175:
        /* <DEDUP_REMOVED lines=37> */
.L_x_20179:
        /* <DEDUP_REMOVED lines=18> */
.L_x_20180:
[----:B------:R-:W-:Y:S05]  /*218e0*/  BSYNC.RECONVERGENT B0 ;  /* 0x0000000000007941 */ /* 0x000fea0003800200 */
.L_x_20178:
        /* <DEDUP_REMOVED lines=37> */
.L_x_20182:
        /* <DEDUP_REMOVED lines=18> */
.L_x_20183:
[----:B------:R-:W-:Y:S05]  /*21c60*/  BSYNC.RECONVERGENT B0 ;  /* 0x0000000000007941 */ /* 0x000fea0003800200 */
.L_x_20181:
        /* <DEDUP_REMOVED lines=37> */
.L_x_20185:
        /* <DEDUP_REMOVED lines=18> */
.L_x_20186:
[----:B------:R-:W-:Y:S05]  /*21fe0*/  BSYNC.RECONVERGENT B0 ;  /* 0x0000000000007941 */ /* 0x000fea0003800200 */
.L_x_20184:
        /* <DEDUP_REMOVED lines=37> */
.L_x_20188:
        /* <DEDUP_REMOVED lines=18> */
.L_x_20189:
[----:B------:R-:W-:Y:S05]  /*22360*/  BSYNC.RECONVERGENT B0 ;  /* 0x0000000000007941 */ /* 0x000fea0003800200 */
.L_x_20187:
        /* <DEDUP_REMOVED lines=37> */
.L_x_20191:
        /* <DEDUP_REMOVED lines=18> */
.L_x_20192:
[----:B------:R-:W-:Y:S05]  /*226e0*/  BSYNC.RECONVERGENT B0 ;  /* 0x0000000000007941 */ /* 0x000fea0003800200 */
.L_x_20190:
        /* <DEDUP_REMOVED lines=37> */
.L_x_20194:
        /* <DEDUP_REMOVED lines=18> */
.L_x_20195:
[----:B------:R-:W-:Y:S05]  /*22a60*/  BSYNC.RECONVERGENT B0 ;  /* 0x0000000000007941 */ /* 0x000fea0003800200 */
.L_x_20193:
        /* <DEDUP_REMOVED lines=37> */
.L_x_20197:
        /* <DEDUP_REMOVED lines=18> */
.L_x_20198:
[----:B------:R-:W-:Y:S05]  /*22de0*/  BSYNC.RECONVERGENT B0 ;  /* 0x0000000000007941 */ /* 0x000fea0003800200 */
.L_x_20196:
        /* <DEDUP_REMOVED lines=37> */
.L_x_20200:
        /* <DEDUP_REMOVED lines=18> */
.L_x_20201:
[----:B------:R-:W-:Y:S05]  /*23160*/  BSYNC.RECONVERGENT B0 ;  /* 0x0000000000007941 */ /* 0x000fea0003800200 */
.L_x_20199:
        /* <DEDUP_REMOVED lines=37> */
.L_x_20203:
        /* <DEDUP_REMOVED lines=18> */
.L_x_20204:
[----:B------:R-:W-:Y:S05]  /*234e0*/  BSYNC.RECONVERGENT B0 ;  /* 0x0000000000007941 */ /* 0x000fea0003800200 */
.L_x_20202:
        /* <DEDUP_REMOVED lines=37> */
.L_x_20206:
        /* <DEDUP_REMOVED lines=18> */
.L_x_20207:
[----:B------:R-:W-:Y:S05]  /*23860*/  BSYNC.RECONVERGENT B0 ;  /* 0x0000000000007941 */ /* 0x000fea0003800200 */
.L_x_20205:
        /* <DEDUP_REMOVED lines=36> */
.L_x_20209:
        /* <DEDUP_REMOVED lines=16> */
.L_x_20210:
[----:B------:R-:W-:Y:S05]  /*23bb0*/  BSYNC.RECONVERGENT B0 ;  /* 0x0000000000007941 */ /* 0x000fea0003800200 */
.L_x_20208:
        /* <DEDUP_REMOVED lines=32> */
.L_x_20212:
[----:B------:R-:W-:Y:S01]  /*23dc0*/  MOV R8, R6 ;  /* 0x0000000600087202 */ /* 0x000fe20000000f00 */
[----:B------:R-:W-:Y:S01]  /*23dd0*/  IMAD.MOV.U32 R10, RZ, RZ, R7 ;  /* 0x000000ffff0a7224 */ /* 0x000fe200078e0007 */
[----:B------:R-:W-:-:S07]  /*23de0*/  MOV R9, 0x23e00 ;  /* 0x00023e0000097802 */ /* 0x000fce0000000f00 */
[----:B------:R-:W-:Y:S05]  /*23df0*/  CALL.REL.NOINC `($__internal_19_$__cuda_sm20_rem_u64) ;  /* 0x000001a000887944 */ /* 0x000fea0003c00000 */
[----:B------:R-:W-:Y:S02]  /*23e00*/  MOV R4, R0 ;  /* 0x0000000000047202 */ /* 0x000fe40000000f00 */
[----:B------:R-:W-:-:S07]  /*23e10*/  MOV R5, R3 ;  /* 0x0000000300057202 */ /* 0x000fce0000000f00 */
.L_x_20213:
[----:B------:R-:W-:Y:S05]  /*23e20*/  BSYNC.RECONVERGENT B0 ;  /* 0x0000000000007941 */ /* 0x000fea0003800200 */
.L_x_20211:
[----:B------:R-:W0:Y:S02]  /*23e30*/  LDCU.64 UR4, c[0x0][0x730] ;  /* 0x0000e600ff0477ac */ /* 0x000e240008000a00 */
[----:B0-----:R-:W-:Y:S02]  /*23e40*/  IMAD R3, R5, UR4, RZ ;  /* 0x0000000405037c24 */ /* 0x001fe4000f8e02ff */
[----:B------:R-:W-:-:S04]  /*23e50*/  IMAD.WIDE.U32 R20, R4, UR4, R20 ;  /* 0x0000000404147c25 */ /* 0x000fc8000f8e0014 */
[----:B------:R-:W-:-:S04]  /*23e60*/  IMAD R3, R4, UR5, R3 ;  /* 0x0000000504037c24 */ /* 0x000fc8000f8e0203 */
[----:B------:R-:W-:-:S07]  /*23e70*/  IMAD.IADD R21, R21, 0x1, R3 ;  /* 0x0000000115157824 */ /* 0x000fce00078e0203 */
.L_x_20141:
        /* <DEDUP_REMOVED lines=9> */
.L_x_20134:
[----:B------:R-:W-:Y:S05]  /*23f10*/  BSYNC.RECONVERGENT B6 ;  /* 0x0000000000067941 */ /* 0x000fea0003800200 */
.L_x_20133:
        /* <DEDUP_REMOVED lines=303> */
.L_x_20216:
        /* <DEDUP_REMOVED lines=29> */
.L_x_20218:
[----:B------:R-:W-:Y:S05]  /*253e0*/  BSYNC.RECONVERGENT B7 ;  /* 0x0000000000077941 */ /* 0x000fea0003800200 */
.L_x_20217:
        /* <DEDUP_REMOVED lines=36> */
.L_x_20220:
        /* <DEDUP_REMOVED lines=17> */
.L_x_20221:
[----:B------:R-:W-:Y:S05]  /*25740*/  BSYNC.RECONVERGENT B0 ;  /* 0x0000000000007941 */ /* 0x000fea0003800200 */
.L_x_20219:
        /* <DEDUP_REMOVED lines=37> */
.L_x_20224:
        /* <DEDUP_REMOVED lines=18> */
.L_x_20225:
[----:B------:R-:W-:Y:S05]  /*25ac0*/  BSYNC.RECONVERGENT B0 ;  /* 0x0000000000007941 */ /* 0x000fea0003800200 */
.L_x_20223:
        /* <DEDUP_REMOVED lines=37> */
.L_x_20227:
        /* <DEDUP_REMOVED lines=18> */
.L_x_20228:
[----:B------:R-:W-:Y:S05]  /*25e40*/  BSYNC.RECONVERGENT B0 ;  /* 0x0000000000007941 */ /* 0x000fea0003800200 */
.L_x_20226:
        /* <DEDUP_REMOVED lines=37> */
.L_x_20230:
        /* <DEDUP_REMOVED lines=18> */
.L_x_20231:
[----:B------:R-:W-:Y:S05]  /*261c0*/  BSYNC.RECONVERGENT B0 ;  /* 0x0000000000007941 */ /* 0x000fea0003800200 */
.L_x_20229:
        /* <DEDUP_REMOVED lines=37> */
.L_x_20233:
        /* <DEDUP_REMOVED lines=18> */
.L_x_20234:
[----:B------:R-:W-:Y:S05]  /*26540*/  BSYNC.RECONVERGENT B0 ;  /* 0x0000000000007941 */ /* 0x000fea0003800200 */
.L_x_20232:
        /* <DEDUP_REMOVED lines=37> */
.L_x_20236:
        /* <DEDUP_REMOVED lines=18> */
.L_x_20237:
[----:B------:R-:W-:Y:S05]  /*268c0*/  BSYNC.RECONVERGENT B0 ;  /* 0x0000000000007941 */ /* 0x000fea0003800200 */
.L_x_20235:
        /* <DEDUP_REMOVED lines=37> */
.L_x_20239:
        /* <DEDUP_REMOVED lines=18> */
.L_x_20240:
[----:B------:R-:W-:Y:S05]  /*26c40*/  BSYNC.RECONVERGENT B0 ;  /* 0x0000000000007941 */ /* 0x000fea0003800200 */
.L_x_20238:
        /* <DEDUP_REMOVED lines=37> */
.L_x_20242:
        /* <DEDUP_REMOVED lines=18> */
.L_x_20243:
[----:B------:R-:W-:Y:S05]  /*26fc0*/  BSYNC.RECONVERGENT B0 ;  /* 0x0000000000007941 */ /* 0x000fea0003800200 */
.L_x_20241:
        /* <DEDUP_REMOVED lines=37> */
.L_x_20245:
        /* <DEDUP_REMOVED lines=18> */
.L_x_20246:
[----:B------:R-:W-:Y:S05]  /*27340*/  BSYNC.RECONVERGENT B0 ;  /* 0x0000000000007941 */ /* 0x000fea0003800200 */
.L_x_20244:
        /* <DEDUP_REMOVED lines=37> */
.L_x_20248:
        /* <DEDUP_REMOVED lines=18> */
.L_x_20249:
[----:B------:R-:W-:Y:S05]  /*276c0*/  BSYNC.RECONVERGENT B0 ;  /* 0x0000000000007941 */ /* 0x000fea0003800200 */
.L_x_20247:
        /* <DEDUP_REMOVED lines=37> */
.L_x_20251:
        /* <DEDUP_REMOVED lines=18> */
.L_x_20252:
[----:B------:R-:W-:Y:S05]  /*27a40*/  BSYNC.RECONVERGENT B0 ;  /* 0x0000000000007941 */ /* 0x000fea0003800200 */
.L_x_20250:
        /* <DEDUP_REMOVED lines=37> */
.L_x_20254:
        /* <DEDUP_REMOVED lines=18> */
.L_x_20255:
[----:B------:R-:W-:Y:S05]  /*27dc0*/  BSYNC.RECONVERGENT B0 ;  /* 0x0000000000007941 */ /* 0x000fea0003800200 */
.L_x_20253:
        /* <DEDUP_REMOVED lines=37> */
.L_x_20257:
        /* <DEDUP_REMOVED lines=18> */
.L_x_20258:
[----:B------:R-:W-:Y:S05]  /*28140*/  BSYNC.RECONVERGENT B0 ;  /* 0x0000000000007941 */ /* 0x000fea0003800200 */
.L_x_20256:
        /* <DEDUP_REMOVED lines=37> */
.L_x_20260:
        /* <DEDUP_REMOVED lines=18> */
.L_x_20261:
[----:B------:R-:W-:Y:S05]  /*284c0*/  BSYNC.RECONVERGENT B0 ;  /* 0x0000000000007941 */ /* 0x000fea0003800200 */
.L_x_20259:
        /* <DEDUP_REMOVED lines=37> */
.L_x_20263:
        /* <DEDUP_REMOVED lines=18> */
.L_x_20264:
[----:B------:R-:W-:Y:S05]  /*28840*/  BSYNC.RECONVERGENT B0 ;  /* 0x0000000000007941 */ /* 0x000fea0003800200 */
.L_x_20262:
        /* <DEDUP_REMOVED lines=37> */
.L_x_20266:
        /* <DEDUP_REMOVED lines=18> */
.L_x_20267:
[----:B------:R-:W-:Y:S05]  /*28bc0*/  BSYNC.RECONVERGENT B0 ;  /* 0x0000000000007941 */ /* 0x000fea0003800200 */
.L_x_20265:
        /* <DEDUP_REMOVED lines=37> */
.L_x_20269:
        /* <DEDUP_REMOVED lines=18> */
.L_x_20270:
[----:B------:R-:W-:Y:S05]  /*28f40*/  BSYNC.RECONVERGENT B0 ;  /* 0x0000000000007941 */ /* 0x000fea0003800200 */
.L_x_20268:
        /* <DEDUP_REMOVED lines=37> */
.L_x_20272:
        /* <DEDUP_REMOVED lines=18> */
.L_x_20273:
[----:B------:R-:W-:Y:S05]  /*292c0*/  BSYNC.RECONVERGENT B0 ;  /* 0x0000000000007941 */ /* 0x000fea0003800200 */
.L_x_20271:
        /* <DEDUP_REMOVED lines=37> */
.L_x_20275:
        /* <DEDUP_REMOVED lines=18> */
.L_x_20276:
[----:B------:R-:W-:Y:S05]  /*29640*/  BSYNC.RECONVERGENT B0 ;  /* 0x0000000000007941 */ /* 0x000fea0003800200 */
.L_x_20274:
        /* <DEDUP_REMOVED lines=37> */
.L_x_20278:
        /* <DEDUP_REMOVED lines=18> */
.L_x_20279:
[----:B------:R-:W-:Y:S05]  /*299c0*/  BSYNC.RECONVERGENT B0 ;  /* 0x0000000000007941 */ /* 0x000fea0003800200 */
.L_x_20277:
        /* <DEDUP_REMOVED lines=37> */
.L_x_20281:
        /* <DEDUP_REMOVED lines=18> */
.L_x_20282:
[----:B------:R-:W-:Y:S05]  /*29d40*/  BSYNC.RECONVERGENT B0 ;  /* 0x0000000000007941 */ /* 0x000fea0003800200 */
.L_x_20280:
        /* <DEDUP_REMOVED lines=37> */
.L_x_20284:
        /* <DEDUP_REMOVED lines=18> */
.L_x_20285:
[----:B------:R-:W-:Y:S05]  /*2a0c0*/  BSYNC.RECONVERGENT B0 ;  /* 0x0000000000007941 */ /* 0x000fea0003800200 */
.L_x_20283:
        /* <DEDUP_REMOVED lines=37> */
.L_x_20287:
        /* <DEDUP_REMOVED lines=18> */
.L_x_20288:
[----:B------:R-:W-:Y:S05]  /*2a440*/  BSYNC.RECONVERGENT B0 ;  /* 0x0000000000007941 */ /* 0x000fea0003800200 */
.L_x_20286:
        /* <DEDUP_REMOVED lines=36> */
.L_x_20290:
        /* <DEDUP_REMOVED lines=16> */
.L_x_20291:
[----:B------:R-:W-:Y:S05]  /*2a790*/  BSYNC.RECONVERGENT B0 ;  /* 0x0000000000007941 */ /* 0x000fea0003800200 */
.L_x_20289:
        /* <DEDUP_REMOVED lines=32> */
.L_x_20293:
[----:B------:R-:W-:Y:S02]  /*2a9a0*/  MOV R8, R6 ;  /* 0x0000000600087202 */ /* 0x000fe40000000f00 */
[----:B------:R-:W-:Y:S02]  /*2a9b0*/  MOV R10, R7 ;  /* 0x00000007000a7202 */ /* 0x000fe40000000f00 */
[----:B------:R-:W-:-:S07]  /*2a9c0*/  MOV R9, 0x2a9e0 ;  /* 0x0002a9e000097802 */ /* 0x000fce0000000f00 */
[----:B------:R-:W-:Y:S05]  /*2a9d0*/  CALL.REL.NOINC `($__internal_19_$__cuda_sm20_rem_u64) ;  /* 0x0000013400907944 */ /* 0x000fea0003c00000 */
[----:B------:R-:W-:Y:S01]  /*2a9e0*/  IMAD.MOV.U32 R4, RZ, RZ, R0 ;  /* 0x000000ffff047224 */ /* 0x000fe200078e0000 */
[----:B------:R-:W-:-:S07]  /*2a9f0*/  MOV R5, R3 ;  /* 0x0000000300057202 */ /* 0x000fce0000000f00 */
.L_x_20294:
[----:B------:R-:W-:Y:S05]  /*2aa00*/  BSYNC.RECONVERGENT B0 ;  /* 0x0000000000007941 */ /* 0x000fea0003800200 */
.L_x_20292:
[----:B------:R-:W0:Y:S02]  /*2aa10*/  LDCU.64 UR4, c[0x0][0x730] ;  /* 0x0000e600ff0477ac */ /* 0x000e240008000a00 */
[----:B0-----:R-:W-:Y:S02]  /*2aa20*/  IMAD R3, R5, UR4, RZ ;  /* 0x0000000405037c24 */ /* 0x001fe4000f8e02ff */
[----:B------:R-:W-:-:S04]  /*2aa30*/  IMAD.WIDE.U32 R20, R4, UR4, R20 ;  /* 0x0000000404147c25 */ /* 0x000fc8000f8e0014 */
[----:B------:R-:W-:-:S05]  /*2aa40*/  IMAD R3, R4, UR5, R3 ;  /* 0x0000000504037c24 */ /* 0x000fca000f8e0203 */
[----:B------:R-:W-:-:S07]  /*2aa50*/  IADD3 R21, PT, PT, R21, R3, RZ ;  /* 0x0000000315157210 */ /* 0x000fce0007ffe0ff */
.L_x_20222:
        /* <DEDUP_REMOVED lines=9> */
.L_x_20215:
[----:B------:R-:W-:Y:S05]  /*2aaf0*/  BSYNC.RECONVERGENT B6 ;  /* 0x0000000000067941 */ /* 0x000fea0003800200 */
.L_x_20214:
        /* <DEDUP_REMOVED lines=303> */
.L_x_20297:
        /* <DEDUP_REMOVED lines=29> */
.L_x_20299:
[----:B------:R-:W-:Y:S05]  /*2bfc0*/  BSYNC.RECONVERGENT B7 ;  /* 0x0000000000077941 */ /* 0x000fea0003800200 */
.L_x_20298:
        /* <DEDUP_REMOVED lines=36> */
.L_x_20301:
        /* <DEDUP_REMOVED lines=17> */
.L_x_20302:
[----:B------:R-:W-:Y:S05]  /*2c320*/  BSYNC.RECONVERGENT B0 ;  /* 0x0000000000007941 */ /* 0x000fea0003800200 */
.L_x_20300:
        /* <DEDUP_REMOVED lines=37> */
.L_x_20305:
        /* <DEDUP_REMOVED lines=18> */
.L_x_20306:
[----:B------:R-:W-:Y:S05]  /*2c6a0*/  BSYNC.RECONVERGENT B0 ;  /* 0x0000000000007941 */ /* 0x000fea0003800200 */
.L_x_20304:
        /* <DEDUP_REMOVED lines=37> */
.L_x_20308:
        /* <DEDUP_REMOVED lines=18> */
.L_x_20309:
[----:B------:R-:W-:Y:S05]  /*2ca20*/  BSYNC.RECONVERGENT B0 ;  /* 0x0000000000007941 */ /* 0x000fea0003800200 */
.L_x_20307:
        /* <DEDUP_REMOVED lines=37> */
.L_x_20311:
        /* <DEDUP_REMOVED lines=18> */
.L_x_20312:
[----:B------:R-:W-:Y:S05]  /*2cda0*/  BSYNC.RECONVERGENT B0 ;  /* 0x0000000000007941 */ /* 0x000fea0003800200 */
.L_x_20310:
        /* <DEDUP_REMOVED lines=37> */
.L_x_20314:
        /* <DEDUP_REMOVED lines=18> */
.L_x_20315:
[----:B------:R-:W-:Y:S05]  /*2d120*/  BSYNC.RECONVERGENT B0 ;  /* 0x0000000000007941 */ /* 0x000fea0003800200 */
.L_x_20313:
        /* <DEDUP_REMOVED lines=37> */
.L_x_20317:
        /* <DEDUP_REMOVED lines=18> */
.L_x_20318:
[----:B------:R-:W-:Y:S05]  /*2d4a0*/  BSYNC.RECONVERGENT B0 ;  /* 0x0000000000007941 */ /* 0x000fea0003800200 */
.L_x_20316:
        /* <DEDUP_REMOVED lines=37> */
.L_x_20320:
        /* <DEDUP_REMOVED lines=18> */
.L_x_20321:
[----:B------:R-:W-:Y:S05]  /*2d820*/  BSYNC.RECONVERGENT B0 ;  /* 0x0000000000007941 */ /* 0x000fea0003800200 */
.L_x_20319:
        /* <DEDUP_REMOVED lines=37> */
.L_x_20323:
        /* <DEDUP_REMOVED lines=18> */
.L_x_20324:
[----:B------:R-:W-:Y:S05]  /*2dba0*/  BSYNC.RECONVERGENT B0 ;  /* 0x0000000000007941 */ /* 0x000fea0003800200 */
.L_x_20322:
        /* <DEDUP_REMOVED lines=37> */
.L_x_20326:
        /* <DEDUP_REMOVED lines=18> */
.L_x_20327:
[----:B------:R-:W-:Y:S05]  /*2df20*/  BSYNC.RECONVERGENT B0 ;  /* 0x0000000000007941 */ /* 0x000fea0003800200 */
.L_x_20325:
        /* <DEDUP_REMOVED lines=37> */
.L_x_20329:
        /* <DEDUP_REMOVED lines=18> */
.L_x_20330:
[----:B------:R-:W-:Y:S05]  /*2e2a0*/  BSYNC.RECONVERGENT B0 ;  /* 0x0000000000007941 */ /* 0x000fea0003800200 */
.L_x_20328:
        /* <DEDUP_REMOVED lines=37> */
.L_x_20332:
        /* <DEDUP_REMOVED lines=18> */
.L_x_20333:
[----:B------:R-:W-:Y:S05]  /*2e620*/  BSYNC.RECONVERGENT B0 ;  /* 0x0000000000007941 */ /* 0x000fea0003800200 */
.L_x_20331:
        /* <DEDUP_REMOVED lines=37> */
.L_x_20335:
        /* <DEDUP_REMOVED lines=18> */
.L_x_20336:
[----:B------:R-:W-:Y:S05]  /*2e9a0*/  BSYNC.RECONVERGENT B0 ;  /* 0x0000000000007941 */ /* 0x000fea0003800200 */
.L_x_20334:
        /* <DEDUP_REMOVED lines=37> */
.L_x_20338:
        /* <DEDUP_REMOVED lines=18> */
.L_x_20339:
[----:B------:R-:W-:Y:S05]  /*2ed20*/  BSYNC.RECONVERGENT B0 ;  /* 0x0000000000007941 */ /* 0x000fea0003800200 */
.L_x_20337:
        /* <DEDUP_REMOVED lines=37> */
.L_x_20341:
        /* <DEDUP_REMOVED lines=18> */
.L_x_20342:
[----:B------:R-:W-:Y:S05]  /*2f0a0*/  BSYNC.RECONVERGENT B0 ;  /* 0x0000000000007941 */ /* 0x000fea0003800200 */
.L_x_20340:
        /* <DEDUP_REMOVED lines=37> */
.L_x_20344:
        /* <DEDUP_REMOVED lines=18> */
.L_x_20345:
[----:B------:R-:W-:Y:S05]  /*2f420*/  BSYNC.RECONVERGENT B0 ;  /* 0x0000000000007941 */ /* 0x000fea0003800200 */
.L_x_20343:
        /* <DEDUP_REMOVED lines=37> */
.L_x_20347:
        /* <DEDUP_REMOVED lines=18> */
.L_x_20348:
[----:B------:R-:W-:Y:S05]  /*2f7a0*/  BSYNC.RECONVERGENT B0 ;  /* 0x0000000000007941 */ /* 0x000fea0003800200 */
.L_x_20346:
        /* <DEDUP_REMOVED lines=37> */
.L_x_20350:
        /* <DEDUP_REMOVED lines=18> */
.L_x_20351:
[----:B------:R-:W-:Y:S05]  /*2fb20*/  BSYNC.RECONVERGENT B0 ;  /* 0x0000000000007941 */ /* 0x000fea0003800200 */
.L_x_20349:
        /* <DEDUP_REMOVED lines=37> */
.L_x_20353:
        /* <DEDUP_REMOVED lines=18> */
.L_x_20354:
[----:B------:R-:W-:Y:S05]  /*2fea0*/  BSYNC.RECONVERGENT B0 ;  /* 0x0000000000007941 */ /* 0x000fea0003800200 */
.L_x_20352:
        /* <DEDUP_REMOVED lines=37> */
.L_x_20356:
        /* <DEDUP_REMOVED lines=18> */
.L_x_20357:
[----:B------:R-:W-:Y:S05]  /*30220*/  BSYNC.RECONVERGENT B0 ;  /* 0x0000000000007941 */ /* 0x000fea0003800200 */
.L_x_20355:
        /* <DEDUP_REMOVED lines=37> */
.L_x_20359:
        /* <DEDUP_REMOVED lines=18> */
.L_x_20360:
[----:B------:R-:W-:Y:S05]  /*305a0*/  BSYNC.RECONVERGENT B0 ;  /* 0x0000000000007941 */ /* 0x000fea0003800200 */
.L_x_20358:
        /* <DEDUP_REMOVED lines=37> */
.L_x_20362:
        /* <DEDUP_REMOVED lines=18> */
.L_x_20363:
[----:B------:R-:W-:Y:S05]  /*30920*/  BSYNC.RECONVERGENT B0 ;  /* 0x0000000000007941 */ /* 0x000fea0003800200 */
.L_x_20361:
        /* <DEDUP_REMOVED lines=37> */
.L_x_20365:
        /* <DEDUP_REMOVED lines=18> */
.L_x_20366:
[----:B------:R-:W-:Y:S05]  /*30ca0*/  BSYNC.RECONVERGENT B0 ;  /* 0x0000000000007941 */ /* 0x000fea0003800200 */
.L_x_20364:
        /* <DEDUP_REMOVED lines=37> */
.L_x_20368:
        /* <DEDUP_REMOVED lines=18> */
.L_x_20369:
[----:B------:R-:W-:Y:S05]  /*31020*/  BSYNC.RECONVERGENT B0 ;  /* 0x0000000000007941 */ /* 0x000fea0003800200 */
.L_x_20367:
        /* <DEDUP_REMOVED lines=36> */
.L_x_20371:
        /* <DEDUP_REMOVED lines=16> */
.L_x_20372:
[----:B------:R-:W-:Y:S05]  /*31370*/  BSYNC.RECONVERGENT B0 ;  /* 0x0000000000007941 */ /* 0x000fea0003800200 */
.L_x_20370:
        /* <DEDUP_REMOVED lines=32> */
.L_x_20374:
[----:B------:R-:W-:Y:S01]  /*31580*/  IMAD.MOV.U32 R8, RZ, RZ, R6 ;  /* 0x000000ffff087224 */ /* 0x000fe200078e0006 */
[----:B------:R-:W-:Y:S02]  /*31590*/  MOV R10, R7 ;  /* 0x00000007000a7202 */ /* 0x000fe40000000f00 */
[----:B------:R-:W-:-:S07]  /*315a0*/  MOV R9, 0x315c0 ;  /* 0x000315c000097802 */ /* 0x000fce0000000f00 */
[----:B------:R-:W-:Y:S05]  /*315b0*/  CALL.REL.NOINC `($__internal_19_$__cuda_sm20_rem_u64) ;  /* 0x000000c800987944 */ /* 0x000fea0003c00000 */
[----:B------:R-:W-:Y:S01]  /*315c0*/  MOV R4, R0 ;  /* 0x0000000000047202 */ /* 0x000fe20000000f00 */
[----:B------:R-:W-:-:S07]  /*315d0*/  IMAD.MOV.U32 R5, RZ, RZ, R3 ;  /* 0x000000ffff057224 */ /* 0x000fce00078e0003 */
.L_x_20375:
[----:B------:R-:W-:Y:S05]  /*315e0*/  BSYNC.RECONVERGENT B0 ;  /* 0x0000000000007941 */ /* 0x000fea0003800200 */
.L_x_20373:
[----:B------:R-:W0:Y:S02]  /*315f0*/  LDCU.64 UR4, c[0x0][0x730] ;  /* 0x0000e600ff0477ac */ /* 0x000e240008000a00 */
[----:B0-----:R-:W-:Y:S02]  /*31600*/  IMAD R3, R5, UR4, RZ ;  /* 0x0000000405037c24 */ /* 0x001fe4000f8e02ff */
[----:B------:R-:W-:-:S04]  /*31610*/  IMAD.WIDE.U32 R20, R4, UR4, R20 ;  /* 0x0000000404147c25 */ /* 0x000fc8000f8e0014 */
[----:B------:R-:W-:-:S05]  /*31620*/  IMAD R3, R4, UR5, R3 ;  /* 0x0000000504037c24 */ /* 0x000fca000f8e0203 */
[----:B------:R-:W-:-:S07]  /*31630*/  IADD3 R21, PT, PT, R21, R3, RZ ;  /* 0x0000000315157210 */ /* 0x000fce0007ffe0ff */
.L_x_20303:
        /* <DEDUP_REMOVED lines=9> */
.L_x_20296:
[----:B------:R-:W-:Y:S05]  /*316d0*/  BSYNC.RECONVERGENT B6 ;  /* 0x0000000000067941 */ /* 0x000fea0003800200 */
.L_x_20295:
        /* <DEDUP_REMOVED lines=302> */
.L_x_20376:
        /* <DEDUP_REMOVED lines=31> */
.L_x_20378:
[----:B------:R-:W-:Y:S05]  /*32bb0*/  BSYNC.RECONVERGENT B6 ;  /* 0x0000000000067941 */ /* 0x000fea0003800200 */
.L_x_20377:
        /* <DEDUP_REMOVED lines=37> */
.L_x_20380:
        /* <DEDUP_REMOVED lines=17> */
.L_x_20381:
[----:B------:R-:W-:Y:S05]  /*32f20*/  BSYNC.RECONVERGENT B0 ;  /* 0x0000000000007941 */ /* 0x000fea0003800200 */
.L_x_20379:
        /* <DEDUP_REMOVED lines=37> */
.L_x_20384:
        /* <DEDUP_REMOVED lines=18> */
.L_x_20385:
[----:B------:R-:W-:Y:S05]  /*332a0*/  BSYNC.RECONVERGENT B0 ;  /* 0x0000000000007941 */ /* 0x000fea0003800200 */
.L_x_20383:
        /* <DEDUP_REMOVED lines=38> */
.L_x_20387:
        /* <DEDUP_REMOVED lines=18> */
.L_x_20388:
[----:B------:R-:W-:Y:S05]  /*33630*/  BSYNC.RECONVERGENT B0 ;  /* 0x0000000000007941 */ /* 0x000fea0003800200 */
.L_x_20386:
        /* <DEDUP_REMOVED lines=38> */
.L_x_20390:
        /* <DEDUP_REMOVED lines=18> */
.L_x_20391:
[----:B------:R-:W-:Y:S05]  /*339c0*/  BSYNC.RECONVERGENT B0 ;  /* 0x0000000000007941 */ /* 0x000fea0003800200 */
.L_x_20389:
        /* <DEDUP_REMOVED lines=38> */
.L_x_20393:
        /* <DEDUP_REMOVED lines=18> */
.L_x_20394:
[----:B------:R-:W-:Y:S05]  /*33d50*/  BSYNC.RECONVERGENT B0 ;  /* 0x0000000000007941 */ /* 0x000fea0003800200 */
.L_x_20392:
        /* <DEDUP_REMOVED lines=38> */
.L_x_20396:
        /* <DEDUP_REMOVED lines=18> */
.L_x_20397:
[----:B------:R-:W-:Y:S05]  /*340e0*/  BSYNC.RECONVERGENT B0 ;  /* 0x0000000000007941 */ /* 0x000fea0003800200 */
.L_x_20395:
        /* <DEDUP_REMOVED lines=38> */
.L_x_20399:
        /* <DEDUP_REMOVED lines=18> */
.L_x_20400:
[----:B------:R-:W-:Y:S05]  /*34470*/  BSYNC.RECONVERGENT B0 ;  /* 0x0000000000007941 */ /* 0x000fea0003800200 */
.L_x_20398:
        /* <DEDUP_REMOVED lines=38> */
.L_x_20402:
        /* <DEDUP_REMOVED lines=18> */
.L_x_20403:
[----:B------:R-:W-:Y:S05]  /*34800*/  BSYNC.RECONVERGENT B0 ;  /* 0x0000000000007941 */ /* 0x000fea0003800200 */
.L_x_20401:
        /* <DEDUP_REMOVED lines=38> */
.L_x_20405:
        /* <DEDUP_REMOVED lines=18> */
.L_x_20406:
[----:B------:R-:W-:Y:S05]  /*34b90*/  BSYNC.RECONVERGENT B0 ;  /* 0x0000000000007941 */ /* 0x000fea0003800200 */
.L_x_20404:
        /* <DEDUP_REMOVED lines=38> */
.L_x_20408:
        /* <DEDUP_REMOVED lines=18> */
.L_x_20409:
[----:B------:R-:W-:Y:S05]  /*34f20*/  BSYNC.RECONVERGENT B0 ;  /* 0x0000000000007941 */ /* 0x000fea0003800200 */
.L_x_20407:
        /* <DEDUP_REMOVED lines=38> */
.L_x_20411:
        /* <DEDUP_REMOVED lines=18> */
.L_x_20412:
[----:B------:R-:W-:Y:S05]  /*352b0*/  BSYNC.RECONVERGENT B0 ;  /* 0x0000000000007941 */ /* 0x000fea0003800200 */
.L_x_20410:
        /* <DEDUP_REMOVED lines=38> */
.L_x_20414:
        /* <DEDUP_REMOVED lines=18> */
.L_x_20415:
[----:B------:R-:W-:Y:S05]  /*35640*/  BSYNC.RECONVERGENT B0 ;  /* 0x0000000000007941 */ /* 0x000fea0003800200 */
.L_x_20413:
        /* <DEDUP_REMOVED lines=38> */
.L_x_20417:
        /* <DEDUP_REMOVED lines=18> */
.L_x_20418:
[----:B------:R-:W-:Y:S05]  /*359d0*/  BSYNC.RECONVERGENT B0 ;  /* 0x0000000000007941 */ /* 0x000fea0003800200 */
.L_x_20416:
        /* <DEDUP_REMOVED lines=38> */
.L_x_20420:
        /* <DEDUP_REMOVED lines=18> */
.L_x_20421:
[----:B------:R-:W-:Y:S05]  /*35d60*/  BSYNC.RECONVERGENT B0 ;  /* 0x0000000000007941 */ /* 0x000fea0003800200 */
.L_x_20419:
        /* <DEDUP_REMOVED lines=38> */
.L_x_20423:
        /* <DEDUP_REMOVED lines=18> */
.L_x_20424:
[----:B------:R-:W-:Y:S05]  /*360f0*/  BSYNC.RECONVERGENT B0 ;  /* 0x0000000000007941 */ /* 0x000fea0003800200 */
.L_x_20422:
        /* <DEDUP_REMOVED lines=38> */
.L_x_20426:
        /* <DEDUP_REMOVED lines=18> */
.L_x_20427:
[----:B------:R-:W-:Y:S05]  /*36480*/  BSYNC.RECONVERGENT B0 ;  /* 0x0000000000007941 */ /* 0x000fea0003800200 */
.L_x_20425:
        /* <DEDUP_REMOVED lines=38> */
.L_x_20429:
        /* <DEDUP_REMOVED lines=18> */
.L_x_20430:
[----:B------:R-:W-:Y:S05]  /*36810*/  BSYNC.RECONVERGENT B0 ;  /* 0x0000000000007941 */ /* 0x000fea0003800200 */
.L_x_20428:
        /* <DEDUP_REMOVED lines=38> */
.L_x_20432:
        /* <DEDUP_REMOVED lines=18> */
.L_x_20433:
[----:B------:R-:W-:Y:S05]  /*36ba0*/  BSYNC.RECONVERGENT B0 ;  /* 0x0000000000007941 */ /* 0x000fea0003800200 */
.L_x_20431:
        /* <DEDUP_REMOVED lines=38> */
.L_x_20435:
        /* <DEDUP_REMOVED lines=18> */
.L_x_20436:
[----:B------:R-:W-:Y:S05]  /*36f30*/  BSYNC.RECONVERGENT B0 ;  /* 0x0000000000007941 */ /* 0x000fea0003800200 */
.L_x_20434:
        /* <DEDUP_REMOVED lines=38> */
.L_x_20438:
        /* <DEDUP_REMOVED lines=18> */
.L_x_20439:
[----:B------:R-:W-:Y:S05]  /*372c0*/  BSYNC.RECONVERGENT B0 ;  /* 0x0000000000007941 */ /* 0x000fea0003800200 */
.L_x_20437:
        /* <DEDUP_REMOVED lines=38> */
.L_x_20441:
        /* <DEDUP_REMOVED lines=18> */
.L_x_20442:
[----:B------:R-:W-:Y:S05]  /*37650*/  BSYNC.RECONVERGENT B0 ;  /* 0x0000000000007941 */ /* 0x000fea0003800200 */
.L_x_20440:
        /* <DEDUP_REMOVED lines=38> */
.L_x_20444:
        /* <DEDUP_REMOVED lines=18> */
.L_x_20445:
[----:B------:R-:W-:Y:S05]  /*379e0*/  BSYNC.RECONVERGENT B0 ;  /* 0x0000000000007941 */ /* 0x000fea0003800200 */
.L_x_20443:
        /* <DEDUP_REMOVED lines=38> */
.L_x_20447:
        /* <DEDUP_REMOVED lines=18> */
.L_x_20448:
[----:B------:R-:W-:Y:S05]  /*37d70*/  BSYNC.RECONVERGENT B0 ;  /* 0x0000000000007941 */ /* 0x000fea0003800200 */
.L_x_20446:
        /* <DEDUP_REMOVED lines=37> */
.L_x_20450:
        /* <DEDUP_REMOVED lines=16> */
.L_x_20451:
[----:B------:R-:W-:Y:S05]  /*380d0*/  BSYNC.RECONVERGENT B0 ;  /* 0x0000000000007941 */ /* 0x000fea0003800200 */
.L_x_20449:
        /* <DEDUP_REMOVED lines=33> */
.L_x_20453:
[----:B------:R-:W-:Y:S01]  /*382f0*/  IMAD.MOV.U32 R8, RZ, RZ, R6 ;  /* 0x000000ffff087224 */ /* 0x000fe200078e0006 */
[----:B------:R-:W-:Y:S02]  /*38300*/  MOV R10, R7 ;  /* 0x00000007000a7202 */ /* 0x000fe40000000f00 */
[----:B------:R-:W-:-:S07]  /*38310*/  MOV R9, 0x38330 ;  /* 0x0003833000097802 */ /* 0x000fce0000000f00 */
[----:B------:R-:W-:Y:S05]  /*38320*/  CALL.REL.NOINC `($__internal_19_$__cuda_sm20_rem_u64) ;  /* 0x0000005c003c7944 */ /* 0x000fea0003c00000 */
[----:B------:R-:W-:Y:S01]  /*38330*/  MOV R4, R0 ;  /* 0x0000000000047202 */ /* 0x000fe20000000f00 */
[----:B------:R-:W-:-:S07]  /*38340*/  IMAD.MOV.U32 R5, RZ, RZ, R3 ;  /* 0x000000ffff057224 */ /* 0x000fce00078e0003 */
.L_x_20454:
[----:B------:R-:W-:Y:S05]  /*38350*/  BSYNC.RECONVERGENT B0 ;  /* 0x0000000000007941 */ /* 0x000fea0003800200 */
.L_x_20452:
[----:B------:R-:W0:Y:S01]  /*38360*/  LDCU.64 UR4, c[0x0][0x730] ;  /* 0x0000e600ff0477ac */ /* 0x000e220008000a00 */
[----:B------:R-:W-:Y:S01]  /*38370*/  MOV R3, R21 ;  /* 0x0000001500037202 */ /* 0x000fe20000000f00 */
[----:B0-----:R-:W-:Y:S02]  /*38380*/  IMAD R5, R5, UR4, RZ ;  /* 0x0000000405057c24 */ /* 0x001fe4000f8e02ff */
[----:B------:R-:W-:-:S04]  /*38390*/  IMAD.WIDE.U32 R2, R4, UR4, R2 ;  /* 0x0000000404027c25 */ /* 0x000fc8000f8e0002 */
[----:B------:R-:W-:-:S05]  /*383a0*/  IMAD R5, R4, UR5, R5 ;  /* 0x0000000504057c24 */ /* 0x000fca000f8e0205 */
[----:B------:R-:W-:-:S07]  /*383b0*/  IADD3 R21, PT, PT, R3, R5, RZ ;  /* 0x0000000503157210 */ /* 0x000fce0007ffe0ff */
.L_x_20382:
[----:B------:R-:W0:Y:S02]  /*383c0*/  LDCU.64 UR4, c[0x0][0x738] ;  /* 0x0000e700ff0477ac */ /* 0x000e240008000a00 */
[----:B0-----:R-:W-:-:S04]  /*383d0*/  LEA R4, P0, R2, UR4, 0x2 ;  /* 0x0000000402047c11 */ /* 0x001fc8000f8010ff */
[----:B------:R-:W-:-:S06]  /*383e0*/  LEA.HI.X R5, R2, UR5, R21, 0x2, P0 ;  /* 0x0000000502057c11 */ /* 0x000fcc00080f1415 */
[----:B------:R-:W2:Y:S04]  /*383f0*/  LDG.E R5, desc[UR36][R4.64] ;  /* 0x0000002404057981 */ /* 0x000ea8000c1e1900 */
[----:B--2---:R-:W-:Y:S01]  /*38400*/  STG.E desc[UR36][R16.64], R5 ;  /* 0x0000000510007986 */ /* 0x004fe2000c101924 */
[----:B------:R-:W-:Y:S05]  /*38410*/  EXIT ;  /* 0x000000000000794d */ /* 0x000fea0003800000 */
.L_x_20113:
        /* <DEDUP_REMOVED lines=306> */
.L_x_20457:
        /* <DEDUP_REMOVED lines=29> */
.L_x_20459:
[----:B------:R-:W-:Y:S05]  /*39910*/  BSYNC.RECONVERGENT B7 ;  /* 0x0000000000077941 */ /* 0x000fea0003800200 */
.L_x_20458:
        /* <DEDUP_REMOVED lines=16> */
.L_x_20456:
[----:B------:R-:W-:Y:S05]  /*39a20*/  BSYNC.RECONVERGENT B6 ;  /* 0x0000000000067941 */ /* 0x000fea0003800200 */
.L_x_20455:
        /* <DEDUP_REMOVED lines=303> */
.L_x_20462:
        /* <DEDUP_REMOVED lines=29> */
.L_x_20464:
[----:B------:R-:W-:Y:S05]  /*3aef0*/  BSYNC.RECONVERGENT B7 ;  /* 0x0000000000077941 */ /* 0x000fea0003800200 */
.L_x_20463:
        /* <DEDUP_REMOVED lines=16> */
.L_x_20461:
[----:B------:R-:W-:Y:S05]  /*3b000*/  BSYNC.RECONVERGENT B6 ;  /* 0x0000000000067941 */ /* 0x000fea0003800200 */
.L_x_20460:
        /* <DEDUP_REMOVED lines=303> */
.L_x_20467:
        /* <DEDUP_REMOVED lines=29> */
.L_x_20469:
[----:B------:R-:W-:Y:S05]  /*3c4d0*/  BSYNC.RECONVERGENT B7 ;  /* 0x0000000000077941 */ /* 0x000fea0003800200 */
.L_x_20468:
        /* <DEDUP_REMOVED lines=16> */
.L_x_20466:
[----:B------:R-:W-:Y:S05]  /*3c5e0*/  BSYNC.RECONVERGENT B6 ;  /* 0x0000000000067941 */ /* 0x000fea0003800200 */
.L_x_20465:
        /* <DEDUP_REMOVED lines=302> */
.L_x_20470:
        /* <DEDUP_REMOVED lines=31> */
.L_x_20472:
[----:B------:R-:W-:Y:S05]  /*3dac0*/  BSYNC.RECONVERGENT B6 ;  /* 0x0000000000067941 */ /* 0x000fea0003800200 */
.L_x_20471:
        /* <DEDUP_REMOVED lines=13> */
        .weak           $__internal_18_$__cuda_sm20_div_u64
        .type           $__internal_18_$__cuda_sm20_div_u64,@function
        .size           $__internal_18_$__cuda_sm20_div_u64,($__internal_19_$__cuda_sm20_rem_u64 - $__internal_18_$__cuda_sm20_div_u64)
$__internal_18_$__cuda_sm20_div_u64:
        /* <DEDUP_REMOVED lines=71> */
[----:B------:R-:W-:Y:S05]  /*3e010*/  RET.REL.NODEC R4 `(_ZN2at6native24index_elementwise_kernelILi128ELi4EZNS0_20cuda_take_put_kernelIilZZZZZNS0_11take_kernelERNS_14TensorIteratorERKNS_10TensorBaseEENKUlvE_clEvENKUlvE1_clEvENKUlvE_clEvENKUlvE0_clEvEUlRilE_EEvS4_S7_RKT1_EUliE_EEvlSE_) ;  /* 0xfffffc1c04f87950 */ /* 0x000fea0003c3ffff */
        .weak           $__internal_19_$__cuda_sm20_rem_u64
        .type           $__internal_19_$__cuda_sm20_rem_u64,@function
        .size           $__internal_19_$__cuda_sm20_rem_u64,(.L_x_41692 - $__internal_19_$__cuda_sm20_rem_u64)
$__internal_19_$__cuda_sm20_rem_u64:
        /* <DEDUP_REMOVED lines=66> */
[----:B------:R-:W-:Y:S06]  /*3e440*/  RET.REL.NODEC R4 `(_ZN2at6native24index_elementwise_kernelILi128ELi4EZNS0_20cuda_take_put_kernelIilZZZZZNS0_11take_kernelERNS_14TensorIteratorERKNS_10TensorBaseEENKUlvE_clEvENKUlvE1_clEvENKUlvE_clEvENKUlvE0_clEvEUlRilE_EEvS4_S7_RKT1_EUliE_EEvlSE_) ;  /* 0xfffffc1804ec7950 */ /* 0x000fec0003c3ffff */
.L_x_20473:
        /* <DEDUP_REMOVED lines=11> */
.L_x_41692:


//--------------------- .text._ZN2at6native24index_elementwise_kernelILi128ELi4EZNS0_20cuda_take_put_kernelIiiZZZZZNS0_11take_kernelERNS_14TensorIteratorERKNS_10TensorBaseEENKUlvE_clEvENKUlvE1_clEvENKUlvE_clEvENKUlvE_clEvEUlRiiE_EEvS4_S7_RKT1_EUliE_EEvlSE_ --------------------------
	.section	.text._ZN2at6native24index_elementwise_kernelILi128ELi4EZNS0_20cuda_take_put_kernelIiiZZZZZNS0_11take_kernelERNS_14TensorIteratorERKNS_10TensorBaseEENKUlvE_clEvENKUlvE1_clEvENKUlvE_clEvENKUlvE_clEvEUlRiiE_EEvS4_S7_RKT1_EUliE_EEvlSE_,"ax",@progbits
	.align	128
        .global         _ZN2at6native24index_elementwise_kernelILi128ELi4EZNS0_20cuda_take_put_kernelIiiZZZZZNS0_11take_kernelERNS_14TensorIteratorERKNS_10TensorBaseEENKUlvE_clEvENKUlvE1_clEvENKUlvE_clEvENKUlvE_clEvEUlRiiE_EEvS4_S7_RKT1_EUliE_EEvlSE_
        .type           _ZN2at6native24index_elementwise_kernelILi128ELi4EZNS0_20cuda_take_put_kernelIiiZZZZZNS0_11take_kernelERNS_14TensorIteratorERKNS_10TensorBaseEENKUlvE_clEvENKUlvE1_clEvENKUlvE_clEvENKUlvE_clEvEUlRiiE_EEvS4_S7_RKT1_EUliE_EEvlSE_,@function
        .size           _ZN2at6native24index_elementwise_kernelILi128ELi4EZNS0_20cuda_take_put_kernelIiiZZZZZNS0_11take_kernelERNS_14TensorIteratorERKNS_10TensorBaseEENKUlvE_clEvENKUlvE1_clEvENKUlvE_clEvENKUlvE_clEvEUlRiiE_EEvS4_S7_RKT1_EUliE_EEvlSE_,(.L_x_41853 - _ZN2at6native24index_elementwise_kernelILi128ELi4EZNS0_20cuda_take_put_kernelIiiZZZZZNS0_11take_kernelERNS_14TensorIteratorERKNS_10TensorBaseEENKUlvE_clEvENKUlvE1_clEvENKUlvE_clEvENKUlvE_clEvEUlRiiE_EEvS4_S7_RKT1_EUliE_EEvlSE_)
        .other          _ZN2at6native24index_elementwise_kernelILi128ELi4EZNS0_20cuda_take_put_kernelIiiZZZZZNS0_11take_kernelERNS_14TensorIteratorERKNS_10TensorBaseEENKUlvE_clEvENKUlvE1_clEvENKUlvE_clEvENKUlvE_clEvEUlRiiE_EEvS4_S7_RKT1_EUliE_EEvlSE_,@"STO_CUDA_ENTRY STV_DEFAULT"
_ZN2at6native24index_elementwise_kernelILi128ELi4EZNS0_20cuda_take_put_kernelIiiZZZZZNS0_11take_kernelERNS_14TensorIteratorERKNS_10TensorBaseEENKUlvE_clEvENKUlvE1_clEvENKUlvE_clEvENKUlvE_clEvEUlRiiE_EEvS4_S7_RKT1_EUliE_EEvlSE_:
.text._ZN2at6native24index_elementwise_kernelILi128ELi4EZNS0_20cuda_take_put_kernelIiiZZZZZNS0_11take_kernelERNS_14TensorIteratorERKNS_10TensorBaseEENKUlvE_clEvENKUlvE1_clEvENKUlvE_clEvENKUlvE_clEvEUlRiiE_EEvS4_S7_RKT1_EUliE_EEvlSE_:
        /* <DEDUP_REMOVED lines=46> */
.L_x_20479:
[----:B------:R-:W0:Y:S02]  /*02e0*/  LDC.64 R2, c[0x0][0x730] ;  /* 0x0001cc00ff027b82 */ /* 0x000e240000000a00 */
[----:B0-----:R-:W2:Y:S06]  /*02f0*/  LDG.E R3, desc[UR36][R2.64] ;  /* 0x0000002402037981 */ /* 0x001eac000c1e1900 */
[----:B------:R-:W2:Y:S01]  /*0300*/  LDC.64 R4, c[0x0][0x580] ;  /* 0x00016000ff047b82 */ /* 0x000ea20000000a00 */
[----:B------:R-:W-:Y:S01]  /*0310*/  IADD3 R23, PT, PT, R23, 0x80, RZ ;  /* 0x0000008017177810 */ /* 0x000fe20007ffe0ff */
[----:B--2---:R0:W-:Y:S06]  /*0320*/  STG.E desc[UR36][R4.64], R3 ;  /* 0x0000000304007986 */ /* 0x0041ec000c101924 */
.L_x_20478:
[----:B------:R-:W-:Y:S05]  /*0330*/  BSYNC.RECONVERGENT B6 ;  /* 0x0000000000067941 */ /* 0x000fea0003800200 */
.L_x_20477:
        /* <DEDUP_REMOVED lines=31> */
.L_x_20482:
[----:B------:R-:W0:Y:S02]  /*0530*/  LDC.64 R2, c[0x0][0x730] ;  /* 0x0001cc00ff027b82 */ /* 0x000e240000000a00 */
[----:B0-----:R-:W2:Y:S06]  /*0540*/  LDG.E R3, desc[UR36][R2.64] ;  /* 0x0000002402037981 */ /* 0x001eac000c1e1900 */
[----:B------:R-:W2:Y:S01]  /*0550*/  LDC.64 R4, c[0x0][0x580] ;  /* 0x00016000ff047b82 */ /* 0x000ea20000000a00 */
[----:B------:R-:W-:Y:S01]  /*0560*/  IADD3 R23, PT, PT, R23, 0x80, RZ ;  /* 0x0000008017177810 */ /* 0x000fe20007ffe0ff */
[----:B--2---:R1:W-:Y:S06]  /*0570*/  STG.E desc[UR36][R4.64], R3 ;  /* 0x0000000304007986 */ /* 0x0043ec000c101924 */
.L_x_20481:
[----:B------:R-:W-:Y:S05]  /*0580*/  BSYNC.RECONVERGENT B6 ;  /* 0x0000000000067941 */ /* 0x000fea0003800200 */
.L_x_20480:
        /* <DEDUP_REMOVED lines=31> */
.L_x_20485:
[----:B------:R-:W0:Y:S02]  /*0780*/  LDC.64 R2, c[0x0][0x730] ;  /* 0x0001cc00ff027b82 */ /* 0x000e240000000a00 */
[----:B0-----:R-:W2:Y:S06]  /*0790*/  LDG.E R3, desc[UR36][R2.64] ;  /* 0x0000002402037981 */ /* 0x001eac000c1e1900 */
[----:B------:R-:W2:Y:S01]  /*07a0*/  LDC.64 R4, c[0x0][0x580] ;  /* 0x00016000ff047b82 */ /* 0x000ea20000000a00 */
[----:B------:R-:W-:Y:S01]  /*07b0*/  VIADD R23, R23, 0x80 ;  /* 0x0000008017177836 */ /* 0x000fe20000000000 */
[----:B--2---:R2:W-:Y:S06]  /*07c0*/  STG.E desc[UR36][R4.64], R3 ;  /* 0x0000000304007986 */ /* 0x0045ec000c101924 */
.L_x_20484:
[----:B------:R-:W-:Y:S05]  /*07d0*/  BSYNC.RECONVERGENT B6 ;  /* 0x0000000000067941 */ /* 0x000fea0003800200 */
.L_x_20483:
        /* <DEDUP_REMOVED lines=30> */
.L_x_20486:
[----:B------:R-:W0:Y:S02]  /*09c0*/  LDC.64 R2, c[0x0][0x730] ;  /* 0x0001cc00ff027b82 */ /* 0x000e240000000a00 */
[----:B0-----:R-:W2:Y:S06]  /*09d0*/  LDG.E R3, desc[UR36][R2.64] ;  /* 0x0000002402037981 */ /* 0x001eac000c1e1900 */
[----:B------:R-:W2:Y:S02]  /*09e0*/  LDC.64 R4, c[0x0][0x580] ;  /* 0x00016000ff047b82 */ /* 0x000ea40000000a00 */
[----:B--2---:R-:W-:Y:S01]  /*09f0*/  STG.E desc[UR36][R4.64], R3 ;  /* 0x0000000304007986 */ /* 0x004fe2000c101924 */
[----:B------:R-:W-:Y:S05]  /*0a00*/  EXIT ;  /* 0x000000000000794d */ /* 0x000fea0003800000 */
.L_x_20476:
        /* <DEDUP_REMOVED lines=34> */
.L_x_20489:
        /* <DEDUP_REMOVED lines=276> */
.L_x_20490:
[----:B------:R-:W0:Y:S02]  /*1d70*/  LDC.64 R4, c[0x0][0x730] ;  /* 0x0001cc00ff047b82 */ /* 0x000e240000000a00 */
[----:B0-----:R-:W-:-:S06]  /*1d80*/  IMAD.WIDE R4, R0, 0x4, R4 ;  /* 0x0000000400047825 */ /* 0x001fcc00078e0204 */
[----:B------:R-:W2:Y:S01]  /*1d90*/  LDG.E R5, desc[UR36][R4.64] ;  /* 0x0000002404057981 */ /* 0x000ea2000c1e1900 */
[----:B------:R-:W2:Y:S01]  /*1da0*/  LDC.64 R6, c[0x0][0x580] ;  /* 0x00016000ff067b82 */ /* 0x000ea20000000a00 */
[----:B------:R-:W-:Y:S02]  /*1db0*/  VIADD R23, R23, 0x80 ;  /* 0x0000008017177836 */ /* 0x000fe40000000000 */
[----:B--2---:R0:W-:Y:S05]  /*1dc0*/  STG.E desc[UR36][R6.64], R5 ;  /* 0x0000000506007986 */ /* 0x0041ea000c101924 */
.L_x_20488:
[----:B------:R-:W-:Y:S05]  /*1dd0*/  BSYNC.RECONVERGENT B6 ;  /* 0x0000000000067941 */ /* 0x000fea0003800200 */
.L_x_20487:
        /* <DEDUP_REMOVED lines=31> */
.L_x_20493:
        /* <DEDUP_REMOVED lines=276> */
.L_x_20494:
[----:B------:R-:W0:Y:S02]  /*3110*/  LDC.64 R4, c[0x0][0x730] ;  /* 0x0001cc00ff047b82 */ /* 0x000e240000000a00 */
[----:B0-----:R-:W-:-:S06]  /*3120*/  IMAD.WIDE R4, R0, 0x4, R4 ;  /* 0x0000000400047825 */ /* 0x001fcc00078e0204 */
[----:B------:R-:W2:Y:S01]  /*3130*/  LDG.E R5, desc[UR36][R4.64] ;  /* 0x0000002404057981 */ /* 0x000ea2000c1e1900 */
[----:B------:R-:W2:Y:S01]  /*3140*/  LDC.64 R6, c[0x0][0x580] ;  /* 0x00016000ff067b82 */ /* 0x000ea20000000a00 */
[----:B------:R-:W-:Y:S02]  /*3150*/  IADD3 R23, PT, PT, R23, 0x80, RZ ;  /* 0x0000008017177810 */ /* 0x000fe40007ffe0ff */
[----:B--2---:R1:W-:Y:S05]  /*3160*/  STG.E desc[UR36][R6.64], R5 ;  /* 0x0000000506007986 */ /* 0x0043ea000c101924 */
.L_x_20492:
[----:B------:R-:W-:Y:S05]  /*3170*/  BSYNC.RECONVERGENT B6 ;  /* 0x0000000000067941 */ /* 0x000fea0003800200 */
.L_x_20491:
        /* <DEDUP_REMOVED lines=31> */
.L_x_20497:
        /* <DEDUP_REMOVED lines=276> */
.L_x_20498:
[----:B------:R-:W0:Y:S02]  /*44b0*/  LDC.64 R4, c[0x0][0x730] ;  /* 0x0001cc00ff047b82 */ /* 0x000e240000000a00 */
[----:B0-----:R-:W-:-:S06]  /*44c0*/  IMAD.WIDE R4, R0, 0x4, R4 ;  /* 0x0000000400047825 */ /* 0x001fcc00078e0204 */
[----:B------:R-:W2:Y:S01]  /*44d0*/  LDG.E R5, desc[UR36][R4.64] ;  /* 0x0000002404057981 */ /* 0x000ea2000c1e1900 */
[----:B------:R-:W2:Y:S01]  /*44e0*/  LDC.64 R6, c[0x0][0x580] ;  /* 0x00016000ff067b82 */ /* 0x000ea20000000a00 */
[----:B------:R-:W-:Y:S02]  /*44f0*/  IADD3 R23, PT, PT, R23, 0x80, RZ ;  /* 0x0000008017177810 */ /* 0x000fe40007ffe0ff */
[----:B--2---:R2:W-:Y:S05]  /*4500*/  STG.E desc[UR36][R6.64], R5 ;  /* 0x0000000506007986 */ /* 0x0045ea000c101924 */
.L_x_20496:
[----:B------:R-:W-:Y:S05]  /*4510*/  BSYNC.RECONVERGENT B6 ;  /* 0x0000000000067941 */ /* 0x000fea0003800200 */
.L_x_20495:
        /* <DEDUP_REMOVED lines=30> */
.L_x_20499:
        /* <DEDUP_REMOVED lines=276> */
.L_x_20500:
[----:B------:R-:W0:Y:S02]  /*5840*/  LDC.64 R2, c[0x0][0x730] ;  /* 0x0001cc00ff027b82 */ /* 0x000e240000000a00 */
[----:B0-----:R-:W-:-:S06]  /*5850*/  IMAD.WIDE R2, R0, 0x4, R2 ;  /* 0x0000000400027825 */ /* 0x001fcc00078e0202 */
[----:B------:R-:W2:Y:S01]  /*5860*/  LDG.E R3, desc[UR36][R2.64] ;  /* 0x0000002402037981 */ /* 0x000ea2000c1e1900 */
[----:B------:R-:W2:Y:S03]  /*5870*/  LDC.64 R4, c[0x0][0x580] ;  /* 0x00016000ff047b82 */ /* 0x000ea60000000a00 */
[----:B--2---:R-:W-:Y:S01]  /*5880*/  STG.E desc[UR36][R4.64], R3 ;  /* 0x0000000304007986 */ /* 0x004fe2000c101924 */
[----:B------:R-:W-:Y:S05]  /*5890*/  EXIT ;  /* 0x000000000000794d */ /* 0x000fea0003800000 */
.L_x_20475:
        /* <DEDUP_REMOVED lines=31> */
.L_x_20503:
        /* <DEDUP_REMOVED lines=12> */
.L_x_20502:
[----:B------:R-:W-:Y:S05]  /*5b50*/  BSYNC.RECONVERGENT B6 ;  /* 0x0000000000067941 */ /* 0x000fea0003800200 */
.L_x_20501:
        /* <DEDUP_REMOVED lines=31> */
.L_x_20506:
        /* <DEDUP_REMOVED lines=12> */
.L_x_20505:
[----:B------:R-:W-:Y:S05]  /*5e10*/  BSYNC.RECONVERGENT B6 ;  /* 0x0000000000067941 */ /* 0x000fea0003800200 */
.L_x_20504:
        /* <DEDUP_REMOVED lines=31> */
.L_x_20509:
        /* <DEDUP_REMOVED lines=12> */
.L_x_20508:
[----:B------:R-:W-:Y:S05]  /*60d0*/  BSYNC.RECONVERGENT B6 ;  /* 0x0000000000067941 */ /* 0x000fea0003800200 */
.L_x_20507:
        /* <DEDUP_REMOVED lines=30> */
.L_x_20510:
        /* <DEDUP_REMOVED lines=12> */
.L_x_20474:
        /* <DEDUP_REMOVED lines=310> */
.L_x_20515:
        /* <DEDUP_REMOVED lines=29> */
.L_x_20517:
[----:B------:R-:W-:Y:S05]  /*78b0*/  BSYNC.RECONVERGENT B6 ;  /* 0x0000000000067941 */ /* 0x000fea0003800200 */
.L_x_20516:
[----:B------:R-:W0:Y:S01]  /*78c0*/  LDC.64 R4, c[0x0][0x730] ;  /* 0x0001cc00ff047b82 */ /* 0x000e220000000a00 */
[----:B------:R-:W1:Y:S01]  /*78d0*/  LDCU.64 UR4, c[0x0][0x580] ;  /* 0x0000b000ff0477ac */ /* 0x000e620008000a00 */
[----:B0-----:R-:W2:Y:S01]  /*78e0*/  LDG.E R5, desc[UR36][R4.64] ;  /* 0x0000002404057981 */ /* 0x001ea2000c1e1900 */
[----:B-1----:R-:W-:Y:S02]  /*78f0*/  IADD3 R2, P0, PT, R17, UR4, RZ ;  /* 0x0000000411027c10 */ /* 0x002fe4000ff1e0ff */
[----:B------:R-:W-:-:S03]  /*7900*/  IADD3 R23, PT, PT, R23, 0x80, RZ ;  /* 0x0000008017177810 */ /* 0x000fc60007ffe0ff */
[----:B------:R-:W-:-:S05]  /*7910*/  IMAD.X R3, RZ, RZ, UR5, P0 ;  /* 0x00000005ff037e24 */ /* 0x000fca00080e06ff */
[----:B--2---:R0:W-:Y:S03]  /*7920*/  STG.E desc[UR36][R2.64], R5 ;  /* 0x0000000502007986 */ /* 0x0041e6000c101924 */
.L_x_20514:
[----:B------:R-:W-:Y:S05]  /*7930*/  BSYNC.RECONVERGENT B7 ;  /* 0x0000000000077941 */ /* 0x000fea0003800200 */
.L_x_20513:
        /* <DEDUP_REMOVED lines=302> */
.L_x_20520:
        /* <DEDUP_REMOVED lines=29> */
.L_x_20522:
[----:B------:R-:W-:Y:S05]  /*8df0*/  BSYNC.RECONVERGENT B6 ;  /* 0x0000000000067941 */ /* 0x000fea0003800200 */
.L_x_20521:
[----:B------:R-:W0:Y:S01]  /*8e00*/  LDC.64 R4, c[0x0][0x730] ;  /* 0x0001cc00ff047b82 */ /* 0x000e220000000a00 */
[----:B------:R-:W1:Y:S01]  /*8e10*/  LDCU.64 UR4, c[0x0][0x580] ;  /* 0x0000b000ff0477ac */ /* 0x000e620008000a00 */
[----:B0-----:R-:W2:Y:S01]  /*8e20*/  LDG.E R5, desc[UR36][R4.64] ;  /* 0x0000002404057981 */ /* 0x001ea2000c1e1900 */
[----:B-1----:R-:W-:Y:S01]  /*8e30*/  IADD3 R2, P0, PT, R17, UR4, RZ ;  /* 0x0000000411027c10 */ /* 0x002fe2000ff1e0ff */
[----:B------:R-:W-:-:S03]  /*8e40*/  VIADD R23, R23, 0x80 ;  /* 0x0000008017177836 */ /* 0x000fc60000000000 */
[----:B------:R-:W-:-:S05]  /*8e50*/  IADD3.X R3, PT, PT, RZ, UR5, RZ, P0, !PT ;  /* 0x00000005ff037c10 */ /* 0x000fca00087fe4ff */
[----:B--2---:R1:W-:Y:S04]  /*8e60*/  STG.E desc[UR36][R2.64], R5 ;  /* 0x0000000502007986 */ /* 0x0043e8000c101924 */
.L_x_20519:
[----:B------:R-:W-:Y:S05]  /*8e70*/  BSYNC.RECONVERGENT B7 ;  /* 0x0000000000077941 */ /* 0x000fea0003800200 */
.L_x_20518:
        /* <DEDUP_REMOVED lines=302> */
.L_x_20525:
        /* <DEDUP_REMOVED lines=29> */
.L_x_20527:
[----:B------:R-:W-:Y:S05]  /*a330*/  BSYNC.RECONVERGENT B6 ;  /* 0x0000000000067941 */ /* 0x000fea0003800200 */
.L_x_20526:
[----:B------:R-:W0:Y:S01]  /*a340*/  LDC.64 R4, c[0x0][0x730] ;  /* 0x0001cc00ff047b82 */ /* 0x000e220000000a00 */
[----:B------:R-:W1:Y:S01]  /*a350*/  LDCU.64 UR4, c[0x0][0x580] ;  /* 0x0000b000ff0477ac */ /* 0x000e620008000a00 */
[----:B0-----:R-:W2:Y:S01]  /*a360*/  LDG.E R5, desc[UR36][R4.64] ;  /* 0x0000002404057981 */ /* 0x001ea2000c1e1900 */
[----:B-1----:R-:W-:Y:S02]  /*a370*/  IADD3 R2, P0, PT, R17, UR4, RZ ;  /* 0x0000000411027c10 */ /* 0x002fe4000ff1e0ff */
[----:B------:R-:W-:Y:S02]  /*a380*/  IADD3 R23, PT, PT, R23, 0x80, RZ ;  /* 0x0000008017177810 */ /* 0x000fe40007ffe0ff */
[----:B------:R-:W-:-:S05]  /*a390*/  IADD3.X R3, PT, PT, RZ, UR5, RZ, P0, !PT ;  /* 0x00000005ff037c10 */ /* 0x000fca00087fe4ff */
[----:B--2---:R2:W-:Y:S04]  /*a3a0*/  STG.E desc[UR36][R2.64], R5 ;  /* 0x0000000502007986 */ /* 0x0045e8000c101924 */
.L_x_20524:
[----:B------:R-:W-:Y:S05]  /*a3b0*/  BSYNC.RECONVERGENT B7 ;  /* 0x0000000000077941 */ /* 0x000fea0003800200 */
.L_x_20523:
        /* <DEDUP_REMOVED lines=301> */
.L_x_20528:
        /* <DEDUP_REMOVED lines=31> */
.L_x_20530:
[----:B------:R-:W-:Y:S05]  /*b880*/  BSYNC.RECONVERGENT B6 ;  /* 0x0000000000067941 */ /* 0x000fea0003800200 */
.L_x_20529:
[----:B------:R-:W0:Y:S02]  /*b890*/  LDC.64 R2, c[0x0][0x730] ;  /* 0x0001cc00ff027b82 */ /* 0x000e240000000a00 */
[----:B0-----:R-:W2:Y:S04]  /*b8a0*/  LDG.E R3, desc[UR36][R2.64] ;  /* 0x0000002402037981 */ /* 0x001ea8000c1e1900 */
[----:B--2---:R-:W-:Y:S01]  /*b8b0*/  STG.E desc[UR36][R16.64], R3 ;  /* 0x0000000310007986 */ /* 0x004fe2000c101924 */
[----:B------:R-:W-:Y:S05]  /*b8c0*/  EXIT ;  /* 0x000000000000794d */ /* 0x000fea0003800000 */
.L_x_20512:
        /* <DEDUP_REMOVED lines=308> */
.L_x_20533:
        /* <DEDUP_REMOVED lines=29> */
.L_x_20535:
[----:B------:R-:W-:Y:S05]  /*cde0*/  BSYNC.RECONVERGENT B6 ;  /* 0x0000000000067941 */ /* 0x000fea0003800200 */
.L_x_20534:
        /* <DEDUP_REMOVED lines=276> */
.L_x_20536:
        /* <DEDUP_REMOVED lines=8> */
.L_x_20532:
[----:B------:R-:W-:Y:S05]  /*dfb0*/  BSYNC.RECONVERGENT B7 ;  /* 0x0000000000077941 */ /* 0x000fea0003800200 */
.L_x_20531:
        /* <DEDUP_REMOVED lines=303> */
.L_x_20539:
        /* <DEDUP_REMOVED lines=29> */
.L_x_20541:
[----:B------:R-:W-:Y:S05]  /*f480*/  BSYNC.RECONVERGENT B6 ;  /* 0x0000000000067941 */ /* 0x000fea0003800200 */
.L_x_20540:
        /* <DEDUP_REMOVED lines=276> */
.L_x_20542:
        /* <DEDUP_REMOVED lines=8> */
.L_x_20538:
[----:B------:R-:W-:Y:S05]  /*10650*/  BSYNC.RECONVERGENT B7 ;  /* 0x0000000000077941 */ /* 0x000fea0003800200 */
.L_x_20537:
        /* <DEDUP_REMOVED lines=303> */
.L_x_20545:
        /* <DEDUP_REMOVED lines=29> */
.L_x_20547:
[----:B------:R-:W-:Y:S05]  /*11b20*/  BSYNC.RECONVERGENT B6 ;  /* 0x0000000000067941 */ /* 0x000fea0003800200 */
.L_x_20546:
        /* <DEDUP_REMOVED lines=276> */
.L_x_20548:
        /* <DEDUP_REMOVED lines=8> */
.L_x_20544:
[----:B------:R-:W-:Y:S05]  /*12cf0*/  BSYNC.RECONVERGENT B7 ;  /* 0x0000000000077941 */ /* 0x000fea0003800200 */
.L_x_20543:
        /* <DEDUP_REMOVED lines=302> */
.L_x_20549:
        /* <DEDUP_REMOVED lines=31> */
.L_x_20551:
[----:B------:R-:W-:Y:S05]  /*141d0*/  BSYNC.RECONVERGENT B6 ;  /* 0x0000000000067941 */ /* 0x000fea0003800200 */
.L_x_20550:
        /* <DEDUP_REMOVED lines=276> */
.L_x_20552:
[----:B------:R-:W0:Y:S02]  /*15320*/  LDC.64 R2, c[0x0][0x730] ;  /* 0x0001cc00ff027b82 */ /* 0x000e240000000a00 */
[----:B0-----:R-:W-:-:S06]  /*15330*/  IMAD.WIDE R2, R0, 0x4, R2 ;  /* 0x0000000400027825 */ /* 0x001fcc00078e0202 */
[----:B------:R-:W2:Y:S04]  /*15340*/  LDG.E R3, desc[UR36][R2.64] ;  /* 0x0000002402037981 */ /* 0x000ea8000c1e1900 */
[----:B--2---:R-:W-:Y:S01]  /*15350*/  STG.E desc[UR36][R18.64], R3 ;  /* 0x0000000312007986 */ /* 0x004fe2000c101924 */
[----:B------:R-:W-:Y:S05]  /*15360*/  EXIT ;  /* 0x000000000000794d */ /* 0x000fea0003800000 */
.L_x_20511:
        /* <DEDUP_REMOVED lines=305> */
.L_x_20555:
        /* <DEDUP_REMOVED lines=29> */
.L_x_20557:
[----:B------:R-:W-:Y:S05]  /*16850*/  BSYNC.RECONVERGENT B6 ;  /* 0x0000000000067941 */ /* 0x000fea0003800200 */
.L_x_20556:
        /* <DEDUP_REMOVED lines=14> */
.L_x_20554:
[----:B------:R-:W-:Y:S05]  /*16940*/  BSYNC.RECONVERGENT B7 ;  /* 0x0000000000077941 */ /* 0x000fea0003800200 */
.L_x_20553:
        /* <DEDUP_REMOVED lines=302> */
.L_x_20560:
        /* <DEDUP_REMOVED lines=29> */
.L_x_20562:
[----:B------:R-:W-:Y:S05]  /*17e00*/  BSYNC.RECONVERGENT B6 ;  /* 0x0000000000067941 */ /* 0x000fea0003800200 */
.L_x_20561:
        /* <DEDUP_REMOVED lines=14> */
.L_x_20559:
[----:B------:R-:W-:Y:S05]  /*17ef0*/  BSYNC.RECONVERGENT B7 ;  /* 0x0000000000077941 */ /* 0x000fea0003800200 */
.L_x_20558:
        /* <DEDUP_REMOVED lines=302> */
.L_x_20565:
        /* <DEDUP_REMOVED lines=29> */
.L_x_20567:
[----:B------:R-:W-:Y:S05]  /*193b0*/  BSYNC.RECONVERGENT B6 ;  /* 0x0000000000067941 */ /* 0x000fea0003800200 */
.L_x_20566:
        /* <DEDUP_REMOVED lines=14> */
.L_x_20564:
[----:B------:R-:W-:Y:S05]  /*194a0*/  BSYNC.RECONVERGENT B7 ;  /* 0x0000000000077941 */ /* 0x000fea0003800200 */
.L_x_20563:
        /* <DEDUP_REMOVED lines=301> */
.L_x_20568:
        /* <DEDUP_REMOVED lines=31> */
.L_x_20570:
[----:B------:R-:W-:Y:S05]  /*1a970*/  BSYNC.RECONVERGENT B6 ;  /* 0x0000000000067941 */ /* 0x000fea0003800200 */
.L_x_20569:
        /* <DEDUP_REMOVED lines=11> */
.L_x_20571:
        /* <DEDUP_REMOVED lines=13> */
.L_x_41853:


//--------------------- .text._ZN2at6native24index_elementwise_kernelILi128ELi4EZNS0_20cuda_take_put_kernelIalZZZZZNS0_11take_kernelERNS_14TensorIteratorERKNS_10TensorBaseEENKUlvE_clEvENKUlvE0_clEvENKUlvE_clEvENKUlvE0_clEvEUlRalE_EEvS4_S7_RKT1_EUliE_EEvlSE_ --------------------------
	.section	.text._ZN2at6native24index_elementwise_kernelILi128ELi4EZNS0_20cuda_take_put_kernelIalZZZZZNS0_11take_kernelERNS_14TensorIteratorERKNS_10TensorBaseEENKUlvE_clEvENKUlvE0_clEvENKUlvE_clEvENKUlvE0_clEvEUlRalE_EEvS4_S7_RKT1_EUliE_EEvlSE_,"ax",@progbits
	.align	128
        .global         _ZN2at6native24index_elementwise_kernelILi128ELi4EZNS0_20cuda_take_put_kernelIalZZZZZNS0_11take_kernelERNS_14TensorIteratorERKNS_10TensorBaseEENKUlvE_clEvENKUlvE0_clEvENKUlvE_clEvENKUlvE0_clEvEUlRalE_EEvS4_S7_RKT1_EUliE_EEvlSE_
        .type           _ZN2at6native24index_elementwise_kernelILi128ELi4EZNS0_20cuda_take_put_kernelIalZZZZZNS0_11take_kernelERNS_14TensorIteratorERKNS_10TensorBaseEENKUlvE_clEvENKUlvE0_clEvENKUlvE_clEvENKUlvE0_clEvEUlRalE_EEvS4_S7_RKT1_EUliE_EEvlSE_,@function
        .size           _ZN2at6native24index_elementwise_kernelILi128ELi4EZNS0_20cuda_take_put_kernelIalZZZZZNS0_11take_kernelERNS_14TensorIteratorERKNS_10TensorBaseEENKUlvE_clEvENKUlvE0_clEvENKUlvE_clEvENKUlvE0_clEvEUlRalE_EEvS4_S7_RKT1_EUliE_EEvlSE_,(.L_x_41694 - _ZN2at6native24index_elementwise_kernelILi128ELi4EZNS0_20cuda_take_put_kernelIalZZZZZNS0_11take_kernelERNS_14TensorIteratorERKNS_10TensorBaseEENKUlvE_clEvENKUlvE0_clEvENKUlvE_clEvENKUlvE0_clEvEUlRalE_EEvS4_S7_RKT1_EUliE_EEvlSE_)
        .other          _ZN2at6native24index_elementwise_kernelILi128ELi4EZNS0_20cuda_take_put_kernelIalZZZZZNS0_11take_kernelERNS_14TensorIteratorERKNS_10TensorBaseEENKUlvE_clEvENKUlvE0_clEvENKUlvE_clEvENKUlvE0_clEvEUlRalE_EEvS4_S7_RKT1_EUliE_EEvlSE_,@"STO_CUDA_ENTRY STV_DEFAULT"
_ZN2at6native24index_elementwise_kernelILi128ELi4EZNS0_20cuda_take_put_kernelIalZZZZZNS0_11take_kernelERNS_14TensorIteratorERKNS_10TensorBaseEENKUlvE_clEvENKUlvE0_clEvENKUlvE_clEvENKUlvE0_clEvEUlRalE_EEvS4_S7_RKT1_EUliE_EEvlSE_:
.text._ZN2at6native24index_elementwise_kernelILi128ELi4EZNS0_20cuda_take_put_kernelIalZZZZZNS0_11take_kernelERNS_14TensorIteratorERKNS_10TensorBaseEENKUlvE_clEvENKUlvE0_clEvENKUlvE_clEvENKUlvE0_clEvEUlRalE_EEvS4_S7_RKT1_EUliE_EEvlSE_:
        /* <DEDUP_REMOVED lines=47> */
.L_x_20577:
[----:B------:R-:W0:Y:S02]  /*02f0*/  LDC.64 R2, c[0x0][0x738] ;  /* 0x0001ce00ff027b82 */ /* 0x000e240000000a00 */
[----:B0-----:R-:W2:Y:S06]  /*0300*/  LDG.E.U8 R3, desc[UR36][R2.64] ;  /* 0x0000002402037981 */ /* 0x001eac000c1e1100 */
[----:B------:R-:W2:Y:S01]  /*0310*/  LDC.64 R4, c[0x0][0x580] ;  /* 0x00016000ff047b82 */ /* 0x000ea20000000a00 */
[----:B------:R-:W-:Y:S01]  /*0320*/  VIADD R16, R16, 0x80 ;  /* 0x0000008010107836 */ /* 0x000fe20000000000 */
[----:B--2---:R0:W-:Y:S06]  /*0330*/  STG.E.U8 desc[UR36][R4.64], R3 ;  /* 0x0000000304007986 */ /* 0x0041ec000c101124 */
.L_x_20576:
[----:B------:R-:W-:Y:S05]  /*0340*/  BSYNC.RECONVERGENT B6 ;  /* 0x0000000000067941 */ /* 0x000fea0003800200 */
.L_x_20575:
        /* <DEDUP_REMOVED lines=31> */
.L_x_20580:
[----:B------:R-:W0:Y:S02]  /*0540*/  LDC.64 R2, c[0x0][0x738] ;  /* 0x0001ce00ff027b82 */ /* 0x000e240000000a00 */
[----:B0-----:R-:W2:Y:S06]  /*0550*/  LDG.E.U8 R3, desc[UR36][R2.64] ;  /* 0x0000002402037981 */ /* 0x001eac000c1e1100 */
[----:B------:R-:W2:Y:S01]  /*0560*/  LDC.64 R4, c[0x0][0x580] ;  /* 0x00016000ff047b82 */ /* 0x000ea20000000a00 */
[----:B------:R-:W-:Y:S01]  /*0570*/  VIADD R16, R16, 0x80 ;  /* 0x0000008010107836 */ /* 0x000fe20000000000 */
[----:B--2---:R1:W-:Y:S06]  /*0580*/  STG.E.U8 desc[UR36][R4.64], R3 ;  /* 0x0000000304007986 */ /* 0x0043ec000c101124 */
.L_x_20579:
[----:B------:R-:W-:Y:S05]  /*0590*/  BSYNC.RECONVERGENT B6 ;  /* 0x0000000000067941 */ /* 0x000fea0003800200 */
.L_x_20578:
        /* <DEDUP_REMOVED lines=31> */
.L_x_20583:
[----:B------:R-:W0:Y:S02]  /*0790*/  LDC.64 R2, c[0x0][0x738] ;  /* 0x0001ce00ff027b82 */ /* 0x000e240000000a00 */
[----:B0-----:R-:W2:Y:S06]  /*07a0*/  LDG.E.U8 R3, desc[UR36][R2.64] ;  /* 0x0000002402037981 */ /* 0x001eac000c1e1100 */
[----:B------:R-:W2:Y:S01]  /*07b0*/  LDC.64 R4, c[0x0][0x580] ;  /* 0x00016000ff047b82 */ /* 0x000ea20000000a00 */
[----:B------:R-:W-:Y:S01]  /*07c0*/  VIADD R16, R16, 0x80 ;  /* 0x0000008010107836 */ /* 0x000fe20000000000 */
[----:B--2---:R2:W-:Y:S06]  /*07d0*/  STG.E.U8 desc[UR36][R4.64], R3 ;  /* 0x0000000304007986 */ /* 0x0045ec000c101124 */
.L_x_20582:
[----:B------:R-:W-:Y:S05]  /*07e0*/  BSYNC.RECONVERGENT B6 ;  /* 0x0000000000067941 */ /* 0x000fea0003800200 */
.L_x_20581:
        /* <DEDUP_REMOVED lines=30> */
.L_x_20584:
[----:B------:R-:W0:Y:S02]  /*09d0*/  LDC.64 R2, c[0x0][0x738] ;  /* 0x0001ce00ff027b82 */ /* 0x000e240000000a00 */
[----:B0-----:R-:W2:Y:S06]  /*09e0*/  LDG.E.U8 R3, desc[UR36][R2.64] ;  /* 0x0000002402037981 */ /* 0x001eac000c1e1100 */
[----:B------:R-:W2:Y:S02]  /*09f0*/  LDC.64 R4, c[0x0][0x580] ;  /* 0x00016000ff047b82 */ /* 0x000ea40000000a00 */
[----:B--2---:R-:W-:Y:S01]  /*0a00*/  STG.E.U8 desc[UR36][R4.64], R3 ;  /* 0x0000000304007986 */ /* 0x004fe2000c101124 */
[----:B------:R-:W-:Y:S05]  /*0a10*/  EXIT ;  /* 0x000000000000794d */ /* 0x000fea0003800000 */
.L_x_20574:
        /* <DEDUP_REMOVED lines=35> */
.L_x_20587:
        /* <DEDUP_REMOVED lines=35> */
.L_x_20588:
[----:B------:R-:W0:Y:S01]  /*0e80*/  LDCU.64 UR4, c[0x0][0x5a8] ;  /* 0x0000b500ff0477ac */ /* 0x000e220008000a00 */
[----:B------:R-:W-:Y:S01]  /*0e90*/  IMAD.MOV.U32 R10, RZ, RZ, R12 ;  /* 0x000000ffff0a7224 */ /* 0x000fe200078e000c */
[----:B------:R-:W-:Y:S02]  /*0ea0*/  MOV R9, R13 ;  /* 0x0000000d00097202 */ /* 0x000fe40000000f00 */
[----:B------:R-:W-:Y:S02]  /*0eb0*/  MOV R0, 0xef0 ;  /* 0x00000ef000007802 */ /* 0x000fe40000000f00 */
[----:B0-----:R-:W-:Y:S01]  /*0ec0*/  MOV R4, UR4 ;  /* 0x0000000400047c02 */ /* 0x001fe20008000f00 */
[----:B------:R-:W-:-:S07]  /*0ed0*/  IMAD.U32 R3, RZ, RZ, UR5 ;  /* 0x00000005ff037e24 */ /* 0x000fce000f8e00ff */
[----:B------:R-:W-:Y:S05]  /*0ee0*/  CALL.REL.NOINC `($__internal_20_$__cuda_sm20_div_u64) ;  /* 0x000003c800ec7944 */ /* 0x000fea0003c00000 */
        /* <DEDUP_REMOVED lines=10> */
.L_x_20589:
        /* <DEDUP_REMOVED lines=37> */
.L_x_20592:
[----:B------:R-:W0:Y:S01]  /*11e0*/  LDCU.64 UR4, c[0x0][0x5b0] ;  /* 0x0000b600ff0477ac */ /* 0x000e220008000a00 */
[----:B------:R-:W-:Y:S01]  /*11f0*/  MOV R10, R12 ;  /* 0x0000000c000a7202 */ /* 0x000fe20000000f00 */
[----:B------:R-:W-:Y:S01]  /*1200*/  IMAD.MOV.U32 R9, RZ, RZ, R13 ;  /* 0x000000ffff097224 */ /* 0x000fe200078e000d */
[----:B------:R-:W-:Y:S01]  /*1210*/  MOV R0, 0x1250 ;  /* 0x0000125000007802 */ /* 0x000fe20000000f00 */
[----:B0-----:R-:W-:Y:S01]  /*1220*/  IMAD.U32 R4, RZ, RZ, UR4 ;  /* 0x00000004ff047e24 */ /* 0x001fe2000f8e00ff */
[----:B------:R-:W-:-:S07]  /*1230*/  MOV R3, UR5 ;  /* 0x0000000500037c02 */ /* 0x000fce0008000f00 */
[----:B------:R-:W-:Y:S05]  /*1240*/  CALL.REL.NOINC `($__internal_20_$__cuda_sm20_div_u64) ;  /* 0x000003c800147944 */ /* 0x000fea0003c00000 */
        /* <DEDUP_REMOVED lines=11> */
.L_x_20593:
[----:B------:R-:W-:Y:S05]  /*1300*/  BSYNC.RECONVERGENT B0 ;  /* 0x0000000000007941 */ /* 0x000fea0003800200 */
.L_x_20591:
        /* <DEDUP_REMOVED lines=38> */
.L_x_20595:
        /* <DEDUP_REMOVED lines=18> */
.L_x_20596:
[----:B------:R-:W-:Y:S05]  /*1690*/  BSYNC.RECONVERGENT B0 ;  /* 0x0000000000007941 */ /* 0x000fea0003800200 */
.L_x_20594:
        /* <DEDUP_REMOVED lines=38> */
.L_x_20598:
        /* <DEDUP_REMOVED lines=18> */
.L_x_20599:
[----:B------:R-:W-:Y:S05]  /*1a20*/  BSYNC.RECONVERGENT B0 ;  /* 0x0000000000007941 */ /* 0x000fea0003800200 */
.L_x_20597:
        /* <DEDUP_REMOVED lines=38> */
.L_x_20601:
        /* <DEDUP_REMOVED lines=18> */
.L_x_20602:
[----:B------:R-:W-:Y:S05]  /*1db0*/  BSYNC.RECONVERGENT B0 ;  /* 0x0000000000007941 */ /* 0x000fea0003800200 */
.L_x_20600:
        /* <DEDUP_REMOVED lines=38> */
.L_x_20604:
        /* <DEDUP_REMOVED lines=18> */
.L_x_20605:
[----:B------:R-:W-:Y:S05]  /*2140*/  BSYNC.RECONVERGENT B0 ;  /* 0x0000000000007941 */ /* 0x000fea0003800200 */
.L_x_20603:
        /* <DEDUP_REMOVED lines=38> */
.L_x_20607:
        /* <DEDUP_REMOVED lines=18> */
.L_x_20608:
[----:B------:R-:W-:Y:S05]  /*24d0*/  BSYNC.RECONVERGENT B0 ;  /* 0x0000000000007941 */ /* 0x000fea0003800200 */
.L_x_20606:
        /* <DEDUP_REMOVED lines=38> */
.L_x_20610:
        /* <DEDUP_REMOVED lines=18> */
.L_x_20611:
[----:B------:R-:W-:Y:S05]  /*2860*/  BSYNC.RECONVERGENT B0 ;  /* 0x0000000000007941 */ /* 0x000fea0003800200 */
.L_x_20609:
        /* <DEDUP_REMOVED lines=38> */
.L_x_20613:
        /* <DEDUP_REMOVED lines=18> */
.L_x_20614:
[----:B------:R-:W-:Y:S05]  /*2bf0*/  BSYNC.RECONVERGENT B0 ;  /* 0x0000000000007941 */ /* 0x000fea0003800200 */
.L_x_20612:
        /* <DEDUP_REMOVED lines=38> */
.L_x_20616:
        /* <DEDUP_REMOVED lines=18> */
.L_x_20617:
[----:B------:R-:W-:Y:S05]  /*2f80*/  BSYNC.RECONVERGENT B0 ;  /* 0x0000000000007941 */ /* 0x000fea0003800200 */
.L_x_20615:
        /* <DEDUP_REMOVED lines=38> */
.L_x_20619:
        /* <DEDUP_REMOVED lines=18> */
.L_x_20620:
[----:B------:R-:W-:Y:S05]  /*3310*/  BSYNC.RECONVERGENT B0 ;  /* 0x0000000000007941 */ /* 0x000fea0003800200 */
.L_x_20618:
        /* <DEDUP_REMOVED lines=38> */
.L_x_20622:
        /* <DEDUP_REMOVED lines=18> */
.L_x_20623:
[----:B------:R-:W-:Y:S05]  /*36a0*/  BSYNC.RECONVERGENT B0 ;  /* 0x0000000000007941 */ /* 0x000fea0003800200 */
.L_x_20621:
        /* <DEDUP_REMOVED lines=38> */
.L_x_20625:
        /* <DEDUP_REMOVED lines=18> */
.L_x_20626:
[----:B------:R-:W-:Y:S05]  /*3a30*/  BSYNC.RECONVERGENT B0 ;  /* 0x0000000000007941 */ /* 0x000fea0003800200 */
.L_x_20624:
        /* <DEDUP_REMOVED lines=38> */
.L_x_20628:
        /* <DEDUP_REMOVED lines=18> */
.L_x_20629:
[----:B------:R-:W-:Y:S05]  /*3dc0*/  BSYNC.RECONVERGENT B0 ;  /* 0x0000000000007941 */ /* 0x000fea0003800200 */
.L_x_20627:
        /* <DEDUP_REMOVED lines=38> */
.L_x_20631:
        /* <DEDUP_REMOVED lines=18> */
.L_x_20632:
[----:B------:R-:W-:Y:S05]  /*4150*/  BSYNC.RECONVERGENT B0 ;  /* 0x0000000000007941 */ /* 0x000fea0003800200 */
.L_x_20630:
        /* <DEDUP_REMOVED lines=38> */
.L_x_20634:
        /* <DEDUP_REMOVED lines=18> */
.L_x_20635:
[----:B------:R-:W-:Y:S05]  /*44e0*/  BSYNC.RECONVERGENT B0 ;  /* 0x0000000000007941 */ /* 0x000fea0003800200 */
.L_x_20633:
        /* <DEDUP_REMOVED lines=38> */
.L_x_20637:
        /* <DEDUP_REMOVED lines=18> */
.L_x_20638:
[----:B------:R-:W-:Y:S05]  /*4870*/  BSYNC.RECONVERGENT B0 ;  /* 0x0000000000007941 */ /* 0x000fea0003800200 */
.L_x_20636:
        /* <DEDUP_REMOVED lines=38> */
.L_x_20640:
        /* <DEDUP_REMOVED lines=18> */
.L_x_20641:
[----:B------:R-:W-:Y:S05]  /*4c00*/  BSYNC.RECONVERGENT B0 ;  /* 0x0000000000007941 */ /* 0x000fea0003800200 */
.L_x_20639:
        /* <DEDUP_REMOVED lines=38> */
.L_x_20643:
        /* <DEDUP_REMOVED lines=18> */
.L_x_20644:
[----:B------:R-:W-:Y:S05]  /*4f90*/  BSYNC.RECONVERGENT B0 ;  /* 0x0000000000007941 */ /* 0x000fea0003800200 */
.L_x_20642:
        /* <DEDUP_REMOVED lines=38> */
.L_x_20646:
        /* <DEDUP_REMOVED lines=18> */
.L_x_20647:
[----:B------:R-:W-:Y:S05]  /*5320*/  BSYNC.RECONVERGENT B0 ;  /* 0x0000000000007941 */ /* 0x000fea0003800200 */
.L_x_20645:
        /* <DEDUP_REMOVED lines=38> */
.L_x_20649:
        /* <DEDUP_REMOVED lines=18> */
.L_x_20650:
[----:B------:R-:W-:Y:S05]  /*56b0*/  BSYNC.RECONVERGENT B0 ;  /* 0x0000000000007941 */ /* 0x000fea0003800200 */
.L_x_20648:
        /* <DEDUP_REMOVED lines=38> */
.L_x_20652:
        /* <DEDUP_REMOVED lines=18> */
.L_x_20653:
[----:B------:R-:W-:Y:S05]  /*5a40*/  BSYNC.RECONVERGENT B0 ;  /* 0x0000000000007941 */ /* 0x000fea0003800200 */
.L_x_20651:
        /* <DEDUP_REMOVED lines=38> */
.L_x_20655:
        /* <DEDUP_REMOVED lines=18> */
.L_x_20656:
[----:B------:R-:W-:Y:S05]  /*5dd0*/  BSYNC.RECONVERGENT B0 ;  /* 0x0000000000007941 */ /* 0x000fea0003800200 */
.L_x_20654:
        /* <DEDUP_REMOVED lines=37> */
.L_x_20658:
        /* <DEDUP_REMOVED lines=16> */
.L_x_20659:
[----:B------:R-:W-:Y:S05]  /*6130*/  BSYNC.RECONVERGENT B0 ;  /* 0x0000000000007941 */ /* 0x000fea0003800200 */
.L_x_20657:
        /* <DEDUP_REMOVED lines=34> */
.L_x_20661:
[----:B------:R-:W-:Y:S01]  /*6360*/  IMAD.MOV.U32 R8, RZ, RZ, R6 ;  /* 0x000000ffff087224 */ /* 0x000fe200078e0006 */
[----:B------:R-:W-:Y:S02]  /*6370*/  MOV R10, R7 ;  /* 0x00000007000a7202 */ /* 0x000fe40000000f00 */
[----:B------:R-:W-:-:S07]  /*6380*/  MOV R9, 0x63a0 ;  /* 0x000063a000097802 */ /* 0x000fce0000000f00 */
[----:B------:R-:W-:Y:S05]  /*6390*/  CALL.REL.NOINC `($__internal_21_$__cuda_sm20_rem_u64) ;  /* 0x0000037800e07944 */ /* 0x000fea0003c00000 */
[----:B------:R-:W-:Y:S01]  /*63a0*/  IMAD.MOV.U32 R4, RZ, RZ, R0 ;  /* 0x000000ffff047224 */ /* 0x000fe200078e0000 */
[----:B------:R-:W-:-:S07]  /*63b0*/  MOV R5, R3 ;  /* 0x0000000300057202 */ /* 0x000fce0000000f00 */
.L_x_20662:
[----:B------:R-:W-:Y:S05]  /*63c0*/  BSYNC.RECONVERGENT B0 ;  /* 0x0000000000007941 */ /* 0x000fea0003800200 */
.L_x_20660:
[----:B------:R-:W0:Y:S01]  /*63d0*/  LDCU.64 UR4, c[0x0][0x730] ;  /* 0x0000e600ff0477ac */ /* 0x000e220008000a00 */
[----:B------:R-:W-:Y:S02]  /*63e0*/  IMAD.MOV.U32 R3, RZ, RZ, R17 ;  /* 0x000000ffff037224 */ /* 0x000fe400078e0011 */
[----:B0-----:R-:W-:Y:S02]  /*63f0*/  IMAD R5, R5, UR4, RZ ;  /* 0x0000000405057c24 */ /* 0x001fe4000f8e02ff */
[----:B------:R-:W-:-:S04]  /*6400*/  IMAD.WIDE.U32 R2, R4, UR4, R2 ;  /* 0x0000000404027c25 */ /* 0x000fc8000f8e0002 */
[----:B------:R-:W-:-:S05]  /*6410*/  IMAD R5, R4, UR5, R5 ;  /* 0x0000000504057c24 */ /* 0x000fca000f8e0205 */
[----:B------:R-:W-:-:S07]  /*6420*/  IADD3 R17, PT, PT, R3, R5, RZ ;  /* 0x0000000503117210 */ /* 0x000fce0007ffe0ff */
.L_x_20590:
[----:B------:R-:W0:Y:S02]  /*6430*/  LDCU.64 UR4, c[0x0][0x738] ;  /* 0x0000e700ff0477ac */ /* 0x000e240008000a00 */
[----:B0-----:R-:W-:-:S04]  /*6440*/  IADD3 R2, P0, PT, R2, UR4, RZ ;  /* 0x0000000402027c10 */ /* 0x001fc8000ff1e0ff */
[----:B------:R-:W-:-:S06]  /*6450*/  IADD3.X R3, PT, PT, R17, UR5, RZ, P0, !PT ;  /* 0x0000000511037c10 */ /* 0x000fcc00087fe4ff */
[----:B------:R-:W2:Y:S01]  /*6460*/  LDG.E.U8 R3, desc[UR36][R2.64] ;  /* 0x0000002402037981 */ /* 0x000ea2000c1e1100 */
[----:B------:R-:W2:Y:S01]  /*6470*/  LDC.64 R4, c[0x0][0x580] ;  /* 0x00016000ff047b82 */ /* 0x000ea20000000a00 */
[----:B------:R-:W-:Y:S02]  /*6480*/  VIADD R16, R16, 0x80 ;  /* 0x0000008010107836 */ /* 0x000fe40000000000 */
[----:B--2---:R0:W-:Y:S05]  /*6490*/  STG.E.U8 desc[UR36][R4.64], R3 ;  /* 0x0000000304007986 */ /* 0x0041ea000c101124 */
.L_x_20586:
[----:B------:R-:W-:Y:S05]  /*64a0*/  BSYNC.RECONVERGENT B6 ;  /* 0x0000000000067941 */ /* 0x000fea0003800200 */
.L_x_20585:
        /* <DEDUP_REMOVED lines=31> */
.L_x_20665:
        /* <DEDUP_REMOVED lines=36> */
.L_x_20666:
        /* <DEDUP_REMOVED lines=17> */
.L_x_20667:
        /* <DEDUP_REMOVED lines=37> */
.L_x_20670:
        /* <DEDUP_REMOVED lines=18> */
.L_x_20671:
[----:B------:R-:W-:Y:S05]  /*6d60*/  BSYNC.RECONVERGENT B0 ;  /* 0x0000000000007941 */ /* 0x000fea0003800200 */
.L_x_20669:
        /* <DEDUP_REMOVED lines=38> */
.L_x_20673:
        /* <DEDUP_REMOVED lines=18> */
.L_x_20674:
[----:B------:R-:W-:Y:S05]  /*70f0*/  BSYNC.RECONVERGENT B0 ;  /* 0x0000000000007941 */ /* 0x000fea0003800200 */
.L_x_20672:
        /* <DEDUP_REMOVED lines=38> */
.L_x_20676:
        /* <DEDUP_REMOVED lines=18> */
.L_x_20677:
[----:B------:R-:W-:Y:S05]  /*7480*/  BSYNC.RECONVERGENT B0 ;  /* 0x0000000000007941 */ /* 0x000fea0003800200 */
.L_x_20675:
        /* <DEDUP_REMOVED lines=38> */
.L_x_20679:
        /* <DEDUP_REMOVED lines=18> */
.L_x_20680:
[----:B------:R-:W-:Y:S05]  /*7810*/  BSYNC.RECONVERGENT B0 ;  /* 0x0000000000007941 */ /* 0x000fea0003800200 */
.L_x_20678:
        /* <DEDUP_REMOVED lines=38> */
.L_x_20682:
        /* <DEDUP_REMOVED lines=18> */
.L_x_20683:
[----:B------:R-:W-:Y:S05]  /*7ba0*/  BSYNC.RECONVERGENT B0 ;  /* 0x0000000000007941 */ /* 0x000fea0003800200 */
.L_x_20681:
        /* <DEDUP_REMOVED lines=38> */
.L_x_20685:
        /* <DEDUP_REMOVED lines=18> */
.L_x_20686:
[----:B------:R-:W-:Y:S05]  /*7f30*/  BSYNC.RECONVERGENT B0 ;  /* 0x0000000000007941 */ /* 0x000fea0003800200 */
.L_x_20684:
        /* <DEDUP_REMOVED lines=38> */
.L_x_20688:
        /* <DEDUP_REMOVED lines=18> */
.L_x_20689:
[----:B------:R-:W-:Y:S05]  /*82c0*/  BSYNC.RECONVERGENT B0 ;  /* 0x0000000000007941 */ /* 0x000fea0003800200 */
.L_x_20687:
        /* <DEDUP_REMOVED lines=38> */
.L_x_20691:
        /* <DEDUP_REMOVED lines=18> */
.L_x_20692:
[----:B------:R-:W-:Y:S05]  /*8650*/  BSYNC.RECONVERGENT B0 ;  /* 0x0000000000007941 */ /* 0x000fea0003800200 */
.L_x_20690:
        /* <DEDUP_REMOVED lines=38> */
.L_x_20694:
        /* <DEDUP_REMOVED lines=18> */
.L_x_20695:
[----:B------:R-:W-:Y:S05]  /*89e0*/  BSYNC.RECONVERGENT B0 ;  /* 0x0000000000007941 */ /* 0x000fea0003800200 */
.L_x_20693:
        /* <DEDUP_REMOVED lines=38> */
.L_x_20697:
        /* <DEDUP_REMOVED lines=18> */
.L_x_20698:
[----:B------:R-:W-:Y:S05]  /*8d70*/  BSYNC.RECONVERGENT B0 ;  /* 0x0000000000007941 */ /* 0x000fea0003800200 */
.L_x_20696:
        /* <DEDUP_REMOVED lines=38> */
.L_x_20700:
        /* <DEDUP_REMOVED lines=18> */
.L_x_20701:
[----:B------:R-:W-:Y:S05]  /*9100*/  BSYNC.RECONVERGENT B0 ;  /* 0x0000000000007941 */ /* 0x000fea0003800200 */
.L_x_20699:
        /* <DEDUP_REMOVED lines=38> */
.L_x_20703:
        /* <DEDUP_REMOVED lines=18> */
.L_x_20704:
[----:B------:R-:W-:Y:S05]  /*9490*/  BSYNC.RECONVERGENT B0 ;  /* 0x0000000000007941 */ /* 0x000fea0003800200 */
.L_x_20702:
        /* <DEDUP_REMOVED lines=38> */
.L_x_20706:
        /* <DEDUP_REMOVED lines=18> */
.L_x_20707:
[----:B------:R-:W-:Y:S05]  /*9820*/  BSYNC.RECONVERGENT B0 ;  /* 0x0000000000007941 */ /* 0x000fea0003800200 */
.L_x_20705:
        /* <DEDUP_REMOVED lines=38> */
.L_x_20709:
        /* <DEDUP_REMOVED lines=18> */
.L_x_20710:
[----:B------:R-:W-:Y:S05]  /*9bb0*/  BSYNC.RECONVERGENT B0 ;  /* 0x0000000000007941 */ /* 0x000fea0003800200 */
.L_x_20708:
        /* <DEDUP_REMOVED lines=38> */
.L_x_20712:
        /* <DEDUP_REMOVED lines=18> */
.L_x_20713:
[----:B------:R-:W-:Y:S05]  /*9f40*/  BSYNC.RECONVERGENT B0 ;  /* 0x0000000000007941 */ /* 0x000fea0003800200 */
.L_x_20711:
        /* <DEDUP_REMOVED lines=38> */
.L_x_20715:
        /* <DEDUP_REMOVED lines=18> */
.L_x_20716:
[----:B------:R-:W-:Y:S05]  /*a2d0*/  BSYNC.RECONVERGENT B0 ;  /* 0x0000000000007941 */ /* 0x000fea0003800200 */
.L_x_20714:
        /* <DEDUP_REMOVED lines=38> */
.L_x_20718:
        /* <DEDUP_REMOVED lines=18> */
.L_x_20719:
[----:B------:R-:W-:Y:S05]  /*a660*/  BSYNC.RECONVERGENT B0 ;  /* 0x0000000000007941 */ /* 0x000fea0003800200 */
.L_x_20717:
        /* <DEDUP_REMOVED lines=38> */
.L_x_20721:
        /* <DEDUP_REMOVED lines=18> */
.L_x_20722:
[----:B------:R-:W-:Y:S05]  /*a9f0*/  BSYNC.RECONVERGENT B0 ;  /* 0x0000000000007941 */ /* 0x000fea0003800200 */
.L_x_20720:
        /* <DEDUP_REMOVED lines=38> */
.L_x_20724:
        /* <DEDUP_REMOVED lines=18> */
.L_x_20725:
[----:B------:R-:W-:Y:S05]  /*ad80*/  BSYNC.RECONVERGENT B0 ;  /* 0x0000000000007941 */ /* 0x000fea0003800200 */
.L_x_20723:
        /* <DEDUP_REMOVED lines=38> */
.L_x_20727:
        /* <DEDUP_REMOVED lines=18> */
.L_x_20728:
[----:B------:R-:W-:Y:S05]  /*b110*/  BSYNC.RECONVERGENT B0 ;  /* 0x0000000000007941 */ /* 0x000fea0003800200 */
.L_x_20726:
        /* <DEDUP_REMOVED lines=38> */
.L_x_20730:
        /* <DEDUP_REMOVED lines=18> */
.L_x_20731:
[----:B------:R-:W-:Y:S05]  /*b4a0*/  BSYNC.RECONVERGENT B0 ;  /* 0x0000000000007941 */ /* 0x000fea0003800200 */
.L_x_20729:
        /* <DEDUP_REMOVED lines=38> */
.L_x_20733:
        /* <DEDUP_REMOVED lines=18> */
.L_x_20734:
[----:B------:R-:W-:Y:S05]  /*b830*/  BSYNC.RECONVERGENT B0 ;  /* 0x0000000000007941 */ /* 0x000fea0003800200 */
.L_x_20732:
        /* <DEDUP_REMOVED lines=37> */
.L_x_20736:
        /* <DEDUP_REMOVED lines=16> */
.L_x_20737:
[----:B------:R-:W-:Y:S05]  /*bb90*/  BSYNC.RECONVERGENT B0 ;  /* 0x0000000000007941 */ /* 0x000fea0003800200 */
.L_x_20735:
        /* <DEDUP_REMOVED lines=33> */
.L_x_20739:
[----:B------:R-:W-:Y:S01]  /*bdb0*/  MOV R8, R6 ;  /* 0x0000000600087202 */ /* 0x000fe20000000f00 */
[----:B------:R-:W-:Y:S01]  /*bdc0*/  IMAD.MOV.U32 R10, RZ, RZ, R7 ;  /* 0x000000ffff0a7224 */ /* 0x000fe200078e0007 */
[----:B------:R-:W-:-:S07]  /*bdd0*/  MOV R9, 0xbdf0 ;  /* 0x0000bdf000097802 */ /* 0x000fce0000000f00 */
[----:B------:R-:W-:Y:S05]  /*bde0*/  CALL.REL.NOINC `($__internal_21_$__cuda_sm20_rem_u64) ;  /* 0x00000320004c7944 */ /* 0x000fea0003c00000 */
[----:B------:R-:W-:Y:S01]  /*bdf0*/  MOV R4, R0 ;  /* 0x0000000000047202 */ /* 0x000fe20000000f00 */
[----:B------:R-:W-:-:S07]  /*be00*/  IMAD.MOV.U32 R5, RZ, RZ, R3 ;  /* 0x000000ffff057224 */ /* 0x000fce00078e0003 */
.L_x_20740:
[----:B------:R-:W-:Y:S05]  /*be10*/  BSYNC.RECONVERGENT B0 ;  /* 0x0000000000007941 */ /* 0x000fea0003800200 */
.L_x_20738:
[----:B------:R-:W0:Y:S01]  /*be20*/  LDCU.64 UR4, c[0x0][0x730] ;  /* 0x0000e600ff0477ac */ /* 0x000e220008000a00 */
[----:B------:R-:W-:Y:S01]  /*be30*/  MOV R3, R17 ;  /* 0x0000001100037202 */ /* 0x000fe20000000f00 */
[----:B0-----:R-:W-:Y:S02]  /*be40*/  IMAD R5, R5, UR4, RZ ;  /* 0x0000000405057c24 */ /* 0x001fe4000f8e02ff */
[----:B------:R-:W-:-:S04]  /*be50*/  IMAD.WIDE.U32 R2, R4, UR4, R2 ;  /* 0x0000000404027c25 */ /* 0x000fc8000f8e0002 */
[----:B------:R-:W-:-:S04]  /*be60*/  IMAD R5, R4, UR5, R5 ;  /* 0x0000000504057c24 */ /* 0x000fc8000f8e0205 */
[----:B------:R-:W-:-:S07]  /*be70*/  IMAD.IADD R17, R3, 0x1, R5 ;  /* 0x0000000103117824 */ /* 0x000fce00078e0205 */
.L_x_20668:
[----:B------:R-:W0:Y:S02]  /*be80*/  LDCU.64 UR4, c[0x0][0x738] ;  /* 0x0000e700ff0477ac */ /* 0x000e240008000a00 */
[----:B0-----:R-:W-:-:S04]  /*be90*/  IADD3 R2, P0, PT, R2, UR4, RZ ;  /* 0x0000000402027c10 */ /* 0x001fc8000ff1e0ff */
[----:B------:R-:W-:-:S06]  /*bea0*/  IADD3.X R3, PT, PT, R17, UR5, RZ, P0, !PT ;  /* 0x0000000511037c10 */ /* 0x000fcc00087fe4ff */
[----:B------:R-:W2:Y:S01]  /*beb0*/  LDG.E.U8 R3, desc[UR36][R2.64] ;  /* 0x0000002402037981 */ /* 0x000ea2000c1e1100 */
[----:B------:R-:W2:Y:S01]  /*bec0*/  LDC.64 R4, c[0x0][0x580] ;  /* 0x00016000ff047b82 */ /* 0x000ea20000000a00 */
[----:B------:R-:W-:Y:S02]  /*bed0*/  IADD3 R16, PT, PT, R16, 0x80, RZ ;  /* 0x0000008010107810 */ /* 0x000fe40007ffe0ff */
[----:B--2---:R1:W-:Y:S05]  /*bee0*/  STG.E.U8 desc[UR36][R4.64], R3 ;  /* 0x0000000304007986 */ /* 0x0043ea000c101124 */
.L_x_20664:
[----:B------:R-:W-:Y:S05]  /*bef0*/  BSYNC.RECONVERGENT B6 ;  /* 0x0000000000067941 */ /* 0x000fea0003800200 */
.L_x_20663:
        /* <DEDUP_REMOVED lines=31> */
.L_x_20743:
        /* <DEDUP_REMOVED lines=36> */
.L_x_20744:
        /* <DEDUP_REMOVED lines=17> */
.L_x_20745:
        /* <DEDUP_REMOVED lines=37> */
.L_x_20748:
        /* <DEDUP_REMOVED lines=18> */
.L_x_20749:
[----:B------:R-:W-:Y:S05]  /*c7b0*/  BSYNC.RECONVERGENT B0 ;  /* 0x0000000000007941 */ /* 0x000fea0003800200 */
.L_x_20747:
        /* <DEDUP_REMOVED lines=38> */
.L_x_20751:
        /* <DEDUP_REMOVED lines=18> */
.L_x_20752:
[----:B------:R-:W-:Y:S05]  /*cb40*/  BSYNC.RECONVERGENT B0 ;  /* 0x0000000000007941 */ /* 0x000fea0003800200 */
.L_x_20750:
        /* <DEDUP_REMOVED lines=38> */
.L_x_20754:
        /* <DEDUP_REMOVED lines=18> */
.L_x_20755:
[----:B------:R-:W-:Y:S05]  /*ced0*/  BSYNC.RECONVERGENT B0 ;  /* 0x0000000000007941 */ /* 0x000fea0003800200 */
.L_x_20753:
        /* <DEDUP_REMOVED lines=38> */
.L_x_20757:
        /* <DEDUP_REMOVED lines=18> */
.L_x_20758:
[----:B------:R-:W-:Y:S05]  /*d260*/  BSYNC.RECONVERGENT B0 ;  /* 0x0000000000007941 */ /* 0x000fea0003800200 */
.L_x_20756:
        /* <DEDUP_REMOVED lines=38> */
.L_x_20760:
        /* <DEDUP_REMOVED lines=18> */
.L_x_20761:
[----:B------:R-:W-:Y:S05]  /*d5f0*/  BSYNC.RECONVERGENT B0 ;  /* 0x0000000000007941 */ /* 0x000fea0003800200 */
.L_x_20759:
        /* <DEDUP_REMOVED lines=38> */
.L_x_20763:
        /* <DEDUP_REMOVED lines=18> */
.L_x_20764:
[----:B------:R-:W-:Y:S05]  /*d980*/  BSYNC.RECONVERGENT B0 ;  /* 0x0000000000007941 */ /* 0x000fea0003800200 */
.L_x_20762:
        /* <DEDUP_REMOVED lines=38> */
.L_x_20766:
        /* <DEDUP_REMOVED lines=18> */
.L_x_20767:
[----:B------:R-:W-:Y:S05]  /*dd10*/  BSYNC.RECONVERGENT B0 ;  /* 0x0000000000007941 */ /* 0x000fea0003800200 */
.L_x_20765:
        /* <DEDUP_REMOVED lines=38> */
.L_x_20769:
        /* <DEDUP_REMOVED lines=18> */
.L_x_20770:
[----:B------:R-:W-:Y:S05]  /*e0a0*/  BSYNC.RECONVERGENT B0 ;  /* 0x0000000000007941 */ /* 0x000fea0003800200 */
.L_x_20768:
        /* <DEDUP_REMOVED lines=38> */
.L_x_20772:
        /* <DEDUP_REMOVED lines=18> */
.L_x_20773:
[----:B------:R-:W-:Y:S05]  /*e430*/  BSYNC.RECONVERGENT B0 ;  /* 0x0000000000007941 */ /* 0x000fea0003800200 */
.L_x_20771:
        /* <DEDUP_REMOVED lines=38> */
.L_x_20775:
        /* <DEDUP_REMOVED lines=18> */
.L_x_20776:
[----:B------:R-:W-:Y:S05]  /*e7c0*/  BSYNC.RECONVERGENT B0 ;  /* 0x0000000000007941 */ /* 0x000fea0003800200 */
.L_x_20774:
        /* <DEDUP_REMOVED lines=38> */
.L_x_20778:
        /* <DEDUP_REMOVED lines=18> */
.L_x_20779:
[----:B------:R-:W-:Y:S05]  /*eb50*/  BSYNC.RECONVERGENT B0 ;  /* 0x0000000000007941 */ /* 0x000fea0003800200 */
.L_x_20777:
        /* <DEDUP_REMOVED lines=38> */
.L_x_20781:
        /* <DEDUP_REMOVED lines=18> */
.L_x_20782:
[----:B------:R-:W-:Y:S05]  /*eee0*/  BSYNC.RECONVERGENT B0 ;  /* 0x0000000000007941 */ /* 0x000fea0003800200 */
.L_x_20780:
        /* <DEDUP_REMOVED lines=38> */
.L_x_20784:
        /* <DEDUP_REMOVED lines=18> */
.L_x_20785:
[----:B------:R-:W-:Y:S05]  /*f270*/  BSYNC.RECONVERGENT B0 ;  /* 0x0000000000007941 */ /* 0x000fea0003800200 */
.L_x_20783:
        /* <DEDUP_REMOVED lines=38> */
.L_x_20787:
        /* <DEDUP_REMOVED lines=18> */
.L_x_20788:
[----:B------:R-:W-:Y:S05]  /*f600*/  BSYNC.RECONVERGENT B0 ;  /* 0x0000000000007941 */ /* 0x000fea0003800200 */
.L_x_20786:
        /* <DEDUP_REMOVED lines=38> */
.L_x_20790:
        /* <DEDUP_REMOVED lines=18> */
.L_x_20791:
[----:B------:R-:W-:Y:S05]  /*f990*/  BSYNC.RECONVERGENT B0 ;  /* 0x0000000000007941 */ /* 0x000fea0003800200 */
.L_x_20789:
        /* <DEDUP_REMOVED lines=38> */
.L_x_20793:
        /* <DEDUP_REMOVED lines=18> */
.L_x_20794:
[----:B------:R-:W-:Y:S05]  /*fd20*/  BSYNC.RECONVERGENT B0 ;  /* 0x0000000000007941 */ /* 0x000fea0003800200 */
.L_x_20792:
        /* <DEDUP_REMOVED lines=38> */
.L_x_20796:
        /* <DEDUP_REMOVED lines=18> */
.L_x_20797:
[----:B------:R-:W-:Y:S05]  /*100b0*/  BSYNC.RECONVERGENT B0 ;  /* 0x0000000000007941 */ /* 0x000fea0003800200 */
.L_x_20795:
        /* <DEDUP_REMOVED lines=38> */
.L_x_20799:
        /* <DEDUP_REMOVED lines=18> */
.L_x_20800:
[----:B------:R-:W-:Y:S05]  /*10440*/  BSYNC.RECONVERGENT B0 ;  /* 0x0000000000007941 */ /* 0x000fea0003800200 */
.L_x_20798:
        /* <DEDUP_REMOVED lines=38> */
.L_x_20802:
        /* <DEDUP_REMOVED lines=18> */
.L_x_20803:
[----:B------:R-:W-:Y:S05]  /*107d0*/  BSYNC.RECONVERGENT B0 ;  /* 0x0000000000007941 */ /* 0x000fea0003800200 */
.L_x_20801:
        /* <DEDUP_REMOVED lines=38> */
.L_x_20805:
        /* <DEDUP_REMOVED lines=18> */
.L_x_20806:
[----:B------:R-:W-:Y:S05]  /*10b60*/  BSYNC.RECONVERGENT B0 ;  /* 0x0000000000007941 */ /* 0x000fea0003800200 */
.L_x_20804:
        /* <DEDUP_REMOVED lines=38> */
.L_x_20808:
        /* <DEDUP_REMOVED lines=18> */
.L_x_20809:
[----:B------:R-:W-:Y:S05]  /*10ef0*/  BSYNC.RECONVERGENT B0 ;  /* 0x0000000000007941 */ /* 0x000fea0003800200 */
.L_x_20807:
        /* <DEDUP_REMOVED lines=38> */
.L_x_20811:
        /* <DEDUP_REMOVED lines=18> */
.L_x_20812:
[----:B------:R-:W-:Y:S05]  /*11280*/  BSYNC.RECONVERGENT B0 ;  /* 0x0000000000007941 */ /* 0x000fea0003800200 */
.L_x_20810:
        /* <DEDUP_REMOVED lines=37> */
.L_x_20814:
        /* <DEDUP_REMOVED lines=16> */
.L_x_20815:
[----:B------:R-:W-:Y:S05]  /*115e0*/  BSYNC.RECONVERGENT B0 ;  /* 0x0000000000007941 */ /* 0x000fea0003800200 */
.L_x_20813:
        /* <DEDUP_REMOVED lines=33> */
.L_x_20817:
[----:B------:R-:W-:Y:S01]  /*11800*/  IMAD.MOV.U32 R8, RZ, RZ, R6 ;  /* 0x000000ffff087224 */ /* 0x000fe200078e0006 */
[----:B------:R-:W-:Y:S02]  /*11810*/  MOV R10, R7 ;  /* 0x00000007000a7202 */ /* 0x000fe40000000f00 */
[----:B------:R-:W-:-:S07]  /*11820*/  MOV R9, 0x11840 ;  /* 0x0001184000097802 */ /* 0x000fce0000000f00 */
[----:B------:R-:W-:Y:S05]  /*11830*/  CALL.REL.NOINC `($__internal_21_$__cuda_sm20_rem_u64) ;  /* 0x000002c400b87944 */ /* 0x000fea0003c00000 */
[----:B------:R-:W-:Y:S01]  /*11840*/  IMAD.MOV.U32 R4, RZ, RZ, R0 ;  /* 0x000000ffff047224 */ /* 0x000fe200078e0000 */
[----:B------:R-:W-:-:S07]  /*11850*/  MOV R5, R3 ;  /* 0x0000000300057202 */ /* 0x000fce0000000f00 */
.L_x_20818:
[----:B------:R-:W-:Y:S05]  /*11860*/  BSYNC.RECONVERGENT B0 ;  /* 0x0000000000007941 */ /* 0x000fea0003800200 */
.L_x_20816:
[----:B------:R-:W0:Y:S01]  /*11870*/  LDCU.64 UR4, c[0x0][0x730] ;  /* 0x0000e600ff0477ac */ /* 0x000e220008000a00 */
[----:B------:R-:W-:Y:S02]  /*11880*/  IMAD.MOV.U32 R3, RZ, RZ, R17 ;  /* 0x000000ffff037224 */ /* 0x000fe400078e0011 */
[----:B0-----:R-:W-:Y:S02]  /*11890*/  IMAD R5, R5, UR4, RZ ;  /* 0x0000000405057c24 */ /* 0x001fe4000f8e02ff */
[----:B------:R-:W-:-:S04]  /*118a0*/  IMAD.WIDE.U32 R2, R4, UR4, R2 ;  /* 0x0000000404027c25 */ /* 0x000fc8000f8e0002 */
[----:B------:R-:W-:-:S05]  /*118b0*/  IMAD R5, R4, UR5, R5 ;  /* 0x0000000504057c24 */ /* 0x000fca000f8e0205 */
[----:B------:R-:W-:-:S07]  /*118c0*/  IADD3 R17, PT, PT, R3, R5, RZ ;  /* 0x0000000503117210 */ /* 0x000fce0007ffe0ff */
.L_x_20746:
[----:B------:R-:W0:Y:S02]  /*118d0*/  LDCU.64 UR4, c[0x0][0x738] ;  /* 0x0000e700ff0477ac */ /* 0x000e240008000a00 */
[----:B0-----:R-:W-:-:S04]  /*118e0*/  IADD3 R2, P0, PT, R2, UR4, RZ ;  /* 0x0000000402027c10 */ /* 0x001fc8000ff1e0ff */
[----:B------:R-:W-:-:S06]  /*118f0*/  IADD3.X R3, PT, PT, R17, UR5, RZ, P0, !PT ;  /* 0x0000000511037c10 */ /* 0x000fcc00087fe4ff */
[----:B------:R-:W2:Y:S01]  /*11900*/  LDG.E.U8 R3, desc[UR36][R2.64] ;  /* 0x0000002402037981 */ /* 0x000ea2000c1e1100 */
[----:B------:R-:W2:Y:S01]  /*11910*/  LDC.64 R4, c[0x0][0x580] ;  /* 0x00016000ff047b82 */ /* 0x000ea20000000a00 */
[----:B------:R-:W-:Y:S02]  /*11920*/  VIADD R16, R16, 0x80 ;  /* 0x0000008010107836 */ /* 0x000fe40000000000 */
[----:B--2---:R2:W-:Y:S05]  /*11930*/  STG.E.U8 desc[UR36][R4.64], R3 ;  /* 0x0000000304007986 */ /* 0x0045ea000c101124 */
.L_x_20742:
[----:B------:R-:W-:Y:S05]  /*11940*/  BSYNC.RECONVERGENT B6 ;  /* 0x0000000000067941 */ /* 0x000fea0003800200 */
.L_x_20741:
        /* <DEDUP_REMOVED lines=30> */
.L_x_20819:
        /* <DEDUP_REMOVED lines=36> */
.L_x_20820:
        /* <DEDUP_REMOVED lines=17> */
.L_x_20821:
        /* <DEDUP_REMOVED lines=37> */
.L_x_20824:
        /* <DEDUP_REMOVED lines=18> */
.L_x_20825:
[----:B------:R-:W-:Y:S05]  /*121f0*/  BSYNC.RECONVERGENT B0 ;  /* 0x0000000000007941 */ /* 0x000fea0003800200 */
.L_x_20823:
        /* <DEDUP_REMOVED lines=37> */
.L_x_20827:
        /* <DEDUP_REMOVED lines=18> */
.L_x_20828:
[----:B------:R-:W-:Y:S05]  /*12570*/  BSYNC.RECONVERGENT B0 ;  /* 0x0000000000007941 */ /* 0x000fea0003800200 */
.L_x_20826:
        /* <DEDUP_REMOVED lines=37> */
.L_x_20830:
        /* <DEDUP_REMOVED lines=18> */
.L_x_20831:
[----:B------:R-:W-:Y:S05]  /*128f0*/  BSYNC.RECONVERGENT B0 ;  /* 0x0000000000007941 */ /* 0x000fea0003800200 */
.L_x_20829:
        /* <DEDUP_REMOVED lines=37> */
.L_x_20833:
        /* <DEDUP_REMOVED lines=18> */
.L_x_20834:
[----:B------:R-:W-:Y:S05]  /*12c70*/  BSYNC.RECONVERGENT B0 ;  /* 0x0000000000007941 */ /* 0x000fea0003800200 */
.L_x_20832:
        /* <DEDUP_REMOVED lines=37> */
.L_x_20836:
        /* <DEDUP_REMOVED lines=18> */
.L_x_20837:
[----:B------:R-:W-:Y:S05]  /*12ff0*/  BSYNC.RECONVERGENT B0 ;  /* 0x0000000000007941 */ /* 0x000fea0003800200 */
.L_x_20835:
        /* <DEDUP_REMOVED lines=37> */
.L_x_20839:
        /* <DEDUP_REMOVED lines=18> */
.L_x_20840:
[----:B------:R-:W-:Y:S05]  /*13370*/  BSYNC.RECONVERGENT B0 ;  /* 0x0000000000007941 */ /* 0x000fea0003800200 */
.L_x_20838:
        /* <DEDUP_REMOVED lines=37> */
.L_x_20842:
        /* <DEDUP_REMOVED lines=18> */
.L_x_20843:
[----:B------:R-:W-:Y:S05]  /*136f0*/  BSYNC.RECONVERGENT B0 ;  /* 0x0000000000007941 */ /* 0x000fea0003800200 */
.L_x_20841:
        /* <DEDUP_REMOVED lines=37> */
.L_x_20845:
        /* <DEDUP_REMOVED lines=18> */
.L_x_20846:
[----:B------:R-:W-:Y:S05]  /*13a70*/  BSYNC.RECONVERGENT B0 ;  /* 0x0000000000007941 */ /* 0x000fea0003800200 */
.L_x_20844:
        /* <DEDUP_REMOVED lines=37> */
.L_x_20848:
        /* <DEDUP_REMOVED lines=18> */
.L_x_20849:
[----:B------:R-:W-:Y:S05]  /*13df0*/  BSYNC.RECONVERGENT B0 ;  /* 0x0000000000007941 */ /* 0x000fea0003800200 */
.L_x_20847:
        /* <DEDUP_REMOVED lines=37> */
.L_x_20851:
        /* <DEDUP_REMOVED lines=18> */
.L_x_20852:
[----:B------:R-:W-:Y:S05]  /*14170*/  BSYNC.RECONVERGENT B0 ;  /* 0x0000000000007941 */ /* 0x000fea0003800200 */
.L_x_20850:
        /* <DEDUP_REMOVED lines=37> */
.L_x_20854:
        /* <DEDUP_REMOVED lines=18> */
.L_x_20855:
[----:B------:R-:W-:Y:S05]  /*144f0*/  BSYNC.RECONVERGENT B0 ;  /* 0x0000000000007941 */ /* 0x000fea0003800200 */
.L_x_20853:
        /* <DEDUP_REMOVED lines=37> */
.L_x_20857:
        /* <DEDUP_REMOVED lines=18> */
.L_x_20858:
[----:B------:R-:W-:Y:S05]  /*14870*/  BSYNC.RECONVERGENT B0 ;  /* 0x0000000000007941 */ /* 0x000fea0003800200 */
.L_x_20856:
        /* <DEDUP_REMOVED lines=37> */
.L_x_20860:
        /* <DEDUP_REMOVED lines=18> */
.L_x_20861:
[----:B------:R-:W-:Y:S05]  /*14bf0*/  BSYNC.RECONVERGENT B0 ;  /* 0x0000000000007941 */ /* 0x000fea0003800200 */
.L_x_20859:
        /* <DEDUP_REMOVED lines=37> */
.L_x_20863:
        /* <DEDUP_REMOVED lines=18> */
.L_x_20864:
[----:B------:R-:W-:Y:S05]  /*14f70*/  BSYNC.RECONVERGENT B0 ;  /* 0x0000000000007941 */ /* 0x000fea0003800200 */
.L_x_20862:
        /* <DEDUP_REMOVED lines=37> */
.L_x_20866:
        /* <DEDUP_REMOVED lines=18> */
.L_x_20867:
[----:B------:R-:W-:Y:S05]  /*152f0*/  BSYNC.RECONVERGENT B0 ;  /* 0x0000000000007941 */ /* 0x000fea0003800200 */
.L_x_20865:
        /* <DEDUP_REMOVED lines=37> */
.L_x_20869:
        /* <DEDUP_REMOVED lines=18> */
.L_x_20870:
[----:B------:R-:W-:Y:S05]  /*15670*/  BSYNC.RECONVERGENT B0 ;  /* 0x0000000000007941 */ /* 0x000fea0003800200 */
.L_x_20868:
        /* <DEDUP_REMOVED lines=37> */
.L_x_20872:
        /* <DEDUP_REMOVED lines=18> */
.L_x_20873:
[----:B------:R-:W-:Y:S05]  /*159f0*/  BSYNC.RECONVERGENT B0 ;  /* 0x0000000000007941 */ /* 0x000fea0003800200 */
.L_x_20871:
        /* <DEDUP_REMOVED lines=37> */
.L_x_20875:
        /* <DEDUP_REMOVED lines=18> */
.L_x_20876:
[----:B------:R-:W-:Y:S05]  /*15d70*/  BSYNC.RECONVERGENT B0 ;  /* 0x0000000000007941 */ /* 0x000fea0003800200 */
.L_x_20874:
        /* <DEDUP_REMOVED lines=37> */
.L_x_20878:
        /* <DEDUP_REMOVED lines=18> */
.L_x_20879:
[----:B------:R-:W-:Y:S05]  /*160f0*/  BSYNC.RECONVERGENT B0 ;  /* 0x0000000000007941 */ /* 0x000fea0003800200 */
.L_x_20877:
        /* <DEDUP_REMOVED lines=37> */
.L_x_20881:
        /* <DEDUP_REMOVED lines=18> */
.L_x_20882:
[----:B------:R-:W-:Y:S05]  /*16470*/  BSYNC.RECONVERGENT B0 ;  /* 0x0000000000007941 */ /* 0x000fea0003800200 */
.L_x_20880:
        /* <DEDUP_REMOVED lines=37> */
.L_x_20884:
        /* <DEDUP_REMOVED lines=18> */
.L_x_20885:
[----:B------:R-:W-:Y:S05]  /*167f0*/  BSYNC.RECONVERGENT B0 ;  /* 0x0000000000007941 */ /* 0x000fea0003800200 */
.L_x_20883:
        /* <DEDUP_REMOVED lines=37> */
.L_x_20887:
        /* <DEDUP_REMOVED lines=18> */
.L_x_20888:
[----:B------:R-:W-:Y:S05]  /*16b70*/  BSYNC.RECONVERGENT B0 ;  /* 0x0000000000007941 */ /* 0x000fea0003800200 */
.L_x_20886:
        /* <DEDUP_REMOVED lines=36> */
.L_x_20890:
        /* <DEDUP_REMOVED lines=16> */
.L_x_20891:
[----:B------:R-:W-:Y:S05]  /*16ec0*/  BSYNC.RECONVERGENT B0 ;  /* 0x0000000000007941 */ /* 0x000fea0003800200 */
.L_x_20889:
        /* <DEDUP_REMOVED lines=32> */
.L_x_20893:
[----:B------:R-:W-:Y:S01]  /*170d0*/  IMAD.MOV.U32 R8, RZ, RZ, R6 ;  /* 0x000000ffff087224 */ /* 0x000fe200078e0006 */
[----:B------:R-:W-:Y:S02]  /*170e0*/  MOV R10, R7 ;  /* 0x00000007000a7202 */ /* 0x000fe40000000f00 */
[----:B------:R-:W-:-:S07]  /*170f0*/  MOV R9, 0x17110 ;  /* 0x0001711000097802 */ /* 0x000fce0000000f00 */
[----:B------:R-:W-:Y:S05]  /*17100*/  CALL.REL.NOINC `($__internal_21_$__cuda_sm20_rem_u64) ;  /* 0x0000026c00847944 */ /* 0x000fea0003c00000 */
[----:B------:R-:W-:-:S07]  /*17110*/  IMAD.MOV.U32 R2, RZ, RZ, R0 ;  /* 0x000000ffff027224 */ /* 0x000fce00078e0000 */
.L_x_20894:
[----:B------:R-:W-:Y:S05]  /*17120*/  BSYNC.RECONVERGENT B0 ;  /* 0x0000000000007941 */ /* 0x000fea0003800200 */
.L_x_20892:
[----:B------:R-:W0:Y:S02]  /*17130*/  LDCU.64 UR4, c[0x0][0x730] ;  /* 0x0000e600ff0477ac */ /* 0x000e240008000a00 */
[----:B0-----:R-:W-:Y:S02]  /*17140*/  IMAD R3, R3, UR4, RZ ;  /* 0x0000000403037c24 */ /* 0x001fe4000f8e02ff */
[----:B------:R-:W-:-:S04]  /*17150*/  IMAD.WIDE.U32 R16, R2, UR4, R16 ;  /* 0x0000000402107c25 */ /* 0x000fc8000f8e0010 */
[----:B------:R-:W-:-:S05]  /*17160*/  IMAD R3, R2, UR5, R3 ;  /* 0x0000000502037c24 */ /* 0x000fca000f8e0203 */
[----:B------:R-:W-:-:S07]  /*17170*/  IADD3 R17, PT, PT, R17, R3, RZ ;  /* 0x0000000311117210 */ /* 0x000fce0007ffe0ff */
.L_x_20822:
[----:B------:R-:W0:Y:S02]  /*17180*/  LDCU.64 UR4, c[0x0][0x738] ;  /* 0x0000e700ff0477ac */ /* 0x000e240008000a00 */
[----:B0-----:R-:W-:-:S04]  /*17190*/  IADD3 R16, P0, PT, R16, UR4, RZ ;  /* 0x0000000410107c10 */ /* 0x001fc8000ff1e0ff */
[----:B------:R-:W-:-:S06]  /*171a0*/  IADD3.X R17, PT, PT, R17, UR5, RZ, P0, !PT ;  /* 0x0000000511117c10 */ /* 0x000fcc00087fe4ff */
[----:B------:R-:W2:Y:S01]  /*171b0*/  LDG.E.U8 R17, desc[UR36][R16.64] ;  /* 0x0000002410117981 */ /* 0x000ea2000c1e1100 */
[----:B------:R-:W2:Y:S03]  /*171c0*/  LDC.64 R2, c[0x0][0x580] ;  /* 0x00016000ff027b82 */ /* 0x000ea60000000a00 */
[----:B--2---:R-:W-:Y:S01]  /*171d0*/  STG.E.U8 desc[UR36][R2.64], R17 ;  /* 0x0000001102007986 */ /* 0x004fe2000c101124 */
[----:B------:R-:W-:Y:S05]  /*171e0*/  EXIT ;  /* 0x000000000000794d */ /* 0x000fea0003800000 */
.L_x_20573:
        /* <DEDUP_REMOVED lines=31> */
.L_x_20897:
        /* <DEDUP_REMOVED lines=12> */
.L_x_20896:
[----:B------:R-:W-:Y:S05]  /*174a0*/  BSYNC.RECONVERGENT B6 ;  /* 0x0000000000067941 */ /* 0x000fea0003800200 */
.L_x_20895:
        /* <DEDUP_REMOVED lines=31> */
.L_x_20900:
        /* <DEDUP_REMOVED lines=12> */
.L_x_20899:
[----:B------:R-:W-:Y:S05]  /*17760*/  BSYNC.RECONVERGENT B6 ;  /* 0x0000000000067941 */ /* 0x000fea0003800200 */
.L_x_20898:
        /* <DEDUP_REMOVED lines=31> */
.L_x_20903:
        /* <DEDUP_REMOVED lines=12> */
.L_x_20902:
[----:B------:R-:W-:Y:S05]  /*17a20*/  BSYNC.RECONVERGENT B6 ;  /* 0x0000000000067941 */ /* 0x000fea0003800200 */
.L_x_20901:
        /* <DEDUP_REMOVED lines=30> */
.L_x_20904:
        /* <DEDUP_REMOVED lines=12> */
.L_x_20572:
        /* <DEDUP_REMOVED lines=311> */
.L_x_20909:
        /* <DEDUP_REMOVED lines=29> */
.L_x_20911:
[----:B------:R-:W-:Y:S05]  /*19210*/  BSYNC.RECONVERGENT B7 ;  /* 0x0000000000077941 */ /* 0x000fea0003800200 */
.L_x_20910:
[----:B------:R-:W0:Y:S01]  /*19220*/  LDC.64 R4, c[0x0][0x738] ;  /* 0x0001ce00ff047b82 */ /* 0x000e220000000a00 */
[----:B------:R-:W1:Y:S01]  /*19230*/  LDCU.64 UR4, c[0x0][0x580] ;  /* 0x0000b000ff0477ac */ /* 0x000e620008000a00 */
[----:B0-----:R-:W2:Y:S01]  /*19240*/  LDG.E.U8 R5, desc[UR36][R4.64] ;  /* 0x0000002404057981 */ /* 0x001ea2000c1e1100 */
[----:B-1----:R-:W-:Y:S02]  /*19250*/  IADD3 R2, P0, PT, R19, UR4, RZ ;  /* 0x0000000413027c10 */ /* 0x002fe4000ff1e0ff */
[----:B------:R-:W-:-:S03]  /*19260*/  IADD3 R16, PT, PT, R16, 0x80, RZ ;  /* 0x0000008010107810 */ /* 0x000fc60007ffe0ff */
[----:B------:R-:W-:-:S05]  /*19270*/  IMAD.X R3, RZ, RZ, UR5, P0 ;  /* 0x00000005ff037e24 */ /* 0x000fca00080e06ff */
[----:B--2---:R0:W-:Y:S03]  /*19280*/  STG.E.U8 desc[UR36][R2.64], R5 ;  /* 0x0000000502007986 */ /* 0x0041e6000c101124 */
.L_x_20908:
[----:B------:R-:W-:Y:S05]  /*19290*/  BSYNC.RECONVERGENT B6 ;  /* 0x0000000000067941 */ /* 0x000fea0003800200 */
.L_x_20907:
        /* <DEDUP_REMOVED lines=303> */
.L_x_20914:
        /* <DEDUP_REMOVED lines=29> */
.L_x_20916:
[----:B------:R-:W-:Y:S05]  /*1a760*/  BSYNC.RECONVERGENT B7 ;  /* 0x0000000000077941 */ /* 0x000fea0003800200 */
.L_x_20915:
[----:B------:R-:W0:Y:S01]  /*1a770*/  LDC.64 R4, c[0x0][0x738] ;  /* 0x0001ce00ff047b82 */ /* 0x000e220000000a00 */
[----:B------:R-:W1:Y:S01]  /*1a780*/  LDCU.64 UR4, c[0x0][0x580] ;  /* 0x0000b000ff0477ac */ /* 0x000e620008000a00 */
[----:B0-----:R-:W2:Y:S01]  /*1a790*/  LDG.E.U8 R5, desc[UR36][R4.64] ;  /* 0x0000002404057981 */ /* 0x001ea2000c1e1100 */
[----:B-1----:R-:W-:Y:S01]  /*1a7a0*/  IADD3 R2, P0, PT, R19, UR4, RZ ;  /* 0x0000000413027c10 */ /* 0x002fe2000ff1e0ff */
[----:B------:R-:W-:-:S03]  /*1a7b0*/  VIADD R16, R16, 0x80 ;  /* 0x0000008010107836 */ /* 0x000fc60000000000 */
[----:B------:R-:W-:-:S05]  /*1a7c0*/  IADD3.X R3, PT, PT, RZ, UR5, RZ, P0, !PT ;  /* 0x00000005ff037c10 */ /* 0x000fca00087fe4ff */
[----:B--2---:R1:W-:Y:S04]  /*1a7d0*/  STG.E.U8 desc[UR36][R2.64], R5 ;  /* 0x0000000502007986 */ /* 0x0043e8000c101124 */
.L_x_20913:
[----:B------:R-:W-:Y:S05]  /*1a7e0*/  BSYNC.RECONVERGENT B6 ;  /* 0x0000000000067941 */ /* 0x000fea0003800200 */
.L_x_20912:
        /* <DEDUP_REMOVED lines=303> */
.L_x_20919:
        /* <DEDUP_REMOVED lines=29> */
.L_x_20921:
[----:B------:R-:W-:Y:S05]  /*1bcb0*/  BSYNC.RECONVERGENT B7 ;  /* 0x0000000000077941 */ /* 0x000fea0003800200 */
.L_x_20920:
[----:B------:R-:W0:Y:S01]  /*1bcc0*/  LDC.64 R4, c[0x0][0x738] ;  /* 0x0001ce00ff047b82 */ /* 0x000e220000000a00 */
[----:B------:R-:W1:Y:S01]  /*1bcd0*/  LDCU.64 UR4, c[0x0][0x580] ;  /* 0x0000b000ff0477ac */ /* 0x000e620008000a00 */
[----:B0-----:R-:W2:Y:S01]  /*1bce0*/  LDG.E.U8 R5, desc[UR36][R4.64] ;  /* 0x0000002404057981 */ /* 0x001ea2000c1e1100 */
[----:B-1----:R-:W-:Y:S02]  /*1bcf0*/  IADD3 R2, P0, PT, R19, UR4, RZ ;  /* 0x0000000413027c10 */ /* 0x002fe4000ff1e0ff */
[----:B------:R-:W-:-:S03]  /*1bd00*/  IADD3 R16, PT, PT, R16, 0x80, RZ ;  /* 0x0000008010107810 */ /* 0x000fc60007ffe0ff */
[----:B------:R-:W-:-:S05]  /*1bd10*/  IMAD.X R3, RZ, RZ, UR5, P0 ;  /* 0x00000005ff037e24 */ /* 0x000fca00080e06ff */
[----:B--2---:R2:W-:Y:S03]  /*1bd20*/  STG.E.U8 desc[UR36][R2.64], R5 ;  /* 0x0000000502007986 */ /* 0x0045e6000c101124 */
.L_x_20918:
[----:B------:R-:W-:Y:S05]  /*1bd30*/  BSYNC.RECONVERGENT B6 ;  /* 0x0000000000067941 */ /* 0x000fea0003800200 */
.L_x_20917:
        /* <DEDUP_REMOVED lines=302> */
.L_x_20922:
        /* <DEDUP_REMOVED lines=31> */
.L_x_20924:
[----:B------:R-:W-:Y:S05]  /*1d210*/  BSYNC.RECONVERGENT B6 ;  /* 0x0000000000067941 */ /* 0x000fea0003800200 */
.L_x_20923:
[----:B------:R-:W0:Y:S02]  /*1d220*/  LDC.64 R2, c[0x0][0x738] ;  /* 0x0001ce00ff027b82 */ /* 0x000e240000000a00 */
[----:B0-----:R-:W2:Y:S04]  /*1d230*/  LDG.E.U8 R3, desc[UR36][R2.64] ;  /* 0x0000002402037981 */ /* 0x001ea8000c1e1100 */
[----:B--2---:R-:W-:Y:S01]  /*1d240*/  STG.E.U8 desc[UR36][R16.64], R3 ;  /* 0x0000000310007986 */ /* 0x004fe2000c101124 */
[----:B------:R-:W-:Y:S05]  /*1d250*/  EXIT ;  /* 0x000000000000794d */ /* 0x000fea0003800000 */
.L_x_20906:
        /* <DEDUP_REMOVED lines=309> */
.L_x_20927:
        /* <DEDUP_REMOVED lines=29> */
.L_x_20929:
[----:B------:R-:W-:Y:S05]  /*1e780*/  BSYNC.RECONVERGENT B7 ;  /* 0x0000000000077941 */ /* 0x000fea0003800200 */
.L_x_20928:
        /* <DEDUP_REMOVED lines=36> */
.L_x_20931:
        /* <DEDUP_REMOVED lines=17> */
.L_x_20932:
[----:B------:R-:W-:Y:S05]  /*1eae0*/  BSYNC.RECONVERGENT B0 ;  /* 0x0000000000007941 */ /* 0x000fea0003800200 */
.L_x_20930:
        /* <DEDUP_REMOVED lines=37> */
.L_x_20935:
        /* <DEDUP_REMOVED lines=18> */
.L_x_20936:
[----:B------:R-:W-:Y:S05]  /*1ee60*/  BSYNC.RECONVERGENT B0 ;  /* 0x0000000000007941 */ /* 0x000fea0003800200 */
.L_x_20934:
        /* <DEDUP_REMOVED lines=37> */
.L_x_20938:
[----:B------:R-:W0:Y:S01]  /*1f0c0*/  LDCU.64 UR4, c[0x0][0x5b8] ;  /* 0x0000b700ff0477ac */ /* 0x000e220008000a00 */
[----:B------:R-:W-:Y:S01]  /*1f0d0*/  IMAD.MOV.U32 R10, RZ, RZ, R12 ;  /* 0x000000ffff0a7224 */ /* 0x000fe200078e000c */
[----:B------:R-:W-:Y:S01]  /*1f0e0*/  MOV R0, 0x1f130 ;  /* 0x0001f13000007802 */ /* 0x000fe20000000f00 */
[----:B------:R-:W-:Y:S01]  /*1f0f0*/  IMAD.MOV.U32 R9, RZ, RZ, R13 ;  /* 0x000000ffff097224 */ /* 0x000fe200078e000d */
[----:B0-----:R-:W-:Y:S02]  /*1f100*/  MOV R4, UR4 ;  /* 0x0000000400047c02 */ /* 0x001fe40008000f00 */
[----:B------:R-:W-:-:S07]  /*1f110*/  MOV R3, UR5 ;  /* 0x0000000500037c02 */ /* 0x000fce0008000f00 */
[----:B------:R-:W-:Y:S05]  /*1f120*/  CALL.REL.NOINC `($__internal_20_$__cuda_sm20_div_u64) ;  /* 0x000001e8005c7944 */ /* 0x000fea0003c00000 */
        /* <DEDUP_REMOVED lines=11> */
.L_x_20939:
[----:B------:R-:W-:Y:S05]  /*1f1e0*/  BSYNC.RECONVERGENT B0 ;  /* 0x0000000000007941 */ /* 0x000fea0003800200 */
.L_x_20937:
        /* <DEDUP_REMOVED lines=37> */
.L_x_20941:
[----:B------:R-:W0:Y:S01]  /*1f440*/  LDCU.64 UR4, c[0x0][0x5c0] ;  /* 0x0000b800ff0477ac */ /* 0x000e220008000a00 */
[----:B------:R-:W-:Y:S02]  /*1f450*/  MOV R10, R12 ;  /* 0x0000000c000a7202 */ /* 0x000fe40000000f00 */
        /* <DEDUP_REMOVED lines=16> */
.L_x_20942:
[----:B------:R-:W-:Y:S05]  /*1f560*/  BSYNC.RECONVERGENT B0 ;  /* 0x0000000000007941 */ /* 0x000fea0003800200 */
.L_x_20940:
        /* <DEDUP_REMOVED lines=37> */
.L_x_20944:
[----:B------:R-:W0:Y:S01]  /*1f7c0*/  LDCU.64 UR4, c[0x0][0x5c8] ;  /* 0x0000b900ff0477ac */ /* 0x000e220008000a00 */
[----:B------:R-:W-:Y:S02]  /*1f7d0*/  MOV R10, R12 ;  /* 0x0000000c000a7202 */ /* 0x000fe40000000f00 */
[----:B------:R-:W-:Y:S02]  /*1f7e0*/  MOV R9, R13 ;  /* 0x0000000d00097202 */ /* 0x000fe40000000f00 */
[----:B------:R-:W-:Y:S01]  /*1f7f0*/  MOV R0, 0x1f830 ;  /* 0x0001f83000007802 */ /* 0x000fe20000000f00 */
[----:B0-----:R-:W-:Y:S01]  /*1f800*/  IMAD.U32 R4, RZ, RZ, UR4 ;  /* 0x00000004ff047e24 */ /* 0x001fe2000f8e00ff */
[----:B------:R-:W-:-:S07]  /*1f810*/  MOV R3, UR5 ;  /* 0x0000000500037c02 */ /* 0x000fce0008000f00 */
[----:B------:R-:W-:Y:S05]  /*1f820*/  CALL.REL.NOINC `($__internal_20_$__cuda_sm20_div_u64) ;  /* 0x000001e0009c7944 */ /* 0x000fea0003c00000 */
        /* <DEDUP_REMOVED lines=11> */
.L_x_20945:
[----:B------:R-:W-:Y:S05]  /*1f8e0*/  BSYNC.RECONVERGENT B0 ;  /* 0x0000000000007941 */ /* 0x000fea0003800200 */
.L_x_20943:
        /* <DEDUP_REMOVED lines=37> */
.L_x_20947:
        /* <DEDUP_REMOVED lines=18> */
.L_x_20948:
[----:B------:R-:W-:Y:S05]  /*1fc60*/  BSYNC.RECONVERGENT B0 ;  /* 0x0000000000007941 */ /* 0x000fea0003800200 */
.L_x_20946:
        /* <DEDUP_REMOVED lines=37> */
.L_x_20950:
        /* <DEDUP_REMOVED lines=18> */
.L_x_20951:
[----:B------:R-:W-:Y:S05]  /*1ffe0*/  BSYNC.RECONVERGENT B0 ;  /* 0x0000000000007941 */ /* 0x000fea0003800200 */
.L_x_20949:
        /* <DEDUP_REMOVED lines=37> */
.L_x_20953:
        /* <DEDUP_REMOVED lines=18> */
.L_x_20954:
[----:B------:R-:W-:Y:S05]  /*20360*/  BSYNC.RECONVERGENT B0 ;  /* 0x0000000000007941 */ /* 0x000fea0003800200 */
.L_x_20952:
        /* <DEDUP_REMOVED lines=37> */
.L_x_20956:
        /* <DEDUP_REMOVED lines=18> */
.L_x_20957:
[----:B------:R-:W-:Y:S05]  /*206e0*/  BSYNC.RECONVERGENT B0 ;  /* 0x0000000000007941 */ /* 0x000fea0003800200 */
.L_x_20955:
        /* <DEDUP_REMOVED lines=37> */
.L_x_20959:
        /* <DEDUP_REMOVED lines=18> */
.L_x_20960:
[----:B------:R-:W-:Y:S05]  /*20a60*/  BSYNC.RECONVERGENT B0 ;  /* 0x0000000000007941 */ /* 0x000fea0003800200 */
.L_x_20958:
        /* <DEDUP_REMOVED lines=37> */
.L_x_20962:
        /* <DEDUP_REMOVED lines=18> */
.L_x_20963:
[----:B------:R-:W-:Y:S05]  /*20de0*/  BSYNC.RECONVERGENT B0 ;  /* 0x0000000000007941 */ /* 0x000fea0003800200 */
.L_x_20961:
        /* <DEDUP_REMOVED lines=37> */
.L_x_20965:
        /* <DEDUP_REMOVED lines=18> */
.L_x_20966:
[----:B------:R-:W-:Y:S05]  /*21160*/  BSYNC.RECONVERGENT B0 ;  /* 0x0000000000007941 */ /* 0x000fea0003800200 */
.L_x_20964:
        /* <DEDUP_REMOVED lines=37> */
.L_x_20968:
        /* <DEDUP_REMOVED lines=18> */
.L_x_20969:
[----:B------:R-:W-:Y:S05]  /*214e0*/  BSYNC.RECONVERGENT B0 ;  /* 0x0000000000007941 */ /* 0x000fea0003800200 */
.L_x_20967:
        /* <DEDUP_REMOVED lines=37> */
.L_x_20971:
        /* <DEDUP_REMOVED lines=18> */
.L_x_20972:
[----:B------:R-:W-:Y:S05]  /*21860*/  BSYNC.RECONVERGENT B0 ;  /* 0x0000000000007941 */ /* 0x000fea0003800200 */
.L_x_20970:
        /* <DEDUP_REMOVED lines=37> */
.L_x_20974:
        /* <DEDUP_REMOVED lines=18> */
.L_x_20975:
[----:B------:R-:W-:Y:S05]  /*21be0*/  BSYNC.RECONVERGENT B0 ;  /* 0x0000000000007941 */ /* 0x000fea0003800200 */
.L_x_20973:
        /* <DEDUP_REMOVED lines=37> */
.L_x_20977:
        /* <DEDUP_REMOVED lines=18> */
.L_x_20978:
[----:B------:R-:W-:Y:S05]  /*21f60*/  BSYNC.RECONVERGENT B0 ;  /* 0x0000000000007941 */ /* 0x000fea0003800200 */
.L_x_20976:
        /* <DEDUP_REMOVED lines=37> */
.L_x_20980:
        /* <DEDUP_REMOVED lines=18> */
.L_x_20981:
[----:B------:R-:W-:Y:S05]  /*222e0*/  BSYNC.RECONVERGENT B0 ;  /* 0x0000000000007941 */ /* 0x000fea0003800200 */
.L_x_20979:
        /* <DEDUP_REMOVED lines=37> */
.L_x_20983:
        /* <DEDUP_REMOVED lines=18> */
.L_x_20984:
[----:B------:R-:W-:Y:S05]  /*22660*/  BSYNC.RECONVERGENT B0 ;  /* 0x0000000000007941 */ /* 0x000fea0003800200 */
.L_x_20982:
        /* <DEDUP_REMOVED lines=37> */
.L_x_20986:
        /* <DEDUP_REMOVED lines=18> */
.L_x_20987:
[----:B------:R-:W-:Y:S05]  /*229e0*/  BSYNC.RECONVERGENT B0 ;  /* 0x0000000000007941 */ /* 0x000fea0003800200 */
.L_x_20985:
        /* <DEDUP_REMOVED lines=37> */
.L_x_20989:
        /* <DEDUP_REMOVED lines=18> */
.L_x_20990:
[----:B------:R-:W-:Y:S05]  /*22d60*/  BSYNC.RECONVERGENT B0 ;  /* 0x0000000000007941 */ /* 0x000fea0003800200 */
.L_x_20988:
        /* <DEDUP_REMOVED lines=37> */
.L_x_20992:
        /* <DEDUP_REMOVED lines=18> */
.L_x_20993:
[----:B------:R-:W-:Y:S05]  /*230e0*/  BSYNC.RECONVERGENT B0 ;  /* 0x0000000000007941 */ /* 0x000fea0003800200 */
.L_x_20991:
        /* <DEDUP_REMOVED lines=37> */
.L_x_20995:
        /* <DEDUP_REMOVED lines=18> */
.L_x_20996:
[----:B------:R-:W-:Y:S05]  /*23460*/  BSYNC.RECONVERGENT B0 ;  /* 0x0000000000007941 */ /* 0x000fea0003800200 */
.L_x_20994:
        /* <DEDUP_REMOVED lines=37> */
.L_x_20998:
        /* <DEDUP_REMOVED lines=18> */
.L_x_20999:
[----:B------:R-:W-:Y:S05]  /*237e0*/  BSYNC.RECONVERGENT B0 ;  /* 0x0000000000007941 */ /* 0x000fea0003800200 */
.L_x_20997:
        /* <DEDUP_REMOVED lines=36> */
.L_x_21001:
        /* <DEDUP_REMOVED lines=16> */
.L_x_21002:
[----:B------:R-:W-:Y:S05]  /*23b30*/  BSYNC.RECONVERGENT B0 ;  /* 0x0000000000007941 */ /* 0x000fea0003800200 */
.L_x_21000:
        /* <DEDUP_REMOVED lines=32> */
.L_x_21004:
[----:B------:R-:W-:Y:S01]  /*23d40*/  IMAD.MOV.U32 R8, RZ, RZ, R6 ;  /* 0x000000ffff087224 */ /* 0x000fe200078e0006 */
[----:B------:R-:W-:Y:S02]  /*23d50*/  MOV R10, R7 ;  /* 0x00000007000a7202 */ /* 0x000fe40000000f00 */
[----:B------:R-:W-:-:S07]  /*23d60*/  MOV R9, 0x23d80 ;  /* 0x00023d8000097802 */ /* 0x000fce0000000f00 */
[----:B------:R-:W-:Y:S05]  /*23d70*/  CALL.REL.NOINC `($__internal_21_$__cuda_sm20_rem_u64) ;  /* 0x000001a000687944 */ /* 0x000fea0003c00000 */
[----:B------:R-:W-:Y:S01]  /*23d80*/  MOV R4, R0 ;  /* 0x0000000000047202 */ /* 0x000fe20000000f00 */
[----:B------:R-:W-:-:S07]  /*23d90*/  IMAD.MOV.U32 R5, RZ, RZ, R3 ;  /* 0x000000ffff057224 */ /* 0x000fce00078e0003 */
.L_x_21005:
[----:B------:R-:W-:Y:S05]  /*23da0*/  BSYNC.RECONVERGENT B0 ;  /* 0x0000000000007941 */ /* 0x000fea0003800200 */
.L_x_21003:
[----:B------:R-:W0:Y:S02]  /*23db0*/  LDCU.64 UR4, c[0x0][0x730] ;  /* 0x0000e600ff0477ac */ /* 0x000e240008000a00 */
[----:B0-----:R-:W-:Y:S02]  /*23dc0*/  IMAD R3, R5, UR4, RZ ;  /* 0x0000000405037c24 */ /* 0x001fe4000f8e02ff */
[----:B------:R-:W-:-:S04]  /*23dd0*/  IMAD.WIDE.U32 R20, R4, UR4, R20 ;  /* 0x0000000404147c25 */ /* 0x000fc8000f8e0014 */
[----:B------:R-:W-:-:S05]  /*23de0*/  IMAD R3, R4, UR5, R3 ;  /* 0x0000000504037c24 */ /* 0x000fca000f8e0203 */
[----:B------:R-:W-:-:S07]  /*23df0*/  IADD3 R21, PT, PT, R21, R3, RZ ;  /* 0x0000000315157210 */ /* 0x000fce0007ffe0ff */
.L_x_20933:
        /* <DEDUP_REMOVED lines=9> */
.L_x_20926:
[----:B------:R-:W-:Y:S05]  /*23e90*/  BSYNC.RECONVERGENT B6 ;  /* 0x0000000000067941 */ /* 0x000fea0003800200 */
.L_x_20925:
        /* <DEDUP_REMOVED lines=303> */
.L_x_21008:
        /* <DEDUP_REMOVED lines=29> */
.L_x_21010:
[----:B------:R-:W-:Y:S05]  /*25360*/  BSYNC.RECONVERGENT B7 ;  /* 0x0000000000077941 */ /* 0x000fea0003800200 */
.L_x_21009:
        /* <DEDUP_REMOVED lines=36> */
.L_x_21012:
        /* <DEDUP_REMOVED lines=17> */
.L_x_21013:
[----:B------:R-:W-:Y:S05]  /*256c0*/  BSYNC.RECONVERGENT B0 ;  /* 0x0000000000007941 */ /* 0x000fea0003800200 */
.L_x_21011:
        /* <DEDUP_REMOVED lines=37> */
.L_x_21016:
        /* <DEDUP_REMOVED lines=18> */
.L_x_21017:
[----:B------:R-:W-:Y:S05]  /*25a40*/  BSYNC.RECONVERGENT B0 ;  /* 0x0000000000007941 */ /* 0x000fea0003800200 */
.L_x_21015:
        /* <DEDUP_REMOVED lines=37> */
.L_x_21019:
        /* <DEDUP_REMOVED lines=18> */
.L_x_21020:
[----:B------:R-:W-:Y:S05]  /*25dc0*/  BSYNC.RECONVERGENT B0 ;  /* 0x0000000000007941 */ /* 0x000fea0003800200 */
.L_x_21018:
        /* <DEDUP_REMOVED lines=37> */
.L_x_21022:
        /* <DEDUP_REMOVED lines=18> */
.L_x_21023:
[----:B------:R-:W-:Y:S05]  /*26140*/  BSYNC.RECONVERGENT B0 ;  /* 0x0000000000007941 */ /* 0x000fea0003800200 */
.L_x_21021:
        /* <DEDUP_REMOVED lines=37> */
.L_x_21025:
        /* <DEDUP_REMOVED lines=18> */
.L_x_21026:
[----:B------:R-:W-:Y:S05]  /*264c0*/  BSYNC.RECONVERGENT B0 ;  /* 0x0000000000007941 */ /* 0x000fea0003800200 */
.L_x_21024:
        /* <DEDUP_REMOVED lines=37> */
.L_x_21028:
        /* <DEDUP_REMOVED lines=18> */
.L_x_21029:
[----:B------:R-:W-:Y:S05]  /*26840*/  BSYNC.RECONVERGENT B0 ;  /* 0x0000000000007941 */ /* 0x000fea0003800200 */
.L_x_21027:
        /* <DEDUP_REMOVED lines=37> */
.L_x_21031:
        /* <DEDUP_REMOVED lines=18> */
.L_x_21032:
[----:B------:R-:W-:Y:S05]  /*26bc0*/  BSYNC.RECONVERGENT B0 ;  /* 0x0000000000007941 */ /* 0x000fea0003800200 */
.L_x_21030:
        /* <DEDUP_REMOVED lines=37> */
.L_x_21034:
        /* <DEDUP_REMOVED lines=18> */
.L_x_21035:
[----:B------:R-:W-:Y:S05]  /*26f40*/  BSYNC.RECONVERGENT B0 ;  /* 0x0000000000007941 */ /* 0x000fea0003800200 */
.L_x_21033:
        /* <DEDUP_REMOVED lines=37> */
.L_x_21037:
        /* <DEDUP_REMOVED lines=18> */
.L_x_21038:
[----:B------:R-:W-:Y:S05]  /*272c0*/  BSYNC.RECONVERGENT B0 ;  /* 0x0000000000007941 */ /* 0x000fea0003800200 */
.L_x_21036:
        /* <DEDUP_REMOVED lines=37> */
.L_x_21040:
        /* <DEDUP_REMOVED lines=18> */
.L_x_21041:
[----:B------:R-:W-:Y:S05]  /*27640*/  BSYNC.RECONVERGENT B0 ;  /* 0x0000000000007941 */ /* 0x000fea0003800200 */
.L_x_21039:
        /* <DEDUP_REMOVED lines=37> */
.L_x_21043:
        /* <DEDUP_REMOVED lines=18> */
.L_x_21044:
[----:B------:R-:W-:Y:S05]  /*279c0*/  BSYNC.RECONVERGENT B0 ;  /* 0x0000000000007941 */ /* 0x000fea0003800200 */
.L_x_21042:
        /* <DEDUP_REMOVED lines=37> */
.L_x_21046:
        /* <DEDUP_REMOVED lines=18> */
.L_x_21047:
[----:B------:R-:W-:Y:S05]  /*27d40*/  BSYNC.RECONVERGENT B0 ;  /* 0x0000000000007941 */ /* 0x000fea0003800200 */
.L_x_21045:
        /* <DEDUP_REMOVED lines=37> */
.L_x_21049:
        /* <DEDUP_REMOVED lines=18> */
.L_x_21050:
[----:B------:R-:W-:Y:S05]  /*280c0*/  BSYNC.RECONVERGENT B0 ;  /* 0x0000000000007941 */ /* 0x000fea0003800200 */
.L_x_21048:
        /* <DEDUP_REMOVED lines=37> */
.L_x_21052:
        /* <DEDUP_REMOVED lines=18> */
.L_x_21053:
[----:B------:R-:W-:Y:S05]  /*28440*/  BSYNC.RECONVERGENT B0 ;  /* 0x0000000000007941 */ /* 0x000fea0003800200 */
.L_x_21051:
        /* <DEDUP_REMOVED lines=37> */
.L_x_21055:
        /* <DEDUP_REMOVED lines=18> */
.L_x_21056:
[----:B------:R-:W-:Y:S05]  /*287c0*/  BSYNC.RECONVERGENT B0 ;  /* 0x0000000000007941 */ /* 0x000fea0003800200 */
.L_x_21054:
        /* <DEDUP_REMOVED lines=37> */
.L_x_21058:
        /* <DEDUP_REMOVED lines=18> */
.L_x_21059:
[----:B------:R-:W-:Y:S05]  /*28b40*/  BSYNC.RECONVERGENT B0 ;  /* 0x0000000000007941 */ /* 0x000fea0003800200 */
.L_x_21057:
        /* <DEDUP_REMOVED lines=37> */
.L_x_21061:
        /* <DEDUP_REMOVED lines=18> */
.L_x_21062:
[----:B------:R-:W-:Y:S05]  /*28ec0*/  BSYNC.RECONVERGENT B0 ;  /* 0x0000000000007941 */ /* 0x000fea0003800200 */
.L_x_21060:
        /* <DEDUP_REMOVED lines=37> */
.L_x_21064:
        /* <DEDUP_REMOVED lines=18> */
.L_x_21065:
[----:B------:R-:W-:Y:S05]  /*29240*/  BSYNC.RECONVERGENT B0 ;  /* 0x0000000000007941 */ /* 0x000fea0003800200 */
.L_x_21063:
        /* <DEDUP_REMOVED lines=37> */
.L_x_21067:
        /* <DEDUP_REMOVED lines=18> */
.L_x_21068:
[----:B------:R-:W-:Y:S05]  /*295c0*/  BSYNC.RECONVERGENT B0 ;  /* 0x0000000000007941 */ /* 0x000fea0003800200 */
.L_x_21066:
        /* <DEDUP_REMOVED lines=37> */
.L_x_21070:
        /* <DEDUP_REMOVED lines=18> */
.L_x_21071:
[----:B------:R-:W-:Y:S05]  /*29940*/  BSYNC.RECONVERGENT B0 ;  /* 0x0000000000007941 */ /* 0x000fea0003800200 */
.L_x_21069:
        /* <DEDUP_REMOVED lines=37> */
.L_x_21073:
        /* <DEDUP_REMOVED lines=18> */
.L_x_21074:
[----:B------:R-:W-:Y:S05]  /*29cc0*/  BSYNC.RECONVERGENT B0 ;  /* 0x0000000000007941 */ /* 0x000fea0003800200 */
.L_x_21072:
        /* <DEDUP_REMOVED lines=37> */
.L_x_21076:
        /* <DEDUP_REMOVED lines=18> */
.L_x_21077:
[----:B------:R-:W-:Y:S05]  /*2a040*/  BSYNC.RECONVERGENT B0 ;  /* 0x0000000000007941 */ /* 0x000fea0003800200 */
.L_x_21075:
        /* <DEDUP_REMOVED lines=37> */
.L_x_21079:
        /* <DEDUP_REMOVED lines=18> */
.L_x_21080:
[----:B------:R-:W-:Y:S05]  /*2a3c0*/  BSYNC.RECONVERGENT B0 ;  /* 0x0000000000007941 */ /* 0x000fea0003800200 */
.L_x_21078:
        /* <DEDUP_REMOVED lines=36> */
.L_x_21082:
        /* <DEDUP_REMOVED lines=16> */
.L_x_21083:
[----:B------:R-:W-:Y:S05]  /*2a710*/  BSYNC.RECONVERGENT B0 ;  /* 0x0000000000007941 */ /* 0x000fea0003800200 */
.L_x_21081:
        /* <DEDUP_REMOVED lines=32> */
.L_x_21085:
[----:B------:R-:W-:Y:S01]  /*2a920*/  MOV R8, R6 ;  /* 0x0000000600087202 */ /* 0x000fe20000000f00 */
[----:B------:R-:W-:Y:S01]  /*2a930*/  IMAD.MOV.U32 R10, RZ, RZ, R7 ;  /* 0x000000ffff0a7224 */ /* 0x000fe200078e0007 */
[----:B------:R-:W-:-:S07]  /*2a940*/  MOV R9, 0x2a960 ;  /* 0x0002a96000097802 */ /* 0x000fce0000000f00 */
[----:B------:R-:W-:Y:S05]  /*2a950*/  CALL.REL.NOINC `($__internal_21_$__cuda_sm20_rem_u64) ;  /* 0x0000013400707944 */ /* 0x000fea0003c00000 */
[----:B------:R-:W-:Y:S02]  /*2a960*/  MOV R4, R0 ;  /* 0x0000000000047202 */ /* 0x000fe40000000f00 */
[----:B------:R-:W-:-:S07]  /*2a970*/  MOV R5, R3 ;  /* 0x0000000300057202 */ /* 0x000fce0000000f00 */
.L_x_21086:
[----:B------:R-:W-:Y:S05]  /*2a980*/  BSYNC.RECONVERGENT B0 ;  /* 0x0000000000007941 */ /* 0x000fea0003800200 */
.L_x_21084:
[----:B------:R-:W0:Y:S02]  /*2a990*/  LDCU.64 UR4, c[0x0][0x730] ;  /* 0x0000e600ff0477ac */ /* 0x000e240008000a00 */
[----:B0-----:R-:W-:Y:S02]  /*2a9a0*/  IMAD R3, R5, UR4, RZ ;  /* 0x0000000405037c24 */ /* 0x001fe4000f8e02ff */
[----:B------:R-:W-:-:S04]  /*2a9b0*/  IMAD.WIDE.U32 R20, R4, UR4, R20 ;  /* 0x0000000404147c25 */ /* 0x000fc8000f8e0014 */
[----:B------:R-:W-:-:S04]  /*2a9c0*/  IMAD R3, R4, UR5, R3 ;  /* 0x0000000504037c24 */ /* 0x000fc8000f8e0203 */
[----:B------:R-:W-:-:S07]  /*2a9d0*/  IMAD.IADD R21, R21, 0x1, R3 ;  /* 0x0000000115157824 */ /* 0x000fce00078e0203 */
.L_x_21014:
        /* <DEDUP_REMOVED lines=9> */
.L_x_21007:
[----:B------:R-:W-:Y:S05]  /*2aa70*/  BSYNC.RECONVERGENT B6 ;  /* 0x0000000000067941 */ /* 0x000fea0003800200 */
.L_x_21006:
        /* <DEDUP_REMOVED lines=303> */
.L_x_21089:
        /* <DEDUP_REMOVED lines=29> */
.L_x_21091:
[----:B------:R-:W-:Y:S05]  /*2bf40*/  BSYNC.RECONVERGENT B7 ;  /* 0x0000000000077941 */ /* 0x000fea0003800200 */
.L_x_21090:
        /* <DEDUP_REMOVED lines=36> */
.L_x_21093:
        /* <DEDUP_REMOVED lines=17> */
.L_x_21094:
[----:B------:R-:W-:Y:S05]  /*2c2a0*/  BSYNC.RECONVERGENT B0 ;  /* 0x0000000000007941 */ /* 0x000fea0003800200 */
.L_x_21092:
        /* <DEDUP_REMOVED lines=37> */
.L_x_21097:
        /* <DEDUP_REMOVED lines=18> */
.L_x_21098:
[----:B------:R-:W-:Y:S05]  /*2c620*/  BSYNC.RECONVERGENT B0 ;  /* 0x0000000000007941 */ /* 0x000fea0003800200 */
.L_x_21096:
        /* <DEDUP_REMOVED lines=37> */
.L_x_21100:
        /* <DEDUP_REMOVED lines=18> */
.L_x_21101:
[----:B------:R-:W-:Y:S05]  /*2c9a0*/  BSYNC.RECONVERGENT B0 ;  /* 0x0000000000007941 */ /* 0x000fea0003800200 */
.L_x_21099:
        /* <DEDUP_REMOVED lines=37> */
.L_x_21103:
        /* <DEDUP_REMOVED lines=18> */
.L_x_21104:
[----:B------:R-:W-:Y:S05]  /*2cd20*/  BSYNC.RECONVERGENT B0 ;  /* 0x0000000000007941 */ /* 0x000fea0003800200 */
.L_x_21102:
        /* <DEDUP_REMOVED lines=37> */
.L_x_21106:
        /* <DEDUP_REMOVED lines=18> */
.L_x_21107:
[----:B------:R-:W-:Y:S05]  /*2d0a0*/  BSYNC.RECONVERGENT B0 ;  /* 0x0000000000007941 */ /* 0x000fea0003800200 */
.L_x_21105:
        /* <DEDUP_REMOVED lines=37> */
.L_x_21109:
        /* <DEDUP_REMOVED lines=18> */
.L_x_21110:
[----:B------:R-:W-:Y:S05]  /*2d420*/  BSYNC.RECONVERGENT B0 ;  /* 0x0000000000007941 */ /* 0x000fea0003800200 */
.L_x_21108:
        /* <DEDUP_REMOVED lines=37> */
.L_x_21112:
        /* <DEDUP_REMOVED lines=18> */
.L_x_21113:
[----:B------:R-:W-:Y:S05]  /*2d7a0*/  BSYNC.RECONVERGENT B0 ;  /* 0x0000000000007941 */ /* 0x000fea0003800200 */
.L_x_21111:
        /* <DEDUP_REMOVED lines=37> */
.L_x_21115:
        /* <DEDUP_REMOVED lines=18> */
.L_x_21116:
[----:B------:R-:W-:Y:S05]  /*2db20*/  BSYNC.RECONVERGENT B0 ;  /* 0x0000000000007941 */ /* 0x000fea0003800200 */
.L_x_21114:
        /* <DEDUP_REMOVED lines=37> */
.L_x_21118:
        /* <DEDUP_REMOVED lines=18> */
.L_x_21119:
[----:B------:R-:W-:Y:S05]  /*2dea0*/  BSYNC.RECONVERGENT B0 ;  /* 0x0000000000007941 */ /* 0x000fea0003800200 */
.L_x_21117:
        /* <DEDUP_REMOVED lines=37> */
.L_x_21121:
        /* <DEDUP_REMOVED lines=18> */
.L_x_21122:
[----:B------:R-:W-:Y:S05]  /*2e220*/  BSYNC.RECONVERGENT B0 ;  /* 0x0000000000007941 */ /* 0x000fea0003800200 */
.L_x_21120:
        /* <DEDUP_REMOVED lines=37> */
.L_x_21124:
        /* <DEDUP_REMOVED lines=18> */
.L_x_21125:
[----:B------:R-:W-:Y:S05]  /*2e5a0*/  BSYNC.RECONVERGENT B0 ;  /* 0x0000000000007941 */ /* 0x000fea0003800200 */
.L_x_21123:
        /* <DEDUP_REMOVED lines=37> */
.L_x_21127:
        /* <DEDUP_REMOVED lines=18> */
.L_x_21128:
[----:B------:R-:W-:Y:S05]  /*2e920*/  BSYNC.RECONVERGENT B0 ;  /* 0x0000000000007941 */ /* 0x000fea0003800200 */
.L_x_21126:
        /* <DEDUP_REMOVED lines=37> */
.L_x_21130:
        /* <DEDUP_REMOVED lines=18> */
.L_x_21131:
[----:B------:R-:W-:Y:S05]  /*2eca0*/  BSYNC.RECONVERGENT B0 ;  /* 0x0000000000007941 */ /* 0x000fea0003800200 */
.L_x_21129:
        /* <DEDUP_REMOVED lines=37> */
.L_x_21133:
        /* <DEDUP_REMOVED lines=18> */
.L_x_21134:
[----:B------:R-:W-:Y:S05]  /*2f020*/  BSYNC.RECONVERGENT B0 ;  /* 0x0000000000007941 */ /* 0x000fea0003800200 */
.L_x_21132:
        /* <DEDUP_REMOVED lines=37> */
.L_x_21136:
        /* <DEDUP_REMOVED lines=18> */
.L_x_21137:
[----:B------:R-:W-:Y:S05]  /*2f3a0*/  BSYNC.RECONVERGENT B0 ;  /* 0x0000000000007941 */ /* 0x000fea0003800200 */
.L_x_21135:
        /* <DEDUP_REMOVED lines=37> */
.L_x_21139:
        /* <DEDUP_REMOVED lines=18> */
.L_x_21140:
[----:B------:R-:W-:Y:S05]  /*2f720*/  BSYNC.RECONVERGENT B0 ;  /* 0x0000000000007941 */ /* 0x000fea0003800200 */
.L_x_21138:
        /* <DEDUP_REMOVED lines=37> */
.L_x_21142:
        /* <DEDUP_REMOVED lines=18> */
.L_x_21143:
[----:B------:R-:W-:Y:S05]  /*2faa0*/  BSYNC.RECONVERGENT B0 ;  /* 0x0000000000007941 */ /* 0x000fea0003800200 */
.L_x_21141:
        /* <DEDUP_REMOVED lines=37> */
.L_x_21145:
        /* <DEDUP_REMOVED lines=18> */
.L_x_21146:
[----:B------:R-:W-:Y:S05]  /*2fe20*/  BSYNC.RECONVERGENT B0 ;  /* 0x0000000000007941 */ /* 0x000fea0003800200 */
.L_x_21144:
        /* <DEDUP_REMOVED lines=37> */
.L_x_21148:
        /* <DEDUP_REMOVED lines=18> */
.L_x_21149:
[----:B------:R-:W-:Y:S05]  /*301a0*/  BSYNC.RECONVERGENT B0 ;  /* 0x0000000000007941 */ /* 0x000fea0003800200 */
.L_x_21147:
        /* <DEDUP_REMOVED lines=37> */
.L_x_21151:
        /* <DEDUP_REMOVED lines=18> */
.L_x_21152:
[----:B------:R-:W-:Y:S05]  /*30520*/  BSYNC.RECONVERGENT B0 ;  /* 0x0000000000007941 */ /* 0x000fea0003800200 */
.L_x_21150:
        /* <DEDUP_REMOVED lines=37> */
.L_x_21154:
        /* <DEDUP_REMOVED lines=18> */
.L_x_21155:
[----:B------:R-:W-:Y:S05]  /*308a0*/  BSYNC.RECONVERGENT B0 ;  /* 0x0000000000007941 */ /* 0x000fea0003800200 */
.L_x_21153:
        /* <DEDUP_REMOVED lines=37> */
.L_x_21157:
        /* <DEDUP_REMOVED lines=18> */
.L_x_21158:
[----:B------:R-:W-:Y:S05]  /*30c20*/  BSYNC.RECONVERGENT B0 ;  /* 0x0000000000007941 */ /* 0x000fea0003800200 */
.L_x_21156:
        /* <DEDUP_REMOVED lines=37> */
.L_x_21160:
        /* <DEDUP_REMOVED lines=18> */
.L_x_21161:
[----:B------:R-:W-:Y:S05]  /*30fa0*/  BSYNC.RECONVERGENT B0 ;  /* 0x0000000000007941 */ /* 0x000fea0003800200 */
.L_x_21159:
        /* <DEDUP_REMOVED lines=36> */
.L_x_21163:
        /* <DEDUP_REMOVED lines=16> */
.L_x_21164:
[----:B------:R-:W-:Y:S05]  /*312f0*/  BSYNC.RECONVERGENT B0 ;  /* 0x0000000000007941 */ /* 0x000fea0003800200 */
.L_x_21162:
        /* <DEDUP_REMOVED lines=32> */
.L_x_21166:
[----:B------:R-:W-:Y:S02]  /*31500*/  MOV R8, R6 ;  /* 0x0000000600087202 */ /* 0x000fe40000000f00 */
[----:B------:R-:W-:Y:S02]  /*31510*/  MOV R10, R7 ;  /* 0x00000007000a7202 */ /* 0x000fe40000000f00 */
[----:B------:R-:W-:-:S07]  /*31520*/  MOV R9, 0x31540 ;  /* 0x0003154000097802 */ /* 0x000fce0000000f00 */
[----:B------:R-:W-:Y:S05]  /*31530*/  CALL.REL.NOINC `($__internal_21_$__cuda_sm20_rem_u64) ;  /* 0x000000c800787944 */ /* 0x000fea0003c00000 */
[----:B------:R-:W-:Y:S01]  /*31540*/  IMAD.MOV.U32 R4, RZ, RZ, R0 ;  /* 0x000000ffff047224 */ /* 0x000fe200078e0000 */
[----:B------:R-:W-:-:S07]  /*31550*/  MOV R5, R3 ;  /* 0x0000000300057202 */ /* 0x000fce0000000f00 */
.L_x_21167:
[----:B------:R-:W-:Y:S05]  /*31560*/  BSYNC.RECONVERGENT B0 ;  /* 0x0000000000007941 */ /* 0x000fea0003800200 */
.L_x_21165:
[----:B------:R-:W0:Y:S02]  /*31570*/  LDCU.64 UR4, c[0x0][0x730] ;  /* 0x0000e600ff0477ac */ /* 0x000e240008000a00 */
[----:B0-----:R-:W-:Y:S02]  /*31580*/  IMAD R3, R5, UR4, RZ ;  /* 0x0000000405037c24 */ /* 0x001fe4000f8e02ff */
[----:B------:R-:W-:-:S04]  /*31590*/  IMAD.WIDE.U32 R20, R4, UR4, R20 ;  /* 0x0000000404147c25 */ /* 0x000fc8000f8e0014 */
[----:B------:R-:W-:-:S05]  /*315a0*/  IMAD R3, R4, UR5, R3 ;  /* 0x0000000504037c24 */ /* 0x000fca000f8e0203 */
[----:B------:R-:W-:-:S07]  /*315b0*/  IADD3 R21, PT, PT, R21, R3, RZ ;  /* 0x0000000315157210 */ /* 0x000fce0007ffe0ff */
.L_x_21095:
        /* <DEDUP_REMOVED lines=9> */
.L_x_21088:
[----:B------:R-:W-:Y:S05]  /*31650*/  BSYNC.RECONVERGENT B6 ;  /* 0x0000000000067941 */ /* 0x000fea0003800200 */
.L_x_21087:
        /* <DEDUP_REMOVED lines=302> */
.L_x_21168:
        /* <DEDUP_REMOVED lines=31> */
.L_x_21170:
[----:B------:R-:W-:Y:S05]  /*32b30*/  BSYNC.RECONVERGENT B6 ;  /* 0x0000000000067941 */ /* 0x000fea0003800200 */
.L_x_21169:
        /* <DEDUP_REMOVED lines=37> */
.L_x_21172:
        /* <DEDUP_REMOVED lines=17> */
.L_x_21173:
[----:B------:R-:W-:Y:S05]  /*32ea0*/  BSYNC.RECONVERGENT B0 ;  /* 0x0000000000007941 */ /* 0x000fea0003800200 */
.L_x_21171:
        /* <DEDUP_REMOVED lines=37> */
.L_x_21176:
        /* <DEDUP_REMOVED lines=18> */
.L_x_21177:
[----:B------:R-:W-:Y:S05]  /*33220*/  BSYNC.RECONVERGENT B0 ;  /* 0x0000000000007941 */ /* 0x000fea0003800200 */
.L_x_21175:
        /* <DEDUP_REMOVED lines=38> */
.L_x_21179:
        /* <DEDUP_REMOVED lines=18> */
.L_x_21180:
[----:B------:R-:W-:Y:S05]  /*335b0*/  BSYNC.RECONVERGENT B0 ;  /* 0x0000000000007941 */ /* 0x000fea0003800200 */
.L_x_21178:
        /* <DEDUP_REMOVED lines=38> */
.L_x_21182:
        /* <DEDUP_REMOVED lines=18> */
.L_x_21183:
[----:B------:R-:W-:Y:S05]  /*33940*/  BSYNC.RECONVERGENT B0 ;  /* 0x0000000000007941 */ /* 0x000fea0003800200 */
.L_x_21181:
        /* <DEDUP_REMOVED lines=38> */
.L_x_21185:
        /* <DEDUP_REMOVED lines=18> */
.L_x_21186:
[----:B------:R-:W-:Y:S05]  /*33cd0*/  BSYNC.RECONVERGENT B0 ;  /* 0x0000000000007941 */ /* 0x000fea0003800200 */
.L_x_21184:
        /* <DEDUP_REMOVED lines=38> */
.L_x_21188:
        /* <DEDUP_REMOVED lines=18> */
.L_x_21189:
[----:B------:R-:W-:Y:S05]  /*34060*/  BSYNC.RECONVERGENT B0 ;  /* 0x0000000000007941 */ /* 0x000fea0003800200 */
.L_x_21187:
        /* <DEDUP_REMOVED lines=38> */
.L_x_21191:
        /* <DEDUP_REMOVED lines=18> */
.L_x_21192:
[----:B------:R-:W-:Y:S05]  /*343f0*/  BSYNC.RECONVERGENT B0 ;  /* 0x0000000000007941 */ /* 0x000fea0003800200 */
.L_x_21190:
        /* <DEDUP_REMOVED lines=38> */
.L_x_21194:
        /* <DEDUP_REMOVED lines=18> */
.L_x_21195:
[----:B------:R-:W-:Y:S05]  /*34780*/  BSYNC.RECONVERGENT B0 ;  /* 0x0000000000007941 */ /* 0x000fea0003800200 */
.L_x_21193:
        /* <DEDUP_REMOVED lines=38> */
.L_x_21197:
        /* <DEDUP_REMOVED lines=18> */
.L_x_21198:
[----:B------:R-:W-:Y:S05]  /*34b10*/  BSYNC.RECONVERGENT B0 ;  /* 0x0000000000007941 */ /* 0x000fea0003800200 */
.L_x_21196:
        /* <DEDUP_REMOVED lines=38> */
.L_x_21200:
        /* <DEDUP_REMOVED lines=18> */
.L_x_21201:
[----:B------:R-:W-:Y:S05]  /*34ea0*/  BSYNC.RECONVERGENT B0 ;  /* 0x0000000000007941 */ /* 0x000fea0003800200 */
.L_x_21199:
        /* <DEDUP_REMOVED lines=38> */
.L_x_21203:
        /* <DEDUP_REMOVED lines=18> */
.L_x_21204:
[----:B------:R-:W-:Y:S05]  /*35230*/  BSYNC.RECONVERGENT B0 ;  /* 0x0000000000007941 */ /* 0x000fea0003800200 */
.L_x_21202:
        /* <DEDUP_REMOVED lines=38> */
.L_x_21206:
        /* <DEDUP_REMOVED lines=18> */
.L_x_21207:
[----:B------:R-:W-:Y:S05]  /*355c0*/  BSYNC.RECONVERGENT B0 ;  /* 0x0000000000007941 */ /* 0x000fea0003800200 */
.L_x_21205:
        /* <DEDUP_REMOVED lines=38> */
.L_x_21209:
        /* <DEDUP_REMOVED lines=18> */
.L_x_21210:
[----:B------:R-:W-:Y:S05]  /*35950*/  BSYNC.RECONVERGENT B0 ;  /* 0x0000000000007941 */ /* 0x000fea0003800200 */
.L_x_21208:
        /* <DEDUP_REMOVED lines=38> */
.L_x_21212:
        /* <DEDUP_REMOVED lines=18> */
.L_x_21213:
[----:B------:R-:W-:Y:S05]  /*35ce0*/  BSYNC.RECONVERGENT B0 ;  /* 0x0000000000007941 */ /* 0x000fea0003800200 */
.L_x_21211:
        /* <DEDUP_REMOVED lines=38> */
.L_x_21215:
        /* <DEDUP_REMOVED lines=18> */
.L_x_21216:
[----:B------:R-:W-:Y:S05]  /*36070*/  BSYNC.RECONVERGENT B0 ;  /* 0x0000000000007941 */ /* 0x000fea0003800200 */
.L_x_21214:
        /* <DEDUP_REMOVED lines=38> */
.L_x_21218:
        /* <DEDUP_REMOVED lines=18> */
.L_x_21219:
[----:B------:R-:W-:Y:S05]  /*36400*/  BSYNC.RECONVERGENT B0 ;  /* 0x0000000000007941 */ /* 0x000fea0003800200 */
.L_x_21217:
        /* <DEDUP_REMOVED lines=38> */
.L_x_21221:
        /* <DEDUP_REMOVED lines=18> */
.L_x_21222:
[----:B------:R-:W-:Y:S05]  /*36790*/  BSYNC.RECONVERGENT B0 ;  /* 0x0000000000007941 */ /* 0x000fea0003800200 */
.L_x_21220:
        /* <DEDUP_REMOVED lines=38> */
.L_x_21224:
        /* <DEDUP_REMOVED lines=18> */
.L_x_21225:
[----:B------:R-:W-:Y:S05]  /*36b20*/  BSYNC.RECONVERGENT B0 ;  /* 0x0000000000007941 */ /* 0x000fea0003800200 */
.L_x_21223:
        /* <DEDUP_REMOVED lines=38> */
.L_x_21227:
        /* <DEDUP_REMOVED lines=18> */
.L_x_21228:
[----:B------:R-:W-:Y:S05]  /*36eb0*/  BSYNC.RECONVERGENT B0 ;  /* 0x0000000000007941 */ /* 0x000fea0003800200 */
.L_x_21226:
        /* <DEDUP_REMOVED lines=38> */
.L_x_21230:
        /* <DEDUP_REMOVED lines=18> */
.L_x_21231:
[----:B------:R-:W-:Y:S05]  /*37240*/  BSYNC.RECONVERGENT B0 ;  /* 0x0000000000007941 */ /* 0x000fea0003800200 */
.L_x_21229:
        /* <DEDUP_REMOVED lines=38> */
.L_x_21233:
        /* <DEDUP_REMOVED lines=18> */
.L_x_21234:
[----:B------:R-:W-:Y:S05]  /*375d0*/  BSYNC.RECONVERGENT B0 ;  /* 0x0000000000007941 */ /* 0x000fea0003800200 */
.L_x_21232:
        /* <DEDUP_REMOVED lines=38> */
.L_x_21236:
        /* <DEDUP_REMOVED lines=18> */
.L_x_21237:
[----:B------:R-:W-:Y:S05]  /*37960*/  BSYNC.RECONVERGENT B0 ;  /* 0x0000000000007941 */ /* 0x000fea0003800200 */
.L_x_21235:
        /* <DEDUP_REMOVED lines=38> */
.L_x_21239:
        /* <DEDUP_REMOVED lines=18> */
.L_x_21240:
[----:B------:R-:W-:Y:S05]  /*37cf0*/  BSYNC.RECONVERGENT B0 ;  /* 0x0000000000007941 */ /* 0x000fea0003800200 */
.L_x_21238:
        /* <DEDUP_REMOVED lines=37> */
.L_x_21242:
        /* <DEDUP_REMOVED lines=16> */
.L_x_21243:
[----:B------:R-:W-:Y:S05]  /*38050*/  BSYNC.RECONVERGENT B0 ;  /* 0x0000000000007941 */ /* 0x000fea0003800200 */
.L_x_21241:
        /* <DEDUP_REMOVED lines=33> */
.L_x_21245:
[----:B------:R-:W-:Y:S02]  /*38270*/  MOV R8, R6 ;  /* 0x0000000600087202 */ /* 0x000fe40000000f00 */
[----:B------:R-:W-:Y:S02]  /*38280*/  MOV R10, R7 ;  /* 0x00000007000a7202 */ /* 0x000fe40000000f00 */
[----:B------:R-:W-:-:S07]  /*38290*/  MOV R9, 0x382b0 ;  /* 0x000382b000097802 */ /* 0x000fce0000000f00 */
[----:B------:R-:W-:Y:S05]  /*382a0*/  CALL.REL.NOINC `($__internal_21_$__cuda_sm20_rem_u64) ;  /* 0x0000005c001c7944 */ /* 0x000fea0003c00000 */
[----:B------:R-:W-:Y:S01]  /*382b0*/  IMAD.MOV.U32 R4, RZ, RZ, R0 ;  /* 0x000000ffff047224 */ /* 0x000fe200078e0000 */
[----:B------:R-:W-:-:S07]  /*382c0*/  MOV R5, R3 ;  /* 0x0000000300057202 */ /* 0x000fce0000000f00 */
.L_x_21246:
[----:B------:R-:W-:Y:S05]  /*382d0*/  BSYNC.RECONVERGENT B0 ;  /* 0x0000000000007941 */ /* 0x000fea0003800200 */
.L_x_21244:
[----:B------:R-:W0:Y:S01]  /*382e0*/  LDCU.64 UR4, c[0x0][0x730] ;  /* 0x0000e600ff0477ac */ /* 0x000e220008000a00 */
[----:B------:R-:W-:Y:S01]  /*382f0*/  MOV R3, R21 ;  /* 0x0000001500037202 */ /* 0x000fe20000000f00 */
[----:B0-----:R-:W-:Y:S02]  /*38300*/  IMAD R5, R5, UR4, RZ ;  /* 0x0000000405057c24 */ /* 0x001fe4000f8e02ff */
[----:B------:R-:W-:-:S04]  /*38310*/  IMAD.WIDE.U32 R2, R4, UR4, R2 ;  /* 0x0000000404027c25 */ /* 0x000fc8000f8e0002 */
[----:B------:R-:W-:-:S04]  /*38320*/  IMAD R5, R4, UR5, R5 ;  /* 0x0000000504057c24 */ /* 0x000fc8000f8e0205 */
[----:B------:R-:W-:-:S07]  /*38330*/  IMAD.IADD R21, R3, 0x1, R5 ;  /* 0x0000000103157824 */ /* 0x000fce00078e0205 */
.L_x_21174:
[----:B------:R-:W0:Y:S02]  /*38340*/  LDCU.64 UR4, c[0x0][0x738] ;  /* 0x0000e700ff0477ac */ /* 0x000e240008000a00 */
[----:B0-----:R-:W-:-:S04]  /*38350*/  IADD3 R2, P0, PT, R2, UR4, RZ ;  /* 0x0000000402027c10 */ /* 0x001fc8000ff1e0ff */
[----:B------:R-:W-:-:S06]  /*38360*/  IADD3.X R3, PT, PT, R21, UR5, RZ, P0, !PT ;  /* 0x0000000515037c10 */ /* 0x000fcc00087fe4ff */
[----:B------:R-:W2:Y:S04]  /*38370*/  LDG.E.U8 R3, desc[UR36][R2.64] ;  /* 0x0000002402037981 */ /* 0x000ea8000c1e1100 */
[----:B--2---:R-:W-:Y:S01]  /*38380*/  STG.E.U8 desc[UR36][R16.64], R3 ;  /* 0x0000000310007986 */ /* 0x004fe2000c101124 */
[----:B------:R-:W-:Y:S05]  /*38390*/  EXIT ;  /* 0x000000000000794d */ /* 0x000fea0003800000 */
.L_x_20905:
        /* <DEDUP_REMOVED lines=306> */
.L_x_21249:
        /* <DEDUP_REMOVED lines=29> */
.L_x_21251:
[----:B------:R-:W-:Y:S05]  /*39890*/  BSYNC.RECONVERGENT B7 ;  /* 0x0000000000077941 */ /* 0x000fea0003800200 */
.L_x_21250:
        /* <DEDUP_REMOVED lines=14> */
.L_x_21248:
[----:B------:R-:W-:Y:S05]  /*39980*/  BSYNC.RECONVERGENT B6 ;  /* 0x0000000000067941 */ /* 0x000fea0003800200 */
.L_x_21247:
        /* <DEDUP_REMOVED lines=303> */
.L_x_21254:
        /* <DEDUP_REMOVED lines=29> */
.L_x_21256:
[----:B------:R-:W-:Y:S05]  /*3ae50*/  BSYNC.RECONVERGENT B7 ;  /* 0x0000000000077941 */ /* 0x000fea0003800200 */
.L_x_21255:
        /* <DEDUP_REMOVED lines=14> */
.L_x_21253:
[----:B------:R-:W-:Y:S05]  /*3af40*/  BSYNC.RECONVERGENT B6 ;  /* 0x0000000000067941 */ /* 0x000fea0003800200 */
.L_x_21252:
        /* <DEDUP_REMOVED lines=303> */
.L_x_21259:
        /* <DEDUP_REMOVED lines=29> */
.L_x_21261:
[----:B------:R-:W-:Y:S05]  /*3c410*/  BSYNC.RECONVERGENT B7 ;  /* 0x0000000000077941 */ /* 0x000fea0003800200 */
.L_x_21260:
        /* <DEDUP_REMOVED lines=14> */
.L_x_21258:
[----:B------:R-:W-:Y:S05]  /*3c500*/  BSYNC.RECONVERGENT B6 ;  /* 0x0000000000067941 */ /* 0x000fea0003800200 */
.L_x_21257:
        /* <DEDUP_REMOVED lines=302> */
.L_x_21262:
        /* <DEDUP_REMOVED lines=31> */
.L_x_21264:
[----:B------:R-:W-:Y:S05]  /*3d9e0*/  BSYNC.RECONVERGENT B6 ;  /* 0x0000000000067941 */ /* 0x000fea0003800200 */
.L_x_21263:
        /* <DEDUP_REMOVED lines=11> */
        .weak           $__internal_20_$__cuda_sm20_div_u64
        .type           $__internal_20_$__cuda_sm20_div_u64,@function
        .size           $__internal_20_$__cuda_sm20_div_u64,($__internal_21_$__cuda_sm20_rem_u64 - $__internal_20_$__cuda_sm20_div_u64)
$__internal_20_$__cuda_sm20_div_u64:
        /* <DEDUP_REMOVED lines=71> */
[----:B------:R-:W-:Y:S05]  /*3df10*/  RET.REL.NODEC R4 `(_ZN2at6native24index_elementwise_kernelILi128ELi4EZNS0_20cuda_take_put_kernelIalZZZZZNS0_11take_kernelERNS_14TensorIteratorERKNS_10TensorBaseEENKUlvE_clEvENKUlvE0_clEvENKUlvE_clEvENKUlvE0_clEvEUlRalE_EEvS4_S7_RKT1_EUliE_EEvlSE_) ;  /* 0xfffffc2004387950 */ /* 0x000fea0003c3ffff */
        .weak           $__internal_21_$__cuda_sm20_rem_u64
        .type           $__internal_21_$__cuda_sm20_rem_u64,@function
        .size           $__internal_21_$__cuda_sm20_rem_u64,(.L_x_41694 - $__internal_21_$__cuda_sm20_rem_u64)
$__internal_21_$__cuda_sm20_rem_u64:
        /* <DEDUP_REMOVED lines=66> */
[----:B------:R-:W-:Y:S06]  /*3e340*/  RET.REL.NODEC R4 `(_ZN2at6native24index_elementwise_kernelILi128ELi4EZNS0_20cuda_take_put_kernelIalZZZZZNS0_11take_kernelERNS_14TensorIteratorERKNS_10TensorBaseEENKUlvE_clEvENKUlvE0_clEvENKUlvE_clEvENKUlvE0_clEvEUlRalE_EEvS4_S7_RKT1_EUliE_EEvlSE_) ;  /* 0xfffffc1c042c7950 */ /* 0x000fec0003c3ffff */
.L_x_21265:
        /* <DEDUP_REMOVED lines=11> */
.L_x_41694:


//--------------------- .text._ZN2at6native24index_elementwise_kernelILi128ELi4EZNS0_20cuda_take_put_kernelIaiZZZZZNS0_11take_kernelERNS_14TensorIteratorERKNS_10TensorBaseEENKUlvE_clEvENKUlvE0_clEvENKUlvE_clEvENKUlvE_clEvEUlRaiE_EEvS4_S7_RKT1_EUliE_EEvlSE_ --------------------------
	.section	.text._ZN2at6native24index_elementwise_kernelILi128ELi4EZNS0_20cuda_take_put_kernelIaiZZZZZNS0_11take_kernelERNS_14TensorIteratorERKNS_10TensorBaseEENKUlvE_clEvENKUlvE0_clEvENKUlvE_clEvENKUlvE_clEvEUlRaiE_EEvS4_S7_RKT1_EUliE_EEvlSE_,"ax",@progbits
	.align	128
        .global         _ZN2at6native24index_elementwise_kernelILi128ELi4EZNS0_20cuda_take_put_kernelIaiZZZZZNS0_11take_kernelERNS_14TensorIteratorERKNS_10TensorBaseEENKUlvE_clEvENKUlvE0_clEvENKUlvE_clEvENKUlvE_clEvEUlRaiE_EEvS4_S7_RKT1_EUliE_EEvlSE_
        .type           _ZN2at6native24index_elementwise_kernelILi128ELi4EZNS0_20cuda_take_put_kernelIaiZZZZZNS0_11take_kernelERNS_14TensorIteratorERKNS_10TensorBaseEENKUlvE_clEvENKUlvE0_clEvENKUlvE_clEvENKUlvE_clEvEUlRaiE_EEvS4_S7_RKT1_EUliE_EEvlSE_,@function
        .size           _ZN2at6native24index_elementwise_kernelILi128ELi4EZNS0_20cuda_take_put_kernelIaiZZZZZNS0_11take_kernelERNS_14TensorIteratorERKNS_10TensorBaseEENKUlvE_clEvENKUlvE0_clEvENKUlvE_clEvENKUlvE_clEvEUlRaiE_EEvS4_S7_RKT1_EUliE_EEvlSE_,(.L_x_41855 - _ZN2at6native24index_elementwise_kernelILi128ELi4EZNS0_20cuda_take_put_kernelIaiZZZZZNS0_11take_kernelERNS_14TensorIteratorERKNS_10TensorBaseEENKUlvE_clEvENKUlvE0_clEvENKUlvE_clEvENKUlvE_clEvEUlRaiE_EEvS4_S7_RKT1_EUliE_EEvlSE_)
        .other          _ZN2at6native24index_elementwise_kernelILi128ELi4EZNS0_20cuda_take_put_kernelIaiZZZZZNS0_11take_kernelERNS_14TensorIteratorERKNS_10TensorBaseEENKUlvE_clEvENKUlvE0_clEvENKUlvE_clEvENKUlvE_clEvEUlRaiE_EEvS4_S7_RKT1_EUliE_EEvlSE_,@"STO_CUDA_ENTRY STV_DEFAULT"
_ZN2at6native24index_elementwise_kernelILi128ELi4EZNS0_20cuda_take_put_kernelIaiZZZZZNS0_11take_kernelERNS_14TensorIteratorERKNS_10TensorBaseEENKUlvE_clEvENKUlvE0_clEvENKUlvE_clEvENKUlvE_clEvEUlRaiE_EEvS4_S7_RKT1_EUliE_EEvlSE_:
.text._ZN2at6native24index_elementwise_kernelILi128ELi4EZNS0_20cuda_take_put_kernelIaiZZZZZNS0_11take_kernelERNS_14TensorIteratorERKNS_10TensorBaseEENKUlvE_clEvENKUlvE0_clEvENKUlvE_clEvENKUlvE_clEvEUlRaiE_EEvS4_S7_RKT1_EUliE_EEvlSE_:
        /* <DEDUP_REMOVED lines=46> */
.L_x_21271:
[----:B------:R-:W0:Y:S02]  /*02e0*/  LDC.64 R2, c[0x0][0x730] ;  /* 0x0001cc00ff027b82 */ /* 0x000e240000000a00 */
[----:B0-----:R-:W2:Y:S06]  /*02f0*/  LDG.E.U8 R3, desc[UR36][R2.64] ;  /* 0x0000002402037981 */ /* 0x001eac000c1e1100 */
[----:B------:R-:W2:Y:S01]  /*0300*/  LDC.64 R4, c[0x0][0x580] ;  /* 0x00016000ff047b82 */ /* 0x000ea20000000a00 */
[----:B------:R-:W-:Y:S01]  /*0310*/  IADD3 R23, PT, PT, R23, 0x80, RZ ;  /* 0x0000008017177810 */ /* 0x000fe20007ffe0ff */
[----:B--2---:R0:W-:Y:S06]  /*0320*/  STG.E.U8 desc[UR36][R4.64], R3 ;  /* 0x0000000304007986 */ /* 0x0041ec000c101124 */
.L_x_21270:
[----:B------:R-:W-:Y:S05]  /*0330*/  BSYNC.RECONVERGENT B6 ;  /* 0x0000000000067941 */ /* 0x000fea0003800200 */
.L_x_21269:
        /* <DEDUP_REMOVED lines=31> */
.L_x_21274:
[----:B------:R-:W0:Y:S02]  /*0530*/  LDC.64 R2, c[0x0][0x730] ;  /* 0x0001cc00ff027b82 */ /* 0x000e240000000a00 */
[----:B0-----:R-:W2:Y:S06]  /*0540*/  LDG.E.U8 R3, desc[UR36][R2.64] ;  /* 0x0000002402037981 */ /* 0x001eac000c1e1100 */
[----:B------:R-:W2:Y:S01]  /*0550*/  LDC.64 R4, c[0x0][0x580] ;  /* 0x00016000ff047b82 */ /* 0x000ea20000000a00 */
[----:B------:R-:W-:Y:S01]  /*0560*/  IADD3 R23, PT, PT, R23, 0x80, RZ ;  /* 0x0000008017177810 */ /* 0x000fe20007ffe0ff */
[----:B--2---:R1:W-:Y:S06]  /*0570*/  STG.E.U8 desc[UR36][R4.64], R3 ;  /* 0x0000000304007986 */ /* 0x0043ec000c101124 */
.L_x_21273:
[----:B------:R-:W-:Y:S05]  /*0580*/  BSYNC.RECONVERGENT B6 ;  /* 0x0000000000067941 */ /* 0x000fea0003800200 */
.L_x_21272:
        /* <DEDUP_REMOVED lines=31> */
.L_x_21277:
[----:B------:R-:W0:Y:S02]  /*0780*/  LDC.64 R2, c[0x0][0x730] ;  /* 0x0001cc00ff027b82 */ /* 0x000e240000000a00 */
[----:B0-----:R-:W2:Y:S06]  /*0790*/  LDG.E.U8 R3, desc[UR36][R2.64] ;  /* 0x0000002402037981 */ /* 0x001eac000c1e1100 */
[----:B------:R-:W2:Y:S01]  /*07a0*/  LDC.64 R4, c[0x0][0x580] ;  /* 0x00016000ff047b82 */ /* 0x000ea20000000a00 */
[----:B------:R-:W-:Y:S01]  /*07b0*/  VIADD R23, R23, 0x80 ;  /* 0x0000008017177836 */ /* 0x000fe20000000000 */
[----:B--2---:R2:W-:Y:S06]  /*07c0*/  STG.E.U8 desc[UR36][R4.64], R3 ;  /* 0x0000000304007986 */ /* 0x0045ec000c101124 */
.L_x_21276:
[----:B------:R-:W-:Y:S05]  /*07d0*/  BSYNC.RECONVERGENT B6 ;  /* 0x0000000000067941 */ /* 0x000fea0003800200 */
.L_x_21275:
        /* <DEDUP_REMOVED lines=30> */
.L_x_21278:
[----:B------:R-:W0:Y:S02]  /*09c0*/  LDC.64 R2, c[0x0][0x730] ;  /* 0x0001cc00ff027b82 */ /* 0x000e240000000a00 */
[----:B0-----:R-:W2:Y:S06]  /*09d0*/  LDG.E.U8 R3, desc[UR36][R2.64] ;  /* 0x0000002402037981 */ /* 0x001eac000c1e1100 */
[----:B------:R-:W2:Y:S02]  /*09e0*/  LDC.64 R4, c[0x0][0x580] ;  /* 0x00016000ff047b82 */ /* 0x000ea40000000a00 */
[----:B--2---:R-:W-:Y:S01]  /*09f0*/  STG.E.U8 desc[UR36][R4.64], R3 ;  /* 0x0000000304007986 */ /* 0x004fe2000c101124 */
[----:B------:R-:W-:Y:S05]  /*0a00*/  EXIT ;  /* 0x000000000000794d */ /* 0x000fea0003800000 */
.L_x_21268:
        /* <DEDUP_REMOVED lines=34> */
.L_x_21281:
        /* <DEDUP_REMOVED lines=276> */
.L_x_21282:
[----:B------:R-:W0:Y:S02]  /*1d70*/  LDC.64 R4, c[0x0][0x730] ;  /* 0x0001cc00ff047b82 */ /* 0x000e240000000a00 */
[----:B0-----:R-:W-:-:S04]  /*1d80*/  IADD3 R4, P0, PT, R0, R4, RZ ;  /* 0x0000000400047210 */ /* 0x001fc80007f1e0ff */
[----:B------:R-:W-:-:S06]  /*1d90*/  LEA.HI.X.SX32 R5, R0, R5, 0x1, P0 ;  /* 0x0000000500057211 */ /* 0x000fcc00000f0eff */
[----:B------:R-:W2:Y:S01]  /*1da0*/  LDG.E.U8 R5, desc[UR36][R4.64] ;  /* 0x0000002404057981 */ /* 0x000ea2000c1e1100 */
[----:B------:R-:W2:Y:S01]  /*1db0*/  LDC.64 R6, c[0x0][0x580] ;  /* 0x00016000ff067b82 */ /* 0x000ea20000000a00 */
[----:B------:R-:W-:Y:S02]  /*1dc0*/  VIADD R23, R23, 0x80 ;  /* 0x0000008017177836 */ /* 0x000fe40000000000 */
[----:B--2---:R0:W-:Y:S05]  /*1dd0*/  STG.E.U8 desc[UR36][R6.64], R5 ;  /* 0x0000000506007986 */ /* 0x0041ea000c101124 */
.L_x_21280:
[----:B------:R-:W-:Y:S05]  /*1de0*/  BSYNC.RECONVERGENT B6 ;  /* 0x0000000000067941 */ /* 0x000fea0003800200 */
.L_x_21279:
        /* <DEDUP_REMOVED lines=31> */
.L_x_21285:
        /* <DEDUP_REMOVED lines=276> */
.L_x_21286:
[----:B------:R-:W0:Y:S02]  /*3120*/  LDC.64 R4, c[0x0][0x730] ;  /* 0x0001cc00ff047b82 */ /* 0x000e240000000a00 */
[----:B0-----:R-:W-:-:S04]  /*3130*/  IADD3 R4, P0, PT, R0, R4, RZ ;  /* 0x0000000400047210 */ /* 0x001fc80007f1e0ff */
[----:B------:R-:W-:-:S06]  /*3140*/  LEA.HI.X.SX32 R5, R0, R5, 0x1, P0 ;  /* 0x0000000500057211 */ /* 0x000fcc00000f0eff */
[----:B------:R-:W2:Y:S01]  /*3150*/  LDG.E.U8 R5, desc[UR36][R4.64] ;  /* 0x0000002404057981 */ /* 0x000ea2000c1e1100 */
[----:B------:R-:W2:Y:S01]  /*3160*/  LDC.64 R6, c[0x0][0x580] ;  /* 0x00016000ff067b82 */ /* 0x000ea20000000a00 */
[----:B------:R-:W-:Y:S02]  /*3170*/  IADD3 R23, PT, PT, R23, 0x80, RZ ;  /* 0x0000008017177810 */ /* 0x000fe40007ffe0ff */
[----:B--2---:R1:W-:Y:S05]  /*3180*/  STG.E.U8 desc[UR36][R6.64], R5 ;  /* 0x0000000506007986 */ /* 0x0043ea000c101124 */
.L_x_21284:
[----:B------:R-:W-:Y:S05]  /*3190*/  BSYNC.RECONVERGENT B6 ;  /* 0x0000000000067941 */ /* 0x000fea0003800200 */
.L_x_21283:
        /* <DEDUP_REMOVED lines=31> */
.L_x_21289:
        /* <DEDUP_REMOVED lines=276> */
.L_x_21290:
[----:B------:R-:W0:Y:S02]  /*44d0*/  LDC.64 R4, c[0x0][0x730] ;  /* 0x0001cc00ff047b82 */ /* 0x000e240000000a00 */
[----:B0-----:R-:W-:-:S04]  /*44e0*/  IADD3 R4, P0, PT, R0, R4, RZ ;  /* 0x0000000400047210 */ /* 0x001fc80007f1e0ff */
[----:B------:R-:W-:-:S06]  /*44f0*/  LEA.HI.X.SX32 R5, R0, R5, 0x1, P0 ;  /* 0x0000000500057211 */ /* 0x000fcc00000f0eff */
[----:B------:R-:W2:Y:S01]  /*4500*/  LDG.E.U8 R5, desc[UR36][R4.64] ;  /* 0x0000002404057981 */ /* 0x000ea2000c1e1100 */
[----:B------:R-:W2:Y:S01]  /*4510*/  LDC.64 R6, c[0x0][0x580] ;  /* 0x00016000ff067b82 */ /* 0x000ea20000000a00 */
[----:B------:R-:W-:Y:S02]  /*4520*/  IADD3 R23, PT, PT, R23, 0x80, RZ ;  /* 0x0000008017177810 */ /* 0x000fe40007ffe0ff */
[----:B--2---:R2:W-:Y:S05]  /*4530*/  STG.E.U8 desc[UR36][R6.64], R5 ;  /* 0x0000000506007986 */ /* 0x0045ea000c101124 */
.L_x_21288:
[----:B------:R-:W-:Y:S05]  /*4540*/  BSYNC.RECONVERGENT B6 ;  /* 0x0000000000067941 */ /* 0x000fea0003800200 */
.L_x_21287:
        /* <DEDUP_REMOVED lines=30> */
.L_x_21291:
        /* <DEDUP_REMOVED lines=276> */
.L_x_21292:
[----:B------:R-:W0:Y:S02]  /*5870*/  LDC.64 R2, c[0x0][0x730] ;  /* 0x0001cc00ff027b82 */ /* 0x000e240000000a00 */
[----:B0-----:R-:W-:-:S04]  /*5880*/  IADD3 R2, P0, PT, R0, R2, RZ ;  /* 0x0000000200027210 */ /* 0x001fc80007f1e0ff */
[----:B------:R-:W-:-:S06]  /*5890*/  LEA.HI.X.SX32 R3, R0, R3, 0x1, P0 ;  /* 0x0000000300037211 */ /* 0x000fcc00000f0eff */
[----:B------:R-:W2:Y:S01]  /*58a0*/  LDG.E.U8 R3, desc[UR36][R2.64] ;  /* 0x0000002402037981 */ /* 0x000ea2000c1e1100 */
[----:B------:R-:W2:Y:S03]  /*58b0*/  LDC.64 R4, c[0x0][0x580] ;  /* 0x00016000ff047b82 */ /* 0x000ea60000000a00 */
[----:B--2---:R-:W-:Y:S01]  /*58c0*/  STG.E.U8 desc[UR36][R4.64], R3 ;  /* 0x0000000304007986 */ /* 0x004fe2000c101124 */
[----:B------:R-:W-:Y:S05]  /*58d0*/  EXIT ;  /* 0x000000000000794d */ /* 0x000fea0003800000 */
.L_x_21267:
        /* <DEDUP_REMOVED lines=31> */
.L_x_21295:
        /* <DEDUP_REMOVED lines=11> */
.L_x_21294:
[----:B------:R-:W-:Y:S05]  /*5b80*/  BSYNC.RECONVERGENT B6 ;  /* 0x0000000000067941 */ /* 0x000fea0003800200 */
.L_x_21293:
        /* <DEDUP_REMOVED lines=31> */
.L_x_21298:
        /* <DEDUP_REMOVED lines=11> */
.L_x_21297:
[----:B------:R-:W-:Y:S05]  /*5e30*/  BSYNC.RECONVERGENT B6 ;  /* 0x0000000000067941 */ /* 0x000fea0003800200 */
.L_x_21296:
        /* <DEDUP_REMOVED lines=31> */
.L_x_21301:
        /* <DEDUP_REMOVED lines=11> */
.L_x_21300:
[----:B------:R-:W-:Y:S05]  /*60e0*/  BSYNC.RECONVERGENT B6 ;  /* 0x0000000000067941 */ /* 0x000fea0003800200 */
.L_x_21299:
        /* <DEDUP_REMOVED lines=30> */
.L_x_21302:
        /* <DEDUP_REMOVED lines=11> */
.L_x_21266:
        /* <DEDUP_REMOVED lines=310> */
.L_x_21307:
        /* <DEDUP_REMOVED lines=29> */
.L_x_21309:
[----:B------:R-:W-:Y:S05]  /*78b0*/  BSYNC.RECONVERGENT B6 ;  /* 0x0000000000067941 */ /* 0x000fea0003800200 */
.L_x_21308:
[----:B------:R-:W0:Y:S01]  /*78c0*/  LDC.64 R4, c[0x0][0x730] ;  /* 0x0001cc00ff047b82 */ /* 0x000e220000000a00 */
[----:B------:R-:W1:Y:S01]  /*78d0*/  LDCU.64 UR4, c[0x0][0x580] ;  /* 0x0000b000ff0477ac */ /* 0x000e620008000a00 */
[----:B0-----:R-:W2:Y:S01]  /*78e0*/  LDG.E.U8 R5, desc[UR36][R4.64] ;  /* 0x0000002404057981 */ /* 0x001ea2000c1e1100 */
[----:B-1----:R-:W-:Y:S02]  /*78f0*/  IADD3 R2, P0, PT, R17, UR4, RZ ;  /* 0x0000000411027c10 */ /* 0x002fe4000ff1e0ff */
[----:B------:R-:W-:-:S03]  /*7900*/  IADD3 R23, PT, PT, R23, 0x80, RZ ;  /* 0x0000008017177810 */ /* 0x000fc60007ffe0ff */
[----:B------:R-:W-:-:S05]  /*7910*/  IMAD.X R3, RZ, RZ, UR5, P0 ;  /* 0x00000005ff037e24 */ /* 0x000fca00080e06ff */
[----:B--2---:R0:W-:Y:S03]  /*7920*/  STG.E.U8 desc[UR36][R2.64], R5 ;  /* 0x0000000502007986 */ /* 0x0041e6000c101124 */
.L_x_21306:
[----:B------:R-:W-:Y:S05]  /*7930*/  BSYNC.RECONVERGENT B7 ;  /* 0x0000000000077941 */ /* 0x000fea0003800200 */
.L_x_21305:
        /* <DEDUP_REMOVED lines=302> */
.L_x_21312:
        /* <DEDUP_REMOVED lines=29> */
.L_x_21314:
[----:B------:R-:W-:Y:S05]  /*8df0*/  BSYNC.RECONVERGENT B6 ;  /* 0x0000000000067941 */ /* 0x000fea0003800200 */
.L_x_21313:
[----:B------:R-:W0:Y:S01]  /*8e00*/  LDC.64 R4, c[0x0][0x730] ;  /* 0x0001cc00ff047b82 */ /* 0x000e220000000a00 */
[----:B------:R-:W1:Y:S01]  /*8e10*/  LDCU.64 UR4, c[0x0][0x580] ;  /* 0x0000b000ff0477ac */ /* 0x000e620008000a00 */
[----:B0-----:R-:W2:Y:S01]  /*8e20*/  LDG.E.U8 R5, desc[UR36][R4.64] ;  /* 0x0000002404057981 */ /* 0x001ea2000c1e1100 */
[----:B-1----:R-:W-:Y:S01]  /*8e30*/  IADD3 R2, P0, PT, R17, UR4, RZ ;  /* 0x0000000411027c10 */ /* 0x002fe2000ff1e0ff */
[----:B------:R-:W-:-:S03]  /*8e40*/  VIADD R23, R23, 0x80 ;  /* 0x0000008017177836 */ /* 0x000fc60000000000 */
[----:B------:R-:W-:-:S05]  /*8e50*/  IADD3.X R3, PT, PT, RZ, UR5, RZ, P0, !PT ;  /* 0x00000005ff037c10 */ /* 0x000fca00087fe4ff */
[----:B--2---:R1:W-:Y:S04]  /*8e60*/  STG.E.U8 desc[UR36][R2.64], R5 ;  /* 0x0000000502007986 */ /* 0x0043e8000c101124 */
.L_x_21311:
[----:B------:R-:W-:Y:S05]  /*8e70*/  BSYNC.RECONVERGENT B7 ;  /* 0x0000000000077941 */ /* 0x000fea0003800200 */
.L_x_21310:
        /* <DEDUP_REMOVED lines=302> */
.L_x_21317:
        /* <DEDUP_REMOVED lines=29> */
.L_x_21319:
[----:B------:R-:W-:Y:S05]  /*a330*/  BSYNC.RECONVERGENT B6 ;  /* 0x0000000000067941 */ /* 0x000fea0003800200 */
.L_x_21318:
[----:B------:R-:W0:Y:S01]  /*a340*/  LDC.64 R4, c[0x0][0x730] ;  /* 0x0001cc00ff047b82 */ /* 0x000e220000000a00 */
[----:B------:R-:W1:Y:S01]  /*a350*/  LDCU.64 UR4, c[0x0][0x580] ;  /* 0x0000b000ff0477ac */ /* 0x000e620008000a00 */
[----:B0-----:R-:W2:Y:S01]  /*a360*/  LDG.E.U8 R5, desc[UR36][R4.64] ;  /* 0x0000002404057981 */ /* 0x001ea2000c1e1100 */
[----:B-1----:R-:W-:Y:S02]  /*a370*/  IADD3 R2, P0, PT, R17, UR4, RZ ;  /* 0x0000000411027c10 */ /* 0x002fe4000ff1e0ff */
[----:B------:R-:W-:Y:S02]  /*a380*/  IADD3 R23, PT, PT, R23, 0x80, RZ ;  /* 0x0000008017177810 */ /* 0x000fe40007ffe0ff */
[----:B------:R-:W-:-:S05]  /*a390*/  IADD3.X R3, PT, PT, RZ, UR5, RZ, P0, !PT ;  /* 0x00000005ff037c10 */ /* 0x000fca00087fe4ff */
[----:B--2---:R2:W-:Y:S04]  /*a3a0*/  STG.E.U8 desc[UR36][R2.64], R5 ;  /* 0x0000000502007986 */ /* 0x0045e8000c101124 */
.L_x_21316:
[----:B------:R-:W-:Y:S05]  /*a3b0*/  BSYNC.RECONVERGENT B7 ;  /* 0x0000000000077941 */ /* 0x000fea0003800200 */
.L_x_21315:
        /* <DEDUP_REMOVED lines=301> */
.L_x_21320:
        /* <DEDUP_REMOVED lines=31> */
.L_x_21322:
[----:B------:R-:W-:Y:S05]  /*b880*/  BSYNC.RECONVERGENT B6 ;  /* 0x0000000000067941 */ /* 0x000fea0003800200 */
.L_x_21321:
[----:B------:R-:W0:Y:S02]  /*b890*/  LDC.64 R2, c[0x0][0x730] ;  /* 0x0001cc00ff027b82 */ /* 0x000e240000000a00 */
[----:B0-----:R-:W2:Y:S04]  /*b8a0*/  LDG.E.U8 R3, desc[UR36][R2.64] ;  /* 0x0000002402037981 */ /* 0x001ea8000c1e1100 */
[----:B--2---:R-:W-:Y:S01]  /*b8b0*/  STG.E.U8 desc[UR36][R16.64], R3 ;  /* 0x0000000310007986 */ /* 0x004fe2000c101124 */
[----:B------:R-:W-:Y:S05]  /*b8c0*/  EXIT ;  /* 0x000000000000794d */ /* 0x000fea0003800000 */
.L_x_21304:
        /* <DEDUP_REMOVED lines=308> */
.L_x_21325:
        /* <DEDUP_REMOVED lines=29> */
.L_x_21327:
[----:B------:R-:W-:Y:S05]  /*cde0*/  BSYNC.RECONVERGENT B6 ;  /* 0x0000000000067941 */ /* 0x000fea0003800200 */
.L_x_21326:
        /* <DEDUP_REMOVED lines=276> */
.L_x_21328:
        /* <DEDUP_REMOVED lines=9> */
.L_x_21324:
[----:B------:R-:W-:Y:S05]  /*dfc0*/  BSYNC.RECONVERGENT B7 ;  /* 0x0000000000077941 */ /* 0x000fea0003800200 */
.L_x_21323:
        /* <DEDUP_REMOVED lines=303> */
.L_x_21331:
        /* <DEDUP_REMOVED lines=29> */
.L_x_21333:
[----:B------:R-:W-:Y:S05]  /*f490*/  BSYNC.RECONVERGENT B6 ;  /* 0x0000000000067941 */ /* 0x000fea0003800200 */
.L_x_21332:
        /* <DEDUP_REMOVED lines=276> */
.L_x_21334:
        /* <DEDUP_REMOVED lines=9> */
.L_x_21330:
[----:B------:R-:W-:Y:S05]  /*10670*/  BSYNC.RECONVERGENT B7 ;  /* 0x0000000000077941 */ /* 0x000fea0003800200 */
.L_x_21329:
        /* <DEDUP_REMOVED lines=303> */
.L_x_21337:
        /* <DEDUP_REMOVED lines=29> */
.L_x_21339:
[----:B------:R-:W-:Y:S05]  /*11b40*/  BSYNC.RECONVERGENT B6 ;  /* 0x0000000000067941 */ /* 0x000fea0003800200 */
.L_x_21338:
        /* <DEDUP_REMOVED lines=276> */
.L_x_21340:
        /* <DEDUP_REMOVED lines=9> */
.L_x_21336:
[----:B------:R-:W-:Y:S05]  /*12d20*/  BSYNC.RECONVERGENT B7 ;  /* 0x0000000000077941 */ /* 0x000fea0003800200 */
.L_x_21335:
        /* <DEDUP_REMOVED lines=302> */
.L_x_21341:
        /* <DEDUP_REMOVED lines=31> */
.L_x_21343:
[----:B------:R-:W-:Y:S05]  /*14200*/  BSYNC.RECONVERGENT B6 ;  /* 0x0000000000067941 */ /* 0x000fea0003800200 */
.L_x_21342:
        /* <DEDUP_REMOVED lines=276> */
.L_x_21344:
[----:B------:R-:W0:Y:S02]  /*15350*/  LDCU.64 UR4, c[0x0][0x730] ;  /* 0x0000e600ff0477ac */ /* 0x000e240008000a00 */
[----:B0-----:R-:W-:-:S04]  /*15360*/  IADD3 R2, P0, PT, R0, UR4, RZ ;  /* 0x0000000400027c10 */ /* 0x001fc8000ff1e0ff */
[----:B------:R-:W-:-:S06]  /*15370*/  LEA.HI.X.SX32 R3, R0, UR5, 0x1, P0 ;  /* 0x0000000500037c11 */ /* 0x000fcc00080f0eff */
[----:B------:R-:W2:Y:S04]  /*15380*/  LDG.E.U8 R3, desc[UR36][R2.64] ;  /* 0x0000002402037981 */ /* 0x000ea8000c1e1100 */
[----:B--2---:R-:W-:Y:S01]  /*15390*/  STG.E.U8 desc[UR36][R18.64], R3 ;  /* 0x0000000312007986 */ /* 0x004fe2000c101124 */
[----:B------:R-:W-:Y:S05]  /*153a0*/  EXIT ;  /* 0x000000000000794d */ /* 0x000fea0003800000 */
.L_x_21303:
        /* <DEDUP_REMOVED lines=305> */
.L_x_21347:
        /* <DEDUP_REMOVED lines=29> */
.L_x_21349:
[----:B------:R-:W-:Y:S05]  /*16890*/  BSYNC.RECONVERGENT B6 ;  /* 0x0000000000067941 */ /* 0x000fea0003800200 */
.L_x_21348:
        /* <DEDUP_REMOVED lines=13> */
.L_x_21346:
[----:B------:R-:W-:Y:S05]  /*16970*/  BSYNC.RECONVERGENT B7 ;  /* 0x0000000000077941 */ /* 0x000fea0003800200 */
.L_x_21345:
        /* <DEDUP_REMOVED lines=302> */
.L_x_21352:
        /* <DEDUP_REMOVED lines=29> */
.L_x_21354:
[----:B------:R-:W-:Y:S05]  /*17e30*/  BSYNC.RECONVERGENT B6 ;  /* 0x0000000000067941 */ /* 0x000fea0003800200 */
.L_x_21353:
        /* <DEDUP_REMOVED lines=13> */
.L_x_21351:
[----:B------:R-:W-:Y:S05]  /*17f10*/  BSYNC.RECONVERGENT B7 ;  /* 0x0000000000077941 */ /* 0x000fea0003800200 */
.L_x_21350:
        /* <DEDUP_REMOVED lines=302> */
.L_x_21357:
        /* <DEDUP_REMOVED lines=29> */
.L_x_21359:
[----:B------:R-:W-:Y:S05]  /*193d0*/  BSYNC.RECONVERGENT B6 ;  /* 0x0000000000067941 */ /* 0x000fea0003800200 */
.L_x_21358:
        /* <DEDUP_REMOVED lines=13> */
.L_x_21356:
[----:B------:R-:W-:Y:S05]  /*194b0*/  BSYNC.RECONVERGENT B7 ;  /* 0x0000000000077941 */ /* 0x000fea0003800200 */
.L_x_21355:
        /* <DEDUP_REMOVED lines=301> */
.L_x_21360:
        /* <DEDUP_REMOVED lines=31> */
.L_x_21362:
[----:B------:R-:W-:Y:S05]  /*1a980*/  BSYNC.RECONVERGENT B6 ;  /* 0x0000000000067941 */ /* 0x000fea0003800200 */
.L_x_21361:
        /* <DEDUP_REMOVED lines=10> */
.L_x_21363:
        /* <DEDUP_REMOVED lines=13> */
.L_x_41855:


//--------------------- .text._ZN2at6native24index_elementwise_kernelILi128ELi4EZNS0_20cuda_take_put_kernelIhlZZZZZNS0_11take_kernelERNS_14TensorIteratorERKNS_10TensorBaseEENKUlvE_clEvENKUlvE_clEvENKUlvE_clEvENKUlvE0_clEvEUlRhlE_EEvS4_S7_RKT1_EUliE_EEvlSE_ --------------------------
	.section	.text._ZN2at6native24index_elementwise_kernelILi128ELi4EZNS0_20cuda_take_put_kernelIhlZZZZZNS0_11take_kernelERNS_14TensorIteratorERKNS_10TensorBaseEENKUlvE_clEvENKUlvE_clEvENKUlvE_clEvENKUlvE0_clEvEUlRhlE_EEvS4_S7_RKT1_EUliE_EEvlSE_,"ax",@progbits
	.align	128
        .global         _ZN2at6native24index_elementwise_kernelILi128ELi4EZNS0_20cuda_take_put_kernelIhlZZZZZNS0_11take_kernelERNS_14TensorIteratorERKNS_10TensorBaseEENKUlvE_clEvENKUlvE_clEvENKUlvE_clEvENKUlvE0_clEvEUlRhlE_EEvS4_S7_RKT1_EUliE_EEvlSE_
        .type           _ZN2at6native24index_elementwise_kernelILi128ELi4EZNS0_20cuda_take_put_kernelIhlZZZZZNS0_11take_kernelERNS_14TensorIteratorERKNS_10TensorBaseEENKUlvE_clEvENKUlvE_clEvENKUlvE_clEvENKUlvE0_clEvEUlRhlE_EEvS4_S7_RKT1_EUliE_EEvlSE_,@function
        .size           _ZN2at6native24index_elementwise_kernelILi128ELi4EZNS0_20cuda_take_put_kernelIhlZZZZZNS0_11take_kernelERNS_14TensorIteratorERKNS_10TensorBaseEENKUlvE_clEvENKUlvE_clEvENKUlvE_clEvENKUlvE0_clEvEUlRhlE_EEvS4_S7_RKT1_EUliE_EEvlSE_,(.L_x_41696 - _ZN2at6native24index_elementwise_kernelILi128ELi4EZNS0_20cuda_take_put_kernelIhlZZZZZNS0_11take_kernelERNS_14TensorIteratorERKNS_10TensorBaseEENKUlvE_clEvENKUlvE_clEvENKUlvE_clEvENKUlvE0_clEvEUlRhlE_EEvS4_S7_RKT1_EUliE_EEvlSE_)
        .other          _ZN2at6native24index_elementwise_kernelILi128ELi4EZNS0_20cuda_take_put_kernelIhlZZZZZNS0_11take_kernelERNS_14TensorIteratorERKNS_10TensorBaseEENKUlvE_clEvENKUlvE_clEvENKUlvE_clEvENKUlvE0_clEvEUlRhlE_EEvS4_S7_RKT1_EUliE_EEvlSE_,@"STO_CUDA_ENTRY STV_DEFAULT"
_ZN2at6native24index_elementwise_kernelILi128ELi4EZNS0_20cuda_take_put_kernelIhlZZZZZNS0_11take_kernelERNS_14TensorIteratorERKNS_10TensorBaseEENKUlvE_clEvENKUlvE_clEvENKUlvE_clEvENKUlvE0_clEvEUlRhlE_EEvS4_S7_RKT1_EUliE_EEvlSE_:
.text._ZN2at6native24index_elementwise_kernelILi128ELi4EZNS0_20cuda_take_put_kernelIhlZZZZZNS0_11take_kernelERNS_14TensorIteratorERKNS_10TensorBaseEENKUlvE_clEvENKUlvE_clEvENKUlvE_clEvENKUlvE0_clEvEUlRhlE_EEvS4_S7_RKT1_EUliE_EEvlSE_:
        /* <DEDUP_REMOVED lines=47> */
.L_x_21369:
[----:B------:R-:W0:Y:S02]  /*02f0*/  LDC.64 R2, c[0x0][0x738] ;  /* 0x0001ce00ff027b82 */ /* 0x000e240000000a00 */
[----:B0-----:R-:W2:Y:S06]  /*0300*/  LDG.E.U8 R3, desc[UR36][R2.64] ;  /* 0x0000002402037981 */ /* 0x001eac000c1e1100 */
[----:B------:R-:W2:Y:S01]  /*0310*/  LDC.64 R4, c[0x0][0x580] ;  /* 0x00016000ff047b82 */ /* 0x000ea20000000a00 */
[----:B------:R-:W-:Y:S01]  /*0320*/  VIADD R16, R16, 0x80 ;  /* 0x0000008010107836 */ /* 0x000fe20000000000 */
[----:B--2---:R0:W-:Y:S06]  /*0330*/  STG.E.U8 desc[UR36][R4.64], R3 ;  /* 0x0000000304007986 */ /* 0x0041ec000c101124 */
.L_x_21368:
[----:B------:R-:W-:Y:S05]  /*0340*/  BSYNC.RECONVERGENT B6 ;  /* 0x0000000000067941 */ /* 0x000fea0003800200 */
.L_x_21367:
        /* <DEDUP_REMOVED lines=31> */
.L_x_21372:
[----:B------:R-:W0:Y:S02]  /*0540*/  LDC.64 R2, c[0x0][0x738] ;  /* 0x0001ce00ff027b82 */ /* 0x000e240000000a00 */
[----:B0-----:R-:W2:Y:S06]  /*0550*/  LDG.E.U8 R3, desc[UR36][R2.64] ;  /* 0x0000002402037981 */ /* 0x001eac000c1e1100 */
[----:B------:R-:W2:Y:S01]  /*0560*/  LDC.64 R4, c[0x0][0x580] ;  /* 0x00016000ff047b82 */ /* 0x000ea20000000a00 */
[----:B------:R-:W-:Y:S01]  /*0570*/  VIADD R16, R16, 0x80 ;  /* 0x0000008010107836 */ /* 0x000fe20000000000 */
[----:B--2---:R1:W-:Y:S06]  /*0580*/  STG.E.U8 desc[UR36][R4.64], R3 ;  /* 0x0000000304007986 */ /* 0x0043ec000c101124 */
.L_x_21371:
[----:B------:R-:W-:Y:S05]  /*0590*/  BSYNC.RECONVERGENT B6 ;  /* 0x0000000000067941 */ /* 0x000fea0003800200 */
.L_x_21370:
        /* <DEDUP_REMOVED lines=31> */
.L_x_21375:
[----:B------:R-:W0:Y:S02]  /*0790*/  LDC.64 R2, c[0x0][0x738] ;  /* 0x0001ce00ff027b82 */ /* 0x000e240000000a00 */
[----:B0-----:R-:W2:Y:S06]  /*07a0*/  LDG.E.U8 R3, desc[UR36][R2.64] ;  /* 0x0000002402037981 */ /* 0x001eac000c1e1100 */
[----:B------:R-:W2:Y:S01]  /*07b0*/  LDC.64 R4, c[0x0][0x580] ;  /* 0x00016000ff047b82 */ /* 0x000ea20000000a00 */
[----:B------:R-:W-:Y:S01]  /*07c0*/  VIADD R16, R16, 0x80 ;  /* 0x0000008010107836 */ /* 0x000fe20000000000 */
[----:B--2---:R2:W-:Y:S06]  /*07d0*/  STG.E.U8 desc[UR36][R4.64], R3 ;  /* 0x0000000304007986 */ /* 0x0045ec000c101124 */
.L_x_21374:
[----:B------:R-:W-:Y:S05]  /*07e0*/  BSYNC.RECONVERGENT B6 ;  /* 0x0000000000067941 */ /* 0x000fea0003800200 */
.L_x_21373:
        /* <DEDUP_REMOVED lines=30> */
.L_x_21376:
[----:B------:R-:W0:Y:S02]  /*09d0*/  LDC.64 R2, c[0x0][0x738] ;  /* 0x0001ce00ff027b82 */ /* 0x000e240000000a00 */
[----:B0-----:R-:W2:Y:S06]  /*09e0*/  LDG.E.U8 R3, desc[UR36][R2.64] ;  /* 0x0000002402037981 */ /* 0x001eac000c1e1100 */
[----:B------:R-:W2:Y:S02]  /*09f0*/  LDC.64 R4, c[0x0][0x580] ;  /* 0x00016000ff047b82 */ /* 0x000ea40000000a00 */
[----:B--2---:R-:W-:Y:S01]  /*0a00*/  STG.E.U8 desc[UR36][R4.64], R3 ;  /* 0x0000000304007986 */ /* 0x004fe2000c101124 */
[----:B------:R-:W-:Y:S05]  /*0a10*/  EXIT ;  /* 0x000000000000794d */ /* 0x000fea0003800000 */
.L_x_21366:
        /* <DEDUP_REMOVED lines=35> */
.L_x_21379:
        /* <DEDUP_REMOVED lines=35> */
.L_x_21380:
[----:B------:R-:W0:Y:S01]  /*0e80*/  LDCU.64 UR4, c[0x0][0x5a8] ;  /* 0x0000b500ff0477ac */ /* 0x000e220008000a00 */
[----:B------:R-:W-:Y:S01]  /*0e90*/  IMAD.MOV.U32 R10, RZ, RZ, R12 ;  /* 0x000000ffff0a7224 */ /* 0x000fe200078e000c */
[----:B------:R-:W-:Y:S02]  /*0ea0*/  MOV R9, R13 ;  /* 0x0000000d00097202 */ /* 0x000fe40000000f00 */
[----:B------:R-:W-:Y:S02]  /*0eb0*/  MOV R0, 0xef0 ;  /* 0x00000ef000007802 */ /* 0x000fe40000000f00 */
[----:B0-----:R-:W-:Y:S01]  /*0ec0*/  MOV R4, UR4 ;  /* 0x0000000400047c02 */ /* 0x001fe20008000f00 */
[----:B------:R-:W-:-:S07]  /*0ed0*/  IMAD.U32 R3, RZ, RZ, UR5 ;  /* 0x00000005ff037e24 */ /* 0x000fce000f8e00ff */
[----:B------:R-:W-:Y:S05]  /*0ee0*/  CALL.REL.NOINC `($__internal_22_$__cuda_sm20_div_u64) ;  /* 0x000003c800ec7944 */ /* 0x000fea0003c00000 */
        /* <DEDUP_REMOVED lines=10> */
.L_x_21381:
        /* <DEDUP_REMOVED lines=37> */
.L_x_21384:
[----:B------:R-:W0:Y:S01]  /*11e0*/  LDCU.64 UR4, c[0x0][0x5b0] ;  /* 0x0000b600ff0477ac */ /* 0x000e220008000a00 */
[----:B------:R-:W-:Y:S01]  /*11f0*/  MOV R10, R12 ;  /* 0x0000000c000a7202 */ /* 0x000fe20000000f00 */
[----:B------:R-:W-:Y:S01]  /*1200*/  IMAD.MOV.U32 R9, RZ, RZ, R13 ;  /* 0x000000ffff097224 */ /* 0x000fe200078e000d */
[----:B------:R-:W-:Y:S01]  /*1210*/  MOV R0, 0x1250 ;  /* 0x0000125000007802 */ /* 0x000fe20000000f00 */
[----:B0-----:R-:W-:Y:S01]  /*1220*/  IMAD.U32 R4, RZ, RZ, UR4 ;  /* 0x00000004ff047e24 */ /* 0x001fe2000f8e00ff */
[----:B------:R-:W-:-:S07]  /*1230*/  MOV R3, UR5 ;  /* 0x0000000500037c02 */ /* 0x000fce0008000f00 */
[----:B------:R-:W-:Y:S05]  /*1240*/  CALL.REL.NOINC `($__internal_22_$__cuda_sm20_div_u64) ;  /* 0x000003c800147944 */ /* 0x000fea0003c00000 */
        /* <DEDUP_REMOVED lines=11> */
.L_x_21385:
[----:B------:R-:W-:Y:S05]  /*1300*/  BSYNC.RECONVERGENT B0 ;  /* 0x0000000000007941 */ /* 0x000fea0003800200 */
.L_x_21383:
        /* <DEDUP_REMOVED lines=38> */
.L_x_21387:
        /* <DEDUP_REMOVED lines=18> */
.L_x_21388:
[----:B------:R-:W-:Y:S05]  /*1690*/  BSYNC.RECONVERGENT B0 ;  /* 0x0000000000007941 */ /* 0x000fea0003800200 */
.L_x_21386:
        /* <DEDUP_REMOVED lines=38> */
.L_x_21390:
        /* <DEDUP_REMOVED lines=18> */
.L_x_21391:
[----:B------:R-:W-:Y:S05]  /*1a20*/  BSYNC.RECONVERGENT B0 ;  /* 0x0000000000007941 */ /* 0x000fea0003800200 */
.L_x_21389:
        /* <DEDUP_REMOVED lines=38> */
.L_x_21393:
        /* <DEDUP_REMOVED lines=18> */
.L_x_21394:
[----:B------:R-:W-:Y:S05]  /*1db0*/  BSYNC.RECONVERGENT B0 ;  /* 0x0000000000007941 */ /* 0x000fea0003800200 */
.L_x_21392:
        /* <DEDUP_REMOVED lines=38> */
.L_x_21396:
        /* <DEDUP_REMOVED lines=18> */
.L_x_21397:
[----:B------:R-:W-:Y:S05]  /*2140*/  BSYNC.RECONVERGENT B0 ;  /* 0x0000000000007941 */ /* 0x000fea0003800200 */
.L_x_21395:
        /* <DEDUP_REMOVED lines=38> */
.L_x_21399:
        /* <DEDUP_REMOVED lines=18> */
.L_x_21400:
[----:B------:R-:W-:Y:S05]  /*24d0*/  BSYNC.RECONVERGENT B0 ;  /* 0x0000000000007941 */ /* 0x000fea0003800200 */
.L_x_21398:
        /* <DEDUP_REMOVED lines=38> */
.L_x_21402:
        /* <DEDUP_REMOVED lines=18> */
.L_x_21403:
[----:B------:R-:W-:Y:S05]  /*2860*/  BSYNC.RECONVERGENT B0 ;  /* 0x0000000000007941 */ /* 0x000fea0003800200 */
.L_x_21401:
        /* <DEDUP_REMOVED lines=38> */
.L_x_21405:
        /* <DEDUP_REMOVED lines=18> */
.L_x_21406:
[----:B------:R-:W-:Y:S05]  /*2bf0*/  BSYNC.RECONVERGENT B0 ;  /* 0x0000000000007941 */ /* 0x000fea0003800200 */
.L_x_21404:
        /* <DEDUP_REMOVED lines=38> */
.L_x_21408:
        /* <DEDUP_REMOVED lines=18> */
.L_x_21409:
[----:B------:R-:W-:Y:S05]  /*2f80*/  BSYNC.RECONVERGENT B0 ;  /* 0x0000000000007941 */ /* 0x000fea0003800200 */
.L_x_21407:
        /* <DEDUP_REMOVED lines=38> */
.L_x_21411:
        /* <DEDUP_REMOVED lines=18> */
.L_x_21412:
[----:B------:R-:W-:Y:S05]  /*3310*/  BSYNC.RECONVERGENT B0 ;  /* 0x0000000000007941 */ /* 0x000fea0003800200 */
.L_x_21410:
        /* <DEDUP_REMOVED lines=38> */
.L_x_21414:
        /* <DEDUP_REMOVED lines=18> */
.L_x_21415:
[----:B------:R-:W-:Y:S05]  /*36a0*/  BSYNC.RECONVERGENT B0 ;  /* 0x0000000000007941 */ /* 0x000fea0003800200 */
.L_x_21413:
        /* <DEDUP_REMOVED lines=38> */
.L_x_21417:
        /* <DEDUP_REMOVED lines=18> */
.L_x_21418:
[----:B------:R-:W-:Y:S05]  /*3a30*/  BSYNC.RECONVERGENT B0 ;  /* 0x0000000000007941 */ /* 0x000fea0003800200 */
.L_x_21416:
        /* <DEDUP_REMOVED lines=38> */
.L_x_21420:
        /* <DEDUP_REMOVED lines=18> */
.L_x_21421:
[----:B------:R-:W-:Y:S05]  /*3dc0*/  BSYNC.RECONVERGENT B0 ;  /* 0x0000000000007941 */ /* 0x000fea0003800200 */
.L_x_21419:
        /* <DEDUP_REMOVED lines=38> */
.L_x_21423:
        /* <DEDUP_REMOVED lines=18> */
.L_x_21424:
[----:B------:R-:W-:Y:S05]  /*4150*/  BSYNC.RECONVERGENT B0 ;  /* 0x0000000000007941 */ /* 0x000fea0003800200 */
.L_x_21422:
        /* <DEDUP_REMOVED lines=38> */
.L_x_21426:
        /* <DEDUP_REMOVED lines=18> */
.L_x_21427:
[----:B------:R-:W-:Y:S05]  /*44e0*/  BSYNC.RECONVERGENT B0 ;  /* 0x0000000000007941 */ /* 0x000fea0003800200 */
.L_x_21425:
        /* <DEDUP_REMOVED lines=38> */
.L_x_21429:
        /* <DEDUP_REMOVED lines=18> */
.L_x_21430:
[----:B------:R-:W-:Y:S05]  /*4870*/  BSYNC.RECONVERGENT B0 ;  /* 0x0000000000007941 */ /* 0x000fea0003800200 */
.L_x_21428:
        /* <DEDUP_REMOVED lines=38> */
.L_x_21432:
        /* <DEDUP_REMOVED lines=18> */
.L_x_21433:
[----:B------:R-:W-:Y:S05]  /*4c00*/  BSYNC.RECONVERGENT B0 ;  /* 0x0000000000007941 */ /* 0x000fea0003800200 */
.L_x_21431:
        /* <DEDUP_REMOVED lines=38> */
.L_x_21435:
        /* <DEDUP_REMOVED lines=18> */
.L_x_21436:
[----:B------:R-:W-:Y:S05]  /*4f90*/  BSYNC.RECONVERGENT B0 ;  /* 0x0000000000007941 */ /* 0x000fea0003800200 */
.L_x_21434:
        /* <DEDUP_REMOVED lines=38> */
.L_x_21438:
        /* <DEDUP_REMOVED lines=18> */
.L_x_21439:
[----:B------:R-:W-:Y:S05]  /*5320*/  BSYNC.RECONVERGENT B0 ;  /* 0x0000000000007941 */ /* 0x000fea0003800200 */
.L_x_21437:
        /* <DEDUP_REMOVED lines=38> */
.L_x_21441:
        /* <DEDUP_REMOVED lines=18> */
.L_x_21442:
[----:B------:R-:W-:Y:S05]  /*56b0*/  BSYNC.RECONVERGENT B0 ;  /* 0x0000000000007941 */ /* 0x000fea0003800200 */
.L_x_21440:
        /* <DEDUP_REMOVED lines=38> */
.L_x_21444:
        /* <DEDUP_REMOVED lines=18> */
.L_x_21445:
[----:B------:R-:W-:Y:S05]  /*5a40*/  BSYNC.RECONVERGENT B0 ;  /* 0x0000000000007941 */ /* 0x000fea0003800200 */
.L_x_21443:
        /* <DEDUP_REMOVED lines=38> */
.L_x_21447:
        /* <DEDUP_REMOVED lines=18> */
.L_x_21448:
[----:B------:R-:W-:Y:S05]  /*5dd0*/  BSYNC.RECONVERGENT B0 ;  /* 0x0000000000007941 */ /* 0x000fea0003800200 */
.L_x_21446:
        /* <DEDUP_REMOVED lines=37> */
.L_x_21450:
        /* <DEDUP_REMOVED lines=16> */
.L_x_21451:
[----:B------:R-:W-:Y:S05]  /*6130*/  BSYNC.RECONVERGENT B0 ;  /* 0x0000000000007941 */ /* 0x000fea0003800200 */
.L_x_21449:
        /* <DEDUP_REMOVED lines=34> */
.L_x_21453:
[----:B------:R-:W-:Y:S01]  /*6360*/  IMAD.MOV.U32 R8, RZ, RZ, R6 ;  /* 0x000000ffff087224 */ /* 0x000fe200078e0006 */
[----:B------:R-:W-:Y:S02]  /*6370*/  MOV R10, R7 ;  /* 0x00000007000a7202 */ /* 0x000fe40000000f00 */
[----:B------:R-:W-:-:S07]  /*6380*/  MOV R9, 0x63a0 ;  /* 0x000063a000097802 */ /* 0x000fce0000000f00 */
[----:B------:R-:W-:Y:S05]  /*6390*/  CALL.REL.NOINC `($__internal_23_$__cuda_sm20_rem_u64) ;  /* 0x0000037800e07944 */ /* 0x000fea0003c00000 */
[----:B------:R-:W-:Y:S01]  /*63a0*/  IMAD.MOV.U32 R4, RZ, RZ, R0 ;  /* 0x000000ffff047224 */ /* 0x000fe200078e0000 */
[----:B------:R-:W-:-:S07]  /*63b0*/  MOV R5, R3 ;  /* 0x0000000300057202 */ /* 0x000fce0000000f00 */
.L_x_21454:
[----:B------:R-:W-:Y:S05]  /*63c0*/  BSYNC.RECONVERGENT B0 ;  /* 0x0000000000007941 */ /* 0x000fea0003800200 */
.L_x_21452:
[----:B------:R-:W0:Y:S01]  /*63d0*/  LDCU.64 UR4, c[0x0][0x730] ;  /* 0x0000e600ff0477ac */ /* 0x000e220008000a00 */
[----:B------:R-:W-:Y:S02]  /*63e0*/  IMAD.MOV.U32 R3, RZ, RZ, R17 ;  /* 0x000000ffff037224 */ /* 0x000fe400078e0011 */
[----:B0-----:R-:W-:Y:S02]  /*63f0*/  IMAD R5, R5, UR4, RZ ;  /* 0x0000000405057c24 */ /* 0x001fe4000f8e02ff */
[----:B------:R-:W-:-:S04]  /*6400*/  IMAD.WIDE.U32 R2, R4, UR4, R2 ;  /* 0x0000000404027c25 */ /* 0x000fc8000f8e0002 */
[----:B------:R-:W-:-:S05]  /*6410*/  IMAD R5, R4, UR5, R5 ;  /* 0x0000000504057c24 */ /* 0x000fca000f8e0205 */
[----:B------:R-:W-:-:S07]  /*6420*/  IADD3 R17, PT, PT, R3, R5, RZ ;  /* 0x0000000503117210 */ /* 0x000fce0007ffe0ff */
.L_x_21382:
[----:B------:R-:W0:Y:S02]  /*6430*/  LDCU.64 UR4, c[0x0][0x738] ;  /* 0x0000e700ff0477ac */ /* 0x000e240008000a00 */
[----:B0-----:R-:W-:-:S04]  /*6440*/  IADD3 R2, P0, PT, R2, UR4, RZ ;  /* 0x0000000402027c10 */ /* 0x001fc8000ff1e0ff */
[----:B------:R-:W-:-:S06]  /*6450*/  IADD3.X R3, PT, PT, R17, UR5, RZ, P0, !PT ;  /* 0x0000000511037c10 */ /* 0x000fcc00087fe4ff */
[----:B------:R-:W2:Y:S01]  /*6460*/  LDG.E.U8 R3, desc[UR36][R2.64] ;  /* 0x0000002402037981 */ /* 0x000ea2000c1e1100 */
[----:B------:R-:W2:Y:S01]  /*6470*/  LDC.64 R4, c[0x0][0x580] ;  /* 0x00016000ff047b82 */ /* 0x000ea20000000a00 */
[----:B------:R-:W-:Y:S02]  /*6480*/  VIADD R16, R16, 0x80 ;  /* 0x0000008010107836 */ /* 0x000fe40000000000 */
[----:B--2---:R0:W-:Y:S05]  /*6490*/  STG.E.U8 desc[UR36][R4.64], R3 ;  /* 0x0000000304007986 */ /* 0x0041ea000c101124 */
.L_x_21378:
[----:B------:R-:W-:Y:S05]  /*64a0*/  BSYNC.RECONVERGENT B6 ;  /* 0x0000000000067941 */ /* 0x000fea0003800200 */
.L_x_21377:
        /* <DEDUP_REMOVED lines=31> */
.L_x_21457:
        /* <DEDUP_REMOVED lines=36> */
.L_x_21458:
        /* <DEDUP_REMOVED lines=17> */
.L_x_21459:
        /* <DEDUP_REMOVED lines=37> */
.L_x_21462:
        /* <DEDUP_REMOVED lines=18> */
.L_x_21463:
[----:B------:R-:W-:Y:S05]  /*6d60*/  BSYNC.RECONVERGENT B0 ;  /* 0x0000000000007941 */ /* 0x000fea0003800200 */
.L_x_21461:
        /* <DEDUP_REMOVED lines=38> */
.L_x_21465:
        /* <DEDUP_REMOVED lines=18> */
.L_x_21466:
[----:B------:R-:W-:Y:S05]  /*70f0*/  BSYNC.RECONVERGENT B0 ;  /* 0x0000000000007941 */ /* 0x000fea0003800200 */
.L_x_21464:
        /* <DEDUP_REMOVED lines=38> */
.L_x_21468:
        /* <DEDUP_REMOVED lines=18> */
.L_x_21469:
[----:B------:R-:W-:Y:S05]  /*7480*/  BSYNC.RECONVERGENT B0 ;  /* 0x0000000000007941 */ /* 0x000fea0003800200 */
.L_x_21467:
        /* <DEDUP_REMOVED lines=38> */
.L_x_21471:
        /* <DEDUP_REMOVED lines=18> */
.L_x_21472:
[----:B------:R-:W-:Y:S05]  /*7810*/  BSYNC.RECONVERGENT B0 ;  /* 0x0000000000007941 */ /* 0x000fea0003800200 */
.L_x_21470:
        /* <DEDUP_REMOVED lines=38> */
.L_x_21474:
        /* <DEDUP_REMOVED lines=18> */
.L_x_21475:
[----:B------:R-:W-:Y:S05]  /*7ba0*/  BSYNC.RECONVERGENT B0 ;  /* 0x0000000000007941 */ /* 0x000fea0003800200 */
.L_x_21473:
        /* <DEDUP_REMOVED lines=38> */
.L_x_21477:
        /* <DEDUP_REMOVED lines=18> */
.L_x_21478:
[----:B------:R-:W-:Y:S05]  /*7f30*/  BSYNC.RECONVERGENT B0 ;  /* 0x0000000000007941 */ /* 0x000fea0003800200 */
.L_x_21476:
        /* <DEDUP_REMOVED lines=38> */
.L_x_21480:
        /* <DEDUP_REMOVED lines=18> */
.L_x_21481:
[----:B------:R-:W-:Y:S05]  /*82c0*/  BSYNC.RECONVERGENT B0 ;  /* 0x0000000000007941 */ /* 0x000fea0003800200 */
.L_x_21479:
        /* <DEDUP_REMOVED lines=38> */
.L_x_21483:
        /* <DEDUP_REMOVED lines=18> */
.L_x_21484:
[----:B------:R-:W-:Y:S05]  /*8650*/  BSYNC.RECONVERGENT B0 ;  /* 0x0000000000007941 */ /* 0x000fea0003800200 */
.L_x_21482:
        /* <DEDUP_REMOVED lines=38> */
.L_x_21486:
        /* <DEDUP_REMOVED lines=18> */
.L_x_21487:
[----:B------:R-:W-:Y:S05]  /*89e0*/  BSYNC.RECONVERGENT B0 ;  /* 0x0000000000007941 */ /* 0x000fea0003800200 */
.L_x_21485:
        /* <DEDUP_REMOVED lines=38> */
.L_x_21489:
        /* <DEDUP_REMOVED lines=18> */
.L_x_21490:
[----:B------:R-:W-:Y:S05]  /*8d70*/  BSYNC.RECONVERGENT B0 ;  /* 0x0000000000007941 */ /* 0x000fea0003800200 */
.L_x_21488:
        /* <DEDUP_REMOVED lines=38> */
.L_x_21492:
        /* <DEDUP_REMOVED lines=18> */
.L_x_21493:
[----:B------:R-:W-:Y:S05]  /*9100*/  BSYNC.RECONVERGENT B0 ;  /* 0x0000000000007941 */ /* 0x000fea0003800200 */
.L_x_21491:
        /* <DEDUP_REMOVED lines=38> */
.L_x_21495:
        /* <DEDUP_REMOVED lines=18> */
.L_x_21496:
[----:B------:R-:W-:Y:S05]  /*9490*/  BSYNC.RECONVERGENT B0 ;  /* 0x0000000000007941 */ /* 0x000fea0003800200 */
.L_x_21494:
        /* <DEDUP_REMOVED lines=38> */
.L_x_21498:
        /* <DEDUP_REMOVED lines=18> */
.L_x_21499:
[----:B------:R-:W-:Y:S05]  /*9820*/  BSYNC.RECONVERGENT B0 ;  /* 0x0000000000007941 */ /* 0x000fea0003800200 */
.L_x_21497:
        /* <DEDUP_REMOVED lines=38> */
.L_x_21501:
        /* <DEDUP_REMOVED lines=18> */
.L_x_21502:
[----:B------:R-:W-:Y:S05]  /*9bb0*/  BSYNC.RECONVERGENT B0 ;  /* 0x0000000000007941 */ /* 0x000fea0003800200 */
.L_x_21500:
        /* <DEDUP_REMOVED lines=38> */
.L_x_21504:
        /* <DEDUP_REMOVED lines=18> */
.L_x_21505:
[----:B------:R-:W-:Y:S05]  /*9f40*/  BSYNC.RECONVERGENT B0 ;  /* 0x0000000000007941 */ /* 0x000fea0003800200 */
.L_x_21503:
        /* <DEDUP_REMOVED lines=38> */
.L_x_21507:
        /* <DEDUP_REMOVED lines=18> */
.L_x_21508:
[----:B------:R-:W-:Y:S05]  /*a2d0*/  BSYNC.RECONVERGENT B0 ;  /* 0x0000000000007941 */ /* 0x000fea0003800200 */
.L_x_21506:
        /* <DEDUP_REMOVED lines=38> */
.L_x_21510:
        /* <DEDUP_REMOVED lines=18> */
.L_x_21511:
[----:B------:R-:W-:Y:S05]  /*a660*/  BSYNC.RECONVERGENT B0 ;  /* 0x0000000000007941 */ /* 0x000fea0003800200 */
.L_x_21509:
        /* <DEDUP_REMOVED lines=38> */
.L_x_21513:
        /* <DEDUP_REMOVED lines=18> */
.L_x_21514:
[----:B------:R-:W-:Y:S05]  /*a9f0*/  BSYNC.RECONVERGENT B0 ;  /* 0x0000000000007941 */ /* 0x000fea0003800200 */
.L_x_21512:
        /* <DEDUP_REMOVED lines=38> */
.L_x_21516:
        /* <DEDUP_REMOVED lines=18> */
.L_x_21517:
[----:B------:R-:W-:Y:S05]  /*ad80*/  BSYNC.RECONVERGENT B0 ;  /* 0x0000000000007941 */ /* 0x000fea0003800200 */
.L_x_21515:
        /* <DEDUP_REMOVED lines=38> */
.L_x_21519:
        /* <DEDUP_REMOVED lines=18> */
.L_x_21520:
[----:B------:R-:W-:Y:S05]  /*b110*/  BSYNC.RECONVERGENT B0 ;  /* 0x0000000000007941 */ /* 0x000fea0003800200 */
.L_x_21518:
        /* <DEDUP_REMOVED lines=38> */
.L_x_21522:
        /* <DEDUP_REMOVED lines=18> */
.L_x_21523:
[----:B------:R-:W-:Y:S05]  /*b4a0*/  BSYNC.RECONVERGENT B0 ;  /* 0x0000000000007941 */ /* 0x000fea0003800200 */
.L_x_21521:
        /* <DEDUP_REMOVED lines=38> */
.L_x_21525:
        /* <DEDUP_REMOVED lines=18> */
.L_x_21526:
[----:B------:R-:W-:Y:S05]  /*b830*/  BSYNC.RECONVERGENT B0 ;  /* 0x0000000000007941 */ /* 0x000fea0003800200 */
.L_x_21524:
        /* <DEDUP_REMOVED lines=37> */
.L_x_21528:
        /* <DEDUP_REMOVED lines=16> */
.L_x_21529:
[----:B------:R-:W-:Y:S05]  /*bb90*/  BSYNC.RECONVERGENT B0 ;  /* 0x0000000000007941 */ /* 0x000fea0003800200 */
.L_x_21527:
        /* <DEDUP_REMOVED lines=33> */
.L_x_21531:
[----:B------:R-:W-:Y:S01]  /*bdb0*/  MOV R8, R6 ;  /* 0x0000000600087202 */ /* 0x000fe20000000f00 */
[----:B------:R-:W-:Y:S01]  /*bdc0*/  IMAD.MOV.U32 R10, RZ, RZ, R7 ;  /* 0x000000ffff0a7224 */ /* 0x000fe200078e0007 */
[----:B------:R-:W-:-:S07]  /*bdd0*/  MOV R9, 0xbdf0 ;  /* 0x0000bdf000097802 */ /* 0x000fce0000000f00 */
[----:B------:R-:W-:Y:S05]  /*bde0*/  CALL.REL.NOINC `($__internal_23_$__cuda_sm20_rem_u64) ;  /* 0x00000320004c7944 */ /* 0x000fea0003c00000 */
[----:B------:R-:W-:Y:S01]  /*bdf0*/  MOV R4, R0 ;  /* 0x0000000000047202 */ /* 0x000fe20000000f00 */
[----:B------:R-:W-:-:S07]  /*be00*/  IMAD.MOV.U32 R5, RZ, RZ, R3 ;  /* 0x000000ffff057224 */ /* 0x000fce00078e0003 */
.L_x_21532:
[----:B------:R-:W-:Y:S05]  /*be10*/  BSYNC.RECONVERGENT B0 ;  /* 0x0000000000007941 */ /* 0x000fea0003800200 */
.L_x_21530:
[----:B------:R-:W0:Y:S01]  /*be20*/  LDCU.64 UR4, c[0x0][0x730] ;  /* 0x0000e600ff0477ac */ /* 0x000e220008000a00 */
[----:B------:R-:W-:Y:S01]  /*be30*/  MOV R3, R17 ;  /* 0x0000001100037202 */ /* 0x000fe20000000f00 */
[----:B0-----:R-:W-:Y:S02]  /*be40*/  IMAD R5, R5, UR4, RZ ;  /* 0x0000000405057c24 */ /* 0x001fe4000f8e02ff */
[----:B------:R-:W-:-:S04]  /*be50*/  IMAD.WIDE.U32 R2, R4, UR4, R2 ;  /* 0x0000000404027c25 */ /* 0x000fc8000f8e0002 */
[----:B------:R-:W-:-:S04]  /*be60*/  IMAD R5, R4, UR5, R5 ;  /* 0x0000000504057c24 */ /* 0x000fc8000f8e0205 */
[----:B------:R-:W-:-:S07]  /*be70*/  IMAD.IADD R17, R3, 0x1, R5 ;  /* 0x0000000103117824 */ /* 0x000fce00078e0205 */
.L_x_21460:
[----:B------:R-:W0:Y:S02]  /*be80*/  LDCU.64 UR4, c[0x0][0x738] ;  /* 0x0000e700ff0477ac */ /* 0x000e240008000a00 */
[----:B0-----:R-:W-:-:S04]  /*be90*/  IADD3 R2, P0, PT, R2, UR4, RZ ;  /* 0x0000000402027c10 */ /* 0x001fc8000ff1e0ff */
[----:B------:R-:W-:-:S06]  /*bea0*/  IADD3.X R3, PT, PT, R17, UR5, RZ, P0, !PT ;  /* 0x0000000511037c10 */ /* 0x000fcc00087fe4ff */
[----:B------:R-:W2:Y:S01]  /*beb0*/  LDG.E.U8 R3, desc[UR36][R2.64] ;  /* 0x0000002402037981 */ /* 0x000ea2000c1e1100 */
[----:B------:R-:W2:Y:S01]  /*bec0*/  LDC.64 R4, c[0x0][0x580] ;  /* 0x00016000ff047b82 */ /* 0x000ea20000000a00 */
[----:B------:R-:W-:Y:S02]  /*bed0*/  IADD3 R16, PT, PT, R16, 0x80, RZ ;  /* 0x0000008010107810 */ /* 0x000fe40007ffe0ff */
[----:B--2---:R1:W-:Y:S05]  /*bee0*/  STG.E.U8 desc[UR36][R4.64], R3 ;  /* 0x0000000304007986 */ /* 0x0043ea000c101124 */
.L_x_21456:
[----:B------:R-:W-:Y:S05]  /*bef0*/  BSYNC.RECONVERGENT B6 ;  /* 0x0000000000067941 */ /* 0x000fea0003800200 */
.L_x_21455:
        /* <DEDUP_REMOVED lines=31> */
.L_x_21535:
        /* <DEDUP_REMOVED lines=36> */
.L_x_21536:
        /* <DEDUP_REMOVED lines=17> */
.L_x_21537:
        /* <DEDUP_REMOVED lines=37> */
.L_x_21540:
        /* <DEDUP_REMOVED lines=18> */
.L_x_21541:
[----:B------:R-:W-:Y:S05]  /*c7b0*/  BSYNC.RECONVERGENT B0 ;  /* 0x0000000000007941 */ /* 0x000fea0003800200 */
.L_x_21539:
        /* <DEDUP_REMOVED lines=38> */
.L_x_21543:
        /* <DEDUP_REMOVED lines=18> */
.L_x_21544:
[----:B------:R-:W-:Y:S05]  /*cb40*/  BSYNC.RECONVERGENT B0 ;  /* 0x0000000000007941 */ /* 0x000fea0003800200 */
.L_x_21542:
        /* <DEDUP_REMOVED lines=38> */
.L_x_21546:
        /* <DEDUP_REMOVED lines=18> */
.L_x_21547:
[----:B------:R-:W-:Y:S05]  /*ced0*/  BSYNC.RECONVERGENT B0 ;  /* 0x0000000000007941 */ /* 0x000fea0003800200 */
.L_x_21545:
        /* <DEDUP_REMOVED lines=38> */
.L_x_21549:
        /* <DEDUP_REMOVED lines=18> */
.L_x_21550:
[----:B------:R-:W-:Y:S05]  /*d260*/  BSYNC.RECONVERGENT B0 ;  /* 0x0000000000007941 */ /* 0x000fea0003800200 */
.L_x_21548:
        /* <DEDUP_REMOVED lines=38> */
.L_x_21552:
        /* <DEDUP_REMOVED lines=18> */
.L_x_21553:
[----:B------:R-:W-:Y:S05]  /*d5f0*/  BSYNC.RECONVERGENT B0 ;  /* 0x0000000000007941 */ /* 0x000fea0003800200 */
.L_x_21551:
        /* <DEDUP_REMOVED lines=38> */
.L_x_21555:
        /* <DEDUP_REMOVED lines=18> */
.L_x_21556:
[----:B------:R-:W-:Y:S05]  /*d980*/  BSYNC.RECONVERGENT B0 ;  /* 0x0000000000007941 */ /* 0x000fea0003800200 */
.L_x_21554:
        /* <DEDUP_REMOVED lines=38> */
.L_x_21558:
        /* <DEDUP_REMOVED lines=18> */
.L_x_21559:
[----:B------:R-:W-:Y:S05]  /*dd10*/  BSYNC.RECONVERGENT B0 ;  /* 0x0000000000007941 */ /* 0x000fea0003800200 */
.L_x_21557:
        /* <DEDUP_REMOVED lines=38> */
.L_x_21561:
        /* <DEDUP_REMOVED lines=18> */
.L_x_21562:
[----:B------:R-:W-:Y:S05]  /*e0a0*/  BSYNC.RECONVERGENT B0 ;  /* 0x0000000000007941 */ /* 0x000fea0003800200 */
.L_x_21560:
        /* <DEDUP_REMOVED lines=38> */
.L_x_21564:
        /* <DEDUP_REMOVED lines=18> */
.L_x_21565:
[----:B------:R-:W-:Y:S05]  /*e430*/  BSYNC.RECONVERGENT B0 ;  /* 0x0000000000007941 */ /* 0x000fea0003800200 */
.L_x_21563:
        /* <DEDUP_REMOVED lines=38> */
.L_x_21567:
        /* <DEDUP_REMOVED lines=18> */
.L_x_21568:
[----:B------:R-:W-:Y:S05]  /*e7c0*/  BSYNC.RECONVERGENT B0 ;  /* 0x0000000000007941 */ /* 0x000fea0003800200 */
.L_x_21566:
        /* <DEDUP_REMOVED lines=38> */
.L_x_21570:
        /* <DEDUP_REMOVED lines=18> */
.L_x_21571:
[----:B------:R-:W-:Y:S05]  /*eb50*/  BSYNC.RECONVERGENT B0 ;  /* 0x0000000000007941 */ /* 0x000fea0003800200 */
.L_x_21569:
        /* <DEDUP_REMOVED lines=38> */
.L_x_21573:
        /* <DEDUP_REMOVED lines=18> */
.L_x_21574:
[----:B------:R-:W-:Y:S05]  /*eee0*/  BSYNC.RECONVERGENT B0 ;  /* 0x0000000000007941 */ /* 0x000fea0003800200 */
.L_x_21572:
        /* <DEDUP_REMOVED lines=38> */
.L_x_21576:
        /* <DEDUP_REMOVED lines=18> */
.L_x_21577:
[----:B------:R-:W-:Y:S05]  /*f270*/  BSYNC.RECONVERGENT B0 ;  /* 0x0000000000007941 */ /* 0x000fea0003800200 */
.L_x_21575:
        /* <DEDUP_REMOVED lines=38> */
.L_x_21579:
        /* <DEDUP_REMOVED lines=18> */
.L_x_21580:
[----:B------:R-:W-:Y:S05]  /*f600*/  BSYNC.RECONVERGENT B0 ;  /* 0x0000000000007941 */ /* 0x000fea0003800200 */
.L_x_21578:
        /* <DEDUP_REMOVED lines=38> */
.L_x_21582:
        /* <DEDUP_REMOVED lines=18> */
.L_x_21583:
[----:B------:R-:W-:Y:S05]  /*f990*/  BSYNC.RECONVERGENT B0 ;  /* 0x0000000000007941 */ /* 0x000fea0003800200 */
.L_x_21581:
        /* <DEDUP_REMOVED lines=38> */
.L_x_21585:
        /* <DEDUP_REMOVED lines=18> */
.L_x_21586:
[----:B------:R-:W-:Y:S05]  /*fd20*/  BSYNC.RECONVERGENT B0 ;  /* 0x0000000000007941 */ /* 0x000fea0003800200 */
.L_x_21584:
        /* <DEDUP_REMOVED lines=38> */
.L_x_21588:
        /* <DEDUP_REMOVED lines=18> */
.L_x_21589:
[----:B------:R-:W-:Y:S05]  /*100b0*/  BSYNC.RECONVERGENT B0 ;  /* 0x0000000000007941 */ /* 0x000fea0003800200 */
.L_x_21587:
        /* <DEDUP_REMOVED lines=38> */
.L_x_21591:
        /* <DEDUP_REMOVED lines=18> */
.L_x_21592:
[----:B------:R-:W-:Y:S05]  /*10440*/  BSYNC.RECONVERGENT B0 ;  /* 0x0000000000007941 */ /* 0x000fea0003800200 */
.L_x_21590:
        /* <DEDUP_REMOVED lines=38> */
.L_x_21594:
        /* <DEDUP_REMOVED lines=18> */
.L_x_21595:
[----:B------:R-:W-:Y:S05]  /*107d0*/  BSYNC.RECONVERGENT B0 ;  /* 0x0000000000007941 */ /* 0x000fea0003800200 */
.L_x_21593:
        /* <DEDUP_REMOVED lines=38> */
.L_x_21597:
        /* <DEDUP_REMOVED lines=18> */
.L_x_21598:
[----:B------:R-:W-:Y:S05]  /*10b60*/  BSYNC.RECONVERGENT B0 ;  /* 0x0000000000007941 */ /* 0x000fea0003800200 */
.L_x_21596:
        /* <DEDUP_REMOVED lines=38> */
.L_x_21600:
        /* <DEDUP_REMOVED lines=18> */
.L_x_21601:
[----:B------:R-:W-:Y:S05]  /*10ef0*/  BSYNC.RECONVERGENT B0 ;  /* 0x0000000000007941 */ /* 0x000fea0003800200 */
.L_x_21599:
        /* <DEDUP_REMOVED lines=38> */
.L_x_21603:
        /* <DEDUP_REMOVED lines=18> */
.L_x_21604:
[----:B------:R-:W-:Y:S05]  /*11280*/  BSYNC.RECONVERGENT B0 ;  /* 0x0000000000007941 */ /* 0x000fea0003800200 */
.L_x_21602:
        /* <DEDUP_REMOVED lines=37> */
.L_x_21606:
        /* <DEDUP_REMOVED lines=16> */
.L_x_21607:
[----:B------:R-:W-:Y:S05]  /*115e0*/  BSYNC.RECONVERGENT B0 ;  /* 0x0000000000007941 */ /* 0x000fea0003800200 */
.L_x_21605:
        /* <DEDUP_REMOVED lines=33> */
.L_x_21609:
[----:B------:R-:W-:Y:S01]  /*11800*/  IMAD.MOV.U32 R8, RZ, RZ, R6 ;  /* 0x000000ffff087224 */ /* 0x000fe200078e0006 */
[----:B------:R-:W-:Y:S02]  /*11810*/  MOV R10, R7 ;  /* 0x00000007000a7202 */ /* 0x000fe40000000f00 */
[----:B------:R-:W-:-:S07]  /*11820*/  MOV R9, 0x11840 ;  /* 0x0001184000097802 */ /* 0x000fce0000000f00 */
[----:B------:R-:W-:Y:S05]  /*11830*/  CALL.REL.NOINC `($__internal_23_$__cuda_sm20_rem_u64) ;  /* 0x000002c400b87944 */ /* 0x000fea0003c00000 */
[----:B------:R-:W-:Y:S01]  /*11840*/  IMAD.MOV.U32 R4, RZ, RZ, R0 ;  /* 0x000000ffff047224 */ /* 0x000fe200078e0000 */
[----:B------:R-:W-:-:S07]  /*11850*/  MOV R5, R3 ;  /* 0x0000000300057202 */ /* 0x000fce0000000f00 */
.L_x_21610:
[----:B------:R-:W-:Y:S05]  /*11860*/  BSYNC.RECONVERGENT B0 ;  /* 0x0000000000007941 */ /* 0x000fea0003800200 */
.L_x_21608:
[----:B------:R-:W0:Y:S01]  /*11870*/  LDCU.64 UR4, c[0x0][0x730] ;  /* 0x0000e600ff0477ac */ /* 0x000e220008000a00 */
[----:B------:R-:W-:Y:S02]  /*11880*/  IMAD.MOV.U32 R3, RZ, RZ, R17 ;  /* 0x000000ffff037224 */ /* 0x000fe400078e0011 */
[----:B0-----:R-:W-:Y:S02]  /*11890*/  IMAD R5, R5, UR4, RZ ;  /* 0x0000000405057c24 */ /* 0x001fe4000f8e02ff */
[----:B------:R-:W-:-:S04]  /*118a0*/  IMAD.WIDE.U32 R2, R4, UR4, R2 ;  /* 0x0000000404027c25 */ /* 0x000fc8000f8e0002 */
[----:B------:R-:W-:-:S05]  /*118b0*/  IMAD R5, R4, UR5, R5 ;  /* 0x0000000504057c24 */ /* 0x000fca000f8e0205 */
[----:B------:R-:W-:-:S07]  /*118c0*/  IADD3 R17, PT, PT, R3, R5, RZ ;  /* 0x0000000503117210 */ /* 0x000fce0007ffe0ff */
.L_x_21538:
[----:B------:R-:W0:Y:S02]  /*118d0*/  LDCU.64 UR4, c[0x0][0x738] ;  /* 0x0000e700ff0477ac */ /* 0x000e240008000a00 */
[----:B0-----:R-:W-:-:S04]  /*118e0*/  IADD3 R2, P0, PT, R2, UR4, RZ ;  /* 0x0000000402027c10 */ /* 0x001fc8000ff1e0ff */
[----:B------:R-:W-:-:S06]  /*118f0*/  IADD3.X R3, PT, PT, R17, UR5, RZ, P0, !PT ;  /* 0x0000000511037c10 */ /* 0x000fcc00087fe4ff */
[----:B------:R-:W2:Y:S01]  /*11900*/  LDG.E.U8 R3, desc[UR36][R2.64] ;  /* 0x0000002402037981 */ /* 0x000ea2000c1e1100 */
[----:B------:R-:W2:Y:S01]  /*11910*/  LDC.64 R4, c[0x0][0x580] ;  /* 0x00016000ff047b82 */ /* 0x000ea20000000a00 */
[----:B------:R-:W-:Y:S02]  /*11920*/  VIADD R16, R16, 0x80 ;  /* 0x0000008010107836 */ /* 0x000fe40000000000 */
[----:B--2---:R2:W-:Y:S05]  /*11930*/  STG.E.U8 desc[UR36][R4.64], R3 ;  /* 0x0000000304007986 */ /* 0x0045ea000c101124 */
.L_x_21534:
[----:B------:R-:W-:Y:S05]  /*11940*/  BSYNC.RECONVERGENT B6 ;  /* 0x0000000000067941 */ /* 0x000fea0003800200 */
.L_x_21533:
        /* <DEDUP_REMOVED lines=30> */
.L_x_21611:
        /* <DEDUP_REMOVED lines=36> */
.L_x_21612:
        /* <DEDUP_REMOVED lines=17> */
.L_x_21613:
        /* <DEDUP_REMOVED lines=37> */
.L_x_21616:
        /* <DEDUP_REMOVED lines=18> */
.L_x_21617:
[----:B------:R-:W-:Y:S05]  /*121f0*/  BSYNC.RECONVERGENT B0 ;  /* 0x0000000000007941 */ /* 0x000fea0003800200 */
.L_x_21615:
        /* <DEDUP_REMOVED lines=37> */
.L_x_21619:
        /* <DEDUP_REMOVED lines=18> */
.L_x_21620:
[----:B------:R-:W-:Y:S05]  /*12570*/  BSYNC.RECONVERGENT B0 ;  /* 0x0000000000007941 */ /* 0x000fea0003800200 */
.L_x_21618:
        /* <DEDUP_REMOVED lines=37> */
.L_x_21622:
        /* <DEDUP_REMOVED lines=18> */
.L_x_21623:
[----:B------:R-:W-:Y:S05]  /*128f0*/  BSYNC.RECONVERGENT B0 ;  /* 0x0000000000007941 */ /* 0x000fea0003800200 */
.L_x_21621:
        /* <DEDUP_REMOVED lines=37> */
.L_x_21625:
        /* <DEDUP_REMOVED lines=18> */
.L_x_21626:
[----:B------:R-:W-:Y:S05]  /*12c70*/  BSYNC.RECONVERGENT B0 ;  /* 0x0000000000007941 */ /* 0x000fea0003800200 */
.L_x_21624:
        /* <DEDUP_REMOVED lines=37> */
.L_x_21628:
        /* <DEDUP_REMOVED lines=18> */
.L_x_21629:
[----:B------:R-:W-:Y:S05]  /*12ff0*/  BSYNC.RECONVERGENT B0 ;  /* 0x0000000000007941 */ /* 0x000fea0003800200 */
.L_x_21627:
        /* <DEDUP_REMOVED lines=37> */
.L_x_21631:
        /* <DEDUP_REMOVED lines=18> */
.L_x_21632:
[----:B------:R-:W-:Y:S05]  /*13370*/  BSYNC.RECONVERGENT B0 ;  /* 0x0000000000007941 */ /* 0x000fea0003800200 */
.L_x_21630:
        /* <DEDUP_REMOVED lines=37> */
.L_x_21634:
        /* <DEDUP_REMOVED lines=18> */
.L_x_21635:
[----:B------:R-:W-:Y:S05]  /*136f0*/  BSYNC.RECONVERGENT B0 ;  /* 0x0000000000007941 */ /* 0x000fea0003800200 */
.L_x_21633:
        /* <DEDUP_REMOVED lines=37> */
.L_x_21637:
        /* <DEDUP_REMOVED lines=18> */
.L_x_21638:
[----:B------:R-:W-:Y:S05]  /*13a70*/  BSYNC.RECONVERGENT B0 ;  /* 0x0000000000007941 */ /* 0x000fea0003800200 */
.L_x_21636:
        /* <DEDUP_REMOVED lines=37> */
.L_x_21640:
        /* <DEDUP_REMOVED lines=18> */
.L_x_21641:
[----:B------:R-:W-:Y:S05]  /*13df0*/  BSYNC.RECONVERGENT B0 ;  /* 0x0000000000007941 */ /* 0x000fea0003800200 */
.L_x_21639:
        /* <DEDUP_REMOVED lines=37> */
.L_x_21643:
        /* <DEDUP_REMOVED lines=18> */
.L_x_21644:
[----:B------:R-:W-:Y:S05]  /*14170*/  BSYNC.RECONVERGENT B0 ;  /* 0x0000000000007941 */ /* 0x000fea0003800200 */
.L_x_21642:
        /* <DEDUP_REMOVED lines=37> */
.L_x_21646:
        /* <DEDUP_REMOVED lines=18> */
.L_x_21647:
[----:B------:R-:W-:Y:S05]  /*144f0*/  BSYNC.RECONVERGENT B0 ;  /* 0x0000000000007941 */ /* 0x000fea0003800200 */
.L_x_21645:
        /* <DEDUP_REMOVED lines=37> */
.L_x_21649:
        /* <DEDUP_REMOVED lines=18> */
.L_x_21650:
[----:B------:R-:W-:Y:S05]  /*14870*/  BSYNC.RECONVERGENT B0 ;  /* 0x0000000000007941 */ /* 0x000fea0003800200 */
.L_x_21648:
        /* <DEDUP_REMOVED lines=37> */
.L_x_21652:
        /* <DEDUP_REMOVED lines=18> */
.L_x_21653:
[----:B------:R-:W-:Y:S05]  /*14bf0*/  BSYNC.RECONVERGENT B0 ;  /* 0x0000000000007941 */ /* 0x000fea0003800200 */
.L_x_21651:
        /* <DEDUP_REMOVED lines=37> */
.L_x_21655:
        /* <DEDUP_REMOVED lines=18> */
.L_x_21656:
[----:B------:R-:W-:Y:S05]  /*14f70*/  BSYNC.RECONVERGENT B0 ;  /* 0x0000000000007941 */ /* 0x000fea0003800200 */
.L_x_21654:
        /* <DEDUP_REMOVED lines=37> */
.L_x_21658:
        /* <DEDUP_REMOVED lines=18> */
.L_x_21659:
[----:B------:R-:W-:Y:S05]  /*152f0*/  BSYNC.RECONVERGENT B0 ;  /* 0x0000000000007941 */ /* 0x000fea0003800200 */
.L_x_21657:
        /* <DEDUP_REMOVED lines=37> */
.L_x_21661:
        /* <DEDUP_REMOVED lines=18> */
.L_x_21662:
[----:B------:R-:W-:Y:S05]  /*15670*/  BSYNC.RECONVERGENT B0 ;  /* 0x0000000000007941 */ /* 0x000fea0003800200 */
.L_x_21660:
        /* <DEDUP_REMOVED lines=37> */
.L_x_21664:
        /* <DEDUP_REMOVED lines=18> */
.L_x_21665:
[----:B------:R-:W-:Y:S05]  /*159f0*/  BSYNC.RECONVERGENT B0 ;  /* 0x0000000000007941 */ /* 0x000fea0003800200 */
.L_x_21663:
        /* <DEDUP_REMOVED lines=37> */
.L_x_21667:
        /* <DEDUP_REMOVED lines=18> */
.L_x_21668:
[----:B------:R-:W-:Y:S05]  /*15d70*/  BSYNC.RECONVERGENT B0 ;  /* 0x0000000000007941 */ /* 0x000fea0003800200 */
.L_x_21666:
        /* <DEDUP_REMOVED lines=37> */
.L_x_21670:
        /* <DEDUP_REMOVED lines=18> */
.L_x_21671:
[----:B------:R-:W-:Y:S05]  /*160f0*/  BSYNC.RECONVERGENT B0 ;  /* 0x0000000000007941 */ /* 0x000fea0003800200 */
.L_x_21669:
        /* <DEDUP_REMOVED lines=37> */
.L_x_21673:
        /* <DEDUP_REMOVED lines=18> */
.L_x_21674:
[----:B------:R-:W-:Y:S05]  /*16470*/  BSYNC.RECONVERGENT B0 ;  /* 0x0000000000007941 */ /* 0x000fea0003800200 */
.L_x_21672:
        /* <DEDUP_REMOVED lines=37> */
.L_x_21676:
        /* <DEDUP_REMOVED lines=18> */
.L_x_21677:
[----:B------:R-:W-:Y:S05]  /*167f0*/  BSYNC.RECONVERGENT B0 ;  /* 0x0000000000007941 */ /* 0x000fea0003800200 */
.L_x_21675:
        /* <DEDUP_REMOVED lines=37> */
.L_x_21679:
        /* <DEDUP_REMOVED lines=18> */
.L_x_21680:
[----:B------:R-:W-:Y:S05]  /*16b70*/  BSYNC.RECONVERGENT B0 ;  /* 0x0000000000007941 */ /* 0x000fea0003800200 */
.L_x_21678:
        /* <DEDUP_REMOVED lines=36> */
.L_x_21682:
        /* <DEDUP_REMOVED lines=16> */
.L_x_21683:
[----:B------:R-:W-:Y:S05]  /*16ec0*/  BSYNC.RECONVERGENT B0 ;  /* 0x0000000000007941 */ /* 0x000fea0003800200 */
.L_x_21681:
        /* <DEDUP_REMOVED lines=32> */
.L_x_21685:
[----:B------:R-:W-:Y:S01]  /*170d0*/  IMAD.MOV.U32 R8, RZ, RZ, R6 ;  /* 0x000000ffff087224 */ /* 0x000fe200078e0006 */
[----:B------:R-:W-:Y:S02]  /*170e0*/  MOV R10, R7 ;  /* 0x00000007000a7202 */ /* 0x000fe40000000f00 */
[----:B------:R-:W-:-:S07]  /*170f0*/  MOV R9, 0x17110 ;  /* 0x0001711000097802 */ /* 0x000fce0000000f00 */
[----:B------:R-:W-:Y:S05]  /*17100*/  CALL.REL.NOINC `($__internal_23_$__cuda_sm20_rem_u64) ;  /* 0x0000026c00847944 */ /* 0x000fea0003c00000 */
[----:B------:R-:W-:-:S07]  /*17110*/  IMAD.MOV.U32 R2, RZ, RZ, R0 ;  /* 0x000000ffff027224 */ /* 0x000fce00078e0000 */
.L_x_21686:
[----:B------:R-:W-:Y:S05]  /*17120*/  BSYNC.RECONVERGENT B0 ;  /* 0x0000000000007941 */ /* 0x000fea0003800200 */
.L_x_21684:
[----:B------:R-:W0:Y:S02]  /*17130*/  LDCU.64 UR4, c[0x0][0x730] ;  /* 0x0000e600ff0477ac */ /* 0x000e240008000a00 */
[----:B0-----:R-:W-:Y:S02]  /*17140*/  IMAD R3, R3, UR4, RZ ;  /* 0x0000000403037c24 */ /* 0x001fe4000f8e02ff */
[----:B------:R-:W-:-:S04]  /*17150*/  IMAD.WIDE.U32 R16, R2, UR4, R16 ;  /* 0x0000000402107c25 */ /* 0x000fc8000f8e0010 */
[----:B------:R-:W-:-:S05]  /*17160*/  IMAD R3, R2, UR5, R3 ;  /* 0x0000000502037c24 */ /* 0x000fca000f8e0203 */
[----:B------:R-:W-:-:S07]  /*17170*/  IADD3 R17, PT, PT, R17, R3, RZ ;  /* 0x0000000311117210 */ /* 0x000fce0007ffe0ff */
.L_x_21614:
[----:B------:R-:W0:Y:S02]  /*17180*/  LDCU.64 UR4, c[0x0][0x738] ;  /* 0x0000e700ff0477ac */ /* 0x000e240008000a00 */
[----:B0-----:R-:W-:-:S04]  /*17190*/  IADD3 R16, P0, PT, R16, UR4, RZ ;  /* 0x0000000410107c10 */ /* 0x001fc8000ff1e0ff */
[----:B------:R-:W-:-:S06]  /*171a0*/  IADD3.X R17, PT, PT, R17, UR5, RZ, P0, !PT ;  /* 0x0000000511117c10 */ /* 0x000fcc00087fe4ff */
[----:B------:R-:W2:Y:S01]  /*171b0*/  LDG.E.U8 R17, desc[UR36][R16.64] ;  /* 0x0000002410117981 */ /* 0x000ea2000c1e1100 */
[----:B------:R-:W2:Y:S03]  /*171c0*/  LDC.64 R2, c[0x0][0x580] ;  /* 0x00016000ff027b82 */ /* 0x000ea60000000a00 */
[----:B--2---:R-:W-:Y:S01]  /*171d0*/  STG.E.U8 desc[UR36][R2.64], R17 ;  /* 0x0000001102007986 */ /* 0x004fe2000c101124 */
[----:B------:R-:W-:Y:S05]  /*171e0*/  EXIT ;  /* 0x000000000000794d */ /* 0x000fea0003800000 */
.L_x_21365:
        /* <DEDUP_REMOVED lines=31> */
.L_x_21689:
        /* <DEDUP_REMOVED lines=12> */
.L_x_21688:
[----:B------:R-:W-:Y:S05]  /*174a0*/  BSYNC.RECONVERGENT B6 ;  /* 0x0000000000067941 */ /* 0x000fea0003800200 */
.L_x_21687:
        /* <DEDUP_REMOVED lines=31> */
.L_x_21692:
        /* <DEDUP_REMOVED lines=12> */
.L_x_21691:
[----:B------:R-:W-:Y:S05]  /*17760*/  BSYNC.RECONVERGENT B6 ;  /* 0x0000000000067941 */ /* 0x000fea0003800200 */
.L_x_21690:
        /* <DEDUP_REMOVED lines=31> */
.L_x_21695:
        /* <DEDUP_REMOVED lines=12> */
.L_x_21694:
[----:B------:R-:W-:Y:S05]  /*17a20*/  BSYNC.RECONVERGENT B6 ;  /* 0x0000000000067941 */ /* 0x000fea0003800200 */
.L_x_21693:
        /* <DEDUP_REMOVED lines=30> */
.L_x_21696:
        /* <DEDUP_REMOVED lines=12> */
.L_x_21364:
        /* <DEDUP_REMOVED lines=311> */
.L_x_21701:
        /* <DEDUP_REMOVED lines=29> */
.L_x_21703:
[----:B------:R-:W-:Y:S05]  /*19210*/  BSYNC.RECONVERGENT B7 ;  /* 0x0000000000077941 */ /* 0x000fea0003800200 */
.L_x_21702:
[----:B------:R-:W0:Y:S01]  /*19220*/  LDC.64 R4, c[0x0][0x738] ;  /* 0x0001ce00ff047b82 */ /* 0x000e220000000a00 */
[----:B------:R-:W1:Y:S01]  /*19230*/  LDCU.64 UR4, c[0x0][0x580] ;  /* 0x0000b000ff0477ac */ /* 0x000e620008000a00 */
[----:B0-----:R-:W2:Y:S01]  /*19240*/  LDG.E.U8 R5, desc[UR36][R4.64] ;  /* 0x0000002404057981 */ /* 0x001ea2000c1e1100 */
[----:B-1----:R-:W-:Y:S02]  /*19250*/  IADD3 R2, P0, PT, R19, UR4, RZ ;  /* 0x0000000413027c10 */ /* 0x002fe4000ff1e0ff */
[----:B------:R-:W-:-:S03]  /*19260*/  IADD3 R16, PT, PT, R16, 0x80, RZ ;  /* 0x0000008010107810 */ /* 0x000fc60007ffe0ff */
[----:B------:R-:W-:-:S05]  /*19270*/  IMAD.X R3, RZ, RZ, UR5, P0 ;  /* 0x00000005ff037e24 */ /* 0x000fca00080e06ff */
[----:B--2---:R0:W-:Y:S03]  /*19280*/  STG.E.U8 desc[UR36][R2.64], R5 ;  /* 0x0000000502007986 */ /* 0x0041e6000c101124 */
.L_x_21700:
[----:B------:R-:W-:Y:S05]  /*19290*/  BSYNC.RECONVERGENT B6 ;  /* 0x0000000000067941 */ /* 0x000fea0003800200 */
.L_x_21699:
        /* <DEDUP_REMOVED lines=303> */
.L_x_21706:
        /* <DEDUP_REMOVED lines=29> */
.L_x_21708:
[----:B------:R-:W-:Y:S05]  /*1a760*/  BSYNC.RECONVERGENT B7 ;  /* 0x0000000000077941 */ /* 0x000fea0003800200 */
.L_x_21707:
[----:B------:R-:W0:Y:S01]  /*1a770*/  LDC.64 R4, c[0x0][0x738] ;  /* 0x0001ce00ff047b82 */ /* 0x000e220000000a00 */
[----:B------:R-:W1:Y:S01]  /*1a780*/  LDCU.64 UR4, c[0x0][0x580] ;  /* 0x0000b000ff0477ac */ /* 0x000e620008000a00 */
[----:B0-----:R-:W2:Y:S01]  /*1a790*/  LDG.E.U8 R5, desc[UR36][R4.64] ;  /* 0x0000002404057981 */ /* 0x001ea2000c1e1100 */
[----:B-1----:R-:W-:Y:S01]  /*1a7a0*/  IADD3 R2, P0, PT, R19, UR4, RZ ;  /* 0x0000000413027c10 */ /* 0x002fe2000ff1e0ff */
[----:B------:R-:W-:-:S03]  /*1a7b0*/  VIADD R16, R16, 0x80 ;  /* 0x0000008010107836 */ /* 0x000fc60000000000 */
[----:B------:R-:W-:-:S05]  /*1a7c0*/  IADD3.X R3, PT, PT, RZ, UR5, RZ, P0, !PT ;  /* 0x00000005ff037c10 */ /* 0x000fca00087fe4ff */
[----:B--2---:R1:W-:Y:S04]  /*1a7d0*/  STG.E.U8 desc[UR36][R2.64], R5 ;  /* 0x0000000502007986 */ /* 0x0043e8000c101124 */
.L_x_21705:
[----:B------:R-:W-:Y:S05]  /*1a7e0*/  BSYNC.RECONVERGENT B6 ;  /* 0x0000000000067941 */ /* 0x000fea0003800200 */
.L_x_21704:
        /* <DEDUP_REMOVED lines=303> */
.L_x_21711:
        /* <DEDUP_REMOVED lines=29> */
.L_x_21713:
[----:B------:R-:W-:Y:S05]  /*1bcb0*/  BSYNC.RECONVERGENT B7 ;  /* 0x0000000000077941 */ /* 0x000fea0003800200 */
.L_x_21712:
[----:B------:R-:W0:Y:S01]  /*1bcc0*/  LDC.64 R4, c[0x0][0x738] ;  /* 0x0001ce00ff047b82 */ /* 0x000e220000000a00 */
[----:B------:R-:W1:Y:S01]  /*1bcd0*/  LDCU.64 UR4, c[0x0][0x580] ;  /* 0x0000b000ff0477ac */ /* 0x000e620008000a00 */
[----:B0-----:R-:W2:Y:S01]  /*1bce0*/  LDG.E.U8 R5, desc[UR36][R4.64] ;  /* 0x0000002404057981 */ /* 0x001ea2000c1e1100 */
[----:B-1----:R-:W-:Y:S02]  /*1bcf0*/  IADD3 R2, P0, PT, R19, UR4, RZ ;  /* 0x0000000413027c10 */ /* 0x002fe4000ff1e0ff */
[----:B------:R-:W-:-:S03]  /*1bd00*/  IADD3 R16, PT, PT, R16, 0x80, RZ ;  /* 0x0000008010107810 */ /* 0x000fc60007ffe0ff */
[----:B------:R-:W-:-:S05]  /*1bd10*/  IMAD.X R3, RZ, RZ, UR5, P0 ;  /* 0x00000005ff037e24 */ /* 0x000fca00080e06ff */
[----:B--2---:R2:W-:Y:S03]  /*1bd20*/  STG.E.U8 desc[UR36][R2.64], R5 ;  /* 0x0000000502007986 */ /* 0x0045e6000c101124 */
.L_x_21710:
[----:B------:R-:W-:Y:S05]  /*1bd30*/  BSYNC.RECONVERGENT B6 ;  /* 0x0000000000067941 */ /* 0x000fea0003800200 */
.L_x_21709:
        /* <DEDUP_REMOVED lines=302> */
.L_x_21714:
        /* <DEDUP_REMOVED lines=31> */
.L_x_21716:
[----:B------:R-:W-:Y:S05]  /*1d210*/  BSYNC.RECONVERGENT B6 ;  /* 0x0000000000067941 */ /* 0x000fea0003800200 */
.L_x_21715:
[----:B------:R-:W0:Y:S02]  /*1d220*/  LDC.64 R2, c[0x0][0x738] ;  /* 0x0001ce00ff027b82 */ /* 0x000e240000000a00 */
[----:B0-----:R-:W2:Y:S04]  /*1d230*/  LDG.E.U8 R3, desc[UR36][R2.64] ;  /* 0x0000002402037981 */ /* 0x001ea8000c1e1100 */
[----:B--2---:R-:W-:Y:S01]  /*1d240*/  STG.E.U8 desc[UR36][R16.64], R3 ;  /* 0x0000000310007986 */ /* 0x004fe2000c101124 */
[----:B------:R-:W-:Y:S05]  /*1d250*/  EXIT ;  /* 0x000000000000794d */ /* 0x000fea0003800000 */
.L_x_21698:
        /* <DEDUP_REMOVED lines=309> */
.L_x_21719:
        /* <DEDUP_REMOVED lines=29> */
.L_x_21721:
[----:B------:R-:W-:Y:S05]  /*1e780*/  BSYNC.RECONVERGENT B7 ;  /* 0x0000000000077941 */ /* 0x000fea0003800200 */
.L_x_21720:
        /* <DEDUP_REMOVED lines=36> */
.L_x_21723:
        /* <DEDUP_REMOVED lines=17> */
.L_x_21724:
[----:B------:R-:W-:Y:S05]  /*1eae0*/  BSYNC.RECONVERGENT B0 ;  /* 0x0000000000007941 */ /* 0x000fea0003800200 */
.L_x_21722:
        /* <DEDUP_REMOVED lines=37> */
.L_x_21727:
        /* <DEDUP_REMOVED lines=18> */
.L_x_21728:
[----:B------:R-:W-:Y:S05]  /*1ee60*/  BSYNC.RECONVERGENT B0 ;  /* 0x0000000000007941 */ /* 0x000fea0003800200 */
.L_x_21726:
        /* <DEDUP_REMOVED lines=37> */
.L_x_21730:
[----:B------:R-:W0:Y:S01]  /*1f0c0*/  LDCU.64 UR4, c[0x0][0x5b8] ;  /* 0x0000b700ff0477ac */ /* 0x000e220008000a00 */
[----:B------:R-:W-:Y:S01]  /*1f0d0*/  IMAD.MOV.U32 R10, RZ, RZ, R12 ;  /* 0x000000ffff0a7224 */ /* 0x000fe200078e000c */
[----:B------:R-:W-:Y:S01]  /*1f0e0*/  MOV R0, 0x1f130 ;  /* 0x0001f13000007802 */ /* 0x000fe20000000f00 */
[----:B------:R-:W-:Y:S01]  /*1f0f0*/  IMAD.MOV.U32 R9, RZ, RZ, R13 ;  /* 0x000000ffff097224 */ /* 0x000fe200078e000d */
[----:B0-----:R-:W-:Y:S02]  /*1f100*/  MOV R4, UR4 ;  /* 0x0000000400047c02 */ /* 0x001fe40008000f00 */
[----:B------:R-:W-:-:S07]  /*1f110*/  MOV R3, UR5 ;  /* 0x0000000500037c02 */ /* 0x000fce0008000f00 */
[----:B------:R-:W-:Y:S05]  /*1f120*/  CALL.REL.NOINC `($__internal_22_$__cuda_sm20_div_u64) ;  /* 0x000001e8005c7944 */ /* 0x000fea0003c00000 */
        /* <DEDUP_REMOVED lines=11> */
.L_x_21731:
[----:B------:R-:W-:Y:S05]  /*1f1e0*/  BSYNC.RECONVERGENT B0 ;  /* 0x0000000000007941 */ /* 0x000fea0003800200 */
.L_x_21729:
        /* <DEDUP_REMOVED lines=37> */
.L_x_21733:
[----:B------:R-:W0:Y:S01]  /*1f440*/  LDCU.64 UR4, c[0x0][0x5c0] ;  /* 0x0000b800ff0477ac */ /* 0x000e220008000a00 */
[----:B------:R-:W-:Y:S02]  /*1f450*/  MOV R10, R12 ;  /* 0x0000000c000a7202 */ /* 0x000fe40000000f00 */
        /* <DEDUP_REMOVED lines=16> */
.L_x_21734:
[----:B------:R-:W-:Y:S05]  /*1f560*/  BSYNC.RECONVERGENT B0 ;  /* 0x0000000000007941 */ /* 0x000fea0003800200 */
.L_x_21732:
        /* <DEDUP_REMOVED lines=37> */
.L_x_21736:
[----:B------:R-:W0:Y:S01]  /*1f7c0*/  LDCU.64 UR4, c[0x0][0x5c8] ;  /* 0x0000b900ff0477ac */ /* 0x000e220008000a00 */
[----:B------:R-:W-:Y:S02]  /*1f7d0*/  MOV R10, R12 ;  /* 0x0000000c000a7202 */ /* 0x000fe40000000f00 */
[----:B------:R-:W-:Y:S02]  /*1f7e0*/  MOV R9, R13 ;  /* 0x0000000d00097202 */ /* 0x000fe40000000f00 */
[----:B------:R-:W-:Y:S01]  /*1f7f0*/  MOV R0, 0x1f830 ;  /* 0x0001f83000007802 */ /* 0x000fe20000000f00 */
[----:B0-----:R-:W-:Y:S01]  /*1f800*/  IMAD.U32 R4, RZ, RZ, UR4 ;  /* 0x00000004ff047e24 */ /* 0x001fe2000f8e00ff */
[----:B------:R-:W-:-:S07]  /*1f810*/  MOV R3, UR5 ;  /* 0x0000000500037c02 */ /* 0x000fce0008000f00 */
[----:B------:R-:W-:Y:S05]  /*1f820*/  CALL.REL.NOINC `($__internal_22_$__cuda_sm20_div_u64) ;  /* 0x000001e0009c7944 */ /* 0x000fea0003c00000 */
        /* <DEDUP_REMOVED lines=11> */
.L_x_21737:
[----:B------:R-:W-:Y:S05]  /*1f8e0*/  BSYNC.RECONVERGENT B0 ;  /* 0x0000000000007941 */ /* 0x000fea0003800200 */
.L_x_21735:
        /* <DEDUP_REMOVED lines=37> */
.L_x_21739:
        /* <DEDUP_REMOVED lines=18> */
.L_x_21740:
[----:B------:R-:W-:Y:S05]  /*1fc60*/  BSYNC.RECONVERGENT B0 ;  /* 0x0000000000007941 */ /* 0x000fea0003800200 */
.L_x_21738:
        /* <DEDUP_REMOVED lines=37> */
.L_x_21742:
        /* <DEDUP_REMOVED lines=18> */
.L_x_21743:
[----:B------:R-:W-:Y:S05]  /*1ffe0*/  BSYNC.RECONVERGENT B0 ;  /* 0x0000000000007941 */ /* 0x000fea0003800200 */
.L_x_21741:
        /* <DEDUP_REMOVED lines=37> */
.L_x_21745:
        /* <DEDUP_REMOVED lines=18> */
.L_x_21746:
[----:B------:R-:W-:Y:S05]  /*20360*/  BSYNC.RECONVERGENT B0 ;  /* 0x0000000000007941 */ /* 0x000fea0003800200 */
.L_x_21744:
        /* <DEDUP_REMOVED lines=37> */
.L_x_21748:
        /* <DEDUP_REMOVED lines=18> */
.L_x_21749:
[----:B------:R-:W-:Y:S05]  /*206e0*/  BSYNC.RECONVERGENT B0 ;  /* 0x0000000000007941 */ /* 0x000fea0003800200 */
.L_x_21747:
        /* <DEDUP_REMOVED lines=37> */
.L_x_21751:
        /* <DEDUP_REMOVED lines=18> */
.L_x_21752:
[----:B------:R-:W-:Y:S05]  /*20a60*/  BSYNC.RECONVERGENT B0 ;  /* 0x0000000000007941 */ /* 0x000fea0003800200 */
.L_x_21750:
        /* <DEDUP_REMOVED lines=37> */
.L_x_21754:
        /* <DEDUP_REMOVED lines=18> */
.L_x_21755:
[----:B------:R-:W-:Y:S05]  /*20de0*/  BSYNC.RECONVERGENT B0 ;  /* 0x0000000000007941 */ /* 0x000fea0003800200 */
.L_x_21753:
        /* <DEDUP_REMOVED lines=37> */
.L_x_21757:
        /* <DEDUP_REMOVED lines=18> */
.L_x_21758:
[----:B------:R-:W-:Y:S05]  /*21160*/  BSYNC.RECONVERGENT B0 ;  /* 0x0000000000007941 */ /* 0x000fea0003800200 */
.L_x_21756:
        /* <DEDUP_REMOVED lines=37> */
.L_x_21760:
        /* <DEDUP_REMOVED lines=18> */
.L_x_21761:
[----:B------:R-:W-:Y:S05]  /*214e0*/  BSYNC.RECONVERGENT B0 ;  /* 0x0000000000007941 */ /* 0x000fea0003800200 */
.L_x_21759:
        /* <DEDUP_REMOVED lines=37> */
.L_x_21763:
        /* <DEDUP_REMOVED lines=18> */
.L_x_21764:
[----:B------:R-:W-:Y:S05]  /*21860*/  BSYNC.RECONVERGENT B0 ;  /* 0x0000000000007941 */ /* 0x000fea0003800200 */
.L_x_21762:
        /* <DEDUP_REMOVED lines=37> */
.L_x_21766:
        /* <DEDUP_REMOVED lines=18> */
.L_x_21767:
[----:B------:R-:W-:Y:S05]  /*21be0*/  BSYNC.RECONVERGENT B0 ;  /* 0x0000000000007941 */ /* 0x000fea0003800200 */
.L_x_21765:
        /* <DEDUP_REMOVED lines=37> */
.L_x_21769:
        /* <DEDUP_REMOVED lines=18> */
.L_x_21770:
[----:B------:R-:W-:Y:S05]  /*21f60*/  BSYNC.RECONVERGENT B0 ;  /* 0x0000000000007941 */ /* 0x000fea0003800200 */
.L_x_21768:
        /* <DEDUP_REMOVED lines=37> */
.L_x_21772:
        /* <DEDUP_REMOVED lines=18> */
.L_x_21773:
[----:B------:R-:W-:Y:S05]  /*222e0*/  BSYNC.RECONVERGENT B0 ;  /* 0x0000000000007941 */ /* 0x000fea0003800200 */
.L_x_21771:
        /* <DEDUP_REMOVED lines=37> */
.L_x_21775:
        /* <DEDUP_REMOVED lines=18> */
.L_x_21776:
[----:B------:R-:W-:Y:S05]  /*22660*/  BSYNC.RECONVERGENT B0 ;  /* 0x0000000000007941 */ /* 0x000fea0003800200 */
.L_x_21774:
        /* <DEDUP_REMOVED lines=37> */
.L_x_21778:
        /* <DEDUP_REMOVED lines=18> */
.L_x_21779:
[----:B------:R-:W-:Y:S05]  /*229e0*/  BSYNC.RECONVERGENT B0 ;  /* 0x0000000000007941 */ /* 0x000fea0003800200 */
.L_x_21777:
        /* <DEDUP_REMOVED lines=37> */
.L_x_21781:
        /* <DEDUP_REMOVED lines=18> */
.L_x_21782:
[----:B------:R-:W-:Y:S05]  /*22d60*/  BSYNC.RECONVERGENT B0 ;  /* 0x0000000000007941 */ /* 0x000fea0003800200 */
.L_x_21780:
        /* <DEDUP_REMOVED lines=37> */
.L_x_21784:
        /* <DEDUP_REMOVED lines=18> */
.L_x_21785:
[----:B------:R-:W-:Y:S05]  /*230e0*/  BSYNC.RECONVERGENT B0 ;  /* 0x0000000000007941 */ /* 0x000fea0003800200 */
.L_x_21783:
        /* <DEDUP_REMOVED lines=37> */
.L_x_21787:
        /* <DEDUP_REMOVED lines=18> */
.L_x_21788:
[----:B------:R-:W-:Y:S05]  /*23460*/  BSYNC.RECONVERGENT B0 ;  /* 0x0000000000007941 */ /* 0x000fea0003800200 */
.L_x_21786:
        /* <DEDUP_REMOVED lines=37> */
.L_x_21790:
        /* <DEDUP_REMOVED lines=18> */
.L_x_21791:
[----:B------:R-:W-:Y:S05]  /*237e0*/  BSYNC.RECONVERGENT B0 ;  /* 0x0000000000007941 */ /* 0x000fea0003800200 */
.L_x_21789:
        /* <DEDUP_REMOVED lines=36> */
.L_x_21793:
        /* <DEDUP_REMOVED lines=16> */
.L_x_21794:
[----:B------:R-:W-:Y:S05]  /*23b30*/  BSYNC.RECONVERGENT B0 ;  /* 0x0000000000007941 */ /* 0x000fea0003800200 */
.L_x_21792:
        /* <DEDUP_REMOVED lines=32> */
.L_x_21796:
[----:B------:R-:W-:Y:S01]  /*23d40*/  IMAD.MOV.U32 R8, RZ, RZ, R6 ;  /* 0x000000ffff087224 */ /* 0x000fe200078e0006 */
[----:B------:R-:W-:Y:S02]  /*23d50*/  MOV R10, R7 ;  /* 0x00000007000a7202 */ /* 0x000fe40000000f00 */
[----:B------:R-:W-:-:S07]  /*23d60*/  MOV R9, 0x23d80 ;  /* 0x00023d8000097802 */ /* 0x000fce0000000f00 */
[----:B------:R-:W-:Y:S05]  /*23d70*/  CALL.REL.NOINC `($__internal_23_$__cuda_sm20_rem_u64) ;  /* 0x000001a000687944 */ /* 0x000fea0003c00000 */
[----:B------:R-:W-:Y:S01]  /*23d80*/  MOV R4, R0 ;  /* 0x0000000000047202 */ /* 0x000fe20000000f00 */
[----:B------:R-:W-:-:S07]  /*23d90*/  IMAD.MOV.U32 R5, RZ, RZ, R3 ;  /* 0x000000ffff057224 */ /* 0x000fce00078e0003 */
.L_x_21797:
[----:B------:R-:W-:Y:S05]  /*23da0*/  BSYNC.RECONVERGENT B0 ;  /* 0x0000000000007941 */ /* 0x000fea0003800200 */
.L_x_21795:
[----:B------:R-:W0:Y:S02]  /*23db0*/  LDCU.64 UR4, c[0x0][0x730] ;  /* 0x0000e600ff0477ac */ /* 0x000e240008000a00 */
[----:B0-----:R-:W-:Y:S02]  /*23dc0*/  IMAD R3, R5, UR4, RZ ;  /* 0x0000000405037c24 */ /* 0x001fe4000f8e02ff */
[----:B------:R-:W-:-:S04]  /*23dd0*/  IMAD.WIDE.U32 R20, R4, UR4, R20 ;  /* 0x0000000404147c25 */ /* 0x000fc8000f8e0014 */
[----:B------:R-:W-:-:S05]  /*23de0*/  IMAD R3, R4, UR5, R3 ;  /* 0x0000000504037c24 */ /* 0x000fca000f8e0203 */
[----:B------:R-:W-:-:S07]  /*23df0*/  IADD3 R21, PT, PT, R21, R3, RZ ;  /* 0x0000000315157210 */ /* 0x000fce0007ffe0ff */
.L_x_21725:
        /* <DEDUP_REMOVED lines=9> */
.L_x_21718:
[----:B------:R-:W-:Y:S05]  /*23e90*/  BSYNC.RECONVERGENT B6 ;  /* 0x0000000000067941 */ /* 0x000fea0003800200 */
.L_x_21717:
        /* <DEDUP_REMOVED lines=303> */
.L_x_21800:
        /* <DEDUP_REMOVED lines=29> */
.L_x_21802:
[----:B------:R-:W-:Y:S05]  /*25360*/  BSYNC.RECONVERGENT B7 ;  /* 0x0000000000077941 */ /* 0x000fea0003800200 */
.L_x_21801:
        /* <DEDUP_REMOVED lines=36> */
.L_x_21804:
        /* <DEDUP_REMOVED lines=17> */
.L_x_21805:
[----:B------:R-:W-:Y:S05]  /*256c0*/  BSYNC.RECONVERGENT B0 ;  /* 0x0000000000007941 */ /* 0x000fea0003800200 */
.L_x_21803:
        /* <DEDUP_REMOVED lines=37> */
.L_x_21808:
        /* <DEDUP_REMOVED lines=18> */
.L_x_21809:
[----:B------:R-:W-:Y:S05]  /*25a40*/  BSYNC.RECONVERGENT B0 ;  /* 0x0000000000007941 */ /* 0x000fea0003800200 */
.L_x_21807:
        /* <DEDUP_REMOVED lines=37> */
.L_x_21811:
        /* <DEDUP_REMOVED lines=18> */
.L_x_21812:
[----:B------:R-:W-:Y:S05]  /*25dc0*/  BSYNC.RECONVERGENT B0 ;  /* 0x0000000000007941 */ /* 0x000fea0003800200 */
.L_x_21810:
        /* <DEDUP_REMOVED lines=37> */
.L_x_21814:
        /* <DEDUP_REMOVED lines=18> */
.L_x_21815:
[----:B------:R-:W-:Y:S05]  /*26140*/  BSYNC.RECONVERGENT B0 ;  /* 0x0000000000007941 */ /* 0x000fea0003800200 */
.L_x_21813:
        /* <DEDUP_REMOVED lines=37> */
.L_x_21817:
        /* <DEDUP_REMOVED lines=18> */
.L_x_21818:
[----:B------:R-:W-:Y:S05]  /*264c0*/  BSYNC.RECONVERGENT B0 ;  /* 0x0000000000007941 */ /* 0x000fea0003800200 */
.L_x_21816:
        /* <DEDUP_REMOVED lines=37> */
.L_x_21820:
        /* <DEDUP_REMOVED lines=18> */
.L_x_21821:
[----:B------:R-:W-:Y:S05]  /*26840*/  BSYNC.RECONVERGENT B0 ;  /* 0x0000000000007941 */ /* 0x000fea0003800200 */
.L_x_21819:
        /* <DEDUP_REMOVED lines=37> */
.L_x_21823:
        /* <DEDUP_REMOVED lines=18> */
.L_x_21824:
[----:B------:R-:W-:Y:S05]  /*26bc0*/  BSYNC.RECONVERGENT B0 ;  /* 0x0000000000007941 */ /* 0x000fea0003800200 */
.L_x_21822:
        /* <DEDUP_REMOVED lines=37> */
.L_x_21826:
        /* <DEDUP_REMOVED lines=18> */
.L_x_21827:
[----:B------:R-:W-:Y:S05]  /*26f40*/  BSYNC.RECONVERGENT B0 ;  /* 0x0000000000007941 */ /* 0x000fea0003800200 */
.L_x_21825:
        /* <DEDUP_REMOVED lines=37> */
.L_x_21829:
        /* <DEDUP_REMOVED lines=18> */
.L_x_21830:
[----:B------:R-:W-:Y:S05]  /*272c0*/  BSYNC.RECONVERGENT B0 ;  /* 0x0000000000007941 */ /* 0x000fea0003800200 */
.L_x_21828:
        /* <DEDUP_REMOVED lines=37> */
.L_x_21832:
        /* <DEDUP_REMOVED lines=18> */
.L_x_21833:
[----:B------:R-:W-:Y:S05]  /*27640*/  BSYNC.RECONVERGENT B0 ;  /* 0x0000000000007941 */ /* 0x000fea0003800200 */
.L_x_21831:
        /* <DEDUP_REMOVED lines=37> */
.L_x_21835:
        /* <DEDUP_REMOVED lines=18> */
.L_x_21836:
[----:B------:R-:W-:Y:S05]  /*279c0*/  BSYNC.RECONVERGENT B0 ;  /* 0x0000000000007941 */ /* 0x000fea0003800200 */
.L_x_21834:
        /* <DEDUP_REMOVED lines=37> */
.L_x_21838:
        /* <DEDUP_REMOVED lines=18> */
.L_x_21839:
[----:B------:R-:W-:Y:S05]  /*27d40*/  BSYNC.RECONVERGENT B0 ;  /* 0x0000000000007941 */ /* 0x000fea0003800200 */
.L_x_21837:
        /* <DEDUP_REMOVED lines=37> */
.L_x_21841:
        /* <DEDUP_REMOVED lines=18> */
.L_x_21842:
[----:B------:R-:W-:Y:S05]  /*280c0*/  BSYNC.RECONVERGENT B0 ;  /* 0x0000000000007941 */ /* 0x000fea0003800200 */
.L_x_21840:
        /* <DEDUP_REMOVED lines=37> */
.L_x_21844:
        /* <DEDUP_REMOVED lines=18> */
.L_x_21845:
[----:B------:R-:W-:Y:S05]  /*28440*/  BSYNC.RECONVERGENT B0 ;  /* 0x0000000000007941 */ /* 0x000fea0003800200 */
.L_x_21843:
        /* <DEDUP_REMOVED lines=37> */
.L_x_21847:
        /* <DEDUP_REMOVED lines=18> */
.L_x_21848:
[----:B------:R-:W-:Y:S05]  /*287c0*/  BSYNC.RECONVERGENT B0 ;  /* 0x0000000000007941 */ /* 0x000fea0003800200 */
.L_x_21846:
        /* <DEDUP_REMOVED lines=37> */
.L_x_21850:
        /* <DEDUP_REMOVED lines=18> */
.L_x_21851:
[----:B------:R-:W-:Y:S05]  /*28b40*/  BSYNC.RECONVERGENT B0 ;  /* 0x0000000000007941 */ /* 0x000fea0003800200 */
.L_x_21849:
        /* <DEDUP_REMOVED lines=37> */
.L_x_21853:
        /* <DEDUP_REMOVED lines=18> */
.L_x_21854:
[----:B------:R-:W-:Y:S05]  /*28ec0*/  BSYNC.RECONVERGENT B0 ;  /* 0x0000000000007941 */ /* 0x000fea0003800200 */
.L_x_21852:
        /* <DEDUP_REMOVED lines=37> */
.L_x_21856:
        /* <DEDUP_REMOVED lines=18> */
.L_x_21857:
[----:B------:R-:W-:Y:S05]  /*29240*/  BSYNC.RECONVERGENT B0 ;  /* 0x0000000000007941 */ /* 0x000fea0003800200 */
.L_x_21855:
        /* <DEDUP_REMOVED lines=37> */
.L_x_21859:
        /* <DEDUP_REMOVED lines=18> */
.L_x_21860:
[----:B------:R-:W-:Y:S05]  /*295c0*/  BSYNC.RECONVERGENT B0 ;  /* 0x0000000000007941 */ /* 0x000fea0003800200 */
.L_x_21858:
        /* <DEDUP_REMOVED lines=37> */
.L_x_21862:
        /* <DEDUP_REMOVED lines=18> */
.L_x_21863:
[----:B------:R-:W-:Y:S05]  /*29940*/  BSYNC.RECONVERGENT B0 ;  /* 0x0000000000007941 */ /* 0x000fea0003800200 */
.L_x_21861:
        /* <DEDUP_REMOVED lines=37> */
.L_x_21865:
        /* <DEDUP_REMOVED lines=18> */
.L_x_21866:
[----:B------:R-:W-:Y:S05]  /*29cc0*/  BSYNC.RECONVERGENT B0 ;  /* 0x0000000000007941 */ /* 0x000fea0003800200 */
.L_x_21864:
        /* <DEDUP_REMOVED lines=37> */
.L_x_21868:
        /* <DEDUP_REMOVED lines=18> */
.L_x_21869:
[----:B------:R-:W-:Y:S05]  /*2a040*/  BSYNC.RECONVERGENT B0 ;  /* 0x0000000000007941 */ /* 0x000fea0003800200 */
.L_x_21867:
        /* <DEDUP_REMOVED lines=37> */
.L_x_21871:
        /* <DEDUP_REMOVED lines=18> */
.L_x_21872:
[----:B------:R-:W-:Y:S05]  /*2a3c0*/  BSYNC.RECONVERGENT B0 ;  /* 0x0000000000007941 */ /* 0x000fea0003800200 */
.L_x_21870:
        /* <DEDUP_REMOVED lines=36> */
.L_x_21874:
        /* <DEDUP_REMOVED lines=16> */
.L_x_21875:
[----:B------:R-:W-:Y:S05]  /*2a710*/  BSYNC.RECONVERGENT B0 ;  /* 0x0000000000007941 */ /* 0x000fea0003800200 */
.L_x_21873:
        /* <DEDUP_REMOVED lines=32> */
.L_x_21877:
[----:B------:R-:W-:Y:S01]  /*2a920*/  MOV R8, R6 ;  /* 0x0000000600087202 */ /* 0x000fe20000000f00 */
[----:B------:R-:W-:Y:S01]  /*2a930*/  IMAD.MOV.U32 R10, RZ, RZ, R7 ;  /* 0x000000ffff0a7224 */ /* 0x000fe200078e0007 */
[----:B------:R-:W-:-:S07]  /*2a940*/  MOV R9, 0x2a960 ;  /* 0x0002a96000097802 */ /* 0x000fce0000000f00 */
[----:B------:R-:W-:Y:S05]  /*2a950*/  CALL.REL.NOINC `($__internal_23_$__cuda_sm20_rem_u64) ;  /* 0x0000013400707944 */ /* 0x000fea0003c00000 */
[----:B------:R-:W-:Y:S02]  /*2a960*/  MOV R4, R0 ;  /* 0x0000000000047202 */ /* 0x000fe40000000f00 */
[----:B------:R-:W-:-:S07]  /*2a970*/  MOV R5, R3 ;  /* 0x0000000300057202 */ /* 0x000fce0000000f00 */
.L_x_21878:
[----:B------:R-:W-:Y:S05]  /*2a980*/  BSYNC.RECONVERGENT B0 ;  /* 0x0000000000007941 */ /* 0x000fea0003800200 */
.L_x_21876:
[----:B------:R-:W0:Y:S02]  /*2a990*/  LDCU.64 UR4, c[0x0][0x730] ;  /* 0x0000e600ff0477ac */ /* 0x000e240008000a00 */
[----:B0-----:R-:W-:Y:S02]  /*2a9a0*/  IMAD R3, R5, UR4, RZ ;  /* 0x0000000405037c24 */ /* 0x001fe4000f8e02ff */
[----:B------:R-:W-:-:S04]  /*2a9b0*/  IMAD.WIDE.U32 R20, R4, UR4, R20 ;  /* 0x0000000404147c25 */ /* 0x000fc8000f8e0014 */
[----:B------:R-:W-:-:S04]  /*2a9c0*/  IMAD R3, R4, UR5, R3 ;  /* 0x0000000504037c24 */ /* 0x000fc8000f8e0203 */
[----:B------:R-:W-:-:S07]  /*2a9d0*/  IMAD.IADD R21, R21, 0x1, R3 ;  /* 0x0000000115157824 */ /* 0x000fce00078e0203 */
.L_x_21806:
        /* <DEDUP_REMOVED lines=9> */
.L_x_21799:
[----:B------:R-:W-:Y:S05]  /*2aa70*/  BSYNC.RECONVERGENT B6 ;  /* 0x0000000000067941 */ /* 0x000fea0003800200 */
.L_x_21798:
        /* <DEDUP_REMOVED lines=303> */
.L_x_21881:
        /* <DEDUP_REMOVED lines=29> */
.L_x_21883:
[----:B------:R-:W-:Y:S05]  /*2bf40*/  BSYNC.RECONVERGENT B7 ;  /* 0x0000000000077941 */ /* 0x000fea0003800200 */
.L_x_21882:
        /* <DEDUP_REMOVED lines=36> */
.L_x_21885:
        /* <DEDUP_REMOVED lines=17> */
.L_x_21886:
[----:B------:R-:W-:Y:S05]  /*2c2a0*/  BSYNC.RECONVERGENT B0 ;  /* 0x0000000000007941 */ /* 0x000fea0003800200 */
.L_x_21884:
        /* <DEDUP_REMOVED lines=37> */
.L_x_21889:
        /* <DEDUP_REMOVED lines=18> */
.L_x_21890:
[----:B------:R-:W-:Y:S05]  /*2c620*/  BSYNC.RECONVERGENT B0 ;  /* 0x0000000000007941 */ /* 0x000fea0003800200 */
.L_x_21888:
        /* <DEDUP_REMOVED lines=37> */
.L_x_21892:
        /* <DEDUP_REMOVED lines=18> */
.L_x_21893:
[----:B------:R-:W-:Y:S05]  /*2c9a0*/  BSYNC.RECONVERGENT B0 ;  /* 0x0000000000007941 */ /* 0x000fea0003800200 */
.L_x_21891:
        /* <DEDUP_REMOVED lines=37> */
.L_x_21895:
        /* <DEDUP_REMOVED lines=18> */
.L_x_21896:
[----:B------:R-:W-:Y:S05]  /*2cd20*/  BSYNC.RECONVERGENT B0 ;  /* 0x0000000000007941 */ /* 0x000fea0003800200 */
.L_x_21894:
        /* <DEDUP_REMOVED lines=37> */
.L_x_21898:
        /* <DEDUP_REMOVED lines=18> */
.L_x_21899:
[----:B------:R-:W-:Y:S05]  /*2d0a0*/  BSYNC.RECONVERGENT B0 ;  /* 0x0000000000007941 */ /* 0x000fea0003800200 */
.L_x_21897:
        /* <DEDUP_REMOVED lines=37> */
.L_x_21901:
        /* <DEDUP_REMOVED lines=18> */
.L_x_21902:
[----:B------:R-:W-:Y:S05]  /*2d420*/  BSYNC.RECONVERGENT B0 ;  /* 0x0000000000007941 */ /* 0x000fea0003800200 */
.L_x_21900:
        /* <DEDUP_REMOVED lines=37> */
.L_x_21904:
        /* <DEDUP_REMOVED lines=18> */
.L_x_21905:
[----:B------:R-:W-:Y:S05]  /*2d7a0*/  BSYNC.RECONVERGENT B0 ;  /* 0x0000000000007941 */ /* 0x000fea0003800200 */
.L_x_21903:
        /* <DEDUP_REMOVED lines=37> */
.L_x_21907:
        /* <DEDUP_REMOVED lines=18> */
.L_x_21908:
[----:B------:R-:W-:Y:S05]  /*2db20*/  BSYNC.RECONVERGENT B0 ;  /* 0x0000000000007941 */ /* 0x000fea0003800200 */
.L_x_21906:
        /* <DEDUP_REMOVED lines=37> */
.L_x_21910:
        /* <DEDUP_REMOVED lines=18> */
.L_x_21911:
[----:B------:R-:W-:Y:S05]  /*2dea0*/  BSYNC.RECONVERGENT B0 ;  /* 0x0000000000007941 */ /* 0x000fea0003800200 */
.L_x_21909:
        /* <DEDUP_REMOVED lines=37> */
.L_x_21913:
        /* <DEDUP_REMOVED lines=18> */
.L_x_21914:
[----:B------:R-:W-:Y:S05]  /*2e220*/  BSYNC.RECONVERGENT B0 ;  /* 0x0000000000007941 */ /* 0x000fea0003800200 */
.L_x_21912:
        /* <DEDUP_REMOVED lines=37> */
.L_x_21916:
        /* <DEDUP_REMOVED lines=18> */
.L_x_21917:
[----:B------:R-:W-:Y:S05]  /*2e5a0*/  BSYNC.RECONVERGENT B0 ;  /* 0x0000000000007941 */ /* 0x000fea0003800200 */
.L_x_21915:
        /* <DEDUP_REMOVED lines=37> */
.L_x_21919:
        /* <DEDUP_REMOVED lines=18> */
.L_x_21920:
[----:B------:R-:W-:Y:S05]  /*2e920*/  BSYNC.RECONVERGENT B0 ;  /* 0x0000000000007941 */ /* 0x000fea0003800200 */
.L_x_21918:
        /* <DEDUP_REMOVED lines=37> */
.L_x_21922:
        /* <DEDUP_REMOVED lines=18> */
.L_x_21923:
[----:B------:R-:W-:Y:S05]  /*2eca0*/  BSYNC.RECONVERGENT B0 ;  /* 0x0000000000007941 */ /* 0x000fea0003800200 */
.L_x_21921:
        /* <DEDUP_REMOVED lines=37> */
.L_x_21925:
        /* <DEDUP_REMOVED lines=18> */
.L_x_21926:
[----:B------:R-:W-:Y:S05]  /*2f020*/  BSYNC.RECONVERGENT B0 ;  /* 0x0000000000007941 */ /* 0x000fea0003800200 */
.L_x_21924:
        /* <DEDUP_REMOVED lines=37> */
.L_x_21928:
        /* <DEDUP_REMOVED lines=18> */
.L_x_21929:
[----:B------:R-:W-:Y:S05]  /*2f3a0*/  BSYNC.RECONVERGENT B0 ;  /* 0x0000000000007941 */ /* 0x000fea0003800200 */
.L_x_21927:
        /* <DEDUP_REMOVED lines=37> */
.L_x_21931:
        /* <DEDUP_REMOVED lines=18> */
.L_x_21932:
[----:B------:R-:W-:Y:S05]  /*2f720*/  BSYNC.RECONVERGENT B0 ;  /* 0x0000000000007941 */ /* 0x000fea0003800200 */
.L_x_21930:
        /* <DEDUP_REMOVED lines=37> */
.L_x_21934:
        /* <DEDUP_REMOVED lines=18> */
.L_x_21935:
[----:B------:R-:W-:Y:S05]  /*2faa0*/  BSYNC.RECONVERGENT B0 ;  /* 0x0000000000007941 */ /* 0x000fea0003800200 */
.L_x_21933:
        /* <DEDUP_REMOVED lines=37> */
.L_x_21937:
        /* <DEDUP_REMOVED lines=18> */
.L_x_21938:
[----:B------:R-:W-:Y:S05]  /*2fe20*/  BSYNC.RECONVERGENT B0 ;  /* 0x0000000000007941 */ /* 0x000fea0003800200 */
.L_x_21936:
        /* <DEDUP_REMOVED lines=37> */
.L_x_21940:
        /* <DEDUP_REMOVED lines=18> */
.L_x_21941:
[----:B------:R-:W-:Y:S05]  /*301a0*/  BSYNC.RECONVERGENT B0 ;  /* 0x0000000000007941 */ /* 0x000fea0003800200 */
.L_x_21939:
        /* <DEDUP_REMOVED lines=37> */
.L_x_21943:
        /* <DEDUP_REMOVED lines=18> */
.L_x_21944:
[----:B------:R-:W-:Y:S05]  /*30520*/  BSYNC.RECONVERGENT B0 ;  /* 0x0000000000007941 */ /* 0x000fea0003800200 */
.L_x_21942:
        /* <DEDUP_REMOVED lines=37> */
.L_x_21946:
        /* <DEDUP_REMOVED lines=18> */
.L_x_21947:
[----:B------:R-:W-:Y:S05]  /*308a0*/  BSYNC.RECONVERGENT B0 ;  /* 0x0000000000007941 */ /* 0x000fea0003800200 */
.L_x_21945:
        /* <DEDUP_REMOVED lines=37> */
.L_x_21949:
        /* <DEDUP_REMOVED lines=18> */
.L_x_21950:
[----:B------:R-:W-:Y:S05]  /*30c20*/  BSYNC.RECONVERGENT B0 ;  /* 0x0000000000007941 */ /* 0x000fea0003800200 */
.L_x_21948:
        /* <DEDUP_REMOVED lines=37> */
.L_x_21952:
        /* <DEDUP_REMOVED lines=18> */
.L_x_21953:
[----:B------:R-:W-:Y:S05]  /*30fa0*/  BSYNC.RECONVERGENT B0 ;  /* 0x0000000000007941 */ /* 0x000fea0003800200 */
.L_x_21951:
        /* <DEDUP_REMOVED lines=36> */
.L_x_21955:
        /* <DEDUP_REMOVED lines=16> */
.L_x_21956:
[----:B------:R-:W-:Y:S05]  /*312f0*/  BSYNC.RECONVERGENT B0 ;  /* 0x0000000000007941 */ /* 0x000fea0003800200 */
.L_x_21954:
        /* <DEDUP_REMOVED lines=32> */
.L_x_21958:
[----:B------:R-:W-:Y:S02]  /*31500*/  MOV R8, R6 ;  /* 0x0000000600087202 */ /* 0x000fe40000000f00 */
[----:B------:R-:W-:Y:S02]  /*31510*/  MOV R10, R7 ;  /* 0x00000007000a7202 */ /* 0x000fe40000000f00 */
[----:B------:R-:W-:-:S07]  /*31520*/  MOV R9, 0x31540 ;  /* 0x0003154000097802 */ /* 0x000fce0000000f00 */
[----:B------:R-:W-:Y:S05]  /*31530*/  CALL.REL.NOINC `($__internal_23_$__cuda_sm20_rem_u64) ;  /* 0x000000c800787944 */ /* 0x000fea0003c00000 */
[----:B------:R-:W-:Y:S01]  /*31540*/  IMAD.MOV.U32 R4, RZ, RZ, R0 ;  /* 0x000000ffff047224 */ /* 0x000fe200078e0000 */
[----:B------:R-:W-:-:S07]  /*31550*/  MOV R5, R3 ;  /* 0x0000000300057202 */ /* 0x000fce0000000f00 */
.L_x_21959:
[----:B------:R-:W-:Y:S05]  /*31560*/  BSYNC.RECONVERGENT B0 ;  /* 0x0000000000007941 */ /* 0x000fea0003800200 */
.L_x_21957:
[----:B------:R-:W0:Y:S02]  /*31570*/  LDCU.64 UR4, c[0x0][0x730] ;  /* 0x0000e600ff0477ac */ /* 0x000e240008000a00 */
[----:B0-----:R-:W-:Y:S02]  /*31580*/  IMAD R3, R5, UR4, RZ ;  /* 0x0000000405037c24 */ /* 0x001fe4000f8e02ff */
[----:B------:R-:W-:-:S04]  /*31590*/  IMAD.WIDE.U32 R20, R4, UR4, R20 ;  /* 0x0000000404147c25 */ /* 0x000fc8000f8e0014 */
[----:B------:R-:W-:-:S05]  /*315a0*/  IMAD R3, R4, UR5, R3 ;  /* 0x0000000504037c24 */ /* 0x000fca000f8e0203 */
[----:B------:R-:W-:-:S07]  /*315b0*/  IADD3 R21, PT, PT, R21, R3, RZ ;  /* 0x0000000315157210 */ /* 0x000fce0007ffe0ff */
.L_x_21887:
        /* <DEDUP_REMOVED lines=9> */
.L_x_21880:
[----:B------:R-:W-:Y:S05]  /*31650*/  BSYNC.RECONVERGENT B6 ;  /* 0x0000000000067941 */ /* 0x000fea0003800200 */
.L_x_21879:
        /* <DEDUP_REMOVED lines=302> */
.L_x_21960:
        /* <DEDUP_REMOVED lines=31> */
.L_x_21962:
[----:B------:R-:W-:Y:S05]  /*32b30*/  BSYNC.RECONVERGENT B6 ;  /* 0x0000000000067941 */ /* 0x000fea0003800200 */
.L_x_21961:
        /* <DEDUP_REMOVED lines=37> */
.L_x_21964:
        /* <DEDUP_REMOVED lines=17> */
.L_x_21965:
[----:B------:R-:W-:Y:S05]  /*32ea0*/  BSYNC.RECONVERGENT B0 ;  /* 0x0000000000007941 */ /* 0x000fea0003800200 */
.L_x_21963:
        /* <DEDUP_REMOVED lines=37> */
.L_x_21968:
        /* <DEDUP_REMOVED lines=18> */
.L_x_21969:
[----:B------:R-:W-:Y:S05]  /*33220*/  BSYNC.RECONVERGENT B0 ;  /* 0x0000000000007941 */ /* 0x000fea0003800200 */
.L_x_21967:
        /* <DEDUP_REMOVED lines=38> */
.L_x_21971:
        /* <DEDUP_REMOVED lines=18> */
.L_x_21972:
[----:B------:R-:W-:Y:S05]  /*335b0*/  BSYNC.RECONVERGENT B0 ;  /* 0x0000000000007941 */ /* 0x000fea0003800200 */
.L_x_21970:
        /* <DEDUP_REMOVED lines=38> */
.L_x_21974:
        /* <DEDUP_REMOVED lines=18> */
.L_x_21975:
[----:B------:R-:W-:Y:S05]  /*33940*/  BSYNC.RECONVERGENT B0 ;  /* 0x0000000000007941 */ /* 0x000fea0003800200 */
.L_x_21973:
        /* <DEDUP_REMOVED lines=38> */
.L_x_21977:
        /* <DEDUP_REMOVED lines=18> */
.L_x_21978:
[----:B------:R-:W-:Y:S05]  /*33cd0*/  BSYNC.RECONVERGENT B0 ;  /* 0x0000000000007941 */ /* 0x000fea0003800200 */
.L_x_21976:
        /* <DEDUP_REMOVED lines=38> */
.L_x_21980:
        /* <DEDUP_REMOVED lines=18> */
.L_x_21981:
[----:B------:R-:W-:Y:S05]  /*34060*/  BSYNC.RECONVERGENT B0 ;  /* 0x0000000000007941 */ /* 0x000fea0003800200 */
.L_x_21979:
        /* <DEDUP_REMOVED lines=38> */
.L_x_21983:
        /* <DEDUP_REMOVED lines=18> */
.L_x_21984:
[----:B------:R-:W-:Y:S05]  /*343f0*/  BSYNC.RECONVERGENT B0 ;  /* 0x0000000000007941 */ /* 0x000fea0003800200 */
.L_x_21982:
        /* <DEDUP_REMOVED lines=38> */
.L_x_21986:
        /* <DEDUP_REMOVED lines=18> */
.L_x_21987:
[----:B------:R-:W-:Y:S05]  /*34780*/  BSYNC.RECONVERGENT B0 ;  /* 0x0000000000007941 */ /* 0x000fea0003800200 */
.L_x_21985:
        /* <DEDUP_REMOVED lines=38> */
.L_x_21989:
        /* <DEDUP_REMOVED lines=18> */
.L_x_21990:
[----:B------:R-:W-:Y:S05]  /*34b10*/  BSYNC.RECONVERGENT B0 ;  /* 0x0000000000007941 */ /* 0x000fea0003800200 */
.L_x_21988:
        /* <DEDUP_REMOVED lines=38> */
.L_x_21992:
        /* <DEDUP_REMOVED lines=18> */
.L_x_21993:
[----:B------:R-:W-:Y:S05]  /*34ea0*/  BSYNC.RECONVERGENT B0 ;  /* 0x0000000000007941 */ /* 0x000fea0003800200 */
.L_x_21991:
        /* <DEDUP_REMOVED lines=38> */
.L_x_21995:
        /* <DEDUP_REMOVED lines=18> */
.L_x_21996:
[----:B------:R-:W-:Y:S05]  /*35230*/  BSYNC.RECONVERGENT B0 ;  /* 0x0000000000007941 */ /* 0x000fea0003800200 */
.L_x_21994:
        /* <DEDUP_REMOVED lines=38> */
.L_x_21998:
        /* <DEDUP_REMOVED lines=18> */
.L_x_21999:
[----:B------:R-:W-:Y:S05]  /*355c0*/  BSYNC.RECONVERGENT B0 ;  /* 0x0000000000007941 */ /* 0x000fea0003800200 */
.L_x_21997:
        /* <DEDUP_REMOVED lines=38> */
.L_x_22001:
        /* <DEDUP_REMOVED lines=18> */
.L_x_22002:
[----:B------:R-:W-:Y:S05]  /*35950*/  BSYNC.RECONVERGENT B0 ;  /* 0x0000000000007941 */ /* 0x000fea0003800200 */
.L_x_22000:
        /* <DEDUP_REMOVED lines=38> */
.L_x_22004:
        /* <DEDUP_REMOVED lines=18> */
.L_x_22005:
[----:B------:R-:W-:Y:S05]  /*35ce0*/  BSYNC.RECONVERGENT B0 ;  /* 0x0000000000007941 */ /* 0x000fea0003800200 */
.L_x_22003:
        /* <DEDUP_REMOVED lines=38> */
.L_x_22007:
        /* <DEDUP_REMOVED lines=18> */
.L_x_22008:
[----:B------:R-:W-:Y:S05]  /*36070*/  BSYNC.RECONVERGENT B0 ;  /* 0x0000000000007941 */ /* 0x000fea0003800200 */
.L_x_22006:
        /* <DEDUP_REMOVED lines=38> */
.L_x_22010:
        /* <DEDUP_REMOVED lines=18> */
.L_x_22011:
[----:B------:R-:W-:Y:S05]  /*36400*/  BSYNC.RECONVERGENT B0 ;  /* 0x0000000000007941 */ /* 0x000fea0003800200 */
.L_x_22009:
        /* <DEDUP_REMOVED lines=38> */
.L_x_22013:
        /* <DEDUP_REMOVED lines=18> */
.L_x_22014:
[----:B------:R-:W-:Y:S05]  /*36790*/  BSYNC.RECONVERGENT B0 ;  /* 0x0000000000007941 */ /* 0x000fea0003800200 */
.L_x_22012:
        /* <DEDUP_REMOVED lines=38> */
.L_x_22016:
        /* <DEDUP_REMOVED lines=18> */
.L_x_22017:
[----:B------:R-:W-:Y:S05]  /*36b20*/  BSYNC.RECONVERGENT B0 ;  /* 0x0000000000007941 */ /* 0x000fea0003800200 */
.L_x_22015:
        /* <DEDUP_REMOVED lines=38> */
.L_x_22019:
        /* <DEDUP_REMOVED lines=18> */
.L_x_22020:
[----:B------:R-:W-:Y:S05]  /*36eb0*/  BSYNC.RECONVERGENT B0 ;  /* 0x0000000000007941 */ /* 0x000fea0003800200 */
.L_x_22018:
        /* <DEDUP_REMOVED lines=38> */
.L_x_22022:
        /* <DEDUP_REMOVED lines=18> */
.L_x_22023:
[----:B------:R-:W-:Y:S05]  /*37240*/  BSYNC.RECONVERGENT B0 ;  /* 0x0000000000007941 */ /* 0x000fea0003800200 */
.L_x_22021:
        /* <DEDUP_REMOVED lines=38> */
.L_x_22025:
        /* <DEDUP_REMOVED lines=18> */
.L_x_22026:
[----:B------:R-:W-:Y:S05]  /*375d0*/  BSYNC.RECONVERGENT B0 ;  /* 0x0000000000007941 */ /* 0x000fea0003800200 */
.L_x_22024:
        /* <DEDUP_REMOVED lines=38> */
.L_x_22028:
        /* <DEDUP_REMOVED lines=18> */
.L_x_22029:
[----:B------:R-:W-:Y:S05]  /*37960*/  BSYNC.RECONVERGENT B0 ;  /* 0x0000000000007941 */ /* 0x000fea0003800200 */
.L_x_22027:
        /* <DEDUP_REMOVED lines=38> */
.L_x_22031:
        /* <DEDUP_REMOVED lines=18> */
.L_x_22032:
[----:B------:R-:W-:Y:S05]  /*37cf0*/  BSYNC.RECONVERGENT B0 ;  /* 0x0000000000007941 */ /* 0x000fea0003800200 */
.L_x_22030:
        /* <DEDUP_REMOVED lines=37> */
.L_x_22034:
        /* <DEDUP_REMOVED lines=16> */
.L_x_22035:
[----:B------:R-:W-:Y:S05]  /*38050*/  BSYNC.RECONVERGENT B0 ;  /* 0x0000000000007941 */ /* 0x000fea0003800200 */
.L_x_22033:
        /* <DEDUP_REMOVED lines=33> */
.L_x_22037:
[----:B------:R-:W-:Y:S02]  /*38270*/  MOV R8, R6 ;  /* 0x0000000600087202 */ /* 0x000fe40000000f00 */
[----:B------:R-:W-:Y:S02]  /*38280*/  MOV R10, R7 ;  /* 0x00000007000a7202 */ /* 0x000fe40000000f00 */
[----:B------:R-:W-:-:S07]  /*38290*/  MOV R9, 0x382b0 ;  /* 0x000382b000097802 */ /* 0x000fce0000000f00 */
[----:B------:R-:W-:Y:S05]  /*382a0*/  CALL.REL.NOINC `($__internal_23_$__cuda_sm20_rem_u64) ;  /* 0x0000005c001c7944 */ /* 0x000fea0003c00000 */
[----:B------:R-:W-:Y:S01]  /*382b0*/  IMAD.MOV.U32 R4, RZ, RZ, R0 ;  /* 0x000000ffff047224 */ /* 0x000fe200078e0000 */
[----:B------:R-:W-:-:S07]  /*382c0*/  MOV R5, R3 ;  /* 0x0000000300057202 */ /* 0x000fce0000000f00 */
.L_x_22038:
[----:B------:R-:W-:Y:S05]  /*382d0*/  BSYNC.RECONVERGENT B0 ;  /* 0x0000000000007941 */ /* 0x000fea0003800200 */
.L_x_22036:
[----:B------:R-:W0:Y:S01]  /*382e0*/  LDCU.64 UR4, c[0x0][0x730] ;  /* 0x0000e600ff0477ac */ /* 0x000e220008000a00 */
[----:B------:R-:W-:Y:S01]  /*382f0*/  MOV R3, R21 ;  /* 0x0000001500037202 */ /* 0x000fe20000000f00 */
[----:B0-----:R-:W-:Y:S02]  /*38300*/  IMAD R5, R5, UR4, RZ ;  /* 0x0000000405057c24 */ /* 0x001fe4000f8e02ff */
[----:B------:R-:W-:-:S04]  /*38310*/  IMAD.WIDE.U32 R2, R4, UR4, R2 ;  /* 0x0000000404027c25 */ /* 0x000fc8000f8e0002 */
[----:B------:R-:W-:-:S04]  /*38320*/  IMAD R5, R4, UR5, R5 ;  /* 0x0000000504057c24 */ /* 0x000fc8000f8e0205 */
[----:B------:R-:W-:-:S07]  /*38330*/  IMAD.IADD R21, R3, 0x1, R5 ;  /* 0x0000000103157824 */ /* 0x000fce00078e0205 */
.L_x_21966:
[----:B------:R-:W0:Y:S02]  /*38340*/  LDCU.64 UR4, c[0x0][0x738] ;  /* 0x0000e700ff0477ac */ /* 0x000e240008000a00 */
[----:B0-----:R-:W-:-:S04]  /*38350*/  IADD3 R2, P0, PT, R2, UR4, RZ ;  /* 0x0000000402027c10 */ /* 0x001fc8000ff1e0ff */
[----:B------:R-:W-:-:S06]  /*38360*/  IADD3.X R3, PT, PT, R21, UR5, RZ, P0, !PT ;  /* 0x0000000515037c10 */ /* 0x000fcc00087fe4ff */
[----:B------:R-:W2:Y:S04]  /*38370*/  LDG.E.U8 R3, desc[UR36][R2.64] ;  /* 0x0000002402037981 */ /* 0x000ea8000c1e1100 */
[----:B--2---:R-:W-:Y:S01]  /*38380*/  STG.E.U8 desc[UR36][R16.64], R3 ;  /* 0x0000000310007986 */ /* 0x004fe2000c101124 */
[----:B------:R-:W-:Y:S05]  /*38390*/  EXIT ;  /* 0x000000000000794d */ /* 0x000fea0003800000 */
.L_x_21697:
        /* <DEDUP_REMOVED lines=306> */
.L_x_22041:
        /* <DEDUP_REMOVED lines=29> */
.L_x_22043:
[----:B------:R-:W-:Y:S05]  /*39890*/  BSYNC.RECONVERGENT B7 ;  /* 0x0000000000077941 */ /* 0x000fea0003800200 */
.L_x_22042:
        /* <DEDUP_REMOVED lines=14> */
.L_x_22040:
[----:B------:R-:W-:Y:S05]  /*39980*/  BSYNC.RECONVERGENT B6 ;  /* 0x0000000000067941 */ /* 0x000fea0003800200 */
.L_x_22039:
        /* <DEDUP_REMOVED lines=303> */
.L_x_22046:
        /* <DEDUP_REMOVED lines=29> */
.L_x_22048:
[----:B------:R-:W-:Y:S05]  /*3ae50*/  BSYNC.RECONVERGENT B7 ;  /* 0x0000000000077941 */ /* 0x000fea0003800200 */
.L_x_22047:
        /* <DEDUP_REMOVED lines=14> */
.L_x_22045:
[----:B------:R-:W-:Y:S05]  /*3af40*/  BSYNC.RECONVERGENT B6 ;  /* 0x0000000000067941 */ /* 0x000fea0003800200 */
.L_x_22044:
        /* <DEDUP_REMOVED lines=303> */
.L_x_22051:
        /* <DEDUP_REMOVED lines=29> */
.L_x_22053:
[----:B------:R-:W-:Y:S05]  /*3c410*/  BSYNC.RECONVERGENT B7 ;  /* 0x0000000000077941 */ /* 0x000fea0003800200 */
.L_x_22052:
        /* <DEDUP_REMOVED lines=14> */
.L_x_22050:
[----:B------:R-:W-:Y:S05]  /*3c500*/  BSYNC.RECONVERGENT B6 ;  /* 0x0000000000067941 */ /* 0x000fea0003800200 */
.L_x_22049:
        /* <DEDUP_REMOVED lines=302> */
.L_x_22054:
        /* <DEDUP_REMOVED lines=31> */
.L_x_22056:
[----:B------:R-:W-:Y:S05]  /*3d9e0*/  BSYNC.RECONVERGENT B6 ;  /* 0x0000000000067941 */ /* 0x000fea0003800200 */
.L_x_22055:
        /* <DEDUP_REMOVED lines=11> */
        .weak           $__internal_22_$__cuda_sm20_div_u64
        .type           $__internal_22_$__cuda_sm20_div_u64,@function
        .size           $__internal_22_$__cuda_sm20_div_u64,($__internal_23_$__cuda_sm20_rem_u64 - $__internal_22_$__cuda_sm20_div_u64)
$__internal_22_$__cuda_sm20_div_u64:
        /* <DEDUP_REMOVED lines=71> */
[----:B------:R-:W-:Y:S05]  /*3df10*/  RET.REL.NODEC R4 `(_ZN2at6native24index_elementwise_kernelILi128ELi4EZNS0_20cuda_take_put_kernelIhlZZZZZNS0_11take_kernelERNS_14TensorIteratorERKNS_10TensorBaseEENKUlvE_clEvENKUlvE_clEvENKUlvE_clEvENKUlvE0_clEvEUlRhlE_EEvS4_S7_RKT1_EUliE_EEvlSE_) ;  /* 0xfffffc2004387950 */ /* 0x000fea0003c3ffff */
        .weak           $__internal_23_$__cuda_sm20_rem_u64
        .type           $__internal_23_$__cuda_sm20_rem_u64,@function
        .size           $__internal_23_$__cuda_sm20_rem_u64,(.L_x_41696 - $__internal_23_$__cuda_sm20_rem_u64)
$__internal_23_$__cuda_sm20_rem_u64:
        /* <DEDUP_REMOVED lines=66> */
[----:B------:R-:W-:Y:S06]  /*3e340*/  RET.REL.NODEC R4 `(_ZN2at6native24index_elementwise_kernelILi128ELi4EZNS0_20cuda_take_put_kernelIhlZZZZZNS0_11take_kernelERNS_14TensorIteratorERKNS_10TensorBaseEENKUlvE_clEvENKUlvE_clEvENKUlvE_clEvENKUlvE0_clEvEUlRhlE_EEvS4_S7_RKT1_EUliE_EEvlSE_) ;  /* 0xfffffc1c042c7950 */ /* 0x000fec0003c3ffff */
.L_x_22057:
        /* <DEDUP_REMOVED lines=11> */
.L_x_41696:


//--------------------- .text._ZN2at6native24index_elementwise_kernelILi128ELi4EZNS0_20cuda_take_put_kernelIhiZZZZZNS0_11take_kernelERNS_14TensorIteratorERKNS_10TensorBaseEENKUlvE_clEvENKUlvE_clEvENKUlvE_clEvENKUlvE_clEvEUlRhiE_EEvS4_S7_RKT1_EUliE_EEvlSE_ --------------------------
	.section	.text._ZN2at6native24index_elementwise_kernelILi128ELi4EZNS0_20cuda_take_put_kernelIhiZZZZZNS0_11take_kernelERNS_14TensorIteratorERKNS_10TensorBaseEENKUlvE_clEvENKUlvE_clEvENKUlvE_clEvENKUlvE_clEvEUlRhiE_EEvS4_S7_RKT1_EUliE_EEvlSE_,"ax",@progbits
	.align	128
        .global         _ZN2at6native24index_elementwise_kernelILi128ELi4EZNS0_20cuda_take_put_kernelIhiZZZZZNS0_11take_kernelERNS_14TensorIteratorERKNS_10TensorBaseEENKUlvE_clEvENKUlvE_clEvENKUlvE_clEvENKUlvE_clEvEUlRhiE_EEvS4_S7_RKT1_EUliE_EEvlSE_
        .type           _ZN2at6native24index_elementwise_kernelILi128ELi4EZNS0_20cuda_take_put_kernelIhiZZZZZNS0_11take_kernelERNS_14TensorIteratorERKNS_10TensorBaseEENKUlvE_clEvENKUlvE_clEvENKUlvE_clEvENKUlvE_clEvEUlRhiE_EEvS4_S7_RKT1_EUliE_EEvlSE_,@function
        .size           _ZN2at6native24index_elementwise_kernelILi128ELi4EZNS0_20cuda_take_put_kernelIhiZZZZZNS0_11take_kernelERNS_14TensorIteratorERKNS_10TensorBaseEENKUlvE_clEvENKUlvE_clEvENKUlvE_clEvENKUlvE_clEvEUlRhiE_EEvS4_S7_RKT1_EUliE_EEvlSE_,(.L_x_41857 - _ZN2at6native24index_elementwise_kernelILi128ELi4EZNS0_20cuda_take_put_kernelIhiZZZZZNS0_11take_kernelERNS_14TensorIteratorERKNS_10TensorBaseEENKUlvE_clEvENKUlvE_clEvENKUlvE_clEvENKUlvE_clEvEUlRhiE_EEvS4_S7_RKT1_EUliE_EEvlSE_)
        .other          _ZN2at6native24index_elementwise_kernelILi128ELi4EZNS0_20cuda_take_put_kernelIhiZZZZZNS0_11take_kernelERNS_14TensorIteratorERKNS_10TensorBaseEENKUlvE_clEvENKUlvE_clEvENKUlvE_clEvENKUlvE_clEvEUlRhiE_EEvS4_S7_RKT1_EUliE_EEvlSE_,@"STO_CUDA_ENTRY STV_DEFAULT"
_ZN2at6native24index_elementwise_kernelILi128ELi4EZNS0_20cuda_take_put_kernelIhiZZZZZNS0_11take_kernelERNS_14TensorIteratorERKNS_10TensorBaseEENKUlvE_clEvENKUlvE_clEvENKUlvE_clEvENKUlvE_clEvEUlRhiE_EEvS4_S7_RKT1_EUliE_EEvlSE_:
.text._ZN2at6native24index_elementwise_kernelILi128ELi4EZNS0_20cuda_take_put_kernelIhiZZZZZNS0_11take_kernelERNS_14TensorIteratorERKNS_10TensorBaseEENKUlvE_clEvENKUlvE_clEvENKUlvE_clEvENKUlvE_clEvEUlRhiE_EEvS4_S7_RKT1_EUliE_EEvlSE_:
        /* <DEDUP_REMOVED lines=46> */
.L_x_22063:
[----:B------:R-:W0:Y:S02]  /*02e0*/  LDC.64 R2, c[0x0][0x730] ;  /* 0x0001cc00ff027b82 */ /* 0x000e240000000a00 */
[----:B0-----:R-:W2:Y:S06]  /*02f0*/  LDG.E.U8 R3, desc[UR36][R2.64] ;  /* 0x0000002402037981 */ /* 0x001eac000c1e1100 */
[----:B------:R-:W2:Y:S01]  /*0300*/  LDC.64 R4, c[0x0][0x580] ;  /* 0x00016000ff047b82 */ /* 0x000ea20000000a00 */
[----:B------:R-:W-:Y:S01]  /*0310*/  IADD3 R23, PT, PT, R23, 0x80, RZ ;  /* 0x0000008017177810 */ /* 0x000fe20007ffe0ff */
[----:B--2---:R0:W-:Y:S06]  /*0320*/  STG.E.U8 desc[UR36][R4.64], R3 ;  /* 0x0000000304007986 */ /* 0x0041ec000c101124 */
.L_x_22062:
[----:B------:R-:W-:Y:S05]  /*0330*/  BSYNC.RECONVERGENT B6 ;  /* 0x0000000000067941 */ /* 0x000fea0003800200 */
.L_x_22061:
        /* <DEDUP_REMOVED lines=31> */
.L_x_22066:
[----:B------:R-:W0:Y:S02]  /*0530*/  LDC.64 R2, c[0x0][0x730] ;  /* 0x0001cc00ff027b82 */ /* 0x000e240000000a00 */
[----:B0-----:R-:W2:Y:S06]  /*0540*/  LDG.E.U8 R3, desc[UR36][R2.64] ;  /* 0x0000002402037981 */ /* 0x001eac000c1e1100 */
[----:B------:R-:W2:Y:S01]  /*0550*/  LDC.64 R4, c[0x0][0x580] ;  /* 0x00016000ff047b82 */ /* 0x000ea20000000a00 */
[----:B------:R-:W-:Y:S01]  /*0560*/  IADD3 R23, PT, PT, R23, 0x80, RZ ;  /* 0x0000008017177810 */ /* 0x000fe20007ffe0ff */
[----:B--2---:R1:W-:Y:S06]  /*0570*/  STG.E.U8 desc[UR36][R4.64], R3 ;  /* 0x0000000304007986 */ /* 0x0043ec000c101124 */
.L_x_22065:
[----:B------:R-:W-:Y:S05]  /*0580*/  BSYNC.RECONVERGENT B6 ;  /* 0x0000000000067941 */ /* 0x000fea0003800200 */
.L_x_22064:
        /* <DEDUP_REMOVED lines=31> */
.L_x_22069:
[----:B------:R-:W0:Y:S02]  /*0780*/  LDC.64 R2, c[0x0][0x730] ;  /* 0x0001cc00ff027b82 */ /* 0x000e240000000a00 */
[----:B0-----:R-:W2:Y:S06]  /*0790*/  LDG.E.U8 R3, desc[UR36][R2.64] ;  /* 0x0000002402037981 */ /* 0x001eac000c1e1100 */
[----:B------:R-:W2:Y:S01]  /*07a0*/  LDC.64 R4, c[0x0][0x580] ;  /* 0x00016000ff047b82 */ /* 0x000ea20000000a00 */
[----:B------:R-:W-:Y:S01]  /*07b0*/  VIADD R23, R23, 0x80 ;  /* 0x0000008017177836 */ /* 0x000fe20000000000 */
[----:B--2---:R2:W-:Y:S06]  /*07c0*/  STG.E.U8 desc[UR36][R4.64], R3 ;  /* 0x0000000304007986 */ /* 0x0045ec000c101124 */
.L_x_22068:
[----:B------:R-:W-:Y:S05]  /*07d0*/  BSYNC.RECONVERGENT B6 ;  /* 0x0000000000067941 */ /* 0x000fea0003800200 */
.L_x_22067:
        /* <DEDUP_REMOVED lines=30> */
.L_x_22070:
[----:B------:R-:W0:Y:S02]  /*09c0*/  LDC.64 R2, c[0x0][0x730] ;  /* 0x0001cc00ff027b82 */ /* 0x000e240000000a00 */
[----:B0-----:R-:W2:Y:S06]  /*09d0*/  LDG.E.U8 R3, desc[UR36][R2.64] ;  /* 0x0000002402037981 */ /* 0x001eac000c1e1100 */
[----:B------:R-:W2:Y:S02]  /*09e0*/  LDC.64 R4, c[0x0][0x580] ;  /* 0x00016000ff047b82 */ /* 0x000ea40000000a00 */
[----:B--2---:R-:W-:Y:S01]  /*09f0*/  STG.E.U8 desc[UR36][R4.64], R3 ;  /* 0x0000000304007986 */ /* 0x004fe2000c101124 */
[----:B------:R-:W-:Y:S05]  /*0a00*/  EXIT ;  /* 0x000000000000794d */ /* 0x000fea0003800000 */
.L_x_22060:
        /* <DEDUP_REMOVED lines=34> */
.L_x_22073:
        /* <DEDUP_REMOVED lines=276> */
.L_x_22074:
[----:B------:R-:W0:Y:S02]  /*1d70*/  LDC.64 R4, c[0x0][0x730] ;  /* 0x0001cc00ff047b82 */ /* 0x000e240000000a00 */
[----:B0-----:R-:W-:-:S04]  /*1d80*/  IADD3 R4, P0, PT, R0, R4, RZ ;  /* 0x0000000400047210 */ /* 0x001fc80007f1e0ff */
[----:B------:R-:W-:-:S06]  /*1d90*/  LEA.HI.X.SX32 R5, R0, R5, 0x1, P0 ;  /* 0x0000000500057211 */ /* 0x000fcc00000f0eff */
[----:B------:R-:W2:Y:S01]  /*1da0*/  LDG.E.U8 R5, desc[UR36][R4.64] ;  /* 0x0000002404057981 */ /* 0x000ea2000c1e1100 */
[----:B------:R-:W2:Y:S01]  /*1db0*/  LDC.64 R6, c[0x0][0x580] ;  /* 0x00016000ff067b82 */ /* 0x000ea20000000a00 */
[----:B------:R-:W-:Y:S02]  /*1dc0*/  VIADD R23, R23, 0x80 ;  /* 0x0000008017177836 */ /* 0x000fe40000000000 */
[----:B--2---:R0:W-:Y:S05]  /*1dd0*/  STG.E.U8 desc[UR36][R6.64], R5 ;  /* 0x0000000506007986 */ /* 0x0041ea000c101124 */
.L_x_22072:
[----:B------:R-:W-:Y:S05]  /*1de0*/  BSYNC.RECONVERGENT B6 ;  /* 0x0000000000067941 */ /* 0x000fea0003800200 */
.L_x_22071:
        /* <DEDUP_REMOVED lines=31> */
.L_x_22077:
        /* <DEDUP_REMOVED lines=276> */
.L_x_22078:
[----:B------:R-:W0:Y:S02]  /*3120*/  LDC.64 R4, c[0x0][0x730] ;  /* 0x0001cc00ff047b82 */ /* 0x000e240000000a00 */
[----:B0-----:R-:W-:-:S04]  /*3130*/  IADD3 R4, P0, PT, R0, R4, RZ ;  /* 0x0000000400047210 */ /* 0x001fc80007f1e0ff */
[----:B------:R-:W-:-:S06]  /*3140*/  LEA.HI.X.SX32 R5, R0, R5, 0x1, P0 ;  /* 0x0000000500057211 */ /* 0x000fcc00000f0eff */
[----:B------:R-:W2:Y:S01]  /*3150*/  LDG.E.U8 R5, desc[UR36][R4.64] ;  /* 0x0000002404057981 */ /* 0x000ea2000c1e1100 */
[----:B------:R-:W2:Y:S01]  /*3160*/  LDC.64 R6, c[0x0][0x580] ;  /* 0x00016000ff067b82 */ /* 0x000ea20000000a00 */
[----:B------:R-:W-:Y:S02]  /*3170*/  IADD3 R23, PT, PT, R23, 0x80, RZ ;  /* 0x0000008017177810 */ /* 0x000fe40007ffe0ff */
[----:B--2---:R1:W-:Y:S05]  /*3180*/  STG.E.U8 desc[UR36][R6.64], R5 ;  /* 0x0000000506007986 */ /* 0x0043ea000c101124 */
.L_x_22076:
[----:B------:R-:W-:Y:S05]  /*3190*/  BSYNC.RECONVERGENT B6 ;  /* 0x0000000000067941 */ /* 0x000fea0003800200 */
.L_x_22075:
        /* <DEDUP_REMOVED lines=31> */
.L_x_22081:
        /* <DEDUP_REMOVED lines=276> */
.L_x_22082:
[----:B------:R-:W0:Y:S02]  /*44d0*/  LDC.64 R4, c[0x0][0x730] ;  /* 0x0001cc00ff047b82 */ /* 0x000e240000000a00 */
[----:B0-----:R-:W-:-:S04]  /*44e0*/  IADD3 R4, P0, PT, R0, R4, RZ ;  /* 0x0000000400047210 */ /* 0x001fc80007f1e0ff */
[----:B------:R-:W-:-:S06]  /*44f0*/  LEA.HI.X.SX32 R5, R0, R5, 0x1, P0 ;  /* 0x0000000500057211 */ /* 0x000fcc00000f0eff */
[----:B------:R-:W2:Y:S01]  /*4500*/  LDG.E.U8 R5, desc[UR36][R4.64] ;  /* 0x0000002404057981 */ /* 0x000ea2000c1e1100 */
[----:B------:R-:W2:Y:S01]  /*4510*/  LDC.64 R6, c[0x0][0x580] ;  /* 0x00016000ff067b82 */ /* 0x000ea20000000a00 */
[----:B------:R-:W-:Y:S02]  /*4520*/  IADD3 R23, PT, PT, R23, 0x80, RZ ;  /* 0x0000008017177810 */ /* 0x000fe40007ffe0ff */
[----:B--2---:R2:W-:Y:S05]  /*4530*/  STG.E.U8 desc[UR36][R6.64], R5 ;  /* 0x0000000506007986 */ /* 0x0045ea000c101124 */
.L_x_22080:
[----:B------:R-:W-:Y:S05]  /*4540*/  BSYNC.RECONVERGENT B6 ;  /* 0x0000000000067941 */ /* 0x000fea0003800200 */
.L_x_22079:
        /* <DEDUP_REMOVED lines=30> */
.L_x_22083:
        /* <DEDUP_REMOVED lines=276> */
.L_x_22084:
[----:B------:R-:W0:Y:S02]  /*5870*/  LDC.64 R2, c[0x0][0x730] ;  /* 0x0001cc00ff027b82 */ /* 0x000e240000000a00 */
[----:B0-----:R-:W-:-:S04]  /*5880*/  IADD3 R2, P0, PT, R0, R2, RZ ;  /* 0x0000000200027210 */ /* 0x001fc80007f1e0ff */
[----:B------:R-:W-:-:S06]  /*5890*/  LEA.HI.X.SX32 R3, R0, R3, 0x1, P0 ;  /* 0x0000000300037211 */ /* 0x000fcc00000f0eff */
[----:B------:R-:W2:Y:S01]  /*58a0*/  LDG.E.U8 R3, desc[UR36][R2.64] ;  /* 0x0000002402037981 */ /* 0x000ea2000c1e1100 */
[----:B------:R-:W2:Y:S03]  /*58b0*/  LDC.64 R4, c[0x0][0x580] ;  /* 0x00016000ff047b82 */ /* 0x000ea60000000a00 */
[----:B--2---:R-:W-:Y:S01]  /*58c0*/  STG.E.U8 desc[UR36][R4.64], R3 ;  /* 0x0000000304007986 */ /* 0x004fe2000c101124 */
[----:B------:R-:W-:Y:S05]  /*58d0*/  EXIT ;  /* 0x000000000000794d */ /* 0x000fea0003800000 */
.L_x_22059:
        /* <DEDUP_REMOVED lines=31> */
.L_x_22087:
        /* <DEDUP_REMOVED lines=11> */
.L_x_22086:
[----:B------:R-:W-:Y:S05]  /*5b80*/  BSYNC.RECONVERGENT B6 ;  /* 0x0000000000067941 */ /* 0x000fea0003800200 */
.L_x_22085:
        /* <DEDUP_REMOVED lines=31> */
.L_x_22090:
        /* <DEDUP_REMOVED lines=11> */
.L_x_22089:
[----:B------:R-:W-:Y:S05]  /*5e30*/  BSYNC.RECONVERGENT B6 ;  /* 0x0000000000067941 */ /* 0x000fea0003800200 */
.L_x_22088:
        /* <DEDUP_REMOVED lines=31> */
.L_x_22093:
        /* <DEDUP_REMOVED lines=11> */
.L_x_22092:
[----:B------:R-:W-:Y:S05]  /*60e0*/  BSYNC.RECONVERGENT B6 ;  /* 0x0000000000067941 */ /* 0x000fea0003800200 */
.L_x_22091:
        /* <DEDUP_REMOVED lines=30> */
.L_x_22094:
        /* <DEDUP_REMOVED lines=11> */
.L_x_22058:
        /* <DEDUP_REMOVED lines=310> */
.L_x_22099:
        /* <DEDUP_REMOVED lines=29> */
.L_x_22101:
[----:B------:R-:W-:Y:S05]  /*78b0*/  BSYNC.RECONVERGENT B6 ;  /* 0x0000000000067941 */ /* 0x000fea0003800200 */
.L_x_22100:
[----:B------:R-:W0:Y:S01]  /*78c0*/  LDC.64 R4, c[0x0][0x730] ;  /* 0x0001cc00ff047b82 */ /* 0x000e220000000a00 */
[----:B------:R-:W1:Y:S01]  /*78d0*/  LDCU.64 UR4, c[0x0][0x580] ;  /* 0x0000b000ff0477ac */ /* 0x000e620008000a00 */
[----:B0-----:R-:W2:Y:S01]  /*78e0*/  LDG.E.U8 R5, desc[UR36][R4.64] ;  /* 0x0000002404057981 */ /* 0x001ea2000c1e1100 */
[----:B-1----:R-:W-:Y:S02]  /*78f0*/  IADD3 R2, P0, PT, R17, UR4, RZ ;  /* 0x0000000411027c10 */ /* 0x002fe4000ff1e0ff */
[----:B------:R-:W-:-:S03]  /*7900*/  IADD3 R23, PT, PT, R23, 0x80, RZ ;  /* 0x0000008017177810 */ /* 0x000fc60007ffe0ff */
[----:B------:R-:W-:-:S05]  /*7910*/  IMAD.X R3, RZ, RZ, UR5, P0 ;  /* 0x00000005ff037e24 */ /* 0x000fca00080e06ff */
[----:B--2---:R0:W-:Y:S03]  /*7920*/  STG.E.U8 desc[UR36][R2.64], R5 ;  /* 0x0000000502007986 */ /* 0x0041e6000c101124 */
.L_x_22098:
[----:B------:R-:W-:Y:S05]  /*7930*/  BSYNC.RECONVERGENT B7 ;  /* 0x0000000000077941 */ /* 0x000fea0003800200 */
.L_x_22097:
        /* <DEDUP_REMOVED lines=302> */
.L_x_22104:
        /* <DEDUP_REMOVED lines=29> */
.L_x_22106:
[----:B------:R-:W-:Y:S05]  /*8df0*/  BSYNC.RECONVERGENT B6 ;  /* 0x0000000000067941 */ /* 0x000fea0003800200 */
.L_x_22105:
[----:B------:R-:W0:Y:S01]  /*8e00*/  LDC.64 R4, c[0x0][0x730] ;  /* 0x0001cc00ff047b82 */ /* 0x000e220000000a00 */
[----:B------:R-:W1:Y:S01]  /*8e10*/  LDCU.64 UR4, c[0x0][0x580] ;  /* 0x0000b000ff0477ac */ /* 0x000e620008000a00 */
[----:B0-----:R-:W2:Y:S01]  /*8e20*/  LDG.E.U8 R5, desc[UR36][R4.64] ;  /* 0x0000002404057981 */ /* 0x001ea2000c1e1100 */
[----:B-1----:R-:W-:Y:S01]  /*8e30*/  IADD3 R2, P0, PT, R17, UR4, RZ ;  /* 0x0000000411027c10 */ /* 0x002fe2000ff1e0ff */
[----:B------:R-:W-:-:S03]  /*8e40*/  VIADD R23, R23, 0x80 ;  /* 0x0000008017177836 */ /* 0x000fc60000000000 */
[----:B------:R-:W-:-:S05]  /*8e50*/  IADD3.X R3, PT, PT, RZ, UR5, RZ, P0, !PT ;  /* 0x00000005ff037c10 */ /* 0x000fca00087fe4ff */
[----:B--2---:R1:W-:Y:S04]  /*8e60*/  STG.E.U8 desc[UR36][R2.64], R5 ;  /* 0x0000000502007986 */ /* 0x0043e8000c101124 */
.L_x_22103:
[----:B------:R-:W-:Y:S05]  /*8e70*/  BSYNC.RECONVERGENT B7 ;  /* 0x0000000000077941 */ /* 0x000fea0003800200 */
.L_x_22102:
        /* <DEDUP_REMOVED lines=302> */
.L_x_22109:
        /* <DEDUP_REMOVED lines=29> */
.L_x_22111:
[----:B------:R-:W-:Y:S05]  /*a330*/  BSYNC.RECONVERGENT B6 ;  /* 0x0000000000067941 */ /* 0x000fea0003800200 */
.L_x_22110:
[----:B------:R-:W0:Y:S01]  /*a340*/  LDC.64 R4, c[0x0][0x730] ;  /* 0x0001cc00ff047b82 */ /* 0x000e220000000a00 */
[----:B------:R-:W1:Y:S01]  /*a350*/  LDCU.64 UR4, c[0x0][0x580] ;  /* 0x0000b000ff0477ac */ /* 0x000e620008000a00 */
[----:B0-----:R-:W2:Y:S01]  /*a360*/  LDG.E.U8 R5, desc[UR36][R4.64] ;  /* 0x0000002404057981 */ /* 0x001ea2000c1e1100 */
[----:B-1----:R-:W-:Y:S02]  /*a370*/  IADD3 R2, P0, PT, R17, UR4, RZ ;  /* 0x0000000411027c10 */ /* 0x002fe4000ff1e0ff */
[----:B------:R-:W-:Y:S02]  /*a380*/  IADD3 R23, PT, PT, R23, 0x80, RZ ;  /* 0x0000008017177810 */ /* 0x000fe40007ffe0ff */
[----:B------:R-:W-:-:S05]  /*a390*/  IADD3.X R3, PT, PT, RZ, UR5, RZ, P0, !PT ;  /* 0x00000005ff037c10 */ /* 0x000fca00087fe4ff */
[----:B--2---:R2:W-:Y:S04]  /*a3a0*/  STG.E.U8 desc[UR36][R2.64], R5 ;  /* 0x0000000502007986 */ /* 0x0045e8000c101124 */
.L_x_22108:
[----:B------:R-:W-:Y:S05]  /*a3b0*/  BSYNC.RECONVERGENT B7 ;  /* 0x0000000000077941 */ /* 0x000fea0003800200 */
.L_x_22107:
        /* <DEDUP_REMOVED lines=301> */
.L_x_22112:
        /* <DEDUP_REMOVED lines=31> */
.L_x_22114:
[----:B------:R-:W-:Y:S05]  /*b880*/  BSYNC.RECONVERGENT B6 ;  /* 0x0000000000067941 */ /* 0x000fea0003800200 */
.L_x_22113:
[----:B------:R-:W0:Y:S02]  /*b890*/  LDC.64 R2, c[0x0][0x730] ;  /* 0x0001cc00ff027b82 */ /* 0x000e240000000a00 */
[----:B0-----:R-:W2:Y:S04]  /*b8a0*/  LDG.E.U8 R3, desc[UR36][R2.64] ;  /* 0x0000002402037981 */ /* 0x001ea8000c1e1100 */
[----:B--2---:R-:W-:Y:S01]  /*b8b0*/  STG.E.U8 desc[UR36][R16.64], R3 ;  /* 0x0000000310007986 */ /* 0x004fe2000c101124 */
[----:B------:R-:W-:Y:S05]  /*b8c0*/  EXIT ;  /* 0x000000000000794d */ /* 0x000fea0003800000 */
.L_x_22096:
        /* <DEDUP_REMOVED lines=308> */
.L_x_22117:
        /* <DEDUP_REMOVED lines=29> */
.L_x_22119:
[----:B------:R-:W-:Y:S05]  /*cde0*/  BSYNC.RECONVERGENT B6 ;  /* 0x0000000000067941 */ /* 0x000fea0003800200 */
.L_x_22118:
        /* <DEDUP_REMOVED lines=276> */
.L_x_22120:
        /* <DEDUP_REMOVED lines=9> */
.L_x_22116:
[----:B------:R-:W-:Y:S05]  /*dfc0*/  BSYNC.RECONVERGENT B7 ;  /* 0x0000000000077941 */ /* 0x000fea0003800200 */
.L_x_22115:
        /* <DEDUP_REMOVED lines=303> */
.L_x_22123:
        /* <DEDUP_REMOVED lines=29> */
.L_x_22125:
[----:B------:R-:W-:Y:S05]  /*f490*/  BSYNC.RECONVERGENT B6 ;  /* 0x0000000000067941 */ /* 0x000fea0003800200 */
.L_x_22124:
        /* <DEDUP_REMOVED lines=276> */
.L_x_22126:
        /* <DEDUP_REMOVED lines=9> */
.L_x_22122:
[----:B------:R-:W-:Y:S05]  /*10670*/  BSYNC.RECONVERGENT B7 ;  /* 0x0000000000077941 */ /* 0x000fea0003800200 */
.L_x_22121:
        /* <DEDUP_REMOVED lines=303> */
.L_x_22129:
        /* <DEDUP_REMOVED lines=29> */
.L_x_22131:
[----:B------:R-:W-:Y:S05]  /*11b40*/  BSYNC.RECONVERGENT B6 ;  /* 0x0000000000067941 */ /* 0x000fea0003800200 */
.L_x_22130:
        /* <DEDUP_REMOVED lines=276> */
.L_x_22132:
        /* <DEDUP_REMOVED lines=9> */
.L_x_22128:
[----:B------:R-:W-:Y:S05]  /*12d20*/  BSYNC.RECONVERGENT B7 ;  /* 0x0000000000077941 */ /* 0x000fea0003800200 */
.L_x_22127:
        /* <DEDUP_REMOVED lines=302> */
.L_x_22133:
        /* <DEDUP_REMOVED lines=31> */
.L_x_22135:
[----:B------:R-:W-:Y:S05]  /*14200*/  BSYNC.RECONVERGENT B6 ;  /* 0x0000000000067941 */ /* 0x000fea0003800200 */
.L_x_22134:
        /* <DEDUP_REMOVED lines=276> */
.L_x_22136:
[----:B------:R-:W0:Y:S02]  /*15350*/  LDCU.64 UR4, c[0x0][0x730] ;  /* 0x0000e600ff0477ac */ /* 0x000e240008000a00 */
[----:B0-----:R-:W-:-:S04]  /*15360*/  IADD3 R2, P0, PT, R0, UR4, RZ ;  /* 0x0000000400027c10 */ /* 0x001fc8000ff1e0ff */
[----:B------:R-:W-:-:S06]  /*15370*/  LEA.HI.X.SX32 R3, R0, UR5, 0x1, P0 ;  /* 0x0000000500037c11 */ /* 0x000fcc00080f0eff */
[----:B------:R-:W2:Y:S04]  /*15380*/  LDG.E.U8 R3, desc[UR36][R2.64] ;  /* 0x0000002402037981 */ /* 0x000ea8000c1e1100 */
[----:B--2---:R-:W-:Y:S01]  /*15390*/  STG.E.U8 desc[UR36][R18.64], R3 ;  /* 0x0000000312007986 */ /* 0x004fe2000c101124 */
[----:B------:R-:W-:Y:S05]  /*153a0*/  EXIT ;  /* 0x000000000000794d */ /* 0x000fea0003800000 */
.L_x_22095:
        /* <DEDUP_REMOVED lines=305> */
.L_x_22139:
        /* <DEDUP_REMOVED lines=29> */
.L_x_22141:
[----:B------:R-:W-:Y:S05]  /*16890*/  BSYNC.RECONVERGENT B6 ;  /* 0x0000000000067941 */ /* 0x000fea0003800200 */
.L_x_22140:
        /* <DEDUP_REMOVED lines=13> */
.L_x_22138:
[----:B------:R-:W-:Y:S05]  /*16970*/  BSYNC.RECONVERGENT B7 ;  /* 0x0000000000077941 */ /* 0x000fea0003800200 */
.L_x_22137:
        /* <DEDUP_REMOVED lines=302> */
.L_x_22144:
        /* <DEDUP_REMOVED lines=29> */
.L_x_22146:
[----:B------:R-:W-:Y:S05]  /*17e30*/  BSYNC.RECONVERGENT B6 ;  /* 0x0000000000067941 */ /* 0x000fea0003800200 */
.L_x_22145:
        /* <DEDUP_REMOVED lines=13> */
.L_x_22143:
[----:B------:R-:W-:Y:S05]  /*17f10*/  BSYNC.RECONVERGENT B7 ;  /* 0x0000000000077941 */ /* 0x000fea0003800200 */
.L_x_22142:
        /* <DEDUP_REMOVED lines=302> */
.L_x_22149:
        /* <DEDUP_REMOVED lines=29> */
.L_x_22151:
[----:B------:R-:W-:Y:S05]  /*193d0*/  BSYNC.RECONVERGENT B6 ;  /* 0x0000000000067941 */ /* 0x000fea0003800200 */
.L_x_22150:
        /* <DEDUP_REMOVED lines=13> */
.L_x_22148:
[----:B------:R-:W-:Y:S05]  /*194b0*/  BSYNC.RECONVERGENT B7 ;  /* 0x0000000000077941 */ /* 0x000fea0003800200 */
.L_x_22147:
        /* <DEDUP_REMOVED lines=301> */
.L_x_22152:
        /* <DEDUP_REMOVED lines=31> */
.L_x_22154:
[----:B------:R-:W-:Y:S05]  /*1a980*/  BSYNC.RECONVERGENT B6 ;  /* 0x0000000000067941 */ /* 0x000fea0003800200 */
.L_x_22153:
        /* <DEDUP_REMOVED lines=10> */
.L_x_22155:
        /* <DEDUP_REMOVED lines=13> */
.L_x_41857:


//--------------------- .text._ZN2at6native24index_elementwise_kernelILi128ELi4EZNS0_20cuda_take_put_kernelIN3c108BFloat16ElZZZZZNS0_10put_kernelERNS_14TensorIteratorERKNS_10TensorBaseEbENKUlvE_clEvENKUlvE10_clEvENKUlvE_clEvENKUlvE0_clEvEUlRS4_lE0_EEvS6_S9_RKT1_EUliE_EEvlSG_ --------------------------
	.section	.text._ZN2at6native24index_elementwise_kernelILi128ELi4EZNS0_20cuda_take_put_kernelIN3c108BFloat16ElZZZZZNS0_10put_kernelERNS_14TensorIteratorERKNS_10TensorBaseEbENKUlvE_clEvENKUlvE10_clEvENKUlvE_clEvENKUlvE0_clEvEUlRS4_lE0_EEvS6_S9_RKT1_EUliE_EEvlSG_,"ax",@progbits
	.align	128
        .global         _ZN2at6native24index_elementwise_kernelILi128ELi4EZNS0_20cuda_take_put_kernelIN3c108BFloat16ElZZZZZNS0_10put_kernelERNS_14TensorIteratorERKNS_10TensorBaseEbENKUlvE_clEvENKUlvE10_clEvENKUlvE_clEvENKUlvE0_clEvEUlRS4_lE0_EEvS6_S9_RKT1_EUliE_EEvlSG_
        .type           _ZN2at6native24index_elementwise_kernelILi128ELi4EZNS0_20cuda_take_put_kernelIN3c108BFloat16ElZZZZZNS0_10put_kernelERNS_14TensorIteratorERKNS_10TensorBaseEbENKUlvE_clEvENKUlvE10_clEvENKUlvE_clEvENKUlvE0_clEvEUlRS4_lE0_EEvS6_S9_RKT1_EUliE_EEvlSG_,@function
        .size           _ZN2at6native24index_elementwise_kernelILi128ELi4EZNS0_20cuda_take_put_kernelIN3c108BFloat16ElZZZZZNS0_10put_kernelERNS_14TensorIteratorERKNS_10TensorBaseEbENKUlvE_clEvENKUlvE10_clEvENKUlvE_clEvENKUlvE0_clEvEUlRS4_lE0_EEvS6_S9_RKT1_EUliE_EEvlSG_,(.L_x_41698 - _ZN2at6native24index_elementwise_kernelILi128ELi4EZNS0_20cuda_take_put_kernelIN3c108BFloat16ElZZZZZNS0_10put_kernelERNS_14TensorIteratorERKNS_10TensorBaseEbENKUlvE_clEvENKUlvE10_clEvENKUlvE_clEvENKUlvE0_clEvEUlRS4_lE0_EEvS6_S9_RKT1_EUliE_EEvlSG_)
        .other          _ZN2at6native24index_elementwise_kernelILi128ELi4EZNS0_20cuda_take_put_kernelIN3c108BFloat16ElZZZZZNS0_10put_kernelERNS_14TensorIteratorERKNS_10TensorBaseEbENKUlvE_clEvENKUlvE10_clEvENKUlvE_clEvENKUlvE0_clEvEUlRS4_lE0_EEvS6_S9_RKT1_EUliE_EEvlSG_,@"STO_CUDA_ENTRY STV_DEFAULT"
_ZN2at6native24index_elementwise_kernelILi128ELi4EZNS0_20cuda_take_put_kernelIN3c108BFloat16ElZZZZZNS0_10put_kernelERNS_14TensorIteratorERKNS_10TensorBaseEbENKUlvE_clEvENKUlvE10_clEvENKUlvE_clEvENKUlvE0_clEvEUlRS4_lE0_EEvS6_S9_RKT1_EUliE_EEvlSG_:
.text._ZN2at6native24index_elementwise_kernelILi128ELi4EZNS0_20cuda_take_put_kernelIN3c108BFloat16ElZZZZZNS0_10put_kernelERNS_14TensorIteratorERKNS_10TensorBaseEbENKUlvE_clEvENKUlvE10_clEvENKUlvE_clEvENKUlvE0_clEvEUlRS4_lE0_EEvS6_S9_RKT1_EUliE_EEvlSG_:
        /* <DEDUP_REMOVED lines=47> */
.L_x_22161:
[----:B------:R-:W0:Y:S02]  /*02f0*/  LDC.64 R2, c[0x0][0x580] ;  /* 0x00016000ff027b82 */ /* 0x000e240000000a00 */
[----:B0-----:R-:W2:Y:S06]  /*0300*/  LDG.E.U16 R3, desc[UR36][R2.64] ;  /* 0x0000002402037981 */ /* 0x001eac000c1e1500 */
[----:B------:R-:W2:Y:S01]  /*0310*/  LDC.64 R4, c[0x0][0x738] ;  /* 0x0001ce00ff047b82 */ /* 0x000ea20000000a00 */
[----:B------:R-:W-:Y:S01]  /*0320*/  VIADD R16, R16, 0x80 ;  /* 0x0000008010107836 */ /* 0x000fe20000000000 */
[----:B--2---:R0:W-:Y:S06]  /*0330*/  STG.E.U16 desc[UR36][R4.64], R3 ;  /* 0x0000000304007986 */ /* 0x0041ec000c101524 */
.L_x_22160:
[----:B------:R-:W-:Y:S05]  /*0340*/  BSYNC.RECONVERGENT B6 ;  /* 0x0000000000067941 */ /* 0x000fea0003800200 */
.L_x_22159:
        /* <DEDUP_REMOVED lines=31> */
.L_x_22164:
[----:B------:R-:W0:Y:S02]  /*0540*/  LDC.64 R2, c[0x0][0x580] ;  /* 0x00016000ff027b82 */ /* 0x000e240000000a00 */
[----:B0-----:R-:W2:Y:S06]  /*0550*/  LDG.E.U16 R3, desc[UR36][R2.64] ;  /* 0x0000002402037981 */ /* 0x001eac000c1e1500 */
[----:B------:R-:W2:Y:S01]  /*0560*/  LDC.64 R4, c[0x0][0x738] ;  /* 0x0001ce00ff047b82 */ /* 0x000ea20000000a00 */
[----:B------:R-:W-:Y:S01]  /*0570*/  VIADD R16, R16, 0x80 ;  /* 0x0000008010107836 */ /* 0x000fe20000000000 */
[----:B--2---:R1:W-:Y:S06]  /*0580*/  STG.E.U16 desc[UR36][R4.64], R3 ;  /* 0x0000000304007986 */ /* 0x0043ec000c101524 */
.L_x_22163:
[----:B------:R-:W-:Y:S05]  /*0590*/  BSYNC.RECONVERGENT B6 ;  /* 0x0000000000067941 */ /* 0x000fea0003800200 */
.L_x_22162:
        /* <DEDUP_REMOVED lines=31> */
.L_x_22167:
[----:B------:R-:W0:Y:S02]  /*0790*/  LDC.64 R2, c[0x0][0x580] ;  /* 0x00016000ff027b82 */ /* 0x000e240000000a00 */
[----:B0-----:R-:W2:Y:S06]  /*07a0*/  LDG.E.U16 R3, desc[UR36][R2.64] ;  /* 0x0000002402037981 */ /* 0x001eac000c1e1500 */
[----:B------:R-:W2:Y:S01]  /*07b0*/  LDC.64 R4, c[0x0][0x738] ;  /* 0x0001ce00ff047b82 */ /* 0x000ea20000000a00 */
[----:B------:R-:W-:Y:S01]  /*07c0*/  VIADD R16, R16, 0x80 ;  /* 0x0000008010107836 */ /* 0x000fe20000000000 */
[----:B--2---:R2:W-:Y:S06]  /*07d0*/  STG.E.U16 desc[UR36][R4.64], R3 ;  /* 0x0000000304007986 */ /* 0x0045ec000c101524 */
.L_x_22166:
[----:B------:R-:W-:Y:S05]  /*07e0*/  BSYNC.RECONVERGENT B6 ;  /* 0x0000000000067941 */ /* 0x000fea0003800200 */
.L_x_22165:
        /* <DEDUP_REMOVED lines=30> */
.L_x_22168:
[----:B------:R-:W0:Y:S02]  /*09d0*/  LDC.64 R2, c[0x0][0x580] ;  /* 0x00016000ff027b82 */ /* 0x000e240000000a00 */
[----:B0-----:R-:W2:Y:S06]  /*09e0*/  LDG.E.U16 R3, desc[UR36][R2.64] ;  /* 0x0000002402037981 */ /* 0x001eac000c1e1500 */
[----:B------:R-:W2:Y:S02]  /*09f0*/  LDC.64 R4, c[0x0][0x738] ;  /* 0x0001ce00ff047b82 */ /* 0x000ea40000000a00 */
[----:B--2---:R-:W-:Y:S01]  /*0a00*/  STG.E.U16 desc[UR36][R4.64], R3 ;  /* 0x0000000304007986 */ /* 0x004fe2000c101524 */
[----:B------:R-:W-:Y:S05]  /*0a10*/  EXIT ;  /* 0x000000000000794d */ /* 0x000fea0003800000 */
.L_x_22158:
        /* <DEDUP_REMOVED lines=35> */
.L_x_22171:
        /* <DEDUP_REMOVED lines=35> */
.L_x_22172:
[----:B------:R-:W0:Y:S01]  /*0e80*/  LDCU.64 UR4, c[0x0][0x5a8] ;  /* 0x0000b500ff0477ac */ /* 0x000e220008000a00 */
[----:B------:R-:W-:Y:S01]  /*0e90*/  IMAD.MOV.U32 R10, RZ, RZ, R12 ;  /* 0x000000ffff0a7224 */ /* 0x000fe200078e000c */
[----:B------:R-:W-:Y:S02]  /*0ea0*/  MOV R9, R13 ;  /* 0x0000000d00097202 */ /* 0x000fe40000000f00 */
[----:B------:R-:W-:Y:S02]  /*0eb0*/  MOV R0, 0xef0 ;  /* 0x00000ef000007802 */ /* 0x000fe40000000f00 */
[----:B0-----:R-:W-:Y:S01]  /*0ec0*/  MOV R4, UR4 ;  /* 0x0000000400047c02 */ /* 0x001fe20008000f00 */
[----:B------:R-:W-:-:S07]  /*0ed0*/  IMAD.U32 R3, RZ, RZ, UR5 ;  /* 0x00000005ff037e24 */ /* 0x000fce000f8e00ff */
[----:B------:R-:W-:Y:S05]  /*0ee0*/  CALL.REL.NOINC `($__internal_24_$__cuda_sm20_div_u64) ;  /* 0x000003cc002c7944 */ /* 0x000fea0003c00000 */
        /* <DEDUP_REMOVED lines=10> */
.L_x_22173:
        /* <DEDUP_REMOVED lines=37> */
.L_x_22176:
[----:B------:R-:W0:Y:S01]  /*11e0*/  LDCU.64 UR4, c[0x0][0x5b0] ;  /* 0x0000b600ff0477ac */ /* 0x000e220008000a00 */
[----:B------:R-:W-:Y:S01]  /*11f0*/  MOV R10, R12 ;  /* 0x0000000c000a7202 */ /* 0x000fe20000000f00 */
[----:B------:R-:W-:Y:S01]  /*1200*/  IMAD.MOV.U32 R9, RZ, RZ, R13 ;  /* 0x000000ffff097224 */ /* 0x000fe200078e000d */
[----:B------:R-:W-:Y:S01]  /*1210*/  MOV R0, 0x1250 ;  /* 0x0000125000007802 */ /* 0x000fe20000000f00 */
[----:B0-----:R-:W-:Y:S01]  /*1220*/  IMAD.U32 R4, RZ, RZ, UR4 ;  /* 0x00000004ff047e24 */ /* 0x001fe2000f8e00ff */
[----:B------:R-:W-:-:S07]  /*1230*/  MOV R3, UR5 ;  /* 0x0000000500037c02 */ /* 0x000fce0008000f00 */
[----:B------:R-:W-:Y:S05]  /*1240*/  CALL.REL.NOINC `($__internal_24_$__cuda_sm20_div_u64) ;  /* 0x000003c800547944 */ /* 0x000fea0003c00000 */
        /* <DEDUP_REMOVED lines=11> */
.L_x_22177:
[----:B------:R-:W-:Y:S05]  /*1300*/  BSYNC.RECONVERGENT B0 ;  /* 0x0000000000007941 */ /* 0x000fea0003800200 */
.L_x_22175:
        /* <DEDUP_REMOVED lines=38> */
.L_x_22179:
        /* <DEDUP_REMOVED lines=18> */
.L_x_22180:
[----:B------:R-:W-:Y:S05]  /*1690*/  BSYNC.RECONVERGENT B0 ;  /* 0x0000000000007941 */ /* 0x000fea0003800200 */
.L_x_22178:
        /* <DEDUP_REMOVED lines=38> */
.L_x_22182:
        /* <DEDUP_REMOVED lines=18> */
.L_x_22183:
[----:B------:R-:W-:Y:S05]  /*1a20*/  BSYNC.RECONVERGENT B0 ;  /* 0x0000000000007941 */ /* 0x000fea0003800200 */
.L_x_22181:
        /* <DEDUP_REMOVED lines=38> */
.L_x_22185:
        /* <DEDUP_REMOVED lines=18> */
.L_x_22186:
[----:B------:R-:W-:Y:S05]  /*1db0*/  BSYNC.RECONVERGENT B0 ;  /* 0x0000000000007941 */ /* 0x000fea0003800200 */
.L_x_22184:
        /* <DEDUP_REMOVED lines=38> */
.L_x_22188:
        /* <DEDUP_REMOVED lines=18> */
.L_x_22189:
[----:B------:R-:W-:Y:S05]  /*2140*/  BSYNC.RECONVERGENT B0 ;  /* 0x0000000000007941 */ /* 0x000fea0003800200 */
.L_x_22187:
        /* <DEDUP_REMOVED lines=38> */
.L_x_22191:
        /* <DEDUP_REMOVED lines=18> */
.L_x_22192:
[----:B------:R-:W-:Y:S05]  /*24d0*/  BSYNC.RECONVERGENT B0 ;  /* 0x0000000000007941 */ /* 0x000fea0003800200 */
.L_x_22190:
        /* <DEDUP_REMOVED lines=38> */
.L_x_22194:
        /* <DEDUP_REMOVED lines=18> */
.L_x_22195:
[----:B------:R-:W-:Y:S05]  /*2860*/  BSYNC.RECONVERGENT B0 ;  /* 0x0000000000007941 */ /* 0x000fea0003800200 */
.L_x_22193:
        /* <DEDUP_REMOVED lines=38> */
.L_x_22197:
        /* <DEDUP_REMOVED lines=18> */
.L_x_22198:
[----:B------:R-:W-:Y:S05]  /*2bf0*/  BSYNC.RECONVERGENT B0 ;  /* 0x0000000000007941 */ /* 0x000fea0003800200 */
.L_x_22196:
        /* <DEDUP_REMOVED lines=38> */
.L_x_22200:
        /* <DEDUP_REMOVED lines=18> */
.L_x_22201:
[----:B------:R-:W-:Y:S05]  /*2f80*/  BSYNC.RECONVERGENT B0 ;  /* 0x0000000000007941 */ /* 0x000fea0003800200 */
.L_x_22199:
        /* <DEDUP_REMOVED lines=38> */
.L_x_22203:
        /* <DEDUP_REMOVED lines=18> */
.L_x_22204:
[----:B------:R-:W-:Y:S05]  /*3310*/  BSYNC.RECONVERGENT B0 ;  /* 0x0000000000007941 */ /* 0x000fea0003800200 */
.L_x_22202:
        /* <DEDUP_REMOVED lines=38> */
.L_x_22206:
        /* <DEDUP_REMOVED lines=18> */
.L_x_22207:
[----:B------:R-:W-:Y:S05]  /*36a0*/  BSYNC.RECONVERGENT B0 ;  /* 0x0000000000007941 */ /* 0x000fea0003800200 */
.L_x_22205:
        /* <DEDUP_REMOVED lines=38> */
.L_x_22209:
        /* <DEDUP_REMOVED lines=18> */
.L_x_22210:
[----:B------:R-:W-:Y:S05]  /*3a30*/  BSYNC.RECONVERGENT B0 ;  /* 0x0000000000007941 */ /* 0x000fea0003800200 */
.L_x_22208:
        /* <DEDUP_REMOVED lines=38> */
.L_x_22212:
        /* <DEDUP_REMOVED lines=18> */
.L_x_22213:
[----:B------:R-:W-:Y:S05]  /*3dc0*/  BSYNC.RECONVERGENT B0 ;  /* 0x0000000000007941 */ /* 0x000fea0003800200 */
.L_x_22211:
        /* <DEDUP_REMOVED lines=38> */
.L_x_22215:
        /* <DEDUP_REMOVED lines=18> */
.L_x_22216:
[----:B------:R-:W-:Y:S05]  /*4150*/  BSYNC.RECONVERGENT B0 ;  /* 0x0000000000007941 */ /* 0x000fea0003800200 */
.L_x_22214:
        /* <DEDUP_REMOVED lines=38> */
.L_x_22218:
        /* <DEDUP_REMOVED lines=18> */
.L_x_22219:
[----:B------:R-:W-:Y:S05]  /*44e0*/  BSYNC.RECONVERGENT B0 ;  /* 0x0000000000007941 */ /* 0x000fea0003800200 */
.L_x_22217:
        /* <DEDUP_REMOVED lines=38> */
.L_x_22221:
        /* <DEDUP_REMOVED lines=18> */
.L_x_22222:
[----:B------:R-:W-:Y:S05]  /*4870*/  BSYNC.RECONVERGENT B0 ;  /* 0x0000000000007941 */ /* 0x000fea0003800200 */
.L_x_22220:
        /* <DEDUP_REMOVED lines=38> */
.L_x_22224:
        /* <DEDUP_REMOVED lines=18> */
.L_x_22225:
[----:B------:R-:W-:Y:S05]  /*4c00*/  BSYNC.RECONVERGENT B0 ;  /* 0x0000000000007941 */ /* 0x000fea0003800200 */
.L_x_22223:
        /* <DEDUP_REMOVED lines=38> */
.L_x_22227:
        /* <DEDUP_REMOVED lines=18> */
.L_x_22228:
[----:B------:R-:W-:Y:S05]  /*4f90*/  BSYNC.RECONVERGENT B0 ;  /* 0x0000000000007941 */ /* 0x000fea0003800200 */
.L_x_22226:
        /* <DEDUP_REMOVED lines=38> */
.L_x_22230:
        /* <DEDUP_REMOVED lines=18> */
.L_x_22231:
[----:B------:R-:W-:Y:S05]  /*5320*/  BSYNC.RECONVERGENT B0 ;  /* 0x0000000000007941 */ /* 0x000fea0003800200 */
.L_x_22229:
        /* <DEDUP_REMOVED lines=38> */
.L_x_22233:
        /* <DEDUP_REMOVED lines=18> */
.L_x_22234:
[----:B------:R-:W-:Y:S05]  /*56b0*/  BSYNC.RECONVERGENT B0 ;  /* 0x0000000000007941 */ /* 0x000fea0003800200 */
.L_x_22232:
        /* <DEDUP_REMOVED lines=38> */
.L_x_22236:
        /* <DEDUP_REMOVED lines=18> */
.L_x_22237:
[----:B------:R-:W-:Y:S05]  /*5a40*/  BSYNC.RECONVERGENT B0 ;  /* 0x0000000000007941 */ /* 0x000fea0003800200 */
.L_x_22235:
        /* <DEDUP_REMOVED lines=38> */
.L_x_22239:
        /* <DEDUP_REMOVED lines=18> */
.L_x_22240:
[----:B------:R-:W-:Y:S05]  /*5dd0*/  BSYNC.RECONVERGENT B0 ;  /* 0x0000000000007941 */ /* 0x000fea0003800200 */
.L_x_22238:
        /* <DEDUP_REMOVED lines=37> */
.L_x_22242:
        /* <DEDUP_REMOVED lines=16> */
.L_x_22243:
[----:B------:R-:W-:Y:S05]  /*6130*/  BSYNC.RECONVERGENT B0 ;  /* 0x0000000000007941 */ /* 0x000fea0003800200 */
.L_x_22241:
        /* <DEDUP_REMOVED lines=34> */
.L_x_22245:
[----:B------:R-:W-:Y:S01]  /*6360*/  IMAD.MOV.U32 R8, RZ, RZ, R6 ;  /* 0x000000ffff087224 */ /* 0x000fe200078e0006 */
[----:B------:R-:W-:Y:S02]  /*6370*/  MOV R10, R7 ;  /* 0x00000007000a7202 */ /* 0x000fe40000000f00 */
[----:B------:R-:W-:-:S07]  /*6380*/  MOV R9, 0x63a0 ;  /* 0x000063a000097802 */ /* 0x000fce0000000f00 */
[----:B------:R-:W-:Y:S05]  /*6390*/  CALL.REL.NOINC `($__internal_25_$__cuda_sm20_rem_u64) ;  /* 0x0000037c00207944 */ /* 0x000fea0003c00000 */
[----:B------:R-:W-:Y:S01]  /*63a0*/  IMAD.MOV.U32 R4, RZ, RZ, R0 ;  /* 0x000000ffff047224 */ /* 0x000fe200078e0000 */
[----:B------:R-:W-:-:S07]  /*63b0*/  MOV R5, R3 ;  /* 0x0000000300057202 */ /* 0x000fce0000000f00 */
.L_x_22246:
[----:B------:R-:W-:Y:S05]  /*63c0*/  BSYNC.RECONVERGENT B0 ;  /* 0x0000000000007941 */ /* 0x000fea0003800200 */
.L_x_22244:
[----:B------:R-:W0:Y:S01]  /*63d0*/  LDCU.64 UR4, c[0x0][0x730] ;  /* 0x0000e600ff0477ac */ /* 0x000e220008000a00 */
[----:B------:R-:W-:Y:S02]  /*63e0*/  IMAD.MOV.U32 R3, RZ, RZ, R17 ;  /* 0x000000ffff037224 */ /* 0x000fe400078e0011 */
[----:B0-----:R-:W-:Y:S02]  /*63f0*/  IMAD R5, R5, UR4, RZ ;  /* 0x0000000405057c24 */ /* 0x001fe4000f8e02ff */
[----:B------:R-:W-:-:S04]  /*6400*/  IMAD.WIDE.U32 R2, R4, UR4, R2 ;  /* 0x0000000404027c25 */ /* 0x000fc8000f8e0002 */
[----:B------:R-:W-:-:S05]  /*6410*/  IMAD R5, R4, UR5, R5 ;  /* 0x0000000504057c24 */ /* 0x000fca000f8e0205 */
[----:B------:R-:W-:-:S07]  /*6420*/  IADD3 R17, PT, PT, R3, R5, RZ ;  /* 0x0000000503117210 */ /* 0x000fce0007ffe0ff */
.L_x_22174:
[----:B------:R-:W0:Y:S01]  /*6430*/  LDC.64 R6, c[0x0][0x580] ;  /* 0x00016000ff067b82 */ /* 0x000e220000000a00 */
[----:B------:R-:W1:Y:S01]  /*6440*/  LDCU.64 UR4, c[0x0][0x738] ;  /* 0x0000e700ff0477ac */ /* 0x000e620008000a00 */
[----:B0-----:R-:W2:Y:S01]  /*6450*/  LDG.E.U16 R7, desc[UR36][R6.64] ;  /* 0x0000002406077981 */ /* 0x001ea2000c1e1500 */
[----:B-1----:R-:W-:Y:S01]  /*6460*/  LEA R4, P0, R2, UR4, 0x1 ;  /* 0x0000000402047c11 */ /* 0x002fe2000f8008ff */
[----:B------:R-:W-:-:S03]  /*6470*/  VIADD R16, R16, 0x80 ;  /* 0x0000008010107836 */ /* 0x000fc60000000000 */
[----:B------:R-:W-:-:S05]  /*6480*/  LEA.HI.X R5, R2, UR5, R17, 0x1, P0 ;  /* 0x0000000502057c11 */ /* 0x000fca00080f0c11 */
[----:B--2---:R0:W-:Y:S04]  /*6490*/  STG.E.U16 desc[UR36][R4.64], R7 ;  /* 0x0000000704007986 */ /* 0x0041e8000c101524 */
.L_x_22170:
[----:B------:R-:W-:Y:S05]  /*64a0*/  BSYNC.RECONVERGENT B6 ;  /* 0x0000000000067941 */ /* 0x000fea0003800200 */
.L_x_22169:
        /* <DEDUP_REMOVED lines=31> */
.L_x_22249:
[----:B------:R-:W1:Y:S01]  /*66a0*/  LDCU.64 UR4, c[0x0][0x590] ;  /* 0x0000b200ff0477ac */ /* 0x000e620008000a00 */
[--C-:B------:R-:W-:Y:S02]  /*66b0*/  SHF.R.S32.HI R13, RZ, 0x1f, R19.reuse ;  /* 0x0000001fff0d7819 */ /* 0x100fe40000011413 */
[----:B------:R-:W-:Y:S01]  /*66c0*/  SHF.R.S32.HI R3, RZ, 0x1f, R19 ;  /* 0x0000001fff037819 */ /* 0x000fe20000011413 */
[----:B------:R-:W2:Y:S01]  /*66d0*/  LDCU UR6, c[0x0][0x5ac] ;  /* 0x0000b580ff0677ac */ /* 0x000ea20008000800 */
[----:B-1----:R-:W-:Y:S02]  /*66e0*/  LOP3.LUT R13, R13, UR4, RZ, 0xc0, !PT ;  /* 0x000000040d0d7c12 */ /* 0x002fe4000f8ec0ff */
[----:B------:R-:W-:Y:S02]  /*66f0*/  LOP3.LUT R3, R3, UR5, RZ, 0xc0, !PT ;  /* 0x0000000503037c12 */ /* 0x000fe4000f8ec0ff */
[----:B------:R-:W-:-:S05]  /*6700*/  IADD3 R12, P0, PT, R18, R13, RZ ;  /* 0x0000000d120c7210 */ /* 0x000fca0007f1e0ff */
[----:B------:R-:W-:-:S05]  /*6710*/  IMAD.X R13, R19, 0x1, R3, P0 ;  /* 0x00000001130d7824 */ /* 0x000fca00000e0603 */
[----:B--2---:R-:W-:-:S04]  /*6720*/  LOP3.LUT R0, R13, UR6, RZ, 0xfc, !PT ;  /* 0x000000060d007c12 */ /* 0x004fc8000f8efcff */
        /* <DEDUP_REMOVED lines=27> */
.L_x_22250:
        /* <DEDUP_REMOVED lines=17> */
.L_x_22251:
        /* <DEDUP_REMOVED lines=37> */
.L_x_22254:
        /* <DEDUP_REMOVED lines=18> */
.L_x_22255:
[----:B------:R-:W-:Y:S05]  /*6d60*/  BSYNC.RECONVERGENT B0 ;  /* 0x0000000000007941 */ /* 0x000fea0003800200 */
.L_x_22253:
        /* <DEDUP_REMOVED lines=38> */
.L_x_22257:
        /* <DEDUP_REMOVED lines=18> */
.L_x_22258:
[----:B------:R-:W-:Y:S05]  /*70f0*/  BSYNC.RECONVERGENT B0 ;  /* 0x0000000000007941 */ /* 0x000fea0003800200 */
.L_x_22256:
        /* <DEDUP_REMOVED lines=38> */
.L_x_22260:
        /* <DEDUP_REMOVED lines=18> */
.L_x_22261:
[----:B------:R-:W-:Y:S05]  /*7480*/  BSYNC.RECONVERGENT B0 ;  /* 0x0000000000007941 */ /* 0x000fea0003800200 */
.L_x_22259:
        /* <DEDUP_REMOVED lines=38> */
.L_x_22263:
        /* <DEDUP_REMOVED lines=18> */
.L_x_22264:
[----:B------:R-:W-:Y:S05]  /*7810*/  BSYNC.RECONVERGENT B0 ;  /* 0x0000000000007941 */ /* 0x000fea0003800200 */
.L_x_22262:
        /* <DEDUP_REMOVED lines=38> */
.L_x_22266:
        /* <DEDUP_REMOVED lines=18> */
.L_x_22267:
[----:B------:R-:W-:Y:S05]  /*7ba0*/  BSYNC.RECONVERGENT B0 ;  /* 0x0000000000007941 */ /* 0x000fea0003800200 */
.L_x_22265:
        /* <DEDUP_REMOVED lines=38> */
.L_x_22269:
        /* <DEDUP_REMOVED lines=18> */
.L_x_22270:
[----:B------:R-:W-:Y:S05]  /*7f30*/  BSYNC.RECONVERGENT B0 ;  /* 0x0000000000007941 */ /* 0x000fea0003800200 */
.L_x_22268:
        /* <DEDUP_REMOVED lines=38> */
.L_x_22272:
        /* <DEDUP_REMOVED lines=18> */
.L_x_22273:
[----:B------:R-:W-:Y:S05]  /*82c0*/  BSYNC.RECONVERGENT B0 ;  /* 0x0000000000007941 */ /* 0x000fea0003800200 */
.L_x_22271:
        /* <DEDUP_REMOVED lines=38> */
.L_x_22275:
        /* <DEDUP_REMOVED lines=18> */
.L_x_22276:
[----:B------:R-:W-:Y:S05]  /*8650*/  BSYNC.RECONVERGENT B0 ;  /* 0x0000000000007941 */ /* 0x000fea0003800200 */
.L_x_22274:
        /* <DEDUP_REMOVED lines=38> */
.L_x_22278:
        /* <DEDUP_REMOVED lines=18> */
.L_x_22279:
[----:B------:R-:W-:Y:S05]  /*89e0*/  BSYNC.RECONVERGENT B0 ;  /* 0x0000000000007941 */ /* 0x000fea0003800200 */
.L_x_22277:
        /* <DEDUP_REMOVED lines=38> */
.L_x_22281:
        /* <DEDUP_REMOVED lines=18> */
.L_x_22282:
[----:B------:R-:W-:Y:S05]  /*8d70*/  BSYNC.RECONVERGENT B0 ;  /* 0x0000000000007941 */ /* 0x000fea0003800200 */
.L_x_22280:
        /* <DEDUP_REMOVED lines=38> */
.L_x_22284:
        /* <DEDUP_REMOVED lines=18> */
.L_x_22285:
[----:B------:R-:W-:Y:S05]  /*9100*/  BSYNC.RECONVERGENT B0 ;  /* 0x0000000000007941 */ /* 0x000fea0003800200 */
.L_x_22283:
        /* <DEDUP_REMOVED lines=38> */
.L_x_22287:
        /* <DEDUP_REMOVED lines=18> */
.L_x_22288:
[----:B------:R-:W-:Y:S05]  /*9490*/  BSYNC.RECONVERGENT B0 ;  /* 0x0000000000007941 */ /* 0x000fea0003800200 */
.L_x_22286:
        /* <DEDUP_REMOVED lines=38> */
.L_x_22290:
        /* <DEDUP_REMOVED lines=18> */
.L_x_22291:
[----:B------:R-:W-:Y:S05]  /*9820*/  BSYNC.RECONVERGENT B0 ;  /* 0x0000000000007941 */ /* 0x000fea0003800200 */
.L_x_22289:
        /* <DEDUP_REMOVED lines=38> */
.L_x_22293:
        /* <DEDUP_REMOVED lines=18> */
.L_x_22294:
[----:B------:R-:W-:Y:S05]  /*9bb0*/  BSYNC.RECONVERGENT B0 ;  /* 0x0000000000007941 */ /* 0x000fea0003800200 */
.L_x_22292:
        /* <DEDUP_REMOVED lines=38> */
.L_x_22296:
        /* <DEDUP_REMOVED lines=18> */
.L_x_22297:
[----:B------:R-:W-:Y:S05]  /*9f40*/  BSYNC.RECONVERGENT B0 ;  /* 0x0000000000007941 */ /* 0x000fea0003800200 */
.L_x_22295:
        /* <DEDUP_REMOVED lines=38> */
.L_x_22299:
        /* <DEDUP_REMOVED lines=18> */
.L_x_22300:
[----:B------:R-:W-:Y:S05]  /*a2d0*/  BSYNC.RECONVERGENT B0 ;  /* 0x0000000000007941 */ /* 0x000fea0003800200 */
.L_x_22298:
        /* <DEDUP_REMOVED lines=38> */
.L_x_22302:
        /* <DEDUP_REMOVED lines=18> */
.L_x_22303:
[----:B------:R-:W-:Y:S05]  /*a660*/  BSYNC.RECONVERGENT B0 ;  /* 0x0000000000007941 */ /* 0x000fea0003800200 */
.L_x_22301:
        /* <DEDUP_REMOVED lines=38> */
.L_x_22305:
        /* <DEDUP_REMOVED lines=18> */
.L_x_22306:
[----:B------:R-:W-:Y:S05]  /*a9f0*/  BSYNC.RECONVERGENT B0 ;  /* 0x0000000000007941 */ /* 0x000fea0003800200 */
.L_x_22304:
        /* <DEDUP_REMOVED lines=38> */
.L_x_22308:
        /* <DEDUP_REMOVED lines=18> */
.L_x_22309:
[----:B------:R-:W-:Y:S05]  /*ad80*/  BSYNC.RECONVERGENT B0 ;  /* 0x0000000000007941 */ /* 0x000fea0003800200 */
.L_x_22307:
        /* <DEDUP_REMOVED lines=38> */
.L_x_22311:
        /* <DEDUP_REMOVED lines=18> */
.L_x_22312:
[----:B------:R-:W-:Y:S05]  /*b110*/  BSYNC.RECONVERGENT B0 ;  /* 0x0000000000007941 */ /* 0x000fea0003800200 */
.L_x_22310:
        /* <DEDUP_REMOVED lines=38> */
.L_x_22314:
        /* <DEDUP_REMOVED lines=18> */
.L_x_22315:
[----:B------:R-:W-:Y:S05]  /*b4a0*/  BSYNC.RECONVERGENT B0 ;  /* 0x0000000000007941 */ /* 0x000fea0003800200 */
.L_x_22313:
        /* <DEDUP_REMOVED lines=38> */
.L_x_22317:
        /* <DEDUP_REMOVED lines=18> */
.L_x_22318:
[----:B------:R-:W-:Y:S05]  /*b830*/  BSYNC.RECONVERGENT B0 ;  /* 0x0000000000007941 */ /* 0x000fea0003800200 */
.L_x_22316:
        /* <DEDUP_REMOVED lines=37> */
.L_x_22320:
        /* <DEDUP_REMOVED lines=16> */
.L_x_22321:
[----:B------:R-:W-:Y:S05]  /*bb90*/  BSYNC.RECONVERGENT B0 ;  /* 0x0000000000007941 */ /* 0x000fea0003800200 */
.L_x_22319:
        /* <DEDUP_REMOVED lines=33> */
.L_x_22323:
[----:B------:R-:W-:Y:S01]  /*bdb0*/  MOV R8, R6 ;  /* 0x0000000600087202 */ /* 0x000fe20000000f00 */
[----:B------:R-:W-:Y:S01]  /*bdc0*/  IMAD.MOV.U32 R10, RZ, RZ, R7 ;  /* 0x000000ffff0a7224 */ /* 0x000fe200078e0007 */
[----:B------:R-:W-:-:S07]  /*bdd0*/  MOV R9, 0xbdf0 ;  /* 0x0000bdf000097802 */ /* 0x000fce0000000f00 */
[----:B------:R-:W-:Y:S05]  /*bde0*/  CALL.REL.NOINC `($__internal_25_$__cuda_sm20_rem_u64) ;  /* 0x00000320008c7944 */ /* 0x000fea0003c00000 */
[----:B------:R-:W-:Y:S01]  /*bdf0*/  MOV R4, R0 ;  /* 0x0000000000047202 */ /* 0x000fe20000000f00 */
[----:B------:R-:W-:-:S07]  /*be00*/  IMAD.MOV.U32 R5, RZ, RZ, R3 ;  /* 0x000000ffff057224 */ /* 0x000fce00078e0003 */
.L_x_22324:
[----:B------:R-:W-:Y:S05]  /*be10*/  BSYNC.RECONVERGENT B0 ;  /* 0x0000000000007941 */ /* 0x000fea0003800200 */
.L_x_22322:
[----:B------:R-:W0:Y:S01]  /*be20*/  LDCU.64 UR4, c[0x0][0x730] ;  /* 0x0000e600ff0477ac */ /* 0x000e220008000a00 */
[----:B------:R-:W-:Y:S01]  /*be30*/  MOV R3, R17 ;  /* 0x0000001100037202 */ /* 0x000fe20000000f00 */
[----:B0-----:R-:W-:Y:S02]  /*be40*/  IMAD R5, R5, UR4, RZ ;  /* 0x0000000405057c24 */ /* 0x001fe4000f8e02ff */
[----:B------:R-:W-:-:S04]  /*be50*/  IMAD.WIDE.U32 R2, R4, UR4, R2 ;  /* 0x0000000404027c25 */ /* 0x000fc8000f8e0002 */
[----:B------:R-:W-:-:S04]  /*be60*/  IMAD R5, R4, UR5, R5 ;  /* 0x0000000504057c24 */ /* 0x000fc8000f8e0205 */
[----:B------:R-:W-:-:S07]  /*be70*/  IMAD.IADD R17, R3, 0x1, R5 ;  /* 0x0000000103117824 */ /* 0x000fce00078e0205 */
.L_x_22252:
[----:B------:R-:W0:Y:S01]  /*be80*/  LDC.64 R6, c[0x0][0x580] ;  /* 0x00016000ff067b82 */ /* 0x000e220000000a00 */
[----:B------:R-:W1:Y:S01]  /*be90*/  LDCU.64 UR4, c[0x0][0x738] ;  /* 0x0000e700ff0477ac */ /* 0x000e620008000a00 */
[----:B0-----:R-:W2:Y:S01]  /*bea0*/  LDG.E.U16 R7, desc[UR36][R6.64] ;  /* 0x0000002406077981 */ /* 0x001ea2000c1e1500 */
[----:B-1----:R-:W-:Y:S02]  /*beb0*/  LEA R4, P0, R2, UR4, 0x1 ;  /* 0x0000000402047c11 */ /* 0x002fe4000f8008ff */
[----:B------:R-:W-:Y:S02]  /*bec0*/  IADD3 R16, PT, PT, R16, 0x80, RZ ;  /* 0x0000008010107810 */ /* 0x000fe40007ffe0ff */
[----:B------:R-:W-:-:S05]  /*bed0*/  LEA.HI.X R5, R2, UR5, R17, 0x1, P0 ;  /* 0x0000000502057c11 */ /* 0x000fca00080f0c11 */
[----:B--2---:R1:W-:Y:S04]  /*bee0*/  STG.E.U16 desc[UR36][R4.64], R7 ;  /* 0x0000000704007986 */ /* 0x0043e8000c101524 */
.L_x_22248:
[----:B------:R-:W-:Y:S05]  /*bef0*/  BSYNC.RECONVERGENT B6 ;  /* 0x0000000000067941 */ /* 0x000fea0003800200 */
.L_x_22247:
        /* <DEDUP_REMOVED lines=19> */
[----:B------:R2:W3:Y:S01]  /*c030*/  LDC.64 R2, c[0x4][R0] ;  /* 0x0100000000027b82 */ /* 0x0004e20000000a00 */
[----:B------:R-:W4:Y:S01]  /*c040*/  LDCU.64 UR6, c[0x4][0x4c0] ;  /* 0x01009800ff0677ac */ /* 0x000f220008000a00 */
[----:B------:R-:W-:Y:S01]  /*c050*/  IMAD.MOV.U32 R13, RZ, RZ, RZ ;  /* 0x000000ffff0d7224 */ /* 0x000fe200078e00ff */
[----:B------:R-:W5:Y:S01]  /*c060*/  LDCU.64 UR8, c[0x4][0x250] ;  /* 0x01004a00ff0877ac */ /* 0x000f620008000a00 */
[----:B01----:R-:W-:Y:S01]  /*c070*/  IMAD.U32 R4, RZ, RZ, UR4 ;  /* 0x00000004ff047e24 */ /* 0x003fe2000f8e00ff */
[----:B------:R-:W-:Y:S01]  /*c080*/  MOV R5, UR5 ;  /* 0x0000000500057c02 */ /* 0x000fe20008000f00 */
[----:B----4-:R-:W-:Y:S01]  /*c090*/  IMAD.U32 R6, RZ, RZ, UR6 ;  /* 0x00000006ff067e24 */ /* 0x010fe2000f8e00ff */
[----:B------:R-:W-:Y:S01]  /*c0a0*/  MOV R7, UR7 ;  /* 0x0000000700077c02 */ /* 0x000fe20008000f00 */
[----:B-----5:R-:W-:Y:S01]  /*c0b0*/  IMAD.U32 R10, RZ, RZ, UR8 ;  /* 0x00000008ff0a7e24 */ /* 0x020fe2000f8e00ff */
[----:B--2---:R-:W-:-:S07]  /*c0c0*/  MOV R11, UR9 ;  /* 0x00000009000b7c02 */ /* 0x004fce0008000f00 */
[----:B------:R-:W-:-:S07]  /*c0d0*/  LEPC R20, `(.L_x_22327) ;  /* 0x000000001014794e */ /* 0x000fce0000000000 */
[----:B---3--:R-:W-:Y:S05]  /*c0e0*/  CALL.ABS.NOINC R2 ;  /* 0x0000000002007343 */ /* 0x008fea0003c00000 */
.L_x_22327:
[----:B------:R-:W2:Y:S01]  /*c0f0*/  LDCU.64 UR4, c[0x0][0x590] ;  /* 0x0000b200ff0477ac */ /* 0x000ea20008000a00 */
[--C-:B------:R-:W-:Y:S02]  /*c100*/  SHF.R.S32.HI R13, RZ, 0x1f, R19.reuse ;  /* 0x0000001fff0d7819 */ /* 0x100fe40000011413 */
[----:B------:R-:W-:Y:S01]  /*c110*/  SHF.R.S32.HI R3, RZ, 0x1f, R19 ;  /* 0x0000001fff037819 */ /* 0x000fe20000011413 */
[----:B------:R-:W3:Y:S01]  /*c120*/  LDCU UR6, c[0x0][0x5ac] ;  /* 0x0000b580ff0677ac */ /* 0x000ee20008000800 */
[----:B--2---:R-:W-:Y:S02]  /*c130*/  LOP3.LUT R13, R13, UR4, RZ, 0xc0, !PT ;  /* 0x000000040d0d7c12 */ /* 0x004fe4000f8ec0ff */
[----:B------:R-:W-:Y:S02]  /*c140*/  LOP3.LUT R3, R3, UR5, RZ, 0xc0, !PT ;  /* 0x0000000503037c12 */ /* 0x000fe4000f8ec0ff */
[----:B------:R-:W-:-:S04]  /*c150*/  IADD3 R12, P0, PT, R18, R13, RZ ;  /* 0x0000000d120c7210 */ /* 0x000fc80007f1e0ff */
[----:B------:R-:W-:-:S04]  /*c160*/  IADD3.X R13, PT, PT, R19, R3, RZ, P0, !PT ;  /* 0x00000003130d7210 */ /* 0x000fc800007fe4ff */
[----:B---3--:R-:W-:-:S04]  /*c170*/  LOP3.LUT R0, R13, UR6, RZ, 0xfc, !PT ;  /* 0x000000060d007c12 */ /* 0x008fc8000f8efcff */
[----:B------:R-:W-:-:S13]  /*c180*/  ISETP.NE.U32.AND P0, PT, R0, RZ, PT ;  /* 0x000000ff0000720c */ /* 0x000fda0003f05070 */
[----:B------:R-:W-:Y:S05]  /*c190*/  @P0 BRA `(.L_x_22328) ;  /* 0x0000000000640947 */ /* 0x000fea0003800000 */
[----:B------:R-:W0:Y:S01]  /*c1a0*/  LDCU UR4, c[0x0][0x5a8] ;  /* 0x0000b500ff0477ac */ /* 0x000e220008000800 */
[----:B------:R-:W-:Y:S02]  /*c1b0*/  IMAD.MOV.U32 R2, RZ, RZ, RZ ;  /* 0x000000ffff027224 */ /* 0x000fe400078e00ff */
[----:B------:R-:W-:Y:S01]  /*c1c0*/  IMAD.MOV.U32 R13, RZ, RZ, RZ ;  /* 0x000000ffff0d7224 */ /* 0x000fe200078e00ff */
[----:B01----:R-:W0:Y:S01]  /*c1d0*/  I2F.U32.RP R4, UR4 ;  /* 0x0000000400047d06 */ /* 0x003e220008209000 */
        /* <DEDUP_REMOVED lines=21> */
.L_x_22328:
[----:B------:R-:W0:Y:S01]  /*c330*/  LDCU.64 UR4, c[0x0][0x5a8] ;  /* 0x0000b500ff0477ac */ /* 0x000e220008000a00 */
[----:B------:R-:W-:Y:S01]  /*c340*/  MOV R10, R12 ;  /* 0x0000000c000a7202 */ /* 0x000fe20000000f00 */
[----:B------:R-:W-:Y:S01]  /*c350*/  IMAD.MOV.U32 R9, RZ, RZ, R13 ;  /* 0x000000ffff097224 */ /* 0x000fe200078e000d */
[----:B------:R-:W-:Y:S01]  /*c360*/  MOV R0, 0xc3a0 ;  /* 0x0000c3a000007802 */ /* 0x000fe20000000f00 */
[----:B01----:R-:W-:Y:S01]  /*c370*/  IMAD.U32 R4, RZ, RZ, UR4 ;  /* 0x00000004ff047e24 */ /* 0x003fe2000f8e00ff */
[----:B------:R-:W-:-:S07]  /*c380*/  MOV R3, UR5 ;  /* 0x0000000500037c02 */ /* 0x000fce0008000f00 */
[----:B------:R-:W-:Y:S05]  /*c390*/  CALL.REL.NOINC `($__internal_24_$__cuda_sm20_div_u64) ;  /* 0x0000031800007944 */ /* 0x000fea0003c00000 */
        /* <DEDUP_REMOVED lines=10> */
.L_x_22329:
        /* <DEDUP_REMOVED lines=37> */
.L_x_22332:
        /* <DEDUP_REMOVED lines=18> */
.L_x_22333:
[----:B------:R-:W-:Y:S05]  /*c7b0*/  BSYNC.RECONVERGENT B0 ;  /* 0x0000000000007941 */ /* 0x000fea0003800200 */
.L_x_22331:
        /* <DEDUP_REMOVED lines=38> */
.L_x_22335:
        /* <DEDUP_REMOVED lines=18> */
.L_x_22336:
[----:B------:R-:W-:Y:S05]  /*cb40*/  BSYNC.RECONVERGENT B0 ;  /* 0x0000000000007941 */ /* 0x000fea0003800200 */
.L_x_22334:
        /* <DEDUP_REMOVED lines=38> */
.L_x_22338:
        /* <DEDUP_REMOVED lines=18> */
.L_x_22339:
[----:B------:R-:W-:Y:S05]  /*ced0*/  BSYNC.RECONVERGENT B0 ;  /* 0x0000000000007941 */ /* 0x000fea0003800200 */
.L_x_22337:
        /* <DEDUP_REMOVED lines=38> */
.L_x_22341:
        /* <DEDUP_REMOVED lines=18> */
.L_x_22342:
[----:B------:R-:W-:Y:S05]  /*d260*/  BSYNC.RECONVERGENT B0 ;  /* 0x0000000000007941 */ /* 0x000fea0003800200 */
.L_x_22340:
        /* <DEDUP_REMOVED lines=38> */
.L_x_22344:
        /* <DEDUP_REMOVED lines=18> */
.L_x_22345:
[----:B------:R-:W-:Y:S05]  /*d5f0*/  BSYNC.RECONVERGENT B0 ;  /* 0x0000000000007941 */ /* 0x000fea0003800200 */
.L_x_22343:
        /* <DEDUP_REMOVED lines=38> */
.L_x_22347:
        /* <DEDUP_REMOVED lines=18> */
.L_x_22348:
[----:B------:R-:W-:Y:S05]  /*d980*/  BSYNC.RECONVERGENT B0 ;  /* 0x0000000000007941 */ /* 0x000fea0003800200 */
.L_x_22346:
        /* <DEDUP_REMOVED lines=38> */
.L_x_22350:
        /* <DEDUP_REMOVED lines=18> */
.L_x_22351:
[----:B------:R-:W-:Y:S05]  /*dd10*/  BSYNC.RECONVERGENT B0 ;  /* 0x0000000000007941 */ /* 0x000fea0003800200 */
.L_x_22349:
        /* <DEDUP_REMOVED lines=38> */
.L_x_22353:
        /* <DEDUP_REMOVED lines=18> */
.L_x_22354:
[----:B------:R-:W-:Y:S05]  /*e0a0*/  BSYNC.RECONVERGENT B0 ;  /* 0x0000000000007941 */ /* 0x000fea0003800200 */
.L_x_22352:
        /* <DEDUP_REMOVED lines=38> */
.L_x_22356:
        /* <DEDUP_REMOVED lines=18> */
.L_x_22357:
[----:B------:R-:W-:Y:S05]  /*e430*/  BSYNC.RECONVERGENT B0 ;  /* 0x0000000000007941 */ /* 0x000fea0003800200 */
.L_x_22355:
        /* <DEDUP_REMOVED lines=38> */
.L_x_22359:
        /* <DEDUP_REMOVED lines=18> */
.L_x_22360:
[----:B------:R-:W-:Y:S05]  /*e7c0*/  BSYNC.RECONVERGENT B0 ;  /* 0x0000000000007941 */ /* 0x000fea0003800200 */
.L_x_22358:
        /* <DEDUP_REMOVED lines=38> */
.L_x_22362:
        /* <DEDUP_REMOVED lines=18> */
.L_x_22363:
[----:B------:R-:W-:Y:S05]  /*eb50*/  BSYNC.RECONVERGENT B0 ;  /* 0x0000000000007941 */ /* 0x000fea0003800200 */
.L_x_22361:
        /* <DEDUP_REMOVED lines=38> */
.L_x_22365:
        /* <DEDUP_REMOVED lines=18> */
.L_x_22366:
[----:B------:R-:W-:Y:S05]  /*eee0*/  BSYNC.RECONVERGENT B0 ;  /* 0x0000000000007941 */ /* 0x000fea0003800200 */
.L_x_22364:
        /* <DEDUP_REMOVED lines=38> */
.L_x_22368:
        /* <DEDUP_REMOVED lines=18> */
.L_x_22369:
[----:B------:R-:W-:Y:S05]  /*f270*/  BSYNC.RECONVERGENT B0 ;  /* 0x0000000000007941 */ /* 0x000fea0003800200 */
.L_x_22367:
        /* <DEDUP_REMOVED lines=38> */
.L_x_22371:
        /* <DEDUP_REMOVED lines=18> */
.L_x_22372:
[----:B------:R-:W-:Y:S05]  /*f600*/  BSYNC.RECONVERGENT B0 ;  /* 0x0000000000007941 */ /* 0x000fea0003800200 */
.L_x_22370:
        /* <DEDUP_REMOVED lines=38> */
.L_x_22374:
        /* <DEDUP_REMOVED lines=18> */
.L_x_22375:
[----:B------:R-:W-:Y:S05]  /*f990*/  BSYNC.RECONVERGENT B0 ;  /* 0x0000000000007941 */ /* 0x000fea0003800200 */
.L_x_22373:
        /* <DEDUP_REMOVED lines=38> */
.L_x_22377:
        /* <DEDUP_REMOVED lines=18> */
.L_x_22378:
[----:B------:R-:W-:Y:S05]  /*fd20*/  BSYNC.RECONVERGENT B0 ;  /* 0x0000000000007941 */ /* 0x000fea0003800200 */
.L_x_22376:
        /* <DEDUP_REMOVED lines=38> */
.L_x_22380:
        /* <DEDUP_REMOVED lines=18> */
.L_x_22381:
[----:B------:R-:W-:Y:S05]  /*100b0*/  BSYNC.RECONVERGENT B0 ;  /* 0x0000000000007941 */ /* 0x000fea0003800200 */
.L_x_22379:
        /* <DEDUP_REMOVED lines=38> */
.L_x_22383:
        /* <DEDUP_REMOVED lines=18> */
.L_x_22384:
[----:B------:R-:W-:Y:S05]  /*10440*/  BSYNC.RECONVERGENT B0 ;  /* 0x0000000000007941 */ /* 0x000fea0003800200 */
.L_x_22382:
        /* <DEDUP_REMOVED lines=38> */
.L_x_22386:
        /* <DEDUP_REMOVED lines=18> */
.L_x_22387:
[----:B------:R-:W-:Y:S05]  /*107d0*/  BSYNC.RECONVERGENT B0 ;  /* 0x0000000000007941 */ /* 0x000fea0003800200 */
.L_x_22385:
        /* <DEDUP_REMOVED lines=38> */
.L_x_22389:
        /* <DEDUP_REMOVED lines=18> */
.L_x_22390:
[----:B------:R-:W-:Y:S05]  /*10b60*/  BSYNC.RECONVERGENT B0 ;  /* 0x0000000000007941 */ /* 0x000fea0003800200 */
.L_x_22388:
        /* <DEDUP_REMOVED lines=38> */
.L_x_22392:
        /* <DEDUP_REMOVED lines=18> */
.L_x_22393:
[----:B------:R-:W-:Y:S05]  /*10ef0*/  BSYNC.RECONVERGENT B0 ;  /* 0x0000000000007941 */ /* 0x000fea0003800200 */
.L_x_22391:
        /* <DEDUP_REMOVED lines=38> */
.L_x_22395:
        /* <DEDUP_REMOVED lines=18> */
.L_x_22396:
[----:B------:R-:W-:Y:S05]  /*11280*/  BSYNC.RECONVERGENT B0 ;  /* 0x0000000000007941 */ /* 0x000fea0003800200 */
.L_x_22394:
        /* <DEDUP_REMOVED lines=37> */
.L_x_22398:
        /* <DEDUP_REMOVED lines=16> */
.L_x_22399:
[----:B------:R-:W-:Y:S05]  /*115e0*/  BSYNC.RECONVERGENT B0 ;  /* 0x0000000000007941 */ /* 0x000fea0003800200 */
.L_x_22397:
        /* <DEDUP_REMOVED lines=33> */
.L_x_22401:
[----:B------:R-:W-:Y:S01]  /*11800*/  IMAD.MOV.U32 R8, RZ, RZ, R6 ;  /* 0x000000ffff087224 */ /* 0x000fe200078e0006 */
[----:B------:R-:W-:Y:S02]  /*11810*/  MOV R10, R7 ;  /* 0x00000007000a7202 */ /* 0x000fe40000000f00 */
[----:B------:R-:W-:-:S07]  /*11820*/  MOV R9, 0x11840 ;  /* 0x0001184000097802 */ /* 0x000fce0000000f00 */
[----:B------:R-:W-:Y:S05]  /*11830*/  CALL.REL.NOINC `($__internal_25_$__cuda_sm20_rem_u64) ;  /* 0x000002c400f87944 */ /* 0x000fea0003c00000 */
[----:B------:R-:W-:Y:S01]  /*11840*/  IMAD.MOV.U32 R4, RZ, RZ, R0 ;  /* 0x000000ffff047224 */ /* 0x000fe200078e0000 */
[----:B------:R-:W-:-:S07]  /*11850*/  MOV R5, R3 ;  /* 0x0000000300057202 */ /* 0x000fce0000000f00 */
.L_x_22402:
[----:B------:R-:W-:Y:S05]  /*11860*/  BSYNC.RECONVERGENT B0 ;  /* 0x0000000000007941 */ /* 0x000fea0003800200 */
.L_x_22400:
[----:B------:R-:W0:Y:S01]  /*11870*/  LDCU.64 UR4, c[0x0][0x730] ;  /* 0x0000e600ff0477ac */ /* 0x000e220008000a00 */
[----:B------:R-:W-:Y:S02]  /*11880*/  IMAD.MOV.U32 R3, RZ, RZ, R17 ;  /* 0x000000ffff037224 */ /* 0x000fe400078e0011 */
[----:B0-----:R-:W-:Y:S02]  /*11890*/  IMAD R5, R5, UR4, RZ ;  /* 0x0000000405057c24 */ /* 0x001fe4000f8e02ff */
[----:B------:R-:W-:-:S04]  /*118a0*/  IMAD.WIDE.U32 R2, R4, UR4, R2 ;  /* 0x0000000404027c25 */ /* 0x000fc8000f8e0002 */
[----:B------:R-:W-:-:S05]  /*118b0*/  IMAD R5, R4, UR5, R5 ;  /* 0x0000000504057c24 */ /* 0x000fca000f8e0205 */
[----:B------:R-:W-:-:S07]  /*118c0*/  IADD3 R17, PT, PT, R3, R5, RZ ;  /* 0x0000000503117210 */ /* 0x000fce0007ffe0ff */
.L_x_22330:
[----:B------:R-:W0:Y:S01]  /*118d0*/  LDC.64 R6, c[0x0][0x580] ;  /* 0x00016000ff067b82 */ /* 0x000e220000000a00 */
[----:B------:R-:W1:Y:S01]  /*118e0*/  LDCU.64 UR4, c[0x0][0x738] ;  /* 0x0000e700ff0477ac */ /* 0x000e620008000a00 */
[----:B0-----:R-:W2:Y:S01]  /*118f0*/  LDG.E.U16 R7, desc[UR36][R6.64] ;  /* 0x0000002406077981 */ /* 0x001ea2000c1e1500 */
[----:B-1----:R-:W-:Y:S01]  /*11900*/  LEA R4, P0, R2, UR4, 0x1 ;  /* 0x0000000402047c11 */ /* 0x002fe2000f8008ff */
[----:B------:R-:W-:-:S03]  /*11910*/  VIADD R16, R16, 0x80 ;  /* 0x0000008010107836 */ /* 0x000fc60000000000 */
[----:B------:R-:W-:-:S05]  /*11920*/  LEA.HI.X R5, R2, UR5, R17, 0x1, P0 ;  /* 0x0000000502057c11 */ /* 0x000fca00080f0c11 */
[----:B--2---:R2:W-:Y:S04]  /*11930*/  STG.E.U16 desc[UR36][R4.64], R7 ;  /* 0x0000000704007986 */ /* 0x0045e8000c101524 */
.L_x_22326:
[----:B------:R-:W-:Y:S05]  /*11940*/  BSYNC.RECONVERGENT B6 ;  /* 0x0000000000067941 */ /* 0x000fea0003800200 */
.L_x_22325:
        /* <DEDUP_REMOVED lines=18> */
[----:B------:R3:W4:Y:S01]  /*11a70*/  LDC.64 R2, c[0x4][R0] ;  /* 0x0100000000027b82 */ /* 0x0007220000000a00 */
[----:B------:R-:W5:Y:S01]  /*11a80*/  LDCU.64 UR6, c[0x4][0x4c0] ;  /* 0x01009800ff0677ac */ /* 0x000f620008000a00 */
[----:B------:R-:W-:Y:S01]  /*11a90*/  MOV R13, RZ ;  /* 0x000000ff000d7202 */ /* 0x000fe20000000f00 */
[----:B------:R-:W3:Y:S01]  /*11aa0*/  LDCU.64 UR8, c[0x4][0x250] ;  /* 0x01004a00ff0877ac */ /* 0x000ee20008000a00 */
[----:B012---:R-:W-:Y:S01]  /*11ab0*/  MOV R4, UR4 ;  /* 0x0000000400047c02 */ /* 0x007fe20008000f00 */
[----:B------:R-:W-:Y:S01]  /*11ac0*/  IMAD.U32 R5, RZ, RZ, UR5 ;  /* 0x00000005ff057e24 */ /* 0x000fe2000f8e00ff */
[----:B-----5:R-:W-:Y:S01]  /*11ad0*/  MOV R6, UR6 ;  /* 0x0000000600067c02 */ /* 0x020fe20008000f00 */
[----:B------:R-:W-:Y:S01]  /*11ae0*/  IMAD.U32 R7, RZ, RZ, UR7 ;  /* 0x00000007ff077e24 */ /* 0x000fe2000f8e00ff */
[----:B---3--:R-:W-:Y:S01]  /*11af0*/  MOV R10, UR8 ;  /* 0x00000008000a7c02 */ /* 0x008fe20008000f00 */
[----:B------:R-:W-:-:S07]  /*11b00*/  IMAD.U32 R11, RZ, RZ, UR9 ;  /* 0x00000009ff0b7e24 */ /* 0x000fce000f8e00ff */
[----:B------:R-:W-:-:S07]  /*11b10*/  LEPC R20, `(.L_x_22403) ;  /* 0x000000001014794e */ /* 0x000fce0000000000 */
[----:B----4-:R-:W-:Y:S05]  /*11b20*/  CALL.ABS.NOINC R2 ;  /* 0x0000000002007343 */ /* 0x010fea0003c00000 */
.L_x_22403:
[----:B------:R-:W3:Y:S01]  /*11b30*/  LDCU.64 UR4, c[0x0][0x590] ;  /* 0x0000b200ff0477ac */ /* 0x000ee20008000a00 */
[--C-:B------:R-:W-:Y:S02]  /*11b40*/  SHF.R.S32.HI R13, RZ, 0x1f, R17.reuse ;  /* 0x0000001fff0d7819 */ /* 0x100fe40000011411 */
[----:B------:R-:W-:Y:S01]  /*11b50*/  SHF.R.S32.HI R3, RZ, 0x1f, R17 ;  /* 0x0000001fff037819 */ /* 0x000fe20000011411 */
[----:B------:R-:W4:Y:S01]  /*11b60*/  LDCU UR6, c[0x0][0x5ac] ;  /* 0x0000b580ff0677ac */ /* 0x000f220008000800 */
[----:B---3--:R-:W-:Y:S02]  /*11b70*/  LOP3.LUT R13, R13, UR4, RZ, 0xc0, !PT ;  /* 0x000000040d0d7c12 */ /* 0x008fe4000f8ec0ff */
[----:B------:R-:W-:Y:S02]  /*11b80*/  LOP3.LUT R3, R3, UR5, RZ, 0xc0, !PT ;  /* 0x0000000503037c12 */ /* 0x000fe4000f8ec0ff */
[----:B------:R-:W-:-:S05]  /*11b90*/  IADD3 R12, P0, PT, R16, R13, RZ ;  /* 0x0000000d100c7210 */ /* 0x000fca0007f1e0ff */
[----:B------:R-:W-:-:S05]  /*11ba0*/  IMAD.X R13, R17, 0x1, R3, P0 ;  /* 0x00000001110d7824 */ /* 0x000fca00000e0603 */
[----:B----4-:R-:W-:-:S04]  /*11bb0*/  LOP3.LUT R0, R13, UR6, RZ, 0xfc, !PT ;  /* 0x000000060d007c12 */ /* 0x010fc8000f8efcff */
[----:B------:R-:W-:-:S13]  /*11bc0*/  ISETP.NE.U32.AND P0, PT, R0, RZ, PT ;  /* 0x000000ff0000720c */ /* 0x000fda0003f05070 */
[----:B------:R-:W-:Y:S05]  /*11bd0*/  @P0 BRA `(.L_x_22404) ;  /* 0x0000000000640947 */ /* 0x000fea0003800000 */
[----:B------:R-:W0:Y:S01]  /*11be0*/  LDCU UR4, c[0x0][0x5a8] ;  /* 0x0000b500ff0477ac */ /* 0x000e220008000800 */
[----:B------:R-:W-:Y:S02]  /*11bf0*/  HFMA2 R2, -RZ, RZ, 0, 0 ;  /* 0x00000000ff027431 */ /* 0x000fe400000001ff */
[----:B------:R-:W-:Y:S01]  /*11c00*/  HFMA2 R13, -RZ, RZ, 0, 0 ;  /* 0x00000000ff0d7431 */ /* 0x000fe200000001ff */
[----:B012---:R-:W0:Y:S01]  /*11c10*/  I2F.U32.RP R4, UR4 ;  /* 0x0000000400047d06 */ /* 0x007e220008209000 */
        /* <DEDUP_REMOVED lines=21> */
.L_x_22404:
[----:B------:R-:W0:Y:S01]  /*11d70*/  LDCU.64 UR4, c[0x0][0x5a8] ;  /* 0x0000b500ff0477ac */ /* 0x000e220008000a00 */
[----:B------:R-:W-:Y:S01]  /*11d80*/  IMAD.MOV.U32 R10, RZ, RZ, R12 ;  /* 0x000000ffff0a7224 */ /* 0x000fe200078e000c */
[----:B------:R-:W-:Y:S02]  /*11d90*/  MOV R9, R13 ;  /* 0x0000000d00097202 */ /* 0x000fe40000000f00 */
[----:B------:R-:W-:Y:S02]  /*11da0*/  MOV R0, 0x11de0 ;  /* 0x00011de000007802 */ /* 0x000fe40000000f00 */
[----:B012---:R-:W-:Y:S01]  /*11db0*/  MOV R4, UR4 ;  /* 0x0000000400047c02 */ /* 0x007fe20008000f00 */
        /* <DEDUP_REMOVED lines=12> */
.L_x_22405:
        /* <DEDUP_REMOVED lines=37> */
.L_x_22408:
        /* <DEDUP_REMOVED lines=18> */
.L_x_22409:
[----:B------:R-:W-:Y:S05]  /*121f0*/  BSYNC.RECONVERGENT B0 ;  /* 0x0000000000007941 */ /* 0x000fea0003800200 */
.L_x_22407:
        /* <DEDUP_REMOVED lines=37> */
.L_x_22411:
        /* <DEDUP_REMOVED lines=18> */
.L_x_22412:
[----:B------:R-:W-:Y:S05]  /*12570*/  BSYNC.RECONVERGENT B0 ;  /* 0x0000000000007941 */ /* 0x000fea0003800200 */
.L_x_22410:
        /* <DEDUP_REMOVED lines=37> */
.L_x_22414:
        /* <DEDUP_REMOVED lines=18> */
.L_x_22415:
[----:B------:R-:W-:Y:S05]  /*128f0*/  BSYNC.RECONVERGENT B0 ;  /* 0x0000000000007941 */ /* 0x000fea0003800200 */
.L_x_22413:
        /* <DEDUP_REMOVED lines=37> */
.L_x_22417:
        /* <DEDUP_REMOVED lines=18> */
.L_x_22418:
[----:B------:R-:W-:Y:S05]  /*12c70*/  BSYNC.RECONVERGENT B0 ;  /* 0x0000000000007941 */ /* 0x000fea0003800200 */
.L_x_22416:
        /* <DEDUP_REMOVED lines=37> */
.L_x_22420:
        /* <DEDUP_REMOVED lines=18> */
.L_x_22421:
[----:B------:R-:W-:Y:S05]  /*12ff0*/  BSYNC.RECONVERGENT B0 ;  /* 0x0000000000007941 */ /* 0x000fea0003800200 */
.L_x_22419:
        /* <DEDUP_REMOVED lines=37> */
.L_x_22423:
        /* <DEDUP_REMOVED lines=18> */
.L_x_22424:
[----:B------:R-:W-:Y:S05]  /*13370*/  BSYNC.RECONVERGENT B0 ;  /* 0x0000000000007941 */ /* 0x000fea0003800200 */
.L_x_22422:
        /* <DEDUP_REMOVED lines=37> */
.L_x_22426:
        /* <DEDUP_REMOVED lines=18> */
.L_x_22427:
[----:B------:R-:W-:Y:S05]  /*136f0*/  BSYNC.RECONVERGENT B0 ;  /* 0x0000000000007941 */ /* 0x000fea0003800200 */
.L_x_22425:
        /* <DEDUP_REMOVED lines=37> */
.L_x_22429:
        /* <DEDUP_REMOVED lines=18> */
.L_x_22430:
[----:B------:R-:W-:Y:S05]  /*13a70*/  BSYNC.RECONVERGENT B0 ;  /* 0x0000000000007941 */ /* 0x000fea0003800200 */
.L_x_22428:
        /* <DEDUP_REMOVED lines=37> */
.L_x_22432:
        /* <DEDUP_REMOVED lines=18> */
.L_x_22433:
[----:B------:R-:W-:Y:S05]  /*13df0*/  BSYNC.RECONVERGENT B0 ;  /* 0x0000000000007941 */ /* 0x000fea0003800200 */
.L_x_22431:
        /* <DEDUP_REMOVED lines=37> */
.L_x_22435:
        /* <DEDUP_REMOVED lines=18> */
.L_x_22436:
[----:B------:R-:W-:Y:S05]  /*14170*/  BSYNC.RECONVERGENT B0 ;  /* 0x0000000000007941 */ /* 0x000fea0003800200 */
.L_x_22434:
        /* <DEDUP_REMOVED lines=37> */
.L_x_22438:
        /* <DEDUP_REMOVED lines=18> */
.L_x_22439:
[----:B------:R-:W-:Y:S05]  /*144f0*/  BSYNC.RECONVERGENT B0 ;  /* 0x0000000000007941 */ /* 0x000fea0003800200 */
.L_x_22437:
        /* <DEDUP_REMOVED lines=37> */
.L_x_22441:
        /* <DEDUP_REMOVED lines=18> */
.L_x_22442:
[----:B------:R-:W-:Y:S05]  /*14870*/  BSYNC.RECONVERGENT B0 ;  /* 0x0000000000007941 */ /* 0x000fea0003800200 */
.L_x_22440:
        /* <DEDUP_REMOVED lines=37> */
.L_x_22444:
        /* <DEDUP_REMOVED lines=18> */
.L_x_22445:
[----:B------:R-:W-:Y:S05]  /*14bf0*/  BSYNC.RECONVERGENT B0 ;  /* 0x0000000000007941 */ /* 0x000fea0003800200 */
.L_x_22443:
        /* <DEDUP_REMOVED lines=37> */
.L_x_22447:
        /* <DEDUP_REMOVED lines=18> */
.L_x_22448:
[----:B------:R-:W-:Y:S05]  /*14f70*/  BSYNC.RECONVERGENT B0 ;  /* 0x0000000000007941 */ /* 0x000fea0003800200 */
.L_x_22446:
        /* <DEDUP_REMOVED lines=37> */
.L_x_22450:
        /* <DEDUP_REMOVED lines=18> */
.L_x_22451:
[----:B------:R-:W-:Y:S05]  /*152f0*/  BSYNC.RECONVERGENT B0 ;  /* 0x0000000000007941 */ /* 0x000fea0003800200 */
.L_x_22449:
        /* <DEDUP_REMOVED lines=37> */
.L_x_22453:
        /* <DEDUP_REMOVED lines=18> */
.L_x_22454:
[----:B------:R-:W-:Y:S05]  /*15670*/  BSYNC.RECONVERGENT B0 ;  /* 0x0000000000007941 */ /* 0x000fea0003800200 */
.L_x_22452:
        /* <DEDUP_REMOVED lines=37> */
.L_x_22456:
        /* <DEDUP_REMOVED lines=18> */
.L_x_22457:
[----:B------:R-:W-:Y:S05]  /*159f0*/  BSYNC.RECONVERGENT B0 ;  /* 0x0000000000007941 */ /* 0x000fea0003800200 */
.L_x_22455:
        /* <DEDUP_REMOVED lines=37> */
.L_x_22459:
        /* <DEDUP_REMOVED lines=18> */
.L_x_22460:
[----:B------:R-:W-:Y:S05]  /*15d70*/  BSYNC.RECONVERGENT B0 ;  /* 0x0000000000007941 */ /* 0x000fea0003800200 */
.L_x_22458:
        /* <DEDUP_REMOVED lines=37> */
.L_x_22462:
        /* <DEDUP_REMOVED lines=18> */
.L_x_22463:
[----:B------:R-:W-:Y:S05]  /*160f0*/  BSYNC.RECONVERGENT B0 ;  /* 0x0000000000007941 */ /* 0x000fea0003800200 */
.L_x_22461:
        /* <DEDUP_REMOVED lines=37> */
.L_x_22465:
        /* <DEDUP_REMOVED lines=18> */
.L_x_22466:
[----:B------:R-:W-:Y:S05]  /*16470*/  BSYNC.RECONVERGENT B0 ;  /* 0x0000000000007941 */ /* 0x000fea0003800200 */
.L_x_22464:
        /* <DEDUP_REMOVED lines=37> */
.L_x_22468:
        /* <DEDUP_REMOVED lines=18> */
.L_x_22469:
[----:B------:R-:W-:Y:S05]  /*167f0*/  BSYNC.RECONVERGENT B0 ;  /* 0x0000000000007941 */ /* 0x000fea0003800200 */
.L_x_22467:
        /* <DEDUP_REMOVED lines=37> */
.L_x_22471:
        /* <DEDUP_REMOVED lines=18> */
.L_x_22472:
[----:B------:R-:W-:Y:S05]  /*16b70*/  BSYNC.RECONVERGENT B0 ;  /* 0x0000000000007941 */ /* 0x000fea0003800200 */
.L_x_22470:
        /* <DEDUP_REMOVED lines=36> */
.L_x_22474:
        /* <DEDUP_REMOVED lines=16> */
.L_x_22475:
[----:B------:R-:W-:Y:S05]  /*16ec0*/  BSYNC.RECONVERGENT B0 ;  /* 0x0000000000007941 */ /* 0x000fea0003800200 */
.L_x_22473:
        /* <DEDUP_REMOVED lines=32> */
.L_x_22477:
[----:B------:R-:W-:Y:S01]  /*170d0*/  IMAD.MOV.U32 R8, RZ, RZ, R6 ;  /* 0x000000ffff087224 */ /* 0x000fe200078e0006 */
[----:B------:R-:W-:Y:S02]  /*170e0*/  MOV R10, R7 ;  /* 0x00000007000a7202 */ /* 0x000fe40000000f00 */
[----:B------:R-:W-:-:S07]  /*170f0*/  MOV R9, 0x17110 ;  /* 0x0001711000097802 */ /* 0x000fce0000000f00 */
[----:B------:R-:W-:Y:S05]  /*17100*/  CALL.REL.NOINC `($__internal_25_$__cuda_sm20_rem_u64) ;  /* 0x0000026c00c47944 */ /* 0x000fea0003c00000 */
[----:B------:R-:W-:-:S07]  /*17110*/  IMAD.MOV.U32 R2, RZ, RZ, R0 ;  /* 0x000000ffff027224 */ /* 0x000fce00078e0000 */
.L_x_22478:
[----:B------:R-:W-:Y:S05]  /*17120*/  BSYNC.RECONVERGENT B0 ;  /* 0x0000000000007941 */ /* 0x000fea0003800200 */
.L_x_22476:
[----:B------:R-:W0:Y:S02]  /*17130*/  LDCU.64 UR4, c[0x0][0x730] ;  /* 0x0000e600ff0477ac */ /* 0x000e240008000a00 */
[----:B0-----:R-:W-:Y:S02]  /*17140*/  IMAD R3, R3, UR4, RZ ;  /* 0x0000000403037c24 */ /* 0x001fe4000f8e02ff */
[----:B------:R-:W-:-:S04]  /*17150*/  IMAD.WIDE.U32 R16, R2, UR4, R16 ;  /* 0x0000000402107c25 */ /* 0x000fc8000f8e0010 */
[----:B------:R-:W-:-:S05]  /*17160*/  IMAD R3, R2, UR5, R3 ;  /* 0x0000000502037c24 */ /* 0x000fca000f8e0203 */
[----:B------:R-:W-:-:S07]  /*17170*/  IADD3 R17, PT, PT, R17, R3, RZ ;  /* 0x0000000311117210 */ /* 0x000fce0007ffe0ff */
.L_x_22406:
[----:B------:R-:W0:Y:S01]  /*17180*/  LDC.64 R4, c[0x0][0x580] ;  /* 0x00016000ff047b82 */ /* 0x000e220000000a00 */
[----:B------:R-:W1:Y:S01]  /*17190*/  LDCU.64 UR4, c[0x0][0x738] ;  /* 0x0000e700ff0477ac */ /* 0x000e620008000a00 */
[----:B0-----:R-:W2:Y:S01]  /*171a0*/  LDG.E.U16 R5, desc[UR36][R4.64] ;  /* 0x0000002404057981 */ /* 0x001ea2000c1e1500 */
[----:B-1----:R-:W-:-:S04]  /*171b0*/  LEA R2, P0, R16, UR4, 0x1 ;  /* 0x0000000410027c11 */ /* 0x002fc8000f8008ff */
[----:B------:R-:W-:-:S05]  /*171c0*/  LEA.HI.X R3, R16, UR5, R17, 0x1, P0 ;  /* 0x0000000510037c11 */ /* 0x000fca00080f0c11 */
[----:B--2---:R-:W-:Y:S01]  /*171d0*/  STG.E.U16 desc[UR36][R2.64], R5 ;  /* 0x0000000502007986 */ /* 0x004fe2000c101524 */
[----:B------:R-:W-:Y:S05]  /*171e0*/  EXIT ;  /* 0x000000000000794d */ /* 0x000fea0003800000 */
.L_x_22157:
        /* <DEDUP_REMOVED lines=31> */
.L_x_22481:
[----:B------:R-:W0:Y:S01]  /*173e0*/  LDC.64 R4, c[0x0][0x580] ;  /* 0x00016000ff047b82 */ /* 0x000e220000000a00 */
[----:B------:R-:W1:Y:S07]  /*173f0*/  LDCU.64 UR4, c[0x0][0x590] ;  /* 0x0000b200ff0477ac */ /* 0x000e6e0008000a00 */
[----:B------:R-:W2:Y:S01]  /*17400*/  LDC.64 R8, c[0x0][0x738] ;  /* 0x0001ce00ff087b82 */ /* 0x000ea20000000a00 */
[----:B0-----:R-:W3:Y:S01]  /*17410*/  LDG.E.U16 R5, desc[UR36][R4.64] ;  /* 0x0000002404057981 */ /* 0x001ee2000c1e1500 */
[--C-:B------:R-:W-:Y:S01]  /*17420*/  SHF.R.S32.HI R3, RZ, 0x1f, R19.reuse ;  /* 0x0000001fff037819 */ /* 0x100fe20000011413 */
[----:B------:R-:W-:Y:S01]  /*17430*/  VIADD R16, R16, 0x80 ;  /* 0x0000008010107836 */ /* 0x000fe20000000000 */
[----:B------:R-:W-:-:S02]  /*17440*/  SHF.R.S32.HI R7, RZ, 0x1f, R19 ;  /* 0x0000001fff077819 */ /* 0x000fc40000011413 */
[----:B-1----:R-:W-:Y:S02]  /*17450*/  LOP3.LUT R3, R3, UR4, RZ, 0xc0, !PT ;  /* 0x0000000403037c12 */ /* 0x002fe4000f8ec0ff */
[----:B------:R-:W-:Y:S02]  /*17460*/  LOP3.LUT R7, R7, UR5, RZ, 0xc0, !PT ;  /* 0x0000000507077c12 */ /* 0x000fe4000f8ec0ff */
[----:B------:R-:W-:-:S04]  /*17470*/  IADD3 R0, P0, PT, R18, R3, RZ ;  /* 0x0000000312007210 */ /* 0x000fc80007f1e0ff */
[----:B------:R-:W-:Y:S02]  /*17480*/  IADD3.X R18, PT, PT, R19, R7, RZ, P0, !PT ;  /* 0x0000000713127210 */ /* 0x000fe400007fe4ff */
[----:B--2---:R-:W-:-:S04]  /*17490*/  LEA R2, P0, R0, R8, 0x1 ;  /* 0x0000000800027211 */ /* 0x004fc800078008ff */
[----:B------:R-:W-:-:S05]  /*174a0*/  LEA.HI.X R3, R0, R9, R18, 0x1, P0 ;  /* 0x0000000900037211 */ /* 0x000fca00000f0c12 */
[----:B---3--:R0:W-:Y:S04]  /*174b0*/  STG.E.U16 desc[UR36][R2.64], R5 ;  /* 0x0000000502007986 */ /* 0x0081e8000c101524 */
.L_x_22480:
[----:B------:R-:W-:Y:S05]  /*174c0*/  BSYNC.RECONVERGENT B6 ;  /* 0x0000000000067941 */ /* 0x000fea0003800200 */
.L_x_22479:
        /* <DEDUP_REMOVED lines=31> */
.L_x_22484:
[----:B0-----:R-:W0:Y:S01]  /*176c0*/  LDC.64 R4, c[0x0][0x580] ;  /* 0x00016000ff047b82 */ /* 0x001e220000000a00 */
[----:B------:R-:W1:Y:S07]  /*176d0*/  LDCU.64 UR4, c[0x0][0x590] ;  /* 0x0000b200ff0477ac */ /* 0x000e6e0008000a00 */
[----:B------:R-:W2:Y:S01]  /*176e0*/  LDC.64 R8, c[0x0][0x738] ;  /* 0x0001ce00ff087b82 */ /* 0x000ea20000000a00 */
[----:B0-----:R-:W3:Y:S01]  /*176f0*/  LDG.E.U16 R5, desc[UR36][R4.64] ;  /* 0x0000002404057981 */ /* 0x001ee2000c1e1500 */
[----:B------:R-:W-:-:S02]  /*17700*/  SHF.R.S32.HI R3, RZ, 0x1f, R19 ;  /* 0x0000001fff037819 */ /* 0x000fc40000011413 */
[----:B------:R-:W-:Y:S02]  /*17710*/  SHF.R.S32.HI R7, RZ, 0x1f, R19 ;  /* 0x0000001fff077819 */ /* 0x000fe40000011413 */
[----:B-1----:R-:W-:Y:S02]  /*17720*/  LOP3.LUT R3, R3, UR4, RZ, 0xc0, !PT ;  /* 0x0000000403037c12 */ /* 0x002fe4000f8ec0ff */
[----:B------:R-:W-:Y:S02]  /*17730*/  LOP3.LUT R7, R7, UR5, RZ, 0xc0, !PT ;  /* 0x0000000507077c12 */ /* 0x000fe4000f8ec0ff */
[----:B------:R-:W-:Y:S02]  /*17740*/  IADD3 R0, P0, PT, R18, R3, RZ ;  /* 0x0000000312007210 */ /* 0x000fe40007f1e0ff */
[----:B------:R-:W-:-:S03]  /*17750*/  IADD3 R16, PT, PT, R16, 0x80, RZ ;  /* 0x0000008010107810 */ /* 0x000fc60007ffe0ff */
[----:B------:R-:W-:Y:S01]  /*17760*/  IMAD.X R18, R19, 0x1, R7, P0 ;  /* 0x0000000113127824 */ /* 0x000fe200000e0607 */
[----:B--2---:R-:W-:-:S04]  /*17770*/  LEA R2, P0, R0, R8, 0x1 ;  /* 0x0000000800027211 */ /* 0x004fc800078008ff */
[----:B------:R-:W-:-:S05]  /*17780*/  LEA.HI.X R3, R0, R9, R18, 0x1, P0 ;  /* 0x0000000900037211 */ /* 0x000fca00000f0c12 */
[----:B---3--:R1:W-:Y:S04]  /*17790*/  STG.E.U16 desc[UR36][R2.64], R5 ;  /* 0x0000000502007986 */ /* 0x0083e8000c101524 */
.L_x_22483:
[----:B------:R-:W-:Y:S05]  /*177a0*/  BSYNC.RECONVERGENT B6 ;  /* 0x0000000000067941 */ /* 0x000fea0003800200 */
.L_x_22482:
        /* <DEDUP_REMOVED lines=31> */
.L_x_22487:
[----:B01----:R-:W0:Y:S01]  /*179a0*/  LDC.64 R4, c[0x0][0x580] ;  /* 0x00016000ff047b82 */ /* 0x003e220000000a00 */
        /* <DEDUP_REMOVED lines=13> */
.L_x_22486:
[----:B------:R-:W-:Y:S05]  /*17a80*/  BSYNC.RECONVERGENT B6 ;  /* 0x0000000000067941 */ /* 0x000fea0003800200 */
.L_x_22485:
        /* <DEDUP_REMOVED lines=30> */
.L_x_22488:
[----:B012---:R-:W0:Y:S01]  /*17c70*/  LDC.64 R4, c[0x0][0x580] ;  /* 0x00016000ff047b82 */ /* 0x007e220000000a00 */
[----:B------:R-:W1:Y:S07]  /*17c80*/  LDCU.64 UR4, c[0x0][0x590] ;  /* 0x0000b200ff0477ac */ /* 0x000e6e0008000a00 */
[----:B------:R-:W2:Y:S01]  /*17c90*/  LDC.64 R8, c[0x0][0x738] ;  /* 0x0001ce00ff087b82 */ /* 0x000ea20000000a00 */
[----:B0-----:R-:W3:Y:S01]  /*17ca0*/  LDG.E.U16 R5, desc[UR36][R4.64] ;  /* 0x0000002404057981 */ /* 0x001ee2000c1e1500 */
[----:B------:R-:W-:-:S02]  /*17cb0*/  SHF.R.S32.HI R3, RZ, 0x1f, R17 ;  /* 0x0000001fff037819 */ /* 0x000fc40000011411 */
[----:B------:R-:W-:Y:S02]  /*17cc0*/  SHF.R.S32.HI R7, RZ, 0x1f, R17 ;  /* 0x0000001fff077819 */ /* 0x000fe40000011411 */
[----:B-1----:R-:W-:Y:S02]  /*17cd0*/  LOP3.LUT R3, R3, UR4, RZ, 0xc0, !PT ;  /* 0x0000000403037c12 */ /* 0x002fe4000f8ec0ff */
[----:B------:R-:W-:Y:S02]  /*17ce0*/  LOP3.LUT R7, R7, UR5, RZ, 0xc0, !PT ;  /* 0x0000000507077c12 */ /* 0x000fe4000f8ec0ff */
[----:B------:R-:W-:-:S05]  /*17cf0*/  IADD3 R0, P0, PT, R16, R3, RZ ;  /* 0x0000000310007210 */ /* 0x000fca0007f1e0ff */
[----:B------:R-:W-:Y:S01]  /*17d00*/  IMAD.X R16, R17, 0x1, R7, P0 ;  /* 0x0000000111107824 */ /* 0x000fe200000e0607 */
[----:B--2---:R-:W-:-:S04]  /*17d10*/  LEA R2, P0, R0, R8, 0x1 ;  /* 0x0000000800027211 */ /* 0x004fc800078008ff */
[----:B------:R-:W-:-:S05]  /*17d20*/  LEA.HI.X R3, R0, R9, R16, 0x1, P0 ;  /* 0x0000000900037211 */ /* 0x000fca00000f0c10 */
[----:B---3--:R-:W-:Y:S01]  /*17d30*/  STG.E.U16 desc[UR36][R2.64], R5 ;  /* 0x0000000502007986 */ /* 0x008fe2000c101524 */
[----:B------:R-:W-:Y:S05]  /*17d40*/  EXIT ;  /* 0x000000000000794d */ /* 0x000fea0003800000 */
.L_x_22156:
        /* <DEDUP_REMOVED lines=311> */
.L_x_22493:
        /* <DEDUP_REMOVED lines=29> */
.L_x_22495:
[----:B------:R-:W-:Y:S05]  /*19290*/  BSYNC.RECONVERGENT B7 ;  /* 0x0000000000077941 */ /* 0x000fea0003800200 */
.L_x_22494:
[----:B------:R-:W0:Y:S02]  /*192a0*/  LDCU.64 UR4, c[0x0][0x580] ;  /* 0x0000b000ff0477ac */ /* 0x000e240008000a00 */
[----:B0-----:R-:W-:-:S05]  /*192b0*/  IADD3 R2, P0, PT, R19, UR4, RZ ;  /* 0x0000000413027c10 */ /* 0x001fca000ff1e0ff */
[----:B------:R-:W-:-:S06]  /*192c0*/  IMAD.X R3, RZ, RZ, UR5, P0 ;  /* 0x00000005ff037e24 */ /* 0x000fcc00080e06ff */
[----:B------:R-:W2:Y:S01]  /*192d0*/  LDG.E.U16 R3, desc[UR36][R2.64] ;  /* 0x0000002402037981 */ /* 0x000ea2000c1e1500 */
[----:B------:R-:W2:Y:S01]  /*192e0*/  LDC.64 R4, c[0x0][0x738] ;  /* 0x0001ce00ff047b82 */ /* 0x000ea20000000a00 */
[----:B------:R-:W-:Y:S02]  /*192f0*/  IADD3 R16, PT, PT, R16, 0x80, RZ ;  /* 0x0000008010107810 */ /* 0x000fe40007ffe0ff */
[----:B--2---:R0:W-:Y:S05]  /*19300*/  STG.E.U16 desc[UR36][R4.64], R3 ;  /* 0x0000000304007986 */ /* 0x0041ea000c101524 */
.L_x_22492:
[----:B------:R-:W-:Y:S05]  /*19310*/  BSYNC.RECONVERGENT B6 ;  /* 0x0000000000067941 */ /* 0x000fea0003800200 */
.L_x_22491:
        /* <DEDUP_REMOVED lines=303> */
.L_x_22498:
        /* <DEDUP_REMOVED lines=29> */
.L_x_22500:
[----:B------:R-:W-:Y:S05]  /*1a7e0*/  BSYNC.RECONVERGENT B7 ;  /* 0x0000000000077941 */ /* 0x000fea0003800200 */
.L_x_22499:
[----:B------:R-:W0:Y:S02]  /*1a7f0*/  LDCU.64 UR4, c[0x0][0x580] ;  /* 0x0000b000ff0477ac */ /* 0x000e240008000a00 */
[----:B0-----:R-:W-:-:S04]  /*1a800*/  IADD3 R2, P0, PT, R19, UR4, RZ ;  /* 0x0000000413027c10 */ /* 0x001fc8000ff1e0ff */
[----:B------:R-:W-:-:S06]  /*1a810*/  IADD3.X R3, PT, PT, RZ, UR5, RZ, P0, !PT ;  /* 0x00000005ff037c10 */ /* 0x000fcc00087fe4ff */
[----:B------:R-:W2:Y:S01]  /*1a820*/  LDG.E.U16 R3, desc[UR36][R2.64] ;  /* 0x0000002402037981 */ /* 0x000ea2000c1e1500 */
[----:B------:R-:W2:Y:S01]  /*1a830*/  LDC.64 R4, c[0x0][0x738] ;  /* 0x0001ce00ff047b82 */ /* 0x000ea20000000a00 */
[----:B------:R-:W-:Y:S02]  /*1a840*/  VIADD R16, R16, 0x80 ;  /* 0x0000008010107836 */ /* 0x000fe40000000000 */
[----:B--2---:R1:W-:Y:S05]  /*1a850*/  STG.E.U16 desc[UR36][R4.64], R3 ;  /* 0x0000000304007986 */ /* 0x0043ea000c101524 */
.L_x_22497:
[----:B------:R-:W-:Y:S05]  /*1a860*/  BSYNC.RECONVERGENT B6 ;  /* 0x0000000000067941 */ /* 0x000fea0003800200 */
.L_x_22496:
        /* <DEDUP_REMOVED lines=303> */
.L_x_22503:
        /* <DEDUP_REMOVED lines=29> */
.L_x_22505:
[----:B------:R-:W-:Y:S05]  /*1bd30*/  BSYNC.RECONVERGENT B7 ;  /* 0x0000000000077941 */ /* 0x000fea0003800200 */
.L_x_22504:
[----:B------:R-:W0:Y:S02]  /*1bd40*/  LDCU.64 UR4, c[0x0][0x580] ;  /* 0x0000b000ff0477ac */ /* 0x000e240008000a00 */
[----:B0-----:R-:W-:-:S05]  /*1bd50*/  IADD3 R2, P0, PT, R19, UR4, RZ ;  /* 0x0000000413027c10 */ /* 0x001fca000ff1e0ff */
[----:B------:R-:W-:-:S06]  /*1bd60*/  IMAD.X R3, RZ, RZ, UR5, P0 ;  /* 0x00000005ff037e24 */ /* 0x000fcc00080e06ff */
[----:B------:R-:W2:Y:S01]  /*1bd70*/  LDG.E.U16 R3, desc[UR36][R2.64] ;  /* 0x0000002402037981 */ /* 0x000ea2000c1e1500 */
[----:B------:R-:W2:Y:S01]  /*1bd80*/  LDC.64 R4, c[0x0][0x738] ;  /* 0x0001ce00ff047b82 */ /* 0x000ea20000000a00 */
[----:B------:R-:W-:Y:S02]  /*1bd90*/  IADD3 R16, PT, PT, R16, 0x80, RZ ;  /* 0x0000008010107810 */ /* 0x000fe40007ffe0ff */
[----:B--2---:R2:W-:Y:S05]  /*1bda0*/  STG.E.U16 desc[UR36][R4.64], R3 ;  /* 0x0000000304007986 */ /* 0x0045ea000c101524 */
.L_x_22502:
[----:B------:R-:W-:Y:S05]  /*1bdb0*/  BSYNC.RECONVERGENT B6 ;  /* 0x0000000000067941 */ /* 0x000fea0003800200 */
.L_x_22501:
        /* <DEDUP_REMOVED lines=302> */
.L_x_22506:
        /* <DEDUP_REMOVED lines=31> */
.L_x_22508:
[----:B------:R-:W-:Y:S05]  /*1d290*/  BSYNC.RECONVERGENT B6 ;  /* 0x0000000000067941 */ /* 0x000fea0003800200 */
.L_x_22507:
[----:B------:R-:W2:Y:S01]  /*1d2a0*/  LDG.E.U16 R17, desc[UR36][R16.64] ;  /* 0x0000002410117981 */ /* 0x000ea2000c1e1500 */
[----:B------:R-:W2:Y:S03]  /*1d2b0*/  LDC.64 R2, c[0x0][0x738] ;  /* 0x0001ce00ff027b82 */ /* 0x000ea60000000a00 */
[----:B--2---:R-:W-:Y:S01]  /*1d2c0*/  STG.E.U16 desc[UR36][R2.64], R17 ;  /* 0x0000001102007986 */ /* 0x004fe2000c101524 */
[----:B------:R-:W-:Y:S05]  /*1d2d0*/  EXIT ;  /* 0x000000000000794d */ /* 0x000fea0003800000 */
.L_x_22490:
        /* <DEDUP_REMOVED lines=309> */
.L_x_22511:
        /* <DEDUP_REMOVED lines=29> */
.L_x_22513:
[----:B------:R-:W-:Y:S05]  /*1e800*/  BSYNC.RECONVERGENT B7 ;  /* 0x0000000000077941 */ /* 0x000fea0003800200 */
.L_x_22512:
        /* <DEDUP_REMOVED lines=36> */
.L_x_22515:
        /* <DEDUP_REMOVED lines=17> */
.L_x_22516:
[----:B------:R-:W-:Y:S05]  /*1eb60*/  BSYNC.RECONVERGENT B0 ;  /* 0x0000000000007941 */ /* 0x000fea0003800200 */
.L_x_22514:
        /* <DEDUP_REMOVED lines=37> */
.L_x_22519:
        /* <DEDUP_REMOVED lines=18> */
.L_x_22520:
[----:B------:R-:W-:Y:S05]  /*1eee0*/  BSYNC.RECONVERGENT B0 ;  /* 0x0000000000007941 */ /* 0x000fea0003800200 */
.L_x_22518:
        /* <DEDUP_REMOVED lines=37> */
.L_x_22522:
        /* <DEDUP_REMOVED lines=18> */
.L_x_22523:
[----:B------:R-:W-:Y:S05]  /*1f260*/  BSYNC.RECONVERGENT B0 ;  /* 0x0000000000007941 */ /* 0x000fea0003800200 */
.L_x_22521:
        /* <DEDUP_REMOVED lines=37> */
.L_x_22525:
        /* <DEDUP_REMOVED lines=18> */
.L_x_22526:
[----:B------:R-:W-:Y:S05]  /*1f5e0*/  BSYNC.RECONVERGENT B0 ;  /* 0x0000000000007941 */ /* 0x000fea0003800200 */
.L_x_22524:
        /* <DEDUP_REMOVED lines=37> */
.L_x_22528:
[----:B------:R-:W0:Y:S01]  /*1f840*/  LDCU.64 UR4, c[0x0][0x5c8] ;  /* 0x0000b900ff0477ac */ /* 0x000e220008000a00 */
[----:B------:R-:W-:Y:S02]  /*1f850*/  MOV R10, R12 ;  /* 0x0000000c000a7202 */ /* 0x000fe40000000f00 */
        /* <DEDUP_REMOVED lines=16> */
.L_x_22529:
[----:B------:R-:W-:Y:S05]  /*1f960*/  BSYNC.RECONVERGENT B0 ;  /* 0x0000000000007941 */ /* 0x000fea0003800200 */
.L_x_22527:
        /* <DEDUP_REMOVED lines=37> */
.L_x_22531:
[----:B------:R-:W0:Y:S01]  /*1fbc0*/  LDCU.64 UR4, c[0x0][0x5d0] ;  /* 0x0000ba00ff0477ac */ /* 0x000e220008000a00 */
[----:B------:R-:W-:Y:S02]  /*1fbd0*/  MOV R10, R12 ;  /* 0x0000000c000a7202 */ /* 0x000fe40000000f00 */
[----:B------:R-:W-:Y:S02]  /*1fbe0*/  MOV R9, R13 ;  /* 0x0000000d00097202 */ /* 0x000fe40000000f00 */
[----:B------:R-:W-:Y:S01]  /*1fbf0*/  MOV R0, 0x1fc30 ;  /* 0x0001fc3000007802 */ /* 0x000fe20000000f00 */
[----:B0-----:R-:W-:Y:S01]  /*1fc00*/  IMAD.U32 R4, RZ, RZ, UR4 ;  /* 0x00000004ff047e24 */ /* 0x001fe2000f8e00ff */
[----:B------:R-:W-:-:S07]  /*1fc10*/  MOV R3, UR5 ;  /* 0x0000000500037c02 */ /* 0x000fce0008000f00 */
[----:B------:R-:W-:Y:S05]  /*1fc20*/  CALL.REL.NOINC `($__internal_24_$__cuda_sm20_div_u64) ;  /* 0x000001dc00dc7944 */ /* 0x000fea0003c00000 */
        /* <DEDUP_REMOVED lines=11> */
.L_x_22532:
[----:B------:R-:W-:Y:S05]  /*1fce0*/  BSYNC.RECONVERGENT B0 ;  /* 0x0000000000007941 */ /* 0x000fea0003800200 */
.L_x_22530:
        /* <DEDUP_REMOVED lines=37> */
.L_x_22534:
[----:B------:R-:W0:Y:S01]  /*1ff40*/  LDCU.64 UR4, c[0x0][0x5d8] ;  /* 0x0000bb00ff0477ac */ /* 0x000e220008000a00 */
[----:B------:R-:W-:Y:S01]  /*1ff50*/  IMAD.MOV.U32 R10, RZ, RZ, R12 ;  /* 0x000000ffff0a7224 */ /* 0x000fe200078e000c */
[----:B------:R-:W-:Y:S01]  /*1ff60*/  MOV R0, 0x1ffb0 ;  /* 0x0001ffb000007802 */ /* 0x000fe20000000f00 */
[----:B------:R-:W-:Y:S01]  /*1ff70*/  IMAD.MOV.U32 R9, RZ, RZ, R13 ;  /* 0x000000ffff097224 */ /* 0x000fe200078e000d */
[----:B0-----:R-:W-:Y:S02]  /*1ff80*/  MOV R4, UR4 ;  /* 0x0000000400047c02 */ /* 0x001fe40008000f00 */
[----:B------:R-:W-:-:S07]  /*1ff90*/  MOV R3, UR5 ;  /* 0x0000000500037c02 */ /* 0x000fce0008000f00 */
[----:B------:R-:W-:Y:S05]  /*1ffa0*/  CALL.REL.NOINC `($__internal_24_$__cuda_sm20_div_u64) ;  /* 0x000001d800fc7944 */ /* 0x000fea0003c00000 */
        /* <DEDUP_REMOVED lines=11> */
.L_x_22535:
[----:B------:R-:W-:Y:S05]  /*20060*/  BSYNC.RECONVERGENT B0 ;  /* 0x0000000000007941 */ /* 0x000fea0003800200 */
.L_x_22533:
        /* <DEDUP_REMOVED lines=37> */
.L_x_22537:
        /* <DEDUP_REMOVED lines=18> */
.L_x_22538:
[----:B------:R-:W-:Y:S05]  /*203e0*/  BSYNC.RECONVERGENT B0 ;  /* 0x0000000000007941 */ /* 0x000fea0003800200 */
.L_x_22536:
        /* <DEDUP_REMOVED lines=37> */
.L_x_22540:
        /* <DEDUP_REMOVED lines=18> */
.L_x_22541:
[----:B------:R-:W-:Y:S05]  /*20760*/  BSYNC.RECONVERGENT B0 ;  /* 0x0000000000007941 */ /* 0x000fea0003800200 */
.L_x_22539:
        /* <DEDUP_REMOVED lines=37> */
.L_x_22543:
        /* <DEDUP_REMOVED lines=18> */
.L_x_22544:
[----:B------:R-:W-:Y:S05]  /*20ae0*/  BSYNC.RECONVERGENT B0 ;  /* 0x0000000000007941 */ /* 0x000fea0003800200 */
.L_x_22542:
        /* <DEDUP_REMOVED lines=37> */
.L_x_22546:
        /* <DEDUP_REMOVED lines=18> */
.L_x_22547:
[----:B------:R-:W-:Y:S05]  /*20e60*/  BSYNC.RECONVERGENT B0 ;  /* 0x0000000000007941 */ /* 0x000fea0003800200 */
.L_x_22545:
        /* <DEDUP_REMOVED lines=37> */
.L_x_22549:
        /* <DEDUP_REMOVED lines=18> */
.L_x_22550:
[----:B------:R-:W-:Y:S05]  /*211e0*/  BSYNC.RECONVERGENT B0 ;  /* 0x0000000000007941 */ /* 0x000fea0003800200 */
.L_x_22548:
        /* <DEDUP_REMOVED lines=37> */
.L_x_22552:
        /* <DEDUP_REMOVED lines=18> */
.L_x_22553:
[----:B------:R-:W-:Y:S05]  /*21560*/  BSYNC.RECONVERGENT B0 ;  /* 0x0000000000007941 */ /* 0x000fea0003800200 */
.L_x_22551:
        /* <DEDUP_REMOVED lines=37> */
.L_x_22555:
        /* <DEDUP_REMOVED lines=18> */
.L_x_22556:
[----:B------:R-:W-:Y:S05]  /*218e0*/  BSYNC.RECONVERGENT B0 ;  /* 0x0000000000007941 */ /* 0x000fea0003800200 */
.L_x_22554:
        /* <DEDUP_REMOVED lines=37> */
.L_x_22558:
        /* <DEDUP_REMOVED lines=18> */
.L_x_22559:
[----:B------:R-:W-:Y:S05]  /*21c60*/  BSYNC.RECONVERGENT B0 ;  /* 0x0000000000007941 */ /* 0x000fea0003800200 */
.L_x_22557:
        /* <DEDUP_REMOVED lines=37> */
.L_x_22561:
        /* <DEDUP_REMOVED lines=18> */
.L_x_22562:
[----:B------:R-:W-:Y:S05]  /*21fe0*/  BSYNC.RECONVERGENT B0 ;  /* 0x0000000000007941 */ /* 0x000fea0003800200 */
.L_x_22560:
        /* <DEDUP_REMOVED lines=37> */
.L_x_22564:
        /* <DEDUP_REMOVED lines=18> */
.L_x_22565:
[----:B------:R-:W-:Y:S05]  /*22360*/  BSYNC.RECONVERGENT B0 ;  /* 0x0000000000007941 */ /* 0x000fea0003800200 */
.L_x_22563:
        /* <DEDUP_REMOVED lines=37> */
.L_x_22567:
        /* <DEDUP_REMOVED lines=18> */
.L_x_22568:
[----:B------:R-:W-:Y:S05]  /*226e0*/  BSYNC.RECONVERGENT B0 ;  /* 0x0000000000007941 */ /* 0x000fea0003800200 */
.L_x_22566:
        /* <DEDUP_REMOVED lines=37> */
.L_x_22570:
        /* <DEDUP_REMOVED lines=18> */
.L_x_22571:
[----:B------:R-:W-:Y:S05]  /*22a60*/  BSYNC.RECONVERGENT B0 ;  /* 0x0000000000007941 */ /* 0x000fea0003800200 */
.L_x_22569:
        /* <DEDUP_REMOVED lines=37> */
.L_x_22573:
        /* <DEDUP_REMOVED lines=18> */
.L_x_22574:
[----:B------:R-:W-:Y:S05]  /*22de0*/  BSYNC.RECONVERGENT B0 ;  /* 0x0000000000007941 */ /* 0x000fea0003800200 */
.L_x_22572:
        /* <DEDUP_REMOVED lines=37> */
.L_x_22576:
        /* <DEDUP_REMOVED lines=18> */
.L_x_22577:
[----:B------:R-:W-:Y:S05]  /*23160*/  BSYNC.RECONVERGENT B0 ;  /* 0x0000000000007941 */ /* 0x000fea0003800200 */
.L_x_22575:
        /* <DEDUP_REMOVED lines=37> */
.L_x_22579:
        /* <DEDUP_REMOVED lines=18> */
.L_x_22580:
[----:B------:R-:W-:Y:S05]  /*234e0*/  BSYNC.RECONVERGENT B0 ;  /* 0x0000000000007941 */ /* 0x000fea0003800200 */
.L_x_22578:
        /* <DEDUP_REMOVED lines=37> */
.L_x_22582:
        /* <DEDUP_REMOVED lines=18> */
.L_x_22583:
[----:B------:R-:W-:Y:S05]  /*23860*/  BSYNC.RECONVERGENT B0 ;  /* 0x0000000000007941 */ /* 0x000fea0003800200 */
.L_x_22581:
        /* <DEDUP_REMOVED lines=36> */
.L_x_22585:
        /* <DEDUP_REMOVED lines=16> */
.L_x_22586:
[----:B------:R-:W-:Y:S05]  /*23bb0*/  BSYNC.RECONVERGENT B0 ;  /* 0x0000000000007941 */ /* 0x000fea0003800200 */
.L_x_22584:
        /* <DEDUP_REMOVED lines=32> */
.L_x_22588:
[----:B------:R-:W-:Y:S01]  /*23dc0*/  MOV R8, R6 ;  /* 0x0000000600087202 */ /* 0x000fe20000000f00 */
[----:B------:R-:W-:Y:S01]  /*23dd0*/  IMAD.MOV.U32 R10, RZ, RZ, R7 ;  /* 0x000000ffff0a7224 */ /* 0x000fe200078e0007 */
[----:B------:R-:W-:-:S07]  /*23de0*/  MOV R9, 0x23e00 ;  /* 0x00023e0000097802 */ /* 0x000fce0000000f00 */
[----:B------:R-:W-:Y:S05]  /*23df0*/  CALL.REL.NOINC `($__internal_25_$__cuda_sm20_rem_u64) ;  /* 0x000001a000887944 */ /* 0x000fea0003c00000 */
[----:B------:R-:W-:Y:S02]  /*23e00*/  MOV R4, R0 ;  /* 0x0000000000047202 */ /* 0x000fe40000000f00 */
[----:B------:R-:W-:-:S07]  /*23e10*/  MOV R5, R3 ;  /* 0x0000000300057202 */ /* 0x000fce0000000f00 */
.L_x_22589:
[----:B------:R-:W-:Y:S05]  /*23e20*/  BSYNC.RECONVERGENT B0 ;  /* 0x0000000000007941 */ /* 0x000fea0003800200 */
.L_x_22587:
[----:B------:R-:W0:Y:S02]  /*23e30*/  LDCU.64 UR4, c[0x0][0x730] ;  /* 0x0000e600ff0477ac */ /* 0x000e240008000a00 */
[----:B0-----:R-:W-:Y:S02]  /*23e40*/  IMAD R3, R5, UR4, RZ ;  /* 0x0000000405037c24 */ /* 0x001fe4000f8e02ff */
[----:B------:R-:W-:-:S04]  /*23e50*/  IMAD.WIDE.U32 R20, R4, UR4, R20 ;  /* 0x0000000404147c25 */ /* 0x000fc8000f8e0014 */
[----:B------:R-:W-:-:S04]  /*23e60*/  IMAD R3, R4, UR5, R3 ;  /* 0x0000000504037c24 */ /* 0x000fc8000f8e0203 */
[----:B------:R-:W-:-:S07]  /*23e70*/  IMAD.IADD R21, R21, 0x1, R3 ;  /* 0x0000000115157824 */ /* 0x000fce00078e0203 */
.L_x_22517:
[----:B------:R-:W0:Y:S02]  /*23e80*/  LDCU.64 UR4, c[0x0][0x580] ;  /* 0x0000b000ff0477ac */ /* 0x000e240008000a00 */
[----:B0-----:R-:W-:-:S04]  /*23e90*/  IADD3 R4, P0, PT, R17, UR4, RZ ;  /* 0x0000000411047c10 */ /* 0x001fc8000ff1e0ff */
[----:B------:R-:W-:Y:S01]  /*23ea0*/  IADD3.X R5, PT, PT, RZ, UR5, RZ, P0, !PT ;  /* 0x00000005ff057c10 */ /* 0x000fe200087fe4ff */
[----:B------:R-:W0:Y:S05]  /*23eb0*/  LDCU.64 UR4, c[0x0][0x738] ;  /* 0x0000e700ff0477ac */ /* 0x000e2a0008000a00 */
[----:B------:R-:W2:Y:S01]  /*23ec0*/  LDG.E.U16 R5, desc[UR36][R4.64] ;  /* 0x0000002404057981 */ /* 0x000ea2000c1e1500 */
[----:B------:R-:W-:Y:S02]  /*23ed0*/  IADD3 R16, PT, PT, R16, 0x80, RZ ;  /* 0x0000008010107810 */ /* 0x000fe40007ffe0ff */
[----:B0-----:R-:W-:-:S04]  /*23ee0*/  LEA R6, P0, R20, UR4, 0x1 ;  /* 0x0000000414067c11 */ /* 0x001fc8000f8008ff */
[----:B------:R-:W-:-:S05]  /*23ef0*/  LEA.HI.X R7, R20, UR5, R21, 0x1, P0 ;  /* 0x0000000514077c11 */ /* 0x000fca00080f0c15 */
[----:B--2---:R0:W-:Y:S04]  /*23f00*/  STG.E.U16 desc[UR36][R6.64], R5 ;  /* 0x0000000506007986 */ /* 0x0041e8000c101524 */
.L_x_22510:
[----:B------:R-:W-:Y:S05]  /*23f10*/  BSYNC.RECONVERGENT B6 ;  /* 0x0000000000067941 */ /* 0x000fea0003800200 */
.L_x_22509:
        /* <DEDUP_REMOVED lines=303> */
.L_x_22592:
        /* <DEDUP_REMOVED lines=29> */
.L_x_22594:
[----:B------:R-:W-:Y:S05]  /*253e0*/  BSYNC.RECONVERGENT B7 ;  /* 0x0000000000077941 */ /* 0x000fea0003800200 */
.L_x_22593:
        /* <DEDUP_REMOVED lines=36> */
.L_x_22596:
        /* <DEDUP_REMOVED lines=17> */
.L_x_22597:
[----:B------:R-:W-:Y:S05]  /*25740*/  BSYNC.RECONVERGENT B0 ;  /* 0x0000000000007941 */ /* 0x000fea0003800200 */
.L_x_22595:
        /* <DEDUP_REMOVED lines=37> */
.L_x_22600:
        /* <DEDUP_REMOVED lines=18> */
.L_x_22601:
[----:B------:R-:W-:Y:S05]  /*25ac0*/  BSYNC.RECONVERGENT B0 ;  /* 0x0000000000007941 */ /* 0x000fea0003800200 */
.L_x_22599:
        /* <DEDUP_REMOVED lines=37> */
.L_x_22603:
        /* <DEDUP_REMOVED lines=18> */
.L_x_22604:
[----:B------:R-:W-:Y:S05]  /*25e40*/  BSYNC.RECONVERGENT B0 ;  /* 0x0000000000007941 */ /* 0x000fea0003800200 */
.L_x_22602:
        /* <DEDUP_REMOVED lines=37> */
.L_x_22606:
        /* <DEDUP_REMOVED lines=18> */
.L_x_22607:
[----:B------:R-:W-:Y:S05]  /*261c0*/  BSYNC.RECONVERGENT B0 ;  /* 0x0000000000007941 */ /* 0x000fea0003800200 */
.L_x_22605:
        /* <DEDUP_REMOVED lines=37> */
.L_x_22609:
        /* <DEDUP_REMOVED lines=18> */
.L_x_22610:
[----:B------:R-:W-:Y:S05]  /*26540*/  BSYNC.RECONVERGENT B0 ;  /* 0x0000000000007941 */ /* 0x000fea0003800200 */
.L_x_22608:
        /* <DEDUP_REMOVED lines=37> */
.L_x_22612:
        /* <DEDUP_REMOVED lines=18> */
.L_x_22613:
[----:B------:R-:W-:Y:S05]  /*268c0*/  BSYNC.RECONVERGENT B0 ;  /* 0x0000000000007941 */ /* 0x000fea0003800200 */
.L_x_22611:
        /* <DEDUP_REMOVED lines=37> */
.L_x_22615:
        /* <DEDUP_REMOVED lines=18> */
.L_x_22616:
[----:B------:R-:W-:Y:S05]  /*26c40*/  BSYNC.RECONVERGENT B0 ;  /* 0x0000000000007941 */ /* 0x000fea0003800200 */
.L_x_22614:
        /* <DEDUP_REMOVED lines=37> */
.L_x_22618:
        /* <DEDUP_REMOVED lines=18> */
.L_x_22619:
[----:B------:R-:W-:Y:S05]  /*26fc0*/  BSYNC.RECONVERGENT B0 ;  /* 0x0000000000007941 */ /* 0x000fea0003800200 */
.L_x_22617:
        /* <DEDUP_REMOVED lines=37> */
.L_x_22621:
        /* <DEDUP_REMOVED lines=18> */
.L_x_22622:
[----:B------:R-:W-:Y:S05]  /*27340*/  BSYNC.RECONVERGENT B0 ;  /* 0x0000000000007941 */ /* 0x000fea0003800200 */
.L_x_22620:
        /* <DEDUP_REMOVED lines=37> */
.L_x_22624:
        /* <DEDUP_REMOVED lines=18> */
.L_x_22625:
[----:B------:R-:W-:Y:S05]  /*276c0*/  BSYNC.RECONVERGENT B0 ;  /* 0x0000000000007941 */ /* 0x000fea0003800200 */
.L_x_22623:
        /* <DEDUP_REMOVED lines=37> */
.L_x_22627:
        /* <DEDUP_REMOVED lines=18> */
.L_x_22628:
[----:B------:R-:W-:Y:S05]  /*27a40*/  BSYNC.RECONVERGENT B0 ;  /* 0x0000000000007941 */ /* 0x000fea0003800200 */
.L_x_22626:
        /* <DEDUP_REMOVED lines=37> */
.L_x_22630:
        /* <DEDUP_REMOVED lines=18> */
.L_x_22631:
[----:B------:R-:W-:Y:S05]  /*27dc0*/  BSYNC.RECONVERGENT B0 ;  /* 0x0000000000007941 */ /* 0x000fea0003800200 */
.L_x_22629:
        /* <DEDUP_REMOVED lines=37> */
.L_x_22633:
        /* <DEDUP_REMOVED lines=18> */
.L_x_22634:
[----:B------:R-:W-:Y:S05]  /*28140*/  BSYNC.RECONVERGENT B0 ;  /* 0x0000000000007941 */ /* 0x000fea0003800200 */
.L_x_22632:
        /* <DEDUP_REMOVED lines=37> */
.L_x_22636:
        /* <DEDUP_REMOVED lines=18> */
.L_x_22637:
[----:B------:R-:W-:Y:S05]  /*284c0*/  BSYNC.RECONVERGENT B0 ;  /* 0x0000000000007941 */ /* 0x000fea0003800200 */
.L_x_22635:
        /* <DEDUP_REMOVED lines=37> */
.L_x_22639:
        /* <DEDUP_REMOVED lines=18> */
.L_x_22640:
[----:B------:R-:W-:Y:S05]  /*28840*/  BSYNC.RECONVERGENT B0 ;  /* 0x0000000000007941 */ /* 0x000fea0003800200 */
.L_x_22638:
        /* <DEDUP_REMOVED lines=37> */
.L_x_22642:
        /* <DEDUP_REMOVED lines=18> */
.L_x_22643:
[----:B------:R-:W-:Y:S05]  /*28bc0*/  BSYNC.RECONVERGENT B0 ;  /* 0x0000000000007941 */ /* 0x000fea0003800200 */
.L_x_22641:
        /* <DEDUP_REMOVED lines=37> */
.L_x_22645:
        /* <DEDUP_REMOVED lines=18> */
.L_x_22646:
[----:B------:R-:W-:Y:S05]  /*28f40*/  BSYNC.RECONVERGENT B0 ;  /* 0x0000000000007941 */ /* 0x000fea0003800200 */
.L_x_22644:
        /* <DEDUP_REMOVED lines=37> */
.L_x_22648:
        /* <DEDUP_REMOVED lines=18> */
.L_x_22649:
[----:B------:R-:W-:Y:S05]  /*292c0*/  BSYNC.RECONVERGENT B0 ;  /* 0x0000000000007941 */ /* 0x000fea0003800200 */
.L_x_22647:
        /* <DEDUP_REMOVED lines=37> */
.L_x_22651:
        /* <DEDUP_REMOVED lines=18> */
.L_x_22652:
[----:B------:R-:W-:Y:S05]  /*29640*/  BSYNC.RECONVERGENT B0 ;  /* 0x0000000000007941 */ /* 0x000fea0003800200 */
.L_x_22650:
        /* <DEDUP_REMOVED lines=37> */
.L_x_22654:
        /* <DEDUP_REMOVED lines=18> */
.L_x_22655:
[----:B------:R-:W-:Y:S05]  /*299c0*/  BSYNC.RECONVERGENT B0 ;  /* 0x0000000000007941 */ /* 0x000fea0003800200 */
.L_x_22653:
        /* <DEDUP_REMOVED lines=37> */
.L_x_22657:
        /* <DEDUP_REMOVED lines=18> */
.L_x_22658:
[----:B------:R-:W-:Y:S05]  /*29d40*/  BSYNC.RECONVERGENT B0 ;  /* 0x0000000000007941 */ /* 0x000fea0003800200 */
.L_x_22656:
        /* <DEDUP_REMOVED lines=37> */
.L_x_22660:
        /* <DEDUP_REMOVED lines=18> */
.L_x_22661:
[----:B------:R-:W-:Y:S05]  /*2a0c0*/  BSYNC.RECONVERGENT B0 ;  /* 0x0000000000007941 */ /* 0x000fea0003800200 */
.L_x_22659:
        /* <DEDUP_REMOVED lines=37> */
.L_x_22663:
        /* <DEDUP_REMOVED lines=18> */
.L_x_22664:
[----:B------:R-:W-:Y:S05]  /*2a440*/  BSYNC.RECONVERGENT B0 ;  /* 0x0000000000007941 */ /* 0x000fea0003800200 */
.L_x_22662:
        /* <DEDUP_REMOVED lines=36> */
.L_x_22666:
        /* <DEDUP_REMOVED lines=16> */
.L_x_22667:
[----:B------:R-:W-:Y:S05]  /*2a790*/  BSYNC.RECONVERGENT B0 ;  /* 0x0000000000007941 */ /* 0x000fea0003800200 */
.L_x_22665:
        /* <DEDUP_REMOVED lines=32> */
.L_x_22669:
[----:B------:R-:W-:Y:S02]  /*2a9a0*/  MOV R8, R6 ;  /* 0x0000000600087202 */ /* 0x000fe40000000f00 */
[----:B------:R-:W-:Y:S02]  /*2a9b0*/  MOV R10, R7 ;  /* 0x00000007000a7202 */ /* 0x000fe40000000f00 */
[----:B------:R-:W-:-:S07]  /*2a9c0*/  MOV R9, 0x2a9e0 ;  /* 0x0002a9e000097802 */ /* 0x000fce0000000f00 */
[----:B------:R-:W-:Y:S05]  /*2a9d0*/  CALL.REL.NOINC `($__internal_25_$__cuda_sm20_rem_u64) ;  /* 0x0000013400907944 */ /* 0x000fea0003c00000 */
[----:B------:R-:W-:Y:S01]  /*2a9e0*/  IMAD.MOV.U32 R4, RZ, RZ, R0 ;  /* 0x000000ffff047224 */ /* 0x000fe200078e0000 */
[----:B------:R-:W-:-:S07]  /*2a9f0*/  MOV R5, R3 ;  /* 0x0000000300057202 */ /* 0x000fce0000000f00 */
.L_x_22670:
[----:B------:R-:W-:Y:S05]  /*2aa00*/  BSYNC.RECONVERGENT B0 ;  /* 0x0000000000007941 */ /* 0x000fea0003800200 */
.L_x_22668:
[----:B------:R-:W0:Y:S02]  /*2aa10*/  LDCU.64 UR4, c[0x0][0x730] ;  /* 0x0000e600ff0477ac */ /* 0x000e240008000a00 */
[----:B0-----:R-:W-:Y:S02]  /*2aa20*/  IMAD R3, R5, UR4, RZ ;  /* 0x0000000405037c24 */ /* 0x001fe4000f8e02ff */
[----:B------:R-:W-:-:S04]  /*2aa30*/  IMAD.WIDE.U32 R20, R4, UR4, R20 ;  /* 0x0000000404147c25 */ /* 0x000fc8000f8e0014 */
[----:B------:R-:W-:-:S05]  /*2aa40*/  IMAD R3, R4, UR5, R3 ;  /* 0x0000000504037c24 */ /* 0x000fca000f8e0203 */
[----:B------:R-:W-:-:S07]  /*2aa50*/  IADD3 R21, PT, PT, R21, R3, RZ ;  /* 0x0000000315157210 */ /* 0x000fce0007ffe0ff */
.L_x_22598:
[----:B------:R-:W0:Y:S02]  /*2aa60*/  LDCU.64 UR4, c[0x0][0x580] ;  /* 0x0000b000ff0477ac */ /* 0x000e240008000a00 */
[----:B0-----:R-:W-:-:S05]  /*2aa70*/  IADD3 R4, P0, PT, R17, UR4, RZ ;  /* 0x0000000411047c10 */ /* 0x001fca000ff1e0ff */
[----:B------:R-:W-:Y:S01]  /*2aa80*/  IMAD.X R5, RZ, RZ, UR5, P0 ;  /* 0x00000005ff057e24 */ /* 0x000fe200080e06ff */
[----:B------:R-:W0:Y:S05]  /*2aa90*/  LDCU.64 UR4, c[0x0][0x738] ;  /* 0x0000e700ff0477ac */ /* 0x000e2a0008000a00 */
[----:B------:R-:W2:Y:S01]  /*2aaa0*/  LDG.E.U16 R5, desc[UR36][R4.64] ;  /* 0x0000002404057981 */ /* 0x000ea2000c1e1500 */
[----:B------:R-:W-:Y:S02]  /*2aab0*/  IADD3 R16, PT, PT, R16, 0x80, RZ ;  /* 0x0000008010107810 */ /* 0x000fe40007ffe0ff */
[----:B0-----:R-:W-:-:S04]  /*2aac0*/  LEA R6, P0, R20, UR4, 0x1 ;  /* 0x0000000414067c11 */ /* 0x001fc8000f8008ff */
[----:B------:R-:W-:-:S05]  /*2aad0*/  LEA.HI.X R7, R20, UR5, R21, 0x1, P0 ;  /* 0x0000000514077c11 */ /* 0x000fca00080f0c15 */
[----:B--2---:R1:W-:Y:S04]  /*2aae0*/  STG.E.U16 desc[UR36][R6.64], R5 ;  /* 0x0000000506007986 */ /* 0x0043e8000c101524 */
.L_x_22591:
[----:B------:R-:W-:Y:S05]  /*2aaf0*/  BSYNC.RECONVERGENT B6 ;  /* 0x0000000000067941 */ /* 0x000fea0003800200 */
.L_x_22590:
        /* <DEDUP_REMOVED lines=303> */
.L_x_22673:
        /* <DEDUP_REMOVED lines=29> */
.L_x_22675:
[----:B------:R-:W-:Y:S05]  /*2bfc0*/  BSYNC.RECONVERGENT B7 ;  /* 0x0000000000077941 */ /* 0x000fea0003800200 */
.L_x_22674:
        /* <DEDUP_REMOVED lines=36> */
.L_x_22677:
        /* <DEDUP_REMOVED lines=17> */
.L_x_22678:
[----:B------:R-:W-:Y:S05]  /*2c320*/  BSYNC.RECONVERGENT B0 ;  /* 0x0000000000007941 */ /* 0x000fea0003800200 */
.L_x_22676:
        /* <DEDUP_REMOVED lines=37> */
.L_x_22681:
        /* <DEDUP_REMOVED lines=18> */
.L_x_22682:
[----:B------:R-:W-:Y:S05]  /*2c6a0*/  BSYNC.RECONVERGENT B0 ;  /* 0x0000000000007941 */ /* 0x000fea0003800200 */
.L_x_22680:
        /* <DEDUP_REMOVED lines=37> */
.L_x_22684:
        /* <DEDUP_REMOVED lines=18> */
.L_x_22685:
[----:B------:R-:W-:Y:S05]  /*2ca20*/  BSYNC.RECONVERGENT B0 ;  /* 0x0000000000007941 */ /* 0x000fea0003800200 */
.L_x_22683:
        /* <DEDUP_REMOVED lines=37> */
.L_x_22687:
        /* <DEDUP_REMOVED lines=18> */
.L_x_22688:
[----:B------:R-:W-:Y:S05]  /*2cda0*/  BSYNC.RECONVERGENT B0 ;  /* 0x0000000000007941 */ /* 0x000fea0003800200 */
.L_x_22686:
        /* <DEDUP_REMOVED lines=37> */
.L_x_22690:
        /* <DEDUP_REMOVED lines=18> */
.L_x_22691:
[----:B------:R-:W-:Y:S05]  /*2d120*/  BSYNC.RECONVERGENT B0 ;  /* 0x0000000000007941 */ /* 0x000fea0003800200 */
.L_x_22689:
        /* <DEDUP_REMOVED lines=37> */
.L_x_22693:
        /* <DEDUP_REMOVED lines=18> */
.L_x_22694:
[----:B------:R-:W-:Y:S05]  /*2d4a0*/  BSYNC.RECONVERGENT B0 ;  /* 0x0000000000007941 */ /* 0x000fea0003800200 */
.L_x_22692:
        /* <DEDUP_REMOVED lines=37> */
.L_x_22696:
        /* <DEDUP_REMOVED lines=18> */
.L_x_22697:
[----:B------:R-:W-:Y:S05]  /*2d820*/  BSYNC.RECONVERGENT B0 ;  /* 0x0000000000007941 */ /* 0x000fea0003800200 */
.L_x_22695:
        /* <DEDUP_REMOVED lines=37> */
.L_x_22699:
        /* <DEDUP_REMOVED lines=18> */
.L_x_22700:
[----:B------:R-:W-:Y:S05]  /*2dba0*/  BSYNC.RECONVERGENT B0 ;  /* 0x0000000000007941 */ /* 0x000fea0003800200 */
.L_x_22698:
        /* <DEDUP_REMOVED lines=37> */
.L_x_22702:
        /* <DEDUP_REMOVED lines=18> */
.L_x_22703:
[----:B------:R-:W-:Y:S05]  /*2df20*/  BSYNC.RECONVERGENT B0 ;  /* 0x0000000000007941 */ /* 0x000fea0003800200 */
.L_x_22701:
        /* <DEDUP_REMOVED lines=37> */
.L_x_22705:
        /* <DEDUP_REMOVED lines=18> */
.L_x_22706:
[----:B------:R-:W-:Y:S05]  /*2e2a0*/  BSYNC.RECONVERGENT B0 ;  /* 0x0000000000007941 */ /* 0x000fea0003800200 */
.L_x_22704:
        /* <DEDUP_REMOVED lines=37> */
.L_x_22708:
        /* <DEDUP_REMOVED lines=18> */
.L_x_22709:
[----:B------:R-:W-:Y:S05]  /*2e620*/  BSYNC.RECONVERGENT B0 ;  /* 0x0000000000007941 */ /* 0x000fea0003800200 */
.L_x_22707:
        /* <DEDUP_REMOVED lines=37> */
.L_x_22711:
        /* <DEDUP_REMOVED lines=18> */
.L_x_22712:
[----:B------:R-:W-:Y:S05]  /*2e9a0*/  BSYNC.RECONVERGENT B0 ;  /* 0x0000000000007941 */ /* 0x000fea0003800200 */
.L_x_22710:
        /* <DEDUP_REMOVED lines=37> */
.L_x_22714:
        /* <DEDUP_REMOVED lines=18> */
.L_x_22715:
[----:B------:R-:W-:Y:S05]  /*2ed20*/  BSYNC.RECONVERGENT B0 ;  /* 0x0000000000007941 */ /* 0x000fea0003800200 */
.L_x_22713:
        /* <DEDUP_REMOVED lines=37> */
.L_x_22717:
        /* <DEDUP_REMOVED lines=18> */
.L_x_22718:
[----:B------:R-:W-:Y:S05]  /*2f0a0*/  BSYNC.RECONVERGENT B0 ;  /* 0x0000000000007941 */ /* 0x000fea0003800200 */
.L_x_22716:
        /* <DEDUP_REMOVED lines=37> */
.L_x_22720:
        /* <DEDUP_REMOVED lines=18> */
.L_x_22721:
[----:B------:R-:W-:Y:S05]  /*2f420*/  BSYNC.RECONVERGENT B0 ;  /* 0x0000000000007941 */ /* 0x000fea0003800200 */
.L_x_22719:
        /* <DEDUP_REMOVED lines=37> */
.L_x_22723:
        /* <DEDUP_REMOVED lines=18> */
.L_x_22724:
[----:B------:R-:W-:Y:S05]  /*2f7a0*/  BSYNC.RECONVERGENT B0 ;  /* 0x0000000000007941 */ /* 0x000fea0003800200 */
.L_x_22722:
        /* <DEDUP_REMOVED lines=37> */
.L_x_22726:
        /* <DEDUP_REMOVED lines=18> */
.L_x_22727:
[----:B------:R-:W-:Y:S05]  /*2fb20*/  BSYNC.RECONVERGENT B0 ;  /* 0x0000000000007941 */ /* 0x000fea0003800200 */
.L_x_22725:
        /* <DEDUP_REMOVED lines=37> */
.L_x_22729:
        /* <DEDUP_REMOVED lines=18> */
.L_x_22730:
[----:B------:R-:W-:Y:S05]  /*2fea0*/  BSYNC.RECONVERGENT B0 ;  /* 0x0000000000007941 */ /* 0x000fea0003800200 */
.L_x_22728:
        /* <DEDUP_REMOVED lines=37> */
.L_x_22732:
        /* <DEDUP_REMOVED lines=18> */
.L_x_22733:
[----:B------:R-:W-:Y:S05]  /*30220*/  BSYNC.RECONVERGENT B0 ;  /* 0x0000000000007941 */ /* 0x000fea0003800200 */
.L_x_22731:
        /* <DEDUP_REMOVED lines=37> */
.L_x_22735:
        /* <DEDUP_REMOVED lines=18> */
.L_x_22736:
[----:B------:R-:W-:Y:S05]  /*305a0*/  BSYNC.RECONVERGENT B0 ;  /* 0x0000000000007941 */ /* 0x000fea0003800200 */
.L_x_22734:
        /* <DEDUP_REMOVED lines=37> */
.L_x_22738:
        /* <DEDUP_REMOVED lines=18> */
.L_x_22739:
[----:B------:R-:W-:Y:S05]  /*30920*/  BSYNC.RECONVERGENT B0 ;  /* 0x0000000000007941 */ /* 0x000fea0003800200 */
.L_x_22737:
        /* <DEDUP_REMOVED lines=37> */
.L_x_22741:
        /* <DEDUP_REMOVED lines=18> */
.L_x_22742:
[----:B------:R-:W-:Y:S05]  /*30ca0*/  BSYNC.RECONVERGENT B0 ;  /* 0x0000000000007941 */ /* 0x000fea0003800200 */
.L_x_22740:
        /* <DEDUP_REMOVED lines=37> */
.L_x_22744:
        /* <DEDUP_REMOVED lines=18> */
.L_x_22745:
[----:B------:R-:W-:Y:S05]  /*31020*/  BSYNC.RECONVERGENT B0 ;  /* 0x0000000000007941 */ /* 0x000fea0003800200 */
.L_x_22743:
        /* <DEDUP_REMOVED lines=36> */
.L_x_22747:
        /* <DEDUP_REMOVED lines=16> */
.L_x_22748:
[----:B------:R-:W-:Y:S05]  /*31370*/  BSYNC.RECONVERGENT B0 ;  /* 0x0000000000007941 */ /* 0x000fea0003800200 */
.L_x_22746:
        /* <DEDUP_REMOVED lines=32> */
.L_x_22750:
[----:B------:R-:W-:Y:S01]  /*31580*/  IMAD.MOV.U32 R8, RZ, RZ, R6 ;  /* 0x000000ffff087224 */ /* 0x000fe200078e0006 */
[----:B------:R-:W-:Y:S02]  /*31590*/  MOV R10, R7 ;  /* 0x00000007000a7202 */ /* 0x000fe40000000f00 */
[----:B------:R-:W-:-:S07]  /*315a0*/  MOV R9, 0x315c0 ;  /* 0x000315c000097802 */ /* 0x000fce0000000f00 */
[----:B------:R-:W-:Y:S05]  /*315b0*/  CALL.REL.NOINC `($__internal_25_$__cuda_sm20_rem_u64) ;  /* 0x000000c800987944 */ /* 0x000fea0003c00000 */
[----:B------:R-:W-:Y:S01]  /*315c0*/  MOV R4, R0 ;  /* 0x0000000000047202 */ /* 0x000fe20000000f00 */
[----:B------:R-:W-:-:S07]  /*315d0*/  IMAD.MOV.U32 R5, RZ, RZ, R3 ;  /* 0x000000ffff057224 */ /* 0x000fce00078e0003 */
.L_x_22751:
[----:B------:R-:W-:Y:S05]  /*315e0*/  BSYNC.RECONVERGENT B0 ;  /* 0x0000000000007941 */ /* 0x000fea0003800200 */
.L_x_22749:
[----:B------:R-:W0:Y:S02]  /*315f0*/  LDCU.64 UR4, c[0x0][0x730] ;  /* 0x0000e600ff0477ac */ /* 0x000e240008000a00 */
[----:B0-----:R-:W-:Y:S02]  /*31600*/  IMAD R3, R5, UR4, RZ ;  /* 0x0000000405037c24 */ /* 0x001fe4000f8e02ff */
[----:B------:R-:W-:-:S04]  /*31610*/  IMAD.WIDE.U32 R20, R4, UR4, R20 ;  /* 0x0000000404147c25 */ /* 0x000fc8000f8e0014 */
[----:B------:R-:W-:-:S05]  /*31620*/  IMAD R3, R4, UR5, R3 ;  /* 0x0000000504037c24 */ /* 0x000fca000f8e0203 */
[----:B------:R-:W-:-:S07]  /*31630*/  IADD3 R21, PT, PT, R21, R3, RZ ;  /* 0x0000000315157210 */ /* 0x000fce0007ffe0ff */
.L_x_22679:
[----:B------:R-:W0:Y:S02]  /*31640*/  LDCU.64 UR4, c[0x0][0x580] ;  /* 0x0000b000ff0477ac */ /* 0x000e240008000a00 */
[----:B0-----:R-:W-:-:S04]  /*31650*/  IADD3 R4, P0, PT, R17, UR4, RZ ;  /* 0x0000000411047c10 */ /* 0x001fc8000ff1e0ff */
[----:B------:R-:W-:Y:S01]  /*31660*/  IADD3.X R5, PT, PT, RZ, UR5, RZ, P0, !PT ;  /* 0x00000005ff057c10 */ /* 0x000fe200087fe4ff */
[----:B------:R-:W0:Y:S05]  /*31670*/  LDCU.64 UR4, c[0x0][0x738] ;  /* 0x0000e700ff0477ac */ /* 0x000e2a0008000a00 */
[----:B------:R-:W2:Y:S01]  /*31680*/  LDG.E.U16 R5, desc[UR36][R4.64] ;  /* 0x0000002404057981 */ /* 0x000ea2000c1e1500 */
[----:B------:R-:W-:Y:S01]  /*31690*/  VIADD R16, R16, 0x80 ;  /* 0x0000008010107836 */ /* 0x000fe20000000000 */
[----:B0-----:R-:W-:-:S04]  /*316a0*/  LEA R6, P0, R20, UR4, 0x1 ;  /* 0x0000000414067c11 */ /* 0x001fc8000f8008ff */
[----:B------:R-:W-:-:S05]  /*316b0*/  LEA.HI.X R7, R20, UR5, R21, 0x1, P0 ;  /* 0x0000000514077c11 */ /* 0x000fca00080f0c15 */
[----:B--2---:R2:W-:Y:S04]  /*316c0*/  STG.E.U16 desc[UR36][R6.64], R5 ;  /* 0x0000000506007986 */ /* 0x0045e8000c101524 */
.L_x_22672:
[----:B------:R-:W-:Y:S05]  /*316d0*/  BSYNC.RECONVERGENT B6 ;  /* 0x0000000000067941 */ /* 0x000fea0003800200 */
.L_x_22671:
        /* <DEDUP_REMOVED lines=302> */
.L_x_22752:
        /* <DEDUP_REMOVED lines=31> */
.L_x_22754:
[----:B------:R-:W-:Y:S05]  /*32bb0*/  BSYNC.RECONVERGENT B6 ;  /* 0x0000000000067941 */ /* 0x000fea0003800200 */
.L_x_22753:
        /* <DEDUP_REMOVED lines=37> */
.L_x_22756:
        /* <DEDUP_REMOVED lines=17> */
.L_x_22757:
[----:B------:R-:W-:Y:S05]  /*32f20*/  BSYNC.RECONVERGENT B0 ;  /* 0x0000000000007941 */ /* 0x000fea0003800200 */
.L_x_22755:
        /* <DEDUP_REMOVED lines=37> */
.L_x_22760:
        /* <DEDUP_REMOVED lines=18> */
.L_x_22761:
[----:B------:R-:W-:Y:S05]  /*332a0*/  BSYNC.RECONVERGENT B0 ;  /* 0x0000000000007941 */ /* 0x000fea0003800200 */
.L_x_22759:
        /* <DEDUP_REMOVED lines=38> */
.L_x_22763:
        /* <DEDUP_REMOVED lines=18> */
.L_x_22764:
[----:B------:R-:W-:Y:S05]  /*33630*/  BSYNC.RECONVERGENT B0 ;  /* 0x0000000000007941 */ /* 0x000fea0003800200 */
.L_x_22762:
        /* <DEDUP_REMOVED lines=38> */
.L_x_22766:
        /* <DEDUP_REMOVED lines=18> */
.L_x_22767:
[----:B------:R-:W-:Y:S05]  /*339c0*/  BSYNC.RECONVERGENT B0 ;  /* 0x0000000000007941 */ /* 0x000fea0003800200 */
.L_x_22765:
        /* <DEDUP_REMOVED lines=38> */
.L_x_22769:
        /* <DEDUP_REMOVED lines=18> */
.L_x_22770:
[----:B------:R-:W-:Y:S05]  /*33d50*/  BSYNC.RECONVERGENT B0 ;  /* 0x0000000000007941 */ /* 0x000fea0003800200 */
.L_x_22768:
        /* <DEDUP_REMOVED lines=38> */
.L_x_22772:
        /* <DEDUP_REMOVED lines=18> */
.L_x_22773:
[----:B------:R-:W-:Y:S05]  /*340e0*/  BSYNC.RECONVERGENT B0 ;  /* 0x0000000000007941 */ /* 0x000fea0003800200 */
.L_x_22771:
        /* <DEDUP_REMOVED lines=38> */
.L_x_22775:
        /* <DEDUP_REMOVED lines=18> */
.L_x_22776:
[----:B------:R-:W-:Y:S05]  /*34470*/  BSYNC.RECONVERGENT B0 ;  /* 0x0000000000007941 */ /* 0x000fea0003800200 */
.L_x_22774:
        /* <DEDUP_REMOVED lines=38> */
.L_x_22778:
        /* <DEDUP_REMOVED lines=18> */
.L_x_22779:
[----:B------:R-:W-:Y:S05]  /*34800*/  BSYNC.RECONVERGENT B0 ;  /* 0x0000000000007941 */ /* 0x000fea0003800200 */
.L_x_22777:
        /* <DEDUP_REMOVED lines=38> */
.L_x_22781:
        /* <DEDUP_REMOVED lines=18> */
.L_x_22782:
[----:B------:R-:W-:Y:S05]  /*34b90*/  BSYNC.RECONVERGENT B0 ;  /* 0x0000000000007941 */ /* 0x000fea0003800200 */
.L_x_22780:
        /* <DEDUP_REMOVED lines=38> */
.L_x_22784:
        /* <DEDUP_REMOVED lines=18> */
.L_x_22785:
[----:B------:R-:W-:Y:S05]  /*34f20*/  BSYNC.RECONVERGENT B0 ;  /* 0x0000000000007941 */ /* 0x000fea0003800200 */
.L_x_22783:
        /* <DEDUP_REMOVED lines=38> */
.L_x_22787:
        /* <DEDUP_REMOVED lines=18> */
.L_x_22788:
[----:B------:R-:W-:Y:S05]  /*352b0*/  BSYNC.RECONVERGENT B0 ;  /* 0x0000000000007941 */ /* 0x000fea0003800200 */
.L_x_22786:
        /* <DEDUP_REMOVED lines=38> */
.L_x_22790:
        /* <DEDUP_REMOVED lines=18> */
.L_x_22791:
[----:B------:R-:W-:Y:S05]  /*35640*/  BSYNC.RECONVERGENT B0 ;  /* 0x0000000000007941 */ /* 0x000fea0003800200 */
.L_x_22789:
        /* <DEDUP_REMOVED lines=38> */
.L_x_22793:
        /* <DEDUP_REMOVED lines=18> */
.L_x_22794:
[----:B------:R-:W-:Y:S05]  /*359d0*/  BSYNC.RECONVERGENT B0 ;  /* 0x0000000000007941 */ /* 0x000fea0003800200 */
.L_x_22792:
        /* <DEDUP_REMOVED lines=38> */
.L_x_22796:
        /* <DEDUP_REMOVED lines=18> */
.L_x_22797:
[----:B------:R-:W-:Y:S05]  /*35d60*/  BSYNC.RECONVERGENT B0 ;  /* 0x0000000000007941 */ /* 0x000fea0003800200 */
.L_x_22795:
        /* <DEDUP_REMOVED lines=38> */
.L_x_22799:
        /* <DEDUP_REMOVED lines=18> */
.L_x_22800:
[----:B------:R-:W-:Y:S05]  /*360f0*/  BSYNC.RECONVERGENT B0 ;  /* 0x0000000000007941 */ /* 0x000fea0003800200 */
.L_x_22798:
        /* <DEDUP_REMOVED lines=38> */
.L_x_22802:
        /* <DEDUP_REMOVED lines=18> */
.L_x_22803:
[----:B------:R-:W-:Y:S05]  /*36480*/  BSYNC.RECONVERGENT B0 ;  /* 0x0000000000007941 */ /* 0x000fea0003800200 */
.L_x_22801:
        /* <DEDUP_REMOVED lines=38> */
.L_x_22805:
        /* <DEDUP_REMOVED lines=18> */
.L_x_22806:
[----:B------:R-:W-:Y:S05]  /*36810*/  BSYNC.RECONVERGENT B0 ;  /* 0x0000000000007941 */ /* 0x000fea0003800200 */
.L_x_22804:
        /* <DEDUP_REMOVED lines=38> */
.L_x_22808:
        /* <DEDUP_REMOVED lines=18> */
.L_x_22809:
[----:B------:R-:W-:Y:S05]  /*36ba0*/  BSYNC.RECONVERGENT B0 ;  /* 0x0000000000007941 */ /* 0x000fea0003800200 */
.L_x_22807:
        /* <DEDUP_REMOVED lines=38> */
.L_x_22811:
        /* <DEDUP_REMOVED lines=18> */
.L_x_22812:
[----:B------:R-:W-:Y:S05]  /*36f30*/  BSYNC.RECONVERGENT B0 ;  /* 0x0000000000007941 */ /* 0x000fea0003800200 */
.L_x_22810:
        /* <DEDUP_REMOVED lines=38> */
.L_x_22814:
        /* <DEDUP_REMOVED lines=18> */
.L_x_22815:
[----:B------:R-:W-:Y:S05]  /*372c0*/  BSYNC.RECONVERGENT B0 ;  /* 0x0000000000007941 */ /* 0x000fea0003800200 */
.L_x_22813:
        /* <DEDUP_REMOVED lines=38> */
.L_x_22817:
        /* <DEDUP_REMOVED lines=18> */
.L_x_22818:
[----:B------:R-:W-:Y:S05]  /*37650*/  BSYNC.RECONVERGENT B0 ;  /* 0x0000000000007941 */ /* 0x000fea0003800200 */
.L_x_22816:
        /* <DEDUP_REMOVED lines=38> */
.L_x_22820:
        /* <DEDUP_REMOVED lines=18> */
.L_x_22821:
[----:B------:R-:W-:Y:S05]  /*379e0*/  BSYNC.RECONVERGENT B0 ;  /* 0x0000000000007941 */ /* 0x000fea0003800200 */
.L_x_22819:
        /* <DEDUP_REMOVED lines=38> */
.L_x_22823:
        /* <DEDUP_REMOVED lines=18> */
.L_x_22824:
[----:B------:R-:W-:Y:S05]  /*37d70*/  BSYNC.RECONVERGENT B0 ;  /* 0x0000000000007941 */ /* 0x000fea0003800200 */
.L_x_22822:
        /* <DEDUP_REMOVED lines=37> */
.L_x_22826:
        /* <DEDUP_REMOVED lines=16> */
.L_x_22827:
[----:B------:R-:W-:Y:S05]  /*380d0*/  BSYNC.RECONVERGENT B0 ;  /* 0x0000000000007941 */ /* 0x000fea0003800200 */
.L_x_22825:
        /* <DEDUP_REMOVED lines=33> */
.L_x_22829:
[----:B------:R-:W-:Y:S01]  /*382f0*/  IMAD.MOV.U32 R8, RZ, RZ, R6 ;  /* 0x000000ffff087224 */ /* 0x000fe200078e0006 */
[----:B------:R-:W-:Y:S02]  /*38300*/  MOV R10, R7 ;  /* 0x00000007000a7202 */ /* 0x000fe40000000f00 */
[----:B------:R-:W-:-:S07]  /*38310*/  MOV R9, 0x38330 ;  /* 0x0003833000097802 */ /* 0x000fce0000000f00 */
[----:B------:R-:W-:Y:S05]  /*38320*/  CALL.REL.NOINC `($__internal_25_$__cuda_sm20_rem_u64) ;  /* 0x0000005c003c7944 */ /* 0x000fea0003c00000 */
[----:B------:R-:W-:Y:S01]  /*38330*/  MOV R4, R0 ;  /* 0x0000000000047202 */ /* 0x000fe20000000f00 */
[----:B------:R-:W-:-:S07]  /*38340*/  IMAD.MOV.U32 R5, RZ, RZ, R3 ;  /* 0x000000ffff057224 */ /* 0x000fce00078e0003 */
.L_x_22830:
[----:B------:R-:W-:Y:S05]  /*38350*/  BSYNC.RECONVERGENT B0 ;  /* 0x0000000000007941 */ /* 0x000fea0003800200 */
.L_x_22828:
[----:B------:R-:W0:Y:S01]  /*38360*/  LDCU.64 UR4, c[0x0][0x730] ;  /* 0x0000e600ff0477ac */ /* 0x000e220008000a00 */
[----:B------:R-:W-:Y:S01]  /*38370*/  MOV R3, R21 ;  /* 0x0000001500037202 */ /* 0x000fe20000000f00 */
[----:B0-----:R-:W-:Y:S02]  /*38380*/  IMAD R5, R5, UR4, RZ ;  /* 0x0000000405057c24 */ /* 0x001fe4000f8e02ff */
[----:B------:R-:W-:-:S04]  /*38390*/  IMAD.WIDE.U32 R2, R4, UR4, R2 ;  /* 0x0000000404027c25 */ /* 0x000fc8000f8e0002 */
[----:B------:R-:W-:-:S05]  /*383a0*/  IMAD R5, R4, UR5, R5 ;  /* 0x0000000504057c24 */ /* 0x000fca000f8e0205 */
[----:B------:R-:W-:-:S07]  /*383b0*/  IADD3 R21, PT, PT, R3, R5, RZ ;  /* 0x0000000503157210 */ /* 0x000fce0007ffe0ff */
.L_x_22758:
[----:B------:R-:W2:Y:S01]  /*383c0*/  LDG.E.U16 R17, desc[UR36][R16.64] ;  /* 0x0000002410117981 */ /* 0x000ea2000c1e1500 */
[----:B------:R-:W0:Y:S02]  /*383d0*/  LDCU.64 UR4, c[0x0][0x738] ;  /* 0x0000e700ff0477ac */ /* 0x000e240008000a00 */
[----:B0-----:R-:W-:-:S04]  /*383e0*/  LEA R4, P0, R2, UR4, 0x1 ;  /* 0x0000000402047c11 */ /* 0x001fc8000f8008ff */
[----:B------:R-:W-:-:S05]  /*383f0*/  LEA.HI.X R5, R2, UR5, R21, 0x1, P0 ;  /* 0x0000000502057c11 */ /* 0x000fca00080f0c15 */
[----:B--2---:R-:W-:Y:S01]  /*38400*/  STG.E.U16 desc[UR36][R4.64], R17 ;  /* 0x0000001104007986 */ /* 0x004fe2000c101524 */
[----:B------:R-:W-:Y:S05]  /*38410*/  EXIT ;  /* 0x000000000000794d */ /* 0x000fea0003800000 */
.L_x_22489:
        /* <DEDUP_REMOVED lines=306> */
.L_x_22833:
        /* <DEDUP_REMOVED lines=29> */
.L_x_22835:
[----:B------:R-:W-:Y:S05]  /*39910*/  BSYNC.RECONVERGENT B7 ;  /* 0x0000000000077941 */ /* 0x000fea0003800200 */
.L_x_22834:
[----:B------:R-:W0:Y:S01]  /*39920*/  LDCU.64 UR4, c[0x0][0x580] ;  /* 0x0000b000ff0477ac */ /* 0x000e220008000a00 */
[----:B------:R-:W1:Y:S01]  /*39930*/  LDCU.64 UR6, c[0x0][0x738] ;  /* 0x0000e700ff0677ac */ /* 0x000e620008000a00 */
[----:B0-----:R-:W-:-:S05]  /*39940*/  IADD3 R2, P0, PT, R19, UR4, RZ ;  /* 0x0000000413027c10 */ /* 0x001fca000ff1e0ff */
[----:B------:R-:W-:Y:S01]  /*39950*/  IMAD.X R3, RZ, RZ, UR5, P0 ;  /* 0x00000005ff037e24 */ /* 0x000fe200080e06ff */
[----:B------:R-:W0:Y:S05]  /*39960*/  LDCU.64 UR4, c[0x0][0x590] ;  /* 0x0000b200ff0477ac */ /* 0x000e2a0008000a00 */
[----:B------:R-:W2:Y:S01]  /*39970*/  LDG.E.U16 R3, desc[UR36][R2.64] ;  /* 0x0000002402037981 */ /* 0x000ea2000c1e1500 */
[--C-:B------:R-:W-:Y:S02]  /*39980*/  SHF.R.S32.HI R5, RZ, 0x1f, R23.reuse ;  /* 0x0000001fff057819 */ /* 0x100fe40000011417 */
[----:B------:R-:W-:Y:S02]  /*39990*/  SHF.R.S32.HI R7, RZ, 0x1f, R23 ;  /* 0x0000001fff077819 */ /* 0x000fe40000011417 */
[----:B------:R-:W-:-:S02]  /*399a0*/  IADD3 R16, PT, PT, R16, 0x80, RZ ;  /* 0x0000008010107810 */ /* 0x000fc40007ffe0ff */
[----:B0-----:R-:W-:Y:S02]  /*399b0*/  LOP3.LUT R5, R5, UR4, RZ, 0xc0, !PT ;  /* 0x0000000405057c12 */ /* 0x001fe4000f8ec0ff */
[----:B------:R-:W-:Y:S02]  /*399c0*/  LOP3.LUT R7, R7, UR5, RZ, 0xc0, !PT ;  /* 0x0000000507077c12 */ /* 0x000fe4000f8ec0ff */
[----:B------:R-:W-:-:S04]  /*399d0*/  IADD3 R0, P0, PT, R22, R5, RZ ;  /* 0x0000000516007210 */ /* 0x000fc80007f1e0ff */
[----:B------:R-:W-:Y:S02]  /*399e0*/  IADD3.X R23, PT, PT, R23, R7, RZ, P0, !PT ;  /* 0x0000000717177210 */ /* 0x000fe400007fe4ff */
[----:B-1----:R-:W-:-:S04]  /*399f0*/  LEA R4, P0, R0, UR6, 0x1 ;  /* 0x0000000600047c11 */ /* 0x002fc8000f8008ff */
[----:B------:R-:W-:-:S05]  /*39a00*/  LEA.HI.X R5, R0, UR7, R23, 0x1, P0 ;  /* 0x0000000700057c11 */ /* 0x000fca00080f0c17 */
[----:B--2---:R0:W-:Y:S04]  /*39a10*/  STG.E.U16 desc[UR36][R4.64], R3 ;  /* 0x0000000304007986 */ /* 0x0041e8000c101524 */
.L_x_22832:
[----:B------:R-:W-:Y:S05]  /*39a20*/  BSYNC.RECONVERGENT B6 ;  /* 0x0000000000067941 */ /* 0x000fea0003800200 */
.L_x_22831:
        /* <DEDUP_REMOVED lines=303> */
.L_x_22838:
        /* <DEDUP_REMOVED lines=29> */
.L_x_22840:
[----:B------:R-:W-:Y:S05]  /*3aef0*/  BSYNC.RECONVERGENT B7 ;  /* 0x0000000000077941 */ /* 0x000fea0003800200 */
.L_x_22839:
[----:B------:R-:W0:Y:S01]  /*3af00*/  LDCU.64 UR4, c[0x0][0x580] ;  /* 0x0000b000ff0477ac */ /* 0x000e220008000a00 */
[----:B------:R-:W1:Y:S01]  /*3af10*/  LDCU.64 UR6, c[0x0][0x738] ;  /* 0x0000e700ff0677ac */ /* 0x000e620008000a00 */
[----:B0-----:R-:W-:-:S04]  /*3af20*/  IADD3 R2, P0, PT, R19, UR4, RZ ;  /* 0x0000000413027c10 */ /* 0x001fc8000ff1e0ff */
[----:B------:R-:W-:Y:S01]  /*3af30*/  IADD3.X R3, PT, PT, RZ, UR5, RZ, P0, !PT ;  /* 0x00000005ff037c10 */ /* 0x000fe200087fe4ff */
[----:B------:R-:W0:Y:S05]  /*3af40*/  LDCU.64 UR4, c[0x0][0x590] ;  /* 0x0000b200ff0477ac */ /* 0x000e2a0008000a00 */
[----:B------:R-:W2:Y:S01]  /*3af50*/  LDG.E.U16 R3, desc[UR36][R2.64] ;  /* 0x0000002402037981 */ /* 0x000ea2000c1e1500 */
[--C-:B------:R-:W-:Y:S01]  /*3af60*/  SHF.R.S32.HI R5, RZ, 0x1f, R23.reuse ;  /* 0x0000001fff057819 */ /* 0x100fe20000011417 */
[----:B------:R-:W-:Y:S01]  /*3af70*/  VIADD R16, R16, 0x80 ;  /* 0x0000008010107836 */ /* 0x000fe20000000000 */
[----:B------:R-:W-:Y:S02]  /*3af80*/  SHF.R.S32.HI R7, RZ, 0x1f, R23 ;  /* 0x0000001fff077819 */ /* 0x000fe40000011417 */
[----:B0-----:R-:W-:-:S02]  /*3af90*/  LOP3.LUT R5, R5, UR4, RZ, 0xc0, !PT ;  /* 0x0000000405057c12 */ /* 0x001fc4000f8ec0ff */
[----:B------:R-:W-:Y:S02]  /*3afa0*/  LOP3.LUT R7, R7, UR5, RZ, 0xc0, !PT ;  /* 0x0000000507077c12 */ /* 0x000fe4000f8ec0ff */
[----:B------:R-:W-:-:S04]  /*3afb0*/  IADD3 R0, P0, PT, R22, R5, RZ ;  /* 0x0000000516007210 */ /* 0x000fc80007f1e0ff */
[----:B------:R-:W-:Y:S02]  /*3afc0*/  IADD3.X R23, PT, PT, R23, R7, RZ, P0, !PT ;  /* 0x0000000717177210 */ /* 0x000fe400007fe4ff */
[----:B-1----:R-:W-:-:S04]  /*3afd0*/  LEA R4, P0, R0, UR6, 0x1 ;  /* 0x0000000600047c11 */ /* 0x002fc8000f8008ff */
[----:B------:R-:W-:-:S05]  /*3afe0*/  LEA.HI.X R5, R0, UR7, R23, 0x1, P0 ;  /* 0x0000000700057c11 */ /* 0x000fca00080f0c17 */
[----:B--2---:R1:W-:Y:S04]  /*3aff0*/  STG.E.U16 desc[UR36][R4.64], R3 ;  /* 0x0000000304007986 */ /* 0x0043e8000c101524 */
.L_x_22837:
[----:B------:R-:W-:Y:S05]  /*3b000*/  BSYNC.RECONVERGENT B6 ;  /* 0x0000000000067941 */ /* 0x000fea0003800200 */
.L_x_22836:
        /* <DEDUP_REMOVED lines=303> */
.L_x_22843:
        /* <DEDUP_REMOVED lines=29> */
.L_x_22845:
[----:B------:R-:W-:Y:S05]  /*3c4d0*/  BSYNC.RECONVERGENT B7 ;  /* 0x0000000000077941 */ /* 0x000fea0003800200 */
.L_x_22844:
[----:B------:R-:W0:Y:S01]  /*3c4e0*/  LDCU.64 UR4, c[0x0][0x580] ;  /* 0x0000b000ff0477ac */ /* 0x000e220008000a00 */
[----:B------:R-:W1:Y:S01]  /*3c4f0*/  LDCU.64 UR6, c[0x0][0x738] ;  /* 0x0000e700ff0677ac */ /* 0x000e620008000a00 */
[----:B0-----:R-:W-:-:S04]  /*3c500*/  IADD3 R2, P0, PT, R19, UR4, RZ ;  /* 0x0000000413027c10 */ /* 0x001fc8000ff1e0ff */
[----:B------:R-:W-:Y:S01]  /*3c510*/  IADD3.X R3, PT, PT, RZ, UR5, RZ, P0, !PT ;  /* 0x00000005ff037c10 */ /* 0x000fe200087fe4ff */
[----:B------:R-:W0:Y:S05]  /*3c520*/  LDCU.64 UR4, c[0x0][0x590] ;  /* 0x0000b200ff0477ac */ /* 0x000e2a0008000a00 */
[----:B------:R-:W2:Y:S01]  /*3c530*/  LDG.E.U16 R3, desc[UR36][R2.64] ;  /* 0x0000002402037981 */ /* 0x000ea2000c1e1500 */
[--C-:B------:R-:W-:Y:S02]  /*3c540*/  SHF.R.S32.HI R5, RZ, 0x1f, R23.reuse ;  /* 0x0000001fff057819 */ /* 0x100fe40000011417 */
[----:B------:R-:W-:Y:S02]  /*3c550*/  SHF.R.S32.HI R7, RZ, 0x1f, R23 ;  /* 0x0000001fff077819 */ /* 0x000fe40000011417 */
[----:B------:R-:W-:-:S02]  /*3c560*/  IADD3 R16, PT, PT, R16, 0x80, RZ ;  /* 0x0000008010107810 */ /* 0x000fc40007ffe0ff */
[----:B0-----:R-:W-:Y:S02]  /*3c570*/  LOP3.LUT R5, R5, UR4, RZ, 0xc0, !PT ;  /* 0x0000000405057c12 */ /* 0x001fe4000f8ec0ff */
[----:B------:R-:W-:Y:S02]  /*3c580*/  LOP3.LUT R7, R7, UR5, RZ, 0xc0, !PT ;  /* 0x0000000507077c12 */ /* 0x000fe4000f8ec0ff */
[----:B------:R-:W-:-:S05]  /*3c590*/  IADD3 R0, P0, PT, R22, R5, RZ ;  /* 0x0000000516007210 */ /* 0x000fca0007f1e0ff */
[----:B------:R-:W-:Y:S01]  /*3c5a0*/  IMAD.X R23, R23, 0x1, R7, P0 ;  /* 0x0000000117177824 */ /* 0x000fe200000e0607 */
[----:B-1----:R-:W-:-:S04]  /*3c5b0*/  LEA R4, P0, R0, UR6, 0x1 ;  /* 0x0000000600047c11 */ /* 0x002fc8000f8008ff */
[----:B------:R-:W-:-:S05]  /*3c5c0*/  LEA.HI.X R5, R0, UR7, R23, 0x1, P0 ;  /* 0x0000000700057c11 */ /* 0x000fca00080f0c17 */
[----:B--2---:R2:W-:Y:S04]  /*3c5d0*/  STG.E.U16 desc[UR36][R4.64], R3 ;  /* 0x0000000304007986 */ /* 0x0045e8000c101524 */
.L_x_22842:
[----:B------:R-:W-:Y:S05]  /*3c5e0*/  BSYNC.RECONVERGENT B6 ;  /* 0x0000000000067941 */ /* 0x000fea0003800200 */
.L_x_22841:
        /* <DEDUP_REMOVED lines=302> */
.L_x_22846:
        /* <DEDUP_REMOVED lines=31> */
.L_x_22848:
[----:B------:R-:W-:Y:S05]  /*3dac0*/  BSYNC.RECONVERGENT B6 ;  /* 0x0000000000067941 */ /* 0x000fea0003800200 */
.L_x_22847:
[----:B------:R-:W2:Y:S01]  /*3dad0*/  LDG.E.U16 R17, desc[UR36][R16.64] ;  /* 0x0000002410117981 */ /* 0x000ea2000c1e1500 */
        /* <DEDUP_REMOVED lines=9> */
[----:B------:R-:W-:-:S05]  /*3db70*/  LEA.HI.X R3, R0, UR7, R19, 0x1, P0 ;  /* 0x0000000700037c11 */ /* 0x000fca00080f0c13 */
[----:B--2---:R-:W-:Y:S01]  /*3db80*/  STG.E.U16 desc[UR36][R2.64], R17 ;  /* 0x0000001102007986 */ /* 0x004fe2000c101524 */
[----:B------:R-:W-:Y:S05]  /*3db90*/  EXIT ;  /* 0x000000000000794d */ /* 0x000fea0003800000 */
        .weak           $__internal_24_$__cuda_sm20_div_u64
        .type           $__internal_24_$__cuda_sm20_div_u64,@function
        .size           $__internal_24_$__cuda_sm20_div_u64,($__internal_25_$__cuda_sm20_rem_u64 - $__internal_24_$__cuda_sm20_div_u64)
$__internal_24_$__cuda_sm20_div_u64:
        /* <DEDUP_REMOVED lines=71> */
[----:B------:R-:W-:Y:S05]  /*3e010*/  RET.REL.NODEC R4 `(_ZN2at6native24index_elementwise_kernelILi128ELi4EZNS0_20cuda_take_put_kernelIN3c108BFloat16ElZZZZZNS0_10put_kernelERNS_14TensorIteratorERKNS_10TensorBaseEbENKUlvE_clEvENKUlvE10_clEvENKUlvE_clEvENKUlvE0_clEvEUlRS4_lE0_EEvS6_S9_RKT1_EUliE_EEvlSG_) ;  /* 0xfffffc1c04f87950 */ /* 0x000fea0003c3ffff */
        .weak           $__internal_25_$__cuda_sm20_rem_u64
        .type           $__internal_25_$__cuda_sm20_rem_u64,@function
        .size           $__internal_25_$__cuda_sm20_rem_u64,(.L_x_41698 - $__internal_25_$__cuda_sm20_rem_u64)
$__internal_25_$__cuda_sm20_rem_u64:
        /* <DEDUP_REMOVED lines=66> */
[----:B------:R-:W-:Y:S06]  /*3e440*/  RET.REL.NODEC R4 `(_ZN2at6native24index_elementwise_kernelILi128ELi4EZNS0_20cuda_take_put_kernelIN3c108BFloat16ElZZZZZNS0_10put_kernelERNS_14TensorIteratorERKNS_10TensorBaseEbENKUlvE_clEvENKUlvE10_clEvENKUlvE_clEvENKUlvE0_clEvEUlRS4_lE0_EEvS6_S9_RKT1_EUliE_EEvlSG_) ;  /* 0xfffffc1804ec7950 */ /* 0x000fec0003c3ffff */
.L_x_22849:
        /* <DEDUP_REMOVED lines=11> */
.L_x_41698:


//--------------------- .text._ZN2at6native24index_elementwise_kernelILi128ELi4EZNS0_20cuda_take_put_kernelIN3c108BFloat16ElZZZZZNS0_10put_kernelERNS_14TensorIteratorERKNS_10TensorBaseEbENKUlvE_clEvENKUlvE10_clEvENKUlvE_clEvENKUlvE0_clEvEUlRS4_lE_EEvS6_S9_RKT1_EUliE_EEvlSG_ --------------------------
	.section	.text._ZN2at6native24index_elementwise_kernelILi128ELi4EZNS0_20cuda_take_put_kernelIN3c108BFloat16ElZZZZZNS0_10put_kernelERNS_14TensorIteratorERKNS_10TensorBaseEbENKUlvE_clEvENKUlvE10_clEvENKUlvE_clEvENKUlvE0_clEvEUlRS4_lE_EEvS6_S9_RKT1_EUliE_EEvlSG_,"ax",@progbits
	.align	128
        .global         _ZN2at6native24index_elementwise_kernelILi128ELi4EZNS0_20cuda_take_put_kernelIN3c108BFloat16ElZZZZZNS0_10put_kernelERNS_14TensorIteratorERKNS_10TensorBaseEbENKUlvE_clEvENKUlvE10_clEvENKUlvE_clEvENKUlvE0_clEvEUlRS4_lE_EEvS6_S9_RKT1_EUliE_EEvlSG_
        .type           _ZN2at6native24index_elementwise_kernelILi128ELi4EZNS0_20cuda_take_put_kernelIN3c108BFloat16ElZZZZZNS0_10put_kernelERNS_14TensorIteratorERKNS_10TensorBaseEbENKUlvE_clEvENKUlvE10_clEvENKUlvE_clEvENKUlvE0_clEvEUlRS4_lE_EEvS6_S9_RKT1_EUliE_EEvlSG_,@function
        .size           _ZN2at6native24index_elementwise_kernelILi128ELi4EZNS0_20cuda_take_put_kernelIN3c108BFloat16ElZZZZZNS0_10put_kernelERNS_14TensorIteratorERKNS_10TensorBaseEbENKUlvE_clEvENKUlvE10_clEvENKUlvE_clEvENKUlvE0_clEvEUlRS4_lE_EEvS6_S9_RKT1_EUliE_EEvlSG_,(.L_x_41700 - _ZN2at6native24index_elementwise_kernelILi128ELi4EZNS0_20cuda_take_put_kernelIN3c108BFloat16ElZZZZZNS0_10put_kernelERNS_14TensorIteratorERKNS_10TensorBaseEbENKUlvE_clEvENKUlvE10_clEvENKUlvE_clEvENKUlvE0_clEvEUlRS4_lE_EEvS6_S9_RKT1_EUliE_EEvlSG_)
        .other          _ZN2at6native24index_elementwise_kernelILi128ELi4EZNS0_20cuda_take_put_kernelIN3c108BFloat16ElZZZZZNS0_10put_kernelERNS_14TensorIteratorERKNS_10TensorBaseEbENKUlvE_clEvENKUlvE10_clEvENKUlvE_clEvENKUlvE0_clEvEUlRS4_lE_EEvS6_S9_RKT1_EUliE_EEvlSG_,@"STO_CUDA_ENTRY STV_DEFAULT"
_ZN2at6native24index_elementwise_kernelILi128ELi4EZNS0_20cuda_take_put_kernelIN3c108BFloat16ElZZZZZNS0_10put_kernelERNS_14TensorIteratorERKNS_10TensorBaseEbENKUlvE_clEvENKUlvE10_clEvENKUlvE_clEvENKUlvE0_clEvEUlRS4_lE_EEvS6_S9_RKT1_EUliE_EEvlSG_:
.text._ZN2at6native24index_elementwise_kernelILi128ELi4EZNS0_20cuda_take_put_kernelIN3c108BFloat16ElZZZZZNS0_10put_kernelERNS_14TensorIteratorERKNS_10TensorBaseEbENKUlvE_clEvENKUlvE10_clEvENKUlvE_clEvENKUlvE0_clEvEUlRS4_lE_EEvS6_S9_RKT1_EUliE_EEvlSG_:
[----:B------:R-:W0:Y:S01]  /*0000*/  LDC R1, c[0x0][0x37c] ;  /* 0x0000df00ff017b82 */ /* 0x000e220000000800 */
[----:B------:R-:W1:Y:S07]  /*0010*/  S2R R16, SR_TID.X ;  /* 0x0000000000107919 */ /* 0x000e6e0000002100 */
[----:B------:R-:W2:Y:S01]  /*0020*/  S2UR UR4, SR_CTAID.X ;  /* 0x00000000000479c3 */ /* 0x000ea20000002500 */
[----:B------:R-:W3:Y:S01]  /*0030*/  LDCU.64 UR8, c[0x0][0x380] ;  /* 0x00007000ff0877ac */ /* 0x000ee20008000a00 */
[----:B------:R-:W-:Y:S01]  /*0040*/  BSSY.RECONVERGENT B6, `(.L_x_22850) ;  /* 0x0000718000067945 */ /* 0x000fe20003800200 */
[----:B------:R-:W4:Y:S05]  /*0050*/  LDCU UR40, c[0x0][0x5a0] ;  /* 0x0000b400ff2877ac */ /* 0x000f2a0008000800 */
[----:B------:R-:W5:Y:S01]  /*0060*/  LDC R0, c[0x0][0x388] ;  /* 0x0000e200ff007b82 */ /* 0x000f620000000800 */
[----:B------:R-:W3:Y:S01]  /*0070*/  LDCU.64 UR6, c[0x0][0x738] ;  /* 0x0000e700ff0677ac */ /* 0x000ee20008000a00 */
[----:B------:R-:W0:Y:S01]  /*0080*/  LDCU.64 UR36, c[0x0][0x358] ;  /* 0x00006b00ff2477ac */ /* 0x000e220008000a00 */
[----:B------:R-:W0:Y:S01]  /*0090*/  LDCU.U8 UR44, c[0x0][0x598] ;  /* 0x0000b300ff2c77ac */ /* 0x000e220008000000 */
[----:B------:R-:W0:Y:S01]  /*00a0*/  LDCU.64 UR38, c[0x0][0x668] ;  /* 0x0000cd00ff2677ac */ /* 0x000e220008000a00 */
[----:B--2---:R-:W-:-:S02]  /*00b0*/  USHF.L.U32 UR4, UR4, 0x9, URZ ;  /* 0x0000000904047899 */ /* 0x004fc400080006ff */
[----:B----4-:R-:W-:Y:S02]  /*00c0*/  UIADD3 UR40, UPT, UPT, UR40, -0x1, URZ ;  /* 0xffffffff28287890 */ /* 0x010fe4000fffe0ff */
[----:B---3--:R-:W-:Y:S02]  /*00d0*/  UIADD3 UR41, UP0, UPT, UR6, -0x1, URZ ;  /* 0xffffffff06297890 */ /* 0x008fe4000ff1e0ff */
[----:B-1----:R-:W-:Y:S01]  /*00e0*/  LOP3.LUT R16, R16, UR4, RZ, 0xfc, !PT ;  /* 0x0000000410107c12 */ /* 0x002fe2000f8efcff */
[----:B------:R-:W-:Y:S01]  /*00f0*/  UISETP.LT.U32.AND UP1, UPT, UR40, 0x18, UPT ;  /* 0x000000182800788c */ /* 0x000fe2000bf21070 */
[----:B-----5:R-:W-:Y:S01]  /*0100*/  IADD3 R22, PT, PT, R0, -0x1, RZ ;  /* 0xffffffff00167810 */ /* 0x020fe20007ffe0ff */
[----:B------:R-:W-:Y:S01]  /*0110*/  UIADD3.X UR42, UPT, UPT, UR7, -0x1, URZ, UP0, !UPT ;  /* 0xffffffff072a7890 */ /* 0x000fe200087fe4ff */
[----:B------:R-:W-:Y:S01]  /*0120*/  ISETP.GE.U32.AND P0, PT, R16, UR8, PT ;  /* 0x0000000810007c0c */ /* 0x000fe2000bf06070 */
[----:B------:R-:W-:Y:S01]  /*0130*/  USEL UR43, UR40, 0x18, UP1 ;  /* 0x00000018282b7887 */ /* 0x000fe20008800000 */
[----:B------:R-:W-:-:S02]  /*0140*/  VIMNMX.U32 R2, PT, PT, R22, 0x18, PT ;  /* 0x0000001816027848 */ /* 0x000fc40003fe0000 */
[----:B------:R-:W-:Y:S01]  /*0150*/  ISETP.GE.AND.EX P0, PT, RZ, UR9, PT, P0 ;  /* 0x00000009ff007c0c */ /* 0x000fe2000bf06300 */
[----:B------:R-:W-:Y:S02]  /*0160*/  UIADD3 UR43, UPT, UPT, UR43, 0x1, URZ ;  /* 0x000000012b2b7890 */ /* 0x000fe4000fffe0ff */
[----:B------:R-:W-:-:S10]  /*0170*/  VIADD R2, R2, 0x1 ;  /* 0x0000000102027836 */ /* 0x000fd40000000000 */
[----:B0-----:R-:W-:Y:S05]  /*0180*/  @P0 BRA `(.L_x_22851) ;  /* 0x00000070000c0947 */ /* 0x001fea0003800000 */
[----:B------:R-:W-:Y:S01]  /*0190*/  ISETP.NE.AND P0, PT, R0, RZ, PT ;  /* 0x000000ff0000720c */ /* 0x000fe20003f05270 */
[----:B------:R-:W-:Y:S02]  /*01a0*/  HFMA2 R0, -RZ, RZ, 0, 0 ;  /* 0x00000000ff007431 */ /* 0x000fe400000001ff */
[----:B------:R-:W-:-:S10]  /*01b0*/  IMAD.MOV.U32 R17, RZ, RZ, RZ ;  /* 0x000000ffff117224 */ /* 0x000fd400078e00ff */
[----:B------:R-:W-:Y:S05]  /*01c0*/  @!P0 BRA `(.L_x_22852) ;  /* 0x0000001000a88947 */ /* 0x000fea0003800000 */
[----:B------:R-:W0:Y:S01]  /*01d0*/  LDCU.64 UR4, c[0x0][0x390] ;  /* 0x00007200ff0477ac */ /* 0x000e220008000a00 */
[----:B------:R-:W-:Y:S01]  /*01e0*/  MOV R4, RZ ;  /* 0x000000ff00047202 */ /* 0x000fe20000000f00 */
[----:B------:R-:W-:Y:S01]  /*01f0*/  IMAD.MOV.U32 R5, RZ, RZ, R16 ;  /* 0x000000ffff057224 */ /* 0x000fe200078e0010 */
[----:B------:R-:W-:Y:S01]  /*0200*/  ISETP.NE.AND P0, PT, R22, RZ, PT ;  /* 0x000000ff1600720c */ /* 0x000fe20003f05270 */
[----:B------:R-:W1:Y:S01]  /*0210*/  LDCU UR6, c[0x0][0x38c] ;  /* 0x00007180ff0677ac */ /* 0x000e620008000800 */
[----:B------:R-:W2:Y:S01]  /*0220*/  LDCU.64 UR8, c[0x0][0x4b8] ;  /* 0x00009700ff0877ac */ /* 0x000ea20008000a00 */
[----:B0-----:R-:W-:-:S05]  /*0230*/  IMAD.HI.U32 R4, R16, UR4, R4 ;  /* 0x0000000410047c27 */ /* 0x001fca000f8e0004 */
[----:B------:R-:W-:-:S04]  /*0240*/  SHF.R.U32.HI R5, RZ, UR5, R4 ;  /* 0x00000005ff057c19 */ /* 0x000fc80008011604 */
[----:B------:R-:W-:-:S05]  /*0250*/  IADD3 R3, PT, PT, RZ, -R5, RZ ;  /* 0x80000005ff037210 */ /* 0x000fca0007ffe0ff */
        /* <DEDUP_REMOVED lines=11> */
[----:B------:R-:W-:-:S05]  /*0310*/  IADD3 R4, PT, PT, RZ, -R7, RZ ;  /* 0x80000007ff047210 */ /* 0x000fca0007ffe0ff */
        /* <DEDUP_REMOVED lines=11> */
[----:B------:R-:W-:-:S05]  /*03d0*/  IADD3 R6, PT, PT, RZ, -R5, RZ ;  /* 0x80000005ff067210 */ /* 0x000fca0007ffe0ff */
        /* <DEDUP_REMOVED lines=259> */
[----:B------:R-:W-:Y:S01]  /*1410*/  @P0 IADD3 R3, PT, PT, RZ, -R3, RZ ;  /* 0x80000003ff030210 */ /* 0x000fe20007ffe0ff */
[C---:B-1----:R-:W-:Y:S02]  /*1420*/  IMAD R17, R4.reuse, UR4, R17 ;  /* 0x0000000404117c24 */ /* 0x042fe4000f8e0211 */
[----:B------:R-:W-:Y:S02]  /*1430*/  IMAD R0, R4, UR5, R0 ;  /* 0x0000000504007c24 */ /* 0x000fe4000f8e0200 */
[----:B0-----:R-:W-:-:S04]  /*1440*/  @P0 IMAD R6, R3, R8, R7 ;  /* 0x0000000803060224 */ /* 0x001fc800078e0207 */
[C---:B---3--:R-:W-:Y:S02]  /*1450*/  @P0 IMAD R17, R6.reuse, R12, R17 ;  /* 0x0000000c06110224 */ /* 0x048fe400078e0211 */
[----:B------:R-:W-:-:S07]  /*1460*/  @P0 IMAD R0, R6, R13, R0 ;  /* 0x0000000d06000224 */ /* 0x000fce00078e0200 */
.L_x_22852:
[----:B------:R-:W0:Y:S01]  /*1470*/  LDCU.64 UR4, c[0x0][0x588] ;  /* 0x0000b100ff0477ac */ /* 0x000e220008000a00 */
[----:B------:R-:W1:Y:S01]  /*1480*/  LDCU.64 UR6, c[0x0][0x590] ;  /* 0x0000b200ff0677ac */ /* 0x000e620008000a00 */
[----:B0-----:R-:W-:-:S05]  /*1490*/  IADD3 R4, P0, PT, R0, UR4, RZ ;  /* 0x0000000400047c10 */ /* 0x001fca000ff1e0ff */
[----:B------:R-:W-:-:S05]  /*14a0*/  IMAD.X R5, RZ, RZ, UR5, P0 ;  /* 0x00000005ff057e24 */ /* 0x000fca00080e06ff */
[----:B------:R-:W2:Y:S01]  /*14b0*/  LDG.E.64 R18, desc[UR36][R4.64] ;  /* 0x0000002404127981 */ /* 0x000ea2000c1e1b00 */
[----:B-1----:R-:W-:Y:S01]  /*14c0*/  UIADD3 UR4, UP0, UPT, URZ, -UR6, URZ ;  /* 0x80000006ff047290 */ /* 0x002fe2000ff1e0ff */
[----:B------:R-:W-:Y:S03]  /*14d0*/  BSSY.RECONVERGENT B7, `(.L_x_22853) ;  /* 0x0000017000077945 */ /* 0x000fe60003800200 */
[----:B------:R-:W-:Y:S01]  /*14e0*/  UIADD3.X UR5, UPT, UPT, URZ, ~UR7, URZ, UP0, !UPT ;  /* 0x80000007ff057290 */ /* 0x000fe200087fe4ff */
[C---:B--2---:R-:W-:Y:S02]  /*14f0*/  ISETP.LT.U32.AND P1, PT, R18.reuse, UR6, PT ;  /* 0x0000000612007c0c */ /* 0x044fe4000bf21070 */
[----:B------:R-:W-:Y:S02]  /*1500*/  ISETP.GE.U32.AND P0, PT, R18, UR4, PT ;  /* 0x0000000412007c0c */ /* 0x000fe4000bf06070 */
[----:B------:R-:W-:-:S02]  /*1510*/  ISETP.LT.AND.EX P1, PT, R19, UR7, PT, P1 ;  /* 0x0000000713007c0c */ /* 0x000fc4000bf21310 */
        /* <DEDUP_REMOVED lines=18> */
.L_x_22854:
[----:B------:R-:W-:Y:S05]  /*1640*/  BSYNC.RECONVERGENT B7 ;  /* 0x0000000000077941 */ /* 0x000fea0003800200 */
.L_x_22853:
[----:B------:R-:W0:Y:S01]  /*1650*/  LDC R0, c[0x0][0x5a0] ;  /* 0x00016800ff007b82 */ /* 0x000e220000000800 */
[----:B------:R-:W1:Y:S01]  /*1660*/  LDCU.64 UR4, c[0x0][0x590] ;  /* 0x0000b200ff0477ac */ /* 0x000e620008000a00 */
[----:B------:R-:W-:Y:S02]  /*1670*/  ISETP.NE.AND P0, PT, RZ, UR44, PT ;  /* 0x0000002cff007c0c */ /* 0x000fe4000bf05270 */
[--C-:B------:R-:W-:Y:S02]  /*1680*/  SHF.R.S32.HI R13, RZ, 0x1f, R19.reuse ;  /* 0x0000001fff0d7819 */ /* 0x100fe40000011413 */
[----:B------:R-:W-:Y:S02]  /*1690*/  SHF.R.S32.HI R3, RZ, 0x1f, R19 ;  /* 0x0000001fff037819 */ /* 0x000fe40000011413 */
[----:B-1----:R-:W-:Y:S02]  /*16a0*/  LOP3.LUT R13, R13, UR4, RZ, 0xc0, !PT ;  /* 0x000000040d0d7c12 */ /* 0x002fe4000f8ec0ff */
[----:B------:R-:W-:-:S02]  /*16b0*/  LOP3.LUT R3, R3, UR5, RZ, 0xc0, !PT ;  /* 0x0000000503037c12 */ /* 0x000fc4000f8ec0ff */
[----:B------:R-:W-:Y:S02]  /*16c0*/  IADD3 R12, P2, PT, R18, R13, RZ ;  /* 0x0000000d120c7210 */ /* 0x000fe40007f5e0ff */
[----:B0-----:R-:W-:Y:S02]  /*16d0*/  ISETP.EQ.OR P1, PT, R0, RZ, P0 ;  /* 0x000000ff0000720c */ /* 0x001fe40000722670 */
[----:B------:R-:W-:Y:S01]  /*16e0*/  SEL R20, R12, RZ, P0 ;  /* 0x000000ff0c147207 */ /* 0x000fe20000000000 */
[----:B------:R-:W-:-:S05]  /*16f0*/  IMAD.X R13, R19, 0x1, R3, P2 ;  /* 0x00000001130d7824 */ /* 0x000fca00010e0603 */
[----:B------:R-:W-:-:S05]  /*1700*/  SEL R21, R13, RZ, P0 ;  /* 0x000000ff0d157207 */ /* 0x000fca0000000000 */
[----:B------:R-:W-:Y:S05]  /*1710*/  @P1 BRA `(.L_x_22855) ;  /* 0x0000005400881947 */ /* 0x000fea0003800000 */
        /* <DEDUP_REMOVED lines=30> */
.L_x_22857:
[----:B------:R-:W0:Y:S01]  /*1900*/  LDCU.64 UR4, c[0x0][0x5a8] ;  /* 0x0000b500ff0477ac */ /* 0x000e220008000a00 */
[----:B------:R-:W-:Y:S01]  /*1910*/  IMAD.MOV.U32 R10, RZ, RZ, R12 ;  /* 0x000000ffff0a7224 */ /* 0x000fe200078e000c */
[----:B------:R-:W-:Y:S02]  /*1920*/  MOV R9, R13 ;  /* 0x0000000d00097202 */ /* 0x000fe40000000f00 */
[----:B------:R-:W-:Y:S02]  /*1930*/  MOV R0, 0x1970 ;  /* 0x0000197000007802 */ /* 0x000fe40000000f00 */
[----:B0-----:R-:W-:Y:S01]  /*1940*/  MOV R4, UR4 ;  /* 0x0000000400047c02 */ /* 0x001fe20008000f00 */
[----:B------:R-:W-:-:S07]  /*1950*/  IMAD.U32 R3, RZ, RZ, UR5 ;  /* 0x00000005ff037e24 */ /* 0x000fce000f8e00ff */
[----:B------:R-:W-:Y:S05]  /*1960*/  CALL.REL.NOINC `($__internal_26_$__cuda_sm20_div_u64) ;  /* 0x000001a800c07944 */ /* 0x000fea0003c00000 */
        /* <DEDUP_REMOVED lines=10> */
.L_x_22858:
[----:B------:R-:W-:Y:S05]  /*1a10*/  BSYNC.RECONVERGENT B0 ;  /* 0x0000000000007941 */ /* 0x000fea0003800200 */
.L_x_22856:
        /* <DEDUP_REMOVED lines=25> */
[----:B------:R-:W-:-:S05]  /*1bb0*/  IADD3 R3, PT, PT, RZ, -R5, RZ ;  /* 0x80000005ff037210 */ /* 0x000fca0007ffe0ff */
[----:B------:R-:W-:-:S05]  /*1bc0*/  IMAD R3, R3, UR4, R12 ;  /* 0x0000000403037c24 */ /* 0x000fca000f8e020c */
[----:B------:R-:W-:-:S13]  /*1bd0*/  ISETP.GE.U32.AND P0, PT, R3, UR4, PT ;  /* 0x0000000403007c0c */ /* 0x000fda000bf06070 */
[----:B------:R-:W-:Y:S01]  /*1be0*/  @P0 VIADD R3, R3, -UR4 ;  /* 0x8000000403030c36 */ /* 0x000fe20008000000 */
[----:B------:R-:W-:-:S04]  /*1bf0*/  @P0 IADD3 R5, PT, PT, R5, 0x1, RZ ;  /* 0x0000000105050810 */ /* 0x000fc80007ffe0ff */
[----:B------:R-:W-:-:S13]  /*1c00*/  ISETP.GE.U32.AND P1, PT, R3, UR4, PT ;  /* 0x0000000403007c0c */ /* 0x000fda000bf26070 */
[----:B------:R-:W-:Y:S01]  /*1c10*/  @P1 VIADD R5, R5, 0x1 ;  /* 0x0000000105051836 */ /* 0x000fe20000000000 */
[----:B------:R-:W-:-:S04]  /*1c20*/  @!P2 LOP3.LUT R5, RZ, UR4, RZ, 0x33, !PT ;  /* 0x00000004ff05ac12 */ /* 0x000fc8000f8e33ff */
[----:B------:R-:W-:-:S05]  /*1c30*/  IADD3 R3, PT, PT, RZ, -R5, RZ ;  /* 0x80000005ff037210 */ /* 0x000fca0007ffe0ff */
[----:B------:R-:W-:Y:S01]  /*1c40*/  IMAD R4, R3, UR4, R12 ;  /* 0x0000000403047c24 */ /* 0x000fe2000f8e020c */
[----:B------:R-:W-:Y:S01]  /*1c50*/  MOV R12, R5 ;  /* 0x00000005000c7202 */ /* 0x000fe20000000f00 */
[----:B------:R-:W-:Y:S06]  /*1c60*/  BRA `(.L_x_22861) ;  /* 0x0000000000487947 */ /* 0x000fec0003800000 */
.L_x_22860:
[----:B------:R-:W0:Y:S01]  /*1c70*/  LDCU.64 UR4, c[0x0][0x5b0] ;  /* 0x0000b600ff0477ac */ /* 0x000e220008000a00 */
[----:B------:R-:W-:Y:S01]  /*1c80*/  MOV R10, R12 ;  /* 0x0000000c000a7202 */ /* 0x000fe20000000f00 */
[----:B------:R-:W-:Y:S01]  /*1c90*/  IMAD.MOV.U32 R9, RZ, RZ, R13 ;  /* 0x000000ffff097224 */ /* 0x000fe200078e000d */
[----:B------:R-:W-:Y:S01]  /*1ca0*/  MOV R0, 0x1ce0 ;  /* 0x00001ce000007802 */ /* 0x000fe20000000f00 */
[----:B0-----:R-:W-:Y:S01]  /*1cb0*/  IMAD.U32 R4, RZ, RZ, UR4 ;  /* 0x00000004ff047e24 */ /* 0x001fe2000f8e00ff */
[----:B------:R-:W-:-:S07]  /*1cc0*/  MOV R3, UR5 ;  /* 0x0000000500037c02 */ /* 0x000fce0008000f00 */
[----:B------:R-:W-:Y:S05]  /*1cd0*/  CALL.REL.NOINC `($__internal_26_$__cuda_sm20_div_u64) ;  /* 0x000001a400e47944 */ /* 0x000fea0003c00000 */
        /* <DEDUP_REMOVED lines=11> */
.L_x_22861:
[----:B------:R-:W-:Y:S05]  /*1d90*/  BSYNC.RECONVERGENT B0 ;  /* 0x0000000000007941 */ /* 0x000fea0003800200 */
.L_x_22859:
        /* <DEDUP_REMOVED lines=37> */
.L_x_22863:
        /* <DEDUP_REMOVED lines=18> */
.L_x_22864:
[----:B------:R-:W-:Y:S05]  /*2110*/  BSYNC.RECONVERGENT B0 ;  /* 0x0000000000007941 */ /* 0x000fea0003800200 */
.L_x_22862:
        /* <DEDUP_REMOVED lines=37> */
.L_x_22866:
        /* <DEDUP_REMOVED lines=18> */
.L_x_22867:
[----:B------:R-:W-:Y:S05]  /*2490*/  BSYNC.RECONVERGENT B0 ;  /* 0x0000000000007941 */ /* 0x000fea0003800200 */
.L_x_22865:
        /* <DEDUP_REMOVED lines=37> */
.L_x_22869:
        /* <DEDUP_REMOVED lines=18> */
.L_x_22870:
[----:B------:R-:W-:Y:S05]  /*2810*/  BSYNC.RECONVERGENT B0 ;  /* 0x0000000000007941 */ /* 0x000fea0003800200 */
.L_x_22868:
        /* <DEDUP_REMOVED lines=37> */
.L_x_22872:
        /* <DEDUP_REMOVED lines=18> */
.L_x_22873:
[----:B------:R-:W-:Y:S05]  /*2b90*/  BSYNC.RECONVERGENT B0 ;  /* 0x0000000000007941 */ /* 0x000fea0003800200 */
.L_x_22871:
        /* <DEDUP_REMOVED lines=37> */
.L_x_22875:
        /* <DEDUP_REMOVED lines=18> */
.L_x_22876:
[----:B------:R-:W-:Y:S05]  /*2f10*/  BSYNC.RECONVERGENT B0 ;  /* 0x0000000000007941 */ /* 0x000fea0003800200 */
.L_x_22874:
        /* <DEDUP_REMOVED lines=37> */
.L_x_22878:
        /* <DEDUP_REMOVED lines=18> */
.L_x_22879:
[----:B------:R-:W-:Y:S05]  /*3290*/  BSYNC.RECONVERGENT B0 ;  /* 0x0000000000007941 */ /* 0x000fea0003800200 */
.L_x_22877:
        /* <DEDUP_REMOVED lines=37> */
.L_x_22881:
        /* <DEDUP_REMOVED lines=18> */
.L_x_22882:
[----:B------:R-:W-:Y:S05]  /*3610*/  BSYNC.RECONVERGENT B0 ;  /* 0x0000000000007941 */ /* 0x000fea0003800200 */
.L_x_22880:
        /* <DEDUP_REMOVED lines=37> */
.L_x_22884:
        /* <DEDUP_REMOVED lines=18> */
.L_x_22885:
[----:B------:R-:W-:Y:S05]  /*3990*/  BSYNC.RECONVERGENT B0 ;  /* 0x0000000000007941 */ /* 0x000fea0003800200 */
.L_x_22883:
        /* <DEDUP_REMOVED lines=37> */
.L_x_22887:
        /* <DEDUP_REMOVED lines=18> */
.L_x_22888:
[----:B------:R-:W-:Y:S05]  /*3d10*/  BSYNC.RECONVERGENT B0 ;  /* 0x0000000000007941 */ /* 0x000fea0003800200 */
.L_x_22886:
        /* <DEDUP_REMOVED lines=37> */
.L_x_22890:
        /* <DEDUP_REMOVED lines=18> */
.L_x_22891:
[----:B------:R-:W-:Y:S05]  /*4090*/  BSYNC.RECONVERGENT B0 ;  /* 0x0000000000007941 */ /* 0x000fea0003800200 */
.L_x_22889:
        /* <DEDUP_REMOVED lines=37> */
.L_x_22893:
        /* <DEDUP_REMOVED lines=18> */
.L_x_22894:
[----:B------:R-:W-:Y:S05]  /*4410*/  BSYNC.RECONVERGENT B0 ;  /* 0x0000000000007941 */ /* 0x000fea0003800200 */
.L_x_22892:
        /* <DEDUP_REMOVED lines=37> */
.L_x_22896:
        /* <DEDUP_REMOVED lines=18> */
.L_x_22897:
[----:B------:R-:W-:Y:S05]  /*4790*/  BSYNC.RECONVERGENT B0 ;  /* 0x0000000000007941 */ /* 0x000fea0003800200 */
.L_x_22895:
        /* <DEDUP_REMOVED lines=37> */
.L_x_22899:
        /* <DEDUP_REMOVED lines=18> */
.L_x_22900:
[----:B------:R-:W-:Y:S05]  /*4b10*/  BSYNC.RECONVERGENT B0 ;  /* 0x0000000000007941 */ /* 0x000fea0003800200 */
.L_x_22898:
        /* <DEDUP_REMOVED lines=37> */
.L_x_22902:
        /* <DEDUP_REMOVED lines=18> */
.L_x_22903:
[----:B------:R-:W-:Y:S05]  /*4e90*/  BSYNC.RECONVERGENT B0 ;  /* 0x0000000000007941 */ /* 0x000fea0003800200 */
.L_x_22901:
        /* <DEDUP_REMOVED lines=37> */
.L_x_22905:
        /* <DEDUP_REMOVED lines=18> */
.L_x_22906:
[----:B------:R-:W-:Y:S05]  /*5210*/  BSYNC.RECONVERGENT B0 ;  /* 0x0000000000007941 */ /* 0x000fea0003800200 */
.L_x_22904:
        /* <DEDUP_REMOVED lines=37> */
.L_x_22908:
        /* <DEDUP_REMOVED lines=18> */
.L_x_22909:
[----:B------:R-:W-:Y:S05]  /*5590*/  BSYNC.RECONVERGENT B0 ;  /* 0x0000000000007941 */ /* 0x000fea0003800200 */
.L_x_22907:
        /* <DEDUP_REMOVED lines=37> */
.L_x_22911:
        /* <DEDUP_REMOVED lines=18> */
.L_x_22912:
[----:B------:R-:W-:Y:S05]  /*5910*/  BSYNC.RECONVERGENT B0 ;  /* 0x0000000000007941 */ /* 0x000fea0003800200 */
.L_x_22910:
        /* <DEDUP_REMOVED lines=37> */
.L_x_22914:
        /* <DEDUP_REMOVED lines=18> */
.L_x_22915:
[----:B------:R-:W-:Y:S05]  /*5c90*/  BSYNC.RECONVERGENT B0 ;  /* 0x0000000000007941 */ /* 0x000fea0003800200 */
.L_x_22913:
        /* <DEDUP_REMOVED lines=37> */
.L_x_22917:
        /* <DEDUP_REMOVED lines=18> */
.L_x_22918:
[----:B------:R-:W-:Y:S05]  /*6010*/  BSYNC.RECONVERGENT B0 ;  /* 0x0000000000007941 */ /* 0x000fea0003800200 */
.L_x_22916:
        /* <DEDUP_REMOVED lines=37> */
.L_x_22920:
        /* <DEDUP_REMOVED lines=18> */
.L_x_22921:
[----:B------:R-:W-:Y:S05]  /*6390*/  BSYNC.RECONVERGENT B0 ;  /* 0x0000000000007941 */ /* 0x000fea0003800200 */
.L_x_22919:
        /* <DEDUP_REMOVED lines=37> */
.L_x_22923:
        /* <DEDUP_REMOVED lines=18> */
.L_x_22924:
[----:B------:R-:W-:Y:S05]  /*6710*/  BSYNC.RECONVERGENT B0 ;  /* 0x0000000000007941 */ /* 0x000fea0003800200 */
.L_x_22922:
        /* <DEDUP_REMOVED lines=35> */
[----:B------:R-:W-:Y:S06]  /*6950*/  BRA `(.L_x_22927) ;  /* 0x0000000000407947 */ /* 0x000fec0003800000 */
.L_x_22926:
        /* <DEDUP_REMOVED lines=16> */
.L_x_22927:
[----:B------:R-:W-:Y:S05]  /*6a60*/  BSYNC.RECONVERGENT B0 ;  /* 0x0000000000007941 */ /* 0x000fea0003800200 */
.L_x_22925:
        /* <DEDUP_REMOVED lines=24> */
[----:B------:R-:W-:Y:S02]  /*6bf0*/  IMAD R6, R5, UR4, R6 ;  /* 0x0000000405067c24 */ /* 0x000fe4000f8e0206 */
[----:B------:R-:W-:-:S03]  /*6c00*/  IMAD.MOV.U32 R5, RZ, RZ, RZ ;  /* 0x000000ffff057224 */ /* 0x000fc600078e00ff */
[----:B------:R-:W-:-:S13]  /*6c10*/  ISETP.GE.U32.AND P0, PT, R6, UR4, PT ;  /* 0x0000000406007c0c */ /* 0x000fda000bf06070 */
[----:B------:R-:W-:-:S04]  /*6c20*/  @P0 IADD3 R6, PT, PT, R6, -UR4, RZ ;  /* 0x8000000406060c10 */ /* 0x000fc8000fffe0ff */
[----:B------:R-:W-:-:S13]  /*6c30*/  ISETP.GE.U32.AND P0, PT, R6, UR4, PT ;  /* 0x0000000406007c0c */ /* 0x000fda000bf06070 */
[----:B------:R-:W-:Y:S01]  /*6c40*/  @P0 VIADD R6, R6, -UR4 ;  /* 0x8000000406060c36 */ /* 0x000fe20008000000 */
[----:B------:R-:W-:-:S04]  /*6c50*/  @!P1 LOP3.LUT R6, RZ, UR4, RZ, 0x33, !PT ;  /* 0x00000004ff069c12 */ /* 0x000fc8000f8e33ff */
[----:B------:R-:W-:Y:S01]  /*6c60*/  MOV R4, R6 ;  /* 0x0000000600047202 */ /* 0x000fe20000000f00 */
[----:B------:R-:W-:Y:S06]  /*6c70*/  BRA `(.L_x_22930) ;  /* 0x0000000000187947 */ /* 0x000fec0003800000 */
.L_x_22929:
[----:B------:R-:W-:Y:S01]  /*6c80*/  MOV R8, R6 ;  /* 0x0000000600087202 */ /* 0x000fe20000000f00 */
[----:B------:R-:W-:Y:S01]  /*6c90*/  IMAD.MOV.U32 R10, RZ, RZ, R7 ;  /* 0x000000ffff0a7224 */ /* 0x000fe200078e0007 */
[----:B------:R-:W-:-:S07]  /*6ca0*/  MOV R9, 0x6cc0 ;  /* 0x00006cc000097802 */ /* 0x000fce0000000f00 */
[----:B------:R-:W-:Y:S05]  /*6cb0*/  CALL.REL.NOINC `($__internal_27_$__cuda_sm20_rem_u64) ;  /* 0x0000015c000c7944 */ /* 0x000fea0003c00000 */
[----:B------:R-:W-:Y:S01]  /*6cc0*/  MOV R4, R0 ;  /* 0x0000000000047202 */ /* 0x000fe20000000f00 */
[----:B------:R-:W-:-:S07]  /*6cd0*/  IMAD.MOV.U32 R5, RZ, RZ, R3 ;  /* 0x000000ffff057224 */ /* 0x000fce00078e0003 */
.L_x_22930:
[----:B------:R-:W-:Y:S05]  /*6ce0*/  BSYNC.RECONVERGENT B0 ;  /* 0x0000000000007941 */ /* 0x000fea0003800200 */
.L_x_22928:
[----:B------:R-:W0:Y:S02]  /*6cf0*/  LDCU.64 UR4, c[0x0][0x730] ;  /* 0x0000e600ff0477ac */ /* 0x000e240008000a00 */
[----:B0-----:R-:W-:Y:S02]  /*6d00*/  IMAD R3, R5, UR4, RZ ;  /* 0x0000000405037c24 */ /* 0x001fe4000f8e02ff */
[----:B------:R-:W-:-:S04]  /*6d10*/  IMAD.WIDE.U32 R20, R4, UR4, R20 ;  /* 0x0000000404147c25 */ /* 0x000fc8000f8e0014 */
[----:B------:R-:W-:-:S05]  /*6d20*/  IMAD R3, R4, UR5, R3 ;  /* 0x0000000504037c24 */ /* 0x000fca000f8e0203 */
[----:B------:R-:W-:-:S07]  /*6d30*/  IADD3 R21, PT, PT, R21, R3, RZ ;  /* 0x0000000315157210 */ /* 0x000fce0007ffe0ff */
.L_x_22855:
[----:B------:R-:W0:Y:S02]  /*6d40*/  LDCU.64 UR4, c[0x0][0x580] ;  /* 0x0000b000ff0477ac */ /* 0x000e240008000a00 */
[----:B0-----:R-:W-:-:S05]  /*6d50*/  IADD3 R4, P0, PT, R17, UR4, RZ ;  /* 0x0000000411047c10 */ /* 0x001fca000ff1e0ff */
[----:B------:R-:W-:Y:S01]  /*6d60*/  IMAD.X R5, RZ, RZ, UR5, P0 ;  /* 0x00000005ff057e24 */ /* 0x000fe200080e06ff */
[----:B------:R-:W0:Y:S04]  /*6d70*/  LDCU.64 UR4, c[0x0][0x740] ;  /* 0x0000e800ff0477ac */ /* 0x000e280008000a00 */
[----:B------:R1:W5:Y:S01]  /*6d80*/  LDG.E.U16 R11, desc[UR36][R4.64] ;  /* 0x00000024040b7981 */ /* 0x000362000c1e1500 */
[----:B------:R-:W-:Y:S01]  /*6d90*/  ISETP.GE.U32.AND P0, PT, R20, UR41, PT ;  /* 0x0000002914007c0c */ /* 0x000fe2000bf06070 */
[----:B------:R-:W-:Y:S03]  /*6da0*/  BSSY.RECONVERGENT B0, `(.L_x_22931) ;  /* 0x0000040000007945 */ /* 0x000fe60003800200 */
[----:B------:R-:W-:-:S02]  /*6db0*/  ISETP.GE.AND.EX P0, PT, R21, UR42, PT, P0 ;  /* 0x0000002a15007c0c */ /* 0x000fc4000bf06300 */
[----:B0-----:R-:W-:-:S04]  /*6dc0*/  LEA R6, P1, R20, UR4, 0x1 ;  /* 0x0000000414067c11 */ /* 0x001fc8000f8208ff */
[----:B------:R-:W-:Y:S02]  /*6dd0*/  LOP3.LUT R0, R6, 0x3, RZ, 0xc0, !PT ;  /* 0x0000000306007812 */ /* 0x000fe400078ec0ff */
[----:B------:R-:W-:Y:S02]  /*6de0*/  LEA.HI.X R7, R20, UR5, R21, 0x1, P1 ;  /* 0x0000000514077c11 */ /* 0x000fe400088f0c15 */
[----:B------:R-:W-:-:S04]  /*6df0*/  ISETP.NE.U32.AND P2, PT, R0, RZ, PT ;  /* 0x000000ff0000720c */ /* 0x000fc80003f45070 */
[----:B------:R-:W-:-:S13]  /*6e00*/  ISETP.NE.OR.EX P0, PT, RZ, RZ, P0, P2 ;  /* 0x000000ffff00720c */ /* 0x000fda0000705720 */
[----:B-1----:R-:W-:Y:S05]  /*6e10*/  @P0 BRA `(.L_x_22932) ;  /* 0x0000000000500947 */ /* 0x002fea0003800000 */
[----:B------:R-:W0:Y:S02]  /*6e20*/  I2F.BF16.RZ R0, RZ ;  /* 0x000000ff00007306 */ /* 0x000e24000020e400 */
[----:B0----5:R-:W-:-:S05]  /*6e30*/  PRMT R3, R11, 0x5410, R0 ;  /* 0x000054100b037816 */ /* 0x021fca0000000000 */
[----:B------:R0:W-:Y:S01]  /*6e40*/  ATOM.E.ADD.BF16x2.RN.STRONG.GPU P0, RZ, desc[UR36][R6.64], R3 ;  /* 0x8000000306ff79a2 */ /* 0x0001e2000c10e724 */
[----:B------:R-:W-:Y:S04]  /*6e50*/  BSSY.RECONVERGENT B1, `(.L_x_22933) ;  /* 0x000000f000017945 */ /* 0x000fe80003800200 */
[----:B0-----:R-:W-:Y:S05]  /*6e60*/  @P0 BRA `(.L_x_22934) ;  /* 0x0000000000340947 */ /* 0x001fea0003800000 */
[----:B------:R-:W0:Y:S02]  /*6e70*/  QSPC.E.S P0, RZ, [R6] ;  /* 0x0000000006ff73aa */ /* 0x000e240000000500 */
[----:B0-----:R-:W-:Y:S05]  /*6e80*/  @!P0 BRA `(.L_x_22935) ;  /* 0x0000000000208947 */ /* 0x001fea0003800000 */
[----:B------:R-:W-:Y:S02]  /*6e90*/  MOV R4, R6 ;  /* 0x0000000600047202 */ /* 0x000fe40000000f00 */
[----:B------:R-:W-:Y:S02]  /*6ea0*/  PRMT R11, R11, 0x5410, R0 ;  /* 0x000054100b0b7816 */ /* 0x000fe40000000000 */
[----:B------:R-:W-:-:S07]  /*6eb0*/  MOV R3, R4 ;  /* 0x0000000400037202 */ /* 0x000fce0000000f00 */
.L_x_22936:
[----:B------:R-:W0:Y:S02]  /*6ec0*/  LDS R4, [R3] ;  /* 0x0000000003047984 */ /* 0x000e240000000800 */
[----:B0-----:R-:W-:-:S05]  /*6ed0*/  HFMA2.BF16_V2 R5, R4, 1, 1, R11 ;  /* 0x3f803f8004057831 */ /* 0x001fca000020000b */
[----:B------:R-:W0:Y:S02]  /*6ee0*/  ATOMS.CAST.SPIN P0, [R3], R4, R5 ;  /* 0x000000040300758d */ /* 0x000e240001800005 */
[----:B0-----:R-:W-:Y:S05]  /*6ef0*/  @!P0 BRA `(.L_x_22936) ;  /* 0xfffffffc00f08947 */ /* 0x001fea000383ffff */
[----:B------:R-:W-:Y:S05]  /*6f00*/  BRA `(.L_x_22934) ;  /* 0x00000000000c7947 */ /* 0x000fea0003800000 */
.L_x_22935:
[----:B------:R-:W2:Y:S02]  /*6f10*/  LD.E R0, desc[UR36][R6.64] ;  /* 0x0000002406007980 */ /* 0x000ea4000c101900 */
[----:B--2---:R-:W-:-:S05]  /*6f20*/  IMAD.IADD R3, R3, 0x1, R0 ;  /* 0x0000000103037824 */ /* 0x004fca00078e0200 */
[----:B------:R0:W-:Y:S02]  /*6f30*/  ST.E desc[UR36][R6.64], R3 ;  /* 0x0000000306007985 */ /* 0x0001e4000c101924 */
.L_x_22934:
[----:B------:R-:W-:Y:S05]  /*6f40*/  BSYNC.RECONVERGENT B1 ;  /* 0x0000000000017941 */ /* 0x000fea0003800200 */
.L_x_22933:
[----:B------:R-:W-:Y:S05]  /*6f50*/  BRA `(.L_x_22937) ;  /* 0x0000000000907947 */ /* 0x000fea0003800000 */
.L_x_22932:
[----:B------:R-:W-:Y:S02]  /*6f60*/  ISETP.NE.U32.AND P0, PT, R0, RZ, PT ;  /* 0x000000ff0000720c */ /* 0x000fe40003f05070 */
[----:B------:R-:W-:Y:S02]  /*6f70*/  ISETP.LT.U32.AND P1, PT, R20, 0x1, PT ;  /* 0x000000011400780c */ /* 0x000fe40003f21070 */
[----:B------:R-:W-:-:S04]  /*6f80*/  ISETP.NE.AND.EX P0, PT, RZ, RZ, PT, P0 ;  /* 0x000000ffff00720c */ /* 0x000fc80003f05300 */
[----:B------:R-:W-:-:S13]  /*6f90*/  ISETP.LT.OR.EX P0, PT, R21, RZ, !P0, P1 ;  /* 0x000000ff1500720c */ /* 0x000fda0004701710 */
[----:B------:R-:W-:Y:S05]  /*6fa0*/  @P0 BRA `(.L_x_22938) ;  /* 0x0000000000480947 */ /* 0x000fea0003800000 */
[----:B------:R-:W0:Y:S02]  /*6fb0*/  I2F.BF16.RZ R8, RZ ;  /* 0x000000ff00087306 */ /* 0x000e24000020e400 */
[----:B0----5:R-:W-:-:S05]  /*6fc0*/  PRMT R3, R8, 0x5410, R11 ;  /* 0x0000541008037816 */ /* 0x021fca000000000b */
[----:B------:R0:W-:Y:S02]  /*6fd0*/  ATOM.E.ADD.BF16x2.RN.STRONG.GPU P0, RZ, desc[UR36][R6.64+-0x2], R3 ;  /* 0xfffffe0306ff79a2 */ /* 0x0001e4000c10e724 */
[----:B0-----:R-:W-:Y:S05]  /*6fe0*/  @P0 BRA `(.L_x_22937) ;  /* 0x00000000006c0947 */ /* 0x001fea0003800000 */
[----:B------:R-:W0:Y:S02]  /*6ff0*/  QSPC.E.S P0, RZ, [R6+-0x2] ;  /* 0xfffffe0006ff73aa */ /* 0x000e240000000500 */
[----:B0-----:R-:W-:Y:S05]  /*7000*/  @!P0 BRA `(.L_x_22939) ;  /* 0x0000000000208947 */ /* 0x001fea0003800000 */
[----:B------:R-:W-:Y:S02]  /*7010*/  MOV R4, R6 ;  /* 0x0000000600047202 */ /* 0x000fe40000000f00 */
[----:B------:R-:W-:Y:S02]  /*7020*/  PRMT R11, R8, 0x5410, R11 ;  /* 0x00005410080b7816 */ /* 0x000fe4000000000b */
[----:B------:R-:W-:-:S07]  /*7030*/  MOV R0, R4 ;  /* 0x0000000400007202 */ /* 0x000fce0000000f00 */
.L_x_22940:
[----:B------:R-:W0:Y:S02]  /*7040*/  LDS R4, [R0+-0x2] ;  /* 0xfffffe0000047984 */ /* 0x000e240000000800 */
[----:B0-----:R-:W-:-:S05]  /*7050*/  HADD2.BF16_V2 R5, R4, R11 ;  /* 0x0000000b04057230 */ /* 0x001fca0000200000 */
[----:B------:R-:W0:Y:S02]  /*7060*/  ATOMS.CAST.SPIN P0, [R0+-0x2], R4, R5 ;  /* 0xfffffe040000758d */ /* 0x000e240001800005 */
[----:B0-----:R-:W-:Y:S05]  /*7070*/  @!P0 BRA `(.L_x_22940) ;  /* 0xfffffffc00f08947 */ /* 0x001fea000383ffff */
[----:B------:R-:W-:Y:S05]  /*7080*/  BRA `(.L_x_22937) ;  /* 0x0000000000447947 */ /* 0x000fea0003800000 */
.L_x_22939:
[----:B------:R-:W2:Y:S02]  /*7090*/  LD.E R0, desc[UR36][R6.64+-0x2] ;  /* 0xfffffe2406007980 */ /* 0x000ea4000c101900 */
[----:B--2---:R-:W-:-:S05]  /*70a0*/  IMAD.IADD R3, R3, 0x1, R0 ;  /* 0x0000000103037824 */ /* 0x004fca00078e0200 */
[----:B------:R0:W-:Y:S01]  /*70b0*/  ST.E desc[UR36][R6.64+-0x2], R3 ;  /* 0xfffffe0306007985 */ /* 0x0001e2000c101924 */
[----:B------:R-:W-:Y:S05]  /*70c0*/  BRA `(.L_x_22937) ;  /* 0x0000000000347947 */ /* 0x000fea0003800000 */
.L_x_22938:
[C---:B------:R-:W-:Y:S02]  /*70d0*/  LOP3.LUT R4, R6.reuse, 0xfffffffd, RZ, 0xc0, !PT ;  /* 0xfffffffd06047812 */ /* 0x040fe400078ec0ff */
[----:B------:R-:W-:Y:S02]  /*70e0*/  MOV R5, R7 ;  /* 0x0000000700057202 */ /* 0x000fe40000000f00 */
[----:B------:R-:W-:-:S03]  /*70f0*/  LOP3.LUT R0, R6, 0x2, RZ, 0xc0, !PT ;  /* 0x0000000206007812 */ /* 0x000fc600078ec0ff */
[----:B------:R0:W5:Y:S01]  /*7100*/  LD.E R3, desc[UR36][R4.64] ;  /* 0x0000002404037980 */ /* 0x000162000c101900 */
[----:B------:R-:W-:Y:S01]  /*7110*/  ISETP.EQ.U32.AND P0, PT, R0, RZ, PT ;  /* 0x000000ff0000720c */ /* 0x000fe20003f02070 */
[----:B------:R-:W-:-:S05]  /*7120*/  IMAD.MOV.U32 R0, RZ, RZ, 0x3254 ;  /* 0x00003254ff007424 */ /* 0x000fca00078e00ff */
[----:B------:R-:W-:-:S07]  /*7130*/  SEL R8, R0, 0x7610, P0 ;  /* 0x0000761000087807 */ /* 0x000fce0000000000 */
.L_x_22941:
[----:B-----5:R-:W-:-:S05]  /*7140*/  HADD2.BF16_V2 R0, R3, R11.H0_H0 ;  /* 0x2000000b03007230 */ /* 0x020fca0000200000 */
[----:B------:R-:W-:-:S05]  /*7150*/  PRMT R9, R3, R8, R0 ;  /* 0x0000000803097216 */ /* 0x000fca0000000000 */
[----:B------:R-:W2:Y:S02]  /*7160*/  ATOM.E.CAS.STRONG.GPU PT, R0, [R4], R3, R9 ;  /* 0x000000030400738b */ /* 0x000ea400001ee109 */
[----:B--2---:R-:W-:Y:S02]  /*7170*/  ISETP.NE.U32.AND P0, PT, R0, R3, PT ;  /* 0x000000030000720c */ /* 0x004fe40003f05070 */
[----:B------:R-:W-:-:S11]  /*7180*/  MOV R3, R0 ;  /* 0x0000000000037202 */ /* 0x000fd60000000f00 */
[----:B------:R-:W-:Y:S05]  /*7190*/  @P0 BRA `(.L_x_22941) ;  /* 0xfffffffc00e80947 */ /* 0x000fea000383ffff */
.L_x_22937:
[----:B------:R-:W-:Y:S05]  /*71a0*/  BSYNC.RECONVERGENT B0 ;  /* 0x0000000000007941 */ /* 0x000fea0003800200 */
.L_x_22931:
[----:B------:R-:W-:-:S07]  /*71b0*/  VIADD R16, R16, 0x80 ;  /* 0x0000008010107836 */ /* 0x000fce0000000000 */
.L_x_22851:
[----:B------:R-:W-:Y:S05]  /*71c0*/  BSYNC.RECONVERGENT B6 ;  /* 0x0000000000067941 */ /* 0x000fea0003800200 */
.L_x_22850:
[----:B------:R-:W1:Y:S01]  /*71d0*/  LDCU.64 UR4, c[0x0][0x380] ;  /* 0x00007000ff0477ac */ /* 0x000e620008000a00 */
[----:B------:R-:W-:Y:S01]  /*71e0*/  BSSY.RECONVERGENT B6, `(.L_x_22942) ;  /* 0x0000706000067945 */ /* 0x000fe20003800200 */
[----:B-1----:R-:W-:-:S04]  /*71f0*/  ISETP.GE.U32.AND P0, PT, R16, UR4, PT ;  /* 0x0000000410007c0c */ /* 0x002fc8000bf06070 */
[----:B------:R-:W-:-:S13]  /*7200*/  ISETP.GE.AND.EX P0, PT, RZ, UR5, PT, P0 ;  /* 0x00000005ff007c0c */ /* 0x000fda000bf06300 */
[----:B------:R-:W-:Y:S05]  /*7210*/  @P0 BRA `(.L_x_22943) ;  /* 0x0000007000080947 */ /* 0x000fea0003800000 */
[----:B------:R-:W1:Y:S01]  /*7220*/  LDCU UR4, c[0x0][0x388] ;  /* 0x00007100ff0477ac */ /* 0x000e620008000800 */
[----:B------:R-:W-:Y:S02]  /*7230*/  HFMA2 R0, -RZ, RZ, 0, 0 ;  /* 0x00000000ff007431 */ /* 0x000fe400000001ff */
[----:B------:R-:W-:Y:S01]  /*7240*/  IMAD.MOV.U32 R17, RZ, RZ, RZ ;  /* 0x000000ffff117224 */ /* 0x000fe200078e00ff */
[----:B-1----:R-:W-:-:S09]  /*7250*/  UISETP.NE.AND UP0, UPT, UR4, URZ, UPT ;  /* 0x000000ff0400728c */ /* 0x002fd2000bf05270 */
[----:B------:R-:W-:Y:S05]  /*7260*/  BRA.U !UP0, `(.L_x_22944) ;  /* 0x0000001108a87547 */ /* 0x000fea000b800000 */
[----:B------:R-:W1:Y:S01]  /*7270*/  LDCU.64 UR4, c[0x0][0x390] ;  /* 0x00007200ff0477ac */ /* 0x000e620008000a00 */
[----:B0-----:R-:W-:Y:S01]  /*7280*/  MOV R4, RZ ;  /* 0x000000ff00047202 */ /* 0x001fe20000000f00 */
[----:B------:R-:W-:Y:S01]  /*7290*/  IMAD.MOV.U32 R5, RZ, RZ, R16 ;  /* 0x000000ffff057224 */ /* 0x000fe200078e0010 */
[----:B------:R-:W-:Y:S01]  /*72a0*/  ISETP.NE.AND P0, PT, R22, RZ, PT ;  /* 0x000000ff1600720c */ /* 0x000fe20003f05270 */
[----:B------:R-:W0:Y:S01]  /*72b0*/  LDCU UR6, c[0x0][0x38c] ;  /* 0x00007180ff0677ac */ /* 0x000e220008000800 */
[----:B------:R-:W2:Y:S01]  /*72c0*/  LDCU.64 UR8, c[0x0][0x4b8] ;  /* 0x00009700ff0877ac */ /* 0x000ea20008000a00 */
[----:B-1----:R-:W-:-:S05]  /*72d0*/  IMAD.HI.U32 R4, R16, UR4, R4 ;  /* 0x0000000410047c27 */ /* 0x002fca000f8e0004 */
[----:B------:R-:W-:-:S04]  /*72e0*/  SHF.R.U32.HI R5, RZ, UR5, R4 ;  /* 0x00000005ff057c19 */ /* 0x000fc80008011604 */
[----:B------:R-:W-:-:S05]  /*72f0*/  IADD3 R3, PT, PT, RZ, -R5, RZ ;  /* 0x80000005ff037210 */ /* 0x000fca0007ffe0ff */
        /* <DEDUP_REMOVED lines=289> */
.L_x_22944:
        /* <DEDUP_REMOVED lines=29> */
.L_x_22946:
[----:B------:R-:W-:Y:S05]  /*86e0*/  BSYNC.RECONVERGENT B7 ;  /* 0x0000000000077941 */ /* 0x000fea0003800200 */
.L_x_22945:
        /* <DEDUP_REMOVED lines=42> */
.L_x_22949:
        /* <DEDUP_REMOVED lines=17> */
.L_x_22950:
[----:B------:R-:W-:Y:S05]  /*8aa0*/  BSYNC.RECONVERGENT B0 ;  /* 0x0000000000007941 */ /* 0x000fea0003800200 */
.L_x_22948:
        /* <DEDUP_REMOVED lines=37> */
.L_x_22952:
        /* <DEDUP_REMOVED lines=18> */
.L_x_22953:
[----:B------:R-:W-:Y:S05]  /*8e20*/  BSYNC.RECONVERGENT B0 ;  /* 0x0000000000007941 */ /* 0x000fea0003800200 */
.L_x_22951:
        /* <DEDUP_REMOVED lines=37> */
.L_x_22955:
        /* <DEDUP_REMOVED lines=18> */
.L_x_22956:
[----:B------:R-:W-:Y:S05]  /*91a0*/  BSYNC.RECONVERGENT B0 ;  /* 0x0000000000007941 */ /* 0x000fea0003800200 */
.L_x_22954:
        /* <DEDUP_REMOVED lines=37> */
.L_x_22958:
        /* <DEDUP_REMOVED lines=18> */
.L_x_22959:
[----:B------:R-:W-:Y:S05]  /*9520*/  BSYNC.RECONVERGENT B0 ;  /* 0x0000000000007941 */ /* 0x000fea0003800200 */
.L_x_22957:
        /* <DEDUP_REMOVED lines=37> */
.L_x_22961:
        /* <DEDUP_REMOVED lines=18> */
.L_x_22962:
[----:B------:R-:W-:Y:S05]  /*98a0*/  BSYNC.RECONVERGENT B0 ;  /* 0x0000000000007941 */ /* 0x000fea0003800200 */
.L_x_22960:
        /* <DEDUP_REMOVED lines=37> */
.L_x_22964:
        /* <DEDUP_REMOVED lines=18> */
.L_x_22965:
[----:B------:R-:W-:Y:S05]  /*9c20*/  BSYNC.RECONVERGENT B0 ;  /* 0x0000000000007941 */ /* 0x000fea0003800200 */
.L_x_22963:
        /* <DEDUP_REMOVED lines=37> */
.L_x_22967:
        /* <DEDUP_REMOVED lines=18> */
.L_x_22968:
[----:B------:R-:W-:Y:S05]  /*9fa0*/  BSYNC.RECONVERGENT B0 ;  /* 0x0000000000007941 */ /* 0x000fea0003800200 */
.L_x_22966:
        /* <DEDUP_REMOVED lines=37> */
.L_x_22970:
        /* <DEDUP_REMOVED lines=18> */
.L_x_22971:
[----:B------:R-:W-:Y:S05]  /*a320*/  BSYNC.RECONVERGENT B0 ;  /* 0x0000000000007941 */ /* 0x000fea0003800200 */
.L_x_22969:
        /* <DEDUP_REMOVED lines=37> */
.L_x_22973:
        /* <DEDUP_REMOVED lines=18> */
.L_x_22974:
[----:B------:R-:W-:Y:S05]  /*a6a0*/  BSYNC.RECONVERGENT B0 ;  /* 0x0000000000007941 */ /* 0x000fea0003800200 */
.L_x_22972:
        /* <DEDUP_REMOVED lines=37> */
.L_x_22976:
        /* <DEDUP_REMOVED lines=18> */
.L_x_22977:
[----:B------:R-:W-:Y:S05]  /*aa20*/  BSYNC.RECONVERGENT B0 ;  /* 0x0000000000007941 */ /* 0x000fea0003800200 */
.L_x_22975:
        /* <DEDUP_REMOVED lines=37> */
.L_x_22979:
        /* <DEDUP_REMOVED lines=18> */
.L_x_22980:
[----:B------:R-:W-:Y:S05]  /*ada0*/  BSYNC.RECONVERGENT B0 ;  /* 0x0000000000007941 */ /* 0x000fea0003800200 */
.L_x_22978:
        /* <DEDUP_REMOVED lines=37> */
.L_x_22982:
        /* <DEDUP_REMOVED lines=18> */
.L_x_22983:
[----:B------:R-:W-:Y:S05]  /*b120*/  BSYNC.RECONVERGENT B0 ;  /* 0x0000000000007941 */ /* 0x000fea0003800200 */
.L_x_22981:
        /* <DEDUP_REMOVED lines=37> */
.L_x_22985:
        /* <DEDUP_REMOVED lines=18> */
.L_x_22986:
[----:B------:R-:W-:Y:S05]  /*b4a0*/  BSYNC.RECONVERGENT B0 ;  /* 0x0000000000007941 */ /* 0x000fea0003800200 */
.L_x_22984:
        /* <DEDUP_REMOVED lines=37> */
.L_x_22988:
        /* <DEDUP_REMOVED lines=18> */
.L_x_22989:
[----:B------:R-:W-:Y:S05]  /*b820*/  BSYNC.RECONVERGENT B0 ;  /* 0x0000000000007941 */ /* 0x000fea0003800200 */
.L_x_22987:
        /* <DEDUP_REMOVED lines=37> */
.L_x_22991:
        /* <DEDUP_REMOVED lines=18> */
.L_x_22992:
[----:B------:R-:W-:Y:S05]  /*bba0*/  BSYNC.RECONVERGENT B0 ;  /* 0x0000000000007941 */ /* 0x000fea0003800200 */
.L_x_22990:
        /* <DEDUP_REMOVED lines=37> */
.L_x_22994:
        /* <DEDUP_REMOVED lines=18> */
.L_x_22995:
[----:B------:R-:W-:Y:S05]  /*bf20*/  BSYNC.RECONVERGENT B0 ;  /* 0x0000000000007941 */ /* 0x000fea0003800200 */
.L_x_22993:
        /* <DEDUP_REMOVED lines=37> */
.L_x_22997:
        /* <DEDUP_REMOVED lines=18> */
.L_x_22998:
[----:B------:R-:W-:Y:S05]  /*c2a0*/  BSYNC.RECONVERGENT B0 ;  /* 0x0000000000007941 */ /* 0x000fea0003800200 */
.L_x_22996:
        /* <DEDUP_REMOVED lines=37> */
.L_x_23000:
        /* <DEDUP_REMOVED lines=18> */
.L_x_23001:
[----:B------:R-:W-:Y:S05]  /*c620*/  BSYNC.RECONVERGENT B0 ;  /* 0x0000000000007941 */ /* 0x000fea0003800200 */
.L_x_22999:
        /* <DEDUP_REMOVED lines=37> */
.L_x_23003:
        /* <DEDUP_REMOVED lines=18> */
.L_x_23004:
[----:B------:R-:W-:Y:S05]  /*c9a0*/  BSYNC.RECONVERGENT B0 ;  /* 0x0000000000007941 */ /* 0x000fea0003800200 */
.L_x_23002:
        /* <DEDUP_REMOVED lines=37> */
.L_x_23006:
        /* <DEDUP_REMOVED lines=18> */
.L_x_23007:
[----:B------:R-:W-:Y:S05]  /*cd20*/  BSYNC.RECONVERGENT B0 ;  /* 0x0000000000007941 */ /* 0x000fea0003800200 */
.L_x_23005:
        /* <DEDUP_REMOVED lines=37> */
.L_x_23009:
        /* <DEDUP_REMOVED lines=18> */
.L_x_23010:
[----:B------:R-:W-:Y:S05]  /*d0a0*/  BSYNC.RECONVERGENT B0 ;  /* 0x0000000000007941 */ /* 0x000fea0003800200 */
.L_x_23008:
        /* <DEDUP_REMOVED lines=37> */
.L_x_23012:
        /* <DEDUP_REMOVED lines=18> */
.L_x_23013:
[----:B------:R-:W-:Y:S05]  /*d420*/  BSYNC.RECONVERGENT B0 ;  /* 0x0000000000007941 */ /* 0x000fea0003800200 */
.L_x_23011:
        /* <DEDUP_REMOVED lines=37> */
.L_x_23015:
        /* <DEDUP_REMOVED lines=18> */
.L_x_23016:
[----:B------:R-:W-:Y:S05]  /*d7a0*/  BSYNC.RECONVERGENT B0 ;  /* 0x0000000000007941 */ /* 0x000fea0003800200 */
.L_x_23014:
        /* <DEDUP_REMOVED lines=36> */
.L_x_23018:
        /* <DEDUP_REMOVED lines=16> */
.L_x_23019:
[----:B------:R-:W-:Y:S05]  /*daf0*/  BSYNC.RECONVERGENT B0 ;  /* 0x0000000000007941 */ /* 0x000fea0003800200 */
.L_x_23017:
        /* <DEDUP_REMOVED lines=24> */
[----:B------:R-:W-:-:S05]  /*dc80*/  IADD3 R3, PT, PT, RZ, -R0, RZ ;  /* 0x80000000ff037210 */ /* 0x000fca0007ffe0ff */
[----:B------:R-:W-:-:S05]  /*dc90*/  IMAD R4, R3, UR4, R6 ;  /* 0x0000000403047c24 */ /* 0x000fca000f8e0206 */
[----:B------:R-:W-:-:S13]  /*dca0*/  ISETP.GE.U32.AND P0, PT, R4, UR4, PT ;  /* 0x0000000404007c0c */ /* 0x000fda000bf06070 */
[----:B------:R-:W-:-:S05]  /*dcb0*/  @P0 VIADD R4, R4, -UR4 ;  /* 0x8000000404040c36 */ /* 0x000fca0008000000 */
[----:B------:R-:W-:-:S13]  /*dcc0*/  ISETP.GE.U32.AND P0, PT, R4, UR4, PT ;  /* 0x0000000404007c0c */ /* 0x000fda000bf06070 */
[----:B------:R-:W-:Y:S02]  /*dcd0*/  @P0 IADD3 R4, PT, PT, R4, -UR4, RZ ;  /* 0x8000000404040c10 */ /* 0x000fe4000fffe0ff */
[----:B------:R-:W-:Y:S01]  /*dce0*/  @!P1 LOP3.LUT R4, RZ, UR4, RZ, 0x33, !PT ;  /* 0x00000004ff049c12 */ /* 0x000fe2000f8e33ff */
[----:B------:R-:W-:Y:S06]  /*dcf0*/  BRA `(.L_x_23022) ;  /* 0x0000000000187947 */ /* 0x000fec0003800000 */
.L_x_23021:
[----:B------:R-:W-:Y:S01]  /*dd00*/  MOV R8, R6 ;  /* 0x0000000600087202 */ /* 0x000fe20000000f00 */
[----:B------:R-:W-:Y:S01]  /*dd10*/  IMAD.MOV.U32 R10, RZ, RZ, R7 ;  /* 0x000000ffff0a7224 */ /* 0x000fe200078e0007 */
[----:B------:R-:W-:-:S07]  /*dd20*/  MOV R9, 0xdd40 ;  /* 0x0000dd4000097802 */ /* 0x000fce0000000f00 */
[----:B------:R-:W-:Y:S05]  /*dd30*/  CALL.REL.NOINC `($__internal_27_$__cuda_sm20_rem_u64) ;  /* 0x000000e800ec7944 */ /* 0x000fea0003c00000 */
[----:B------:R-:W-:Y:S01]  /*dd40*/  MOV R4, R0 ;  /* 0x0000000000047202 */ /* 0x000fe20000000f00 */
[----:B------:R-:W-:-:S07]  /*dd50*/  IMAD.MOV.U32 R5, RZ, RZ, R3 ;  /* 0x000000ffff057224 */ /* 0x000fce00078e0003 */
.L_x_23022:
[----:B------:R-:W-:Y:S05]  /*dd60*/  BSYNC.RECONVERGENT B0 ;  /* 0x0000000000007941 */ /* 0x000fea0003800200 */
.L_x_23020:
[----:B------:R-:W0:Y:S02]  /*dd70*/  LDCU.64 UR4, c[0x0][0x730] ;  /* 0x0000e600ff0477ac */ /* 0x000e240008000a00 */
[----:B0-----:R-:W-:Y:S02]  /*dd80*/  IMAD R3, R5, UR4, RZ ;  /* 0x0000000405037c24 */ /* 0x001fe4000f8e02ff */
[----:B------:R-:W-:-:S04]  /*dd90*/  IMAD.WIDE.U32 R20, R4, UR4, R20 ;  /* 0x0000000404147c25 */ /* 0x000fc8000f8e0014 */
[----:B------:R-:W-:-:S05]  /*dda0*/  IMAD R3, R4, UR5, R3 ;  /* 0x0000000504037c24 */ /* 0x000fca000f8e0203 */
[----:B------:R-:W-:-:S07]  /*ddb0*/  IADD3 R21, PT, PT, R21, R3, RZ ;  /* 0x0000000315157210 */ /* 0x000fce0007ffe0ff */
.L_x_22947:
        /* <DEDUP_REMOVED lines=11> */
[----:B------:R-:W-:-:S04]  /*de70*/  ISETP.EQ.U32.AND P0, PT, R0, RZ, PT ;  /* 0x000000ff0000720c */ /* 0x000fc80003f02070 */
[----:B------:R-:W-:-:S13]  /*de80*/  ISETP.EQ.AND.EX P0, PT, RZ, RZ, PT, P0 ;  /* 0x000000ffff00720c */ /* 0x000fda0003f02300 */
[----:B-1----:R-:W-:Y:S05]  /*de90*/  @!P1 BRA P0, `(.L_x_23024) ;  /* 0x00000000009c9947 */ /* 0x002fea0000000000 */
[----:B------:R-:W-:Y:S01]  /*dea0*/  ISETP.NE.U32.AND P0, PT, R0, RZ, PT ;  /* 0x000000ff0000720c */ /* 0x000fe20003f05070 */
[----:B------:R-:W-:Y:S01]  /*deb0*/  BSSY.RECONVERGENT B1, `(.L_x_23025) ;  /* 0x0000024000017945 */ /* 0x000fe20003800200 */
        /* <DEDUP_REMOVED lines=13> */
.L_x_23029:
[----:B------:R-:W0:Y:S02]  /*df90*/  LDS R4, [R0+-0x2] ;  /* 0xfffffe0000047984 */ /* 0x000e240000000800 */
[----:B0-----:R-:W-:-:S05]  /*dfa0*/  HFMA2.BF16_V2 R5, R4, 1, 1, R3 ;  /* 0x3f803f8004057831 */ /* 0x001fca0000200003 */
[----:B------:R-:W0:Y:S02]  /*dfb0*/  ATOMS.CAST.SPIN P0, [R0+-0x2], R4, R5 ;  /* 0xfffffe040000758d */ /* 0x000e240001800005 */
[----:B0-----:R-:W-:Y:S05]  /*dfc0*/  @!P0 BRA `(.L_x_23029) ;  /* 0xfffffffc00f08947 */ /* 0x001fea000383ffff */
[----:B------:R-:W-:Y:S05]  /*dfd0*/  BRA `(.L_x_23027) ;  /* 0x0000000000447947 */ /* 0x000fea0003800000 */
.L_x_23028:
[----:B------:R-:W2:Y:S02]  /*dfe0*/  LD.E R0, desc[UR36][R6.64+-0x2] ;  /* 0xfffffe2406007980 */ /* 0x000ea4000c101900 */
[----:B--2---:R-:W-:-:S05]  /*dff0*/  IMAD.IADD R3, R3, 0x1, R0 ;  /* 0x0000000103037824 */ /* 0x004fca00078e0200 */
[----:B------:R0:W-:Y:S01]  /*e000*/  ST.E desc[UR36][R6.64+-0x2], R3 ;  /* 0xfffffe0306007985 */ /* 0x0001e2000c101924 */
[----:B------:R-:W-:Y:S05]  /*e010*/  BRA `(.L_x_23027) ;  /* 0x0000000000347947 */ /* 0x000fea0003800000 */
.L_x_23026:
[C---:B------:R-:W-:Y:S01]  /*e020*/  LOP3.LUT R4, R6.reuse, 0xfffffffd, RZ, 0xc0, !PT ;  /* 0xfffffffd06047812 */ /* 0x040fe200078ec0ff */
[----:B------:R-:W-:Y:S01]  /*e030*/  IMAD.MOV.U32 R10, RZ, RZ, 0x3254 ;  /* 0x00003254ff0a7424 */ /* 0x000fe200078e00ff */
[----:B------:R-:W-:Y:S02]  /*e040*/  MOV R5, R7 ;  /* 0x0000000700057202 */ /* 0x000fe40000000f00 */
[----:B------:R-:W-:-:S03]  /*e050*/  LOP3.LUT R0, R6, 0x2, RZ, 0xc0, !PT ;  /* 0x0000000206007812 */ /* 0x000fc600078ec0ff */
[----:B------:R0:W5:Y:S01]  /*e060*/  LD.E R3, desc[UR36][R4.64] ;  /* 0x0000002404037980 */ /* 0x000162000c101900 */
[----:B------:R-:W-:-:S04]  /*e070*/  ISETP.EQ.U32.AND P0, PT, R0, RZ, PT ;  /* 0x000000ff0000720c */ /* 0x000fc80003f02070 */
[----:B------:R-:W-:-:S09]  /*e080*/  SEL R10, R10, 0x7610, P0 ;  /* 0x000076100a0a7807 */ /* 0x000fd20000000000 */
.L_x_23030:
[----:B-----5:R-:W-:-:S05]  /*e090*/  HADD2.BF16_V2 R0, R3, R8.H0_H0 ;  /* 0x2000000803007230 */ /* 0x020fca0000200000 */
[----:B------:R-:W-:-:S05]  /*e0a0*/  PRMT R9, R3, R10, R0 ;  /* 0x0000000a03097216 */ /* 0x000fca0000000000 */
[----:B------:R-:W2:Y:S02]  /*e0b0*/  ATOM.E.CAS.STRONG.GPU PT, R0, [R4], R3, R9 ;  /* 0x000000030400738b */ /* 0x000ea400001ee109 */
[----:B--2---:R-:W-:Y:S02]  /*e0c0*/  ISETP.NE.U32.AND P0, PT, R0, R3, PT ;  /* 0x000000030000720c */ /* 0x004fe40003f05070 */
[----:B------:R-:W-:-:S11]  /*e0d0*/  MOV R3, R0 ;  /* 0x0000000000037202 */ /* 0x000fd60000000f00 */
[----:B------:R-:W-:Y:S05]  /*e0e0*/  @P0 BRA `(.L_x_23030) ;  /* 0xfffffffc00e80947 */ /* 0x000fea000383ffff */
.L_x_23027:
[----:B------:R-:W-:Y:S05]  /*e0f0*/  BSYNC.RECONVERGENT B1 ;  /* 0x0000000000017941 */ /* 0x000fea0003800200 */
.L_x_23025:
[----:B------:R-:W-:Y:S05]  /*e100*/  BRA `(.L_x_23031) ;  /* 0x0000000000447947 */ /* 0x000fea0003800000 */
.L_x_23024:
[----:B------:R-:W0:Y:S02]  /*e110*/  I2F.BF16.RZ R9, RZ ;  /* 0x000000ff00097306 */ /* 0x000e24000020e400 */
[----:B0----5:R-:W-:-:S05]  /*e120*/  PRMT R3, R8, 0x5410, R9 ;  /* 0x0000541008037816 */ /* 0x021fca0000000009 */
[----:B------:R0:W-:Y:S02]  /*e130*/  ATOM.E.ADD.BF16x2.RN.STRONG.GPU P0, RZ, desc[UR36][R6.64], R3 ;  /* 0x8000000306ff79a2 */ /* 0x0001e4000c10e724 */
[----:B0-----:R-:W-:Y:S05]  /*e140*/  @P0 BRA `(.L_x_23031) ;  /* 0x0000000000340947 */ /* 0x001fea0003800000 */
[----:B------:R-:W0:Y:S02]  /*e150*/  QSPC.E.S P0, RZ, [R6] ;  /* 0x0000000006ff73aa */ /* 0x000e240000000500 */
[----:B0-----:R-:W-:Y:S05]  /*e160*/  @!P0 BRA `(.L_x_23032) ;  /* 0x0000000000208947 */ /* 0x001fea0003800000 */
[----:B------:R-:W-:Y:S01]  /*e170*/  IMAD.MOV.U32 R4, RZ, RZ, R6 ;  /* 0x000000ffff047224 */ /* 0x000fe200078e0006 */
[----:B------:R-:W-:-:S04]  /*e180*/  PRMT R3, R8, 0x5410, R9 ;  /* 0x0000541008037816 */ /* 0x000fc80000000009 */
[----:B------:R-:W-:-:S07]  /*e190*/  MOV R0, R4 ;  /* 0x0000000400007202 */ /* 0x000fce0000000f00 */
.L_x_23033:
[----:B------:R-:W0:Y:S02]  /*e1a0*/  LDS R4, [R0] ;  /* 0x0000000000047984 */ /* 0x000e240000000800 */
[----:B0-----:R-:W-:-:S05]  /*e1b0*/  HFMA2.BF16_V2 R5, R4, 1, 1, R3 ;  /* 0x3f803f8004057831 */ /* 0x001fca0000200003 */
[----:B------:R-:W0:Y:S02]  /*e1c0*/  ATOMS.CAST.SPIN P0, [R0], R4, R5 ;  /* 0x000000040000758d */ /* 0x000e240001800005 */
[----:B0-----:R-:W-:Y:S05]  /*e1d0*/  @!P0 BRA `(.L_x_23033) ;  /* 0xfffffffc00f08947 */ /* 0x001fea000383ffff */
[----:B------:R-:W-:Y:S05]  /*e1e0*/  BRA `(.L_x_23031) ;  /* 0x00000000000c7947 */ /* 0x000fea0003800000 */
.L_x_23032:
[----:B------:R-:W2:Y:S02]  /*e1f0*/  LD.E R0, desc[UR36][R6.64] ;  /* 0x0000002406007980 */ /* 0x000ea4000c101900 */
[----:B--2---:R-:W-:-:S05]  /*e200*/  IADD3 R3, PT, PT, R3, R0, RZ ;  /* 0x0000000003037210 */ /* 0x004fca0007ffe0ff */
[----:B------:R1:W-:Y:S02]  /*e210*/  ST.E desc[UR36][R6.64], R3 ;  /* 0x0000000306007985 */ /* 0x0003e4000c101924 */
.L_x_23031:
[----:B------:R-:W-:Y:S05]  /*e220*/  BSYNC.RECONVERGENT B0 ;  /* 0x0000000000007941 */ /* 0x000fea0003800200 */
.L_x_23023:
[----:B------:R-:W-:-:S07]  /*e230*/  VIADD R16, R16, 0x80 ;  /* 0x0000008010107836 */ /* 0x000fce0000000000 */
.L_x_22943:
[----:B------:R-:W-:Y:S05]  /*e240*/  BSYNC.RECONVERGENT B6 ;  /* 0x0000000000067941 */ /* 0x000fea0003800200 */
.L_x_22942:
[----:B------:R-:W2:Y:S01]  /*e250*/  LDCU.64 UR4, c[0x0][0x380] ;  /* 0x00007000ff0477ac */ /* 0x000ea20008000a00 */
[----:B------:R-:W-:Y:S01]  /*e260*/  BSSY.RECONVERGENT B6, `(.L_x_23034) ;  /* 0x0000706000067945 */ /* 0x000fe20003800200 */
[----:B--2---:R-:W-:-:S04]  /*e270*/  ISETP.GE.U32.AND P0, PT, R16, UR4, PT ;  /* 0x0000000410007c0c */ /* 0x004fc8000bf06070 */
[----:B------:R-:W-:-:S13]  /*e280*/  ISETP.GE.AND.EX P0, PT, RZ, UR5, PT, P0 ;  /* 0x00000005ff007c0c */ /* 0x000fda000bf06300 */
[----:B------:R-:W-:Y:S05]  /*e290*/  @P0 BRA `(.L_x_23035) ;  /* 0x0000007000080947 */ /* 0x000fea0003800000 */
[----:B------:R-:W2:Y:S01]  /*e2a0*/  LDCU UR4, c[0x0][0x388] ;  /* 0x00007100ff0477ac */ /* 0x000ea20008000800 */
[----:B------:R-:W-:Y:S01]  /*e2b0*/  MOV R0, RZ ;  /* 0x000000ff00007202 */ /* 0x000fe20000000f00 */
[----:B------:R-:W-:Y:S01]  /*e2c0*/  IMAD.MOV.U32 R17, RZ, RZ, RZ ;  /* 0x000000ffff117224 */ /* 0x000fe200078e00ff */
[----:B--2---:R-:W-:-:S09]  /*e2d0*/  UISETP.NE.AND UP0, UPT, UR4, URZ, UPT ;  /* 0x000000ff0400728c */ /* 0x004fd2000bf05270 */
[----:B------:R-:W-:Y:S05]  /*e2e0*/  BRA.U !UP0, `(.L_x_23036) ;  /* 0x0000001108a87547 */ /* 0x000fea000b800000 */
[----:B------:R-:W2:Y:S01]  /*e2f0*/  LDCU.64 UR4, c[0x0][0x390] ;  /* 0x00007200ff0477ac */ /* 0x000ea20008000a00 */
[----:B0-----:R-:W-:Y:S02]  /*e300*/  HFMA2 R4, -RZ, RZ, 0, 0 ;  /* 0x00000000ff047431 */ /* 0x001fe400000001ff */
[----:B------:R-:W-:Y:S01]  /*e310*/  IMAD.MOV.U32 R5, RZ, RZ, R16 ;  /* 0x000000ffff057224 */ /* 0x000fe200078e0010 */
[----:B------:R-:W-:Y:S01]  /*e320*/  ISETP.NE.AND P0, PT, R22, RZ, PT ;  /* 0x000000ff1600720c */ /* 0x000fe20003f05270 */
[----:B------:R-:W0:Y:S01]  /*e330*/  LDCU UR6, c[0x0][0x38c] ;  /* 0x00007180ff0677ac */ /* 0x000e220008000800 */
[----:B------:R-:W3:Y:S01]  /*e340*/  LDCU.64 UR8, c[0x0][0x4b8] ;  /* 0x00009700ff0877ac */ /* 0x000ee20008000a00 */
[----:B--2---:R-:W-:-:S05]  /*e350*/  IMAD.HI.U32 R4, R16, UR4, R4 ;  /* 0x0000000410047c27 */ /* 0x004fca000f8e0004 */
[----:B------:R-:W-:-:S04]  /*e360*/  SHF.R.U32.HI R5, RZ, UR5, R4 ;  /* 0x00000005ff057c19 */ /* 0x000fc80008011604 */
[----:B-1----:R-:W-:-:S05]  /*e370*/  IADD3 R3, PT, PT, RZ, -R5, RZ ;  /* 0x80000005ff037210 */ /* 0x002fca0007ffe0ff */
[----:B0-----:R-:W-:-:S04]  /*e380*/  IMAD R0, R3, UR6, R16 ;  /* 0x0000000603007c24 */ /* 0x001fc8000f8e0210 */
        /* <DEDUP_REMOVED lines=288> */
.L_x_23036:
        /* <DEDUP_REMOVED lines=17> */
[----:B------:R2:W3:Y:S01]  /*f6a0*/  LDC.64 R14, c[0x4][R0] ;  /* 0x01000000000e7b82 */ /* 0x0004e20000000a00 */
[----:B------:R-:W1:Y:S01]  /*f6b0*/  LDCU.64 UR6, c[0x4][0x4c0] ;  /* 0x01009800ff0677ac */ /* 0x000e620008000a00 */
[----:B------:R-:W-:Y:S01]  /*f6c0*/  MOV R13, RZ ;  /* 0x000000ff000d7202 */ /* 0x000fe20000000f00 */
[----:B------:R-:W4:Y:S01]  /*f6d0*/  LDCU.64 UR8, c[0x4][0x248] ;  /* 0x01004900ff0877ac */ /* 0x000f220008000a00 */
[----:B0-----:R-:W-:Y:S01]  /*f6e0*/  MOV R4, UR4 ;  /* 0x0000000400047c02 */ /* 0x001fe20008000f00 */
[----:B------:R-:W-:Y:S01]  /*f6f0*/  IMAD.U32 R5, RZ, RZ, UR5 ;  /* 0x00000005ff057e24 */ /* 0x000fe2000f8e00ff */
[----:B-1----:R-:W-:Y:S01]  /*f700*/  MOV R6, UR6 ;  /* 0x0000000600067c02 */ /* 0x002fe20008000f00 */
[----:B------:R-:W-:Y:S01]  /*f710*/  IMAD.U32 R7, RZ, RZ, UR7 ;  /* 0x00000007ff077e24 */ /* 0x000fe2000f8e00ff */
[----:B----4-:R-:W-:Y:S01]  /*f720*/  MOV R10, UR8 ;  /* 0x00000008000a7c02 */ /* 0x010fe20008000f00 */
[----:B--2---:R-:W-:-:S07]  /*f730*/  IMAD.U32 R11, RZ, RZ, UR9 ;  /* 0x00000009ff0b7e24 */ /* 0x004fce000f8e00ff */
[----:B------:R-:W-:-:S07]  /*f740*/  LEPC R20, `(.L_x_23038) ;  /* 0x000000001014794e */ /* 0x000fce0000000000 */
[----:B---3--:R-:W-:Y:S05]  /*f750*/  CALL.ABS.NOINC R14 ;  /* 0x000000000e007343 */ /* 0x008fea0003c00000 */
.L_x_23038:
[----:B------:R-:W-:Y:S05]  /*f760*/  BSYNC.RECONVERGENT B7 ;  /* 0x0000000000077941 */ /* 0x000fea0003800200 */
.L_x_23037:
[----:B------:R-:W0:Y:S01]  /*f770*/  LDC R0, c[0x0][0x5a0] ;  /* 0x00016800ff007b82 */ /* 0x000e220000000800 */
[----:B------:R-:W2:Y:S01]  /*f780*/  LDCU.64 UR4, c[0x0][0x590] ;  /* 0x0000b200ff0477ac */ /* 0x000ea20008000a00 */
[----:B------:R-:W-:Y:S02]  /*f790*/  ISETP.NE.AND P1, PT, RZ, UR44, PT ;  /* 0x0000002cff007c0c */ /* 0x000fe4000bf25270 */
[--C-:B------:R-:W-:Y:S02]  /*f7a0*/  SHF.R.S32.HI R13, RZ, 0x1f, R19.reuse ;  /* 0x0000001fff0d7819 */ /* 0x100fe40000011413 */
[----:B-1----:R-:W-:Y:S02]  /*f7b0*/  SHF.R.S32.HI R3, RZ, 0x1f, R19 ;  /* 0x0000001fff037819 */ /* 0x002fe40000011413 */
[----:B--2---:R-:W-:Y:S02]  /*f7c0*/  LOP3.LUT R13, R13, UR4, RZ, 0xc0, !PT ;  /* 0x000000040d0d7c12 */ /* 0x004fe4000f8ec0ff */
        /* <DEDUP_REMOVED lines=36> */
.L_x_23041:
        /* <DEDUP_REMOVED lines=17> */
.L_x_23042:
[----:B------:R-:W-:Y:S05]  /*fb20*/  BSYNC.RECONVERGENT B0 ;  /* 0x0000000000007941 */ /* 0x000fea0003800200 */
.L_x_23040:
        /* <DEDUP_REMOVED lines=37> */
.L_x_23044:
        /* <DEDUP_REMOVED lines=18> */
.L_x_23045:
[----:B------:R-:W-:Y:S05]  /*fea0*/  BSYNC.RECONVERGENT B0 ;  /* 0x0000000000007941 */ /* 0x000fea0003800200 */
.L_x_23043:
        /* <DEDUP_REMOVED lines=37> */
.L_x_23047:
        /* <DEDUP_REMOVED lines=18> */
.L_x_23048:
[----:B------:R-:W-:Y:S05]  /*10220*/  BSYNC.RECONVERGENT B0 ;  /* 0x0000000000007941 */ /* 0x000fea0003800200 */
.L_x_23046:
        /* <DEDUP_REMOVED lines=37> */
.L_x_23050:
        /* <DEDUP_REMOVED lines=18> */
.L_x_23051:
[----:B------:R-:W-:Y:S05]  /*105a0*/  BSYNC.RECONVERGENT B0 ;  /* 0x0000000000007941 */ /* 0x000fea0003800200 */
.L_x_23049:
        /* <DEDUP_REMOVED lines=37> */
.L_x_23053:
        /* <DEDUP_REMOVED lines=18> */
.L_x_23054:
[----:B------:R-:W-:Y:S05]  /*10920*/  BSYNC.RECONVERGENT B0 ;  /* 0x0000000000007941 */ /* 0x000fea0003800200 */
.L_x_23052:
        /* <DEDUP_REMOVED lines=37> */
.L_x_23056:
        /* <DEDUP_REMOVED lines=18> */
.L_x_23057:
[----:B------:R-:W-:Y:S05]  /*10ca0*/  BSYNC.RECONVERGENT B0 ;  /* 0x0000000000007941 */ /* 0x000fea0003800200 */
.L_x_23055:
        /* <DEDUP_REMOVED lines=37> */
.L_x_23059:
        /* <DEDUP_REMOVED lines=18> */
.L_x_23060:
[----:B------:R-:W-:Y:S05]  /*11020*/  BSYNC.RECONVERGENT B0 ;  /* 0x0000000000007941 */ /* 0x000fea0003800200 */
.L_x_23058:
        /* <DEDUP_REMOVED lines=37> */
.L_x_23062:
        /* <DEDUP_REMOVED lines=18> */
.L_x_23063:
[----:B------:R-:W-:Y:S05]  /*113a0*/  BSYNC.RECONVERGENT B0 ;  /* 0x0000000000007941 */ /* 0x000fea0003800200 */
.L_x_23061:
        /* <DEDUP_REMOVED lines=37> */
.L_x_23065:
        /* <DEDUP_REMOVED lines=18> */
.L_x_23066:
[----:B------:R-:W-:Y:S05]  /*11720*/  BSYNC.RECONVERGENT B0 ;  /* 0x0000000000007941 */ /* 0x000fea0003800200 */
.L_x_23064:
        /* <DEDUP_REMOVED lines=37> */
.L_x_23068:
        /* <DEDUP_REMOVED lines=18> */
.L_x_23069:
[----:B------:R-:W-:Y:S05]  /*11aa0*/  BSYNC.RECONVERGENT B0 ;  /* 0x0000000000007941 */ /* 0x000fea0003800200 */
.L_x_23067:
        /* <DEDUP_REMOVED lines=33> */
[----:B------:R-:W-:-:S05]  /*11cc0*/  IADD3 R5, PT, PT, RZ, -R0, RZ ;  /* 0x80000000ff057210 */ /* 0x000fca0007ffe0ff */
[----:B------:R-:W-:Y:S01]  /*11cd0*/  IMAD R4, R5, UR4, R12 ;  /* 0x0000000405047c24 */ /* 0x000fe2000f8e020c */
[----:B------:R-:W-:Y:S01]  /*11ce0*/  MOV R12, R0 ;  /* 0x00000000000c7202 */ /* 0x000fe20000000f00 */
[----:B------:R-:W-:Y:S06]  /*11cf0*/  BRA `(.L_x_23072) ;  /* 0x0000000000487947 */ /* 0x000fec0003800000 */
.L_x_23071:
[----:B------:R-:W0:Y:S01]  /*11d00*/  LDCU.64 UR4, c[0x0][0x5f8] ;  /* 0x0000bf00ff0477ac */ /* 0x000e220008000a00 */
[----:B------:R-:W-:Y:S01]  /*11d10*/  IMAD.MOV.U32 R10, RZ, RZ, R12 ;  /* 0x000000ffff0a7224 */ /* 0x000fe200078e000c */
[----:B------:R-:W-:Y:S01]  /*11d20*/  MOV R0, 0x11d70 ;  /* 0x00011d7000007802 */ /* 0x000fe20000000f00 */
[----:B------:R-:W-:Y:S01]  /*11d30*/  IMAD.MOV.U32 R9, RZ, RZ, R13 ;  /* 0x000000ffff097224 */ /* 0x000fe200078e000d */
[----:B0-----:R-:W-:Y:S02]  /*11d40*/  MOV R4, UR4 ;  /* 0x0000000400047c02 */ /* 0x001fe40008000f00 */
[----:B------:R-:W-:-:S07]  /*11d50*/  MOV R3, UR5 ;  /* 0x0000000500037c02 */ /* 0x000fce0008000f00 */
[----:B------:R-:W-:Y:S05]  /*11d60*/  CALL.REL.NOINC `($__internal_26_$__cuda_sm20_div_u64) ;  /* 0x000000a400c07944 */ /* 0x000fea0003c00000 */
        /* <DEDUP_REMOVED lines=11> */
.L_x_23072:
[----:B------:R-:W-:Y:S05]  /*11e20*/  BSYNC.RECONVERGENT B0 ;  /* 0x0000000000007941 */ /* 0x000fea0003800200 */
.L_x_23070:
        /* <DEDUP_REMOVED lines=37> */
.L_x_23074:
[----:B------:R-:W0:Y:S01]  /*12080*/  LDCU.64 UR4, c[0x0][0x600] ;  /* 0x0000c000ff0477ac */ /* 0x000e220008000a00 */
[----:B------:R-:W-:Y:S02]  /*12090*/  MOV R10, R12 ;  /* 0x0000000c000a7202 */ /* 0x000fe40000000f00 */
        /* <DEDUP_REMOVED lines=16> */
.L_x_23075:
[----:B------:R-:W-:Y:S05]  /*121a0*/  BSYNC.RECONVERGENT B0 ;  /* 0x0000000000007941 */ /* 0x000fea0003800200 */
.L_x_23073:
        /* <DEDUP_REMOVED lines=33> */
[----:B------:R-:W-:-:S05]  /*123c0*/  IADD3 R5, PT, PT, RZ, -R0, RZ ;  /* 0x80000000ff057210 */ /* 0x000fca0007ffe0ff */
[----:B------:R-:W-:Y:S02]  /*123d0*/  IMAD R4, R5, UR4, R12 ;  /* 0x0000000405047c24 */ /* 0x000fe4000f8e020c */
[----:B------:R-:W-:Y:S01]  /*123e0*/  IMAD.MOV.U32 R12, RZ, RZ, R0 ;  /* 0x000000ffff0c7224 */ /* 0x000fe200078e0000 */
[----:B------:R-:W-:Y:S06]  /*123f0*/  BRA `(.L_x_23078) ;  /* 0x0000000000487947 */ /* 0x000fec0003800000 */
.L_x_23077:
[----:B------:R-:W0:Y:S01]  /*12400*/  LDCU.64 UR4, c[0x0][0x608] ;  /* 0x0000c100ff0477ac */ /* 0x000e220008000a00 */
[----:B------:R-:W-:Y:S02]  /*12410*/  MOV R10, R12 ;  /* 0x0000000c000a7202 */ /* 0x000fe40000000f00 */
[----:B------:R-:W-:Y:S02]  /*12420*/  MOV R9, R13 ;  /* 0x0000000d00097202 */ /* 0x000fe40000000f00 */
[----:B------:R-:W-:Y:S01]  /*12430*/  MOV R0, 0x12470 ;  /* 0x0001247000007802 */ /* 0x000fe20000000f00 */
[----:B0-----:R-:W-:Y:S01]  /*12440*/  IMAD.U32 R4, RZ, RZ, UR4 ;  /* 0x00000004ff047e24 */ /* 0x001fe2000f8e00ff */
[----:B------:R-:W-:-:S07]  /*12450*/  MOV R3, UR5 ;  /* 0x0000000500037c02 */ /* 0x000fce0008000f00 */
        /* <DEDUP_REMOVED lines=12> */
.L_x_23078:
[----:B------:R-:W-:Y:S05]  /*12520*/  BSYNC.RECONVERGENT B0 ;  /* 0x0000000000007941 */ /* 0x000fea0003800200 */
.L_x_23076:
        /* <DEDUP_REMOVED lines=37> */
.L_x_23080:
        /* <DEDUP_REMOVED lines=18> */
.L_x_23081:
[----:B------:R-:W-:Y:S05]  /*128a0*/  BSYNC.RECONVERGENT B0 ;  /* 0x0000000000007941 */ /* 0x000fea0003800200 */
.L_x_23079:
        /* <DEDUP_REMOVED lines=37> */
.L_x_23083:
        /* <DEDUP_REMOVED lines=18> */
.L_x_23084:
[----:B------:R-:W-:Y:S05]  /*12c20*/  BSYNC.RECONVERGENT B0 ;  /* 0x0000000000007941 */ /* 0x000fea0003800200 */
.L_x_23082:
        /* <DEDUP_REMOVED lines=37> */
.L_x_23086:
        /* <DEDUP_REMOVED lines=18> */
.L_x_23087:
[----:B------:R-:W-:Y:S05]  /*12fa0*/  BSYNC.RECONVERGENT B0 ;  /* 0x0000000000007941 */ /* 0x000fea0003800200 */
.L_x_23085:
        /* <DEDUP_REMOVED lines=37> */
.L_x_23089:
        /* <DEDUP_REMOVED lines=18> */
.L_x_23090:
[----:B------:R-:W-:Y:S05]  /*13320*/  BSYNC.RECONVERGENT B0 ;  /* 0x0000000000007941 */ /* 0x000fea0003800200 */
.L_x_23088:
        /* <DEDUP_REMOVED lines=37> */
.L_x_23092:
        /* <DEDUP_REMOVED lines=18> */
.L_x_23093:
[----:B------:R-:W-:Y:S05]  /*136a0*/  BSYNC.RECONVERGENT B0 ;  /* 0x0000000000007941 */ /* 0x000fea0003800200 */
.L_x_23091:
        /* <DEDUP_REMOVED lines=37> */
.L_x_23095:
        /* <DEDUP_REMOVED lines=18> */
.L_x_23096:
[----:B------:R-:W-:Y:S05]  /*13a20*/  BSYNC.RECONVERGENT B0 ;  /* 0x0000000000007941 */ /* 0x000fea0003800200 */
.L_x_23094:
        /* <DEDUP_REMOVED lines=37> */
.L_x_23098:
        /* <DEDUP_REMOVED lines=18> */
.L_x_23099:
[----:B------:R-:W-:Y:S05]  /*13da0*/  BSYNC.RECONVERGENT B0 ;  /* 0x0000000000007941 */ /* 0x000fea0003800200 */
.L_x_23097:
        /* <DEDUP_REMOVED lines=37> */
.L_x_23101:
        /* <DEDUP_REMOVED lines=18> */
.L_x_23102:
[----:B------:R-:W-:Y:S05]  /*14120*/  BSYNC.RECONVERGENT B0 ;  /* 0x0000000000007941 */ /* 0x000fea0003800200 */
.L_x_23100:
        /* <DEDUP_REMOVED lines=37> */
.L_x_23104:
        /* <DEDUP_REMOVED lines=18> */
.L_x_23105:
[----:B------:R-:W-:Y:S05]  /*144a0*/  BSYNC.RECONVERGENT B0 ;  /* 0x0000000000007941 */ /* 0x000fea0003800200 */
.L_x_23103:
        /* <DEDUP_REMOVED lines=37> */
.L_x_23107:
        /* <DEDUP_REMOVED lines=18> */
.L_x_23108:
[----:B------:R-:W-:Y:S05]  /*14820*/  BSYNC.RECONVERGENT B0 ;  /* 0x0000000000007941 */ /* 0x000fea0003800200 */
.L_x_23106:
        /* <DEDUP_REMOVED lines=36> */
.L_x_23110:
        /* <DEDUP_REMOVED lines=16> */
.L_x_23111:
[----:B------:R-:W-:Y:S05]  /*14b70*/  BSYNC.RECONVERGENT B0 ;  /* 0x0000000000007941 */ /* 0x000fea0003800200 */
.L_x_23109:
        /* <DEDUP_REMOVED lines=32> */
.L_x_23113:
[----:B------:R-:W-:Y:S02]  /*14d80*/  MOV R8, R6 ;  /* 0x0000000600087202 */ /* 0x000fe40000000f00 */
[----:B------:R-:W-:Y:S02]  /*14d90*/  MOV R10, R7 ;  /* 0x00000007000a7202 */ /* 0x000fe40000000f00 */
[----:B------:R-:W-:-:S07]  /*14da0*/  MOV R9, 0x14dc0 ;  /* 0x00014dc000097802 */ /* 0x000fce0000000f00 */
[----:B------:R-:W-:Y:S05]  /*14db0*/  CALL.REL.NOINC `($__internal_27_$__cuda_sm20_rem_u64) ;  /* 0x0000007800cc7944 */ /* 0x000fea0003c00000 */
[----:B------:R-:W-:Y:S01]  /*14dc0*/  IMAD.MOV.U32 R4, RZ, RZ, R0 ;  /* 0x000000ffff047224 */ /* 0x000fe200078e0000 */
[----:B------:R-:W-:-:S07]  /*14dd0*/  MOV R5, R3 ;  /* 0x0000000300057202 */ /* 0x000fce0000000f00 */
.L_x_23114:
[----:B------:R-:W-:Y:S05]  /*14de0*/  BSYNC.RECONVERGENT B0 ;  /* 0x0000000000007941 */ /* 0x000fea0003800200 */
.L_x_23112:
[----:B------:R-:W0:Y:S02]  /*14df0*/  LDCU.64 UR4, c[0x0][0x730] ;  /* 0x0000e600ff0477ac */ /* 0x000e240008000a00 */
[----:B0-----:R-:W-:Y:S02]  /*14e00*/  IMAD R3, R5, UR4, RZ ;  /* 0x0000000405037c24 */ /* 0x001fe4000f8e02ff */
[----:B------:R-:W-:-:S04]  /*14e10*/  IMAD.WIDE.U32 R20, R4, UR4, R20 ;  /* 0x0000000404147c25 */ /* 0x000fc8000f8e0014 */
[----:B------:R-:W-:-:S05]  /*14e20*/  IMAD R3, R4, UR5, R3 ;  /* 0x0000000504037c24 */ /* 0x000fca000f8e0203 */
[----:B------:R-:W-:-:S07]  /*14e30*/  IADD3 R21, PT, PT, R21, R3, RZ ;  /* 0x0000000315157210 */ /* 0x000fce0007ffe0ff */
.L_x_23039:
        /* <DEDUP_REMOVED lines=29> */
.L_x_23121:
[----:B------:R-:W0:Y:S02]  /*15010*/  LDS R4, [R0+-0x2] ;  /* 0xfffffe0000047984 */ /* 0x000e240000000800 */
[----:B0-----:R-:W-:-:S05]  /*15020*/  HADD2.BF16_V2 R5, R4, R3 ;  /* 0x0000000304057230 */ /* 0x001fca0000200000 */
[----:B------:R-:W0:Y:S02]  /*15030*/  ATOMS.CAST.SPIN P0, [R0+-0x2], R4, R5 ;  /* 0xfffffe040000758d */ /* 0x000e240001800005 */
[----:B0-----:R-:W-:Y:S05]  /*15040*/  @!P0 BRA `(.L_x_23121) ;  /* 0xfffffffc00f08947 */ /* 0x001fea000383ffff */
[----:B------:R-:W-:Y:S05]  /*15050*/  BRA `(.L_x_23119) ;  /* 0x0000000000447947 */ /* 0x000fea0003800000 */
.L_x_23120:
[----:B------:R-:W2:Y:S02]  /*15060*/  LD.E R0, desc[UR36][R6.64+-0x2] ;  /* 0xfffffe2406007980 */ /* 0x000ea4000c101900 */
[----:B--2---:R-:W-:-:S05]  /*15070*/  IADD3 R3, PT, PT, R3, R0, RZ ;  /* 0x0000000003037210 */ /* 0x004fca0007ffe0ff */
[----:B------:R1:W-:Y:S01]  /*15080*/  ST.E desc[UR36][R6.64+-0x2], R3 ;  /* 0xfffffe0306007985 */ /* 0x0003e2000c101924 */
[----:B------:R-:W-:Y:S05]  /*15090*/  BRA `(.L_x_23119) ;  /* 0x0000000000347947 */ /* 0x000fea0003800000 */
.L_x_23118:
[C---:B------:R-:W-:Y:S01]  /*150a0*/  LOP3.LUT R4, R6.reuse, 0xfffffffd, RZ, 0xc0, !PT ;  /* 0xfffffffd06047812 */ /* 0x040fe200078ec0ff */
[----:B------:R-:W-:Y:S01]  /*150b0*/  IMAD.MOV.U32 R5, RZ, RZ, R7 ;  /* 0x000000ffff057224 */ /* 0x000fe200078e0007 */
[----:B------:R-:W-:Y:S01]  /*150c0*/  LOP3.LUT R0, R6, 0x2, RZ, 0xc0, !PT ;  /* 0x0000000206007812 */ /* 0x000fe200078ec0ff */
[----:B------:R-:W-:-:S03]  /*150d0*/  HFMA2 R10, -RZ, RZ, 0, 0.19775390625 ;  /* 0x00003254ff0a7431 */ /* 0x000fc600000001ff */
[----:B------:R0:W5:Y:S01]  /*150e0*/  LD.E R3, desc[UR36][R4.64] ;  /* 0x0000002404037980 */ /* 0x000162000c101900 */
[----:B------:R-:W-:-:S04]  /*150f0*/  ISETP.EQ.U32.AND P0, PT, R0, RZ, PT ;  /* 0x000000ff0000720c */ /* 0x000fc80003f02070 */
[----:B------:R-:W-:-:S09]  /*15100*/  SEL R10, R10, 0x7610, P0 ;  /* 0x000076100a0a7807 */ /* 0x000fd20000000000 */
.L_x_23122:
[----:B-----5:R-:W-:-:S05]  /*15110*/  HADD2.BF16_V2 R0, R3, R8.H0_H0 ;  /* 0x2000000803007230 */ /* 0x020fca0000200000 */
[----:B------:R-:W-:-:S05]  /*15120*/  PRMT R9, R3, R10, R0 ;  /* 0x0000000a03097216 */ /* 0x000fca0000000000 */
[----:B------:R-:W2:Y:S02]  /*15130*/  ATOM.E.CAS.STRONG.GPU PT, R0, [R4], R3, R9 ;  /* 0x000000030400738b */ /* 0x000ea400001ee109 */
[----:B--2---:R-:W-:Y:S02]  /*15140*/  ISETP.NE.U32.AND P0, PT, R0, R3, PT ;  /* 0x000000030000720c */ /* 0x004fe40003f05070 */
[----:B------:R-:W-:-:S11]  /*15150*/  MOV R3, R0 ;  /* 0x0000000000037202 */ /* 0x000fd60000000f00 */
[----:B------:R-:W-:Y:S05]  /*15160*/  @P0 BRA `(.L_x_23122) ;  /* 0xfffffffc00e80947 */ /* 0x000fea000383ffff */
.L_x_23119:
[----:B------:R-:W-:Y:S05]  /*15170*/  BSYNC.RECONVERGENT B1 ;  /* 0x0000000000017941 */ /* 0x000fea0003800200 */
.L_x_23117:
[----:B------:R-:W-:Y:S05]  /*15180*/  BRA `(.L_x_23123) ;  /* 0x0000000000447947 */ /* 0x000fea0003800000 */
.L_x_23116:
        /* <DEDUP_REMOVED lines=9> */
.L_x_23125:
[----:B------:R-:W0:Y:S02]  /*15220*/  LDS R4, [R0] ;  /* 0x0000000000047984 */ /* 0x000e240000000800 */
[----:B0-----:R-:W-:-:S05]  /*15230*/  HFMA2.BF16_V2 R5, R4, 1, 1, R3 ;  /* 0x3f803f8004057831 */ /* 0x001fca0000200003 */
[----:B------:R-:W0:Y:S02]  /*15240*/  ATOMS.CAST.SPIN P0, [R0], R4, R5 ;  /* 0x000000040000758d */ /* 0x000e240001800005 */
[----:B0-----:R-:W-:Y:S05]  /*15250*/  @!P0 BRA `(.L_x_23125) ;  /* 0xfffffffc00f08947 */ /* 0x001fea000383ffff */
[----:B------:R-:W-:Y:S05]  /*15260*/  BRA `(.L_x_23123) ;  /* 0x00000000000c7947 */ /* 0x000fea0003800000 */
.L_x_23124:
[----:B------:R-:W2:Y:S02]  /*15270*/  LD.E R0, desc[UR36][R6.64] ;  /* 0x0000002406007980 */ /* 0x000ea4000c101900 */
[----:B--2---:R-:W-:-:S05]  /*15280*/  IADD3 R3, PT, PT, R3, R0, RZ ;  /* 0x0000000003037210 */ /* 0x004fca0007ffe0ff */
[----:B------:R2:W-:Y:S02]  /*15290*/  ST.E desc[UR36][R6.64], R3 ;  /* 0x0000000306007985 */ /* 0x0005e4000c101924 */
.L_x_23123:
[----:B------:R-:W-:Y:S05]  /*152a0*/  BSYNC.RECONVERGENT B0 ;  /* 0x0000000000007941 */ /* 0x000fea0003800200 */
.L_x_23115:
[----:B------:R-:W-:-:S07]  /*152b0*/  IADD3 R16, PT, PT, R16, 0x80, RZ ;  /* 0x0000008010107810 */ /* 0x000fce0007ffe0ff */
.L_x_23035:
[----:B------:R-:W-:Y:S05]  /*152c0*/  BSYNC.RECONVERGENT B6 ;  /* 0x0000000000067941 */ /* 0x000fea0003800200 */
.L_x_23034:
[----:B------:R-:W3:Y:S02]  /*152d0*/  LDCU.64 UR4, c[0x0][0x380] ;  /* 0x00007000ff0477ac */ /* 0x000ee40008000a00 */
[----:B---3--:R-:W-:-:S04]  /*152e0*/  ISETP.GE.U32.AND P0, PT, R16, UR4, PT ;  /* 0x0000000410007c0c */ /* 0x008fc8000bf06070 */
[----:B------:R-:W-:-:S13]  /*152f0*/  ISETP.GE.AND.EX P0, PT, RZ, UR5, PT, P0 ;  /* 0x00000005ff007c0c */ /* 0x000fda000bf06300 */
[----:B------:R-:W-:Y:S05]  /*15300*/  @P0 EXIT ;  /* 0x000000000000094d */ /* 0x000fea0003800000 */
[----:B------:R-:W3:Y:S01]  /*15310*/  LDCU UR4, c[0x0][0x388] ;  /* 0x00007100ff0477ac */ /* 0x000ee20008000800 */
[----:B------:R-:W-:Y:S01]  /*15320*/  IMAD.MOV.U32 R0, RZ, RZ, RZ ;  /* 0x000000ffff007224 */ /* 0x000fe200078e00ff */
[----:B------:R-:W-:Y:S01]  /*15330*/  MOV R17, RZ ;  /* 0x000000ff00117202 */ /* 0x000fe20000000f00 */
[----:B---3--:R-:W-:-:S09]  /*15340*/  UISETP.NE.AND UP0, UPT, UR4, URZ, UPT ;  /* 0x000000ff0400728c */ /* 0x008fd2000bf05270 */
[----:B------:R-:W-:Y:S05]  /*15350*/  BRA.U !UP0, `(.L_x_23126) ;  /* 0x0000001108a87547 */ /* 0x000fea000b800000 */
[----:B------:R-:W3:Y:S01]  /*15360*/  LDCU.64 UR4, c[0x0][0x390] ;  /* 0x00007200ff0477ac */ /* 0x000ee20008000a00 */
[----:B0-----:R-:W-:Y:S02]  /*15370*/  HFMA2 R4, -RZ, RZ, 0, 0 ;  /* 0x00000000ff047431 */ /* 0x001fe400000001ff */
[----:B------:R-:W-:Y:S01]  /*15380*/  IMAD.MOV.U32 R5, RZ, RZ, R16 ;  /* 0x000000ffff057224 */ /* 0x000fe200078e0010 */
[----:B------:R-:W-:Y:S01]  /*15390*/  ISETP.NE.AND P0, PT, R22, RZ, PT ;  /* 0x000000ff1600720c */ /* 0x000fe20003f05270 */
[----:B------:R-:W0:Y:S01]  /*153a0*/  LDCU UR6, c[0x0][0x38c] ;  /* 0x00007180ff0677ac */ /* 0x000e220008000800 */
[----:B------:R-:W4:Y:S01]  /*153b0*/  LDCU.64 UR8, c[0x0][0x4b8] ;  /* 0x00009700ff0877ac */ /* 0x000f220008000a00 */
[----:B---3--:R-:W-:-:S05]  /*153c0*/  IMAD.HI.U32 R4, R16, UR4, R4 ;  /* 0x0000000410047c27 */ /* 0x008fca000f8e0004 */
[----:B------:R-:W-:-:S04]  /*153d0*/  SHF.R.U32.HI R5, RZ, UR5, R4 ;  /* 0x00000005ff057c19 */ /* 0x000fc80008011604 */
[----:B-12---:R-:W-:-:S05]  /*153e0*/  IADD3 R3, PT, PT, RZ, -R5, RZ ;  /* 0x80000005ff037210 */ /* 0x006fca0007ffe0ff */
[----:B0-----:R-:W-:-:S04]  /*153f0*/  IMAD R0, R3, UR6, R16 ;  /* 0x0000000603007c24 */ /* 0x001fc8000f8e0210 */
        /* <DEDUP_REMOVED lines=288> */
.L_x_23126:
[----:B------:R-:W3:Y:S02]  /*16600*/  LDCU.128 UR4, c[0x0][0x580] ;  /* 0x0000b000ff0477ac */ /* 0x000ee40008000c00 */
[----:B---3--:R-:W-:-:S04]  /*16610*/  IADD3 R2, P0, PT, R0, UR6, RZ ;  /* 0x0000000600027c10 */ /* 0x008fc8000ff1e0ff */
[----:B012---:R-:W-:Y:S01]  /*16620*/  IADD3.X R3, PT, PT, RZ, UR7, RZ, P0, !PT ;  /* 0x00000007ff037c10 */ /* 0x007fe200087fe4ff */
        /* <DEDUP_REMOVED lines=28> */
.L_x_23128:
[----:B------:R-:W-:Y:S05]  /*167f0*/  BSYNC.RECONVERGENT B6 ;  /* 0x0000000000067941 */ /* 0x000fea0003800200 */
.L_x_23127:
        /* <DEDUP_REMOVED lines=9> */
[----:B------:R-:W-:Y:S02]  /*16890*/  IADD3.X R13, PT, PT, R19, R3, RZ, P0, !PT ;  /* 0x00000003130d7210 */ /* 0x000fe400007fe4ff */
[----:B------:R-:W-:Y:S02]  /*168a0*/  SEL R2, R12, RZ, P1 ;  /* 0x000000ff0c027207 */ /* 0x000fe40000800000 */
[----:B------:R-:W-:-:S07]  /*168b0*/  SEL R21, R13, RZ, P1 ;  /* 0x000000ff0d157207 */ /* 0x000fce0000800000 */
[----:B------:R-:W-:Y:S05]  /*168c0*/  @P2 BRA `(.L_x_23129) ;  /* 0x0000005400e42947 */ /* 0x000fea0003800000 */
[----:B------:R-:W0:Y:S01]  /*168d0*/  LDCU UR4, c[0x0][0x5ac] ;  /* 0x0000b580ff0477ac */ /* 0x000e220008000800 */
[----:B------:R-:W-:Y:S01]  /*168e0*/  BSSY.RECONVERGENT B0, `(.L_x_23130) ;  /* 0x000002e000007945 */ /* 0x000fe20003800200 */
[----:B0-----:R-:W-:-:S04]  /*168f0*/  LOP3.LUT R0, R13, UR4, RZ, 0xfc, !PT ;  /* 0x000000040d007c12 */ /* 0x001fc8000f8efcff */
        /* <DEDUP_REMOVED lines=27> */
.L_x_23131:
        /* <DEDUP_REMOVED lines=17> */
.L_x_23132:
[----:B------:R-:W-:Y:S05]  /*16bc0*/  BSYNC.RECONVERGENT B0 ;  /* 0x0000000000007941 */ /* 0x000fea0003800200 */
.L_x_23130:
        /* <DEDUP_REMOVED lines=37> */
.L_x_23134:
        /* <DEDUP_REMOVED lines=18> */
.L_x_23135:
[----:B------:R-:W-:Y:S05]  /*16f40*/  BSYNC.RECONVERGENT B0 ;  /* 0x0000000000007941 */ /* 0x000fea0003800200 */
.L_x_23133:
        /* <DEDUP_REMOVED lines=38> */
.L_x_23137:
        /* <DEDUP_REMOVED lines=18> */
.L_x_23138:
[----:B------:R-:W-:Y:S05]  /*172d0*/  BSYNC.RECONVERGENT B0 ;  /* 0x0000000000007941 */ /* 0x000fea0003800200 */
.L_x_23136:
        /* <DEDUP_REMOVED lines=38> */
.L_x_23140:
        /* <DEDUP_REMOVED lines=18> */
.L_x_23141:
[----:B------:R-:W-:Y:S05]  /*17660*/  BSYNC.RECONVERGENT B0 ;  /* 0x0000000000007941 */ /* 0x000fea0003800200 */
.L_x_23139:
        /* <DEDUP_REMOVED lines=38> */
.L_x_23143:
        /* <DEDUP_REMOVED lines=18> */
.L_x_23144:
[----:B------:R-:W-:Y:S05]  /*179f0*/  BSYNC.RECONVERGENT B0 ;  /* 0x0000000000007941 */ /* 0x000fea0003800200 */
.L_x_23142:
        /* <DEDUP_REMOVED lines=38> */
.L_x_23146:
        /* <DEDUP_REMOVED lines=18> */
.L_x_23147:
[----:B------:R-:W-:Y:S05]  /*17d80*/  BSYNC.RECONVERGENT B0 ;  /* 0x0000000000007941 */ /* 0x000fea0003800200 */
.L_x_23145:
        /* <DEDUP_REMOVED lines=38> */
.L_x_23149:
        /* <DEDUP_REMOVED lines=18> */
.L_x_23150:
[----:B------:R-:W-:Y:S05]  /*18110*/  BSYNC.RECONVERGENT B0 ;  /* 0x0000000000007941 */ /* 0x000fea0003800200 */
.L_x_23148:
        /* <DEDUP_REMOVED lines=38> */
.L_x_23152:
        /* <DEDUP_REMOVED lines=18> */
.L_x_23153:
[----:B------:R-:W-:Y:S05]  /*184a0*/  BSYNC.RECONVERGENT B0 ;  /* 0x0000000000007941 */ /* 0x000fea0003800200 */
.L_x_23151:
        /* <DEDUP_REMOVED lines=38> */
.L_x_23155:
        /* <DEDUP_REMOVED lines=18> */
.L_x_23156:
[----:B------:R-:W-:Y:S05]  /*18830*/  BSYNC.RECONVERGENT B0 ;  /* 0x0000000000007941 */ /* 0x000fea0003800200 */
.L_x_23154:
        /* <DEDUP_REMOVED lines=38> */
.L_x_23158:
        /* <DEDUP_REMOVED lines=18> */
.L_x_23159:
[----:B------:R-:W-:Y:S05]  /*18bc0*/  BSYNC.RECONVERGENT B0 ;  /* 0x0000000000007941 */ /* 0x000fea0003800200 */
.L_x_23157:
        /* <DEDUP_REMOVED lines=38> */
.L_x_23161:
        /* <DEDUP_REMOVED lines=18> */
.L_x_23162:
[----:B------:R-:W-:Y:S05]  /*18f50*/  BSYNC.RECONVERGENT B0 ;  /* 0x0000000000007941 */ /* 0x000fea0003800200 */
.L_x_23160:
        /* <DEDUP_REMOVED lines=38> */
.L_x_23164:
        /* <DEDUP_REMOVED lines=18> */
.L_x_23165:
[----:B------:R-:W-:Y:S05]  /*192e0*/  BSYNC.RECONVERGENT B0 ;  /* 0x0000000000007941 */ /* 0x000fea0003800200 */
.L_x_23163:
        /* <DEDUP_REMOVED lines=38> */
.L_x_23167:
        /* <DEDUP_REMOVED lines=18> */
.L_x_23168:
[----:B------:R-:W-:Y:S05]  /*19670*/  BSYNC.RECONVERGENT B0 ;  /* 0x0000000000007941 */ /* 0x000fea0003800200 */
.L_x_23166:
        /* <DEDUP_REMOVED lines=38> */
.L_x_23170:
        /* <DEDUP_REMOVED lines=18> */
.L_x_23171:
[----:B------:R-:W-:Y:S05]  /*19a00*/  BSYNC.RECONVERGENT B0 ;  /* 0x0000000000007941 */ /* 0x000fea0003800200 */
.L_x_23169:
        /* <DEDUP_REMOVED lines=38> */
.L_x_23173:
        /* <DEDUP_REMOVED lines=18> */
.L_x_23174:
[----:B------:R-:W-:Y:S05]  /*19d90*/  BSYNC.RECONVERGENT B0 ;  /* 0x0000000000007941 */ /* 0x000fea0003800200 */
.L_x_23172:
        /* <DEDUP_REMOVED lines=38> */
.L_x_23176:
        /* <DEDUP_REMOVED lines=18> */
.L_x_23177:
[----:B------:R-:W-:Y:S05]  /*1a120*/  BSYNC.RECONVERGENT B0 ;  /* 0x0000000000007941 */ /* 0x000fea0003800200 */
.L_x_23175:
        /* <DEDUP_REMOVED lines=38> */
.L_x_23179:
        /* <DEDUP_REMOVED lines=18> */
.L_x_23180:
[----:B------:R-:W-:Y:S05]  /*1a4b0*/  BSYNC.RECONVERGENT B0 ;  /* 0x0000000000007941 */ /* 0x000fea0003800200 */
.L_x_23178:
        /* <DEDUP_REMOVED lines=38> */
.L_x_23182:
        /* <DEDUP_REMOVED lines=18> */
.L_x_23183:
[----:B------:R-:W-:Y:S05]  /*1a840*/  BSYNC.RECONVERGENT B0 ;  /* 0x0000000000007941 */ /* 0x000fea0003800200 */
.L_x_23181:
        /* <DEDUP_REMOVED lines=38> */
.L_x_23185:
        /* <DEDUP_REMOVED lines=18> */
.L_x_23186:
[----:B------:R-:W-:Y:S05]  /*1abd0*/  BSYNC.RECONVERGENT B0 ;  /* 0x0000000000007941 */ /* 0x000fea0003800200 */
.L_x_23184:
        /* <DEDUP_REMOVED lines=38> */
.L_x_23188:
        /* <DEDUP_REMOVED lines=18> */
.L_x_23189:
[----:B------:R-:W-:Y:S05]  /*1af60*/  BSYNC.RECONVERGENT B0 ;  /* 0x0000000000007941 */ /* 0x000fea0003800200 */
.L_x_23187:
        /* <DEDUP_REMOVED lines=38> */
.L_x_23191:
        /* <DEDUP_REMOVED lines=18> */
.L_x_23192:
[----:B------:R-:W-:Y:S05]  /*1b2f0*/  BSYNC.RECONVERGENT B0 ;  /* 0x0000000000007941 */ /* 0x000fea0003800200 */
.L_x_23190:
        /* <DEDUP_REMOVED lines=38> */
.L_x_23194:
        /* <DEDUP_REMOVED lines=18> */
.L_x_23195:
[----:B------:R-:W-:Y:S05]  /*1b680*/  BSYNC.RECONVERGENT B0 ;  /* 0x0000000000007941 */ /* 0x000fea0003800200 */
.L_x_23193:
        /* <DEDUP_REMOVED lines=38> */
.L_x_23197:
        /* <DEDUP_REMOVED lines=18> */
.L_x_23198:
[----:B------:R-:W-:Y:S05]  /*1ba10*/  BSYNC.RECONVERGENT B0 ;  /* 0x0000000000007941 */ /* 0x000fea0003800200 */
.L_x_23196:
        /* <DEDUP_REMOVED lines=36> */
[----:B------:R-:W-:Y:S06]  /*1bc60*/  BRA `(.L_x_23201) ;  /* 0x0000000000407947 */ /* 0x000fec0003800000 */
.L_x_23200:
        /* <DEDUP_REMOVED lines=16> */
.L_x_23201:
[----:B------:R-:W-:Y:S05]  /*1bd70*/  BSYNC.RECONVERGENT B0 ;  /* 0x0000000000007941 */ /* 0x000fea0003800200 */
.L_x_23199:
        /* <DEDUP_REMOVED lines=33> */
.L_x_23203:
[----:B------:R-:W-:Y:S02]  /*1bf90*/  MOV R8, R6 ;  /* 0x0000000600087202 */ /* 0x000fe40000000f00 */
[----:B------:R-:W-:Y:S02]  /*1bfa0*/  MOV R10, R7 ;  /* 0x00000007000a7202 */ /* 0x000fe40000000f00 */
[----:B------:R-:W-:-:S07]  /*1bfb0*/  MOV R9, 0x1bfd0 ;  /* 0x0001bfd000097802 */ /* 0x000fce0000000f00 */
[----:B------:R-:W-:Y:S05]  /*1bfc0*/  CALL.REL.NOINC `($__internal_27_$__cuda_sm20_rem_u64) ;  /* 0x0000000800487944 */ /* 0x000fea0003c00000 */
[----:B------:R-:W-:Y:S01]  /*1bfd0*/  IMAD.MOV.U32 R4, RZ, RZ, R0 ;  /* 0x000000ffff047224 */ /* 0x000fe200078e0000 */
[----:B------:R-:W-:-:S07]  /*1bfe0*/  MOV R5, R3 ;  /* 0x0000000300057202 */ /* 0x000fce0000000f00 */
.L_x_23204:
[----:B------:R-:W-:Y:S05]  /*1bff0*/  BSYNC.RECONVERGENT B0 ;  /* 0x0000000000007941 */ /* 0x000fea0003800200 */
.L_x_23202:
[----:B------:R-:W0:Y:S01]  /*1c000*/  LDCU.64 UR4, c[0x0][0x730] ;  /* 0x0000e600ff0477ac */ /* 0x000e220008000a00 */
[----:B------:R-:W-:Y:S01]  /*1c010*/  MOV R3, R21 ;  /* 0x0000001500037202 */ /* 0x000fe20000000f00 */
[----:B0-----:R-:W-:Y:S02]  /*1c020*/  IMAD R5, R5, UR4, RZ ;  /* 0x0000000405057c24 */ /* 0x001fe4000f8e02ff */
[----:B------:R-:W-:-:S04]  /*1c030*/  IMAD.WIDE.U32 R2, R4, UR4, R2 ;  /* 0x0000000404027c25 */ /* 0x000fc8000f8e0002 */
[----:B------:R-:W-:-:S04]  /*1c040*/  IMAD R5, R4, UR5, R5 ;  /* 0x0000000504057c24 */ /* 0x000fc8000f8e0205 */
[----:B------:R-:W-:-:S07]  /*1c050*/  IMAD.IADD R21, R3, 0x1, R5 ;  /* 0x0000000103157824 */ /* 0x000fce00078e0205 */
.L_x_23129:
[----:B------:R0:W5:Y:S01]  /*1c060*/  LDG.E.U16 R16, desc[UR36][R16.64] ;  /* 0x0000002410107981 */ /* 0x000162000c1e1500 */
[----:B------:R-:W1:Y:S01]  /*1c070*/  LDCU.64 UR4, c[0x0][0x740] ;  /* 0x0000e800ff0477ac */ /* 0x000e620008000a00 */
[----:B------:R-:W-:-:S04]  /*1c080*/  ISETP.GE.U32.AND P1, PT, R2, UR41, PT ;  /* 0x0000002902007c0c */ /* 0x000fc8000bf26070 */
[----:B------:R-:W-:Y:S02]  /*1c090*/  ISETP.GE.AND.EX P1, PT, R21, UR42, PT, P1 ;  /* 0x0000002a15007c0c */ /* 0x000fe4000bf26310 */
[----:B-1----:R-:W-:-:S04]  /*1c0a0*/  LEA R4, P2, R2, UR4, 0x1 ;  /* 0x0000000402047c11 */ /* 0x002fc8000f8408ff */
[----:B------:R-:W-:Y:S02]  /*1c0b0*/  LOP3.LUT R0, R4, 0x3, RZ, 0xc0, !PT ;  /* 0x0000000304007812 */ /* 0x000fe400078ec0ff */
[----:B------:R-:W-:Y:S02]  /*1c0c0*/  LEA.HI.X R5, R2, UR5, R21, 0x1, P2 ;  /* 0x0000000502057c11 */ /* 0x000fe400090f0c15 */
[----:B------:R-:W-:-:S04]  /*1c0d0*/  ISETP.EQ.U32.AND P0, PT, R0, RZ, PT ;  /* 0x000000ff0000720c */ /* 0x000fc80003f02070 */
[----:B------:R-:W-:-:S13]  /*1c0e0*/  ISETP.EQ.AND.EX P0, PT, RZ, RZ, PT, P0 ;  /* 0x000000ffff00720c */ /* 0x000fda0003f02300 */
[----:B0-----:R-:W-:Y:S05]  /*1c0f0*/  @!P1 BRA P0, `(.L_x_23205) ;  /* 0x0000000000949947 */ /* 0x001fea0000000000 */
        /* <DEDUP_REMOVED lines=8> */
[----:B0-----:R-:W-:Y:S05]  /*1c180*/  @P0 EXIT ;  /* 0x000000000000094d */ /* 0x001fea0003800000 */
[----:B------:R-:W0:Y:S02]  /*1c190*/  QSPC.E.S P0, RZ, [R4+-0x2] ;  /* 0xfffffe0004ff73aa */ /* 0x000e240000000500 */
[----:B0-----:R-:W-:Y:S05]  /*1c1a0*/  @!P0 BRA `(.L_x_23207) ;  /* 0x0000000000208947 */ /* 0x001fea0003800000 */
[----:B------:R-:W-:Y:S02]  /*1c1b0*/  MOV R2, R4 ;  /* 0x0000000400027202 */ /* 0x000fe40000000f00 */
[----:B------:R-:W-:Y:S02]  /*1c1c0*/  PRMT R5, R7, 0x5410, R16 ;  /* 0x0000541007057816 */ /* 0x000fe40000000010 */
[----:B------:R-:W-:-:S07]  /*1c1d0*/  MOV R0, R2 ;  /* 0x0000000200007202 */ /* 0x000fce0000000f00 */
.L_x_23208:
[----:B------:R-:W0:Y:S02]  /*1c1e0*/  LDS R2, [R0+-0x2] ;  /* 0xfffffe0000027984 */ /* 0x000e240000000800 */
[----:B0-----:R-:W-:-:S05]  /*1c1f0*/  HADD2.BF16_V2 R3, R2, R5 ;  /* 0x0000000502037230 */ /* 0x001fca0000200000 */
[----:B------:R-:W0:Y:S02]  /*1c200*/  ATOMS.CAST.SPIN P0, [R0+-0x2], R2, R3 ;  /* 0xfffffe020000758d */ /* 0x000e240001800003 */
[----:B0-----:R-:W-:Y:S05]  /*1c210*/  @!P0 BRA `(.L_x_23208) ;  /* 0xfffffffc00f08947 */ /* 0x001fea000383ffff */
[----:B------:R-:W-:Y:S05]  /*1c220*/  EXIT ;  /* 0x000000000000794d */ /* 0x000fea0003800000 */
.L_x_23207:
[----:B------:R-:W2:Y:S02]  /*1c230*/  LD.E R0, desc[UR36][R4.64+-0x2] ;  /* 0xfffffe2404007980 */ /* 0x000ea4000c101900 */
[----:B--2---:R-:W-:-:S05]  /*1c240*/  IADD3 R3, PT, PT, R3, R0, RZ ;  /* 0x0000000003037210 */ /* 0x004fca0007ffe0ff */
[----:B------:R-:W-:Y:S01]  /*1c250*/  ST.E desc[UR36][R4.64+-0x2], R3 ;  /* 0xfffffe0304007985 */ /* 0x000fe2000c101924 */
[----:B------:R-:W-:Y:S05]  /*1c260*/  EXIT ;  /* 0x000000000000794d */ /* 0x000fea0003800000 */
.L_x_23206:
[C---:B------:R-:W-:Y:S01]  /*1c270*/  LOP3.LUT R2, R4.reuse, 0xfffffffd, RZ, 0xc0, !PT ;  /* 0xfffffffd04027812 */ /* 0x040fe200078ec0ff */
[----:B------:R-:W-:Y:S01]  /*1c280*/  IMAD.MOV.U32 R3, RZ, RZ, R5 ;  /* 0x000000ffff037224 */ /* 0x000fe200078e0005 */
[----:B------:R-:W-:Y:S01]  /*1c290*/  LOP3.LUT R0, R4, 0x2, RZ, 0xc0, !PT ;  /* 0x0000000204007812 */ /* 0x000fe200078ec0ff */
[----:B------:R-:W-:-:S03]  /*1c2a0*/  HFMA2 R6, -RZ, RZ, 0, 0.19775390625 ;  /* 0x00003254ff067431 */ /* 0x000fc600000001ff */
[----:B------:R0:W5:Y:S01]  /*1c2b0*/  LD.E R7, desc[UR36][R2.64] ;  /* 0x0000002402077980 */ /* 0x000162000c101900 */
[----:B------:R-:W-:-:S04]  /*1c2c0*/  ISETP.EQ.U32.AND P0, PT, R0, RZ, PT ;  /* 0x000000ff0000720c */ /* 0x000fc80003f02070 */
[----:B------:R-:W-:-:S09]  /*1c2d0*/  SEL R6, R6, 0x7610, P0 ;  /* 0x0000761006067807 */ /* 0x000fd20000000000 */
.L_x_23209:
[----:B-----5:R-:W-:-:S05]  /*1c2e0*/  HADD2.BF16_V2 R0, R7, R16.H0_H0 ;  /* 0x2000001007007230 */ /* 0x020fca0000200000 */
[----:B------:R-:W-:-:S05]  /*1c2f0*/  PRMT R9, R7, R6, R0 ;  /* 0x0000000607097216 */ /* 0x000fca0000000000 */
[----:B------:R-:W2:Y:S02]  /*1c300*/  ATOM.E.CAS.STRONG.GPU PT, R0, [R2], R7, R9 ;  /* 0x000000070200738b */ /* 0x000ea400001ee109 */
[----:B--2---:R-:W-:Y:S02]  /*1c310*/  ISETP.NE.U32.AND P0, PT, R0, R7, PT ;  /* 0x000000070000720c */ /* 0x004fe40003f05070 */
[----:B------:R-:W-:-:S11]  /*1c320*/  MOV R7, R0 ;  /* 0x0000000000077202 */ /* 0x000fd60000000f00 */
[----:B------:R-:W-:Y:S05]  /*1c330*/  @P0 BRA `(.L_x_23209) ;  /* 0xfffffffc00e80947 */ /* 0x000fea000383ffff */
[----:B------:R-:W-:Y:S05]  /*1c340*/  EXIT ;  /* 0x000000000000794d */ /* 0x000fea0003800000 */
.L_x_23205:
[----:B------:R-:W0:Y:S02]  /*1c350*/  I2F.BF16.RZ R7, RZ ;  /* 0x000000ff00077306 */ /* 0x000e24000020e400 */
[----:B0----5:R-:W-:-:S05]  /*1c360*/  PRMT R3, R16, 0x5410, R7 ;  /* 0x0000541010037816 */ /* 0x021fca0000000007 */
[----:B------:R0:W-:Y:S02]  /*1c370*/  ATOM.E.ADD.BF16x2.RN.STRONG.GPU P0, RZ, desc[UR36][R4.64], R3 ;  /* 0x8000000304ff79a2 */ /* 0x0001e4000c10e724 */
[----:B0-----:R-:W-:Y:S05]  /*1c380*/  @P0 EXIT ;  /* 0x000000000000094d */ /* 0x001fea0003800000 */
[----:B------:R-:W0:Y:S02]  /*1c390*/  QSPC.E.S P0, RZ, [R4] ;  /* 0x0000000004ff73aa */ /* 0x000e240000000500 */
[----:B0-----:R-:W-:Y:S05]  /*1c3a0*/  @!P0 BRA `(.L_x_23210) ;  /* 0x0000000000208947 */ /* 0x001fea0003800000 */
[----:B------:R-:W-:Y:S01]  /*1c3b0*/  IMAD.MOV.U32 R2, RZ, RZ, R4 ;  /* 0x000000ffff027224 */ /* 0x000fe200078e0004 */
[----:B------:R-:W-:-:S04]  /*1c3c0*/  PRMT R5, R16, 0x5410, R7 ;  /* 0x0000541010057816 */ /* 0x000fc80000000007 */
[----:B------:R-:W-:-:S07]  /*1c3d0*/  MOV R0, R2 ;  /* 0x0000000200007202 */ /* 0x000fce0000000f00 */
.L_x_23211:
[----:B------:R-:W0:Y:S02]  /*1c3e0*/  LDS R2, [R0] ;  /* 0x0000000000027984 */ /* 0x000e240000000800 */
[----:B0-----:R-:W-:-:S05]  /*1c3f0*/  HFMA2.BF16_V2 R3, R2, 1, 1, R5 ;  /* 0x3f803f8002037831 */ /* 0x001fca0000200005 */
[----:B------:R-:W0:Y:S02]  /*1c400*/  ATOMS.CAST.SPIN P0, [R0], R2, R3 ;  /* 0x000000020000758d */ /* 0x000e240001800003 */
[----:B0-----:R-:W-:Y:S05]  /*1c410*/  @!P0 BRA `(.L_x_23211) ;  /* 0xfffffffc00f08947 */ /* 0x001fea000383ffff */
[----:B------:R-:W-:Y:S05]  /*1c420*/  EXIT ;  /* 0x000000000000794d */ /* 0x000fea0003800000 */
.L_x_23210:
[----:B------:R-:W2:Y:S02]  /*1c430*/  LD.E R0, desc[UR36][R4.64] ;  /* 0x0000002404007980 */ /* 0x000ea4000c101900 */
[----:B--2---:R-:W-:-:S05]  /*1c440*/  IADD3 R3, PT, PT, R3, R0, RZ ;  /* 0x0000000003037210 */ /* 0x004fca0007ffe0ff */
[----:B------:R-:W-:Y:S01]  /*1c450*/  ST.E desc[UR36][R4.64], R3 ;  /* 0x0000000304007985 */ /* 0x000fe2000c101924 */
[----:B------:R-:W-:Y:S05]  /*1c460*/  EXIT ;  /* 0x000000000000794d */ /* 0x000fea0003800000 */
        .weak           $__internal_26_$__cuda_sm20_div_u64
        .type           $__internal_26_$__cuda_sm20_div_u64,@function
        .size           $__internal_26_$__cuda_sm20_div_u64,($__internal_27_$__cuda_sm20_rem_u64 - $__internal_26_$__cuda_sm20_div_u64)
$__internal_26_$__cuda_sm20_div_u64:
        /* <DEDUP_REMOVED lines=71> */
[----:B------:R-:W-:Y:S05]  /*1c8e0*/  RET.REL.NODEC R4 `(_ZN2at6native24index_elementwise_kernelILi128ELi4EZNS0_20cuda_take_put_kernelIN3c108BFloat16ElZZZZZNS0_10put_kernelERNS_14TensorIteratorERKNS_10TensorBaseEbENKUlvE_clEvENKUlvE10_clEvENKUlvE_clEvENKUlvE0_clEvEUlRS4_lE_EEvS6_S9_RKT1_EUliE_EEvlSG_) ;  /* 0xfffffe3404c47950 */ /* 0x000fea0003c3ffff */
        .weak           $__internal_27_$__cuda_sm20_rem_u64
        .type           $__internal_27_$__cuda_sm20_rem_u64,@function
        .size           $__internal_27_$__cuda_sm20_rem_u64,(.L_x_41700 - $__internal_27_$__cuda_sm20_rem_u64)
$__internal_27_$__cuda_sm20_rem_u64:
        /* <DEDUP_REMOVED lines=66> */
[----:B------:R-:W-:Y:S06]  /*1cd10*/  RET.REL.NODEC R4 `(_ZN2at6native24index_elementwise_kernelILi128ELi4EZNS0_20cuda_take_put_kernelIN3c108BFloat16ElZZZZZNS0_10put_kernelERNS_14TensorIteratorERKNS_10TensorBaseEbENKUlvE_clEvENKUlvE10_clEvENKUlvE_clEvENKUlvE0_clEvEUlRS4_lE_EEvS6_S9_RKT1_EUliE_EEvlSG_) ;  /* 0xfffffe3004b87950 */ /* 0x000fec0003c3ffff */
.L_x_23212:
        /* <DEDUP_REMOVED lines=14> */
.L_x_41700:


//--------------------- .text._ZN2at6native24index_elementwise_kernelILi128ELi4EZNS0_20cuda_take_put_kernelIN3c108BFloat16EiZZZZZNS0_10put_kernelERNS_14TensorIteratorERKNS_10TensorBaseEbENKUlvE_clEvENKUlvE10_clEvENKUlvE_clEvENKUlvE_clEvEUlRS4_iE0_EEvS6_S9_RKT1_EUliE_EEvlSG_ --------------------------
	.section	.text._ZN2at6native24index_elementwise_kernelILi128ELi4EZNS0_20cuda_take_put_kernelIN3c108BFloat16EiZZZZZNS0_10put_kernelERNS_14TensorIteratorERKNS_10TensorBaseEbENKUlvE_clEvENKUlvE10_clEvENKUlvE_clEvENKUlvE_clEvEUlRS4_iE0_EEvS6_S9_RKT1_EUliE_EEvlSG_,"ax",@progbits
	.align	128
        .global         _ZN2at6native24index_elementwise_kernelILi128ELi4EZNS0_20cuda_take_put_kernelIN3c108BFloat16EiZZZZZNS0_10put_kernelERNS_14TensorIteratorERKNS_10TensorBaseEbENKUlvE_clEvENKUlvE10_clEvENKUlvE_clEvENKUlvE_clEvEUlRS4_iE0_EEvS6_S9_RKT1_EUliE_EEvlSG_
        .type           _ZN2at6native24index_elementwise_kernelILi128ELi4EZNS0_20cuda_take_put_kernelIN3c108BFloat16EiZZZZZNS0_10put_kernelERNS_14TensorIteratorERKNS_10TensorBaseEbENKUlvE_clEvENKUlvE10_clEvENKUlvE_clEvENKUlvE_clEvEUlRS4_iE0_EEvS6_S9_RKT1_EUliE_EEvlSG_,@function
        .size           _ZN2at6native24index_elementwise_kernelILi128ELi4EZNS0_20cuda_take_put_kernelIN3c108BFloat16EiZZZZZNS0_10put_kernelERNS_14TensorIteratorERKNS_10TensorBaseEbENKUlvE_clEvENKUlvE10_clEvENKUlvE_clEvENKUlvE_clEvEUlRS4_iE0_EEvS6_S9_RKT1_EUliE_EEvlSG_,(.L_x_41860 - _ZN2at6native24index_elementwise_kernelILi128ELi4EZNS0_20cuda_take_put_kernelIN3c108BFloat16EiZZZZZNS0_10put_kernelERNS_14TensorIteratorERKNS_10TensorBaseEbENKUlvE_clEvENKUlvE10_clEvENKUlvE_clEvENKUlvE_clEvEUlRS4_iE0_EEvS6_S9_RKT1_EUliE_EEvlSG_)
        .other          _ZN2at6native24index_elementwise_kernelILi128ELi4EZNS0_20cuda_take_put_kernelIN3c108BFloat16EiZZZZZNS0_10put_kernelERNS_14TensorIteratorERKNS_10TensorBaseEbENKUlvE_clEvENKUlvE10_clEvENKUlvE_clEvENKUlvE_clEvEUlRS4_iE0_EEvS6_S9_RKT1_EUliE_EEvlSG_,@"STO_CUDA_ENTRY STV_DEFAULT"
_ZN2at6native24index_elementwise_kernelILi128ELi4EZNS0_20cuda_take_put_kernelIN3c108BFloat16EiZZZZZNS0_10put_kernelERNS_14TensorIteratorERKNS_10TensorBaseEbENKUlvE_clEvENKUlvE10_clEvENKUlvE_clEvENKUlvE_clEvEUlRS4_iE0_EEvS6_S9_RKT1_EUliE_EEvlSG_:
.text._ZN2at6native24index_elementwise_kernelILi128ELi4EZNS0_20cuda_take_put_kernelIN3c108BFloat16EiZZZZZNS0_10put_kernelERNS_14TensorIteratorERKNS_10TensorBaseEbENKUlvE_clEvENKUlvE10_clEvENKUlvE_clEvENKUlvE_clEvEUlRS4_iE0_EEvS6_S9_RKT1_EUliE_EEvlSG_:
        /* <DEDUP_REMOVED lines=46> */
.L_x_23218:
[----:B------:R-:W0:Y:S02]  /*02e0*/  LDC.64 R2, c[0x0][0x580] ;  /* 0x00016000ff027b82 */ /* 0x000e240000000a00 */
[----:B0-----:R-:W2:Y:S06]  /*02f0*/  LDG.E.U16 R3, desc[UR36][R2.64] ;  /* 0x0000002402037981 */ /* 0x001eac000c1e1500 */
[----:B------:R-:W2:Y:S01]  /*0300*/  LDC.64 R4, c[0x0][0x730] ;  /* 0x0001cc00ff047b82 */ /* 0x000ea20000000a00 */
[----:B------:R-:W-:Y:S01]  /*0310*/  IADD3 R23, PT, PT, R23, 0x80, RZ ;  /* 0x0000008017177810 */ /* 0x000fe20007ffe0ff */
[----:B--2---:R0:W-:Y:S06]  /*0320*/  STG.E.U16 desc[UR36][R4.64], R3 ;  /* 0x0000000304007986 */ /* 0x0041ec000c101524 */
.L_x_23217:
[----:B------:R-:W-:Y:S05]  /*0330*/  BSYNC.RECONVERGENT B6 ;  /* 0x0000000000067941 */ /* 0x000fea0003800200 */
.L_x_23216:
        /* <DEDUP_REMOVED lines=31> */
.L_x_23221:
[----:B------:R-:W0:Y:S02]  /*0530*/  LDC.64 R2, c[0x0][0x580] ;  /* 0x00016000ff027b82 */ /* 0x000e240000000a00 */
[----:B0-----:R-:W2:Y:S06]  /*0540*/  LDG.E.U16 R3, desc[UR36][R2.64] ;  /* 0x0000002402037981 */ /* 0x001eac000c1e1500 */
[----:B------:R-:W2:Y:S01]  /*0550*/  LDC.64 R4, c[0x0][0x730] ;  /* 0x0001cc00ff047b82 */ /* 0x000ea20000000a00 */
[----:B------:R-:W-:Y:S01]  /*0560*/  IADD3 R23, PT, PT, R23, 0x80, RZ ;  /* 0x0000008017177810 */ /* 0x000fe20007ffe0ff */
[----:B--2---:R1:W-:Y:S06]  /*0570*/  STG.E.U16 desc[UR36][R4.64], R3 ;  /* 0x0000000304007986 */ /* 0x0043ec000c101524 */
.L_x_23220:
[----:B------:R-:W-:Y:S05]  /*0580*/  BSYNC.RECONVERGENT B6 ;  /* 0x0000000000067941 */ /* 0x000fea0003800200 */
.L_x_23219:
        /* <DEDUP_REMOVED lines=31> */
.L_x_23224:
[----:B------:R-:W0:Y:S02]  /*0780*/  LDC.64 R2, c[0x0][0x580] ;  /* 0x00016000ff027b82 */ /* 0x000e240000000a00 */
[----:B0-----:R-:W2:Y:S06]  /*0790*/  LDG.E.U16 R3, desc[UR36][R2.64] ;  /* 0x0000002402037981 */ /* 0x001eac000c1e1500 */
[----:B------:R-:W2:Y:S01]  /*07a0*/  LDC.64 R4, c[0x0][0x730] ;  /* 0x0001cc00ff047b82 */ /* 0x000ea20000000a00 */
[----:B------:R-:W-:Y:S01]  /*07b0*/  VIADD R23, R23, 0x80 ;  /* 0x0000008017177836 */ /* 0x000fe20000000000 */
[----:B--2---:R2:W-:Y:S06]  /*07c0*/  STG.E.U16 desc[UR36][R4.64], R3 ;  /* 0x0000000304007986 */ /* 0x0045ec000c101524 */
.L_x_23223:
[----:B------:R-:W-:Y:S05]  /*07d0*/  BSYNC.RECONVERGENT B6 ;  /* 0x0000000000067941 */ /* 0x000fea0003800200 */
.L_x_23222:
        /* <DEDUP_REMOVED lines=30> */
.L_x_23225:
[----:B------:R-:W0:Y:S02]  /*09c0*/  LDC.64 R2, c[0x0][0x580] ;  /* 0x00016000ff027b82 */ /* 0x000e240000000a00 */
[----:B0-----:R-:W2:Y:S06]  /*09d0*/  LDG.E.U16 R3, desc[UR36][R2.64] ;  /* 0x0000002402037981 */ /* 0x001eac000c1e1500 */
[----:B------:R-:W2:Y:S02]  /*09e0*/  LDC.64 R4, c[0x0][0x730] ;  /* 0x0001cc00ff047b82 */ /* 0x000ea40000000a00 */
[----:B--2---:R-:W-:Y:S01]  /*09f0*/  STG.E.U16 desc[UR36][R4.64], R3 ;  /* 0x0000000304007986 */ /* 0x004fe2000c101524 */
[----:B------:R-:W-:Y:S05]  /*0a00*/  EXIT ;  /* 0x000000000000794d */ /* 0x000fea0003800000 */
.L_x_23215:
        /* <DEDUP_REMOVED lines=34> */
.L_x_23228:
        /* <DEDUP_REMOVED lines=276> */
.L_x_23229:
[----:B------:R-:W0:Y:S08]  /*1d70*/  LDC.64 R6, c[0x0][0x580] ;  /* 0x00016000ff067b82 */ /* 0x000e300000000a00 */
[----:B------:R-:W1:Y:S01]  /*1d80*/  LDC.64 R4, c[0x0][0x730] ;  /* 0x0001cc00ff047b82 */ /* 0x000e620000000a00 */
[----:B0-----:R-:W2:Y:S01]  /*1d90*/  LDG.E.U16 R7, desc[UR36][R6.64] ;  /* 0x0000002406077981 */ /* 0x001ea2000c1e1500 */
[----:B------:R-:W-:-:S02]  /*1da0*/  VIADD R23, R23, 0x80 ;  /* 0x0000008017177836 */ /* 0x000fc40000000000 */
[----:B-1----:R-:W-:-:S05]  /*1db0*/  IMAD.WIDE R4, R0, 0x2, R4 ;  /* 0x0000000200047825 */ /* 0x002fca00078e0204 */
[----:B--2---:R0:W-:Y:S02]  /*1dc0*/  STG.E.U16 desc[UR36][R4.64], R7 ;  /* 0x0000000704007986 */ /* 0x0041e4000c101524 */
.L_x_23227:
[----:B------:R-:W-:Y:S05]  /*1dd0*/  BSYNC.RECONVERGENT B6 ;  /* 0x0000000000067941 */ /* 0x000fea0003800200 */
.L_x_23226:
        /* <DEDUP_REMOVED lines=31> */
.L_x_23232:
        /* <DEDUP_REMOVED lines=276> */
.L_x_23233:
[----:B------:R-:W0:Y:S08]  /*3110*/  LDC.64 R6, c[0x0][0x580] ;  /* 0x00016000ff067b82 */ /* 0x000e300000000a00 */
[----:B------:R-:W1:Y:S01]  /*3120*/  LDC.64 R4, c[0x0][0x730] ;  /* 0x0001cc00ff047b82 */ /* 0x000e620000000a00 */
[----:B0-----:R-:W2:Y:S01]  /*3130*/  LDG.E.U16 R7, desc[UR36][R6.64] ;  /* 0x0000002406077981 */ /* 0x001ea2000c1e1500 */
[----:B------:R-:W-:Y:S01]  /*3140*/  IADD3 R23, PT, PT, R23, 0x80, RZ ;  /* 0x0000008017177810 */ /* 0x000fe20007ffe0ff */
[----:B-1----:R-:W-:-:S05]  /*3150*/  IMAD.WIDE R4, R0, 0x2, R4 ;  /* 0x0000000200047825 */ /* 0x002fca00078e0204 */
[----:B--2---:R1:W-:Y:S02]  /*3160*/  STG.E.U16 desc[UR36][R4.64], R7 ;  /* 0x0000000704007986 */ /* 0x0043e4000c101524 */
.L_x_23231:
[----:B------:R-:W-:Y:S05]  /*3170*/  BSYNC.RECONVERGENT B6 ;  /* 0x0000000000067941 */ /* 0x000fea0003800200 */
.L_x_23230:
        /* <DEDUP_REMOVED lines=31> */
.L_x_23236:
        /* <DEDUP_REMOVED lines=276> */
.L_x_23237:
[----:B------:R-:W0:Y:S08]  /*44b0*/  LDC.64 R6, c[0x0][0x580] ;  /* 0x00016000ff067b82 */ /* 0x000e300000000a00 */
[----:B------:R-:W1:Y:S01]  /*44c0*/  LDC.64 R4, c[0x0][0x730] ;  /* 0x0001cc00ff047b82 */ /* 0x000e620000000a00 */
[----:B0-----:R-:W2:Y:S01]  /*44d0*/  LDG.E.U16 R7, desc[UR36][R6.64] ;  /* 0x0000002406077981 */ /* 0x001ea2000c1e1500 */
[----:B------:R-:W-:Y:S01]  /*44e0*/  IADD3 R23, PT, PT, R23, 0x80, RZ ;  /* 0x0000008017177810 */ /* 0x000fe20007ffe0ff */
[----:B-1----:R-:W-:-:S05]  /*44f0*/  IMAD.WIDE R4, R0, 0x2, R4 ;  /* 0x0000000200047825 */ /* 0x002fca00078e0204 */
[----:B--2---:R2:W-:Y:S02]  /*4500*/  STG.E.U16 desc[UR36][R4.64], R7 ;  /* 0x0000000704007986 */ /* 0x0045e4000c101524 */
.L_x_23235:
[----:B------:R-:W-:Y:S05]  /*4510*/  BSYNC.RECONVERGENT B6 ;  /* 0x0000000000067941 */ /* 0x000fea0003800200 */
.L_x_23234:
        /* <DEDUP_REMOVED lines=30> */
.L_x_23238:
        /* <DEDUP_REMOVED lines=276> */
.L_x_23239:
[----:B------:R-:W0:Y:S08]  /*5840*/  LDC.64 R4, c[0x0][0x580] ;  /* 0x00016000ff047b82 */ /* 0x000e300000000a00 */
[----:B------:R-:W1:Y:S01]  /*5850*/  LDC.64 R2, c[0x0][0x730] ;  /* 0x0001cc00ff027b82 */ /* 0x000e620000000a00 */
[----:B0-----:R-:W2:Y:S01]  /*5860*/  LDG.E.U16 R5, desc[UR36][R4.64] ;  /* 0x0000002404057981 */ /* 0x001ea2000c1e1500 */
[----:B-1----:R-:W-:-:S05]  /*5870*/  IMAD.WIDE R2, R0, 0x2, R2 ;  /* 0x0000000200027825 */ /* 0x002fca00078e0202 */
[----:B--2---:R-:W-:Y:S01]  /*5880*/  STG.E.U16 desc[UR36][R2.64], R5 ;  /* 0x0000000502007986 */ /* 0x004fe2000c101524 */
[----:B------:R-:W-:Y:S05]  /*5890*/  EXIT ;  /* 0x000000000000794d */ /* 0x000fea0003800000 */
.L_x_23214:
        /* <DEDUP_REMOVED lines=31> */
.L_x_23242:
[----:B------:R-:W0:Y:S01]  /*5a90*/  LDC.64 R4, c[0x0][0x580] ;  /* 0x00016000ff047b82 */ /* 0x000e220000000a00 */
[----:B------:R-:W1:Y:S07]  /*5aa0*/  LDCU UR4, c[0x0][0x590] ;  /* 0x0000b200ff0477ac */ /* 0x000e6e0008000800 */
[----:B------:R-:W2:Y:S01]  /*5ab0*/  LDC.64 R6, c[0x0][0x730] ;  /* 0x0001cc00ff067b82 */ /* 0x000ea20000000a00 */
[----:B0-----:R-:W3:Y:S01]  /*5ac0*/  LDG.E.U16 R5, desc[UR36][R4.64] ;  /* 0x0000002404057981 */ /* 0x001ee2000c1e1500 */
[----:B------:R-:W-:-:S02]  /*5ad0*/  SHF.R.S32.HI R3, RZ, 0x1f, R16 ;  /* 0x0000001fff037819 */ /* 0x000fc40000011410 */
[----:B------:R-:W-:Y:S02]  /*5ae0*/  IADD3 R23, PT, PT, R23, 0x80, RZ ;  /* 0x0000008017177810 */ /* 0x000fe40007ffe0ff */
[----:B-1----:R-:W-:-:S05]  /*5af0*/  LOP3.LUT R3, R3, UR4, RZ, 0xc0, !PT ;  /* 0x0000000403037c12 */ /* 0x002fca000f8ec0ff */
[----:B------:R-:W-:-:S05]  /*5b00*/  IMAD.IADD R16, R16, 0x1, R3 ;  /* 0x0000000110107824 */ /* 0x000fca00078e0203 */
[----:B------:R-:W-:-:S04]  /*5b10*/  SHF.R.S64 R3, RZ, 0x1f, R16 ;  /* 0x0000001fff037819 */ /* 0x000fc80000001010 */
[----:B--2---:R-:W-:-:S04]  /*5b20*/  IADD3 R2, P0, PT, R3, R6, RZ ;  /* 0x0000000603027210 */ /* 0x004fc80007f1e0ff */
[----:B------:R-:W-:-:S05]  /*5b30*/  LEA.HI.X.SX32 R3, R16, R7, 0x1, P0 ;  /* 0x0000000710037211 */ /* 0x000fca00000f0eff */
[----:B---3--:R0:W-:Y:S04]  /*5b40*/  STG.E.U16 desc[UR36][R2.64], R5 ;  /* 0x0000000502007986 */ /* 0x0081e8000c101524 */
.L_x_23241:
[----:B------:R-:W-:Y:S05]  /*5b50*/  BSYNC.RECONVERGENT B6 ;  /* 0x0000000000067941 */ /* 0x000fea0003800200 */
.L_x_23240:
        /* <DEDUP_REMOVED lines=31> */
.L_x_23245:
[----:B0-----:R-:W0:Y:S01]  /*5d50*/  LDC.64 R4, c[0x0][0x580] ;  /* 0x00016000ff047b82 */ /* 0x001e220000000a00 */
[----:B------:R-:W1:Y:S07]  /*5d60*/  LDCU UR4, c[0x0][0x590] ;  /* 0x0000b200ff0477ac */ /* 0x000e6e0008000800 */
[----:B------:R-:W2:Y:S01]  /*5d70*/  LDC.64 R6, c[0x0][0x730] ;  /* 0x0001cc00ff067b82 */ /* 0x000ea20000000a00 */
[----:B0-----:R-:W3:Y:S01]  /*5d80*/  LDG.E.U16 R5, desc[UR36][R4.64] ;  /* 0x0000002404057981 */ /* 0x001ee2000c1e1500 */
[----:B------:R-:W-:Y:S01]  /*5d90*/  SHF.R.S32.HI R3, RZ, 0x1f, R16 ;  /* 0x0000001fff037819 */ /* 0x000fe20000011410 */
[----:B------:R-:W-:-:S03]  /*5da0*/  VIADD R23, R23, 0x80 ;  /* 0x0000008017177836 */ /* 0x000fc60000000000 */
[----:B-1----:R-:W-:-:S04]  /*5db0*/  LOP3.LUT R3, R3, UR4, RZ, 0xc0, !PT ;  /* 0x0000000403037c12 */ /* 0x002fc8000f8ec0ff */
[----:B------:R-:W-:-:S04]  /*5dc0*/  IADD3 R16, PT, PT, R16, R3, RZ ;  /* 0x0000000310107210 */ /* 0x000fc80007ffe0ff */
[----:B------:R-:W-:-:S04]  /*5dd0*/  SHF.R.S64 R3, RZ, 0x1f, R16 ;  /* 0x0000001fff037819 */ /* 0x000fc80000001010 */
[----:B--2---:R-:W-:-:S04]  /*5de0*/  IADD3 R2, P0, PT, R3, R6, RZ ;  /* 0x0000000603027210 */ /* 0x004fc80007f1e0ff */
[----:B------:R-:W-:-:S05]  /*5df0*/  LEA.HI.X.SX32 R3, R16, R7, 0x1, P0 ;  /* 0x0000000710037211 */ /* 0x000fca00000f0eff */
[----:B---3--:R1:W-:Y:S04]  /*5e00*/  STG.E.U16 desc[UR36][R2.64], R5 ;  /* 0x0000000502007986 */ /* 0x0083e8000c101524 */
.L_x_23244:
[----:B------:R-:W-:Y:S05]  /*5e10*/  BSYNC.RECONVERGENT B6 ;  /* 0x0000000000067941 */ /* 0x000fea0003800200 */
.L_x_23243:
        /* <DEDUP_REMOVED lines=31> */
.L_x_23248:
[----:B01----:R-:W0:Y:S01]  /*6010*/  LDC.64 R4, c[0x0][0x580] ;  /* 0x00016000ff047b82 */ /* 0x003e220000000a00 */
[----:B------:R-:W1:Y:S07]  /*6020*/  LDCU UR4, c[0x0][0x590] ;  /* 0x0000b200ff0477ac */ /* 0x000e6e0008000800 */
[----:B------:R-:W2:Y:S01]  /*6030*/  LDC.64 R6, c[0x0][0x730] ;  /* 0x0001cc00ff067b82 */ /* 0x000ea20000000a00 */
[----:B0-----:R-:W3:Y:S01]  /*6040*/  LDG.E.U16 R5, desc[UR36][R4.64] ;  /* 0x0000002404057981 */ /* 0x001ee2000c1e1500 */
[----:B------:R-:W-:-:S02]  /*6050*/  SHF.R.S32.HI R3, RZ, 0x1f, R16 ;  /* 0x0000001fff037819 */ /* 0x000fc40000011410 */
[----:B------:R-:W-:Y:S02]  /*6060*/  IADD3 R23, PT, PT, R23, 0x80, RZ ;  /* 0x0000008017177810 */ /* 0x000fe40007ffe0ff */
[----:B-1----:R-:W-:-:S04]  /*6070*/  LOP3.LUT R3, R3, UR4, RZ, 0xc0, !PT ;  /* 0x0000000403037c12 */ /* 0x002fc8000f8ec0ff */
[----:B------:R-:W-:-:S04]  /*6080*/  IADD3 R16, PT, PT, R16, R3, RZ ;  /* 0x0000000310107210 */ /* 0x000fc80007ffe0ff */
[----:B------:R-:W-:-:S04]  /*6090*/  SHF.R.S64 R3, RZ, 0x1f, R16 ;  /* 0x0000001fff037819 */ /* 0x000fc80000001010 */
[----:B--2---:R-:W-:-:S04]  /*60a0*/  IADD3 R2, P0, PT, R3, R6, RZ ;  /* 0x0000000603027210 */ /* 0x004fc80007f1e0ff */
[----:B------:R-:W-:-:S05]  /*60b0*/  LEA.HI.X.SX32 R3, R16, R7, 0x1, P0 ;  /* 0x0000000710037211 */ /* 0x000fca00000f0eff */
[----:B---3--:R2:W-:Y:S04]  /*60c0*/  STG.E.U16 desc[UR36][R2.64], R5 ;  /* 0x0000000502007986 */ /* 0x0085e8000c101524 */
.L_x_23247:
[----:B------:R-:W-:Y:S05]  /*60d0*/  BSYNC.RECONVERGENT B6 ;  /* 0x0000000000067941 */ /* 0x000fea0003800200 */
.L_x_23246:
        /* <DEDUP_REMOVED lines=30> */
.L_x_23249:
[----:B012---:R-:W0:Y:S01]  /*62c0*/  LDC.64 R4, c[0x0][0x580] ;  /* 0x00016000ff047b82 */ /* 0x007e220000000a00 */
[----:B------:R-:W1:Y:S07]  /*62d0*/  LDCU UR4, c[0x0][0x590] ;  /* 0x0000b200ff0477ac */ /* 0x000e6e0008000800 */
[----:B------:R-:W2:Y:S01]  /*62e0*/  LDC.64 R6, c[0x0][0x730] ;  /* 0x0001cc00ff067b82 */ /* 0x000ea20000000a00 */
[----:B0-----:R-:W3:Y:S01]  /*62f0*/  LDG.E.U16 R5, desc[UR36][R4.64] ;  /* 0x0000002404057981 */ /* 0x001ee2000c1e1500 */
[----:B------:R-:W-:-:S04]  /*6300*/  SHF.R.S32.HI R3, RZ, 0x1f, R16 ;  /* 0x0000001fff037819 */ /* 0x000fc80000011410 */
[----:B-1----:R-:W-:-:S05]  /*6310*/  LOP3.LUT R3, R3, UR4, RZ, 0xc0, !PT ;  /* 0x0000000403037c12 */ /* 0x002fca000f8ec0ff */
[----:B------:R-:W-:-:S05]  /*6320*/  IMAD.IADD R16, R16, 0x1, R3 ;  /* 0x0000000110107824 */ /* 0x000fca00078e0203 */
[----:B------:R-:W-:-:S04]  /*6330*/  SHF.R.S64 R3, RZ, 0x1f, R16 ;  /* 0x0000001fff037819 */ /* 0x000fc80000001010 */
[----:B--2---:R-:W-:-:S04]  /*6340*/  IADD3 R2, P0, PT, R3, R6, RZ ;  /* 0x0000000603027210 */ /* 0x004fc80007f1e0ff */
[----:B------:R-:W-:-:S05]  /*6350*/  LEA.HI.X.SX32 R3, R16, R7, 0x1, P0 ;  /* 0x0000000710037211 */ /* 0x000fca00000f0eff */
[----:B---3--:R-:W-:Y:S01]  /*6360*/  STG.E.U16 desc[UR36][R2.64], R5 ;  /* 0x0000000502007986 */ /* 0x008fe2000c101524 */
[----:B------:R-:W-:Y:S05]  /*6370*/  EXIT ;  /* 0x000000000000794d */ /* 0x000fea0003800000 */
.L_x_23213:
        /* <DEDUP_REMOVED lines=310> */
.L_x_23254:
        /* <DEDUP_REMOVED lines=29> */
.L_x_23256:
[----:B------:R-:W-:Y:S05]  /*78b0*/  BSYNC.RECONVERGENT B6 ;  /* 0x0000000000067941 */ /* 0x000fea0003800200 */
.L_x_23255:
[----:B------:R-:W0:Y:S02]  /*78c0*/  LDCU.64 UR4, c[0x0][0x580] ;  /* 0x0000b000ff0477ac */ /* 0x000e240008000a00 */
[----:B0-----:R-:W-:-:S05]  /*78d0*/  IADD3 R2, P0, PT, R17, UR4, RZ ;  /* 0x0000000411027c10 */ /* 0x001fca000ff1e0ff */
[----:B------:R-:W-:-:S06]  /*78e0*/  IMAD.X R3, RZ, RZ, UR5, P0 ;  /* 0x00000005ff037e24 */ /* 0x000fcc00080e06ff */
[----:B------:R-:W2:Y:S01]  /*78f0*/  LDG.E.U16 R3, desc[UR36][R2.64] ;  /* 0x0000002402037981 */ /* 0x000ea2000c1e1500 */
[----:B------:R-:W2:Y:S01]  /*7900*/  LDC.64 R4, c[0x0][0x730] ;  /* 0x0001cc00ff047b82 */ /* 0x000ea20000000a00 */
[----:B------:R-:W-:Y:S02]  /*7910*/  IADD3 R23, PT, PT, R23, 0x80, RZ ;  /* 0x0000008017177810 */ /* 0x000fe40007ffe0ff */
[----:B--2---:R0:W-:Y:S05]  /*7920*/  STG.E.U16 desc[UR36][R4.64], R3 ;  /* 0x0000000304007986 */ /* 0x0041ea000c101524 */
.L_x_23253:
[----:B------:R-:W-:Y:S05]  /*7930*/  BSYNC.RECONVERGENT B7 ;  /* 0x0000000000077941 */ /* 0x000fea0003800200 */
.L_x_23252:
[----:B------:R-:W1:Y:S01]  /*7940*/  LDCU.64 UR4, c[0x0][0x380] ;  /* 0x00007000ff0477ac */ /* 0x000e620008000a00 */
[----:B------:R-:W-:Y:S01]  /*7950*/  BSSY.RECONVERGENT B7, `(.L_x_23257) ;  /* 0x0000152000077945 */ /* 0x000fe20003800200 */
[----:B-1----:R-:W-:-:S04]  /*7960*/  ISETP.GE.U32.AND P0, PT, R23, UR4, PT ;  /* 0x0000000417007c0c */ /* 0x002fc8000bf06070 */
[----:B------:R-:W-:-:S13]  /*7970*/  ISETP.GE.AND.EX P0, PT, RZ, UR5, PT, P0 ;  /* 0x00000005ff007c0c */ /* 0x000fda000bf06300 */
[----:B------:R-:W-:Y:S05]  /*7980*/  @P0 BRA `(.L_x_23258) ;  /* 0x0000001400380947 */ /* 0x000fea0003800000 */
[----:B------:R-:W1:Y:S01]  /*7990*/  LDCU.64 UR4, c[0x0][0x390] ;  /* 0x00007200ff0477ac */ /* 0x000e620008000a00 */
[----:B------:R-:W-:Y:S01]  /*79a0*/  HFMA2 R22, -RZ, RZ, 0, 0 ;  /* 0x00000000ff167431 */ /* 0x000fe200000001ff */
[----:B------:R-:W-:Y:S01]  /*79b0*/  ISETP.NE.AND P0, PT, R19, RZ, PT ;  /* 0x000000ff1300720c */ /* 0x000fe20003f05270 */
[----:B------:R-:W2:Y:S01]  /*79c0*/  LDCU UR6, c[0x0][0x38c] ;  /* 0x00007180ff0677ac */ /* 0x000ea20008000800 */
[----:B------:R-:W3:Y:S02]  /*79d0*/  LDCU.64 UR8, c[0x0][0x4b8] ;  /* 0x00009700ff0877ac */ /* 0x000ee40008000a00 */
[----:B-1----:R-:W-:-:S05]  /*79e0*/  IMAD.HI.U32 R2, R23, UR4, R22 ;  /* 0x0000000417027c27 */ /* 0x002fca000f8e0016 */
[----:B0-----:R-:W-:-:S05]  /*79f0*/  SHF.R.U32.HI R3, RZ, UR5, R2 ;  /* 0x00000005ff037c19 */ /* 0x001fca0008011602 */
[----:B------:R-:W-:-:S04]  /*7a00*/  IMAD.MOV R0, RZ, RZ, -R3 ;  /* 0x000000ffff007224 */ /* 0x000fc800078e0a03 */
[----:B--2---:R-:W-:-:S04]  /*7a10*/  IMAD R0, R0, UR6, R23 ;  /* 0x0000000600007c24 */ /* 0x004fc8000f8e0217 */
        /* <DEDUP_REMOVED lines=288> */
.L_x_23259:
        /* <DEDUP_REMOVED lines=29> */
.L_x_23261:
[----:B------:R-:W-:Y:S05]  /*8df0*/  BSYNC.RECONVERGENT B6 ;  /* 0x0000000000067941 */ /* 0x000fea0003800200 */
.L_x_23260:
[----:B------:R-:W0:Y:S02]  /*8e00*/  LDCU.64 UR4, c[0x0][0x580] ;  /* 0x0000b000ff0477ac */ /* 0x000e240008000a00 */
[----:B0-----:R-:W-:-:S04]  /*8e10*/  IADD3 R2, P0, PT, R17, UR4, RZ ;  /* 0x0000000411027c10 */ /* 0x001fc8000ff1e0ff */
[----:B------:R-:W-:-:S06]  /*8e20*/  IADD3.X R3, PT, PT, RZ, UR5, RZ, P0, !PT ;  /* 0x00000005ff037c10 */ /* 0x000fcc00087fe4ff */
[----:B------:R-:W2:Y:S01]  /*8e30*/  LDG.E.U16 R3, desc[UR36][R2.64] ;  /* 0x0000002402037981 */ /* 0x000ea2000c1e1500 */
[----:B------:R-:W2:Y:S01]  /*8e40*/  LDC.64 R4, c[0x0][0x730] ;  /* 0x0001cc00ff047b82 */ /* 0x000ea20000000a00 */
[----:B------:R-:W-:Y:S02]  /*8e50*/  VIADD R23, R23, 0x80 ;  /* 0x0000008017177836 */ /* 0x000fe40000000000 */
[----:B--2---:R1:W-:Y:S05]  /*8e60*/  STG.E.U16 desc[UR36][R4.64], R3 ;  /* 0x0000000304007986 */ /* 0x0043ea000c101524 */
.L_x_23258:
[----:B------:R-:W-:Y:S05]  /*8e70*/  BSYNC.RECONVERGENT B7 ;  /* 0x0000000000077941 */ /* 0x000fea0003800200 */
.L_x_23257:
[----:B------:R-:W2:Y:S01]  /*8e80*/  LDCU.64 UR4, c[0x0][0x380] ;  /* 0x00007000ff0477ac */ /* 0x000ea20008000a00 */
[----:B------:R-:W-:Y:S01]  /*8e90*/  BSSY.RECONVERGENT B7, `(.L_x_23262) ;  /* 0x0000152000077945 */ /* 0x000fe20003800200 */
[----:B--2---:R-:W-:-:S04]  /*8ea0*/  ISETP.GE.U32.AND P0, PT, R23, UR4, PT ;  /* 0x0000000417007c0c */ /* 0x004fc8000bf06070 */
[----:B------:R-:W-:-:S13]  /*8eb0*/  ISETP.GE.AND.EX P0, PT, RZ, UR5, PT, P0 ;  /* 0x00000005ff007c0c */ /* 0x000fda000bf06300 */
[----:B------:R-:W-:Y:S05]  /*8ec0*/  @P0 BRA `(.L_x_23263) ;  /* 0x0000001400380947 */ /* 0x000fea0003800000 */
[----:B------:R-:W2:Y:S01]  /*8ed0*/  LDCU.64 UR4, c[0x0][0x390] ;  /* 0x00007200ff0477ac */ /* 0x000ea20008000a00 */
[----:B------:R-:W-:Y:S01]  /*8ee0*/  HFMA2 R22, -RZ, RZ, 0, 0 ;  /* 0x00000000ff167431 */ /* 0x000fe200000001ff */
[----:B------:R-:W-:Y:S01]  /*8ef0*/  ISETP.NE.AND P0, PT, R19, RZ, PT ;  /* 0x000000ff1300720c */ /* 0x000fe20003f05270 */
[----:B------:R-:W3:Y:S01]  /*8f00*/  LDCU UR6, c[0x0][0x38c] ;  /* 0x00007180ff0677ac */ /* 0x000ee20008000800 */
[----:B------:R-:W4:Y:S02]  /*8f10*/  LDCU.64 UR8, c[0x0][0x4b8] ;  /* 0x00009700ff0877ac */ /* 0x000f240008000a00 */
[----:B--2---:R-:W-:-:S05]  /*8f20*/  IMAD.HI.U32 R2, R23, UR4, R22 ;  /* 0x0000000417027c27 */ /* 0x004fca000f8e0016 */
[----:B01----:R-:W-:-:S04]  /*8f30*/  SHF.R.U32.HI R3, RZ, UR5, R2 ;  /* 0x00000005ff037c19 */ /* 0x003fc80008011602 */
        /* <DEDUP_REMOVED lines=290> */
.L_x_23264:
        /* <DEDUP_REMOVED lines=29> */
.L_x_23266:
[----:B------:R-:W-:Y:S05]  /*a330*/  BSYNC.RECONVERGENT B6 ;  /* 0x0000000000067941 */ /* 0x000fea0003800200 */
.L_x_23265:
[----:B------:R-:W0:Y:S02]  /*a340*/  LDCU.64 UR4, c[0x0][0x580] ;  /* 0x0000b000ff0477ac */ /* 0x000e240008000a00 */
[----:B0-----:R-:W-:-:S04]  /*a350*/  IADD3 R2, P0, PT, R17, UR4, RZ ;  /* 0x0000000411027c10 */ /* 0x001fc8000ff1e0ff */
[----:B------:R-:W-:-:S06]  /*a360*/  IADD3.X R3, PT, PT, RZ, UR5, RZ, P0, !PT ;  /* 0x00000005ff037c10 */ /* 0x000fcc00087fe4ff */
[----:B------:R-:W2:Y:S01]  /*a370*/  LDG.E.U16 R3, desc[UR36][R2.64] ;  /* 0x0000002402037981 */ /* 0x000ea2000c1e1500 */
[----:B------:R-:W2:Y:S01]  /*a380*/  LDC.64 R4, c[0x0][0x730] ;  /* 0x0001cc00ff047b82 */ /* 0x000ea20000000a00 */
[----:B------:R-:W-:Y:S02]  /*a390*/  IADD3 R23, PT, PT, R23, 0x80, RZ ;  /* 0x0000008017177810 */ /* 0x000fe40007ffe0ff */
[----:B--2---:R2:W-:Y:S05]  /*a3a0*/  STG.E.U16 desc[UR36][R4.64], R3 ;  /* 0x0000000304007986 */ /* 0x0045ea000c101524 */
.L_x_23263:
[----:B------:R-:W-:Y:S05]  /*a3b0*/  BSYNC.RECONVERGENT B7 ;  /* 0x0000000000077941 */ /* 0x000fea0003800200 */
.L_x_23262:
[----:B------:R-:W3:Y:S02]  /*a3c0*/  LDCU.64 UR4, c[0x0][0x380] ;  /* 0x00007000ff0477ac */ /* 0x000ee40008000a00 */
[----:B---3--:R-:W-:-:S04]  /*a3d0*/  ISETP.GE.U32.AND P0, PT, R23, UR4, PT ;  /* 0x0000000417007c0c */ /* 0x008fc8000bf06070 */
[----:B------:R-:W-:-:S13]  /*a3e0*/  ISETP.GE.AND.EX P0, PT, RZ, UR5, PT, P0 ;  /* 0x00000005ff007c0c */ /* 0x000fda000bf06300 */
[----:B------:R-:W-:Y:S05]  /*a3f0*/  @P0 EXIT ;  /* 0x000000000000094d */ /* 0x000fea0003800000 */
[----:B------:R-:W3:Y:S01]  /*a400*/  LDCU.64 UR4, c[0x0][0x390] ;  /* 0x00007200ff0477ac */ /* 0x000ee20008000a00 */
[----:B------:R-:W-:Y:S01]  /*a410*/  IMAD.MOV.U32 R22, RZ, RZ, RZ ;  /* 0x000000ffff167224 */ /* 0x000fe200078e00ff */
[----:B------:R-:W-:Y:S01]  /*a420*/  ISETP.NE.AND P0, PT, R19, RZ, PT ;  /* 0x000000ff1300720c */ /* 0x000fe20003f05270 */
[----:B------:R-:W4:Y:S01]  /*a430*/  LDCU UR6, c[0x0][0x38c] ;  /* 0x00007180ff0677ac */ /* 0x000f220008000800 */
[----:B------:R-:W5:Y:S01]  /*a440*/  LDCU.64 UR8, c[0x0][0x4b8] ;  /* 0x00009700ff0877ac */ /* 0x000f620008000a00 */
        /* <DEDUP_REMOVED lines=292> */
.L_x_23267:
        /* <DEDUP_REMOVED lines=31> */
.L_x_23269:
[----:B------:R-:W-:Y:S05]  /*b880*/  BSYNC.RECONVERGENT B6 ;  /* 0x0000000000067941 */ /* 0x000fea0003800200 */
.L_x_23268:
[----:B------:R-:W2:Y:S01]  /*b890*/  LDG.E.U16 R17, desc[UR36][R16.64] ;  /* 0x0000002410117981 */ /* 0x000ea2000c1e1500 */
[----:B------:R-:W2:Y:S03]  /*b8a0*/  LDC.64 R2, c[0x0][0x730] ;  /* 0x0001cc00ff027b82 */ /* 0x000ea60000000a00 */
[----:B--2---:R-:W-:Y:S01]  /*b8b0*/  STG.E.U16 desc[UR36][R2.64], R17 ;  /* 0x0000001102007986 */ /* 0x004fe2000c101524 */
[----:B------:R-:W-:Y:S05]  /*b8c0*/  EXIT ;  /* 0x000000000000794d */ /* 0x000fea0003800000 */
.L_x_23251:
        /* <DEDUP_REMOVED lines=308> */
.L_x_23272:
        /* <DEDUP_REMOVED lines=29> */
.L_x_23274:
[----:B------:R-:W-:Y:S05]  /*cde0*/  BSYNC.RECONVERGENT B6 ;  /* 0x0000000000067941 */ /* 0x000fea0003800200 */
.L_x_23273:
        /* <DEDUP_REMOVED lines=276> */
.L_x_23275:
[----:B------:R-:W0:Y:S01]  /*df30*/  LDCU.64 UR4, c[0x0][0x580] ;  /* 0x0000b000ff0477ac */ /* 0x000e220008000a00 */
[----:B------:R-:W1:Y:S01]  /*df40*/  LDC.64 R4, c[0x0][0x730] ;  /* 0x0001cc00ff047b82 */ /* 0x000e620000000a00 */
[----:B0-----:R-:W-:-:S05]  /*df50*/  IADD3 R6, P0, PT, R25, UR4, RZ ;  /* 0x0000000419067c10 */ /* 0x001fca000ff1e0ff */
[----:B------:R-:W-:-:S06]  /*df60*/  IMAD.X R7, RZ, RZ, UR5, P0 ;  /* 0x00000005ff077e24 */ /* 0x000fcc00080e06ff */
[----:B------:R-:W2:Y:S01]  /*df70*/  LDG.E.U16 R7, desc[UR36][R6.64] ;  /* 0x0000002406077981 */ /* 0x000ea2000c1e1500 */
[----:B-1----:R-:W-:Y:S01]  /*df80*/  IMAD.WIDE R4, R0, 0x2, R4 ;  /* 0x0000000200047825 */ /* 0x002fe200078e0204 */
[----:B------:R-:W-:-:S04]  /*df90*/  IADD3 R23, PT, PT, R23, 0x80, RZ ;  /* 0x0000008017177810 */ /* 0x000fc80007ffe0ff */
[----:B--2---:R0:W-:Y:S03]  /*dfa0*/  STG.E.U16 desc[UR36][R4.64], R7 ;  /* 0x0000000704007986 */ /* 0x0041e6000c101524 */
.L_x_23271:
[----:B------:R-:W-:Y:S05]  /*dfb0*/  BSYNC.RECONVERGENT B7 ;  /* 0x0000000000077941 */ /* 0x000fea0003800200 */
.L_x_23270:
        /* <DEDUP_REMOVED lines=303> */
.L_x_23278:
        /* <DEDUP_REMOVED lines=29> */
.L_x_23280:
[----:B------:R-:W-:Y:S05]  /*f480*/  BSYNC.RECONVERGENT B6 ;  /* 0x0000000000067941 */ /* 0x000fea0003800200 */
.L_x_23279:
        /* <DEDUP_REMOVED lines=276> */
.L_x_23281:
[----:B------:R-:W0:Y:S01]  /*105d0*/  LDCU.64 UR4, c[0x0][0x580] ;  /* 0x0000b000ff0477ac */ /* 0x000e220008000a00 */
[----:B------:R-:W1:Y:S01]  /*105e0*/  LDC.64 R4, c[0x0][0x730] ;  /* 0x0001cc00ff047b82 */ /* 0x000e620000000a00 */
[----:B0-----:R-:W-:-:S04]  /*105f0*/  IADD3 R6, P0, PT, R25, UR4, RZ ;  /* 0x0000000419067c10 */ /* 0x001fc8000ff1e0ff */
[----:B------:R-:W-:-:S06]  /*10600*/  IADD3.X R7, PT, PT, RZ, UR5, RZ, P0, !PT ;  /* 0x00000005ff077c10 */ /* 0x000fcc00087fe4ff */
[----:B------:R-:W2:Y:S01]  /*10610*/  LDG.E.U16 R7, desc[UR36][R6.64] ;  /* 0x0000002406077981 */ /* 0x000ea2000c1e1500 */
[----:B-1----:R-:W-:Y:S01]  /*10620*/  IMAD.WIDE R4, R0, 0x2, R4 ;  /* 0x0000000200047825 */ /* 0x002fe200078e0204 */
[----:B------:R-:W-:-:S04]  /*10630*/  IADD3 R23, PT, PT, R23, 0x80, RZ ;  /* 0x0000008017177810 */ /* 0x000fc80007ffe0ff */
[----:B--2---:R1:W-:Y:S03]  /*10640*/  STG.E.U16 desc[UR36][R4.64], R7 ;  /* 0x0000000704007986 */ /* 0x0043e6000c101524 */
.L_x_23277:
[----:B------:R-:W-:Y:S05]  /*10650*/  BSYNC.RECONVERGENT B7 ;  /* 0x0000000000077941 */ /* 0x000fea0003800200 */
.L_x_23276:
        /* <DEDUP_REMOVED lines=303> */
.L_x_23284:
        /* <DEDUP_REMOVED lines=29> */
.L_x_23286:
[----:B------:R-:W-:Y:S05]  /*11b20*/  BSYNC.RECONVERGENT B6 ;  /* 0x0000000000067941 */ /* 0x000fea0003800200 */
.L_x_23285:
        /* <DEDUP_REMOVED lines=276> */
.L_x_23287:
        /* <DEDUP_REMOVED lines=8> */
.L_x_23283:
[----:B------:R-:W-:Y:S05]  /*12cf0*/  BSYNC.RECONVERGENT B7 ;  /* 0x0000000000077941 */ /* 0x000fea0003800200 */
.L_x_23282:
        /* <DEDUP_REMOVED lines=302> */
.L_x_23288:
        /* <DEDUP_REMOVED lines=31> */
.L_x_23290:
[----:B------:R-:W-:Y:S05]  /*141d0*/  BSYNC.RECONVERGENT B6 ;  /* 0x0000000000067941 */ /* 0x000fea0003800200 */
.L_x_23289:
        /* <DEDUP_REMOVED lines=276> */
.L_x_23291:
[----:B------:R-:W2:Y:S01]  /*15320*/  LDG.E.U16 R19, desc[UR36][R18.64] ;  /* 0x0000002412137981 */ /* 0x000ea2000c1e1500 */
[----:B------:R-:W0:Y:S02]  /*15330*/  LDC.64 R2, c[0x0][0x730] ;  /* 0x0001cc00ff027b82 */ /* 0x000e240000000a00 */
[----:B0-----:R-:W-:-:S05]  /*15340*/  IMAD.WIDE R2, R0, 0x2, R2 ;  /* 0x0000000200027825 */ /* 0x001fca00078e0202 */
[----:B--2---:R-:W-:Y:S01]  /*15350*/  STG.E.U16 desc[UR36][R2.64], R19 ;  /* 0x0000001302007986 */ /* 0x004fe2000c101524 */
[----:B------:R-:W-:Y:S05]  /*15360*/  EXIT ;  /* 0x000000000000794d */ /* 0x000fea0003800000 */
.L_x_23250:
        /* <DEDUP_REMOVED lines=305> */
.L_x_23294:
        /* <DEDUP_REMOVED lines=29> */
.L_x_23296:
[----:B------:R-:W-:Y:S05]  /*16850*/  BSYNC.RECONVERGENT B6 ;  /* 0x0000000000067941 */ /* 0x000fea0003800200 */
.L_x_23295:
[----:B------:R-:W0:Y:S01]  /*16860*/  LDCU.64 UR4, c[0x0][0x580] ;  /* 0x0000b000ff0477ac */ /* 0x000e220008000a00 */
[----:B------:R-:W1:Y:S01]  /*16870*/  LDCU.64 UR6, c[0x0][0x730] ;  /* 0x0000e600ff0677ac */ /* 0x000e620008000a00 */
[----:B0-----:R-:W-:Y:S01]  /*16880*/  IADD3 R2, P0, PT, R25, UR4, RZ ;  /* 0x0000000419027c10 */ /* 0x001fe2000ff1e0ff */
[----:B------:R-:W0:Y:S03]  /*16890*/  LDCU UR4, c[0x0][0x590] ;  /* 0x0000b200ff0477ac */ /* 0x000e260008000800 */
[----:B------:R-:W-:-:S06]  /*168a0*/  IADD3.X R3, PT, PT, RZ, UR5, RZ, P0, !PT ;  /* 0x00000005ff037c10 */ /* 0x000fcc00087fe4ff */
[----:B------:R-:W2:Y:S01]  /*168b0*/  LDG.E.U16 R3, desc[UR36][R2.64] ;  /* 0x0000002402037981 */ /* 0x000ea2000c1e1500 */
[----:B------:R-:W-:Y:S02]  /*168c0*/  SHF.R.S32.HI R5, RZ, 0x1f, R16 ;  /* 0x0000001fff057819 */ /* 0x000fe40000011410 */
[----:B------:R-:W-:Y:S02]  /*168d0*/  IADD3 R23, PT, PT, R23, 0x80, RZ ;  /* 0x0000008017177810 */ /* 0x000fe40007ffe0ff */
[----:B0-----:R-:W-:-:S04]  /*168e0*/  LOP3.LUT R5, R5, UR4, RZ, 0xc0, !PT ;  /* 0x0000000405057c12 */ /* 0x001fc8000f8ec0ff */
[----:B------:R-:W-:-:S04]  /*168f0*/  IADD3 R16, PT, PT, R16, R5, RZ ;  /* 0x0000000510107210 */ /* 0x000fc80007ffe0ff */
[----:B------:R-:W-:-:S04]  /*16900*/  SHF.R.S64 R4, RZ, 0x1f, R16 ;  /* 0x0000001fff047819 */ /* 0x000fc80000001010 */
[----:B-1----:R-:W-:-:S04]  /*16910*/  IADD3 R4, P0, PT, R4, UR6, RZ ;  /* 0x0000000604047c10 */ /* 0x002fc8000ff1e0ff */
[----:B------:R-:W-:-:S05]  /*16920*/  LEA.HI.X.SX32 R5, R16, UR7, 0x1, P0 ;  /* 0x0000000710057c11 */ /* 0x000fca00080f0eff */
[----:B--2---:R0:W-:Y:S04]  /*16930*/  STG.E.U16 desc[UR36][R4.64], R3 ;  /* 0x0000000304007986 */ /* 0x0041e8000c101524 */
.L_x_23293:
[----:B------:R-:W-:Y:S05]  /*16940*/  BSYNC.RECONVERGENT B7 ;  /* 0x0000000000077941 */ /* 0x000fea0003800200 */
.L_x_23292:
        /* <DEDUP_REMOVED lines=302> */
.L_x_23299:
        /* <DEDUP_REMOVED lines=29> */
.L_x_23301:
[----:B------:R-:W-:Y:S05]  /*17e00*/  BSYNC.RECONVERGENT B6 ;  /* 0x0000000000067941 */ /* 0x000fea0003800200 */
.L_x_23300:
[----:B------:R-:W0:Y:S01]  /*17e10*/  LDCU.64 UR4, c[0x0][0x580] ;  /* 0x0000b000ff0477ac */ /* 0x000e220008000a00 */
[----:B------:R-:W1:Y:S01]  /*17e20*/  LDCU.64 UR6, c[0x0][0x730] ;  /* 0x0000e600ff0677ac */ /* 0x000e620008000a00 */
[----:B0-----:R-:W-:Y:S01]  /*17e30*/  IADD3 R2, P0, PT, R25, UR4, RZ ;  /* 0x0000000419027c10 */ /* 0x001fe2000ff1e0ff */
[----:B------:R-:W0:Y:S04]  /*17e40*/  LDCU UR4, c[0x0][0x590] ;  /* 0x0000b200ff0477ac */ /* 0x000e280008000800 */
[----:B------:R-:W-:-:S06]  /*17e50*/  IMAD.X R3, RZ, RZ, UR5, P0 ;  /* 0x00000005ff037e24 */ /* 0x000fcc00080e06ff */
        /* <DEDUP_REMOVED lines=9> */
.L_x_23298:
[----:B------:R-:W-:Y:S05]  /*17ef0*/  BSYNC.RECONVERGENT B7 ;  /* 0x0000000000077941 */ /* 0x000fea0003800200 */
.L_x_23297:
        /* <DEDUP_REMOVED lines=302> */
.L_x_23304:
        /* <DEDUP_REMOVED lines=29> */
.L_x_23306:
[----:B------:R-:W-:Y:S05]  /*193b0*/  BSYNC.RECONVERGENT B6 ;  /* 0x0000000000067941 */ /* 0x000fea0003800200 */
.L_x_23305:
        /* <DEDUP_REMOVED lines=8> */
[----:B0-----:R-:W-:-:S05]  /*19440*/  LOP3.LUT R5, R5, UR4, RZ, 0xc0, !PT ;  /* 0x0000000405057c12 */ /* 0x001fca000f8ec0ff */
[----:B------:R-:W-:-:S05]  /*19450*/  IMAD.IADD R16, R16, 0x1, R5 ;  /* 0x0000000110107824 */ /* 0x000fca00078e0205 */
[----:B------:R-:W-:-:S04]  /*19460*/  SHF.R.S64 R4, RZ, 0x1f, R16 ;  /* 0x0000001fff047819 */ /* 0x000fc80000001010 */
[----:B-1----:R-:W-:-:S04]  /*19470*/  IADD3 R4, P0, PT, R4, UR6, RZ ;  /* 0x0000000604047c10 */ /* 0x002fc8000ff1e0ff */
[----:B------:R-:W-:-:S05]  /*19480*/  LEA.HI.X.SX32 R5, R16, UR7, 0x1, P0 ;  /* 0x0000000710057c11 */ /* 0x000fca00080f0eff */
[----:B--2---:R2:W-:Y:S04]  /*19490*/  STG.E.U16 desc[UR36][R4.64], R3 ;  /* 0x0000000304007986 */ /* 0x0045e8000c101524 */
.L_x_23303:
[----:B------:R-:W-:Y:S05]  /*194a0*/  BSYNC.RECONVERGENT B7 ;  /* 0x0000000000077941 */ /* 0x000fea0003800200 */
.L_x_23302:
        /* <DEDUP_REMOVED lines=301> */
.L_x_23307:
        /* <DEDUP_REMOVED lines=31> */
.L_x_23309:
[----:B------:R-:W-:Y:S05]  /*1a970*/  BSYNC.RECONVERGENT B6 ;  /* 0x0000000000067941 */ /* 0x000fea0003800200 */
.L_x_23308:
[----:B------:R-:W2:Y:S01]  /*1a980*/  LDG.E.U16 R19, desc[UR36][R18.64] ;  /* 0x0000002412137981 */ /* 0x000ea2000c1e1500 */
[----:B------:R-:W0:Y:S01]  /*1a990*/  LDCU UR4, c[0x0][0x590] ;  /* 0x0000b200ff0477ac */ /* 0x000e220008000800 */
[----:B------:R-:W-:Y:S01]  /*1a9a0*/  SHF.R.S32.HI R3, RZ, 0x1f, R16 ;  /* 0x0000001fff037819 */ /* 0x000fe20000011410 */
[----:B------:R-:W1:Y:S03]  /*1a9b0*/  LDCU.64 UR6, c[0x0][0x730] ;  /* 0x0000e600ff0677ac */ /* 0x000e660008000a00 */
[----:B0-----:R-:W-:-:S04]  /*1a9c0*/  LOP3.LUT R3, R3, UR4, RZ, 0xc0, !PT ;  /* 0x0000000403037c12 */ /* 0x001fc8000f8ec0ff */
[----:B------:R-:W-:-:S04]  /*1a9d0*/  IADD3 R16, PT, PT, R16, R3, RZ ;  /* 0x0000000310107210 */ /* 0x000fc80007ffe0ff */
[----:B------:R-:W-:-:S04]  /*1a9e0*/  SHF.R.S64 R2, RZ, 0x1f, R16 ;  /* 0x0000001fff027819 */ /* 0x000fc80000001010 */
[----:B-1----:R-:W-:-:S04]  /*1a9f0*/  IADD3 R2, P0, PT, R2, UR6, RZ ;  /* 0x0000000602027c10 */ /* 0x002fc8000ff1e0ff */
[----:B------:R-:W-:-:S05]  /*1aa00*/  LEA.HI.X.SX32 R3, R16, UR7, 0x1, P0 ;  /* 0x0000000710037c11 */ /* 0x000fca00080f0eff */
[----:B--2---:R-:W-:Y:S01]  /*1aa10*/  STG.E.U16 desc[UR36][R2.64], R19 ;  /* 0x0000001302007986 */ /* 0x004fe2000c101524 */
[----:B------:R-:W-:Y:S05]  /*1aa20*/  EXIT ;  /* 0x000000000000794d */ /* 0x000fea0003800000 */
.L_x_23310:
        /* <DEDUP_REMOVED lines=13> */
.L_x_41860:


//--------------------- .text._ZN2at6native24index_elementwise_kernelILi128ELi4EZNS0_20cuda_take_put_kernelIN3c108BFloat16EiZZZZZNS0_10put_kernelERNS_14TensorIteratorERKNS_10TensorBaseEbENKUlvE_clEvENKUlvE10_clEvENKUlvE_clEvENKUlvE_clEvEUlRS4_iE_EEvS6_S9_RKT1_EUliE_EEvlSG_ --------------------------
	.section	.text._ZN2at6native24index_elementwise_kernelILi128ELi4EZNS0_20cuda_take_put_kernelIN3c108BFloat16EiZZZZZNS0_10put_kernelERNS_14TensorIteratorERKNS_10TensorBaseEbENKUlvE_clEvENKUlvE10_clEvENKUlvE_clEvENKUlvE_clEvEUlRS4_iE_EEvS6_S9_RKT1_EUliE_EEvlSG_,"ax",@progbits
	.align	128
        .global         _ZN2at6native24index_elementwise_kernelILi128ELi4EZNS0_20cuda_take_put_kernelIN3c108BFloat16EiZZZZZNS0_10put_kernelERNS_14TensorIteratorERKNS_10TensorBaseEbENKUlvE_clEvENKUlvE10_clEvENKUlvE_clEvENKUlvE_clEvEUlRS4_iE_EEvS6_S9_RKT1_EUliE_EEvlSG_
        .type           _ZN2at6native24index_elementwise_kernelILi128ELi4EZNS0_20cuda_take_put_kernelIN3c108BFloat16EiZZZZZNS0_10put_kernelERNS_14TensorIteratorERKNS_10TensorBaseEbENKUlvE_clEvENKUlvE10_clEvENKUlvE_clEvENKUlvE_clEvEUlRS4_iE_EEvS6_S9_RKT1_EUliE_EEvlSG_,@function
        .size           _ZN2at6native24index_elementwise_kernelILi128ELi4EZNS0_20cuda_take_put_kernelIN3c108BFloat16EiZZZZZNS0_10put_kernelERNS_14TensorIteratorERKNS_10TensorBaseEbENKUlvE_clEvENKUlvE10_clEvENKUlvE_clEvENKUlvE_clEvEUlRS4_iE_EEvS6_S9_RKT1_EUliE_EEvlSG_,(.L_x_41861 - _ZN2at6native24index_elementwise_kernelILi128ELi4EZNS0_20cuda_take_put_kernelIN3c108BFloat16EiZZZZZNS0_10put_kernelERNS_14TensorIteratorERKNS_10TensorBaseEbENKUlvE_clEvENKUlvE10_clEvENKUlvE_clEvENKUlvE_clEvEUlRS4_iE_EEvS6_S9_RKT1_EUliE_EEvlSG_)
        .other          _ZN2at6native24index_elementwise_kernelILi128ELi4EZNS0_20cuda_take_put_kernelIN3c108BFloat16EiZZZZZNS0_10put_kernelERNS_14TensorIteratorERKNS_10TensorBaseEbENKUlvE_clEvENKUlvE10_clEvENKUlvE_clEvENKUlvE_clEvEUlRS4_iE_EEvS6_S9_RKT1_EUliE_EEvlSG_,@"STO_CUDA_ENTRY STV_DEFAULT"
_ZN2at6native24index_elementwise_kernelILi128ELi4EZNS0_20cuda_take_put_kernelIN3c108BFloat16EiZZZZZNS0_10put_kernelERNS_14TensorIteratorERKNS_10TensorBaseEbENKUlvE_clEvENKUlvE10_clEvENKUlvE_clEvENKUlvE_clEvEUlRS4_iE_EEvS6_S9_RKT1_EUliE_EEvlSG_:
.text._ZN2at6native24index_elementwise_kernelILi128ELi4EZNS0_20cuda_take_put_kernelIN3c108BFloat16EiZZZZZNS0_10put_kernelERNS_14TensorIteratorERKNS_10TensorBaseEbENKUlvE_clEvENKUlvE10_clEvENKUlvE_clEvENKUlvE_clEvEUlRS4_iE_EEvS6_S9_RKT1_EUliE_EEvlSG_:
[----:B------:R-:W0:Y:S01]  /*0000*/  LDC R1, c[0x0][0x37c] ;  /* 0x0000df00ff017b82 */ /* 0x000e220000000800 */
[----:B------:R-:W1:Y:S07]  /*0010*/  S2R R23, SR_TID.X ;  /* 0x0000000000177919 */ /* 0x000e6e0000002100 */
[----:B------:R-:W2:Y:S01]  /*0020*/  S2UR UR4, SR_CTAID.X ;  /* 0x00000000000479c3 */ /* 0x000ea20000002500 */
[----:B------:R-:W3:Y:S01]  /*0030*/  LDCU.64 UR6, c[0x0][0x380] ;  /* 0x00007000ff0677ac */ /* 0x000ee20008000a00 */
[----:B------:R-:W-:Y:S01]  /*0040*/  BSSY.RECONVERGENT B7, `(.L_x_23311) ;  /* 0x00002ba000077945 */ /* 0x000fe20003800200 */
[----:B------:R-:W4:Y:S05]  /*0050*/  LDCU UR38, c[0x0][0x730] ;  /* 0x0000e600ff2677ac */ /* 0x000f2a0008000800 */
[----:B------:R-:W5:Y:S01]  /*0060*/  LDC R0, c[0x0][0x388] ;  /* 0x0000e200ff007b82 */ /* 0x000f620000000800 */
[----:B------:R-:W0:Y:S01]  /*0070*/  LDCU.64 UR36, c[0x0][0x358] ;  /* 0x00006b00ff2477ac */ /* 0x000e220008000a00 */
[----:B------:R-:W0:Y:S06]  /*0080*/  LDCU.U8 UR39, c[0x0][0x598] ;  /* 0x0000b300ff2777ac */ /* 0x000e2c0008000000 */
[----:B------:R-:W0:Y:S01]  /*0090*/  LDC R22, c[0x0][0x59c] ;  /* 0x00016700ff167b82 */ /* 0x000e220000000800 */
[----:B----4-:R-:W-:-:S02]  /*00a0*/  UIADD3 UR38, UPT, UPT, UR38, -0x1, URZ ;  /* 0xffffffff26267890 */ /* 0x010fc4000fffe0ff */
[----:B--2---:R-:W-:-:S06]  /*00b0*/  USHF.L.U32 UR4, UR4, 0x9, URZ ;  /* 0x0000000904047899 */ /* 0x004fcc00080006ff */
[----:B-1----:R-:W-:Y:S02]  /*00c0*/  LOP3.LUT R23, R23, UR4, RZ, 0xfc, !PT ;  /* 0x0000000417177c12 */ /* 0x002fe4000f8efcff */
[----:B-----5:R-:W-:Y:S02]  /*00d0*/  IADD3 R19, PT, PT, R0, -0x1, RZ ;  /* 0xffffffff00137810 */ /* 0x020fe40007ffe0ff */
[----:B---3--:R-:W-:Y:S02]  /*00e0*/  ISETP.GE.U32.AND P0, PT, R23, UR6, PT ;  /* 0x0000000617007c0c */ /* 0x008fe4000bf06070 */
[----:B------:R-:W-:Y:S02]  /*00f0*/  VIMNMX.U32 R18, PT, PT, R19, 0x18, PT ;  /* 0x0000001813127848 */ /* 0x000fe40003fe0000 */
[----:B------:R-:W-:Y:S02]  /*0100*/  ISETP.GE.AND.EX P0, PT, RZ, UR7, PT, P0 ;  /* 0x00000007ff007c0c */ /* 0x000fe4000bf06300 */
[----:B0-----:R-:W-:Y:S01]  /*0110*/  IADD3 R22, PT, PT, R22, -0x1, RZ ;  /* 0xffffffff16167810 */ /* 0x001fe20007ffe0ff */
[----:B------:R-:W-:-:S03]  /*0120*/  VIADD R18, R18, 0x1 ;  /* 0x0000000112127836 */ /* 0x000fc60000000000 */
[----:B------:R-:W-:-:S04]  /*0130*/  VIMNMX.U32 R2, PT, PT, R22, 0x18, PT ;  /* 0x0000001816027848 */ /* 0x000fc80003fe0000 */
[----:B------:R-:W-:-:S03]  /*0140*/  IADD3 R2, PT, PT, R2, 0x1, RZ ;  /* 0x0000000102027810 */ /* 0x000fc60007ffe0ff */
[----:B------:R-:W-:Y:S05]  /*0150*/  @P0 BRA `(.L_x_23312) ;  /* 0x0000002800a00947 */ /* 0x000fea0003800000 */
[----:B------:R-:W-:Y:S01]  /*0160*/  ISETP.NE.AND P0, PT, R0, RZ, PT ;  /* 0x000000ff0000720c */ /* 0x000fe20003f05270 */
[----:B------:R-:W-:Y:S02]  /*0170*/  HFMA2 R0, -RZ, RZ, 0, 0 ;  /* 0x00000000ff007431 */ /* 0x000fe400000001ff */
[----:B------:R-:W-:-:S10]  /*0180*/  IMAD.MOV.U32 R25, RZ, RZ, RZ ;  /* 0x000000ffff197224 */ /* 0x000fd400078e00ff */
[----:B------:R-:W-:Y:S05]  /*0190*/  @!P0 BRA `(.L_x_23313) ;  /* 0x0000001000a88947 */ /* 0x000fea0003800000 */
[----:B------:R-:W0:Y:S01]  /*01a0*/  LDCU.64 UR4, c[0x0][0x390] ;  /* 0x00007200ff0477ac */ /* 0x000e220008000a00 */
[----:B------:R-:W-:Y:S02]  /*01b0*/  MOV R4, RZ ;  /* 0x000000ff00047202 */ /* 0x000fe40000000f00 */
        /* <DEDUP_REMOVED lines=285> */
[----:B------:R-:W-:-:S03]  /*1390*/  IADD3 R4, PT, PT, RZ, -R9, RZ ;  /* 0x80000009ff047210 */ /* 0x000fc60007ffe0ff */
        /* <DEDUP_REMOVED lines=10> */
.L_x_23313:
[----:B------:R-:W0:Y:S01]  /*1440*/  LDCU.64 UR4, c[0x0][0x588] ;  /* 0x0000b100ff0477ac */ /* 0x000e220008000a00 */
[----:B------:R-:W1:Y:S01]  /*1450*/  LDCU.64 UR6, c[0x0][0x590] ;  /* 0x0000b200ff0677ac */ /* 0x000e620008000a00 */
[----:B0-----:R-:W-:-:S04]  /*1460*/  IADD3 R16, P0, PT, R0, UR4, RZ ;  /* 0x0000000400107c10 */ /* 0x001fc8000ff1e0ff */
[----:B------:R-:W-:-:S06]  /*1470*/  IADD3.X R17, PT, PT, RZ, UR5, RZ, P0, !PT ;  /* 0x00000005ff117c10 */ /* 0x000fcc00087fe4ff */
        /* <DEDUP_REMOVED lines=25> */
.L_x_23315:
[----:B------:R-:W-:Y:S05]  /*1610*/  BSYNC.RECONVERGENT B6 ;  /* 0x0000000000067941 */ /* 0x000fea0003800200 */
.L_x_23314:
[----:B------:R-:W0:Y:S01]  /*1620*/  LDC R0, c[0x0][0x59c] ;  /* 0x00016700ff007b82 */ /* 0x000e220000000800 */
[----:B------:R-:W1:Y:S01]  /*1630*/  LDCU UR4, c[0x0][0x590] ;  /* 0x0000b200ff0477ac */ /* 0x000e620008000800 */
[----:B------:R-:W-:Y:S02]  /*1640*/  ISETP.NE.AND P0, PT, RZ, UR39, PT ;  /* 0x00000027ff007c0c */ /* 0x000fe4000bf05270 */
[C---:B------:R-:W-:Y:S02]  /*1650*/  ISETP.GE.AND P2, PT, R16.reuse, RZ, PT ;  /* 0x000000ff1000720c */ /* 0x040fe40003f46270 */
[----:B-1----:R-:W-:-:S04]  /*1660*/  IADD3 R17, PT, PT, R16, UR4, RZ ;  /* 0x0000000410117c10 */ /* 0x002fc8000fffe0ff */
[----:B------:R-:W-:Y:S02]  /*1670*/  SEL R17, R17, R16, !P2 ;  /* 0x0000001011117207 */ /* 0x000fe40005000000 */
[----:B0-----:R-:W-:Y:S02]  /*1680*/  ISETP.EQ.OR P1, PT, R0, RZ, P0 ;  /* 0x000000ff0000720c */ /* 0x001fe40000722670 */
[----:B------:R-:W-:-:S11]  /*1690*/  SEL R0, R17, RZ, P0 ;  /* 0x000000ff11007207 */ /* 0x000fd60000000000 */
[----:B------:R-:W-:Y:S05]  /*16a0*/  @P1 BRA `(.L_x_23316) ;  /* 0x0000001000401947 */ /* 0x000fea0003800000 */
[----:B------:R-:W0:Y:S01]  /*16b0*/  LDCU.64 UR6, c[0x0][0x5a0] ;  /* 0x0000b400ff0677ac */ /* 0x000e220008000a00 */
[----:B------:R-:W-:Y:S01]  /*16c0*/  IMAD.MOV.U32 R16, RZ, RZ, RZ ;  /* 0x000000ffff107224 */ /* 0x000fe200078e00ff */
[----:B------:R-:W-:Y:S01]  /*16d0*/  ISETP.NE.AND P0, PT, R22, RZ, PT ;  /* 0x000000ff1600720c */ /* 0x000fe20003f05270 */
[----:B------:R-:W1:Y:S01]  /*16e0*/  LDCU UR4, c[0x0][0x5a8] ;  /* 0x0000b500ff0477ac */ /* 0x000e620008000800 */
[----:B------:R-:W2:Y:S01]  /*16f0*/  LDCU UR5, c[0x0][0x6cc] ;  /* 0x0000d980ff0577ac */ /* 0x000ea20008000800 */
[----:B0-----:R-:W-:-:S05]  /*1700*/  IMAD.HI.U32 R4, R17, UR7, R16 ;  /* 0x0000000711047c27 */ /* 0x001fca000f8e0010 */
[----:B-1----:R-:W-:-:S04]  /*1710*/  SHF.R.U32.HI R5, RZ, UR4, R4 ;  /* 0x00000004ff057c19 */ /* 0x002fc80008011604 */
[----:B------:R-:W-:-:S05]  /*1720*/  IADD3 R3, PT, PT, RZ, -R5, RZ ;  /* 0x80000005ff037210 */ /* 0x000fca0007ffe0ff */
[----:B------:R-:W-:-:S04]  /*1730*/  IMAD R0, R3, UR6, R17 ;  /* 0x0000000603007c24 */ /* 0x000fc8000f8e0211 */
[----:B--2---:R-:W-:Y:S01]  /*1740*/  IMAD R0, R0, UR5, RZ ;  /* 0x0000000500007c24 */ /* 0x004fe2000f8e02ff */
        /* <DEDUP_REMOVED lines=19> */
[----:B------:R-:W-:-:S05]  /*1880*/  IADD3 R3, PT, PT, RZ, -R5, RZ ;  /* 0x80000005ff037210 */ /* 0x000fca0007ffe0ff */
        /* <DEDUP_REMOVED lines=10> */
[----:B------:R-:W-:-:S05]  /*1930*/  IADD3 R3, PT, PT, RZ, -R7, RZ ;  /* 0x80000007ff037210 */ /* 0x000fca0007ffe0ff */
        /* <DEDUP_REMOVED lines=21> */
[----:B------:R-:W-:-:S05]  /*1a90*/  IADD3 R3, PT, PT, RZ, -R7, RZ ;  /* 0x80000007ff037210 */ /* 0x000fca0007ffe0ff */
        /* <DEDUP_REMOVED lines=192> */
[----:B------:R-:W-:-:S11]  /*26a0*/  HFMA2 R4, -RZ, RZ, 0, 0 ;  /* 0x00000000ff047431 */ /* 0x000fd600000001ff */
        /* <DEDUP_REMOVED lines=13> */
[----:B------:R-:W-:-:S05]  /*2780*/  @P0 IADD3 R7, PT, PT, RZ, -R7, RZ ;  /* 0x80000007ff070210 */ /* 0x000fca0007ffe0ff */
[----:B------:R-:W-:-:S04]  /*2790*/  @P0 IMAD R9, R7, R6, R9 ;  /* 0x0000000607090224 */ /* 0x000fc800078e0209 */
[----:B----4-:R-:W-:-:S07]  /*27a0*/  @P0 IMAD R0, R9, R4, R0 ;  /* 0x0000000409000224 */ /* 0x010fce00078e0200 */
.L_x_23316:
[----:B------:R-:W0:Y:S01]  /*27b0*/  LDCU.64 UR4, c[0x0][0x580] ;  /* 0x0000b000ff0477ac */ /* 0x000e220008000a00 */
[----:B------:R-:W1:Y:S01]  /*27c0*/  LDC.64 R4, c[0x0][0x738] ;  /* 0x0001ce00ff047b82 */ /* 0x000e620000000a00 */
[----:B0-----:R-:W-:-:S04]  /*27d0*/  IADD3 R6, P0, PT, R25, UR4, RZ ;  /* 0x0000000419067c10 */ /* 0x001fc8000ff1e0ff */
[----:B------:R-:W-:-:S05]  /*27e0*/  IADD3.X R7, PT, PT, RZ, UR5, RZ, P0, !PT ;  /* 0x00000005ff077c10 */ /* 0x000fca00087fe4ff */
[----:B------:R0:W5:Y:S01]  /*27f0*/  LDG.E.U16 R3, desc[UR36][R6.64] ;  /* 0x0000002406037981 */ /* 0x000162000c1e1500 */
[C---:B-1----:R-:W-:Y:S01]  /*2800*/  IMAD.WIDE R4, R0.reuse, 0x2, R4 ;  /* 0x0000000200047825 */ /* 0x042fe200078e0204 */
[----:B------:R-:W-:Y:S01]  /*2810*/  ISETP.GE.AND P0, PT, R0, UR38, PT ;  /* 0x0000002600007c0c */ /* 0x000fe2000bf06270 */
[----:B------:R-:W-:Y:S01]  /*2820*/  BSSY.RECONVERGENT B0, `(.L_x_23317) ;  /* 0x000003a000007945 */ /* 0x000fe20003800200 */
[----:B------:R-:W-:-:S04]  /*2830*/  LOP3.LUT R8, R4, 0x3, RZ, 0xc0, !PT ;  /* 0x0000000304087812 */ /* 0x000fc800078ec0ff */
[----:B------:R-:W-:-:S04]  /*2840*/  ISETP.NE.U32.AND P1, PT, R8, RZ, PT ;  /* 0x000000ff0800720c */ /* 0x000fc80003f25070 */
[----:B------:R-:W-:-:S13]  /*2850*/  ISETP.NE.OR.EX P0, PT, RZ, RZ, P0, P1 ;  /* 0x000000ffff00720c */ /* 0x000fda0000705710 */
[----:B0-----:R-:W-:Y:S05]  /*2860*/  @P0 BRA `(.L_x_23318) ;  /* 0x00000000004c0947 */ /* 0x001fea0003800000 */
        /* <DEDUP_REMOVED lines=8> */
[----:B------:R-:W-:-:S07]  /*28f0*/  PRMT R3, R3, 0x5410, R0 ;  /* 0x0000541003037816 */ /* 0x000fce0000000000 */
.L_x_23322:
[----:B------:R-:W0:Y:S02]  /*2900*/  LDS R4, [R6] ;  /* 0x0000000006047984 */ /* 0x000e240000000800 */
[----:B0-----:R-:W-:-:S05]  /*2910*/  HADD2.BF16_V2 R5, R4, R3 ;  /* 0x0000000304057230 */ /* 0x001fca0000200000 */
[----:B------:R-:W0:Y:S02]  /*2920*/  ATOMS.CAST.SPIN P0, [R6], R4, R5 ;  /* 0x000000040600758d */ /* 0x000e240001800005 */
[----:B0-----:R-:W-:Y:S05]  /*2930*/  @!P0 BRA `(.L_x_23322) ;  /* 0xfffffffc00f08947 */ /* 0x001fea000383ffff */
[----:B------:R-:W-:Y:S05]  /*2940*/  BRA `(.L_x_23320) ;  /* 0x00000000000c7947 */ /* 0x000fea0003800000 */
.L_x_23321:
[----:B------:R-:W2:Y:S02]  /*2950*/  LD.E R0, desc[UR36][R4.64] ;  /* 0x0000002404007980 */ /* 0x000ea4000c101900 */
[----:B--2---:R-:W-:-:S05]  /*2960*/  IMAD.IADD R3, R7, 0x1, R0 ;  /* 0x0000000107037824 */ /* 0x004fca00078e0200 */
[----:B------:R0:W-:Y:S02]  /*2970*/  ST.E desc[UR36][R4.64], R3 ;  /* 0x0000000304007985 */ /* 0x0001e4000c101924 */
.L_x_23320:
[----:B------:R-:W-:Y:S05]  /*2980*/  BSYNC.RECONVERGENT B1 ;  /* 0x0000000000017941 */ /* 0x000fea0003800200 */
.L_x_23319:
[----:B------:R-:W-:Y:S05]  /*2990*/  BRA `(.L_x_23323) ;  /* 0x0000000000887947 */ /* 0x000fea0003800000 */
.L_x_23318:
[----:B------:R-:W-:-:S04]  /*29a0*/  ISETP.NE.U32.AND P0, PT, R8, RZ, PT ;  /* 0x000000ff0800720c */ /* 0x000fc80003f05070 */
[----:B------:R-:W-:-:S04]  /*29b0*/  ISETP.NE.AND.EX P0, PT, RZ, RZ, PT, P0 ;  /* 0x000000ffff00720c */ /* 0x000fc80003f05300 */
[----:B------:R-:W-:-:S13]  /*29c0*/  ISETP.LT.OR P0, PT, R0, 0x1, !P0 ;  /* 0x000000010000780c */ /* 0x000fda0004701670 */
        /* <DEDUP_REMOVED lines=8> */
[----:B------:R-:W-:-:S07]  /*2a50*/  PRMT R3, R6, 0x5410, R3 ;  /* 0x0000541006037816 */ /* 0x000fce0000000003 */
.L_x_23326:
[----:B------:R-:W0:Y:S02]  /*2a60*/  LDS R4, [R0+-0x2] ;  /* 0xfffffe0000047984 */ /* 0x000e240000000800 */
[----:B0-----:R-:W-:-:S05]  /*2a70*/  HFMA2.BF16_V2 R5, R4, 1, 1, R3 ;  /* 0x3f803f8004057831 */ /* 0x001fca0000200003 */
[----:B------:R-:W0:Y:S02]  /*2a80*/  ATOMS.CAST.SPIN P0, [R0+-0x2], R4, R5 ;  /* 0xfffffe040000758d */ /* 0x000e240001800005 */
[----:B0-----:R-:W-:Y:S05]  /*2a90*/  @!P0 BRA `(.L_x_23326) ;  /* 0xfffffffc00f08947 */ /* 0x001fea000383ffff */
[----:B------:R-:W-:Y:S05]  /*2aa0*/  BRA `(.L_x_23323) ;  /* 0x0000000000447947 */ /* 0x000fea0003800000 */
.L_x_23325:
[----:B------:R-:W2:Y:S02]  /*2ab0*/  LD.E R0, desc[UR36][R4.64+-0x2] ;  /* 0xfffffe2404007980 */ /* 0x000ea4000c101900 */
[----:B--2---:R-:W-:-:S05]  /*2ac0*/  IADD3 R3, PT, PT, R7, R0, RZ ;  /* 0x0000000007037210 */ /* 0x004fca0007ffe0ff */
[----:B------:R0:W-:Y:S01]  /*2ad0*/  ST.E desc[UR36][R4.64+-0x2], R3 ;  /* 0xfffffe0304007985 */ /* 0x0001e2000c101924 */
[----:B------:R-:W-:Y:S05]  /*2ae0*/  BRA `(.L_x_23323) ;  /* 0x0000000000347947 */ /* 0x000fea0003800000 */
.L_x_23324:
[C---:B------:R-:W-:Y:S02]  /*2af0*/  LOP3.LUT R6, R4.reuse, 0xfffffffd, RZ, 0xc0, !PT ;  /* 0xfffffffd04067812 */ /* 0x040fe400078ec0ff */
[----:B------:R-:W-:Y:S02]  /*2b00*/  MOV R7, R5 ;  /* 0x0000000500077202 */ /* 0x000fe40000000f00 */
[----:B------:R-:W-:-:S03]  /*2b10*/  LOP3.LUT R0, R4, 0x2, RZ, 0xc0, !PT ;  /* 0x0000000204007812 */ /* 0x000fc600078ec0ff */
[----:B------:R0:W5:Y:S01]  /*2b20*/  LD.E R9, desc[UR36][R6.64] ;  /* 0x0000002406097980 */ /* 0x000162000c101900 */
[----:B------:R-:W-:Y:S01]  /*2b30*/  ISETP.EQ.U32.AND P0, PT, R0, RZ, PT ;  /* 0x000000ff0000720c */ /* 0x000fe20003f02070 */
[----:B------:R-:W-:-:S05]  /*2b40*/  IMAD.MOV.U32 R0, RZ, RZ, 0x3254 ;  /* 0x00003254ff007424 */ /* 0x000fca00078e00ff */
[----:B------:R-:W-:-:S07]  /*2b50*/  SEL R8, R0, 0x7610, P0 ;  /* 0x0000761000087807 */ /* 0x000fce0000000000 */
.L_x_23327:
[----:B-----5:R-:W-:-:S05]  /*2b60*/  HADD2.BF16_V2 R0, R9, R3.H0_H0 ;  /* 0x2000000309007230 */ /* 0x020fca0000200000 */
[----:B------:R-:W-:-:S05]  /*2b70*/  PRMT R11, R9, R8, R0 ;  /* 0x00000008090b7216 */ /* 0x000fca0000000000 */
[----:B------:R-:W2:Y:S02]  /*2b80*/  ATOM.E.CAS.STRONG.GPU PT, R0, [R6], R9, R11 ;  /* 0x000000090600738b */ /* 0x000ea400001ee10b */
[----:B--2---:R-:W-:Y:S02]  /*2b90*/  ISETP.NE.U32.AND P0, PT, R0, R9, PT ;  /* 0x000000090000720c */ /* 0x004fe40003f05070 */
[----:B------:R-:W-:-:S11]  /*2ba0*/  MOV R9, R0 ;  /* 0x0000000000097202 */ /* 0x000fd60000000f00 */
[----:B------:R-:W-:Y:S05]  /*2bb0*/  @P0 BRA `(.L_x_23327) ;  /* 0xfffffffc00e80947 */ /* 0x000fea000383ffff */
.L_x_23323:
[----:B------:R-:W-:Y:S05]  /*2bc0*/  BSYNC.RECONVERGENT B0 ;  /* 0x0000000000007941 */ /* 0x000fea0003800200 */
.L_x_23317:
[----:B------:R-:W-:-:S07]  /*2bd0*/  IADD3 R23, PT, PT, R23, 0x80, RZ ;  /* 0x0000008017177810 */ /* 0x000fce0007ffe0ff */
.L_x_23312:
[----:B------:R-:W-:Y:S05]  /*2be0*/  BSYNC.RECONVERGENT B7 ;  /* 0x0000000000077941 */ /* 0x000fea0003800200 */
.L_x_23311:
        /* <DEDUP_REMOVED lines=304> */
[----:B------:R-:W-:-:S05]  /*3ef0*/  @P0 IADD3 R8, PT, PT, RZ, -R10, RZ ;  /* 0x8000000aff080210 */ /* 0x000fca0007ffe0ff */
[----:B0-----:R-:W-:-:S04]  /*3f00*/  @P0 IMAD R8, R3, R8, R9 ;  /* 0x0000000803080224 */ /* 0x001fc800078e0209 */
[C---:B---3--:R-:W-:Y:S02]  /*3f10*/  @P0 IMAD R25, R8.reuse, R6, R25 ;  /* 0x0000000608190224 */ /* 0x048fe400078e0219 */
[----:B------:R-:W-:-:S07]  /*3f20*/  @P0 IMAD R0, R8, R7, R0 ;  /* 0x0000000708000224 */ /* 0x000fce00078e0200 */
.L_x_23330:
[----:B------:R-:W1:Y:S02]  /*3f30*/  LDCU.64 UR4, c[0x0][0x588] ;  /* 0x0000b100ff0477ac */ /* 0x000e640008000a00 */
[----:B-1----:R-:W-:-:S04]  /*3f40*/  IADD3 R16, P0, PT, R0, UR4, RZ ;  /* 0x0000000400107c10 */ /* 0x002fc8000ff1e0ff */
[----:B------:R-:W-:Y:S01]  /*3f50*/  IADD3.X R17, PT, PT, RZ, UR5, RZ, P0, !PT ;  /* 0x00000005ff117c10 */ /* 0x000fe200087fe4ff */
[----:B------:R-:W1:Y:S05]  /*3f60*/  LDCU.64 UR4, c[0x0][0x590] ;  /* 0x0000b200ff0477ac */ /* 0x000e6a0008000a00 */
[----:B------:R-:W2:Y:S01]  /*3f70*/  LDG.E.64 R16, desc[UR36][R16.64] ;  /* 0x0000002410107981 */ /* 0x000ea2000c1e1b00 */
[----:B------:R-:W-:Y:S01]  /*3f80*/  BSSY.RECONVERGENT B6, `(.L_x_23331) ;  /* 0x0000018000067945 */ /* 0x000fe20003800200 */
        /* <DEDUP_REMOVED lines=23> */
.L_x_23332:
[----:B------:R-:W-:Y:S05]  /*4100*/  BSYNC.RECONVERGENT B6 ;  /* 0x0000000000067941 */ /* 0x000fea0003800200 */
.L_x_23331:
[----:B------:R-:W1:Y:S01]  /*4110*/  LDC R0, c[0x0][0x59c] ;  /* 0x00016700ff007b82 */ /* 0x000e620000000800 */
[----:B------:R-:W2:Y:S01]  /*4120*/  LDCU UR4, c[0x0][0x590] ;  /* 0x0000b200ff0477ac */ /* 0x000ea20008000800 */
[----:B------:R-:W-:Y:S02]  /*4130*/  ISETP.NE.AND P1, PT, RZ, UR39, PT ;  /* 0x00000027ff007c0c */ /* 0x000fe4000bf25270 */
[C---:B------:R-:W-:Y:S01]  /*4140*/  ISETP.GE.AND P0, PT, R16.reuse, RZ, PT ;  /* 0x000000ff1000720c */ /* 0x040fe20003f06270 */
[----:B--2---:R-:W-:Y:S01]  /*4150*/  VIADD R17, R16, UR4 ;  /* 0x0000000410117c36 */ /* 0x004fe20008000000 */
[----:B-1----:R-:W-:-:S04]  /*4160*/  ISETP.EQ.OR P2, PT, R0, RZ, P1 ;  /* 0x000000ff0000720c */ /* 0x002fc80000f42670 */
[----:B------:R-:W-:-:S04]  /*4170*/  SEL R17, R17, R16, !P0 ;  /* 0x0000001011117207 */ /* 0x000fc80004000000 */
[----:B------:R-:W-:-:S05]  /*4180*/  SEL R0, R17, RZ, P1 ;  /* 0x000000ff11007207 */ /* 0x000fca0000800000 */
[----:B------:R-:W-:Y:S05]  /*4190*/  @P2 BRA `(.L_x_23333) ;  /* 0x0000001000402947 */ /* 0x000fea0003800000 */
[----:B------:R-:W0:Y:S01]  /*41a0*/  LDCU.64 UR4, c[0x0][0x5a0] ;  /* 0x0000b400ff0477ac */ /* 0x000e220008000a00 */
[----:B------:R-:W-:Y:S01]  /*41b0*/  HFMA2 R16, -RZ, RZ, 0, 0 ;  /* 0x00000000ff107431 */ /* 0x000fe200000001ff */
[----:B------:R-:W-:Y:S01]  /*41c0*/  ISETP.NE.AND P0, PT, R22, RZ, PT ;  /* 0x000000ff1600720c */ /* 0x000fe20003f05270 */
[----:B------:R-:W1:Y:S01]  /*41d0*/  LDCU UR6, c[0x0][0x5a8] ;  /* 0x0000b500ff0677ac */ /* 0x000e620008000800 */
[----:B------:R-:W2:Y:S02]  /*41e0*/  LDCU UR7, c[0x0][0x6cc] ;  /* 0x0000d980ff0777ac */ /* 0x000ea40008000800 */
[----:B0-----:R-:W-:-:S05]  /*41f0*/  IMAD.HI.U32 R4, R17, UR5, R16 ;  /* 0x0000000511047c27 */ /* 0x001fca000f8e0010 */
[----:B-1----:R-:W-:-:S04]  /*4200*/  SHF.R.U32.HI R5, RZ, UR6, R4 ;  /* 0x00000006ff057c19 */ /* 0x002fc80008011604 */
[----:B------:R-:W-:-:S05]  /*4210*/  IADD3 R3, PT, PT, RZ, -R5, RZ ;  /* 0x80000005ff037210 */ /* 0x000fca0007ffe0ff */
[----:B------:R-:W-:-:S04]  /*4220*/  IMAD R0, R3, UR4, R17 ;  /* 0x0000000403007c24 */ /* 0x000fc8000f8e0211 */
[----:B--2---:R-:W-:Y:S01]  /*4230*/  IMAD R0, R0, UR7, RZ ;  /* 0x0000000700007c24 */ /* 0x004fe2000f8e02ff */
        /* <DEDUP_REMOVED lines=253> */
[----:B------:R-:W-:-:S03]  /*5210*/  IADD3 R3, PT, PT, RZ, -R9, RZ ;  /* 0x80000009ff037210 */ /* 0x000fc60007ffe0ff */
[----:B------:R-:W4:Y:S01]  /*5220*/  @P0 LDC R4, c[0x0][0x72c] ;  /* 0x0001cb00ff040b82 */ /* 0x000f220000000800 */
[----:B-1----:R-:W-:-:S04]  /*5230*/  @P0 IMAD.HI.U32 R7, R9, R7, R8 ;  /* 0x0000000709070227 */ /* 0x002fc800078e0008 */
[----:B0-----:R-:W-:Y:S01]  /*5240*/  IMAD R5, R3, UR4, R5 ;  /* 0x0000000403057c24 */ /* 0x001fe2000f8e0205 */
[----:B--2---:R-:W-:-:S03]  /*5250*/  @P0 SHF.R.U32.HI R7, RZ, R10, R7 ;  /* 0x0000000aff070219 */ /* 0x004fc60000011607 */
[----:B---3--:R-:W-:Y:S01]  /*5260*/  IMAD R0, R5, UR5, R0 ;  /* 0x0000000505007c24 */ /* 0x008fe2000f8e0200 */
[----:B------:R-:W-:-:S05]  /*5270*/  @P0 IADD3 R7, PT, PT, RZ, -R7, RZ ;  /* 0x80000007ff070210 */ /* 0x000fca0007ffe0ff */
[----:B------:R-:W-:-:S04]  /*5280*/  @P0 IMAD R9, R6, R7, R9 ;  /* 0x0000000706090224 */ /* 0x000fc800078e0209 */
[----:B----4-:R-:W-:-:S07]  /*5290*/  @P0 IMAD R0, R9, R4, R0 ;  /* 0x0000000409000224 */ /* 0x010fce00078e0200 */
.L_x_23333:
[----:B------:R-:W1:Y:S01]  /*52a0*/  LDCU.64 UR4, c[0x0][0x580] ;  /* 0x0000b000ff0477ac */ /* 0x000e620008000a00 */
[----:B0-----:R-:W0:Y:S01]  /*52b0*/  LDC.64 R4, c[0x0][0x738] ;  /* 0x0001ce00ff047b82 */ /* 0x001e220000000a00 */
[----:B-1----:R-:W-:-:S05]  /*52c0*/  IADD3 R6, P0, PT, R25, UR4, RZ ;  /* 0x0000000419067c10 */ /* 0x002fca000ff1e0ff */
[----:B------:R-:W-:-:S05]  /*52d0*/  IMAD.X R7, RZ, RZ, UR5, P0 ;  /* 0x00000005ff077e24 */ /* 0x000fca00080e06ff */
[----:B------:R1:W5:Y:S01]  /*52e0*/  LDG.E.U16 R3, desc[UR36][R6.64] ;  /* 0x0000002406037981 */ /* 0x000362000c1e1500 */
[C---:B0-----:R-:W-:Y:S01]  /*52f0*/  IMAD.WIDE R4, R0.reuse, 0x2, R4 ;  /* 0x0000000200047825 */ /* 0x041fe200078e0204 */
[----:B------:R-:W-:Y:S01]  /*5300*/  ISETP.GE.AND P1, PT, R0, UR38, PT ;  /* 0x0000002600007c0c */ /* 0x000fe2000bf26270 */
[----:B------:R-:W-:Y:S01]  /*5310*/  BSSY.RECONVERGENT B0, `(.L_x_23334) ;  /* 0x000003a000007945 */ /* 0x000fe20003800200 */
[----:B------:R-:W-:-:S04]  /*5320*/  LOP3.LUT R8, R4, 0x3, RZ, 0xc0, !PT ;  /* 0x0000000304087812 */ /* 0x000fc800078ec0ff */
[----:B------:R-:W-:-:S04]  /*5330*/  ISETP.EQ.U32.AND P0, PT, R8, RZ, PT ;  /* 0x000000ff0800720c */ /* 0x000fc80003f02070 */
[----:B------:R-:W-:-:S13]  /*5340*/  ISETP.EQ.AND.EX P0, PT, RZ, RZ, PT, P0 ;  /* 0x000000ffff00720c */ /* 0x000fda0003f02300 */
[----:B-1----:R-:W-:Y:S05]  /*5350*/  @!P1 BRA P0, `(.L_x_23335) ;  /* 0x0000000000949947 */ /* 0x002fea0000000000 */
[----:B------:R-:W-:Y:S01]  /*5360*/  ISETP.NE.U32.AND P0, PT, R8, RZ, PT ;  /* 0x000000ff0800720c */ /* 0x000fe20003f05070 */
[----:B------:R-:W-:Y:S03]  /*5370*/  BSSY.RECONVERGENT B1, `(.L_x_23336) ;  /* 0x0000022000017945 */ /* 0x000fe60003800200 */
        /* <DEDUP_REMOVED lines=11> */
.L_x_23340:
[----:B------:R-:W0:Y:S02]  /*5430*/  LDS R4, [R0+-0x2] ;  /* 0xfffffe0000047984 */ /* 0x000e240000000800 */
[----:B0-----:R-:W-:-:S05]  /*5440*/  HADD2.BF16_V2 R5, R4, R3 ;  /* 0x0000000304057230 */ /* 0x001fca0000200000 */
[----:B------:R-:W0:Y:S02]  /*5450*/  ATOMS.CAST.SPIN P0, [R0+-0x2], R4, R5 ;  /* 0xfffffe040000758d */ /* 0x000e240001800005 */
[----:B0-----:R-:W-:Y:S05]  /*5460*/  @!P0 BRA `(.L_x_23340) ;  /* 0xfffffffc00f08947 */ /* 0x001fea000383ffff */
[----:B------:R-:W-:Y:S05]  /*5470*/  BRA `(.L_x_23338) ;  /* 0x0000000000447947 */ /* 0x000fea0003800000 */
.L_x_23339:
[----:B------:R-:W2:Y:S02]  /*5480*/  LD.E R0, desc[UR36][R4.64+-0x2] ;  /* 0xfffffe2404007980 */ /* 0x000ea4000c101900 */
[----:B--2---:R-:W-:-:S05]  /*5490*/  IADD3 R3, PT, PT, R7, R0, RZ ;  /* 0x0000000007037210 */ /* 0x004fca0007ffe0ff */
[----:B------:R0:W-:Y:S01]  /*54a0*/  ST.E desc[UR36][R4.64+-0x2], R3 ;  /* 0xfffffe0304007985 */ /* 0x0001e2000c101924 */
[----:B------:R-:W-:Y:S05]  /*54b0*/  BRA `(.L_x_23338) ;  /* 0x0000000000347947 */ /* 0x000fea0003800000 */
.L_x_23337:
[C---:B------:R-:W-:Y:S01]  /*54c0*/  LOP3.LUT R6, R4.reuse, 0xfffffffd, RZ, 0xc0, !PT ;  /* 0xfffffffd04067812 */ /* 0x040fe200078ec0ff */
[----:B------:R-:W-:Y:S01]  /*54d0*/  IMAD.MOV.U32 R8, RZ, RZ, 0x3254 ;  /* 0x00003254ff087424 */ /* 0x000fe200078e00ff */
[----:B------:R-:W-:Y:S02]  /*54e0*/  MOV R7, R5 ;  /* 0x0000000500077202 */ /* 0x000fe40000000f00 */
[----:B------:R-:W-:-:S03]  /*54f0*/  LOP3.LUT R0, R4, 0x2, RZ, 0xc0, !PT ;  /* 0x0000000204007812 */ /* 0x000fc600078ec0ff */
[----:B------:R0:W5:Y:S01]  /*5500*/  LD.E R9, desc[UR36][R6.64] ;  /* 0x0000002406097980 */ /* 0x000162000c101900 */
[----:B------:R-:W-:-:S04]  /*5510*/  ISETP.EQ.U32.AND P0, PT, R0, RZ, PT ;  /* 0x000000ff0000720c */ /* 0x000fc80003f02070 */
[----:B------:R-:W-:-:S09]  /*5520*/  SEL R8, R8, 0x7610, P0 ;  /* 0x0000761008087807 */ /* 0x000fd20000000000 */
.L_x_23341:
[----:B-----5:R-:W-:-:S05]  /*5530*/  HADD2.BF16_V2 R0, R9, R3.H0_H0 ;  /* 0x2000000309007230 */ /* 0x020fca0000200000 */
[----:B------:R-:W-:-:S05]  /*5540*/  PRMT R11, R9, R8, R0 ;  /* 0x00000008090b7216 */ /* 0x000fca0000000000 */
[----:B------:R-:W2:Y:S02]  /*5550*/  ATOM.E.CAS.STRONG.GPU PT, R0, [R6], R9, R11 ;  /* 0x000000090600738b */ /* 0x000ea400001ee10b */
[----:B--2---:R-:W-:Y:S02]  /*5560*/  ISETP.NE.U32.AND P0, PT, R0, R9, PT ;  /* 0x000000090000720c */ /* 0x004fe40003f05070 */
[----:B------:R-:W-:-:S11]  /*5570*/  MOV R9, R0 ;  /* 0x0000000000097202 */ /* 0x000fd60000000f00 */
[----:B------:R-:W-:Y:S05]  /*5580*/  @P0 BRA `(.L_x_23341) ;  /* 0xfffffffc00e80947 */ /* 0x000fea000383ffff */
.L_x_23338:
[----:B------:R-:W-:Y:S05]  /*5590*/  BSYNC.RECONVERGENT B1 ;  /* 0x0000000000017941 */ /* 0x000fea0003800200 */
.L_x_23336:
[----:B------:R-:W-:Y:S05]  /*55a0*/  BRA `(.L_x_23342) ;  /* 0x0000000000407947 */ /* 0x000fea0003800000 */
.L_x_23335:
[----:B------:R-:W0:Y:S02]  /*55b0*/  I2F.BF16.RZ R6, RZ ;  /* 0x000000ff00067306 */ /* 0x000e24000020e400 */
[----:B0----5:R-:W-:-:S05]  /*55c0*/  PRMT R7, R3, 0x5410, R6 ;  /* 0x0000541003077816 */ /* 0x021fca0000000006 */
[----:B------:R0:W-:Y:S02]  /*55d0*/  ATOM.E.ADD.BF16x2.RN.STRONG.GPU P0, RZ, desc[UR36][R4.64], R7 ;  /* 0x8000000704ff79a2 */ /* 0x0001e4000c10e724 */
[----:B0-----:R-:W-:Y:S05]  /*55e0*/  @P0 BRA `(.L_x_23342) ;  /* 0x0000000000300947 */ /* 0x001fea0003800000 */
[----:B------:R-:W0:Y:S02]  /*55f0*/  QSPC.E.S P0, RZ, [R4] ;  /* 0x0000000004ff73aa */ /* 0x000e240000000500 */
[----:B0-----:R-:W-:Y:S05]  /*5600*/  @!P0 BRA `(.L_x_23343) ;  /* 0x00000000001c8947 */ /* 0x001fea0003800000 */
[----:B------:R-:W-:Y:S02]  /*5610*/  MOV R0, R4 ;  /* 0x0000000400007202 */ /* 0x000fe40000000f00 */
[----:B------:R-:W-:-:S07]  /*5620*/  PRMT R3, R3, 0x5410, R6 ;  /* 0x0000541003037816 */ /* 0x000fce0000000006 */
.L_x_23344:
[----:B------:R-:W0:Y:S02]  /*5630*/  LDS R4, [R0] ;  /* 0x0000000000047984 */ /* 0x000e240000000800 */
[----:B0-----:R-:W-:-:S05]  /*5640*/  HFMA2.BF16_V2 R5, R4, 1, 1, R3 ;  /* 0x3f803f8004057831 */ /* 0x001fca0000200003 */
[----:B------:R-:W0:Y:S02]  /*5650*/  ATOMS.CAST.SPIN P0, [R0], R4, R5 ;  /* 0x000000040000758d */ /* 0x000e240001800005 */
[----:B0-----:R-:W-:Y:S05]  /*5660*/  @!P0 BRA `(.L_x_23344) ;  /* 0xfffffffc00f08947 */ /* 0x001fea000383ffff */
[----:B------:R-:W-:Y:S05]  /*5670*/  BRA `(.L_x_23342) ;  /* 0x00000000000c7947 */ /* 0x000fea0003800000 */
.L_x_23343:
[----:B------:R-:W2:Y:S02]  /*5680*/  LD.E R0, desc[UR36][R4.64] ;  /* 0x0000002404007980 */ /* 0x000ea4000c101900 */
[----:B--2---:R-:W-:-:S05]  /*5690*/  IADD3 R3, PT, PT, R7, R0, RZ ;  /* 0x0000000007037210 */ /* 0x004fca0007ffe0ff */
[----:B------:R0:W-:Y:S02]  /*56a0*/  ST.E desc[UR36][R4.64], R3 ;  /* 0x0000000304007985 */ /* 0x0001e4000c101924 */
.L_x_23342:
[----:B------:R-:W-:Y:S05]  /*56b0*/  BSYNC.RECONVERGENT B0 ;  /* 0x0000000000007941 */ /* 0x000fea0003800200 */
.L_x_23334:
[----:B------:R-:W-:-:S07]  /*56c0*/  VIADD R23, R23, 0x80 ;  /* 0x0000008017177836 */ /* 0x000fce0000000000 */
.L_x_23329:
[----:B------:R-:W-:Y:S05]  /*56d0*/  BSYNC.RECONVERGENT B7 ;  /* 0x0000000000077941 */ /* 0x000fea0003800200 */
.L_x_23328:
[----:B------:R-:W1:Y:S01]  /*56e0*/  LDCU.64 UR4, c[0x0][0x380] ;  /* 0x00007000ff0477ac */ /* 0x000e620008000a00 */
[----:B------:R-:W-:Y:S01]  /*56f0*/  BSSY.RECONVERGENT B7, `(.L_x_23345) ;  /* 0x00002ad000077945 */ /* 0x000fe20003800200 */
[----:B-1----:R-:W-:-:S04]  /*5700*/  ISETP.GE.U32.AND P0, PT, R23, UR4, PT ;  /* 0x0000000417007c0c */ /* 0x002fc8000bf06070 */
[----:B------:R-:W-:-:S13]  /*5710*/  ISETP.GE.AND.EX P0, PT, RZ, UR5, PT, P0 ;  /* 0x00000005ff007c0c */ /* 0x000fda000bf06300 */
[----:B------:R-:W-:Y:S05]  /*5720*/  @P0 BRA `(.L_x_23346) ;  /* 0x0000002800a40947 */ /* 0x000fea0003800000 */
[----:B------:R-:W1:Y:S01]  /*5730*/  LDCU UR4, c[0x0][0x388] ;  /* 0x00007100ff0477ac */ /* 0x000e620008000800 */
[----:B------:R-:W-:Y:S01]  /*5740*/  HFMA2 R25, -RZ, RZ, 0, 0 ;  /* 0x00000000ff197431 */ /* 0x000fe200000001ff */
[----:B------:R-:W-:Y:S01]  /*5750*/  MOV R0, RZ ;  /* 0x000000ff00007202 */ /* 0x000fe20000000f00 */
[----:B-1----:R-:W-:-:S09]  /*5760*/  UISETP.NE.AND UP0, UPT, UR4, URZ, UPT ;  /* 0x000000ff0400728c */ /* 0x002fd2000bf05270 */
[----:B------:R-:W-:Y:S05]  /*5770*/  BRA.U !UP0, `(.L_x_23347) ;  /* 0x0000001108a87547 */ /* 0x000fea000b800000 */
        /* <DEDUP_REMOVED lines=287> */
[----:B------:R-:W-:-:S03]  /*6970*/  IADD3 R4, PT, PT, RZ, -R9, RZ ;  /* 0x80000009ff047210 */ /* 0x000fc60007ffe0ff */
[----:B------:R-:W3:Y:S02]  /*6980*/  @P0 LDC.64 R6, c[0x0][0x578] ;  /* 0x00015e00ff060b82 */ /* 0x000ee40000000a00 */
        /* <DEDUP_REMOVED lines=9> */
.L_x_23347:
[----:B------:R-:W1:Y:S02]  /*6a20*/  LDCU.64 UR4, c[0x0][0x588] ;  /* 0x0000b100ff0477ac */ /* 0x000e640008000a00 */
[----:B-1----:R-:W-:-:S05]  /*6a30*/  IADD3 R16, P0, PT, R0, UR4, RZ ;  /* 0x0000000400107c10 */ /* 0x002fca000ff1e0ff */
[----:B------:R-:W-:Y:S01]  /*6a40*/  IMAD.X R17, RZ, RZ, UR5, P0 ;  /* 0x00000005ff117e24 */ /* 0x000fe200080e06ff */
        /* <DEDUP_REMOVED lines=26> */
.L_x_23349:
[----:B------:R-:W-:Y:S05]  /*6bf0*/  BSYNC.RECONVERGENT B6 ;  /* 0x0000000000067941 */ /* 0x000fea0003800200 */
.L_x_23348:
[----:B------:R-:W1:Y:S01]  /*6c00*/  LDC R0, c[0x0][0x59c] ;  /* 0x00016700ff007b82 */ /* 0x000e620000000800 */
[----:B------:R-:W2:Y:S01]  /*6c10*/  LDCU UR4, c[0x0][0x590] ;  /* 0x0000b200ff0477ac */ /* 0x000ea20008000800 */
[----:B------:R-:W-:Y:S02]  /*6c20*/  ISETP.NE.AND P1, PT, RZ, UR39, PT ;  /* 0x00000027ff007c0c */ /* 0x000fe4000bf25270 */
[C---:B------:R-:W-:Y:S02]  /*6c30*/  ISETP.GE.AND P0, PT, R16.reuse, RZ, PT ;  /* 0x000000ff1000720c */ /* 0x040fe40003f06270 */
[----:B--2---:R-:W-:-:S04]  /*6c40*/  IADD3 R17, PT, PT, R16, UR4, RZ ;  /* 0x0000000410117c10 */ /* 0x004fc8000fffe0ff */
[----:B------:R-:W-:Y:S02]  /*6c50*/  SEL R17, R17, R16, !P0 ;  /* 0x0000001011117207 */ /* 0x000fe40004000000 */
[----:B-1----:R-:W-:Y:S02]  /*6c60*/  ISETP.EQ.OR P2, PT, R0, RZ, P1 ;  /* 0x000000ff0000720c */ /* 0x002fe40000f42670 */
[----:B------:R-:W-:-:S11]  /*6c70*/  SEL R0, R17, RZ, P1 ;  /* 0x000000ff11007207 */ /* 0x000fd60000800000 */
[----:B------:R-:W-:Y:S05]  /*6c80*/  @P2 BRA `(.L_x_23350) ;  /* 0x0000001000402947 */ /* 0x000fea0003800000 */
[----:B------:R-:W0:Y:S01]  /*6c90*/  LDCU.64 UR4, c[0x0][0x5a0] ;  /* 0x0000b400ff0477ac */ /* 0x000e220008000a00 */
[----:B------:R-:W-:Y:S01]  /*6ca0*/  HFMA2 R16, -RZ, RZ, 0, 0 ;  /* 0x00000000ff107431 */ /* 0x000fe200000001ff */
[----:B------:R-:W-:Y:S01]  /*6cb0*/  ISETP.NE.AND P0, PT, R22, RZ, PT ;  /* 0x000000ff1600720c */ /* 0x000fe20003f05270 */
[----:B------:R-:W1:Y:S01]  /*6cc0*/  LDCU UR6, c[0x0][0x5a8] ;  /* 0x0000b500ff0677ac */ /* 0x000e620008000800 */
[----:B------:R-:W2:Y:S02]  /*6cd0*/  LDCU UR7, c[0x0][0x6cc] ;  /* 0x0000d980ff0777ac */ /* 0x000ea40008000800 */
[----:B0-----:R-:W-:-:S05]  /*6ce0*/  IMAD.HI.U32 R4, R17, UR5, R16 ;  /* 0x0000000511047c27 */ /* 0x001fca000f8e0010 */
[----:B-1----:R-:W-:-:S05]  /*6cf0*/  SHF.R.U32.HI R5, RZ, UR6, R4 ;  /* 0x00000006ff057c19 */ /* 0x002fca0008011604 */
[----:B------:R-:W-:-:S04]  /*6d00*/  IMAD.MOV R3, RZ, RZ, -R5 ;  /* 0x000000ffff037224 */ /* 0x000fc800078e0a05 */
[----:B------:R-:W-:-:S04]  /*6d10*/  IMAD R0, R3, UR4, R17 ;  /* 0x0000000403007c24 */ /* 0x000fc8000f8e0211 */
[----:B--2---:R-:W-:Y:S01]  /*6d20*/  IMAD R0, R0, UR7, RZ ;  /* 0x0000000700007c24 */ /* 0x004fe2000f8e02ff */
        /* <DEDUP_REMOVED lines=253> */
[----:B------:R-:W-:-:S03]  /*7d00*/  IADD3 R3, PT, PT, RZ, -R9, RZ ;  /* 0x80000009ff037210 */ /* 0x000fc60007ffe0ff */
        /* <DEDUP_REMOVED lines=8> */
.L_x_23350:
[----:B------:R-:W1:Y:S01]  /*7d90*/  LDCU.64 UR4, c[0x0][0x580] ;  /* 0x0000b000ff0477ac */ /* 0x000e620008000a00 */
[----:B0-----:R-:W0:Y:S01]  /*7da0*/  LDC.64 R4, c[0x0][0x738] ;  /* 0x0001ce00ff047b82 */ /* 0x001e220000000a00 */
[----:B-1----:R-:W-:-:S04]  /*7db0*/  IADD3 R6, P0, PT, R25, UR4, RZ ;  /* 0x0000000419067c10 */ /* 0x002fc8000ff1e0ff */
[----:B------:R-:W-:-:S05]  /*7dc0*/  IADD3.X R7, PT, PT, RZ, UR5, RZ, P0, !PT ;  /* 0x00000005ff077c10 */ /* 0x000fca00087fe4ff */
        /* <DEDUP_REMOVED lines=21> */
.L_x_23357:
[----:B------:R-:W0:Y:S02]  /*7f20*/  LDS R4, [R0+-0x2] ;  /* 0xfffffe0000047984 */ /* 0x000e240000000800 */
[----:B0-----:R-:W-:-:S05]  /*7f30*/  HADD2.BF16_V2 R5, R4, R3 ;  /* 0x0000000304057230 */ /* 0x001fca0000200000 */
[----:B------:R-:W0:Y:S02]  /*7f40*/  ATOMS.CAST.SPIN P0, [R0+-0x2], R4, R5 ;  /* 0xfffffe040000758d */ /* 0x000e240001800005 */
[----:B0-----:R-:W-:Y:S05]  /*7f50*/  @!P0 BRA `(.L_x_23357) ;  /* 0xfffffffc00f08947 */ /* 0x001fea000383ffff */
[----:B------:R-:W-:Y:S05]  /*7f60*/  BRA `(.L_x_23355) ;  /* 0x0000000000447947 */ /* 0x000fea0003800000 */
.L_x_23356:
[----:B------:R-:W2:Y:S02]  /*7f70*/  LD.E R0, desc[UR36][R4.64+-0x2] ;  /* 0xfffffe2404007980 */ /* 0x000ea4000c101900 */
[----:B--2---:R-:W-:-:S05]  /*7f80*/  IADD3 R3, PT, PT, R7, R0, RZ ;  /* 0x0000000007037210 */ /* 0x004fca0007ffe0ff */
[----:B------:R1:W-:Y:S01]  /*7f90*/  ST.E desc[UR36][R4.64+-0x2], R3 ;  /* 0xfffffe0304007985 */ /* 0x0003e2000c101924 */
[----:B------:R-:W-:Y:S05]  /*7fa0*/  BRA `(.L_x_23355) ;  /* 0x0000000000347947 */ /* 0x000fea0003800000 */
.L_x_23354:
[C---:B------:R-:W-:Y:S01]  /*7fb0*/  LOP3.LUT R6, R4.reuse, 0xfffffffd, RZ, 0xc0, !PT ;  /* 0xfffffffd04067812 */ /* 0x040fe200078ec0ff */
[----:B------:R-:W-:Y:S01]  /*7fc0*/  IMAD.MOV.U32 R8, RZ, RZ, 0x3254 ;  /* 0x00003254ff087424 */ /* 0x000fe200078e00ff */
[----:B------:R-:W-:Y:S02]  /*7fd0*/  MOV R7, R5 ;  /* 0x0000000500077202 */ /* 0x000fe40000000f00 */
[----:B------:R-:W-:-:S03]  /*7fe0*/  LOP3.LUT R0, R4, 0x2, RZ, 0xc0, !PT ;  /* 0x0000000204007812 */ /* 0x000fc600078ec0ff */
[----:B------:R0:W5:Y:S01]  /*7ff0*/  LD.E R9, desc[UR36][R6.64] ;  /* 0x0000002406097980 */ /* 0x000162000c101900 */
[----:B------:R-:W-:-:S04]  /*8000*/  ISETP.EQ.U32.AND P0, PT, R0, RZ, PT ;  /* 0x000000ff0000720c */ /* 0x000fc80003f02070 */
[----:B------:R-:W-:-:S09]  /*8010*/  SEL R8, R8, 0x7610, P0 ;  /* 0x0000761008087807 */ /* 0x000fd20000000000 */
.L_x_23358:
[----:B-----5:R-:W-:-:S05]  /*8020*/  HADD2.BF16_V2 R0, R9, R3.H0_H0 ;  /* 0x2000000309007230 */ /* 0x020fca0000200000 */
[----:B------:R-:W-:-:S05]  /*8030*/  PRMT R11, R9, R8, R0 ;  /* 0x00000008090b7216 */ /* 0x000fca0000000000 */
[----:B------:R-:W2:Y:S02]  /*8040*/  ATOM.E.CAS.STRONG.GPU PT, R0, [R6], R9, R11 ;  /* 0x000000090600738b */ /* 0x000ea400001ee10b */
[----:B--2---:R-:W-:Y:S02]  /*8050*/  ISETP.NE.U32.AND P0, PT, R0, R9, PT ;  /* 0x000000090000720c */ /* 0x004fe40003f05070 */
[----:B------:R-:W-:-:S11]  /*8060*/  MOV R9, R0 ;  /* 0x0000000000097202 */ /* 0x000fd60000000f00 */
[----:B------:R-:W-:Y:S05]  /*8070*/  @P0 BRA `(.L_x_23358) ;  /* 0xfffffffc00e80947 */ /* 0x000fea000383ffff */
.L_x_23355:
[----:B------:R-:W-:Y:S05]  /*8080*/  BSYNC.RECONVERGENT B1 ;  /* 0x0000000000017941 */ /* 0x000fea0003800200 */
.L_x_23353:
[----:B------:R-:W-:Y:S05]  /*8090*/  BRA `(.L_x_23359) ;  /* 0x0000000000407947 */ /* 0x000fea0003800000 */
.L_x_23352:
        /* <DEDUP_REMOVED lines=8> */
.L_x_23361:
[----:B------:R-:W0:Y:S02]  /*8120*/  LDS R4, [R0] ;  /* 0x0000000000047984 */ /* 0x000e240000000800 */
[----:B0-----:R-:W-:-:S05]  /*8130*/  HFMA2.BF16_V2 R5, R4, 1, 1, R3 ;  /* 0x3f803f8004057831 */ /* 0x001fca0000200003 */
[----:B------:R-:W0:Y:S02]  /*8140*/  ATOMS.CAST.SPIN P0, [R0], R4, R5 ;  /* 0x000000040000758d */ /* 0x000e240001800005 */
[----:B0-----:R-:W-:Y:S05]  /*8150*/  @!P0 BRA `(.L_x_23361) ;  /* 0xfffffffc00f08947 */ /* 0x001fea000383ffff */
[----:B------:R-:W-:Y:S05]  /*8160*/  BRA `(.L_x_23359) ;  /* 0x00000000000c7947 */ /* 0x000fea0003800000 */
.L_x_23360:
[----:B------:R-:W2:Y:S02]  /*8170*/  LD.E R0, desc[UR36][R4.64] ;  /* 0x0000002404007980 */ /* 0x000ea4000c101900 */
[----:B--2---:R-:W-:-:S05]  /*8180*/  IADD3 R3, PT, PT, R7, R0, RZ ;  /* 0x0000000007037210 */ /* 0x004fca0007ffe0ff */
[----:B------:R2:W-:Y:S02]  /*8190*/  ST.E desc[UR36][R4.64], R3 ;  /* 0x0000000304007985 */ /* 0x0005e4000c101924 */
.L_x_23359:
[----:B------:R-:W-:Y:S05]  /*81a0*/  BSYNC.RECONVERGENT B0 ;  /* 0x0000000000007941 */ /* 0x000fea0003800200 */
.L_x_23351:
[----:B------:R-:W-:-:S07]  /*81b0*/  IADD3 R23, PT, PT, R23, 0x80, RZ ;  /* 0x0000008017177810 */ /* 0x000fce0007ffe0ff */
.L_x_23346:
[----:B------:R-:W-:Y:S05]  /*81c0*/  BSYNC.RECONVERGENT B7 ;  /* 0x0000000000077941 */ /* 0x000fea0003800200 */
.L_x_23345:
[----:B------:R-:W3:Y:S02]  /*81d0*/  LDCU.64 UR4, c[0x0][0x380] ;  /* 0x00007000ff0477ac */ /* 0x000ee40008000a00 */
[----:B---3--:R-:W-:-:S04]  /*81e0*/  ISETP.GE.U32.AND P0, PT, R23, UR4, PT ;  /* 0x0000000417007c0c */ /* 0x008fc8000bf06070 */
[----:B------:R-:W-:-:S13]  /*81f0*/  ISETP.GE.AND.EX P0, PT, RZ, UR5, PT, P0 ;  /* 0x00000005ff007c0c */ /* 0x000fda000bf06300 */
[----:B------:R-:W-:Y:S05]  /*8200*/  @P0 EXIT ;  /* 0x000000000000094d */ /* 0x000fea0003800000 */
[----:B------:R-:W3:Y:S01]  /*8210*/  LDCU UR4, c[0x0][0x388] ;  /* 0x00007100ff0477ac */ /* 0x000ee20008000800 */
[----:B------:R-:W-:Y:S01]  /*8220*/  IMAD.MOV.U32 R0, RZ, RZ, RZ ;  /* 0x000000ffff007224 */ /* 0x000fe200078e00ff */
[----:B012---:R-:W-:Y:S01]  /*8230*/  MOV R3, RZ ;  /* 0x000000ff00037202 */ /* 0x007fe20000000f00 */
[----:B---3--:R-:W-:-:S09]  /*8240*/  UISETP.NE.AND UP0, UPT, UR4, URZ, UPT ;  /* 0x000000ff0400728c */ /* 0x008fd2000bf05270 */
[----:B------:R-:W-:Y:S05]  /*8250*/  BRA.U !UP0, `(.L_x_23362) ;  /* 0x0000001108a87547 */ /* 0x000fea000b800000 */
        /* <DEDUP_REMOVED lines=298> */
.L_x_23362:
        /* <DEDUP_REMOVED lines=31> */
.L_x_23364:
[----:B------:R-:W-:Y:S05]  /*96f0*/  BSYNC.RECONVERGENT B6 ;  /* 0x0000000000067941 */ /* 0x000fea0003800200 */
.L_x_23363:
[----:B------:R-:W0:Y:S01]  /*9700*/  LDC R0, c[0x0][0x59c] ;  /* 0x00016700ff007b82 */ /* 0x000e220000000800 */
[----:B------:R-:W1:Y:S01]  /*9710*/  LDCU UR4, c[0x0][0x590] ;  /* 0x0000b200ff0477ac */ /* 0x000e620008000800 */
[----:B------:R-:W-:Y:S02]  /*9720*/  ISETP.NE.AND P1, PT, RZ, UR39, PT ;  /* 0x00000027ff007c0c */ /* 0x000fe4000bf25270 */
[C---:B------:R-:W-:Y:S01]  /*9730*/  ISETP.GE.AND P0, PT, R16.reuse, RZ, PT ;  /* 0x000000ff1000720c */ /* 0x040fe20003f06270 */
[----:B-1----:R-:W-:Y:S01]  /*9740*/  VIADD R17, R16, UR4 ;  /* 0x0000000410117c36 */ /* 0x002fe20008000000 */
[----:B0-----:R-:W-:-:S04]  /*9750*/  ISETP.EQ.OR P2, PT, R0, RZ, P1 ;  /* 0x000000ff0000720c */ /* 0x001fc80000f42670 */
[----:B------:R-:W-:-:S04]  /*9760*/  SEL R17, R17, R16, !P0 ;  /* 0x0000001011117207 */ /* 0x000fc80004000000 */
[----:B------:R-:W-:-:S05]  /*9770*/  SEL R0, R17, RZ, P1 ;  /* 0x000000ff11007207 */ /* 0x000fca0000800000 */
[----:B------:R-:W-:Y:S05]  /*9780*/  @P2 BRA `(.L_x_23365) ;  /* 0x0000001000402947 */ /* 0x000fea0003800000 */
[----:B------:R-:W0:Y:S01]  /*9790*/  LDCU.64 UR4, c[0x0][0x5a0] ;  /* 0x0000b400ff0477ac */ /* 0x000e220008000a00 */
[----:B------:R-:W-:Y:S02]  /*97a0*/  MOV R16, RZ ;  /* 0x000000ff00107202 */ /* 0x000fe40000000f00 */
        /* <DEDUP_REMOVED lines=262> */
[----:B-1----:R-:W-:Y:S01]  /*a810*/  @P0 IMAD.HI.U32 R2, R5, R7, R4 ;  /* 0x0000000705020227 */ /* 0x002fe200078e0004 */
[----:B------:R-:W-:-:S05]  /*a820*/  IADD3 R7, PT, PT, RZ, -R5, RZ ;  /* 0x80000005ff077210 */ /* 0x000fca0007ffe0ff */
[----:B0-----:R-:W-:Y:S01]  /*a830*/  IMAD R3, R7, UR4, R3 ;  /* 0x0000000407037c24 */ /* 0x001fe2000f8e0203 */
[----:B--2---:R-:W-:-:S03]  /*a840*/  @P0 SHF.R.U32.HI R2, RZ, R9, R2 ;  /* 0x00000009ff020219 */ /* 0x004fc60000011602 */
[----:B---3--:R-:W-:Y:S01]  /*a850*/  IMAD R0, R3, UR5, R0 ;  /* 0x0000000503007c24 */ /* 0x008fe2000f8e0200 */
[----:B------:R-:W-:-:S05]  /*a860*/  @P0 IADD3 R7, PT, PT, RZ, -R2, RZ ;  /* 0x80000002ff070210 */ /* 0x000fca0007ffe0ff */
[----:B------:R-:W-:-:S04]  /*a870*/  @P0 IMAD R5, R6, R7, R5 ;  /* 0x0000000706050224 */ /* 0x000fc800078e0205 */
[----:B----4-:R-:W-:-:S07]  /*a880*/  @P0 IMAD R0, R5, R8, R0 ;  /* 0x0000000805000224 */ /* 0x010fce00078e0200 */
.L_x_23365:
[----:B------:R0:W5:Y:S01]  /*a890*/  LDG.E.U16 R18, desc[UR36][R18.64] ;  /* 0x0000002412127981 */ /* 0x000162000c1e1500 */
[----:B------:R-:W1:Y:S01]  /*a8a0*/  LDC.64 R2, c[0x0][0x738] ;  /* 0x0001ce00ff027b82 */ /* 0x000e620000000a00 */
[C---:B------:R-:W-:Y:S01]  /*a8b0*/  ISETP.GE.AND P1, PT, R0.reuse, UR38, PT ;  /* 0x0000002600007c0c */ /* 0x040fe2000bf26270 */
[----:B-1----:R-:W-:-:S03]  /*a8c0*/  IMAD.WIDE R2, R0, 0x2, R2 ;  /* 0x0000000200027825 */ /* 0x002fc600078e0202 */
[----:B------:R-:W-:-:S04]  /*a8d0*/  LOP3.LUT R4, R2, 0x3, RZ, 0xc0, !PT ;  /* 0x0000000302047812 */ /* 0x000fc800078ec0ff */
[----:B------:R-:W-:-:S04]  /*a8e0*/  ISETP.EQ.U32.AND P0, PT, R4, RZ, PT ;  /* 0x000000ff0400720c */ /* 0x000fc80003f02070 */
[----:B------:R-:W-:-:S13]  /*a8f0*/  ISETP.EQ.AND.EX P0, PT, RZ, RZ, PT, P0 ;  /* 0x000000ffff00720c */ /* 0x000fda0003f02300 */
[----:B0-----:R-:W-:Y:S05]  /*a900*/  @!P1 BRA P0, `(.L_x_23366) ;  /* 0x00000000008c9947 */ /* 0x001fea0000000000 */
[----:B------:R-:W-:-:S04]  /*a910*/  ISETP.NE.U32.AND P0, PT, R4, RZ, PT ;  /* 0x000000ff0400720c */ /* 0x000fc80003f05070 */
[----:B------:R-:W-:-:S04]  /*a920*/  ISETP.NE.AND.EX P0, PT, RZ, RZ, PT, P0 ;  /* 0x000000ffff00720c */ /* 0x000fc80003f05300 */
[----:B------:R-:W-:-:S13]  /*a930*/  ISETP.LT.OR P0, PT, R0, 0x1, !P0 ;  /* 0x000000010000780c */ /* 0x000fda0004701670 */
        /* <DEDUP_REMOVED lines=8> */
[----:B------:R-:W-:-:S07]  /*a9c0*/  PRMT R5, R7, 0x5410, R18 ;  /* 0x0000541007057816 */ /* 0x000fce0000000012 */
.L_x_23369:
[----:B------:R-:W0:Y:S02]  /*a9d0*/  LDS R2, [R0+-0x2] ;  /* 0xfffffe0000027984 */ /* 0x000e240000000800 */
[----:B0-----:R-:W-:-:S05]  /*a9e0*/  HADD2.BF16_V2 R3, R2, R5 ;  /* 0x0000000502037230 */ /* 0x001fca0000200000 */
[----:B------:R-:W0:Y:S02]  /*a9f0*/  ATOMS.CAST.SPIN P0, [R0+-0x2], R2, R3 ;  /* 0xfffffe020000758d */ /* 0x000e240001800003 */
[----:B0-----:R-:W-:Y:S05]  /*aa00*/  @!P0 BRA `(.L_x_23369) ;  /* 0xfffffffc00f08947 */ /* 0x001fea000383ffff */
[----:B------:R-:W-:Y:S05]  /*aa10*/  EXIT ;  /* 0x000000000000794d */ /* 0x000fea0003800000 */
.L_x_23368:
[----:B------:R-:W2:Y:S02]  /*aa20*/  LD.E R0, desc[UR36][R2.64+-0x2] ;  /* 0xfffffe2402007980 */ /* 0x000ea4000c101900 */
[----:B--2---:R-:W-:-:S05]  /*aa30*/  IADD3 R5, PT, PT, R5, R0, RZ ;  /* 0x0000000005057210 */ /* 0x004fca0007ffe0ff */
[----:B------:R-:W-:Y:S01]  /*aa40*/  ST.E desc[UR36][R2.64+-0x2], R5 ;  /* 0xfffffe0502007985 */ /* 0x000fe2000c101924 */
[----:B------:R-:W-:Y:S05]  /*aa50*/  EXIT ;  /* 0x000000000000794d */ /* 0x000fea0003800000 */
.L_x_23367:
[C---:B------:R-:W-:Y:S01]  /*aa60*/  LOP3.LUT R4, R2.reuse, 0xfffffffd, RZ, 0xc0, !PT ;  /* 0xfffffffd02047812 */ /* 0x040fe200078ec0ff */
[----:B------:R-:W-:Y:S01]  /*aa70*/  IMAD.MOV.U32 R5, RZ, RZ, R3 ;  /* 0x000000ffff057224 */ /* 0x000fe200078e0003 */
[----:B------:R-:W-:Y:S02]  /*aa80*/  LOP3.LUT R0, R2, 0x2, RZ, 0xc0, !PT ;  /* 0x0000000202007812 */ /* 0x000fe400078ec0ff */
[----:B------:R-:W-:Y:S02]  /*aa90*/  MOV R6, 0x3254 ;  /* 0x0000325400067802 */ /* 0x000fe40000000f00 */
[----:B------:R0:W5:Y:S01]  /*aaa0*/  LD.E R7, desc[UR36][R4.64] ;  /* 0x0000002404077980 */ /* 0x000162000c101900 */
[----:B------:R-:W-:-:S04]  /*aab0*/  ISETP.EQ.U32.AND P0, PT, R0, RZ, PT ;  /* 0x000000ff0000720c */ /* 0x000fc80003f02070 */
[----:B------:R-:W-:-:S09]  /*aac0*/  SEL R6, R6, 0x7610, P0 ;  /* 0x0000761006067807 */ /* 0x000fd20000000000 */
.L_x_23370:
[----:B-----5:R-:W-:-:S05]  /*aad0*/  HADD2.BF16_V2 R0, R7, R18.H0_H0 ;  /* 0x2000001207007230 */ /* 0x020fca0000200000 */
[----:B------:R-:W-:-:S05]  /*aae0*/  PRMT R9, R7, R6, R0 ;  /* 0x0000000607097216 */ /* 0x000fca0000000000 */
[----:B------:R-:W2:Y:S02]  /*aaf0*/  ATOM.E.CAS.STRONG.GPU PT, R0, [R4], R7, R9 ;  /* 0x000000070400738b */ /* 0x000ea400001ee109 */
[----:B--2---:R-:W-:Y:S02]  /*ab00*/  ISETP.NE.U32.AND P0, PT, R0, R7, PT ;  /* 0x000000070000720c */ /* 0x004fe40003f05070 */
[----:B------:R-:W-:-:S11]  /*ab10*/  MOV R7, R0 ;  /* 0x0000000000077202 */ /* 0x000fd60000000f00 */
[----:B------:R-:W-:Y:S05]  /*ab20*/  @P0 BRA `(.L_x_23370) ;  /* 0xfffffffc00e80947 */ /* 0x000fea000383ffff */
[----:B------:R-:W-:Y:S05]  /*ab30*/  EXIT ;  /* 0x000000000000794d */ /* 0x000fea0003800000 */
.L_x_23366:
[----:B------:R-:W0:Y:S02]  /*ab40*/  I2F.BF16.RZ R7, RZ ;  /* 0x000000ff00077306 */ /* 0x000e24000020e400 */
[----:B0----5:R-:W-:-:S05]  /*ab50*/  PRMT R5, R18, 0x5410, R7 ;  /* 0x0000541012057816 */ /* 0x021fca0000000007 */
[----:B------:R0:W-:Y:S02]  /*ab60*/  ATOM.E.ADD.BF16x2.RN.STRONG.GPU P0, RZ, desc[UR36][R2.64], R5 ;  /* 0x8000000502ff79a2 */ /* 0x0001e4000c10e724 */
[----:B0-----:R-:W-:Y:S05]  /*ab70*/  @P0 EXIT ;  /* 0x000000000000094d */ /* 0x001fea0003800000 */
[----:B------:R-:W0:Y:S02]  /*ab80*/  QSPC.E.S P0, RZ, [R2] ;  /* 0x0000000002ff73aa */ /* 0x000e240000000500 */
[----:B0-----:R-:W-:Y:S05]  /*ab90*/  @!P0 BRA `(.L_x_23371) ;  /* 0x00000000001c8947 */ /* 0x001fea0003800000 */
[----:B------:R-:W-:Y:S02]  /*aba0*/  MOV R0, R2 ;  /* 0x0000000200007202 */ /* 0x000fe40000000f00 */
[----:B------:R-:W-:-:S07]  /*abb0*/  PRMT R5, R18, 0x5410, R7 ;  /* 0x0000541012057816 */ /* 0x000fce0000000007 */
.L_x_23372:
[----:B------:R-:W0:Y:S02]  /*abc0*/  LDS R2, [R0] ;  /* 0x0000000000027984 */ /* 0x000e240000000800 */
[----:B0-----:R-:W-:-:S05]  /*abd0*/  HFMA2.BF16_V2 R3, R2, 1, 1, R5 ;  /* 0x3f803f8002037831 */ /* 0x001fca0000200005 */
[----:B------:R-:W0:Y:S02]  /*abe0*/  ATOMS.CAST.SPIN P0, [R0], R2, R3 ;  /* 0x000000020000758d */ /* 0x000e240001800003 */
[----:B0-----:R-:W-:Y:S05]  /*abf0*/  @!P0 BRA `(.L_x_23372) ;  /* 0xfffffffc00f08947 */ /* 0x001fea000383ffff */
[----:B------:R-:W-:Y:S05]  /*ac00*/  EXIT ;  /* 0x000000000000794d */ /* 0x000fea0003800000 */
.L_x_23371:
[----:B------:R-:W2:Y:S02]  /*ac10*/  LD.E R0, desc[UR36][R2.64] ;  /* 0x0000002402007980 */ /* 0x000ea4000c101900 */
[----:B--2---:R-:W-:-:S05]  /*ac20*/  IADD3 R5, PT, PT, R5, R0, RZ ;  /* 0x0000000005057210 */ /* 0x004fca0007ffe0ff */
[----:B------:R-:W-:Y:S01]  /*ac30*/  ST.E desc[UR36][R2.64], R5 ;  /* 0x0000000502007985 */ /* 0x000fe2000c101924 */
[----:B------:R-:W-:Y:S05]  /*ac40*/  EXIT ;  /* 0x000000000000794d */ /* 0x000fea0003800000 */
.L_x_23373:
        /* <DEDUP_REMOVED lines=11> */
.L_x_41861:


//--------------------- .text._ZN2at6native24index_elementwise_kernelILi128ELi4EZNS0_20cuda_take_put_kernelIblZZZZZNS0_10put_kernelERNS_14TensorIteratorERKNS_10TensorBaseEbENKUlvE_clEvENKUlvE9_clEvENKUlvE_clEvENKUlvE0_clEvEUlRblE0_EEvS4_S7_RKT1_EUliE_EEvlSE_ --------------------------
	.section	.text._ZN2at6native24index_elementwise_kernelILi128ELi4EZNS0_20cuda_take_put_kernelIblZZZZZNS0_10put_kernelERNS_14TensorIteratorERKNS_10TensorBaseEbENKUlvE_clEvENKUlvE9_clEvENKUlvE_clEvENKUlvE0_clEvEUlRblE0_EEvS4_S7_RKT1_EUliE_EEvlSE_,"ax",@progbits
	.align	128
        .global         _ZN2at6native24index_elementwise_kernelILi128ELi4EZNS0_20cuda_take_put_kernelIblZZZZZNS0_10put_kernelERNS_14TensorIteratorERKNS_10TensorBaseEbENKUlvE_clEvENKUlvE9_clEvENKUlvE_clEvENKUlvE0_clEvEUlRblE0_EEvS4_S7_RKT1_EUliE_EEvlSE_
        .type           _ZN2at6native24index_elementwise_kernelILi128ELi4EZNS0_20cuda_take_put_kernelIblZZZZZNS0_10put_kernelERNS_14TensorIteratorERKNS_10TensorBaseEbENKUlvE_clEvENKUlvE9_clEvENKUlvE_clEvENKUlvE0_clEvEUlRblE0_EEvS4_S7_RKT1_EUliE_EEvlSE_,@function
        .size           _ZN2at6native24index_elementwise_kernelILi128ELi4EZNS0_20cuda_take_put_kernelIblZZZZZNS0_10put_kernelERNS_14TensorIteratorERKNS_10TensorBaseEbENKUlvE_clEvENKUlvE9_clEvENKUlvE_clEvENKUlvE0_clEvEUlRblE0_EEvS4_S7_RKT1_EUliE_EEvlSE_,(.L_x_41702 - _ZN2at6native24index_elementwise_kernelILi128ELi4EZNS0_20cuda_take_put_kernelIblZZZZZNS0_10put_kernelERNS_14TensorIteratorERKNS_10TensorBaseEbENKUlvE_clEvENKUlvE9_clEvENKUlvE_clEvENKUlvE0_clEvEUlRblE0_EEvS4_S7_RKT1_EUliE_EEvlSE_)
        .other          _ZN2at6native24index_elementwise_kernelILi128ELi4EZNS0_20cuda_take_put_kernelIblZZZZZNS0_10put_kernelERNS_14TensorIteratorERKNS_10TensorBaseEbENKUlvE_clEvENKUlvE9_clEvENKUlvE_clEvENKUlvE0_clEvEUlRblE0_EEvS4_S7_RKT1_EUliE_EEvlSE_,@"STO_CUDA_ENTRY STV_DEFAULT"
_ZN2at6native24index_elementwise_kernelILi128ELi4EZNS0_20cuda_take_put_kernelIblZZZZZNS0_10put_kernelERNS_14TensorIteratorERKNS_10TensorBaseEbENKUlvE_clEvENKUlvE9_clEvENKUlvE_clEvENKUlvE0_clEvEUlRblE0_EEvS4_S7_RKT1_EUliE_EEvlSE_:
.text._ZN2at6native24index_elementwise_kernelILi128ELi4EZNS0_20cuda_take_put_kernelIblZZZZZNS0_10put_kernelERNS_14TensorIteratorERKNS_10TensorBaseEbENKUlvE_clEvENKUlvE9_clEvENKUlvE_clEvENKUlvE0_clEvEUlRblE0_EEvS4_S7_RKT1_EUliE_EEvlSE_:
        /* <DEDUP_REMOVED lines=47> */
.L_x_23379:
[----:B------:R-:W0:Y:S02]  /*02f0*/  LDC.64 R2, c[0x0][0x580] ;  /* 0x00016000ff027b82 */ /* 0x000e240000000a00 */
[----:B0-----:R-:W2:Y:S06]  /*0300*/  LDG.E.U8 R3, desc[UR36][R2.64] ;  /* 0x0000002402037981 */ /* 0x001eac000c1e1100 */
[----:B------:R-:W2:Y:S01]  /*0310*/  LDC.64 R4, c[0x0][0x738] ;  /* 0x0001ce00ff047b82 */ /* 0x000ea20000000a00 */
[----:B------:R-:W-:Y:S01]  /*0320*/  VIADD R16, R16, 0x80 ;  /* 0x0000008010107836 */ /* 0x000fe20000000000 */
[----:B--2---:R0:W-:Y:S06]  /*0330*/  STG.E.U8 desc[UR36][R4.64], R3 ;  /* 0x0000000304007986 */ /* 0x0041ec000c101124 */
.L_x_23378:
[----:B------:R-:W-:Y:S05]  /*0340*/  BSYNC.RECONVERGENT B6 ;  /* 0x0000000000067941 */ /* 0x000fea0003800200 */
.L_x_23377:
        /* <DEDUP_REMOVED lines=31> */
.L_x_23382:
[----:B------:R-:W0:Y:S02]  /*0540*/  LDC.64 R2, c[0x0][0x580] ;  /* 0x00016000ff027b82 */ /* 0x000e240000000a00 */
[----:B0-----:R-:W2:Y:S06]  /*0550*/  LDG.E.U8 R3, desc[UR36][R2.64] ;  /* 0x0000002402037981 */ /* 0x001eac000c1e1100 */
[----:B------:R-:W2:Y:S01]  /*0560*/  LDC.64 R4, c[0x0][0x738] ;  /* 0x0001ce00ff047b82 */ /* 0x000ea20000000a00 */
[----:B------:R-:W-:Y:S01]  /*0570*/  VIADD R16, R16, 0x80 ;  /* 0x0000008010107836 */ /* 0x000fe20000000000 */
[----:B--2---:R1:W-:Y:S06]  /*0580*/  STG.E.U8 desc[UR36][R4.64], R3 ;  /* 0x0000000304007986 */ /* 0x0043ec000c101124 */
.L_x_23381:
[----:B------:R-:W-:Y:S05]  /*0590*/  BSYNC.RECONVERGENT B6 ;  /* 0x0000000000067941 */ /* 0x000fea0003800200 */
.L_x_23380:
        /* <DEDUP_REMOVED lines=31> */
.L_x_23385:
[----:B------:R-:W0:Y:S02]  /*0790*/  LDC.64 R2, c[0x0][0x580] ;  /* 0x00016000ff027b82 */ /* 0x000e240000000a00 */
[----:B0-----:R-:W2:Y:S06]  /*07a0*/  LDG.E.U8 R3, desc[UR36][R2.64] ;  /* 0x0000002402037981 */ /* 0x001eac000c1e1100 */
[----:B------:R-:W2:Y:S01]  /*07b0*/  LDC.64 R4, c[0x0][0x738] ;  /* 0x0001ce00ff047b82 */ /* 0x000ea20000000a00 */
[----:B------:R-:W-:Y:S01]  /*07c0*/  VIADD R16, R16, 0x80 ;  /* 0x0000008010107836 */ /* 0x000fe20000000000 */
[----:B--2---:R2:W-:Y:S06]  /*07d0*/  STG.E.U8 desc[UR36][R4.64], R3 ;  /* 0x0000000304007986 */ /* 0x0045ec000c101124 */
.L_x_23384:
[----:B------:R-:W-:Y:S05]  /*07e0*/  BSYNC.RECONVERGENT B6 ;  /* 0x0000000000067941 */ /* 0x000fea0003800200 */
.L_x_23383:
        /* <DEDUP_REMOVED lines=30> */
.L_x_23386:
[----:B------:R-:W0:Y:S02]  /*09d0*/  LDC.64 R2, c[0x0][0x580] ;  /* 0x00016000ff027b82 */ /* 0x000e240000000a00 */
[----:B0-----:R-:W2:Y:S06]  /*09e0*/  LDG.E.U8 R3, desc[UR36][R2.64] ;  /* 0x0000002402037981 */ /* 0x001eac000c1e1100 */
[----:B------:R-:W2:Y:S02]  /*09f0*/  LDC.64 R4, c[0x0][0x738] ;  /* 0x0001ce00ff047b82 */ /* 0x000ea40000000a00 */
[----:B--2---:R-:W-:Y:S01]  /*0a00*/  STG.E.U8 desc[UR36][R4.64], R3 ;  /* 0x0000000304007986 */ /* 0x004fe2000c101124 */
[----:B------:R-:W-:Y:S05]  /*0a10*/  EXIT ;  /* 0x000000000000794d */ /* 0x000fea0003800000 */
.L_x_23376:
        /* <DEDUP_REMOVED lines=35> */
.L_x_23389:
        /* <DEDUP_REMOVED lines=35> */
.L_x_23390:
[----:B------:R-:W0:Y:S01]  /*0e80*/  LDCU.64 UR4, c[0x0][0x5a8] ;  /* 0x0000b500ff0477ac */ /* 0x000e220008000a00 */
[----:B------:R-:W-:Y:S01]  /*0e90*/  IMAD.MOV.U32 R10, RZ, RZ, R12 ;  /* 0x000000ffff0a7224 */ /* 0x000fe200078e000c */
[----:B------:R-:W-:Y:S02]  /*0ea0*/  MOV R9, R13 ;  /* 0x0000000d00097202 */ /* 0x000fe40000000f00 */
[----:B------:R-:W-:Y:S02]  /*0eb0*/  MOV R0, 0xef0 ;  /* 0x00000ef000007802 */ /* 0x000fe40000000f00 */
[----:B0-----:R-:W-:Y:S01]  /*0ec0*/  MOV R4, UR4 ;  /* 0x0000000400047c02 */ /* 0x001fe20008000f00 */
[----:B------:R-:W-:-:S07]  /*0ed0*/  IMAD.U32 R3, RZ, RZ, UR5 ;  /* 0x00000005ff037e24 */ /* 0x000fce000f8e00ff */
[----:B------:R-:W-:Y:S05]  /*0ee0*/  CALL.REL.NOINC `($__internal_28_$__cuda_sm20_div_u64) ;  /* 0x000003c800ec7944 */ /* 0x000fea0003c00000 */
        /* <DEDUP_REMOVED lines=10> */
.L_x_23391:
        /* <DEDUP_REMOVED lines=37> */
.L_x_23394:
[----:B------:R-:W0:Y:S01]  /*11e0*/  LDCU.64 UR4, c[0x0][0x5b0] ;  /* 0x0000b600ff0477ac */ /* 0x000e220008000a00 */
[----:B------:R-:W-:Y:S01]  /*11f0*/  MOV R10, R12 ;  /* 0x0000000c000a7202 */ /* 0x000fe20000000f00 */
[----:B------:R-:W-:Y:S01]  /*1200*/  IMAD.MOV.U32 R9, RZ, RZ, R13 ;  /* 0x000000ffff097224 */ /* 0x000fe200078e000d */
[----:B------:R-:W-:Y:S01]  /*1210*/  MOV R0, 0x1250 ;  /* 0x0000125000007802 */ /* 0x000fe20000000f00 */
[----:B0-----:R-:W-:Y:S01]  /*1220*/  IMAD.U32 R4, RZ, RZ, UR4 ;  /* 0x00000004ff047e24 */ /* 0x001fe2000f8e00ff */
[----:B------:R-:W-:-:S07]  /*1230*/  MOV R3, UR5 ;  /* 0x0000000500037c02 */ /* 0x000fce0008000f00 */
[----:B------:R-:W-:Y:S05]  /*1240*/  CALL.REL.NOINC `($__internal_28_$__cuda_sm20_div_u64) ;  /* 0x000003c800147944 */ /* 0x000fea0003c00000 */
        /* <DEDUP_REMOVED lines=11> */
.L_x_23395:
[----:B------:R-:W-:Y:S05]  /*1300*/  BSYNC.RECONVERGENT B0 ;  /* 0x0000000000007941 */ /* 0x000fea0003800200 */
.L_x_23393:
        /* <DEDUP_REMOVED lines=38> */
.L_x_23397:
        /* <DEDUP_REMOVED lines=18> */
.L_x_23398:
[----:B------:R-:W-:Y:S05]  /*1690*/  BSYNC.RECONVERGENT B0 ;  /* 0x0000000000007941 */ /* 0x000fea0003800200 */
.L_x_23396:
        /* <DEDUP_REMOVED lines=38> */
.L_x_23400:
        /* <DEDUP_REMOVED lines=18> */
.L_x_23401:
[----:B------:R-:W-:Y:S05]  /*1a20*/  BSYNC.RECONVERGENT B0 ;  /* 0x0000000000007941 */ /* 0x000fea0003800200 */
.L_x_23399:
        /* <DEDUP_REMOVED lines=38> */
.L_x_23403:
        /* <DEDUP_REMOVED lines=18> */
.L_x_23404:
[----:B------:R-:W-:Y:S05]  /*1db0*/  BSYNC.RECONVERGENT B0 ;  /* 0x0000000000007941 */ /* 0x000fea0003800200 */
.L_x_23402:
        /* <DEDUP_REMOVED lines=38> */
.L_x_23406:
        /* <DEDUP_REMOVED lines=18> */
.L_x_23407:
[----:B------:R-:W-:Y:S05]  /*2140*/  BSYNC.RECONVERGENT B0 ;  /* 0x0000000000007941 */ /* 0x000fea0003800200 */
.L_x_23405:
        /* <DEDUP_REMOVED lines=38> */
.L_x_23409:
        /* <DEDUP_REMOVED lines=18> */
.L_x_23410:
[----:B------:R-:W-:Y:S05]  /*24d0*/  BSYNC.RECONVERGENT B0 ;  /* 0x0000000000007941 */ /* 0x000fea0003800200 */
.L_x_23408:
        /* <DEDUP_REMOVED lines=38> */
.L_x_23412:
        /* <DEDUP_REMOVED lines=18> */
.L_x_23413:
[----:B------:R-:W-:Y:S05]  /*2860*/  BSYNC.RECONVERGENT B0 ;  /* 0x0000000000007941 */ /* 0x000fea0003800200 */
.L_x_23411:
        /* <DEDUP_REMOVED lines=38> */
.L_x_23415:
        /* <DEDUP_REMOVED lines=18> */
.L_x_23416:
[----:B------:R-:W-:Y:S05]  /*2bf0*/  BSYNC.RECONVERGENT B0 ;  /* 0x0000000000007941 */ /* 0x000fea0003800200 */
.L_x_23414:
        /* <DEDUP_REMOVED lines=38> */
.L_x_23418:
        /* <DEDUP_REMOVED lines=18> */
.L_x_23419:
[----:B------:R-:W-:Y:S05]  /*2f80*/  BSYNC.RECONVERGENT B0 ;  /* 0x0000000000007941 */ /* 0x000fea0003800200 */
.L_x_23417:
        /* <DEDUP_REMOVED lines=38> */
.L_x_23421:
        /* <DEDUP_REMOVED lines=18> */
.L_x_23422:
[----:B------:R-:W-:Y:S05]  /*3310*/  BSYNC.RECONVERGENT B0 ;  /* 0x0000000000007941 */ /* 0x000fea0003800200 */
.L_x_23420:
        /* <DEDUP_REMOVED lines=38> */
.L_x_23424:
        /* <DEDUP_REMOVED lines=18> */
.L_x_23425:
[----:B------:R-:W-:Y:S05]  /*36a0*/  BSYNC.RECONVERGENT B0 ;  /* 0x0000000000007941 */ /* 0x000fea0003800200 */
.L_x_23423:
        /* <DEDUP_REMOVED lines=38> */
.L_x_23427:
        /* <DEDUP_REMOVED lines=18> */
.L_x_23428:
[----:B------:R-:W-:Y:S05]  /*3a30*/  BSYNC.RECONVERGENT B0 ;  /* 0x0000000000007941 */ /* 0x000fea0003800200 */
.L_x_23426:
        /* <DEDUP_REMOVED lines=38> */
.L_x_23430:
        /* <DEDUP_REMOVED lines=18> */
.L_x_23431:
[----:B------:R-:W-:Y:S05]  /*3dc0*/  BSYNC.RECONVERGENT B0 ;  /* 0x0000000000007941 */ /* 0x000fea0003800200 */
.L_x_23429:
        /* <DEDUP_REMOVED lines=38> */
.L_x_23433:
        /* <DEDUP_REMOVED lines=18> */
.L_x_23434:
[----:B------:R-:W-:Y:S05]  /*4150*/  BSYNC.RECONVERGENT B0 ;  /* 0x0000000000007941 */ /* 0x000fea0003800200 */
.L_x_23432:
        /* <DEDUP_REMOVED lines=38> */
.L_x_23436:
        /* <DEDUP_REMOVED lines=18> */
.L_x_23437:
[----:B------:R-:W-:Y:S05]  /*44e0*/  BSYNC.RECONVERGENT B0 ;  /* 0x0000000000007941 */ /* 0x000fea0003800200 */
.L_x_23435:
        /* <DEDUP_REMOVED lines=38> */
.L_x_23439:
        /* <DEDUP_REMOVED lines=18> */
.L_x_23440:
[----:B------:R-:W-:Y:S05]  /*4870*/  BSYNC.RECONVERGENT B0 ;  /* 0x0000000000007941 */ /* 0x000fea0003800200 */
.L_x_23438:
        /* <DEDUP_REMOVED lines=38> */
.L_x_23442:
        /* <DEDUP_REMOVED lines=18> */
.L_x_23443:
[----:B------:R-:W-:Y:S05]  /*4c00*/  BSYNC.RECONVERGENT B0 ;  /* 0x0000000000007941 */ /* 0x000fea0003800200 */
.L_x_23441:
        /* <DEDUP_REMOVED lines=38> */
.L_x_23445:
        /* <DEDUP_REMOVED lines=18> */
.L_x_23446:
[----:B------:R-:W-:Y:S05]  /*4f90*/  BSYNC.RECONVERGENT B0 ;  /* 0x0000000000007941 */ /* 0x000fea0003800200 */
.L_x_23444:
        /* <DEDUP_REMOVED lines=38> */
.L_x_23448:
        /* <DEDUP_REMOVED lines=18> */
.L_x_23449:
[----:B------:R-:W-:Y:S05]  /*5320*/  BSYNC.RECONVERGENT B0 ;  /* 0x0000000000007941 */ /* 0x000fea0003800200 */
.L_x_23447:
        /* <DEDUP_REMOVED lines=38> */
.L_x_23451:
        /* <DEDUP_REMOVED lines=18> */
.L_x_23452:
[----:B------:R-:W-:Y:S05]  /*56b0*/  BSYNC.RECONVERGENT B0 ;  /* 0x0000000000007941 */ /* 0x000fea0003800200 */
.L_x_23450:
        /* <DEDUP_REMOVED lines=38> */
.L_x_23454:
        /* <DEDUP_REMOVED lines=18> */
.L_x_23455:
[----:B------:R-:W-:Y:S05]  /*5a40*/  BSYNC.RECONVERGENT B0 ;  /* 0x0000000000007941 */ /* 0x000fea0003800200 */
.L_x_23453:
        /* <DEDUP_REMOVED lines=38> */
.L_x_23457:
        /* <DEDUP_REMOVED lines=18> */
.L_x_23458:
[----:B------:R-:W-:Y:S05]  /*5dd0*/  BSYNC.RECONVERGENT B0 ;  /* 0x0000000000007941 */ /* 0x000fea0003800200 */
.L_x_23456:
        /* <DEDUP_REMOVED lines=37> */
.L_x_23460:
        /* <DEDUP_REMOVED lines=16> */
.L_x_23461:
[----:B------:R-:W-:Y:S05]  /*6130*/  BSYNC.RECONVERGENT B0 ;  /* 0x0000000000007941 */ /* 0x000fea0003800200 */
.L_x_23459:
        /* <DEDUP_REMOVED lines=34> */
.L_x_23463:
[----:B------:R-:W-:Y:S01]  /*6360*/  IMAD.MOV.U32 R8, RZ, RZ, R6 ;  /* 0x000000ffff087224 */ /* 0x000fe200078e0006 */
[----:B------:R-:W-:Y:S02]  /*6370*/  MOV R10, R7 ;  /* 0x00000007000a7202 */ /* 0x000fe40000000f00 */
[----:B------:R-:W-:-:S07]  /*6380*/  MOV R9, 0x63a0 ;  /* 0x000063a000097802 */ /* 0x000fce0000000f00 */
[----:B------:R-:W-:Y:S05]  /*6390*/  CALL.REL.NOINC `($__internal_29_$__cuda_sm20_rem_u64) ;  /* 0x0000037800e07944 */ /* 0x000fea0003c00000 */
[----:B------:R-:W-:Y:S01]  /*63a0*/  IMAD.MOV.U32 R4, RZ, RZ, R0 ;  /* 0x000000ffff047224 */ /* 0x000fe200078e0000 */
[----:B------:R-:W-:-:S07]  /*63b0*/  MOV R5, R3 ;  /* 0x0000000300057202 */ /* 0x000fce0000000f00 */
.L_x_23464:
[----:B------:R-:W-:Y:S05]  /*63c0*/  BSYNC.RECONVERGENT B0 ;  /* 0x0000000000007941 */ /* 0x000fea0003800200 */
.L_x_23462:
[----:B------:R-:W0:Y:S01]  /*63d0*/  LDCU.64 UR4, c[0x0][0x730] ;  /* 0x0000e600ff0477ac */ /* 0x000e220008000a00 */
[----:B------:R-:W-:Y:S02]  /*63e0*/  IMAD.MOV.U32 R3, RZ, RZ, R17 ;  /* 0x000000ffff037224 */ /* 0x000fe400078e0011 */
[----:B0-----:R-:W-:Y:S02]  /*63f0*/  IMAD R5, R5, UR4, RZ ;  /* 0x0000000405057c24 */ /* 0x001fe4000f8e02ff */
[----:B------:R-:W-:-:S04]  /*6400*/  IMAD.WIDE.U32 R2, R4, UR4, R2 ;  /* 0x0000000404027c25 */ /* 0x000fc8000f8e0002 */
[----:B------:R-:W-:-:S05]  /*6410*/  IMAD R5, R4, UR5, R5 ;  /* 0x0000000504057c24 */ /* 0x000fca000f8e0205 */
[----:B------:R-:W-:-:S07]  /*6420*/  IADD3 R17, PT, PT, R3, R5, RZ ;  /* 0x0000000503117210 */ /* 0x000fce0007ffe0ff */
.L_x_23392:
[----:B------:R-:W0:Y:S01]  /*6430*/  LDC.64 R4, c[0x0][0x580] ;  /* 0x00016000ff047b82 */ /* 0x000e220000000a00 */
[----:B------:R-:W1:Y:S01]  /*6440*/  LDCU.64 UR4, c[0x0][0x738] ;  /* 0x0000e700ff0477ac */ /* 0x000e620008000a00 */
[----:B0-----:R-:W2:Y:S01]  /*6450*/  LDG.E.U8 R5, desc[UR36][R4.64] ;  /* 0x0000002404057981 */ /* 0x001ea2000c1e1100 */
[----:B-1----:R-:W-:Y:S01]  /*6460*/  IADD3 R2, P0, PT, R2, UR4, RZ ;  /* 0x0000000402027c10 */ /* 0x002fe2000ff1e0ff */
[----:B------:R-:W-:-:S03]  /*6470*/  VIADD R16, R16, 0x80 ;  /* 0x0000008010107836 */ /* 0x000fc60000000000 */
[----:B------:R-:W-:-:S05]  /*6480*/  IADD3.X R3, PT, PT, R17, UR5, RZ, P0, !PT ;  /* 0x0000000511037c10 */ /* 0x000fca00087fe4ff */
[----:B--2---:R0:W-:Y:S04]  /*6490*/  STG.E.U8 desc[UR36][R2.64], R5 ;  /* 0x0000000502007986 */ /* 0x0041e8000c101124 */
.L_x_23388:
[----:B------:R-:W-:Y:S05]  /*64a0*/  BSYNC.RECONVERGENT B6 ;  /* 0x0000000000067941 */ /* 0x000fea0003800200 */
.L_x_23387:
        /* <DEDUP_REMOVED lines=31> */
.L_x_23467:
        /* <DEDUP_REMOVED lines=36> */
.L_x_23468:
        /* <DEDUP_REMOVED lines=17> */
.L_x_23469:
        /* <DEDUP_REMOVED lines=37> */
.L_x_23472:
        /* <DEDUP_REMOVED lines=18> */
.L_x_23473:
[----:B------:R-:W-:Y:S05]  /*6d60*/  BSYNC.RECONVERGENT B0 ;  /* 0x0000000000007941 */ /* 0x000fea0003800200 */
.L_x_23471:
        /* <DEDUP_REMOVED lines=38> */
.L_x_23475:
        /* <DEDUP_REMOVED lines=18> */
.L_x_23476:
[----:B------:R-:W-:Y:S05]  /*70f0*/  BSYNC.RECONVERGENT B0 ;  /* 0x0000000000007941 */ /* 0x000fea0003800200 */
.L_x_23474:
        /* <DEDUP_REMOVED lines=38> */
.L_x_23478:
        /* <DEDUP_REMOVED lines=18> */
.L_x_23479:
[----:B------:R-:W-:Y:S05]  /*7480*/  BSYNC.RECONVERGENT B0 ;  /* 0x0000000000007941 */ /* 0x000fea0003800200 */
.L_x_23477:
        /* <DEDUP_REMOVED lines=38> */
.L_x_23481:
        /* <DEDUP_REMOVED lines=18> */
.L_x_23482:
[----:B------:R-:W-:Y:S05]  /*7810*/  BSYNC.RECONVERGENT B0 ;  /* 0x0000000000007941 */ /* 0x000fea0003800200 */
.L_x_23480:
        /* <DEDUP_REMOVED lines=38> */
.L_x_23484:
        /* <DEDUP_REMOVED lines=18> */
.L_x_23485:
[----:B------:R-:W-:Y:S05]  /*7ba0*/  BSYNC.RECONVERGENT B0 ;  /* 0x0000000000007941 */ /* 0x000fea0003800200 */
.L_x_23483:
        /* <DEDUP_REMOVED lines=38> */
.L_x_23487:
        /* <DEDUP_REMOVED lines=18> */
.L_x_23488:
[----:B------:R-:W-:Y:S05]  /*7f30*/  BSYNC.RECONVERGENT B0 ;  /* 0x0000000000007941 */ /* 0x000fea0003800200 */
.L_x_23486:
        /* <DEDUP_REMOVED lines=38> */
.L_x_23490:
        /* <DEDUP_REMOVED lines=18> */
.L_x_23491:
[----:B------:R-:W-:Y:S05]  /*82c0*/  BSYNC.RECONVERGENT B0 ;  /* 0x0000000000007941 */ /* 0x000fea0003800200 */
.L_x_23489:
        /* <DEDUP_REMOVED lines=38> */
.L_x_23493:
        /* <DEDUP_REMOVED lines=18> */
.L_x_23494:
[----:B------:R-:W-:Y:S05]  /*8650*/  BSYNC.RECONVERGENT B0 ;  /* 0x0000000000007941 */ /* 0x000fea0003800200 */
.L_x_23492:
        /* <DEDUP_REMOVED lines=38> */
.L_x_23496:
        /* <DEDUP_REMOVED lines=18> */
.L_x_23497:
[----:B------:R-:W-:Y:S05]  /*89e0*/  BSYNC.RECONVERGENT B0 ;  /* 0x0000000000007941 */ /* 0x000fea0003800200 */
.L_x_23495:
        /* <DEDUP_REMOVED lines=38> */
.L_x_23499:
        /* <DEDUP_REMOVED lines=18> */
.L_x_23500:
[----:B------:R-:W-:Y:S05]  /*8d70*/  BSYNC.RECONVERGENT B0 ;  /* 0x0000000000007941 */ /* 0x000fea0003800200 */
.L_x_23498:
        /* <DEDUP_REMOVED lines=38> */
.L_x_23502:
        /* <DEDUP_REMOVED lines=18> */
.L_x_23503:
[----:B------:R-:W-:Y:S05]  /*9100*/  BSYNC.RECONVERGENT B0 ;  /* 0x0000000000007941 */ /* 0x000fea0003800200 */
.L_x_23501:
        /* <DEDUP_REMOVED lines=38> */
.L_x_23505:
        /* <DEDUP_REMOVED lines=18> */
.L_x_23506:
[----:B------:R-:W-:Y:S05]  /*9490*/  BSYNC.RECONVERGENT B0 ;  /* 0x0000000000007941 */ /* 0x000fea0003800200 */
.L_x_23504:
        /* <DEDUP_REMOVED lines=38> */
.L_x_23508:
        /* <DEDUP_REMOVED lines=18> */
.L_x_23509:
[----:B------:R-:W-:Y:S05]  /*9820*/  BSYNC.RECONVERGENT B0 ;  /* 0x0000000000007941 */ /* 0x000fea0003800200 */
.L_x_23507:
        /* <DEDUP_REMOVED lines=38> */
.L_x_23511:
        /* <DEDUP_REMOVED lines=18> */
.L_x_23512:
[----:B------:R-:W-:Y:S05]  /*9bb0*/  BSYNC.RECONVERGENT B0 ;  /* 0x0000000000007941 */ /* 0x000fea0003800200 */
.L_x_23510:
        /* <DEDUP_REMOVED lines=38> */
.L_x_23514:
        /* <DEDUP_REMOVED lines=18> */
.L_x_23515:
[----:B------:R-:W-:Y:S05]  /*9f40*/  BSYNC.RECONVERGENT B0 ;  /* 0x0000000000007941 */ /* 0x000fea0003800200 */
.L_x_23513:
        /* <DEDUP_REMOVED lines=38> */
.L_x_23517:
        /* <DEDUP_REMOVED lines=18> */
.L_x_23518:
[----:B------:R-:W-:Y:S05]  /*a2d0*/  BSYNC.RECONVERGENT B0 ;  /* 0x0000000000007941 */ /* 0x000fea0003800200 */
.L_x_23516:
        /* <DEDUP_REMOVED lines=38> */
.L_x_23520:
        /* <DEDUP_REMOVED lines=18> */
.L_x_23521:
[----:B------:R-:W-:Y:S05]  /*a660*/  BSYNC.RECONVERGENT B0 ;  /* 0x0000000000007941 */ /* 0x000fea0003800200 */
.L_x_23519:
        /* <DEDUP_REMOVED lines=38> */
.L_x_23523:
        /* <DEDUP_REMOVED lines=18> */
.L_x_23524:
[----:B------:R-:W-:Y:S05]  /*a9f0*/  BSYNC.RECONVERGENT B0 ;  /* 0x0000000000007941 */ /* 0x000fea0003800200 */
.L_x_23522:
        /* <DEDUP_REMOVED lines=38> */
.L_x_23526:
        /* <DEDUP_REMOVED lines=18> */
.L_x_23527:
[----:B------:R-:W-:Y:S05]  /*ad80*/  BSYNC.RECONVERGENT B0 ;  /* 0x0000000000007941 */ /* 0x000fea0003800200 */
.L_x_23525:
        /* <DEDUP_REMOVED lines=38> */
.L_x_23529:
        /* <DEDUP_REMOVED lines=18> */
.L_x_23530:
[----:B------:R-:W-:Y:S05]  /*b110*/  BSYNC.RECONVERGENT B0 ;  /* 0x0000000000007941 */ /* 0x000fea0003800200 */
.L_x_23528:
        /* <DEDUP_REMOVED lines=38> */
.L_x_23532:
        /* <DEDUP_REMOVED lines=18> */
.L_x_23533:
[----:B------:R-:W-:Y:S05]  /*b4a0*/  BSYNC.RECONVERGENT B0 ;  /* 0x0000000000007941 */ /* 0x000fea0003800200 */
.L_x_23531:
        /* <DEDUP_REMOVED lines=38> */
.L_x_23535:
        /* <DEDUP_REMOVED lines=18> */
.L_x_23536:
[----:B------:R-:W-:Y:S05]  /*b830*/  BSYNC.RECONVERGENT B0 ;  /* 0x0000000000007941 */ /* 0x000fea0003800200 */
.L_x_23534:
        /* <DEDUP_REMOVED lines=37> */
.L_x_23538:
        /* <DEDUP_REMOVED lines=16> */
.L_x_23539:
[----:B------:R-:W-:Y:S05]  /*bb90*/  BSYNC.RECONVERGENT B0 ;  /* 0x0000000000007941 */ /* 0x000fea0003800200 */
.L_x_23537:
        /* <DEDUP_REMOVED lines=33> */
.L_x_23541:
[----:B------:R-:W-:Y:S01]  /*bdb0*/  MOV R8, R6 ;  /* 0x0000000600087202 */ /* 0x000fe20000000f00 */
[----:B------:R-:W-:Y:S01]  /*bdc0*/  IMAD.MOV.U32 R10, RZ, RZ, R7 ;  /* 0x000000ffff0a7224 */ /* 0x000fe200078e0007 */
[----:B------:R-:W-:-:S07]  /*bdd0*/  MOV R9, 0xbdf0 ;  /* 0x0000bdf000097802 */ /* 0x000fce0000000f00 */
[----:B------:R-:W-:Y:S05]  /*bde0*/  CALL.REL.NOINC `($__internal_29_$__cuda_sm20_rem_u64) ;  /* 0x00000320004c7944 */ /* 0x000fea0003c00000 */
[----:B------:R-:W-:Y:S01]  /*bdf0*/  MOV R4, R0 ;  /* 0x0000000000047202 */ /* 0x000fe20000000f00 */
[----:B------:R-:W-:-:S07]  /*be00*/  IMAD.MOV.U32 R5, RZ, RZ, R3 ;  /* 0x000000ffff057224 */ /* 0x000fce00078e0003 */
.L_x_23542:
[----:B------:R-:W-:Y:S05]  /*be10*/  BSYNC.RECONVERGENT B0 ;  /* 0x0000000000007941 */ /* 0x000fea0003800200 */
.L_x_23540:
[----:B------:R-:W0:Y:S01]  /*be20*/  LDCU.64 UR4, c[0x0][0x730] ;  /* 0x0000e600ff0477ac */ /* 0x000e220008000a00 */
[----:B------:R-:W-:Y:S01]  /*be30*/  MOV R3, R17 ;  /* 0x0000001100037202 */ /* 0x000fe20000000f00 */
[----:B0-----:R-:W-:Y:S02]  /*be40*/  IMAD R5, R5, UR4, RZ ;  /* 0x0000000405057c24 */ /* 0x001fe4000f8e02ff */
[----:B------:R-:W-:-:S04]  /*be50*/  IMAD.WIDE.U32 R2, R4, UR4, R2 ;  /* 0x0000000404027c25 */ /* 0x000fc8000f8e0002 */
[----:B------:R-:W-:-:S04]  /*be60*/  IMAD R5, R4, UR5, R5 ;  /* 0x0000000504057c24 */ /* 0x000fc8000f8e0205 */
[----:B------:R-:W-:-:S07]  /*be70*/  IMAD.IADD R17, R3, 0x1, R5 ;  /* 0x0000000103117824 */ /* 0x000fce00078e0205 */
.L_x_23470:
[----:B------:R-:W0:Y:S01]  /*be80*/  LDC.64 R4, c[0x0][0x580] ;  /* 0x00016000ff047b82 */ /* 0x000e220000000a00 */
[----:B------:R-:W1:Y:S01]  /*be90*/  LDCU.64 UR4, c[0x0][0x738] ;  /* 0x0000e700ff0477ac */ /* 0x000e620008000a00 */
[----:B0-----:R-:W2:Y:S01]  /*bea0*/  LDG.E.U8 R5, desc[UR36][R4.64] ;  /* 0x0000002404057981 */ /* 0x001ea2000c1e1100 */
[----:B-1----:R-:W-:Y:S02]  /*beb0*/  IADD3 R2, P0, PT, R2, UR4, RZ ;  /* 0x0000000402027c10 */ /* 0x002fe4000ff1e0ff */
[----:B------:R-:W-:Y:S02]  /*bec0*/  IADD3 R16, PT, PT, R16, 0x80, RZ ;  /* 0x0000008010107810 */ /* 0x000fe40007ffe0ff */
[----:B------:R-:W-:-:S05]  /*bed0*/  IADD3.X R3, PT, PT, R17, UR5, RZ, P0, !PT ;  /* 0x0000000511037c10 */ /* 0x000fca00087fe4ff */
[----:B--2---:R1:W-:Y:S04]  /*bee0*/  STG.E.U8 desc[UR36][R2.64], R5 ;  /* 0x0000000502007986 */ /* 0x0043e8000c101124 */
.L_x_23466:
[----:B------:R-:W-:Y:S05]  /*bef0*/  BSYNC.RECONVERGENT B6 ;  /* 0x0000000000067941 */ /* 0x000fea0003800200 */
.L_x_23465:
        /* <DEDUP_REMOVED lines=31> */
.L_x_23545:
        /* <DEDUP_REMOVED lines=36> */
.L_x_23546:
        /* <DEDUP_REMOVED lines=17> */
.L_x_23547:
        /* <DEDUP_REMOVED lines=37> */
.L_x_23550:
        /* <DEDUP_REMOVED lines=18> */
.L_x_23551:
[----:B------:R-:W-:Y:S05]  /*c7b0*/  BSYNC.RECONVERGENT B0 ;  /* 0x0000000000007941 */ /* 0x000fea0003800200 */
.L_x_23549:
        /* <DEDUP_REMOVED lines=38> */
.L_x_23553:
        /* <DEDUP_REMOVED lines=18> */
.L_x_23554:
[----:B------:R-:W-:Y:S05]  /*cb40*/  BSYNC.RECONVERGENT B0 ;  /* 0x0000000000007941 */ /* 0x000fea0003800200 */
.L_x_23552:
        /* <DEDUP_REMOVED lines=38> */
.L_x_23556:
        /* <DEDUP_REMOVED lines=18> */
.L_x_23557:
[----:B------:R-:W-:Y:S05]  /*ced0*/  BSYNC.RECONVERGENT B0 ;  /* 0x0000000000007941 */ /* 0x000fea0003800200 */
.L_x_23555:
        /* <DEDUP_REMOVED lines=38> */
.L_x_23559:
        /* <DEDUP_REMOVED lines=18> */
.L_x_23560:
[----:B------:R-:W-:Y:S05]  /*d260*/  BSYNC.RECONVERGENT B0 ;  /* 0x0000000000007941 */ /* 0x000fea0003800200 */
.L_x_23558:
        /* <DEDUP_REMOVED lines=38> */
.L_x_23562:
        /* <DEDUP_REMOVED lines=18> */
.L_x_23563:
[----:B------:R-:W-:Y:S05]  /*d5f0*/  BSYNC.RECONVERGENT B0 ;  /* 0x0000000000007941 */ /* 0x000fea0003800200 */
.L_x_23561:
        /* <DEDUP_REMOVED lines=38> */
.L_x_23565:
        /* <DEDUP_REMOVED lines=18> */
.L_x_23566:
[----:B------:R-:W-:Y:S05]  /*d980*/  BSYNC.RECONVERGENT B0 ;  /* 0x0000000000007941 */ /* 0x000fea0003800200 */
.L_x_23564:
        /* <DEDUP_REMOVED lines=38> */
.L_x_23568:
        /* <DEDUP_REMOVED lines=18> */
.L_x_23569:
[----:B------:R-:W-:Y:S05]  /*dd10*/  BSYNC.RECONVERGENT B0 ;  /* 0x0000000000007941 */ /* 0x000fea0003800200 */
.L_x_23567:
        /* <DEDUP_REMOVED lines=38> */
.L_x_23571:
        /* <DEDUP_REMOVED lines=18> */
.L_x_23572:
[----:B------:R-:W-:Y:S05]  /*e0a0*/  BSYNC.RECONVERGENT B0 ;  /* 0x0000000000007941 */ /* 0x000fea0003800200 */
.L_x_23570:
        /* <DEDUP_REMOVED lines=38> */
.L_x_23574:
        /* <DEDUP_REMOVED lines=18> */
.L_x_23575:
[----:B------:R-:W-:Y:S05]  /*e430*/  BSYNC.RECONVERGENT B0 ;  /* 0x0000000000007941 */ /* 0x000fea0003800200 */
.L_x_23573:
        /* <DEDUP_REMOVED lines=38> */
.L_x_23577:
        /* <DEDUP_REMOVED lines=18> */
.L_x_23578:
[----:B------:R-:W-:Y:S05]  /*e7c0*/  BSYNC.RECONVERGENT B0 ;  /* 0x0000000000007941 */ /* 0x000fea0003800200 */
.L_x_23576:
        /* <DEDUP_REMOVED lines=38> */
.L_x_23580:
        /* <DEDUP_REMOVED lines=18> */
.L_x_23581:
[----:B------:R-:W-:Y:S05]  /*eb50*/  BSYNC.RECONVERGENT B0 ;  /* 0x0000000000007941 */ /* 0x000fea0003800200 */
.L_x_23579:
        /* <DEDUP_REMOVED lines=38> */
.L_x_23583:
        /* <DEDUP_REMOVED lines=18> */
.L_x_23584:
[----:B------:R-:W-:Y:S05]  /*eee0*/  BSYNC.RECONVERGENT B0 ;  /* 0x0000000000007941 */ /* 0x000fea0003800200 */
.L_x_23582:
        /* <DEDUP_REMOVED lines=38> */
.L_x_23586:
        /* <DEDUP_REMOVED lines=18> */
.L_x_23587:
[----:B------:R-:W-:Y:S05]  /*f270*/  BSYNC.RECONVERGENT B0 ;  /* 0x0000000000007941 */ /* 0x000fea0003800200 */
.L_x_23585:
        /* <DEDUP_REMOVED lines=38> */
.L_x_23589:
        /* <DEDUP_REMOVED lines=18> */
.L_x_23590:
[----:B------:R-:W-:Y:S05]  /*f600*/  BSYNC.RECONVERGENT B0 ;  /* 0x0000000000007941 */ /* 0x000fea0003800200 */
.L_x_23588:
        /* <DEDUP_REMOVED lines=38> */
.L_x_23592:
        /* <DEDUP_REMOVED lines=18> */
.L_x_23593:
[----:B------:R-:W-:Y:S05]  /*f990*/  BSYNC.RECONVERGENT B0 ;  /* 0x0000000000007941 */ /* 0x000fea0003800200 */
.L_x_23591:
        /* <DEDUP_REMOVED lines=38> */
.L_x_23595:
        /* <DEDUP_REMOVED lines=18> */
.L_x_23596:
[----:B------:R-:W-:Y:S05]  /*fd20*/  BSYNC.RECONVERGENT B0 ;  /* 0x0000000000007941 */ /* 0x000fea0003800200 */
.L_x_23594:
        /* <DEDUP_REMOVED lines=38> */
.L_x_23598:
        /* <DEDUP_REMOVED lines=18> */
.L_x_23599:
[----:B------:R-:W-:Y:S05]  /*100b0*/  BSYNC.RECONVERGENT B0 ;  /* 0x0000000000007941 */ /* 0x000fea0003800200 */
.L_x_23597:
        /* <DEDUP_REMOVED lines=38> */
.L_x_23601:
        /* <DEDUP_REMOVED lines=18> */
.L_x_23602:
[----:B------:R-:W-:Y:S05]  /*10440*/  BSYNC.RECONVERGENT B0 ;  /* 0x0000000000007941 */ /* 0x000fea0003800200 */
.L_x_23600:
        /* <DEDUP_REMOVED lines=38> */
.L_x_23604:
        /* <DEDUP_REMOVED lines=18> */
.L_x_23605:
[----:B------:R-:W-:Y:S05]  /*107d0*/  BSYNC.RECONVERGENT B0 ;  /* 0x0000000000007941 */ /* 0x000fea0003800200 */
.L_x_23603:
        /* <DEDUP_REMOVED lines=38> */
.L_x_23607:
        /* <DEDUP_REMOVED lines=18> */
.L_x_23608:
[----:B------:R-:W-:Y:S05]  /*10b60*/  BSYNC.RECONVERGENT B0 ;  /* 0x0000000000007941 */ /* 0x000fea0003800200 */
.L_x_23606:
        /* <DEDUP_REMOVED lines=38> */
.L_x_23610:
        /* <DEDUP_REMOVED lines=18> */
.L_x_23611:
[----:B------:R-:W-:Y:S05]  /*10ef0*/  BSYNC.RECONVERGENT B0 ;  /* 0x0000000000007941 */ /* 0x000fea0003800200 */
.L_x_23609:
        /* <DEDUP_REMOVED lines=38> */
.L_x_23613:
        /* <DEDUP_REMOVED lines=18> */
.L_x_23614:
[----:B------:R-:W-:Y:S05]  /*11280*/  BSYNC.RECONVERGENT B0 ;  /* 0x0000000000007941 */ /* 0x000fea0003800200 */
.L_x_23612:
        /* <DEDUP_REMOVED lines=37> */
.L_x_23616:
        /* <DEDUP_REMOVED lines=16> */
.L_x_23617:
[----:B------:R-:W-:Y:S05]  /*115e0*/  BSYNC.RECONVERGENT B0 ;  /* 0x0000000000007941 */ /* 0x000fea0003800200 */
.L_x_23615:
        /* <DEDUP_REMOVED lines=33> */
.L_x_23619:
[----:B------:R-:W-:Y:S01]  /*11800*/  IMAD.MOV.U32 R8, RZ, RZ, R6 ;  /* 0x000000ffff087224 */ /* 0x000fe200078e0006 */
[----:B------:R-:W-:Y:S02]  /*11810*/  MOV R10, R7 ;  /* 0x00000007000a7202 */ /* 0x000fe40000000f00 */
[----:B------:R-:W-:-:S07]  /*11820*/  MOV R9, 0x11840 ;  /* 0x0001184000097802 */ /* 0x000fce0000000f00 */
[----:B------:R-:W-:Y:S05]  /*11830*/  CALL.REL.NOINC `($__internal_29_$__cuda_sm20_rem_u64) ;  /* 0x000002c400b87944 */ /* 0x000fea0003c00000 */
[----:B------:R-:W-:Y:S01]  /*11840*/  IMAD.MOV.U32 R4, RZ, RZ, R0 ;  /* 0x000000ffff047224 */ /* 0x000fe200078e0000 */
[----:B------:R-:W-:-:S07]  /*11850*/  MOV R5, R3 ;  /* 0x0000000300057202 */ /* 0x000fce0000000f00 */
.L_x_23620:
[----:B------:R-:W-:Y:S05]  /*11860*/  BSYNC.RECONVERGENT B0 ;  /* 0x0000000000007941 */ /* 0x000fea0003800200 */
.L_x_23618:
[----:B------:R-:W0:Y:S01]  /*11870*/  LDCU.64 UR4, c[0x0][0x730] ;  /* 0x0000e600ff0477ac */ /* 0x000e220008000a00 */
[----:B------:R-:W-:Y:S02]  /*11880*/  IMAD.MOV.U32 R3, RZ, RZ, R17 ;  /* 0x000000ffff037224 */ /* 0x000fe400078e0011 */
[----:B0-----:R-:W-:Y:S02]  /*11890*/  IMAD R5, R5, UR4, RZ ;  /* 0x0000000405057c24 */ /* 0x001fe4000f8e02ff */
[----:B------:R-:W-:-:S04]  /*118a0*/  IMAD.WIDE.U32 R2, R4, UR4, R2 ;  /* 0x0000000404027c25 */ /* 0x000fc8000f8e0002 */
[----:B------:R-:W-:-:S05]  /*118b0*/  IMAD R5, R4, UR5, R5 ;  /* 0x0000000504057c24 */ /* 0x000fca000f8e0205 */
[----:B------:R-:W-:-:S07]  /*118c0*/  IADD3 R17, PT, PT, R3, R5, RZ ;  /* 0x0000000503117210 */ /* 0x000fce0007ffe0ff */
.L_x_23548:
[----:B------:R-:W0:Y:S01]  /*118d0*/  LDC.64 R4, c[0x0][0x580] ;  /* 0x00016000ff047b82 */ /* 0x000e220000000a00 */
[----:B------:R-:W1:Y:S01]  /*118e0*/  LDCU.64 UR4, c[0x0][0x738] ;  /* 0x0000e700ff0477ac */ /* 0x000e620008000a00 */
[----:B0-----:R-:W2:Y:S01]  /*118f0*/  LDG.E.U8 R5, desc[UR36][R4.64] ;  /* 0x0000002404057981 */ /* 0x001ea2000c1e1100 */
[----:B-1----:R-:W-:Y:S01]  /*11900*/  IADD3 R2, P0, PT, R2, UR4, RZ ;  /* 0x0000000402027c10 */ /* 0x002fe2000ff1e0ff */
[----:B------:R-:W-:-:S03]  /*11910*/  VIADD R16, R16, 0x80 ;  /* 0x0000008010107836 */ /* 0x000fc60000000000 */
[----:B------:R-:W-:-:S05]  /*11920*/  IADD3.X R3, PT, PT, R17, UR5, RZ, P0, !PT ;  /* 0x0000000511037c10 */ /* 0x000fca00087fe4ff */
[----:B--2---:R2:W-:Y:S04]  /*11930*/  STG.E.U8 desc[UR36][R2.64], R5 ;  /* 0x0000000502007986 */ /* 0x0045e8000c101124 */
.L_x_23544:
[----:B------:R-:W-:Y:S05]  /*11940*/  BSYNC.RECONVERGENT B6 ;  /* 0x0000000000067941 */ /* 0x000fea0003800200 */
.L_x_23543:
        /* <DEDUP_REMOVED lines=30> */
.L_x_23621:
        /* <DEDUP_REMOVED lines=36> */
.L_x_23622:
        /* <DEDUP_REMOVED lines=17> */
.L_x_23623:
        /* <DEDUP_REMOVED lines=37> */
.L_x_23626:
        /* <DEDUP_REMOVED lines=18> */
.L_x_23627:
[----:B------:R-:W-:Y:S05]  /*121f0*/  BSYNC.RECONVERGENT B0 ;  /* 0x0000000000007941 */ /* 0x000fea0003800200 */
.L_x_23625:
        /* <DEDUP_REMOVED lines=37> */
.L_x_23629:
        /* <DEDUP_REMOVED lines=18> */
.L_x_23630:
[----:B------:R-:W-:Y:S05]  /*12570*/  BSYNC.RECONVERGENT B0 ;  /* 0x0000000000007941 */ /* 0x000fea0003800200 */
.L_x_23628:
        /* <DEDUP_REMOVED lines=37> */
.L_x_23632:
        /* <DEDUP_REMOVED lines=18> */
.L_x_23633:
[----:B------:R-:W-:Y:S05]  /*128f0*/  BSYNC.RECONVERGENT B0 ;  /* 0x0000000000007941 */ /* 0x000fea0003800200 */
.L_x_23631:
        /* <DEDUP_REMOVED lines=37> */
.L_x_23635:
        /* <DEDUP_REMOVED lines=18> */
.L_x_23636:
[----:B------:R-:W-:Y:S05]  /*12c70*/  BSYNC.RECONVERGENT B0 ;  /* 0x0000000000007941 */ /* 0x000fea0003800200 */
.L_x_23634:
        /* <DEDUP_REMOVED lines=37> */
.L_x_23638:
        /* <DEDUP_REMOVED lines=18> */
.L_x_23639:
[----:B------:R-:W-:Y:S05]  /*12ff0*/  BSYNC.RECONVERGENT B0 ;  /* 0x0000000000007941 */ /* 0x000fea0003800200 */
.L_x_23637:
        /* <DEDUP_REMOVED lines=37> */
.L_x_23641:
        /* <DEDUP_REMOVED lines=18> */
.L_x_23642:
[----:B------:R-:W-:Y:S05]  /*13370*/  BSYNC.RECONVERGENT B0 ;  /* 0x0000000000007941 */ /* 0x000fea0003800200 */
.L_x_23640:
        /* <DEDUP_REMOVED lines=37> */
.L_x_23644:
        /* <DEDUP_REMOVED lines=18> */
.L_x_23645:
[----:B------:R-:W-:Y:S05]  /*136f0*/  BSYNC.RECONVERGENT B0 ;  /* 0x0000000000007941 */ /* 0x000fea0003800200 */
.L_x_23643:
        /* <DEDUP_REMOVED lines=37> */
.L_x_23647:
        /* <DEDUP_REMOVED lines=18> */
.L_x_23648:
[----:B------:R-:W-:Y:S05]  /*13a70*/  BSYNC.RECONVERGENT B0 ;  /* 0x0000000000007941 */ /* 0x000fea0003800200 */
.L_x_23646:
        /* <DEDUP_REMOVED lines=37> */
.L_x_23650:
        /* <DEDUP_REMOVED lines=18> */
.L_x_23651:
[----:B------:R-:W-:Y:S05]  /*13df0*/  BSYNC.RECONVERGENT B0 ;  /* 0x0000000000007941 */ /* 0x000fea0003800200 */
.L_x_23649:
        /* <DEDUP_REMOVED lines=37> */
.L_x_23653:
        /* <DEDUP_REMOVED lines=18> */
.L_x_23654:
[----:B------:R-:W-:Y:S05]  /*14170*/  BSYNC.RECONVERGENT B0 ;  /* 0x0000000000007941 */ /* 0x000fea0003800200 */
.L_x_23652:
        /* <DEDUP_REMOVED lines=37> */
.L_x_23656:
        /* <DEDUP_REMOVED lines=18> */
.L_x_23657:
[----:B------:R-:W-:Y:S05]  /*144f0*/  BSYNC.RECONVERGENT B0 ;  /* 0x0000000000007941 */ /* 0x000fea0003800200 */
.L_x_23655:
        /* <DEDUP_REMOVED lines=37> */
.L_x_23659:
        /* <DEDUP_REMOVED lines=18> */
.L_x_23660:
[----:B------:R-:W-:Y:S05]  /*14870*/  BSYNC.RECONVERGENT B0 ;  /* 0x0000000000007941 */ /* 0x000fea0003800200 */
.L_x_23658:
        /* <DEDUP_REMOVED lines=37> */
.L_x_23662:
        /* <DEDUP_REMOVED lines=18> */
.L_x_23663:
[----:B------:R-:W-:Y:S05]  /*14bf0*/  BSYNC.RECONVERGENT B0 ;  /* 0x0000000000007941 */ /* 0x000fea0003800200 */
.L_x_23661:
        /* <DEDUP_REMOVED lines=37> */
.L_x_23665:
        /* <DEDUP_REMOVED lines=18> */
.L_x_23666:
[----:B------:R-:W-:Y:S05]  /*14f70*/  BSYNC.RECONVERGENT B0 ;  /* 0x0000000000007941 */ /* 0x000fea0003800200 */
.L_x_23664:
        /* <DEDUP_REMOVED lines=37> */
.L_x_23668:
        /* <DEDUP_REMOVED lines=18> */
.L_x_23669:
[----:B------:R-:W-:Y:S05]  /*152f0*/  BSYNC.RECONVERGENT B0 ;  /* 0x0000000000007941 */ /* 0x000fea0003800200 */
.L_x_23667:
        /* <DEDUP_REMOVED lines=37> */
.L_x_23671:
        /* <DEDUP_REMOVED lines=18> */
.L_x_23672:
[----:B------:R-:W-:Y:S05]  /*15670*/  BSYNC.RECONVERGENT B0 ;  /* 0x0000000000007941 */ /* 0x000fea0003800200 */
.L_x_23670:
        /* <DEDUP_REMOVED lines=37> */
.L_x_23674:
        /* <DEDUP_REMOVED lines=18> */
.L_x_23675:
[----:B------:R-:W-:Y:S05]  /*159f0*/  BSYNC.RECONVERGENT B0 ;  /* 0x0000000000007941 */ /* 0x000fea0003800200 */
.L_x_23673:
        /* <DEDUP_REMOVED lines=37> */
.L_x_23677:
        /* <DEDUP_REMOVED lines=18> */
.L_x_23678:
[----:B------:R-:W-:Y:S05]  /*15d70*/  BSYNC.RECONVERGENT B0 ;  /* 0x0000000000007941 */ /* 0x000fea0003800200 */
.L_x_23676:
        /* <DEDUP_REMOVED lines=37> */
.L_x_23680:
        /* <DEDUP_REMOVED lines=18> */
.L_x_23681:
[----:B------:R-:W-:Y:S05]  /*160f0*/  BSYNC.RECONVERGENT B0 ;  /* 0x0000000000007941 */ /* 0x000fea0003800200 */
.L_x_23679:
        /* <DEDUP_REMOVED lines=37> */
.L_x_23683:
        /* <DEDUP_REMOVED lines=18> */
.L_x_23684:
[----:B------:R-:W-:Y:S05]  /*16470*/  BSYNC.RECONVERGENT B0 ;  /* 0x0000000000007941 */ /* 0x000fea0003800200 */
.L_x_23682:
        /* <DEDUP_REMOVED lines=37> */
.L_x_23686:
        /* <DEDUP_REMOVED lines=18> */
.L_x_23687:
[----:B------:R-:W-:Y:S05]  /*167f0*/  BSYNC.RECONVERGENT B0 ;  /* 0x0000000000007941 */ /* 0x000fea0003800200 */
.L_x_23685:
        /* <DEDUP_REMOVED lines=37> */
.L_x_23689:
        /* <DEDUP_REMOVED lines=18> */
.L_x_23690:
[----:B------:R-:W-:Y:S05]  /*16b70*/  BSYNC.RECONVERGENT B0 ;  /* 0x0000000000007941 */ /* 0x000fea0003800200 */
.L_x_23688:
        /* <DEDUP_REMOVED lines=36> */
.L_x_23692:
        /* <DEDUP_REMOVED lines=16> */
.L_x_23693:
[----:B------:R-:W-:Y:S05]  /*16ec0*/  BSYNC.RECONVERGENT B0 ;  /* 0x0000000000007941 */ /* 0x000fea0003800200 */
.L_x_23691:
        /* <DEDUP_REMOVED lines=32> */
.L_x_23695:
[----:B------:R-:W-:Y:S01]  /*170d0*/  IMAD.MOV.U32 R8, RZ, RZ, R6 ;  /* 0x000000ffff087224 */ /* 0x000fe200078e0006 */
[----:B------:R-:W-:Y:S02]  /*170e0*/  MOV R10, R7 ;  /* 0x00000007000a7202 */ /* 0x000fe40000000f00 */
[----:B------:R-:W-:-:S07]  /*170f0*/  MOV R9, 0x17110 ;  /* 0x0001711000097802 */ /* 0x000fce0000000f00 */
[----:B------:R-:W-:Y:S05]  /*17100*/  CALL.REL.NOINC `($__internal_29_$__cuda_sm20_rem_u64) ;  /* 0x0000026c00847944 */ /* 0x000fea0003c00000 */
[----:B------:R-:W-:-:S07]  /*17110*/  IMAD.MOV.U32 R2, RZ, RZ, R0 ;  /* 0x000000ffff027224 */ /* 0x000fce00078e0000 */
.L_x_23696:
[----:B------:R-:W-:Y:S05]  /*17120*/  BSYNC.RECONVERGENT B0 ;  /* 0x0000000000007941 */ /* 0x000fea0003800200 */
.L_x_23694:
[----:B------:R-:W0:Y:S02]  /*17130*/  LDCU.64 UR4, c[0x0][0x730] ;  /* 0x0000e600ff0477ac */ /* 0x000e240008000a00 */
[----:B0-----:R-:W-:Y:S02]  /*17140*/  IMAD R3, R3, UR4, RZ ;  /* 0x0000000403037c24 */ /* 0x001fe4000f8e02ff */
[----:B------:R-:W-:-:S04]  /*17150*/  IMAD.WIDE.U32 R16, R2, UR4, R16 ;  /* 0x0000000402107c25 */ /* 0x000fc8000f8e0010 */
[----:B------:R-:W-:-:S05]  /*17160*/  IMAD R3, R2, UR5, R3 ;  /* 0x0000000502037c24 */ /* 0x000fca000f8e0203 */
[----:B------:R-:W-:-:S07]  /*17170*/  IADD3 R17, PT, PT, R17, R3, RZ ;  /* 0x0000000311117210 */ /* 0x000fce0007ffe0ff */
.L_x_23624:
[----:B------:R-:W0:Y:S01]  /*17180*/  LDC.64 R2, c[0x0][0x580] ;  /* 0x00016000ff027b82 */ /* 0x000e220000000a00 */
[----:B------:R-:W1:Y:S01]  /*17190*/  LDCU.64 UR4, c[0x0][0x738] ;  /* 0x0000e700ff0477ac */ /* 0x000e620008000a00 */
[----:B0-----:R-:W2:Y:S01]  /*171a0*/  LDG.E.U8 R3, desc[UR36][R2.64] ;  /* 0x0000002402037981 */ /* 0x001ea2000c1e1100 */
[----:B-1----:R-:W-:-:S04]  /*171b0*/  IADD3 R16, P0, PT, R16, UR4, RZ ;  /* 0x0000000410107c10 */ /* 0x002fc8000ff1e0ff */
[----:B------:R-:W-:-:S05]  /*171c0*/  IADD3.X R17, PT, PT, R17, UR5, RZ, P0, !PT ;  /* 0x0000000511117c10 */ /* 0x000fca00087fe4ff */
[----:B--2---:R-:W-:Y:S01]  /*171d0*/  STG.E.U8 desc[UR36][R16.64], R3 ;  /* 0x0000000310007986 */ /* 0x004fe2000c101124 */
[----:B------:R-:W-:Y:S05]  /*171e0*/  EXIT ;  /* 0x000000000000794d */ /* 0x000fea0003800000 */
.L_x_23375:
        /* <DEDUP_REMOVED lines=31> */
.L_x_23699:
[----:B------:R-:W0:Y:S01]  /*173e0*/  LDC.64 R4, c[0x0][0x580] ;  /* 0x00016000ff047b82 */ /* 0x000e220000000a00 */
[----:B------:R-:W1:Y:S01]  /*173f0*/  LDCU.64 UR4, c[0x0][0x590] ;  /* 0x0000b200ff0477ac */ /* 0x000e620008000a00 */
[----:B------:R-:W2:Y:S01]  /*17400*/  LDCU.64 UR6, c[0x0][0x738] ;  /* 0x0000e700ff0677ac */ /* 0x000ea20008000a00 */
[----:B0-----:R-:W3:Y:S01]  /*17410*/  LDG.E.U8 R5, desc[UR36][R4.64] ;  /* 0x0000002404057981 */ /* 0x001ee2000c1e1100 */
[--C-:B------:R-:W-:Y:S02]  /*17420*/  SHF.R.S32.HI R3, RZ, 0x1f, R19.reuse ;  /* 0x0000001fff037819 */ /* 0x100fe40000011413 */
[----:B------:R-:W-:Y:S02]  /*17430*/  SHF.R.S32.HI R7, RZ, 0x1f, R19 ;  /* 0x0000001fff077819 */ /* 0x000fe40000011413 */
[----:B-1----:R-:W-:Y:S02]  /*17440*/  LOP3.LUT R3, R3, UR4, RZ, 0xc0, !PT ;  /* 0x0000000403037c12 */ /* 0x002fe4000f8ec0ff */
[----:B------:R-:W-:-:S02]  /*17450*/  LOP3.LUT R7, R7, UR5, RZ, 0xc0, !PT ;  /* 0x0000000507077c12 */ /* 0x000fc4000f8ec0ff */
[----:B--2---:R-:W-:Y:S02]  /*17460*/  IADD3 R2, P0, P1, R3, UR6, R18 ;  /* 0x0000000603027c10 */ /* 0x004fe4000f91e012 */
[----:B------:R-:W-:Y:S02]  /*17470*/  IADD3 R16, PT, PT, R16, 0x80, RZ ;  /* 0x0000008010107810 */ /* 0x000fe40007ffe0ff */
[----:B------:R-:W-:-:S05]  /*17480*/  IADD3.X R3, PT, PT, R7, UR7, R19, P0, P1 ;  /* 0x0000000707037c10 */ /* 0x000fca00087e2413 */
[----:B---3--:R0:W-:Y:S04]  /*17490*/  STG.E.U8 desc[UR36][R2.64], R5 ;  /* 0x0000000502007986 */ /* 0x0081e8000c101124 */
.L_x_23698:
[----:B------:R-:W-:Y:S05]  /*174a0*/  BSYNC.RECONVERGENT B6 ;  /* 0x0000000000067941 */ /* 0x000fea0003800200 */
.L_x_23697:
        /* <DEDUP_REMOVED lines=31> */
.L_x_23702:
[----:B0-----:R-:W0:Y:S01]  /*176a0*/  LDC.64 R4, c[0x0][0x580] ;  /* 0x00016000ff047b82 */ /* 0x001e220000000a00 */
        /* <DEDUP_REMOVED lines=11> */
.L_x_23701:
[----:B------:R-:W-:Y:S05]  /*17760*/  BSYNC.RECONVERGENT B6 ;  /* 0x0000000000067941 */ /* 0x000fea0003800200 */
.L_x_23700:
        /* <DEDUP_REMOVED lines=31> */
.L_x_23705:
[----:B01----:R-:W0:Y:S01]  /*17960*/  LDC.64 R4, c[0x0][0x580] ;  /* 0x00016000ff047b82 */ /* 0x003e220000000a00 */
        /* <DEDUP_REMOVED lines=11> */
.L_x_23704:
[----:B------:R-:W-:Y:S05]  /*17a20*/  BSYNC.RECONVERGENT B6 ;  /* 0x0000000000067941 */ /* 0x000fea0003800200 */
.L_x_23703:
        /* <DEDUP_REMOVED lines=30> */
.L_x_23706:
[----:B012---:R-:W0:Y:S01]  /*17c10*/  LDC.64 R4, c[0x0][0x580] ;  /* 0x00016000ff047b82 */ /* 0x007e220000000a00 */
[----:B------:R-:W1:Y:S01]  /*17c20*/  LDCU.64 UR4, c[0x0][0x590] ;  /* 0x0000b200ff0477ac */ /* 0x000e620008000a00 */
[----:B------:R-:W2:Y:S01]  /*17c30*/  LDCU.64 UR6, c[0x0][0x738] ;  /* 0x0000e700ff0677ac */ /* 0x000ea20008000a00 */
[----:B0-----:R-:W3:Y:S01]  /*17c40*/  LDG.E.U8 R5, desc[UR36][R4.64] ;  /* 0x0000002404057981 */ /* 0x001ee2000c1e1100 */
[--C-:B------:R-:W-:Y:S02]  /*17c50*/  SHF.R.S32.HI R3, RZ, 0x1f, R17.reuse ;  /* 0x0000001fff037819 */ /* 0x100fe40000011411 */
[----:B------:R-:W-:Y:S02]  /*17c60*/  SHF.R.S32.HI R7, RZ, 0x1f, R17 ;  /* 0x0000001fff077819 */ /* 0x000fe40000011411 */
[----:B-1----:R-:W-:Y:S02]  /*17c70*/  LOP3.LUT R3, R3, UR4, RZ, 0xc0, !PT ;  /* 0x0000000403037c12 */ /* 0x002fe4000f8ec0ff */
[----:B------:R-:W-:-:S02]  /*17c80*/  LOP3.LUT R7, R7, UR5, RZ, 0xc0, !PT ;  /* 0x0000000507077c12 */ /* 0x000fc4000f8ec0ff */
[----:B--2---:R-:W-:-:S04]  /*17c90*/  IADD3 R2, P0, P1, R3, UR6, R16 ;  /* 0x0000000603027c10 */ /* 0x004fc8000f91e010 */
[----:B------:R-:W-:-:S05]  /*17ca0*/  IADD3.X R3, PT, PT, R7, UR7, R17, P0, P1 ;  /* 0x0000000707037c10 */ /* 0x000fca00087e2411 */
[----:B---3--:R-:W-:Y:S01]  /*17cb0*/  STG.E.U8 desc[UR36][R2.64], R5 ;  /* 0x0000000502007986 */ /* 0x008fe2000c101124 */
[----:B------:R-:W-:Y:S05]  /*17cc0*/  EXIT ;  /* 0x000000000000794d */ /* 0x000fea0003800000 */
.L_x_23374:
        /* <DEDUP_REMOVED lines=311> */
.L_x_23711:
        /* <DEDUP_REMOVED lines=29> */
.L_x_23713:
[----:B------:R-:W-:Y:S05]  /*19210*/  BSYNC.RECONVERGENT B7 ;  /* 0x0000000000077941 */ /* 0x000fea0003800200 */
.L_x_23712:
[----:B------:R-:W0:Y:S02]  /*19220*/  LDCU.64 UR4, c[0x0][0x580] ;  /* 0x0000b000ff0477ac */ /* 0x000e240008000a00 */
[----:B0-----:R-:W-:-:S05]  /*19230*/  IADD3 R2, P0, PT, R19, UR4, RZ ;  /* 0x0000000413027c10 */ /* 0x001fca000ff1e0ff */
[----:B------:R-:W-:-:S06]  /*19240*/  IMAD.X R3, RZ, RZ, UR5, P0 ;  /* 0x00000005ff037e24 */ /* 0x000fcc00080e06ff */
[----:B------:R-:W2:Y:S01]  /*19250*/  LDG.E.U8 R3, desc[UR36][R2.64] ;  /* 0x0000002402037981 */ /* 0x000ea2000c1e1100 */
[----:B------:R-:W2:Y:S01]  /*19260*/  LDC.64 R4, c[0x0][0x738] ;  /* 0x0001ce00ff047b82 */ /* 0x000ea20000000a00 */
[----:B------:R-:W-:Y:S02]  /*19270*/  IADD3 R16, PT, PT, R16, 0x80, RZ ;  /* 0x0000008010107810 */ /* 0x000fe40007ffe0ff */
[----:B--2---:R0:W-:Y:S05]  /*19280*/  STG.E.U8 desc[UR36][R4.64], R3 ;  /* 0x0000000304007986 */ /* 0x0041ea000c101124 */
.L_x_23710:
[----:B------:R-:W-:Y:S05]  /*19290*/  BSYNC.RECONVERGENT B6 ;  /* 0x0000000000067941 */ /* 0x000fea0003800200 */
.L_x_23709:
        /* <DEDUP_REMOVED lines=303> */
.L_x_23716:
        /* <DEDUP_REMOVED lines=29> */
.L_x_23718:
[----:B------:R-:W-:Y:S05]  /*1a760*/  BSYNC.RECONVERGENT B7 ;  /* 0x0000000000077941 */ /* 0x000fea0003800200 */
.L_x_23717:
[----:B------:R-:W0:Y:S02]  /*1a770*/  LDCU.64 UR4, c[0x0][0x580] ;  /* 0x0000b000ff0477ac */ /* 0x000e240008000a00 */
[----:B0-----:R-:W-:-:S04]  /*1a780*/  IADD3 R2, P0, PT, R19, UR4, RZ ;  /* 0x0000000413027c10 */ /* 0x001fc8000ff1e0ff */
[----:B------:R-:W-:-:S06]  /*1a790*/  IADD3.X R3, PT, PT, RZ, UR5, RZ, P0, !PT ;  /* 0x00000005ff037c10 */ /* 0x000fcc00087fe4ff */
[----:B------:R-:W2:Y:S01]  /*1a7a0*/  LDG.E.U8 R3, desc[UR36][R2.64] ;  /* 0x0000002402037981 */ /* 0x000ea2000c1e1100 */
[----:B------:R-:W2:Y:S01]  /*1a7b0*/  LDC.64 R4, c[0x0][0x738] ;  /* 0x0001ce00ff047b82 */ /* 0x000ea20000000a00 */
[----:B------:R-:W-:Y:S02]  /*1a7c0*/  VIADD R16, R16, 0x80 ;  /* 0x0000008010107836 */ /* 0x000fe40000000000 */
[----:B--2---:R1:W-:Y:S05]  /*1a7d0*/  STG.E.U8 desc[UR36][R4.64], R3 ;  /* 0x0000000304007986 */ /* 0x0043ea000c101124 */
.L_x_23715:
[----:B------:R-:W-:Y:S05]  /*1a7e0*/  BSYNC.RECONVERGENT B6 ;  /* 0x0000000000067941 */ /* 0x000fea0003800200 */
.L_x_23714:
        /* <DEDUP_REMOVED lines=303> */
.L_x_23721:
        /* <DEDUP_REMOVED lines=29> */
.L_x_23723:
[----:B------:R-:W-:Y:S05]  /*1bcb0*/  BSYNC.RECONVERGENT B7 ;  /* 0x0000000000077941 */ /* 0x000fea0003800200 */
.L_x_23722:
[----:B------:R-:W0:Y:S02]  /*1bcc0*/  LDCU.64 UR4, c[0x0][0x580] ;  /* 0x0000b000ff0477ac */ /* 0x000e240008000a00 */
[----:B0-----:R-:W-:-:S05]  /*1bcd0*/  IADD3 R2, P0, PT, R19, UR4, RZ ;  /* 0x0000000413027c10 */ /* 0x001fca000ff1e0ff */
[----:B------:R-:W-:-:S06]  /*1bce0*/  IMAD.X R3, RZ, RZ, UR5, P0 ;  /* 0x00000005ff037e24 */ /* 0x000fcc00080e06ff */
[----:B------:R-:W2:Y:S01]  /*1bcf0*/  LDG.E.U8 R3, desc[UR36][R2.64] ;  /* 0x0000002402037981 */ /* 0x000ea2000c1e1100 */
[----:B------:R-:W2:Y:S01]  /*1bd00*/  LDC.64 R4, c[0x0][0x738] ;  /* 0x0001ce00ff047b82 */ /* 0x000ea20000000a00 */
[----:B------:R-:W-:Y:S02]  /*1bd10*/  IADD3 R16, PT, PT, R16, 0x80, RZ ;  /* 0x0000008010107810 */ /* 0x000fe40007ffe0ff */
[----:B--2---:R2:W-:Y:S05]  /*1bd20*/  STG.E.U8 desc[UR36][R4.64], R3 ;  /* 0x0000000304007986 */ /* 0x0045ea000c101124 */
.L_x_23720:
[----:B------:R-:W-:Y:S05]  /*1bd30*/  BSYNC.RECONVERGENT B6 ;  /* 0x0000000000067941 */ /* 0x000fea0003800200 */
.L_x_23719:
        /* <DEDUP_REMOVED lines=302> */
.L_x_23724:
        /* <DEDUP_REMOVED lines=31> */
.L_x_23726:
[----:B------:R-:W-:Y:S05]  /*1d210*/  BSYNC.RECONVERGENT B6 ;  /* 0x0000000000067941 */ /* 0x000fea0003800200 */
.L_x_23725:
[----:B------:R-:W2:Y:S01]  /*1d220*/  LDG.E.U8 R17, desc[UR36][R16.64] ;  /* 0x0000002410117981 */ /* 0x000ea2000c1e1100 */
[----:B------:R-:W2:Y:S03]  /*1d230*/  LDC.64 R2, c[0x0][0x738] ;  /* 0x0001ce00ff027b82 */ /* 0x000ea60000000a00 */
[----:B--2---:R-:W-:Y:S01]  /*1d240*/  STG.E.U8 desc[UR36][R2.64], R17 ;  /* 0x0000001102007986 */ /* 0x004fe2000c101124 */
[----:B------:R-:W-:Y:S05]  /*1d250*/  EXIT ;  /* 0x000000000000794d */ /* 0x000fea0003800000 */
.L_x_23708:
        /* <DEDUP_REMOVED lines=309> */
.L_x_23729:
        /* <DEDUP_REMOVED lines=29> */
.L_x_23731:
[----:B------:R-:W-:Y:S05]  /*1e780*/  BSYNC.RECONVERGENT B7 ;  /* 0x0000000000077941 */ /* 0x000fea0003800200 */
.L_x_23730:
        /* <DEDUP_REMOVED lines=36> */
.L_x_23733:
        /* <DEDUP_REMOVED lines=17> */
.L_x_23734:
[----:B------:R-:W-:Y:S05]  /*1eae0*/  BSYNC.RECONVERGENT B0 ;  /* 0x0000000000007941 */ /* 0x000fea0003800200 */
.L_x_23732:
        /* <DEDUP_REMOVED lines=37> */
.L_x_23737:
        /* <DEDUP_REMOVED lines=18> */
.L_x_23738:
[----:B------:R-:W-:Y:S05]  /*1ee60*/  BSYNC.RECONVERGENT B0 ;  /* 0x0000000000007941 */ /* 0x000fea0003800200 */
.L_x_23736:
        /* <DEDUP_REMOVED lines=37> */
.L_x_23740:
[----:B------:R-:W0:Y:S01]  /*1f0c0*/  LDCU.64 UR4, c[0x0][0x5b8] ;  /* 0x0000b700ff0477ac */ /* 0x000e220008000a00 */
[----:B------:R-:W-:Y:S01]  /*1f0d0*/  IMAD.MOV.U32 R10, RZ, RZ, R12 ;  /* 0x000000ffff0a7224 */ /* 0x000fe200078e000c */
[----:B------:R-:W-:Y:S01]  /*1f0e0*/  MOV R0, 0x1f130 ;  /* 0x0001f13000007802 */ /* 0x000fe20000000f00 */
[----:B------:R-:W-:Y:S01]  /*1f0f0*/  IMAD.MOV.U32 R9, RZ, RZ, R13 ;  /* 0x000000ffff097224 */ /* 0x000fe200078e000d */
[----:B0-----:R-:W-:Y:S02]  /*1f100*/  MOV R4, UR4 ;  /* 0x0000000400047c02 */ /* 0x001fe40008000f00 */
[----:B------:R-:W-:-:S07]  /*1f110*/  MOV R3, UR5 ;  /* 0x0000000500037c02 */ /* 0x000fce0008000f00 */
[----:B------:R-:W-:Y:S05]  /*1f120*/  CALL.REL.NOINC `($__internal_28_$__cuda_sm20_div_u64) ;  /* 0x000001e8005c7944 */ /* 0x000fea0003c00000 */
        /* <DEDUP_REMOVED lines=11> */
.L_x_23741:
[----:B------:R-:W-:Y:S05]  /*1f1e0*/  BSYNC.RECONVERGENT B0 ;  /* 0x0000000000007941 */ /* 0x000fea0003800200 */
.L_x_23739:
        /* <DEDUP_REMOVED lines=37> */
.L_x_23743:
[----:B------:R-:W0:Y:S01]  /*1f440*/  LDCU.64 UR4, c[0x0][0x5c0] ;  /* 0x0000b800ff0477ac */ /* 0x000e220008000a00 */
[----:B------:R-:W-:Y:S02]  /*1f450*/  MOV R10, R12 ;  /* 0x0000000c000a7202 */ /* 0x000fe40000000f00 */
        /* <DEDUP_REMOVED lines=16> */
.L_x_23744:
[----:B------:R-:W-:Y:S05]  /*1f560*/  BSYNC.RECONVERGENT B0 ;  /* 0x0000000000007941 */ /* 0x000fea0003800200 */
.L_x_23742:
        /* <DEDUP_REMOVED lines=37> */
.L_x_23746:
[----:B------:R-:W0:Y:S01]  /*1f7c0*/  LDCU.64 UR4, c[0x0][0x5c8] ;  /* 0x0000b900ff0477ac */ /* 0x000e220008000a00 */
[----:B------:R-:W-:Y:S02]  /*1f7d0*/  MOV R10, R12 ;  /* 0x0000000c000a7202 */ /* 0x000fe40000000f00 */
[----:B------:R-:W-:Y:S02]  /*1f7e0*/  MOV R9, R13 ;  /* 0x0000000d00097202 */ /* 0x000fe40000000f00 */
[----:B------:R-:W-:Y:S01]  /*1f7f0*/  MOV R0, 0x1f830 ;  /* 0x0001f83000007802 */ /* 0x000fe20000000f00 */
[----:B0-----:R-:W-:Y:S01]  /*1f800*/  IMAD.U32 R4, RZ, RZ, UR4 ;  /* 0x00000004ff047e24 */ /* 0x001fe2000f8e00ff */
[----:B------:R-:W-:-:S07]  /*1f810*/  MOV R3, UR5 ;  /* 0x0000000500037c02 */ /* 0x000fce0008000f00 */
[----:B------:R-:W-:Y:S05]  /*1f820*/  CALL.REL.NOINC `($__internal_28_$__cuda_sm20_div_u64) ;  /* 0x000001e0009c7944 */ /* 0x000fea0003c00000 */
        /* <DEDUP_REMOVED lines=11> */
.L_x_23747:
[----:B------:R-:W-:Y:S05]  /*1f8e0*/  BSYNC.RECONVERGENT B0 ;  /* 0x0000000000007941 */ /* 0x000fea0003800200 */
.L_x_23745:
        /* <DEDUP_REMOVED lines=37> */
.L_x_23749:
        /* <DEDUP_REMOVED lines=18> */
.L_x_23750:
[----:B------:R-:W-:Y:S05]  /*1fc60*/  BSYNC.RECONVERGENT B0 ;  /* 0x0000000000007941 */ /* 0x000fea0003800200 */
.L_x_23748:
        /* <DEDUP_REMOVED lines=37> */
.L_x_23752:
        /* <DEDUP_REMOVED lines=18> */
.L_x_23753:
[----:B------:R-:W-:Y:S05]  /*1ffe0*/  BSYNC.RECONVERGENT B0 ;  /* 0x0000000000007941 */ /* 0x000fea0003800200 */
.L_x_23751:
        /* <DEDUP_REMOVED lines=37> */
.L_x_23755:
        /* <DEDUP_REMOVED lines=18> */
.L_x_23756:
[----:B------:R-:W-:Y:S05]  /*20360*/  BSYNC.RECONVERGENT B0 ;  /* 0x0000000000007941 */ /* 0x000fea0003800200 */
.L_x_23754:
        /* <DEDUP_REMOVED lines=37> */
.L_x_23758:
        /* <DEDUP_REMOVED lines=18> */
.L_x_23759:
[----:B------:R-:W-:Y:S05]  /*206e0*/  BSYNC.RECONVERGENT B0 ;  /* 0x0000000000007941 */ /* 0x000fea0003800200 */
.L_x_23757:
        /* <DEDUP_REMOVED lines=37> */
.L_x_23761:
        /* <DEDUP_REMOVED lines=18> */
.L_x_23762:
[----:B------:R-:W-:Y:S05]  /*20a60*/  BSYNC.RECONVERGENT B0 ;  /* 0x0000000000007941 */ /* 0x000fea0003800200 */
.L_x_23760:
        /* <DEDUP_REMOVED lines=37> */
.L_x_23764:
        /* <DEDUP_REMOVED lines=18> */
.L_x_23765:
[----:B------:R-:W-:Y:S05]  /*20de0*/  BSYNC.RECONVERGENT B0 ;  /* 0x0000000000007941 */ /* 0x000fea0003800200 */
.L_x_23763:
        /* <DEDUP_REMOVED lines=37> */
.L_x_23767:
        /* <DEDUP_REMOVED lines=18> */
.L_x_23768:
[----:B------:R-:W-:Y:S05]  /*21160*/  BSYNC.RECONVERGENT B0 ;  /* 0x0000000000007941 */ /* 0x000fea0003800200 */
.L_x_23766:
        /* <DEDUP_REMOVED lines=37> */
.L_x_23770:
        /* <DEDUP_REMOVED lines=18> */
.L_x_23771:
[----:B------:R-:W-:Y:S05]  /*214e0*/  BSYNC.RECONVERGENT B0 ;  /* 0x0000000000007941 */ /* 0x000fea0003800200 */
.L_x_23769:
        /* <DEDUP_REMOVED lines=37> */
.L_x_23773:
        /* <DEDUP_REMOVED lines=18> */
.L_x_23774:
[----:B------:R-:W-:Y:S05]  /*21860*/  BSYNC.RECONVERGENT B0 ;  /* 0x0000000000007941 */ /* 0x000fea0003800200 */
.L_x_23772:
        /* <DEDUP_REMOVED lines=37> */
.L_x_23776:
        /* <DEDUP_REMOVED lines=18> */
.L_x_23777:
[----:B------:R-:W-:Y:S05]  /*21be0*/  BSYNC.RECONVERGENT B0 ;  /* 0x0000000000007941 */ /* 0x000fea0003800200 */
.L_x_23775:
        /* <DEDUP_REMOVED lines=37> */
.L_x_23779:
        /* <DEDUP_REMOVED lines=18> */
.L_x_23780:
[----:B------:R-:W-:Y:S05]  /*21f60*/  BSYNC.RECONVERGENT B0 ;  /* 0x0000000000007941 */ /* 0x000fea0003800200 */
.L_x_23778:
        /* <DEDUP_REMOVED lines=37> */
.L_x_23782:
        /* <DEDUP_REMOVED lines=18> */
.L_x_23783:
[----:B------:R-:W-:Y:S05]  /*222e0*/  BSYNC.RECONVERGENT B0 ;  /* 0x0000000000007941 */ /* 0x000fea0003800200 */
.L_x_23781:
        /* <DEDUP_REMOVED lines=37> */
.L_x_23785:
        /* <DEDUP_REMOVED lines=18> */
.L_x_23786:
[----:B------:R-:W-:Y:S05]  /*22660*/  BSYNC.RECONVERGENT B0 ;  /* 0x0000000000007941 */ /* 0x000fea0003800200 */
.L_x_23784:
        /* <DEDUP_REMOVED lines=37> */
.L_x_23788:
        /* <DEDUP_REMOVED lines=18> */
.L_x_23789:
[----:B------:R-:W-:Y:S05]  /*229e0*/  BSYNC.RECONVERGENT B0 ;  /* 0x0000000000007941 */ /* 0x000fea0003800200 */
.L_x_23787:
        /* <DEDUP_REMOVED lines=37> */
.L_x_23791:
        /* <DEDUP_REMOVED lines=18> */
.L_x_23792:
[----:B------:R-:W-:Y:S05]  /*22d60*/  BSYNC.RECONVERGENT B0 ;  /* 0x0000000000007941 */ /* 0x000fea0003800200 */
.L_x_23790:
        /* <DEDUP_REMOVED lines=37> */
.L_x_23794:
        /* <DEDUP_REMOVED lines=18> */
.L_x_23795:
[----:B------:R-:W-:Y:S05]  /*230e0*/  BSYNC.RECONVERGENT B0 ;  /* 0x0000000000007941 */ /* 0x000fea0003800200 */
.L_x_23793:
        /* <DEDUP_REMOVED lines=37> */
.L_x_23797:
        /* <DEDUP_REMOVED lines=18> */
.L_x_23798:
[----:B------:R-:W-:Y:S05]  /*23460*/  BSYNC.RECONVERGENT B0 ;  /* 0x0000000000007941 */ /* 0x000fea0003800200 */
.L_x_23796:
        /* <DEDUP_REMOVED lines=37> */
.L_x_23800:
        /* <DEDUP_REMOVED lines=18> */
.L_x_23801:
[----:B------:R-:W-:Y:S05]  /*237e0*/  BSYNC.RECONVERGENT B0 ;  /* 0x0000000000007941 */ /* 0x000fea0003800200 */
.L_x_23799:
        /* <DEDUP_REMOVED lines=36> */
.L_x_23803:
        /* <DEDUP_REMOVED lines=16> */
.L_x_23804:
[----:B------:R-:W-:Y:S05]  /*23b30*/  BSYNC.RECONVERGENT B0 ;  /* 0x0000000000007941 */ /* 0x000fea0003800200 */
.L_x_23802:
        /* <DEDUP_REMOVED lines=32> */
.L_x_23806:
[----:B------:R-:W-:Y:S01]  /*23d40*/  IMAD.MOV.U32 R8, RZ, RZ, R6 ;  /* 0x000000ffff087224 */ /* 0x000fe200078e0006 */
[----:B------:R-:W-:Y:S02]  /*23d50*/  MOV R10, R7 ;  /* 0x00000007000a7202 */ /* 0x000fe40000000f00 */
[----:B------:R-:W-:-:S07]  /*23d60*/  MOV R9, 0x23d80 ;  /* 0x00023d8000097802 */ /* 0x000fce0000000f00 */
[----:B------:R-:W-:Y:S05]  /*23d70*/  CALL.REL.NOINC `($__internal_29_$__cuda_sm20_rem_u64) ;  /* 0x000001a000687944 */ /* 0x000fea0003c00000 */
[----:B------:R-:W-:Y:S01]  /*23d80*/  MOV R4, R0 ;  /* 0x0000000000047202 */ /* 0x000fe20000000f00 */
[----:B------:R-:W-:-:S07]  /*23d90*/  IMAD.MOV.U32 R5, RZ, RZ, R3 ;  /* 0x000000ffff057224 */ /* 0x000fce00078e0003 */
.L_x_23807:
[----:B------:R-:W-:Y:S05]  /*23da0*/  BSYNC.RECONVERGENT B0 ;  /* 0x0000000000007941 */ /* 0x000fea0003800200 */
.L_x_23805:
[----:B------:R-:W0:Y:S02]  /*23db0*/  LDCU.64 UR4, c[0x0][0x730] ;  /* 0x0000e600ff0477ac */ /* 0x000e240008000a00 */
[----:B0-----:R-:W-:Y:S02]  /*23dc0*/  IMAD R3, R5, UR4, RZ ;  /* 0x0000000405037c24 */ /* 0x001fe4000f8e02ff */
[----:B------:R-:W-:-:S04]  /*23dd0*/  IMAD.WIDE.U32 R20, R4, UR4, R20 ;  /* 0x0000000404147c25 */ /* 0x000fc8000f8e0014 */
[----:B------:R-:W-:-:S05]  /*23de0*/  IMAD R3, R4, UR5, R3 ;  /* 0x0000000504037c24 */ /* 0x000fca000f8e0203 */
[----:B------:R-:W-:-:S07]  /*23df0*/  IADD3 R21, PT, PT, R21, R3, RZ ;  /* 0x0000000315157210 */ /* 0x000fce0007ffe0ff */
.L_x_23735:
[----:B------:R-:W0:Y:S02]  /*23e00*/  LDCU.64 UR4, c[0x0][0x580] ;  /* 0x0000b000ff0477ac */ /* 0x000e240008000a00 */
[----:B0-----:R-:W-:-:S04]  /*23e10*/  IADD3 R4, P0, PT, R17, UR4, RZ ;  /* 0x0000000411047c10 */ /* 0x001fc8000ff1e0ff */
[----:B------:R-:W-:Y:S01]  /*23e20*/  IADD3.X R5, PT, PT, RZ, UR5, RZ, P0, !PT ;  /* 0x00000005ff057c10 */ /* 0x000fe200087fe4ff */
[----:B------:R-:W0:Y:S05]  /*23e30*/  LDCU.64 UR4, c[0x0][0x738] ;  /* 0x0000e700ff0477ac */ /* 0x000e2a0008000a00 */
[----:B------:R-:W2:Y:S01]  /*23e40*/  LDG.E.U8 R5, desc[UR36][R4.64] ;  /* 0x0000002404057981 */ /* 0x000ea2000c1e1100 */
[----:B------:R-:W-:Y:S01]  /*23e50*/  VIADD R16, R16, 0x80 ;  /* 0x0000008010107836 */ /* 0x000fe20000000000 */
[----:B0-----:R-:W-:-:S04]  /*23e60*/  IADD3 R20, P0, PT, R20, UR4, RZ ;  /* 0x0000000414147c10 */ /* 0x001fc8000ff1e0ff */
[----:B------:R-:W-:-:S05]  /*23e70*/  IADD3.X R21, PT, PT, R21, UR5, RZ, P0, !PT ;  /* 0x0000000515157c10 */ /* 0x000fca00087fe4ff */
[----:B--2---:R0:W-:Y:S04]  /*23e80*/  STG.E.U8 desc[UR36][R20.64], R5 ;  /* 0x0000000514007986 */ /* 0x0041e8000c101124 */
.L_x_23728:
[----:B------:R-:W-:Y:S05]  /*23e90*/  BSYNC.RECONVERGENT B6 ;  /* 0x0000000000067941 */ /* 0x000fea0003800200 */
.L_x_23727:
        /* <DEDUP_REMOVED lines=303> */
.L_x_23810:
        /* <DEDUP_REMOVED lines=29> */
.L_x_23812:
[----:B------:R-:W-:Y:S05]  /*25360*/  BSYNC.RECONVERGENT B7 ;  /* 0x0000000000077941 */ /* 0x000fea0003800200 */
.L_x_23811:
        /* <DEDUP_REMOVED lines=36> */
.L_x_23814:
        /* <DEDUP_REMOVED lines=17> */
.L_x_23815:
[----:B------:R-:W-:Y:S05]  /*256c0*/  BSYNC.RECONVERGENT B0 ;  /* 0x0000000000007941 */ /* 0x000fea0003800200 */
.L_x_23813:
        /* <DEDUP_REMOVED lines=37> */
.L_x_23818:
        /* <DEDUP_REMOVED lines=18> */
.L_x_23819:
[----:B------:R-:W-:Y:S05]  /*25a40*/  BSYNC.RECONVERGENT B0 ;  /* 0x0000000000007941 */ /* 0x000fea0003800200 */
.L_x_23817:
        /* <DEDUP_REMOVED lines=37> */
.L_x_23821:
        /* <DEDUP_REMOVED lines=18> */
.L_x_23822:
[----:B------:R-:W-:Y:S05]  /*25dc0*/  BSYNC.RECONVERGENT B0 ;  /* 0x0000000000007941 */ /* 0x000fea0003800200 */
.L_x_23820:
        /* <DEDUP_REMOVED lines=37> */
.L_x_23824:
        /* <DEDUP_REMOVED lines=18> */
.L_x_23825:
[----:B------:R-:W-:Y:S05]  /*26140*/  BSYNC.RECONVERGENT B0 ;  /* 0x0000000000007941 */ /* 0x000fea0003800200 */
.L_x_23823:
        /* <DEDUP_REMOVED lines=37> */
.L_x_23827:
        /* <DEDUP_REMOVED lines=18> */
.L_x_23828:
[----:B------:R-:W-:Y:S05]  /*264c0*/  BSYNC.RECONVERGENT B0 ;  /* 0x0000000000007941 */ /* 0x000fea0003800200 */
.L_x_23826:
        /* <DEDUP_REMOVED lines=37> */
.L_x_23830:
        /* <DEDUP_REMOVED lines=18> */
.L_x_23831:
[----:B------:R-:W-:Y:S05]  /*26840*/  BSYNC.RECONVERGENT B0 ;  /* 0x0000000000007941 */ /* 0x000fea0003800200 */
.L_x_23829:
        /* <DEDUP_REMOVED lines=37> */
.L_x_23833:
        /* <DEDUP_REMOVED lines=18> */
.L_x_23834:
[----:B------:R-:W-:Y:S05]  /*26bc0*/  BSYNC.RECONVERGENT B0 ;  /* 0x0000000000007941 */ /* 0x000fea0003800200 */
.L_x_23832:
        /* <DEDUP_REMOVED lines=37> */
.L_x_23836:
        /* <DEDUP_REMOVED lines=18> */
.L_x_23837:
[----:B------:R-:W-:Y:S05]  /*26f40*/  BSYNC.RECONVERGENT B0 ;  /* 0x0000000000007941 */ /* 0x000fea0003800200 */
.L_x_23835:
        /* <DEDUP_REMOVED lines=37> */
.L_x_23839:
        /* <DEDUP_REMOVED lines=18> */
.L_x_23840:
[----:B------:R-:W-:Y:S05]  /*272c0*/  BSYNC.RECONVERGENT B0 ;  /* 0x0000000000007941 */ /* 0x000fea0003800200 */
.L_x_23838:
        /* <DEDUP_REMOVED lines=37> */
.L_x_23842:
        /* <DEDUP_REMOVED lines=18> */
.L_x_23843:
[----:B------:R-:W-:Y:S05]  /*27640*/  BSYNC.RECONVERGENT B0 ;  /* 0x0000000000007941 */ /* 0x000fea0003800200 */
.L_x_23841:
        /* <DEDUP_REMOVED lines=37> */
.L_x_23845:
        /* <DEDUP_REMOVED lines=18> */
.L_x_23846:
[----:B------:R-:W-:Y:S05]  /*279c0*/  BSYNC.RECONVERGENT B0 ;  /* 0x0000000000007941 */ /* 0x000fea0003800200 */
.L_x_23844:
        /* <DEDUP_REMOVED lines=37> */
.L_x_23848:
        /* <DEDUP_REMOVED lines=18> */
.L_x_23849:
[----:B------:R-:W-:Y:S05]  /*27d40*/  BSYNC.RECONVERGENT B0 ;  /* 0x0000000000007941 */ /* 0x000fea0003800200 */
.L_x_23847:
        /* <DEDUP_REMOVED lines=37> */
.L_x_23851:
        /* <DEDUP_REMOVED lines=18> */
.L_x_23852:
[----:B------:R-:W-:Y:S05]  /*280c0*/  BSYNC.RECONVERGENT B0 ;  /* 0x0000000000007941 */ /* 0x000fea0003800200 */
.L_x_23850:
        /* <DEDUP_REMOVED lines=37> */
.L_x_23854:
        /* <DEDUP_REMOVED lines=18> */
.L_x_23855:
[----:B------:R-:W-:Y:S05]  /*28440*/  BSYNC.RECONVERGENT B0 ;  /* 0x0000000000007941 */ /* 0x000fea0003800200 */
.L_x_23853:
        /* <DEDUP_REMOVED lines=37> */
.L_x_23857:
        /* <DEDUP_REMOVED lines=18> */
.L_x_23858:
[----:B------:R-:W-:Y:S05]  /*287c0*/  BSYNC.RECONVERGENT B0 ;  /* 0x0000000000007941 */ /* 0x000fea0003800200 */
.L_x_23856:
        /* <DEDUP_REMOVED lines=37> */
.L_x_23860:
        /* <DEDUP_REMOVED lines=18> */
.L_x_23861:
[----:B------:R-:W-:Y:S05]  /*28b40*/  BSYNC.RECONVERGENT B0 ;  /* 0x0000000000007941 */ /* 0x000fea0003800200 */
.L_x_23859:
        /* <DEDUP_REMOVED lines=37> */
.L_x_23863:
        /* <DEDUP_REMOVED lines=18> */
.L_x_23864:
[----:B------:R-:W-:Y:S05]  /*28ec0*/  BSYNC.RECONVERGENT B0 ;  /* 0x0000000000007941 */ /* 0x000fea0003800200 */
.L_x_23862:
        /* <DEDUP_REMOVED lines=37> */
.L_x_23866:
        /* <DEDUP_REMOVED lines=18> */
.L_x_23867:
[----:B------:R-:W-:Y:S05]  /*29240*/  BSYNC.RECONVERGENT B0 ;  /* 0x0000000000007941 */ /* 0x000fea0003800200 */
.L_x_23865:
        /* <DEDUP_REMOVED lines=37> */
.L_x_23869:
        /* <DEDUP_REMOVED lines=18> */
.L_x_23870:
[----:B------:R-:W-:Y:S05]  /*295c0*/  BSYNC.RECONVERGENT B0 ;  /* 0x0000000000007941 */ /* 0x000fea0003800200 */
.L_x_23868:
        /* <DEDUP_REMOVED lines=37> */
.L_x_23872:
        /* <DEDUP_REMOVED lines=18> */
.L_x_23873:
[----:B------:R-:W-:Y:S05]  /*29940*/  BSYNC.RECONVERGENT B0 ;  /* 0x0000000000007941 */ /* 0x000fea0003800200 */
.L_x_23871:
        /* <DEDUP_REMOVED lines=37> */
.L_x_23875:
        /* <DEDUP_REMOVED lines=18> */
.L_x_23876:
[----:B------:R-:W-:Y:S05]  /*29cc0*/  BSYNC.RECONVERGENT B0 ;  /* 0x0000000000007941 */ /* 0x000fea0003800200 */
.L_x_23874:
        /* <DEDUP_REMOVED lines=37> */
.L_x_23878:
        /* <DEDUP_REMOVED lines=18> */
.L_x_23879:
[----:B------:R-:W-:Y:S05]  /*2a040*/  BSYNC.RECONVERGENT B0 ;  /* 0x0000000000007941 */ /* 0x000fea0003800200 */
.L_x_23877:
        /* <DEDUP_REMOVED lines=37> */
.L_x_23881:
        /* <DEDUP_REMOVED lines=18> */
.L_x_23882:
[----:B------:R-:W-:Y:S05]  /*2a3c0*/  BSYNC.RECONVERGENT B0 ;  /* 0x0000000000007941 */ /* 0x000fea0003800200 */
.L_x_23880:
        /* <DEDUP_REMOVED lines=36> */
.L_x_23884:
        /* <DEDUP_REMOVED lines=16> */
.L_x_23885:
[----:B------:R-:W-:Y:S05]  /*2a710*/  BSYNC.RECONVERGENT B0 ;  /* 0x0000000000007941 */ /* 0x000fea0003800200 */
.L_x_23883:
        /* <DEDUP_REMOVED lines=32> */
.L_x_23887:
[----:B------:R-:W-:Y:S01]  /*2a920*/  MOV R8, R6 ;  /* 0x0000000600087202 */ /* 0x000fe20000000f00 */
[----:B------:R-:W-:Y:S01]  /*2a930*/  IMAD.MOV.U32 R10, RZ, RZ, R7 ;  /* 0x000000ffff0a7224 */ /* 0x000fe200078e0007 */
[----:B------:R-:W-:-:S07]  /*2a940*/  MOV R9, 0x2a960 ;  /* 0x0002a96000097802 */ /* 0x000fce0000000f00 */
[----:B------:R-:W-:Y:S05]  /*2a950*/  CALL.REL.NOINC `($__internal_29_$__cuda_sm20_rem_u64) ;  /* 0x0000013400707944 */ /* 0x000fea0003c00000 */
[----:B------:R-:W-:Y:S02]  /*2a960*/  MOV R4, R0 ;  /* 0x0000000000047202 */ /* 0x000fe40000000f00 */
[----:B------:R-:W-:-:S07]  /*2a970*/  MOV R5, R3 ;  /* 0x0000000300057202 */ /* 0x000fce0000000f00 */
.L_x_23888:
[----:B------:R-:W-:Y:S05]  /*2a980*/  BSYNC.RECONVERGENT B0 ;  /* 0x0000000000007941 */ /* 0x000fea0003800200 */
.L_x_23886:
[----:B------:R-:W0:Y:S02]  /*2a990*/  LDCU.64 UR4, c[0x0][0x730] ;  /* 0x0000e600ff0477ac */ /* 0x000e240008000a00 */
[----:B0-----:R-:W-:Y:S02]  /*2a9a0*/  IMAD R3, R5, UR4, RZ ;  /* 0x0000000405037c24 */ /* 0x001fe4000f8e02ff */
[----:B------:R-:W-:-:S04]  /*2a9b0*/  IMAD.WIDE.U32 R20, R4, UR4, R20 ;  /* 0x0000000404147c25 */ /* 0x000fc8000f8e0014 */
[----:B------:R-:W-:-:S04]  /*2a9c0*/  IMAD R3, R4, UR5, R3 ;  /* 0x0000000504037c24 */ /* 0x000fc8000f8e0203 */
[----:B------:R-:W-:-:S07]  /*2a9d0*/  IMAD.IADD R21, R21, 0x1, R3 ;  /* 0x0000000115157824 */ /* 0x000fce00078e0203 */
.L_x_23816:
[----:B------:R-:W0:Y:S02]  /*2a9e0*/  LDCU.64 UR4, c[0x0][0x580] ;  /* 0x0000b000ff0477ac */ /* 0x000e240008000a00 */
[----:B0-----:R-:W-:-:S04]  /*2a9f0*/  IADD3 R4, P0, PT, R17, UR4, RZ ;  /* 0x0000000411047c10 */ /* 0x001fc8000ff1e0ff */
[----:B------:R-:W-:Y:S01]  /*2aa00*/  IADD3.X R5, PT, PT, RZ, UR5, RZ, P0, !PT ;  /* 0x00000005ff057c10 */ /* 0x000fe200087fe4ff */
[----:B------:R-:W0:Y:S05]  /*2aa10*/  LDCU.64 UR4, c[0x0][0x738] ;  /* 0x0000e700ff0477ac */ /* 0x000e2a0008000a00 */
[----:B------:R-:W2:Y:S01]  /*2aa20*/  LDG.E.U8 R5, desc[UR36][R4.64] ;  /* 0x0000002404057981 */ /* 0x000ea2000c1e1100 */
[----:B------:R-:W-:Y:S02]  /*2aa30*/  IADD3 R16, PT, PT, R16, 0x80, RZ ;  /* 0x0000008010107810 */ /* 0x000fe40007ffe0ff */
[----:B0-----:R-:W-:-:S04]  /*2aa40*/  IADD3 R20, P0, PT, R20, UR4, RZ ;  /* 0x0000000414147c10 */ /* 0x001fc8000ff1e0ff */
[----:B------:R-:W-:-:S05]  /*2aa50*/  IADD3.X R21, PT, PT, R21, UR5, RZ, P0, !PT ;  /* 0x0000000515157c10 */ /* 0x000fca00087fe4ff */
[----:B--2---:R1:W-:Y:S04]  /*2aa60*/  STG.E.U8 desc[UR36][R20.64], R5 ;  /* 0x0000000514007986 */ /* 0x0043e8000c101124 */
.L_x_23809:
[----:B------:R-:W-:Y:S05]  /*2aa70*/  BSYNC.RECONVERGENT B6 ;  /* 0x0000000000067941 */ /* 0x000fea0003800200 */
.L_x_23808:
        /* <DEDUP_REMOVED lines=303> */
.L_x_23891:
        /* <DEDUP_REMOVED lines=29> */
.L_x_23893:
[----:B------:R-:W-:Y:S05]  /*2bf40*/  BSYNC.RECONVERGENT B7 ;  /* 0x0000000000077941 */ /* 0x000fea0003800200 */
.L_x_23892:
        /* <DEDUP_REMOVED lines=36> */
.L_x_23895:
        /* <DEDUP_REMOVED lines=17> */
.L_x_23896:
[----:B------:R-:W-:Y:S05]  /*2c2a0*/  BSYNC.RECONVERGENT B0 ;  /* 0x0000000000007941 */ /* 0x000fea0003800200 */
.L_x_23894:
        /* <DEDUP_REMOVED lines=37> */
.L_x_23899:
        /* <DEDUP_REMOVED lines=18> */
.L_x_23900:
[----:B------:R-:W-:Y:S05]  /*2c620*/  BSYNC.RECONVERGENT B0 ;  /* 0x0000000000007941 */ /* 0x000fea0003800200 */
.L_x_23898:
        /* <DEDUP_REMOVED lines=37> */
.L_x_23902:
        /* <DEDUP_REMOVED lines=18> */
.L_x_23903:
[----:B------:R-:W-:Y:S05]  /*2c9a0*/  BSYNC.RECONVERGENT B0 ;  /* 0x0000000000007941 */ /* 0x000fea0003800200 */
.L_x_23901:
        /* <DEDUP_REMOVED lines=37> */
.L_x_23905:
        /* <DEDUP_REMOVED lines=18> */
.L_x_23906:
[----:B------:R-:W-:Y:S05]  /*2cd20*/  BSYNC.RECONVERGENT B0 ;  /* 0x0000000000007941 */ /* 0x000fea0003800200 */
.L_x_23904:
        /* <DEDUP_REMOVED lines=37> */
.L_x_23908:
        /* <DEDUP_REMOVED lines=18> */
.L_x_23909:
[----:B------:R-:W-:Y:S05]  /*2d0a0*/  BSYNC.RECONVERGENT B0 ;  /* 0x0000000000007941 */ /* 0x000fea0003800200 */
.L_x_23907:
        /* <DEDUP_REMOVED lines=37> */
.L_x_23911:
        /* <DEDUP_REMOVED lines=18> */
.L_x_23912:
[----:B------:R-:W-:Y:S05]  /*2d420*/  BSYNC.RECONVERGENT B0 ;  /* 0x0000000000007941 */ /* 0x000fea0003800200 */
.L_x_23910:
        /* <DEDUP_REMOVED lines=37> */
.L_x_23914:
        /* <DEDUP_REMOVED lines=18> */
.L_x_23915:
[----:B------:R-:W-:Y:S05]  /*2d7a0*/  BSYNC.RECONVERGENT B0 ;  /* 0x0000000000007941 */ /* 0x000fea0003800200 */
.L_x_23913:
        /* <DEDUP_REMOVED lines=37> */
.L_x_23917:
        /* <DEDUP_REMOVED lines=18> */
.L_x_23918:
[----:B------:R-:W-:Y:S05]  /*2db20*/  BSYNC.RECONVERGENT B0 ;  /* 0x0000000000007941 */ /* 0x000fea0003800200 */
.L_x_23916:
        /* <DEDUP_REMOVED lines=37> */
.L_x_23920:
        /* <DEDUP_REMOVED lines=18> */
.L_x_23921:
[----:B------:R-:W-:Y:S05]  /*2dea0*/  BSYNC.RECONVERGENT B0 ;  /* 0x0000000000007941 */ /* 0x000fea0003800200 */
.L_x_23919:
        /* <DEDUP_REMOVED lines=37> */
.L_x_23923:
        /* <DEDUP_REMOVED lines=18> */
.L_x_23924:
[----:B------:R-:W-:Y:S05]  /*2e220*/  BSYNC.RECONVERGENT B0 ;  /* 0x0000000000007941 */ /* 0x000fea0003800200 */
.L_x_23922:
        /* <DEDUP_REMOVED lines=37> */
.L_x_23926:
        /* <DEDUP_REMOVED lines=18> */
.L_x_23927:
[----:B------:R-:W-:Y:S05]  /*2e5a0*/  BSYNC.RECONVERGENT B0 ;  /* 0x0000000000007941 */ /* 0x000fea0003800200 */
.L_x_23925:
        /* <DEDUP_REMOVED lines=37> */
.L_x_23929:
        /* <DEDUP_REMOVED lines=18> */
.L_x_23930:
[----:B------:R-:W-:Y:S05]  /*2e920*/  BSYNC.RECONVERGENT B0 ;  /* 0x0000000000007941 */ /* 0x000fea0003800200 */
.L_x_23928:
        /* <DEDUP_REMOVED lines=37> */
.L_x_23932:
        /* <DEDUP_REMOVED lines=18> */
.L_x_23933:
[----:B------:R-:W-:Y:S05]  /*2eca0*/  BSYNC.RECONVERGENT B0 ;  /* 0x0000000000007941 */ /* 0x000fea0003800200 */
.L_x_23931:
        /* <DEDUP_REMOVED lines=37> */
.L_x_23935:
        /* <DEDUP_REMOVED lines=18> */
.L_x_23936:
[----:B------:R-:W-:Y:S05]  /*2f020*/  BSYNC.RECONVERGENT B0 ;  /* 0x0000000000007941 */ /* 0x000fea0003800200 */
.L_x_23934:
        /* <DEDUP_REMOVED lines=37> */
.L_x_23938:
        /* <DEDUP_REMOVED lines=18> */
.L_x_23939:
[----:B------:R-:W-:Y:S05]  /*2f3a0*/  BSYNC.RECONVERGENT B0 ;  /* 0x0000000000007941 */ /* 0x000fea0003800200 */
.L_x_23937:
        /* <DEDUP_REMOVED lines=37> */
.L_x_23941:
        /* <DEDUP_REMOVED lines=18> */
.L_x_23942:
[----:B------:R-:W-:Y:S05]  /*2f720*/  BSYNC.RECONVERGENT B0 ;  /* 0x0000000000007941 */ /* 0x000fea0003800200 */
.L_x_23940:
        /* <DEDUP_REMOVED lines=37> */
.L_x_23944:
        /* <DEDUP_REMOVED lines=18> */
.L_x_23945:
[----:B------:R-:W-:Y:S05]  /*2faa0*/  BSYNC.RECONVERGENT B0 ;  /* 0x0000000000007941 */ /* 0x000fea0003800200 */
.L_x_23943:
        /* <DEDUP_REMOVED lines=37> */
.L_x_23947:
        /* <DEDUP_REMOVED lines=18> */
.L_x_23948:
[----:B------:R-:W-:Y:S05]  /*2fe20*/  BSYNC.RECONVERGENT B0 ;  /* 0x0000000000007941 */ /* 0x000fea0003800200 */
.L_x_23946:
        /* <DEDUP_REMOVED lines=37> */
.L_x_23950:
        /* <DEDUP_REMOVED lines=18> */
.L_x_23951:
[----:B------:R-:W-:Y:S05]  /*301a0*/  BSYNC.RECONVERGENT B0 ;  /* 0x0000000000007941 */ /* 0x000fea0003800200 */
.L_x_23949:
        /* <DEDUP_REMOVED lines=37> */
.L_x_23953:
        /* <DEDUP_REMOVED lines=18> */
.L_x_23954:
[----:B------:R-:W-:Y:S05]  /*30520*/  BSYNC.RECONVERGENT B0 ;  /* 0x0000000000007941 */ /* 0x000fea0003800200 */
.L_x_23952:
        /* <DEDUP_REMOVED lines=37> */
.L_x_23956:
        /* <DEDUP_REMOVED lines=18> */
.L_x_23957:
[----:B------:R-:W-:Y:S05]  /*308a0*/  BSYNC.RECONVERGENT B0 ;  /* 0x0000000000007941 */ /* 0x000fea0003800200 */
.L_x_23955:
        /* <DEDUP_REMOVED lines=37> */
.L_x_23959:
        /* <DEDUP_REMOVED lines=18> */
.L_x_23960:
[----:B------:R-:W-:Y:S05]  /*30c20*/  BSYNC.RECONVERGENT B0 ;  /* 0x0000000000007941 */ /* 0x000fea0003800200 */
.L_x_23958:
        /* <DEDUP_REMOVED lines=37> */
.L_x_23962:
        /* <DEDUP_REMOVED lines=18> */
.L_x_23963:
[----:B------:R-:W-:Y:S05]  /*30fa0*/  BSYNC.RECONVERGENT B0 ;  /* 0x0000000000007941 */ /* 0x000fea0003800200 */
.L_x_23961:
        /* <DEDUP_REMOVED lines=36> */
.L_x_23965:
        /* <DEDUP_REMOVED lines=16> */
.L_x_23966:
[----:B------:R-:W-:Y:S05]  /*312f0*/  BSYNC.RECONVERGENT B0 ;  /* 0x0000000000007941 */ /* 0x000fea0003800200 */
.L_x_23964:
        /* <DEDUP_REMOVED lines=32> */
.L_x_23968:
[----:B------:R-:W-:Y:S02]  /*31500*/  MOV R8, R6 ;  /* 0x0000000600087202 */ /* 0x000fe40000000f00 */
[----:B------:R-:W-:Y:S02]  /*31510*/  MOV R10, R7 ;  /* 0x00000007000a7202 */ /* 0x000fe40000000f00 */
[----:B------:R-:W-:-:S07]  /*31520*/  MOV R9, 0x31540 ;  /* 0x0003154000097802 */ /* 0x000fce0000000f00 */
[----:B------:R-:W-:Y:S05]  /*31530*/  CALL.REL.NOINC `($__internal_29_$__cuda_sm20_rem_u64) ;  /* 0x000000c800787944 */ /* 0x000fea0003c00000 */
[----:B------:R-:W-:Y:S01]  /*31540*/  IMAD.MOV.U32 R4, RZ, RZ, R0 ;  /* 0x000000ffff047224 */ /* 0x000fe200078e0000 */
[----:B------:R-:W-:-:S07]  /*31550*/  MOV R5, R3 ;  /* 0x0000000300057202 */ /* 0x000fce0000000f00 */
.L_x_23969:
[----:B------:R-:W-:Y:S05]  /*31560*/  BSYNC.RECONVERGENT B0 ;  /* 0x0000000000007941 */ /* 0x000fea0003800200 */
.L_x_23967:
[----:B------:R-:W0:Y:S02]  /*31570*/  LDCU.64 UR4, c[0x0][0x730] ;  /* 0x0000e600ff0477ac */ /* 0x000e240008000a00 */
[----:B0-----:R-:W-:Y:S02]  /*31580*/  IMAD R3, R5, UR4, RZ ;  /* 0x0000000405037c24 */ /* 0x001fe4000f8e02ff */
[----:B------:R-:W-:-:S04]  /*31590*/  IMAD.WIDE.U32 R20, R4, UR4, R20 ;  /* 0x0000000404147c25 */ /* 0x000fc8000f8e0014 */
[----:B------:R-:W-:-:S05]  /*315a0*/  IMAD R3, R4, UR5, R3 ;  /* 0x0000000504037c24 */ /* 0x000fca000f8e0203 */
[----:B------:R-:W-:-:S07]  /*315b0*/  IADD3 R21, PT, PT, R21, R3, RZ ;  /* 0x0000000315157210 */ /* 0x000fce0007ffe0ff */
.L_x_23897:
[----:B------:R-:W0:Y:S02]  /*315c0*/  LDCU.64 UR4, c[0x0][0x580] ;  /* 0x0000b000ff0477ac */ /* 0x000e240008000a00 */
[----:B0-----:R-:W-:-:S05]  /*315d0*/  IADD3 R4, P0, PT, R17, UR4, RZ ;  /* 0x0000000411047c10 */ /* 0x001fca000ff1e0ff */
[----:B------:R-:W-:Y:S01]  /*315e0*/  IMAD.X R5, RZ, RZ, UR5, P0 ;  /* 0x00000005ff057e24 */ /* 0x000fe200080e06ff */
[----:B------:R-:W0:Y:S05]  /*315f0*/  LDCU.64 UR4, c[0x0][0x738] ;  /* 0x0000e700ff0477ac */ /* 0x000e2a0008000a00 */
[----:B------:R-:W2:Y:S01]  /*31600*/  LDG.E.U8 R5, desc[UR36][R4.64] ;  /* 0x0000002404057981 */ /* 0x000ea2000c1e1100 */
[----:B------:R-:W-:Y:S02]  /*31610*/  IADD3 R16, PT, PT, R16, 0x80, RZ ;  /* 0x0000008010107810 */ /* 0x000fe40007ffe0ff */
[----:B0-----:R-:W-:-:S04]  /*31620*/  IADD3 R20, P0, PT, R20, UR4, RZ ;  /* 0x0000000414147c10 */ /* 0x001fc8000ff1e0ff */
[----:B------:R-:W-:-:S05]  /*31630*/  IADD3.X R21, PT, PT, R21, UR5, RZ, P0, !PT ;  /* 0x0000000515157c10 */ /* 0x000fca00087fe4ff */
[----:B--2---:R2:W-:Y:S04]  /*31640*/  STG.E.U8 desc[UR36][R20.64], R5 ;  /* 0x0000000514007986 */ /* 0x0045e8000c101124 */
.L_x_23890:
[----:B------:R-:W-:Y:S05]  /*31650*/  BSYNC.RECONVERGENT B6 ;  /* 0x0000000000067941 */ /* 0x000fea0003800200 */
.L_x_23889:
        /* <DEDUP_REMOVED lines=302> */
.L_x_23970:
        /* <DEDUP_REMOVED lines=31> */
.L_x_23972:
[----:B------:R-:W-:Y:S05]  /*32b30*/  BSYNC.RECONVERGENT B6 ;  /* 0x0000000000067941 */ /* 0x000fea0003800200 */
.L_x_23971:
        /* <DEDUP_REMOVED lines=37> */
.L_x_23974:
        /* <DEDUP_REMOVED lines=17> */
.L_x_23975:
[----:B------:R-:W-:Y:S05]  /*32ea0*/  BSYNC.RECONVERGENT B0 ;  /* 0x0000000000007941 */ /* 0x000fea0003800200 */
.L_x_23973:
        /* <DEDUP_REMOVED lines=37> */
.L_x_23978:
        /* <DEDUP_REMOVED lines=18> */
.L_x_23979:
[----:B------:R-:W-:Y:S05]  /*33220*/  BSYNC.RECONVERGENT B0 ;  /* 0x0000000000007941 */ /* 0x000fea0003800200 */
.L_x_23977:
        /* <DEDUP_REMOVED lines=38> */
.L_x_23981:
        /* <DEDUP_REMOVED lines=18> */
.L_x_23982:
[----:B------:R-:W-:Y:S05]  /*335b0*/  BSYNC.RECONVERGENT B0 ;  /* 0x0000000000007941 */ /* 0x000fea0003800200 */
.L_x_23980:
        /* <DEDUP_REMOVED lines=38> */
.L_x_23984:
        /* <DEDUP_REMOVED lines=18> */
.L_x_23985:
[----:B------:R-:W-:Y:S05]  /*33940*/  BSYNC.RECONVERGENT B0 ;  /* 0x0000000000007941 */ /* 0x000fea0003800200 */
.L_x_23983:
        /* <DEDUP_REMOVED lines=38> */
.L_x_23987:
        /* <DEDUP_REMOVED lines=18> */
.L_x_23988:
[----:B------:R-:W-:Y:S05]  /*33cd0*/  BSYNC.RECONVERGENT B0 ;  /* 0x0000000000007941 */ /* 0x000fea0003800200 */
.L_x_23986:
        /* <DEDUP_REMOVED lines=38> */
.L_x_23990:
        /* <DEDUP_REMOVED lines=18> */
.L_x_23991:
[----:B------:R-:W-:Y:S05]  /*34060*/  BSYNC.RECONVERGENT B0 ;  /* 0x0000000000007941 */ /* 0x000fea0003800200 */
.L_x_23989:
        /* <DEDUP_REMOVED lines=38> */
.L_x_23993:
        /* <DEDUP_REMOVED lines=18> */
.L_x_23994:
[----:B------:R-:W-:Y:S05]  /*343f0*/  BSYNC.RECONVERGENT B0 ;  /* 0x0000000000007941 */ /* 0x000fea0003800200 */
.L_x_23992:
        /* <DEDUP_REMOVED lines=38> */
.L_x_23996:
        /* <DEDUP_REMOVED lines=18> */
.L_x_23997:
[----:B------:R-:W-:Y:S05]  /*34780*/  BSYNC.RECONVERGENT B0 ;  /* 0x0000000000007941 */ /* 0x000fea0003800200 */
.L_x_23995:
        /* <DEDUP_REMOVED lines=38> */
.L_x_23999:
        /* <DEDUP_REMOVED lines=18> */
.L_x_24000:
[----:B------:R-:W-:Y:S05]  /*34b10*/  BSYNC.RECONVERGENT B0 ;  /* 0x0000000000007941 */ /* 0x000fea0003800200 */
.L_x_23998:
        /* <DEDUP_REMOVED lines=38> */
.L_x_24002:
        /* <DEDUP_REMOVED lines=18> */
.L_x_24003:
[----:B------:R-:W-:Y:S05]  /*34ea0*/  BSYNC.RECONVERGENT B0 ;  /* 0x0000000000007941 */ /* 0x000fea0003800200 */
.L_x_24001:
        /* <DEDUP_REMOVED lines=38> */
.L_x_24005:
        /* <DEDUP_REMOVED lines=18> */
.L_x_24006:
[----:B------:R-:W-:Y:S05]  /*35230*/  BSYNC.RECONVERGENT B0 ;  /* 0x0000000000007941 */ /* 0x000fea0003800200 */
.L_x_24004:
        /* <DEDUP_REMOVED lines=38> */
.L_x_24008:
        /* <DEDUP_REMOVED lines=18> */
.L_x_24009:
[----:B------:R-:W-:Y:S05]  /*355c0*/  BSYNC.RECONVERGENT B0 ;  /* 0x0000000000007941 */ /* 0x000fea0003800200 */
.L_x_24007:
        /* <DEDUP_REMOVED lines=38> */
.L_x_24011:
        /* <DEDUP_REMOVED lines=18> */
.L_x_24012:
[----:B------:R-:W-:Y:S05]  /*35950*/  BSYNC.RECONVERGENT B0 ;  /* 0x0000000000007941 */ /* 0x000fea0003800200 */
.L_x_24010:
        /* <DEDUP_REMOVED lines=38> */
.L_x_24014:
        /* <DEDUP_REMOVED lines=18> */
.L_x_24015:
[----:B------:R-:W-:Y:S05]  /*35ce0*/  BSYNC.RECONVERGENT B0 ;  /* 0x0000000000007941 */ /* 0x000fea0003800200 */
.L_x_24013:
        /* <DEDUP_REMOVED lines=38> */
.L_x_24017:
        /* <DEDUP_REMOVED lines=18> */
.L_x_24018:
[----:B------:R-:W-:Y:S05]  /*36070*/  BSYNC.RECONVERGENT B0 ;  /* 0x0000000000007941 */ /* 0x000fea0003800200 */
.L_x_24016:
        /* <DEDUP_REMOVED lines=38> */
.L_x_24020:
        /* <DEDUP_REMOVED lines=18> */
.L_x_24021:
[----:B------:R-:W-:Y:S05]  /*36400*/  BSYNC.RECONVERGENT B0 ;  /* 0x0000000000007941 */ /* 0x000fea0003800200 */
.L_x_24019:
        /* <DEDUP_REMOVED lines=38> */
.L_x_24023:
        /* <DEDUP_REMOVED lines=18> */
.L_x_24024:
[----:B------:R-:W-:Y:S05]  /*36790*/  BSYNC.RECONVERGENT B0 ;  /* 0x0000000000007941 */ /* 0x000fea0003800200 */
.L_x_24022:
        /* <DEDUP_REMOVED lines=38> */
.L_x_24026:
        /* <DEDUP_REMOVED lines=18> */
.L_x_24027:
[----:B------:R-:W-:Y:S05]  /*36b20*/  BSYNC.RECONVERGENT B0 ;  /* 0x0000000000007941 */ /* 0x000fea0003800200 */
.L_x_24025:
        /* <DEDUP_REMOVED lines=38> */
.L_x_24029:
        /* <DEDUP_REMOVED lines=18> */
.L_x_24030:
[----:B------:R-:W-:Y:S05]  /*36eb0*/  BSYNC.RECONVERGENT B0 ;  /* 0x0000000000007941 */ /* 0x000fea0003800200 */
.L_x_24028:
        /* <DEDUP_REMOVED lines=38> */
.L_x_24032:
        /* <DEDUP_REMOVED lines=18> */
.L_x_24033:
[----:B------:R-:W-:Y:S05]  /*37240*/  BSYNC.RECONVERGENT B0 ;  /* 0x0000000000007941 */ /* 0x000fea0003800200 */
.L_x_24031:
        /* <DEDUP_REMOVED lines=38> */
.L_x_24035:
        /* <DEDUP_REMOVED lines=18> */
.L_x_24036:
[----:B------:R-:W-:Y:S05]  /*375d0*/  BSYNC.RECONVERGENT B0 ;  /* 0x0000000000007941 */ /* 0x000fea0003800200 */
.L_x_24034:
        /* <DEDUP_REMOVED lines=38> */
.L_x_24038:
        /* <DEDUP_REMOVED lines=18> */
.L_x_24039:
[----:B------:R-:W-:Y:S05]  /*37960*/  BSYNC.RECONVERGENT B0 ;  /* 0x0000000000007941 */ /* 0x000fea0003800200 */
.L_x_24037:
        /* <DEDUP_REMOVED lines=38> */
.L_x_24041:
        /* <DEDUP_REMOVED lines=18> */
.L_x_24042:
[----:B------:R-:W-:Y:S05]  /*37cf0*/  BSYNC.RECONVERGENT B0 ;  /* 0x0000000000007941 */ /* 0x000fea0003800200 */
.L_x_24040:
        /* <DEDUP_REMOVED lines=37> */
.L_x_24044:
        /* <DEDUP_REMOVED lines=16> */
.L_x_24045:
[----:B------:R-:W-:Y:S05]  /*38050*/  BSYNC.RECONVERGENT B0 ;  /* 0x0000000000007941 */ /* 0x000fea0003800200 */
.L_x_24043:
        /* <DEDUP_REMOVED lines=33> */
.L_x_24047:
[----:B------:R-:W-:Y:S02]  /*38270*/  MOV R8, R6 ;  /* 0x0000000600087202 */ /* 0x000fe40000000f00 */
[----:B------:R-:W-:Y:S02]  /*38280*/  MOV R10, R7 ;  /* 0x00000007000a7202 */ /* 0x000fe40000000f00 */
[----:B------:R-:W-:-:S07]  /*38290*/  MOV R9, 0x382b0 ;  /* 0x000382b000097802 */ /* 0x000fce0000000f00 */
[----:B------:R-:W-:Y:S05]  /*382a0*/  CALL.REL.NOINC `($__internal_29_$__cuda_sm20_rem_u64) ;  /* 0x0000005c001c7944 */ /* 0x000fea0003c00000 */
[----:B------:R-:W-:Y:S01]  /*382b0*/  IMAD.MOV.U32 R4, RZ, RZ, R0 ;  /* 0x000000ffff047224 */ /* 0x000fe200078e0000 */
[----:B------:R-:W-:-:S07]  /*382c0*/  MOV R5, R3 ;  /* 0x0000000300057202 */ /* 0x000fce0000000f00 */
.L_x_24048:
[----:B------:R-:W-:Y:S05]  /*382d0*/  BSYNC.RECONVERGENT B0 ;  /* 0x0000000000007941 */ /* 0x000fea0003800200 */
.L_x_24046:
[----:B------:R-:W0:Y:S01]  /*382e0*/  LDCU.64 UR4, c[0x0][0x730] ;  /* 0x0000e600ff0477ac */ /* 0x000e220008000a00 */
[----:B------:R-:W-:Y:S01]  /*382f0*/  MOV R3, R21 ;  /* 0x0000001500037202 */ /* 0x000fe20000000f00 */
[----:B0-----:R-:W-:Y:S02]  /*38300*/  IMAD R5, R5, UR4, RZ ;  /* 0x0000000405057c24 */ /* 0x001fe4000f8e02ff */
[----:B------:R-:W-:-:S04]  /*38310*/  IMAD.WIDE.U32 R2, R4, UR4, R2 ;  /* 0x0000000404027c25 */ /* 0x000fc8000f8e0002 */
[----:B------:R-:W-:-:S04]  /*38320*/  IMAD R5, R4, UR5, R5 ;  /* 0x0000000504057c24 */ /* 0x000fc8000f8e0205 */
[----:B------:R-:W-:-:S07]  /*38330*/  IMAD.IADD R21, R3, 0x1, R5 ;  /* 0x0000000103157824 */ /* 0x000fce00078e0205 */
.L_x_23976:
[----:B------:R-:W2:Y:S01]  /*38340*/  LDG.E.U8 R17, desc[UR36][R16.64] ;  /* 0x0000002410117981 */ /* 0x000ea2000c1e1100 */
[----:B------:R-:W0:Y:S02]  /*38350*/  LDCU.64 UR4, c[0x0][0x738] ;  /* 0x0000e700ff0477ac */ /* 0x000e240008000a00 */
[----:B0-----:R-:W-:-:S04]  /*38360*/  IADD3 R2, P0, PT, R2, UR4, RZ ;  /* 0x0000000402027c10 */ /* 0x001fc8000ff1e0ff */
[----:B------:R-:W-:-:S05]  /*38370*/  IADD3.X R3, PT, PT, R21, UR5, RZ, P0, !PT ;  /* 0x0000000515037c10 */ /* 0x000fca00087fe4ff */
[----:B--2---:R-:W-:Y:S01]  /*38380*/  STG.E.U8 desc[UR36][R2.64], R17 ;  /* 0x0000001102007986 */ /* 0x004fe2000c101124 */
[----:B------:R-:W-:Y:S05]  /*38390*/  EXIT ;  /* 0x000000000000794d */ /* 0x000fea0003800000 */
.L_x_23707:
        /* <DEDUP_REMOVED lines=306> */
.L_x_24051:
        /* <DEDUP_REMOVED lines=29> */
.L_x_24053:
[----:B------:R-:W-:Y:S05]  /*39890*/  BSYNC.RECONVERGENT B7 ;  /* 0x0000000000077941 */ /* 0x000fea0003800200 */
.L_x_24052:
[----:B------:R-:W0:Y:S01]  /*398a0*/  LDCU.64 UR4, c[0x0][0x580] ;  /* 0x0000b000ff0477ac */ /* 0x000e220008000a00 */
[----:B------:R-:W1:Y:S01]  /*398b0*/  LDCU.64 UR6, c[0x0][0x738] ;  /* 0x0000e700ff0677ac */ /* 0x000e620008000a00 */
[----:B0-----:R-:W-:-:S04]  /*398c0*/  IADD3 R2, P0, PT, R19, UR4, RZ ;  /* 0x0000000413027c10 */ /* 0x001fc8000ff1e0ff */
[----:B------:R-:W-:Y:S01]  /*398d0*/  IADD3.X R3, PT, PT, RZ, UR5, RZ, P0, !PT ;  /* 0x00000005ff037c10 */ /* 0x000fe200087fe4ff */
[----:B------:R-:W0:Y:S05]  /*398e0*/  LDCU.64 UR4, c[0x0][0x590] ;  /* 0x0000b200ff0477ac */ /* 0x000e2a0008000a00 */
[----:B------:R-:W2:Y:S01]  /*398f0*/  LDG.E.U8 R3, desc[UR36][R2.64] ;  /* 0x0000002402037981 */ /* 0x000ea2000c1e1100 */
[--C-:B------:R-:W-:Y:S02]  /*39900*/  SHF.R.S32.HI R5, RZ, 0x1f, R23.reuse ;  /* 0x0000001fff057819 */ /* 0x100fe40000011417 */
[----:B------:R-:W-:Y:S02]  /*39910*/  SHF.R.S32.HI R7, RZ, 0x1f, R23 ;  /* 0x0000001fff077819 */ /* 0x000fe40000011417 */
[----:B------:R-:W-:-:S02]  /*39920*/  IADD3 R16, PT, PT, R16, 0x80, RZ ;  /* 0x0000008010107810 */ /* 0x000fc40007ffe0ff */
[----:B0-----:R-:W-:Y:S02]  /*39930*/  LOP3.LUT R5, R5, UR4, RZ, 0xc0, !PT ;  /* 0x0000000405057c12 */ /* 0x001fe4000f8ec0ff */
[----:B------:R-:W-:Y:S02]  /*39940*/  LOP3.LUT R7, R7, UR5, RZ, 0xc0, !PT ;  /* 0x0000000507077c12 */ /* 0x000fe4000f8ec0ff */
[----:B-1----:R-:W-:-:S04]  /*39950*/  IADD3 R4, P0, P1, R5, UR6, R22 ;  /* 0x0000000605047c10 */ /* 0x002fc8000f91e016 */
[----:B------:R-:W-:-:S05]  /*39960*/  IADD3.X R5, PT, PT, R7, UR7, R23, P0, P1 ;  /* 0x0000000707057c10 */ /* 0x000fca00087e2417 */
[----:B--2---:R0:W-:Y:S04]  /*39970*/  STG.E.U8 desc[UR36][R4.64], R3 ;  /* 0x0000000304007986 */ /* 0x0041e8000c101124 */
.L_x_24050:
[----:B------:R-:W-:Y:S05]  /*39980*/  BSYNC.RECONVERGENT B6 ;  /* 0x0000000000067941 */ /* 0x000fea0003800200 */
.L_x_24049:
        /* <DEDUP_REMOVED lines=303> */
.L_x_24056:
        /* <DEDUP_REMOVED lines=29> */
.L_x_24058:
[----:B------:R-:W-:Y:S05]  /*3ae50*/  BSYNC.RECONVERGENT B7 ;  /* 0x0000000000077941 */ /* 0x000fea0003800200 */
.L_x_24057:
        /* <DEDUP_REMOVED lines=14> */
.L_x_24055:
[----:B------:R-:W-:Y:S05]  /*3af40*/  BSYNC.RECONVERGENT B6 ;  /* 0x0000000000067941 */ /* 0x000fea0003800200 */
.L_x_24054:
        /* <DEDUP_REMOVED lines=303> */
.L_x_24061:
        /* <DEDUP_REMOVED lines=29> */
.L_x_24063:
[----:B------:R-:W-:Y:S05]  /*3c410*/  BSYNC.RECONVERGENT B7 ;  /* 0x0000000000077941 */ /* 0x000fea0003800200 */
.L_x_24062:
        /* <DEDUP_REMOVED lines=14> */
.L_x_24060:
[----:B------:R-:W-:Y:S05]  /*3c500*/  BSYNC.RECONVERGENT B6 ;  /* 0x0000000000067941 */ /* 0x000fea0003800200 */
.L_x_24059:
        /* <DEDUP_REMOVED lines=302> */
.L_x_24064:
        /* <DEDUP_REMOVED lines=31> */
.L_x_24066:
[----:B------:R-:W-:Y:S05]  /*3d9e0*/  BSYNC.RECONVERGENT B6 ;  /* 0x0000000000067941 */ /* 0x000fea0003800200 */
.L_x_24065:
[----:B------:R-:W2:Y:S01]  /*3d9f0*/  LDG.E.U8 R17, desc[UR36][R16.64] ;  /* 0x0000002410117981 */ /* 0x000ea2000c1e1100 */
[----:B------:R-:W0:Y:S01]  /*3da00*/  LDCU.64 UR4, c[0x0][0x590] ;  /* 0x0000b200ff0477ac */ /* 0x000e220008000a00 */
[--C-:B------:R-:W-:Y:S02]  /*3da10*/  SHF.R.S32.HI R3, RZ, 0x1f, R19.reuse ;  /* 0x0000001fff037819 */ /* 0x100fe40000011413 */
[----:B------:R-:W-:Y:S01]  /*3da20*/  SHF.R.S32.HI R5, RZ, 0x1f, R19 ;  /* 0x0000001fff057819 */ /* 0x000fe20000011413 */
[----:B------:R-:W1:Y:S01]  /*3da30*/  LDCU.64 UR6, c[0x0][0x738] ;  /* 0x0000e700ff0677ac */ /* 0x000e620008000a00 */
[----:B0-----:R-:W-:Y:S02]  /*3da40*/  LOP3.LUT R3, R3, UR4, RZ, 0xc0, !PT ;  /* 0x0000000403037c12 */ /* 0x001fe4000f8ec0ff */
[----:B------:R-:W-:Y:S02]  /*3da50*/  LOP3.LUT R5, R5, UR5, RZ, 0xc0, !PT ;  /* 0x0000000505057c12 */ /* 0x000fe4000f8ec0ff */
[----:B-1----:R-:W-:-:S04]  /*3da60*/  IADD3 R2, P0, P1, R3, UR6, R18 ;  /* 0x0000000603027c10 */ /* 0x002fc8000f91e012 */
[----:B------:R-:W-:-:S05]  /*3da70*/  IADD3.X R3, PT, PT, R5, UR7, R19, P0, P1 ;  /* 0x0000000705037c10 */ /* 0x000fca00087e2413 */
[----:B--2---:R-:W-:Y:S01]  /*3da80*/  STG.E.U8 desc[UR36][R2.64], R17 ;  /* 0x0000001102007986 */ /* 0x004fe2000c101124 */
[----:B------:R-:W-:Y:S05]  /*3da90*/  EXIT ;  /* 0x000000000000794d */ /* 0x000fea0003800000 */
        .weak           $__internal_28_$__cuda_sm20_div_u64
        .type           $__internal_28_$__cuda_sm20_div_u64,@function
        .size           $__internal_28_$__cuda_sm20_div_u64,($__internal_29_$__cuda_sm20_rem_u64 - $__internal_28_$__cuda_sm20_div_u64)
$__internal_28_$__cuda_sm20_div_u64:
        /* <DEDUP_REMOVED lines=71> */
[----:B------:R-:W-:Y:S05]  /*3df10*/  RET.REL.NODEC R4 `(_ZN2at6native24index_elementwise_kernelILi128ELi4EZNS0_20cuda_take_put_kernelIblZZZZZNS0_10put_kernelERNS_14TensorIteratorERKNS_10TensorBaseEbENKUlvE_clEvENKUlvE9_clEvENKUlvE_clEvENKUlvE0_clEvEUlRblE0_EEvS4_S7_RKT1_EUliE_EEvlSE_) ;  /* 0xfffffc2004387950 */ /* 0x000fea0003c3ffff */
        .weak           $__internal_29_$__cuda_sm20_rem_u64
        .type           $__internal_29_$__cuda_sm20_rem_u64,@function
        .size           $__internal_29_$__cuda_sm20_rem_u64,(.L_x_41702 - $__internal_29_$__cuda_sm20_rem_u64)
$__internal_29_$__cuda_sm20_rem_u64:
        /* <DEDUP_REMOVED lines=66> */
[----:B------:R-:W-:Y:S06]  /*3e340*/  RET.REL.NODEC R4 `(_ZN2at6native24index_elementwise_kernelILi128ELi4EZNS0_20cuda_take_put_kernelIblZZZZZNS0_10put_kernelERNS_14TensorIteratorERKNS_10TensorBaseEbENKUlvE_clEvENKUlvE9_clEvENKUlvE_clEvENKUlvE0_clEvEUlRblE0_EEvS4_S7_RKT1_EUliE_EEvlSE_) ;  /* 0xfffffc1c042c7950 */ /* 0x000fec0003c3ffff */
.L_x_24067:
        /* <DEDUP_REMOVED lines=11> */
.L_x_41702:


//--------------------- .text._ZN2at6native24index_elementwise_kernelILi128ELi4EZNS0_20cuda_take_put_kernelIblZZZZZNS0_10put_kernelERNS_14TensorIteratorERKNS_10TensorBaseEbENKUlvE_clEvENKUlvE9_clEvENKUlvE_clEvENKUlvE0_clEvEUlRblE_EEvS4_S7_RKT1_EUliE_EEvlSE_ --------------------------
	.section	.text._ZN2at6native24index_elementwise_kernelILi128ELi4EZNS0_20cuda_take_put_kernelIblZZZZZNS0_10put_kernelERNS_14TensorIteratorERKNS_10TensorBaseEbENKUlvE_clEvENKUlvE9_clEvENKUlvE_clEvENKUlvE0_clEvEUlRblE_EEvS4_S7_RKT1_EUliE_EEvlSE_,"ax",@progbits
	.align	128
        .global         _ZN2at6native24index_elementwise_kernelILi128ELi4EZNS0_20cuda_take_put_kernelIblZZZZZNS0_10put_kernelERNS_14TensorIteratorERKNS_10TensorBaseEbENKUlvE_clEvENKUlvE9_clEvENKUlvE_clEvENKUlvE0_clEvEUlRblE_EEvS4_S7_RKT1_EUliE_EEvlSE_
        .type           _ZN2at6native24index_elementwise_kernelILi128ELi4EZNS0_20cuda_take_put_kernelIblZZZZZNS0_10put_kernelERNS_14TensorIteratorERKNS_10TensorBaseEbENKUlvE_clEvENKUlvE9_clEvENKUlvE_clEvENKUlvE0_clEvEUlRblE_EEvS4_S7_RKT1_EUliE_EEvlSE_,@function
        .size           _ZN2at6native24index_elementwise_kernelILi128ELi4EZNS0_20cuda_take_put_kernelIblZZZZZNS0_10put_kernelERNS_14TensorIteratorERKNS_10TensorBaseEbENKUlvE_clEvENKUlvE9_clEvENKUlvE_clEvENKUlvE0_clEvEUlRblE_EEvS4_S7_RKT1_EUliE_EEvlSE_,(.L_x_41704 - _ZN2at6native24index_elementwise_kernelILi128ELi4EZNS0_20cuda_take_put_kernelIblZZZZZNS0_10put_kernelERNS_14TensorIteratorERKNS_10TensorBaseEbENKUlvE_clEvENKUlvE9_clEvENKUlvE_clEvENKUlvE0_clEvEUlRblE_EEvS4_S7_RKT1_EUliE_EEvlSE_)
        .other          _ZN2at6native24index_elementwise_kernelILi128ELi4EZNS0_20cuda_take_put_kernelIblZZZZZNS0_10put_kernelERNS_14TensorIteratorERKNS_10TensorBaseEbENKUlvE_clEvENKUlvE9_clEvENKUlvE_clEvENKUlvE0_clEvEUlRblE_EEvS4_S7_RKT1_EUliE_EEvlSE_,@"STO_CUDA_ENTRY STV_DEFAULT"
_ZN2at6native24index_elementwise_kernelILi128ELi4EZNS0_20cuda_take_put_kernelIblZZZZZNS0_10put_kernelERNS_14TensorIteratorERKNS_10TensorBaseEbENKUlvE_clEvENKUlvE9_clEvENKUlvE_clEvENKUlvE0_clEvEUlRblE_EEvS4_S7_RKT1_EUliE_EEvlSE_:
.text._ZN2at6native24index_elementwise_kernelILi128ELi4EZNS0_20cuda_take_put_kernelIblZZZZZNS0_10put_kernelERNS_14TensorIteratorERKNS_10TensorBaseEbENKUlvE_clEvENKUlvE9_clEvENKUlvE_clEvENKUlvE0_clEvEUlRblE_EEvS4_S7_RKT1_EUliE_EEvlSE_:
        /* <DEDUP_REMOVED lines=17> */
[----:B------:R-:W-:Y:S01]  /*0110*/  BSSY B6, `(.L_x_24071) ;  /* 0x0000035000067945 */ /* 0x000fe20003800000 */
        /* <DEDUP_REMOVED lines=29> */
.L_x_24073:
[----:B------:R-:W0:Y:S08]  /*02f0*/  LDC.64 R4, c[0x0][0x740] ;  /* 0x0001d000ff047b82 */ /* 0x000e300000000a00 */
[----:B------:R-:W1:Y:S01]  /*0300*/  LDC.64 R2, c[0x0][0x580] ;  /* 0x00016000ff027b82 */ /* 0x000e620000000a00 */
[----:B0-----:R-:W-:-:S04]  /*0310*/  LOP3.LUT R7, R4, 0x3, RZ, 0xc0, !PT ;  /* 0x0000000304077812 */ /* 0x001fc800078ec0ff */
[----:B------:R-:W-:-:S04]  /*0320*/  IADD3 R4, P0, PT, -R7, R4, RZ ;  /* 0x0000000407047210 */ /* 0x000fc80007f1e1ff */
[----:B------:R-:W-:Y:S01]  /*0330*/  IADD3.X R5, PT, PT, R5, -0x1, RZ, P0, !PT ;  /* 0xffffffff05057810 */ /* 0x000fe200007fe4ff */
[----:B-1----:R0:W5:Y:S04]  /*0340*/  LDG.E.U8 R2, desc[UR36][R2.64] ;  /* 0x0000002402027981 */ /* 0x002168000c1e1100 */
[----:B------:R0:W5:Y:S01]  /*0350*/  LDG.E R8, desc[UR36][R4.64] ;  /* 0x0000002404087981 */ /* 0x000162000c1e1900 */
[----:B------:R-:W-:Y:S01]  /*0360*/  IMAD.MOV.U32 R9, RZ, RZ, 0xff ;  /* 0x000000ffff097424 */ /* 0x000fe200078e00ff */
[----:B------:R-:W-:Y:S01]  /*0370*/  SHF.L.U32 R0, R7, 0x3, RZ ;  /* 0x0000000307007819 */ /* 0x000fe200000006ff */
[----:B------:R-:W-:Y:S03]  /*0380*/  BSSY B0, `(.L_x_24074) ;  /* 0x000000c000007945 */ /* 0x000fe60003800000 */
[----:B------:R-:W-:-:S07]  /*0390*/  SHF.L.U32 R7, R9, R0, RZ ;  /* 0x0000000009077219 */ /* 0x000fce00000006ff */
.L_x_24075:
[----:B-----5:R-:W-:Y:S01]  /*03a0*/  LOP3.LUT P0, RZ, R8, R7, RZ, 0xc0, !PT ;  /* 0x0000000708ff7212 */ /* 0x020fe2000780c0ff */
[----:B------:R-:W-:Y:S05]  /*03b0*/  YIELD ;  /* 0x0000000000007946 */ /* 0x000fea0003800000 */
[----:B------:R-:W-:-:S04]  /*03c0*/  ISETP.NE.OR P0, PT, R2, RZ, P0 ;  /* 0x000000ff0200720c */ /* 0x000fc80000705670 */
[----:B0-----:R-:W-:-:S04]  /*03d0*/  SEL R3, RZ, 0x1, !P0 ;  /* 0x00000001ff037807 */ /* 0x001fc80004000000 */
[----:B------:R-:W-:-:S04]  /*03e0*/  SHF.L.U32 R3, R3, R0, RZ ;  /* 0x0000000003037219 */ /* 0x000fc800000006ff */
[----:B------:R-:W-:-:S06]  /*03f0*/  LOP3.LUT R9, R3, R8, R7, 0xf4, !PT ;  /* 0x0000000803097212 */ /* 0x000fcc00078ef407 */
[----:B------:R-:W2:Y:S02]  /*0400*/  ATOMG.E.CAS.STRONG.GPU PT, R9, [R4], R8, R9 ;  /* 0x00000008040973a9 */ /* 0x000ea400001ee109 */
[----:B--2---:R-:W-:Y:S01]  /*0410*/  ISETP.NE.AND P0, PT, R8, R9, PT ;  /* 0x000000090800720c */ /* 0x004fe20003f05270 */
[----:B------:R-:W-:-:S12]  /*0420*/  IMAD.MOV.U32 R8, RZ, RZ, R9 ;  /* 0x000000ffff087224 */ /* 0x000fd800078e0009 */
[----:B------:R-:W-:Y:S05]  /*0430*/  @P0 BRA `(.L_x_24075) ;  /* 0xfffffffc00d80947 */ /* 0x000fea000383ffff */
[----:B------:R-:W-:Y:S05]  /*0440*/  BSYNC B0 ;  /* 0x0000000000007941 */ /* 0x000fea0003800000 */
.L_x_24074:
[----:B------:R-:W-:-:S07]  /*0450*/  IADD3 R16, PT, PT, R16, 0x80, RZ ;  /* 0x0000008010107810 */ /* 0x000fce0007ffe0ff */
.L_x_24072:
[----:B------:R-:W-:Y:S05]  /*0460*/  BSYNC B6 ;  /* 0x0000000000067941 */ /* 0x000fea0003800000 */
.L_x_24071:
        /* <DEDUP_REMOVED lines=31> */
.L_x_24078:
[----:B------:R-:W0:Y:S08]  /*0660*/  LDC.64 R4, c[0x0][0x740] ;  /* 0x0001d000ff047b82 */ /* 0x000e300000000a00 */
[----:B------:R-:W1:Y:S01]  /*0670*/  LDC.64 R2, c[0x0][0x580] ;  /* 0x00016000ff027b82 */ /* 0x000e620000000a00 */
[----:B0-----:R-:W-:-:S04]  /*0680*/  LOP3.LUT R7, R4, 0x3, RZ, 0xc0, !PT ;  /* 0x0000000304077812 */ /* 0x001fc800078ec0ff */
[----:B------:R-:W-:-:S04]  /*0690*/  IADD3 R4, P0, PT, -R7, R4, RZ ;  /* 0x0000000407047210 */ /* 0x000fc80007f1e1ff */
[----:B------:R-:W-:Y:S01]  /*06a0*/  IADD3.X R5, PT, PT, R5, -0x1, RZ, P0, !PT ;  /* 0xffffffff05057810 */ /* 0x000fe200007fe4ff */
[----:B-1----:R0:W5:Y:S04]  /*06b0*/  LDG.E.U8 R2, desc[UR36][R2.64] ;  /* 0x0000002402027981 */ /* 0x002168000c1e1100 */
[----:B------:R0:W5:Y:S01]  /*06c0*/  LDG.E R6, desc[UR36][R4.64] ;  /* 0x0000002404067981 */ /* 0x000162000c1e1900 */
[----:B------:R-:W-:Y:S02]  /*06d0*/  HFMA2 R0, -RZ, RZ, 0, 1.5199184417724609375e-05 ;  /* 0x000000ffff007431 */ /* 0x000fe400000001ff */
[----:B------:R-:W-:Y:S01]  /*06e0*/  IMAD.SHL.U32 R9, R7, 0x8, RZ ;  /* 0x0000000807097824 */ /* 0x000fe200078e00ff */
[----:B------:R-:W-:Y:S04]  /*06f0*/  BSSY B0, `(.L_x_24079) ;  /* 0x000000c000007945 */ /* 0x000fe80003800000 */
[----:B------:R-:W-:-:S07]  /*0700*/  SHF.L.U32 R11, R0, R9, RZ ;  /* 0x00000009000b7219 */ /* 0x000fce00000006ff */
.L_x_24080:
[----:B-----5:R-:W-:Y:S01]  /*0710*/  LOP3.LUT P0, RZ, R6, R11, RZ, 0xc0, !PT ;  /* 0x0000000b06ff7212 */ /* 0x020fe2000780c0ff */
[----:B------:R-:W-:Y:S05]  /*0720*/  YIELD ;  /* 0x0000000000007946 */ /* 0x000fea0003800000 */
[----:B------:R-:W-:-:S04]  /*0730*/  ISETP.NE.OR P0, PT, R2, RZ, P0 ;  /* 0x000000ff0200720c */ /* 0x000fc80000705670 */
[----:B------:R-:W-:-:S04]  /*0740*/  SEL R0, RZ, 0x1, !P0 ;  /* 0x00000001ff007807 */ /* 0x000fc80004000000 */
[----:B------:R-:W-:-:S04]  /*0750*/  SHF.L.U32 R7, R0, R9, RZ ;  /* 0x0000000900077219 */ /* 0x000fc800000006ff */
[----:B------:R-:W-:-:S06]  /*0760*/  LOP3.LUT R7, R7, R6, R11, 0xf4, !PT ;  /* 0x0000000607077212 */ /* 0x000fcc00078ef40b */
[----:B------:R-:W2:Y:S02]  /*0770*/  ATOMG.E.CAS.STRONG.GPU PT, R7, [R4], R6, R7 ;  /* 0x00000006040773a9 */ /* 0x000ea400001ee107 */
[-C--:B--2---:R-:W-:Y:S02]  /*0780*/  ISETP.NE.AND P0, PT, R6, R7.reuse, PT ;  /* 0x000000070600720c */ /* 0x084fe40003f05270 */
[----:B------:R-:W-:-:S11]  /*0790*/  MOV R6, R7 ;  /* 0x0000000700067202 */ /* 0x000fd60000000f00 */
[----:B------:R-:W-:Y:S05]  /*07a0*/  @P0 BRA `(.L_x_24080) ;  /* 0xfffffffc00d80947 */ /* 0x000fea000383ffff */
[----:B------:R-:W-:Y:S05]  /*07b0*/  BSYNC B0 ;  /* 0x0000000000007941 */ /* 0x000fea0003800000 */
.L_x_24079:
[----:B------:R-:W-:-:S07]  /*07c0*/  VIADD R16, R16, 0x80 ;  /* 0x0000008010107836 */ /* 0x000fce0000000000 */
.L_x_24077:
[----:B------:R-:W-:Y:S05]  /*07d0*/  BSYNC B6 ;  /* 0x0000000000067941 */ /* 0x000fea0003800000 */
.L_x_24076:
[----:B------:R-:W1:Y:S01]  /*07e0*/  LDCU.64 UR4, c[0x0][0x380] ;  /* 0x00007000ff0477ac */ /* 0x000e620008000a00 */
[----:B------:R-:W-:Y:S01]  /*07f0*/  BSSY B6, `(.L_x_24081) ;  /* 0x0000035000067945 */ /* 0x000fe20003800000 */
        /* <DEDUP_REMOVED lines=29> */
.L_x_24083:
        /* <DEDUP_REMOVED lines=11> */
.L_x_24085:
[----:B-----5:R-:W-:Y:S01]  /*0a80*/  LOP3.LUT P0, RZ, R6, R11, RZ, 0xc0, !PT ;  /* 0x0000000b06ff7212 */ /* 0x020fe2000780c0ff */
[----:B------:R-:W-:Y:S05]  /*0a90*/  YIELD ;  /* 0x0000000000007946 */ /* 0x000fea0003800000 */
[----:B------:R-:W-:-:S04]  /*0aa0*/  ISETP.NE.OR P0, PT, R2, RZ, P0 ;  /* 0x000000ff0200720c */ /* 0x000fc80000705670 */
[----:B------:R-:W-:-:S04]  /*0ab0*/  SEL R0, RZ, 0x1, !P0 ;  /* 0x00000001ff007807 */ /* 0x000fc80004000000 */
[----:B------:R-:W-:-:S04]  /*0ac0*/  SHF.L.U32 R7, R0, R9, RZ ;  /* 0x0000000900077219 */ /* 0x000fc800000006ff */
[----:B------:R-:W-:-:S06]  /*0ad0*/  LOP3.LUT R7, R7, R6, R11, 0xf4, !PT ;  /* 0x0000000607077212 */ /* 0x000fcc00078ef40b */
[----:B------:R-:W2:Y:S02]  /*0ae0*/  ATOMG.E.CAS.STRONG.GPU PT, R7, [R4], R6, R7 ;  /* 0x00000006040773a9 */ /* 0x000ea400001ee107 */
[----:B--2---:R-:W-:Y:S01]  /*0af0*/  ISETP.NE.AND P0, PT, R6, R7, PT ;  /* 0x000000070600720c */ /* 0x004fe20003f05270 */
[----:B------:R-:W-:-:S12]  /*0b00*/  IMAD.MOV.U32 R6, RZ, RZ, R7 ;  /* 0x000000ffff067224 */ /* 0x000fd800078e0007 */
[----:B------:R-:W-:Y:S05]  /*0b10*/  @P0 BRA `(.L_x_24085) ;  /* 0xfffffffc00d80947 */ /* 0x000fea000383ffff */
[----:B------:R-:W-:Y:S05]  /*0b20*/  BSYNC B0 ;  /* 0x0000000000007941 */ /* 0x000fea0003800000 */
.L_x_24084:
[----:B------:R-:W-:-:S07]  /*0b30*/  IADD3 R16, PT, PT, R16, 0x80, RZ ;  /* 0x0000008010107810 */ /* 0x000fce0007ffe0ff */
.L_x_24082:
[----:B------:R-:W-:Y:S05]  /*0b40*/  BSYNC B6 ;  /* 0x0000000000067941 */ /* 0x000fea0003800000 */
.L_x_24081:
[----:B------:R-:W1:Y:S02]  /*0b50*/  LDCU.64 UR4, c[0x0][0x380] ;  /* 0x00007000ff0477ac */ /* 0x000e640008000a00 */
[----:B-1----:R-:W-:-:S04]  /*0b60*/  ISETP.GE.U32.AND P0, PT, R16, UR4, PT ;  /* 0x0000000410007c0c */ /* 0x002fc8000bf06070 */
[----:B------:R-:W-:-:S13]  /*0b70*/  ISETP.GE.AND.EX P0, PT, RZ, UR5, PT, P0 ;  /* 0x00000005ff007c0c */ /* 0x000fda000bf06300 */
[----:B------:R-:W-:Y:S05]  /*0b80*/  @P0 EXIT ;  /* 0x000000000000094d */ /* 0x000fea0003800000 */
        /* <DEDUP_REMOVED lines=26> */
.L_x_24086:
        /* <DEDUP_REMOVED lines=8> */
[----:B------:R-:W-:-:S05]  /*0db0*/  IMAD.SHL.U32 R9, R7, 0x8, RZ ;  /* 0x0000000807097824 */ /* 0x000fca00078e00ff */
[----:B------:R-:W-:-:S07]  /*0dc0*/  SHF.L.U32 R11, R0, R9, RZ ;  /* 0x00000009000b7219 */ /* 0x000fce00000006ff */
.L_x_24087:
[----:B-----5:R-:W-:Y:S01]  /*0dd0*/  LOP3.LUT P0, RZ, R6, R11, RZ, 0xc0, !PT ;  /* 0x0000000b06ff7212 */ /* 0x020fe2000780c0ff */
[----:B------:R-:W-:Y:S05]  /*0de0*/  YIELD ;  /* 0x0000000000007946 */ /* 0x000fea0003800000 */
[----:B------:R-:W-:-:S04]  /*0df0*/  ISETP.NE.OR P0, PT, R2, RZ, P0 ;  /* 0x000000ff0200720c */ /* 0x000fc80000705670 */
[----:B------:R-:W-:-:S04]  /*0e00*/  SEL R0, RZ, 0x1, !P0 ;  /* 0x00000001ff007807 */ /* 0x000fc80004000000 */
[----:B------:R-:W-:-:S04]  /*0e10*/  SHF.L.U32 R7, R0, R9, RZ ;  /* 0x0000000900077219 */ /* 0x000fc800000006ff */
[----:B------:R-:W-:-:S06]  /*0e20*/  LOP3.LUT R7, R7, R6, R11, 0xf4, !PT ;  /* 0x0000000607077212 */ /* 0x000fcc00078ef40b */
[----:B------:R-:W2:Y:S02]  /*0e30*/  ATOMG.E.CAS.STRONG.GPU PT, R7, [R4], R6, R7 ;  /* 0x00000006040773a9 */ /* 0x000ea400001ee107 */
[----:B--2---:R-:W-:-:S13]  /*0e40*/  ISETP.NE.AND P0, PT, R6, R7, PT ;  /* 0x000000070600720c */ /* 0x004fda0003f05270 */
[----:B------:R-:W-:Y:S05]  /*0e50*/  @!P0 EXIT ;  /* 0x000000000000894d */ /* 0x000fea0003800000 */
[----:B------:R-:W-:Y:S01]  /*0e60*/  MOV R6, R7 ;  /* 0x0000000700067202 */ /* 0x000fe20000000f00 */
[----:B------:R-:W-:Y:S06]  /*0e70*/  BRA `(.L_x_24087) ;  /* 0xfffffffc00d47947 */ /* 0x000fec000383ffff */
.L_x_24070:
[----:B------:R-:W0:Y:S01]  /*0e80*/  LDCU.64 UR4, c[0x0][0x380] ;  /* 0x00007000ff0477ac */ /* 0x000e220008000a00 */
[----:B------:R-:W-:Y:S01]  /*0e90*/  BSSY B6, `(.L_x_24088) ;  /* 0x00005b8000067945 */ /* 0x000fe20003800000 */
        /* <DEDUP_REMOVED lines=33> */
.L_x_24090:
        /* <DEDUP_REMOVED lines=35> */
.L_x_24091:
[----:B------:R-:W0:Y:S01]  /*12e0*/  LDCU.64 UR4, c[0x0][0x5a8] ;  /* 0x0000b500ff0477ac */ /* 0x000e220008000a00 */
[----:B------:R-:W-:Y:S01]  /*12f0*/  IMAD.MOV.U32 R10, RZ, RZ, R12 ;  /* 0x000000ffff0a7224 */ /* 0x000fe200078e000c */
[----:B------:R-:W-:Y:S02]  /*1300*/  MOV R9, R13 ;  /* 0x0000000d00097202 */ /* 0x000fe40000000f00 */
[----:B------:R-:W-:Y:S02]  /*1310*/  MOV R0, 0x1350 ;  /* 0x0000135000007802 */ /* 0x000fe40000000f00 */
[----:B0-----:R-:W-:Y:S01]  /*1320*/  MOV R4, UR4 ;  /* 0x0000000400047c02 */ /* 0x001fe20008000f00 */
[----:B------:R-:W-:-:S07]  /*1330*/  IMAD.U32 R3, RZ, RZ, UR5 ;  /* 0x00000005ff037e24 */ /* 0x000fce000f8e00ff */
[----:B------:R-:W-:Y:S05]  /*1340*/  CALL.REL.NOINC `($__internal_30_$__cuda_sm20_div_u64) ;  /* 0x000003e000647944 */ /* 0x000fea0003c00000 */
        /* <DEDUP_REMOVED lines=10> */
.L_x_24092:
        /* <DEDUP_REMOVED lines=37> */
.L_x_24095:
[----:B------:R-:W0:Y:S01]  /*1640*/  LDCU.64 UR4, c[0x0][0x5b0] ;  /* 0x0000b600ff0477ac */ /* 0x000e220008000a00 */
[----:B------:R-:W-:Y:S01]  /*1650*/  MOV R10, R12 ;  /* 0x0000000c000a7202 */ /* 0x000fe20000000f00 */
[----:B------:R-:W-:Y:S01]  /*1660*/  IMAD.MOV.U32 R9, RZ, RZ, R13 ;  /* 0x000000ffff097224 */ /* 0x000fe200078e000d */
[----:B------:R-:W-:Y:S01]  /*1670*/  MOV R0, 0x16b0 ;  /* 0x000016b000007802 */ /* 0x000fe20000000f00 */
[----:B0-----:R-:W-:Y:S01]  /*1680*/  IMAD.U32 R4, RZ, RZ, UR4 ;  /* 0x00000004ff047e24 */ /* 0x001fe2000f8e00ff */
[----:B------:R-:W-:-:S07]  /*1690*/  MOV R3, UR5 ;  /* 0x0000000500037c02 */ /* 0x000fce0008000f00 */
[----:B------:R-:W-:Y:S05]  /*16a0*/  CALL.REL.NOINC `($__internal_30_$__cuda_sm20_div_u64) ;  /* 0x000003dc008c7944 */ /* 0x000fea0003c00000 */
        /* <DEDUP_REMOVED lines=11> */
.L_x_24096:
[----:B------:R-:W-:Y:S05]  /*1760*/  BSYNC.RECONVERGENT B0 ;  /* 0x0000000000007941 */ /* 0x000fea0003800200 */
.L_x_24094:
        /* <DEDUP_REMOVED lines=38> */
.L_x_24098:
        /* <DEDUP_REMOVED lines=18> */
.L_x_24099:
[----:B------:R-:W-:Y:S05]  /*1af0*/  BSYNC.RECONVERGENT B0 ;  /* 0x0000000000007941 */ /* 0x000fea0003800200 */
.L_x_24097:
        /* <DEDUP_REMOVED lines=38> */
.L_x_24101:
        /* <DEDUP_REMOVED lines=18> */
.L_x_24102:
[----:B------:R-:W-:Y:S05]  /*1e80*/  BSYNC.RECONVERGENT B0 ;  /* 0x0000000000007941 */ /* 0x000fea0003800200 */
.L_x_24100:
        /* <DEDUP_REMOVED lines=38> */
.L_x_24104:
        /* <DEDUP_REMOVED lines=18> */
.L_x_24105:
[----:B------:R-:W-:Y:S05]  /*2210*/  BSYNC.RECONVERGENT B0 ;  /* 0x0000000000007941 */ /* 0x000fea0003800200 */
.L_x_24103:
        /* <DEDUP_REMOVED lines=38> */
.L_x_24107:
        /* <DEDUP_REMOVED lines=18> */
.L_x_24108:
[----:B------:R-:W-:Y:S05]  /*25a0*/  BSYNC.RECONVERGENT B0 ;  /* 0x0000000000007941 */ /* 0x000fea0003800200 */
.L_x_24106:
        /* <DEDUP_REMOVED lines=38> */
.L_x_24110:
        /* <DEDUP_REMOVED lines=18> */
.L_x_24111:
[----:B------:R-:W-:Y:S05]  /*2930*/  BSYNC.RECONVERGENT B0 ;  /* 0x0000000000007941 */ /* 0x000fea0003800200 */
.L_x_24109:
        /* <DEDUP_REMOVED lines=38> */
.L_x_24113:
        /* <DEDUP_REMOVED lines=18> */
.L_x_24114:
[----:B------:R-:W-:Y:S05]  /*2cc0*/  BSYNC.RECONVERGENT B0 ;  /* 0x0000000000007941 */ /* 0x000fea0003800200 */
.L_x_24112:
        /* <DEDUP_REMOVED lines=38> */
.L_x_24116:
        /* <DEDUP_REMOVED lines=18> */
.L_x_24117:
[----:B------:R-:W-:Y:S05]  /*3050*/  BSYNC.RECONVERGENT B0 ;  /* 0x0000000000007941 */ /* 0x000fea0003800200 */
.L_x_24115:
        /* <DEDUP_REMOVED lines=38> */
.L_x_24119:
        /* <DEDUP_REMOVED lines=18> */
.L_x_24120:
[----:B------:R-:W-:Y:S05]  /*33e0*/  BSYNC.RECONVERGENT B0 ;  /* 0x0000000000007941 */ /* 0x000fea0003800200 */
.L_x_24118:
        /* <DEDUP_REMOVED lines=38> */
.L_x_24122:
        /* <DEDUP_REMOVED lines=18> */
.L_x_24123:
[----:B------:R-:W-:Y:S05]  /*3770*/  BSYNC.RECONVERGENT B0 ;  /* 0x0000000000007941 */ /* 0x000fea0003800200 */
.L_x_24121:
        /* <DEDUP_REMOVED lines=38> */
.L_x_24125:
        /* <DEDUP_REMOVED lines=18> */
.L_x_24126:
[----:B------:R-:W-:Y:S05]  /*3b00*/  BSYNC.RECONVERGENT B0 ;  /* 0x0000000000007941 */ /* 0x000fea0003800200 */
.L_x_24124:
        /* <DEDUP_REMOVED lines=38> */
.L_x_24128:
        /* <DEDUP_REMOVED lines=18> */
.L_x_24129:
[----:B------:R-:W-:Y:S05]  /*3e90*/  BSYNC.RECONVERGENT B0 ;  /* 0x0000000000007941 */ /* 0x000fea0003800200 */
.L_x_24127:
        /* <DEDUP_REMOVED lines=38> */
.L_x_24131:
        /* <DEDUP_REMOVED lines=18> */
.L_x_24132:
[----:B------:R-:W-:Y:S05]  /*4220*/  BSYNC.RECONVERGENT B0 ;  /* 0x0000000000007941 */ /* 0x000fea0003800200 */
.L_x_24130:
        /* <DEDUP_REMOVED lines=38> */
.L_x_24134:
        /* <DEDUP_REMOVED lines=18> */
.L_x_24135:
[----:B------:R-:W-:Y:S05]  /*45b0*/  BSYNC.RECONVERGENT B0 ;  /* 0x0000000000007941 */ /* 0x000fea0003800200 */
.L_x_24133:
        /* <DEDUP_REMOVED lines=38> */
.L_x_24137:
        /* <DEDUP_REMOVED lines=18> */
.L_x_24138:
[----:B------:R-:W-:Y:S05]  /*4940*/  BSYNC.RECONVERGENT B0 ;  /* 0x0000000000007941 */ /* 0x000fea0003800200 */
.L_x_24136:
        /* <DEDUP_REMOVED lines=38> */
.L_x_24140:
        /* <DEDUP_REMOVED lines=18> */
.L_x_24141:
[----:B------:R-:W-:Y:S05]  /*4cd0*/  BSYNC.RECONVERGENT B0 ;  /* 0x0000000000007941 */ /* 0x000fea0003800200 */
.L_x_24139:
        /* <DEDUP_REMOVED lines=38> */
.L_x_24143:
        /* <DEDUP_REMOVED lines=18> */
.L_x_24144:
[----:B------:R-:W-:Y:S05]  /*5060*/  BSYNC.RECONVERGENT B0 ;  /* 0x0000000000007941 */ /* 0x000fea0003800200 */
.L_x_24142:
        /* <DEDUP_REMOVED lines=38> */
.L_x_24146:
        /* <DEDUP_REMOVED lines=18> */
.L_x_24147:
[----:B------:R-:W-:Y:S05]  /*53f0*/  BSYNC.RECONVERGENT B0 ;  /* 0x0000000000007941 */ /* 0x000fea0003800200 */
.L_x_24145:
        /* <DEDUP_REMOVED lines=38> */
.L_x_24149:
        /* <DEDUP_REMOVED lines=18> */
.L_x_24150:
[----:B------:R-:W-:Y:S05]  /*5780*/  BSYNC.RECONVERGENT B0 ;  /* 0x0000000000007941 */ /* 0x000fea0003800200 */
.L_x_24148:
        /* <DEDUP_REMOVED lines=38> */
.L_x_24152:
        /* <DEDUP_REMOVED lines=18> */
.L_x_24153:
[----:B------:R-:W-:Y:S05]  /*5b10*/  BSYNC.RECONVERGENT B0 ;  /* 0x0000000000007941 */ /* 0x000fea0003800200 */
.L_x_24151:
        /* <DEDUP_REMOVED lines=38> */
.L_x_24155:
        /* <DEDUP_REMOVED lines=18> */
.L_x_24156:
[----:B------:R-:W-:Y:S05]  /*5ea0*/  BSYNC.RECONVERGENT B0 ;  /* 0x0000000000007941 */ /* 0x000fea0003800200 */
.L_x_24154:
        /* <DEDUP_REMOVED lines=38> */
.L_x_24158:
        /* <DEDUP_REMOVED lines=18> */
.L_x_24159:
[----:B------:R-:W-:Y:S05]  /*6230*/  BSYNC.RECONVERGENT B0 ;  /* 0x0000000000007941 */ /* 0x000fea0003800200 */
.L_x_24157:
        /* <DEDUP_REMOVED lines=37> */
.L_x_24161:
        /* <DEDUP_REMOVED lines=16> */
.L_x_24162:
[----:B------:R-:W-:Y:S05]  /*6590*/  BSYNC.RECONVERGENT B0 ;  /* 0x0000000000007941 */ /* 0x000fea0003800200 */
.L_x_24160:
        /* <DEDUP_REMOVED lines=34> */
.L_x_24164:
[----:B------:R-:W-:Y:S01]  /*67c0*/  IMAD.MOV.U32 R8, RZ, RZ, R6 ;  /* 0x000000ffff087224 */ /* 0x000fe200078e0006 */
[----:B------:R-:W-:Y:S02]  /*67d0*/  MOV R10, R7 ;  /* 0x00000007000a7202 */ /* 0x000fe40000000f00 */
[----:B------:R-:W-:-:S07]  /*67e0*/  MOV R9, 0x6800 ;  /* 0x0000680000097802 */ /* 0x000fce0000000f00 */
[----:B------:R-:W-:Y:S05]  /*67f0*/  CALL.REL.NOINC `($__internal_31_$__cuda_sm20_rem_u64) ;  /* 0x0000039000587944 */ /* 0x000fea0003c00000 */
[----:B------:R-:W-:Y:S01]  /*6800*/  IMAD.MOV.U32 R4, RZ, RZ, R0 ;  /* 0x000000ffff047224 */ /* 0x000fe200078e0000 */
[----:B------:R-:W-:-:S07]  /*6810*/  MOV R5, R3 ;  /* 0x0000000300057202 */ /* 0x000fce0000000f00 */
.L_x_24165:
[----:B------:R-:W-:Y:S05]  /*6820*/  BSYNC.RECONVERGENT B0 ;  /* 0x0000000000007941 */ /* 0x000fea0003800200 */
.L_x_24163:
[----:B------:R-:W0:Y:S01]  /*6830*/  LDCU.64 UR4, c[0x0][0x730] ;  /* 0x0000e600ff0477ac */ /* 0x000e220008000a00 */
[----:B------:R-:W-:Y:S02]  /*6840*/  IMAD.MOV.U32 R3, RZ, RZ, R17 ;  /* 0x000000ffff037224 */ /* 0x000fe400078e0011 */
[----:B0-----:R-:W-:Y:S02]  /*6850*/  IMAD R5, R5, UR4, RZ ;  /* 0x0000000405057c24 */ /* 0x001fe4000f8e02ff */
[----:B------:R-:W-:-:S04]  /*6860*/  IMAD.WIDE.U32 R2, R4, UR4, R2 ;  /* 0x0000000404027c25 */ /* 0x000fc8000f8e0002 */
[----:B------:R-:W-:-:S05]  /*6870*/  IMAD R5, R4, UR5, R5 ;  /* 0x0000000504057c24 */ /* 0x000fca000f8e0205 */
[----:B------:R-:W-:-:S07]  /*6880*/  IADD3 R17, PT, PT, R3, R5, RZ ;  /* 0x0000000503117210 */ /* 0x000fce0007ffe0ff */
.L_x_24093:
[----:B------:R-:W0:Y:S08]  /*6890*/  LDC.64 R8, c[0x0][0x740] ;  /* 0x0001d000ff087b82 */ /* 0x000e300000000a00 */
[----:B------:R-:W1:Y:S01]  /*68a0*/  LDC.64 R4, c[0x0][0x580] ;  /* 0x00016000ff047b82 */ /* 0x000e620000000a00 */
[----:B0-----:R-:W-:-:S05]  /*68b0*/  IMAD.IADD R7, R2, 0x1, R8 ;  /* 0x0000000102077824 */ /* 0x001fca00078e0208 */
[----:B------:R-:W-:Y:S01]  /*68c0*/  LOP3.LUT R7, R7, 0x3, RZ, 0xc0, !PT ;  /* 0x0000000307077812 */ /* 0x000fe200078ec0ff */
[----:B-1----:R0:W5:Y:S03]  /*68d0*/  LDG.E.U8 R4, desc[UR36][R4.64] ;  /* 0x0000002404047981 */ /* 0x002166000c1e1100 */
[----:B------:R-:W-:-:S04]  /*68e0*/  IADD3 R2, P0, P1, R2, R8, -R7 ;  /* 0x0000000802027210 */ /* 0x000fc8000791e807 */
[----:B------:R-:W-:-:S05]  /*68f0*/  IADD3.X R3, PT, PT, R17, -0x1, R9, P0, P1 ;  /* 0xffffffff11037810 */ /* 0x000fca00007e2409 */
[----:B------:R0:W5:Y:S01]  /*6900*/  LDG.E R6, desc[UR36][R2.64] ;  /* 0x0000002402067981 */ /* 0x000162000c1e1900 */
[----:B------:R-:W-:Y:S02]  /*6910*/  HFMA2 R0, -RZ, RZ, 0, 1.5199184417724609375e-05 ;  /* 0x000000ffff007431 */ /* 0x000fe400000001ff */
[----:B------:R-:W-:Y:S01]  /*6920*/  IMAD.SHL.U32 R9, R7, 0x8, RZ ;  /* 0x0000000807097824 */ /* 0x000fe200078e00ff */
[----:B------:R-:W-:Y:S04]  /*6930*/  BSSY B0, `(.L_x_24166) ;  /* 0x000000c000007945 */ /* 0x000fe80003800000 */
[----:B------:R-:W-:-:S07]  /*6940*/  SHF.L.U32 R11, R0, R9, RZ ;  /* 0x00000009000b7219 */ /* 0x000fce00000006ff */
.L_x_24167:
        /* <DEDUP_REMOVED lines=11> */
.L_x_24166:
[----:B------:R-:W-:-:S07]  /*6a00*/  VIADD R16, R16, 0x80 ;  /* 0x0000008010107836 */ /* 0x000fce0000000000 */
.L_x_24089:
[----:B------:R-:W-:Y:S05]  /*6a10*/  BSYNC B6 ;  /* 0x0000000000067941 */ /* 0x000fea0003800000 */
.L_x_24088:
[----:B------:R-:W1:Y:S01]  /*6a20*/  LDCU.64 UR4, c[0x0][0x380] ;  /* 0x00007000ff0477ac */ /* 0x000e620008000a00 */
[----:B------:R-:W-:Y:S01]  /*6a30*/  BSSY B6, `(.L_x_24168) ;  /* 0x00005b4000067945 */ /* 0x000fe20003800000 */
        /* <DEDUP_REMOVED lines=29> */
.L_x_24170:
        /* <DEDUP_REMOVED lines=36> */
.L_x_24171:
        /* <DEDUP_REMOVED lines=17> */
.L_x_24172:
        /* <DEDUP_REMOVED lines=37> */
.L_x_24175:
        /* <DEDUP_REMOVED lines=18> */
.L_x_24176:
[----:B------:R-:W-:Y:S05]  /*72d0*/  BSYNC.RECONVERGENT B0 ;  /* 0x0000000000007941 */ /* 0x000fea0003800200 */
.L_x_24174:
        /* <DEDUP_REMOVED lines=38> */
.L_x_24178:
        /* <DEDUP_REMOVED lines=18> */
.L_x_24179:
[----:B------:R-:W-:Y:S05]  /*7660*/  BSYNC.RECONVERGENT B0 ;  /* 0x0000000000007941 */ /* 0x000fea0003800200 */
.L_x_24177:
        /* <DEDUP_REMOVED lines=38> */
.L_x_24181:
        /* <DEDUP_REMOVED lines=18> */
.L_x_24182:
[----:B------:R-:W-:Y:S05]  /*79f0*/  BSYNC.RECONVERGENT B0 ;  /* 0x0000000000007941 */ /* 0x000fea0003800200 */
.L_x_24180:
        /* <DEDUP_REMOVED lines=38> */
.L_x_24184:
        /* <DEDUP_REMOVED lines=18> */
.L_x_24185:
[----:B------:R-:W-:Y:S05]  /*7d80*/  BSYNC.RECONVERGENT B0 ;  /* 0x0000000000007941 */ /* 0x000fea0003800200 */
.L_x_24183:
        /* <DEDUP_REMOVED lines=38> */
.L_x_24187:
        /* <DEDUP_REMOVED lines=18> */
.L_x_24188:
[----:B------:R-:W-:Y:S05]  /*8110*/  BSYNC.RECONVERGENT B0 ;  /* 0x0000000000007941 */ /* 0x000fea0003800200 */
.L_x_24186:
        /* <DEDUP_REMOVED lines=38> */
.L_x_24190:
        /* <DEDUP_REMOVED lines=18> */
.L_x_24191:
[----:B------:R-:W-:Y:S05]  /*84a0*/  BSYNC.RECONVERGENT B0 ;  /* 0x0000000000007941 */ /* 0x000fea0003800200 */
.L_x_24189:
        /* <DEDUP_REMOVED lines=38> */
.L_x_24193:
        /* <DEDUP_REMOVED lines=18> */
.L_x_24194:
[----:B------:R-:W-:Y:S05]  /*8830*/  BSYNC.RECONVERGENT B0 ;  /* 0x0000000000007941 */ /* 0x000fea0003800200 */
.L_x_24192:
        /* <DEDUP_REMOVED lines=38> */
.L_x_24196:
        /* <DEDUP_REMOVED lines=18> */
.L_x_24197:
[----:B------:R-:W-:Y:S05]  /*8bc0*/  BSYNC.RECONVERGENT B0 ;  /* 0x0000000000007941 */ /* 0x000fea0003800200 */
.L_x_24195:
        /* <DEDUP_REMOVED lines=38> */
.L_x_24199:
        /* <DEDUP_REMOVED lines=18> */
.L_x_24200:
[----:B------:R-:W-:Y:S05]  /*8f50*/  BSYNC.RECONVERGENT B0 ;  /* 0x0000000000007941 */ /* 0x000fea0003800200 */
.L_x_24198:
        /* <DEDUP_REMOVED lines=38> */
.L_x_24202:
        /* <DEDUP_REMOVED lines=18> */
.L_x_24203:
[----:B------:R-:W-:Y:S05]  /*92e0*/  BSYNC.RECONVERGENT B0 ;  /* 0x0000000000007941 */ /* 0x000fea0003800200 */
.L_x_24201:
        /* <DEDUP_REMOVED lines=38> */
.L_x_24205:
        /* <DEDUP_REMOVED lines=18> */
.L_x_24206:
[----:B------:R-:W-:Y:S05]  /*9670*/  BSYNC.RECONVERGENT B0 ;  /* 0x0000000000007941 */ /* 0x000fea0003800200 */
.L_x_24204:
        /* <DEDUP_REMOVED lines=38> */
.L_x_24208:
        /* <DEDUP_REMOVED lines=18> */
.L_x_24209:
[----:B------:R-:W-:Y:S05]  /*9a00*/  BSYNC.RECONVERGENT B0 ;  /* 0x0000000000007941 */ /* 0x000fea0003800200 */
.L_x_24207:
        /* <DEDUP_REMOVED lines=38> */
.L_x_24211:
        /* <DEDUP_REMOVED lines=18> */
.L_x_24212:
[----:B------:R-:W-:Y:S05]  /*9d90*/  BSYNC.RECONVERGENT B0 ;  /* 0x0000000000007941 */ /* 0x000fea0003800200 */
.L_x_24210:
        /* <DEDUP_REMOVED lines=38> */
.L_x_24214:
        /* <DEDUP_REMOVED lines=18> */
.L_x_24215:
[----:B------:R-:W-:Y:S05]  /*a120*/  BSYNC.RECONVERGENT B0 ;  /* 0x0000000000007941 */ /* 0x000fea0003800200 */
.L_x_24213:
        /* <DEDUP_REMOVED lines=38> */
.L_x_24217:
        /* <DEDUP_REMOVED lines=18> */
.L_x_24218:
[----:B------:R-:W-:Y:S05]  /*a4b0*/  BSYNC.RECONVERGENT B0 ;  /* 0x0000000000007941 */ /* 0x000fea0003800200 */
.L_x_24216:
        /* <DEDUP_REMOVED lines=38> */
.L_x_24220:
        /* <DEDUP_REMOVED lines=18> */
.L_x_24221:
[----:B------:R-:W-:Y:S05]  /*a840*/  BSYNC.RECONVERGENT B0 ;  /* 0x0000000000007941 */ /* 0x000fea0003800200 */
.L_x_24219:
        /* <DEDUP_REMOVED lines=38> */
.L_x_24223:
        /* <DEDUP_REMOVED lines=18> */
.L_x_24224:
[----:B------:R-:W-:Y:S05]  /*abd0*/  BSYNC.RECONVERGENT B0 ;  /* 0x0000000000007941 */ /* 0x000fea0003800200 */
.L_x_24222:
        /* <DEDUP_REMOVED lines=38> */
.L_x_24226:
        /* <DEDUP_REMOVED lines=18> */
.L_x_24227:
[----:B------:R-:W-:Y:S05]  /*af60*/  BSYNC.RECONVERGENT B0 ;  /* 0x0000000000007941 */ /* 0x000fea0003800200 */
.L_x_24225:
        /* <DEDUP_REMOVED lines=38> */
.L_x_24229:
        /* <DEDUP_REMOVED lines=18> */
.L_x_24230:
[----:B------:R-:W-:Y:S05]  /*b2f0*/  BSYNC.RECONVERGENT B0 ;  /* 0x0000000000007941 */ /* 0x000fea0003800200 */
.L_x_24228:
        /* <DEDUP_REMOVED lines=38> */
.L_x_24232:
        /* <DEDUP_REMOVED lines=18> */
.L_x_24233:
[----:B------:R-:W-:Y:S05]  /*b680*/  BSYNC.RECONVERGENT B0 ;  /* 0x0000000000007941 */ /* 0x000fea0003800200 */
.L_x_24231:
        /* <DEDUP_REMOVED lines=38> */
.L_x_24235:
        /* <DEDUP_REMOVED lines=18> */
.L_x_24236:
[----:B------:R-:W-:Y:S05]  /*ba10*/  BSYNC.RECONVERGENT B0 ;  /* 0x0000000000007941 */ /* 0x000fea0003800200 */
.L_x_24234:
        /* <DEDUP_REMOVED lines=38> */
.L_x_24238:
        /* <DEDUP_REMOVED lines=18> */
.L_x_24239:
[----:B------:R-:W-:Y:S05]  /*bda0*/  BSYNC.RECONVERGENT B0 ;  /* 0x0000000000007941 */ /* 0x000fea0003800200 */
.L_x_24237:
        /* <DEDUP_REMOVED lines=37> */
.L_x_24241:
        /* <DEDUP_REMOVED lines=16> */
.L_x_24242:
[----:B------:R-:W-:Y:S05]  /*c100*/  BSYNC.RECONVERGENT B0 ;  /* 0x0000000000007941 */ /* 0x000fea0003800200 */
.L_x_24240:
        /* <DEDUP_REMOVED lines=33> */
.L_x_24244:
[----:B------:R-:W-:Y:S01]  /*c320*/  MOV R8, R6 ;  /* 0x0000000600087202 */ /* 0x000fe20000000f00 */
[----:B------:R-:W-:Y:S01]  /*c330*/  IMAD.MOV.U32 R10, RZ, RZ, R7 ;  /* 0x000000ffff0a7224 */ /* 0x000fe200078e0007 */
[----:B------:R-:W-:-:S07]  /*c340*/  MOV R9, 0xc360 ;  /* 0x0000c36000097802 */ /* 0x000fce0000000f00 */
[----:B------:R-:W-:Y:S05]  /*c350*/  CALL.REL.NOINC `($__internal_31_$__cuda_sm20_rem_u64) ;  /* 0x0000033400807944 */ /* 0x000fea0003c00000 */
[----:B------:R-:W-:Y:S01]  /*c360*/  MOV R4, R0 ;  /* 0x0000000000047202 */ /* 0x000fe20000000f00 */
[----:B------:R-:W-:-:S07]  /*c370*/  IMAD.MOV.U32 R5, RZ, RZ, R3 ;  /* 0x000000ffff057224 */ /* 0x000fce00078e0003 */
.L_x_24245:
[----:B------:R-:W-:Y:S05]  /*c380*/  BSYNC.RECONVERGENT B0 ;  /* 0x0000000000007941 */ /* 0x000fea0003800200 */
.L_x_24243:
[----:B------:R-:W0:Y:S01]  /*c390*/  LDCU.64 UR4, c[0x0][0x730] ;  /* 0x0000e600ff0477ac */ /* 0x000e220008000a00 */
[----:B------:R-:W-:Y:S01]  /*c3a0*/  MOV R3, R17 ;  /* 0x0000001100037202 */ /* 0x000fe20000000f00 */
[----:B0-----:R-:W-:Y:S02]  /*c3b0*/  IMAD R5, R5, UR4, RZ ;  /* 0x0000000405057c24 */ /* 0x001fe4000f8e02ff */
[----:B------:R-:W-:-:S04]  /*c3c0*/  IMAD.WIDE.U32 R2, R4, UR4, R2 ;  /* 0x0000000404027c25 */ /* 0x000fc8000f8e0002 */
[----:B------:R-:W-:-:S04]  /*c3d0*/  IMAD R5, R4, UR5, R5 ;  /* 0x0000000504057c24 */ /* 0x000fc8000f8e0205 */
[----:B------:R-:W-:-:S07]  /*c3e0*/  IMAD.IADD R17, R3, 0x1, R5 ;  /* 0x0000000103117824 */ /* 0x000fce00078e0205 */
.L_x_24173:
[----:B------:R-:W0:Y:S08]  /*c3f0*/  LDC.64 R8, c[0x0][0x740] ;  /* 0x0001d000ff087b82 */ /* 0x000e300000000a00 */
[----:B------:R-:W1:Y:S01]  /*c400*/  LDC.64 R4, c[0x0][0x580] ;  /* 0x00016000ff047b82 */ /* 0x000e620000000a00 */
[----:B0-----:R-:W-:-:S04]  /*c410*/  IADD3 R7, PT, PT, R2, R8, RZ ;  /* 0x0000000802077210 */ /* 0x001fc80007ffe0ff */
[----:B------:R-:W-:-:S04]  /*c420*/  LOP3.LUT R7, R7, 0x3, RZ, 0xc0, !PT ;  /* 0x0000000307077812 */ /* 0x000fc800078ec0ff */
[----:B------:R-:W-:Y:S01]  /*c430*/  IADD3 R2, P0, P1, R2, R8, -R7 ;  /* 0x0000000802027210 */ /* 0x000fe2000791e807 */
[----:B-1----:R0:W5:Y:S03]  /*c440*/  LDG.E.U8 R4, desc[UR36][R4.64] ;  /* 0x0000002404047981 */ /* 0x002166000c1e1100 */
[----:B------:R-:W-:-:S05]  /*c450*/  IADD3.X R3, PT, PT, R17, -0x1, R9, P0, P1 ;  /* 0xffffffff11037810 */ /* 0x000fca00007e2409 */
[----:B------:R0:W5:Y:S01]  /*c460*/  LDG.E R6, desc[UR36][R2.64] ;  /* 0x0000002402067981 */ /* 0x000162000c1e1900 */
[----:B------:R-:W-:Y:S01]  /*c470*/  IMAD.MOV.U32 R0, RZ, RZ, 0xff ;  /* 0x000000ffff007424 */ /* 0x000fe200078e00ff */
[----:B------:R-:W-:Y:S01]  /*c480*/  SHF.L.U32 R9, R7, 0x3, RZ ;  /* 0x0000000307097819 */ /* 0x000fe200000006ff */
[----:B------:R-:W-:Y:S03]  /*c490*/  BSSY B0, `(.L_x_24246) ;  /* 0x000000c000007945 */ /* 0x000fe60003800000 */
[----:B------:R-:W-:-:S07]  /*c4a0*/  SHF.L.U32 R11, R0, R9, RZ ;  /* 0x00000009000b7219 */ /* 0x000fce00000006ff */
.L_x_24247:
        /* <DEDUP_REMOVED lines=11> */
.L_x_24246:
[----:B------:R-:W-:-:S07]  /*c560*/  IADD3 R16, PT, PT, R16, 0x80, RZ ;  /* 0x0000008010107810 */ /* 0x000fce0007ffe0ff */
.L_x_24169:
[----:B------:R-:W-:Y:S05]  /*c570*/  BSYNC B6 ;  /* 0x0000000000067941 */ /* 0x000fea0003800000 */
.L_x_24168:
        /* <DEDUP_REMOVED lines=31> */
.L_x_24250:
[----:B------:R-:W1:Y:S01]  /*c770*/  LDCU.64 UR4, c[0x0][0x590] ;  /* 0x0000b200ff0477ac */ /* 0x000e620008000a00 */
[--C-:B------:R-:W-:Y:S02]  /*c780*/  SHF.R.S32.HI R13, RZ, 0x1f, R19.reuse ;  /* 0x0000001fff0d7819 */ /* 0x100fe40000011413 */
[----:B0-----:R-:W-:Y:S01]  /*c790*/  SHF.R.S32.HI R3, RZ, 0x1f, R19 ;  /* 0x0000001fff037819 */ /* 0x001fe20000011413 */
[----:B------:R-:W0:Y:S01]  /*c7a0*/  LDCU UR6, c[0x0][0x5ac] ;  /* 0x0000b580ff0677ac */ /* 0x000e220008000800 */
[----:B-1----:R-:W-:Y:S02]  /*c7b0*/  LOP3.LUT R13, R13, UR4, RZ, 0xc0, !PT ;  /* 0x000000040d0d7c12 */ /* 0x002fe4000f8ec0ff */
        /* <DEDUP_REMOVED lines=31> */
.L_x_24251:
        /* <DEDUP_REMOVED lines=17> */
.L_x_24252:
        /* <DEDUP_REMOVED lines=37> */
.L_x_24255:
        /* <DEDUP_REMOVED lines=18> */
.L_x_24256:
[----:B------:R-:W-:Y:S05]  /*ce30*/  BSYNC.RECONVERGENT B0 ;  /* 0x0000000000007941 */ /* 0x000fea0003800200 */
.L_x_24254:
        /* <DEDUP_REMOVED lines=38> */
.L_x_24258:
        /* <DEDUP_REMOVED lines=18> */
.L_x_24259:
[----:B------:R-:W-:Y:S05]  /*d1c0*/  BSYNC.RECONVERGENT B0 ;  /* 0x0000000000007941 */ /* 0x000fea0003800200 */
.L_x_24257:
        /* <DEDUP_REMOVED lines=38> */
.L_x_24261:
        /* <DEDUP_REMOVED lines=18> */
.L_x_24262:
[----:B------:R-:W-:Y:S05]  /*d550*/  BSYNC.RECONVERGENT B0 ;  /* 0x0000000000007941 */ /* 0x000fea0003800200 */
.L_x_24260:
        /* <DEDUP_REMOVED lines=38> */
.L_x_24264:
        /* <DEDUP_REMOVED lines=18> */
.L_x_24265:
[----:B------:R-:W-:Y:S05]  /*d8e0*/  BSYNC.RECONVERGENT B0 ;  /* 0x0000000000007941 */ /* 0x000fea0003800200 */
.L_x_24263:
        /* <DEDUP_REMOVED lines=38> */
.L_x_24267:
        /* <DEDUP_REMOVED lines=18> */
.L_x_24268:
[----:B------:R-:W-:Y:S05]  /*dc70*/  BSYNC.RECONVERGENT B0 ;  /* 0x0000000000007941 */ /* 0x000fea0003800200 */
.L_x_24266:
        /* <DEDUP_REMOVED lines=38> */
.L_x_24270:
        /* <DEDUP_REMOVED lines=18> */
.L_x_24271:
[----:B------:R-:W-:Y:S05]  /*e000*/  BSYNC.RECONVERGENT B0 ;  /* 0x0000000000007941 */ /* 0x000fea0003800200 */
.L_x_24269:
        /* <DEDUP_REMOVED lines=38> */
.L_x_24273:
        /* <DEDUP_REMOVED lines=18> */
.L_x_24274:
[----:B------:R-:W-:Y:S05]  /*e390*/  BSYNC.RECONVERGENT B0 ;  /* 0x0000000000007941 */ /* 0x000fea0003800200 */
.L_x_24272:
        /* <DEDUP_REMOVED lines=38> */
.L_x_24276:
        /* <DEDUP_REMOVED lines=18> */
.L_x_24277:
[----:B------:R-:W-:Y:S05]  /*e720*/  BSYNC.RECONVERGENT B0 ;  /* 0x0000000000007941 */ /* 0x000fea0003800200 */
.L_x_24275:
        /* <DEDUP_REMOVED lines=38> */
.L_x_24279:
        /* <DEDUP_REMOVED lines=18> */
.L_x_24280:
[----:B------:R-:W-:Y:S05]  /*eab0*/  BSYNC.RECONVERGENT B0 ;  /* 0x0000000000007941 */ /* 0x000fea0003800200 */
.L_x_24278:
        /* <DEDUP_REMOVED lines=38> */
.L_x_24282:
        /* <DEDUP_REMOVED lines=18> */
.L_x_24283:
[----:B------:R-:W-:Y:S05]  /*ee40*/  BSYNC.RECONVERGENT B0 ;  /* 0x0000000000007941 */ /* 0x000fea0003800200 */
.L_x_24281:
        /* <DEDUP_REMOVED lines=38> */
.L_x_24285:
        /* <DEDUP_REMOVED lines=18> */
.L_x_24286:
[----:B------:R-:W-:Y:S05]  /*f1d0*/  BSYNC.RECONVERGENT B0 ;  /* 0x0000000000007941 */ /* 0x000fea0003800200 */
.L_x_24284:
        /* <DEDUP_REMOVED lines=38> */
.L_x_24288:
        /* <DEDUP_REMOVED lines=18> */
.L_x_24289:
[----:B------:R-:W-:Y:S05]  /*f560*/  BSYNC.RECONVERGENT B0 ;  /* 0x0000000000007941 */ /* 0x000fea0003800200 */
.L_x_24287:
        /* <DEDUP_REMOVED lines=38> */
.L_x_24291:
        /* <DEDUP_REMOVED lines=18> */
.L_x_24292:
[----:B------:R-:W-:Y:S05]  /*f8f0*/  BSYNC.RECONVERGENT B0 ;  /* 0x0000000000007941 */ /* 0x000fea0003800200 */
.L_x_24290:
        /* <DEDUP_REMOVED lines=38> */
.L_x_24294:
        /* <DEDUP_REMOVED lines=18> */
.L_x_24295:
[----:B------:R-:W-:Y:S05]  /*fc80*/  BSYNC.RECONVERGENT B0 ;  /* 0x0000000000007941 */ /* 0x000fea0003800200 */
.L_x_24293:
        /* <DEDUP_REMOVED lines=38> */
.L_x_24297:
        /* <DEDUP_REMOVED lines=18> */
.L_x_24298:
[----:B------:R-:W-:Y:S05]  /*10010*/  BSYNC.RECONVERGENT B0 ;  /* 0x0000000000007941 */ /* 0x000fea0003800200 */
.L_x_24296:
        /* <DEDUP_REMOVED lines=38> */
.L_x_24300:
        /* <DEDUP_REMOVED lines=18> */
.L_x_24301:
[----:B------:R-:W-:Y:S05]  /*103a0*/  BSYNC.RECONVERGENT B0 ;  /* 0x0000000000007941 */ /* 0x000fea0003800200 */
.L_x_24299:
        /* <DEDUP_REMOVED lines=38> */
.L_x_24303:
        /* <DEDUP_REMOVED lines=18> */
.L_x_24304:
[----:B------:R-:W-:Y:S05]  /*10730*/  BSYNC.RECONVERGENT B0 ;  /* 0x0000000000007941 */ /* 0x000fea0003800200 */
.L_x_24302:
        /* <DEDUP_REMOVED lines=38> */
.L_x_24306:
        /* <DEDUP_REMOVED lines=18> */
.L_x_24307:
[----:B------:R-:W-:Y:S05]  /*10ac0*/  BSYNC.RECONVERGENT B0 ;  /* 0x0000000000007941 */ /* 0x000fea0003800200 */
.L_x_24305:
        /* <DEDUP_REMOVED lines=38> */
.L_x_24309:
        /* <DEDUP_REMOVED lines=18> */
.L_x_24310:
[----:B------:R-:W-:Y:S05]  /*10e50*/  BSYNC.RECONVERGENT B0 ;  /* 0x0000000000007941 */ /* 0x000fea0003800200 */
.L_x_24308:
        /* <DEDUP_REMOVED lines=38> */
.L_x_24312:
        /* <DEDUP_REMOVED lines=18> */
.L_x_24313:
[----:B------:R-:W-:Y:S05]  /*111e0*/  BSYNC.RECONVERGENT B0 ;  /* 0x0000000000007941 */ /* 0x000fea0003800200 */
.L_x_24311:
        /* <DEDUP_REMOVED lines=38> */
.L_x_24315:
        /* <DEDUP_REMOVED lines=18> */
.L_x_24316:
[----:B------:R-:W-:Y:S05]  /*11570*/  BSYNC.RECONVERGENT B0 ;  /* 0x0000000000007941 */ /* 0x000fea0003800200 */
.L_x_24314:
        /* <DEDUP_REMOVED lines=38> */
.L_x_24318:
        /* <DEDUP_REMOVED lines=18> */
.L_x_24319:
[----:B------:R-:W-:Y:S05]  /*11900*/  BSYNC.RECONVERGENT B0 ;  /* 0x0000000000007941 */ /* 0x000fea0003800200 */
.L_x_24317:
        /* <DEDUP_REMOVED lines=37> */
.L_x_24321:
        /* <DEDUP_REMOVED lines=16> */
.L_x_24322:
[----:B------:R-:W-:Y:S05]  /*11c60*/  BSYNC.RECONVERGENT B0 ;  /* 0x0000000000007941 */ /* 0x000fea0003800200 */
.L_x_24320:
        /* <DEDUP_REMOVED lines=33> */
.L_x_24324:
[----:B------:R-:W-:Y:S01]  /*11e80*/  IMAD.MOV.U32 R8, RZ, RZ, R6 ;  /* 0x000000ffff087224 */ /* 0x000fe200078e0006 */
[----:B------:R-:W-:Y:S02]  /*11e90*/  MOV R10, R7 ;  /* 0x00000007000a7202 */ /* 0x000fe40000000f00 */
[----:B------:R-:W-:-:S07]  /*11ea0*/  MOV R9, 0x11ec0 ;  /* 0x00011ec000097802 */ /* 0x000fce0000000f00 */
[----:B------:R-:W-:Y:S05]  /*11eb0*/  CALL.REL.NOINC `($__internal_31_$__cuda_sm20_rem_u64) ;  /* 0x000002d800a87944 */ /* 0x000fea0003c00000 */
[----:B------:R-:W-:Y:S01]  /*11ec0*/  IMAD.MOV.U32 R4, RZ, RZ, R0 ;  /* 0x000000ffff047224 */ /* 0x000fe200078e0000 */
[----:B------:R-:W-:-:S07]  /*11ed0*/  MOV R5, R3 ;  /* 0x0000000300057202 */ /* 0x000fce0000000f00 */
.L_x_24325:
[----:B------:R-:W-:Y:S05]  /*11ee0*/  BSYNC.RECONVERGENT B0 ;  /* 0x0000000000007941 */ /* 0x000fea0003800200 */
.L_x_24323:
[----:B------:R-:W0:Y:S01]  /*11ef0*/  LDCU.64 UR4, c[0x0][0x730] ;  /* 0x0000e600ff0477ac */ /* 0x000e220008000a00 */
[----:B------:R-:W-:Y:S02]  /*11f00*/  IMAD.MOV.U32 R3, RZ, RZ, R17 ;  /* 0x000000ffff037224 */ /* 0x000fe400078e0011 */
[----:B0-----:R-:W-:Y:S02]  /*11f10*/  IMAD R5, R5, UR4, RZ ;  /* 0x0000000405057c24 */ /* 0x001fe4000f8e02ff */
[----:B------:R-:W-:-:S04]  /*11f20*/  IMAD.WIDE.U32 R2, R4, UR4, R2 ;  /* 0x0000000404027c25 */ /* 0x000fc8000f8e0002 */
[----:B------:R-:W-:-:S05]  /*11f30*/  IMAD R5, R4, UR5, R5 ;  /* 0x0000000504057c24 */ /* 0x000fca000f8e0205 */
[----:B------:R-:W-:-:S07]  /*11f40*/  IADD3 R17, PT, PT, R3, R5, RZ ;  /* 0x0000000503117210 */ /* 0x000fce0007ffe0ff */
.L_x_24253:
        /* <DEDUP_REMOVED lines=12> */
.L_x_24327:
        /* <DEDUP_REMOVED lines=11> */
.L_x_24326:
[----:B------:R-:W-:-:S07]  /*120c0*/  VIADD R16, R16, 0x80 ;  /* 0x0000008010107836 */ /* 0x000fce0000000000 */
.L_x_24249:
[----:B------:R-:W-:Y:S05]  /*120d0*/  BSYNC B6 ;  /* 0x0000000000067941 */ /* 0x000fea0003800000 */
.L_x_24248:
[----:B------:R-:W1:Y:S02]  /*120e0*/  LDCU.64 UR4, c[0x0][0x380] ;  /* 0x00007000ff0477ac */ /* 0x000e640008000a00 */
[----:B-1----:R-:W-:-:S04]  /*120f0*/  ISETP.GE.U32.AND P0, PT, R16, UR4, PT ;  /* 0x0000000410007c0c */ /* 0x002fc8000bf06070 */
[----:B------:R-:W-:-:S13]  /*12100*/  ISETP.GE.AND.EX P0, PT, RZ, UR5, PT, P0 ;  /* 0x00000005ff007c0c */ /* 0x000fda000bf06300 */
[----:B------:R-:W-:Y:S05]  /*12110*/  @P0 EXIT ;  /* 0x000000000000094d */ /* 0x000fea0003800000 */
        /* <DEDUP_REMOVED lines=26> */
.L_x_24328:
        /* <DEDUP_REMOVED lines=36> */
.L_x_24329:
        /* <DEDUP_REMOVED lines=17> */
.L_x_24330:
        /* <DEDUP_REMOVED lines=37> */
.L_x_24333:
        /* <DEDUP_REMOVED lines=18> */
.L_x_24334:
[----:B------:R-:W-:Y:S05]  /*12980*/  BSYNC.RECONVERGENT B0 ;  /* 0x0000000000007941 */ /* 0x000fea0003800200 */
.L_x_24332:
        /* <DEDUP_REMOVED lines=37> */
.L_x_24336:
        /* <DEDUP_REMOVED lines=18> */
.L_x_24337:
[----:B------:R-:W-:Y:S05]  /*12d00*/  BSYNC.RECONVERGENT B0 ;  /* 0x0000000000007941 */ /* 0x000fea0003800200 */
.L_x_24335:
        /* <DEDUP_REMOVED lines=37> */
.L_x_24339:
        /* <DEDUP_REMOVED lines=18> */
.L_x_24340:
[----:B------:R-:W-:Y:S05]  /*13080*/  BSYNC.RECONVERGENT B0 ;  /* 0x0000000000007941 */ /* 0x000fea0003800200 */
.L_x_24338:
        /* <DEDUP_REMOVED lines=37> */
.L_x_24342:
        /* <DEDUP_REMOVED lines=18> */
.L_x_24343:
[----:B------:R-:W-:Y:S05]  /*13400*/  BSYNC.RECONVERGENT B0 ;  /* 0x0000000000007941 */ /* 0x000fea0003800200 */
.L_x_24341:
        /* <DEDUP_REMOVED lines=37> */
.L_x_24345:
        /* <DEDUP_REMOVED lines=18> */
.L_x_24346:
[----:B------:R-:W-:Y:S05]  /*13780*/  BSYNC.RECONVERGENT B0 ;  /* 0x0000000000007941 */ /* 0x000fea0003800200 */
.L_x_24344:
        /* <DEDUP_REMOVED lines=37> */
.L_x_24348:
        /* <DEDUP_REMOVED lines=18> */
.L_x_24349:
[----:B------:R-:W-:Y:S05]  /*13b00*/  BSYNC.RECONVERGENT B0 ;  /* 0x0000000000007941 */ /* 0x000fea0003800200 */
.L_x_24347:
        /* <DEDUP_REMOVED lines=37> */
.L_x_24351:
        /* <DEDUP_REMOVED lines=18> */
.L_x_24352:
[----:B------:R-:W-:Y:S05]  /*13e80*/  BSYNC.RECONVERGENT B0 ;  /* 0x0000000000007941 */ /* 0x000fea0003800200 */
.L_x_24350:
        /* <DEDUP_REMOVED lines=37> */
.L_x_24354:
        /* <DEDUP_REMOVED lines=18> */
.L_x_24355:
[----:B------:R-:W-:Y:S05]  /*14200*/  BSYNC.RECONVERGENT B0 ;  /* 0x0000000000007941 */ /* 0x000fea0003800200 */
.L_x_24353:
        /* <DEDUP_REMOVED lines=37> */
.L_x_24357:
        /* <DEDUP_REMOVED lines=18> */
.L_x_24358:
[----:B------:R-:W-:Y:S05]  /*14580*/  BSYNC.RECONVERGENT B0 ;  /* 0x0000000000007941 */ /* 0x000fea0003800200 */
.L_x_24356:
        /* <DEDUP_REMOVED lines=37> */
.L_x_24360:
        /* <DEDUP_REMOVED lines=18> */
.L_x_24361:
[----:B------:R-:W-:Y:S05]  /*14900*/  BSYNC.RECONVERGENT B0 ;  /* 0x0000000000007941 */ /* 0x000fea0003800200 */
.L_x_24359:
        /* <DEDUP_REMOVED lines=37> */
.L_x_24363:
        /* <DEDUP_REMOVED lines=18> */
.L_x_24364:
[----:B------:R-:W-:Y:S05]  /*14c80*/  BSYNC.RECONVERGENT B0 ;  /* 0x0000000000007941 */ /* 0x000fea0003800200 */
.L_x_24362:
        /* <DEDUP_REMOVED lines=37> */
.L_x_24366:
        /* <DEDUP_REMOVED lines=18> */
.L_x_24367:
[----:B------:R-:W-:Y:S05]  /*15000*/  BSYNC.RECONVERGENT B0 ;  /* 0x0000000000007941 */ /* 0x000fea0003800200 */
.L_x_24365:
        /* <DEDUP_REMOVED lines=37> */
.L_x_24369:
        /* <DEDUP_REMOVED lines=18> */
.L_x_24370:
[----:B------:R-:W-:Y:S05]  /*15380*/  BSYNC.RECONVERGENT B0 ;  /* 0x0000000000007941 */ /* 0x000fea0003800200 */
.L_x_24368:
        /* <DEDUP_REMOVED lines=37> */
.L_x_24372:
        /* <DEDUP_REMOVED lines=18> */
.L_x_24373:
[----:B------:R-:W-:Y:S05]  /*15700*/  BSYNC.RECONVERGENT B0 ;  /* 0x0000000000007941 */ /* 0x000fea0003800200 */
.L_x_24371:
        /* <DEDUP_REMOVED lines=37> */
.L_x_24375:
        /* <DEDUP_REMOVED lines=18> */
.L_x_24376:
[----:B------:R-:W-:Y:S05]  /*15a80*/  BSYNC.RECONVERGENT B0 ;  /* 0x0000000000007941 */ /* 0x000fea0003800200 */
.L_x_24374:
        /* <DEDUP_REMOVED lines=37> */
.L_x_24378:
        /* <DEDUP_REMOVED lines=18> */
.L_x_24379:
[----:B------:R-:W-:Y:S05]  /*15e00*/  BSYNC.RECONVERGENT B0 ;  /* 0x0000000000007941 */ /* 0x000fea0003800200 */
.L_x_24377:
        /* <DEDUP_REMOVED lines=37> */
.L_x_24381:
        /* <DEDUP_REMOVED lines=18> */
.L_x_24382:
[----:B------:R-:W-:Y:S05]  /*16180*/  BSYNC.RECONVERGENT B0 ;  /* 0x0000000000007941 */ /* 0x000fea0003800200 */
.L_x_24380:
        /* <DEDUP_REMOVED lines=37> */
.L_x_24384:
        /* <DEDUP_REMOVED lines=18> */
.L_x_24385:
[----:B------:R-:W-:Y:S05]  /*16500*/  BSYNC.RECONVERGENT B0 ;  /* 0x0000000000007941 */ /* 0x000fea0003800200 */
.L_x_24383:
        /* <DEDUP_REMOVED lines=37> */
.L_x_24387:
        /* <DEDUP_REMOVED lines=18> */
.L_x_24388:
[----:B------:R-:W-:Y:S05]  /*16880*/  BSYNC.RECONVERGENT B0 ;  /* 0x0000000000007941 */ /* 0x000fea0003800200 */
.L_x_24386:
        /* <DEDUP_REMOVED lines=37> */
.L_x_24390:
        /* <DEDUP_REMOVED lines=18> */
.L_x_24391:
[----:B------:R-:W-:Y:S05]  /*16c00*/  BSYNC.RECONVERGENT B0 ;  /* 0x0000000000007941 */ /* 0x000fea0003800200 */
.L_x_24389:
        /* <DEDUP_REMOVED lines=37> */
.L_x_24393:
        /* <DEDUP_REMOVED lines=18> */
.L_x_24394:
[----:B------:R-:W-:Y:S05]  /*16f80*/  BSYNC.RECONVERGENT B0 ;  /* 0x0000000000007941 */ /* 0x000fea0003800200 */
.L_x_24392:
        /* <DEDUP_REMOVED lines=37> */
.L_x_24396:
        /* <DEDUP_REMOVED lines=18> */
.L_x_24397:
[----:B------:R-:W-:Y:S05]  /*17300*/  BSYNC.RECONVERGENT B0 ;  /* 0x0000000000007941 */ /* 0x000fea0003800200 */
.L_x_24395:
        /* <DEDUP_REMOVED lines=36> */
.L_x_24399:
        /* <DEDUP_REMOVED lines=16> */
.L_x_24400:
[----:B------:R-:W-:Y:S05]  /*17650*/  BSYNC.RECONVERGENT B0 ;  /* 0x0000000000007941 */ /* 0x000fea0003800200 */
.L_x_24398:
        /* <DEDUP_REMOVED lines=32> */
.L_x_24402:
[----:B------:R-:W-:Y:S01]  /*17860*/  IMAD.MOV.U32 R8, RZ, RZ, R6 ;  /* 0x000000ffff087224 */ /* 0x000fe200078e0006 */
[----:B------:R-:W-:Y:S02]  /*17870*/  MOV R10, R7 ;  /* 0x00000007000a7202 */ /* 0x000fe40000000f00 */
[----:B------:R-:W-:-:S07]  /*17880*/  MOV R9, 0x178a0 ;  /* 0x000178a000097802 */ /* 0x000fce0000000f00 */
[----:B------:R-:W-:Y:S05]  /*17890*/  CALL.REL.NOINC `($__internal_31_$__cuda_sm20_rem_u64) ;  /* 0x0000028000307944 */ /* 0x000fea0003c00000 */
[----:B------:R-:W-:-:S07]  /*178a0*/  IMAD.MOV.U32 R2, RZ, RZ, R0 ;  /* 0x000000ffff027224 */ /* 0x000fce00078e0000 */
.L_x_24403:
[----:B------:R-:W-:Y:S05]  /*178b0*/  BSYNC.RECONVERGENT B0 ;  /* 0x0000000000007941 */ /* 0x000fea0003800200 */
.L_x_24401:
[----:B------:R-:W0:Y:S02]  /*178c0*/  LDCU.64 UR4, c[0x0][0x730] ;  /* 0x0000e600ff0477ac */ /* 0x000e240008000a00 */
[----:B0-----:R-:W-:Y:S02]  /*178d0*/  IMAD R3, R3, UR4, RZ ;  /* 0x0000000403037c24 */ /* 0x001fe4000f8e02ff */
[----:B------:R-:W-:-:S04]  /*178e0*/  IMAD.WIDE.U32 R16, R2, UR4, R16 ;  /* 0x0000000402107c25 */ /* 0x000fc8000f8e0010 */
[----:B------:R-:W-:-:S05]  /*178f0*/  IMAD R3, R2, UR5, R3 ;  /* 0x0000000502037c24 */ /* 0x000fca000f8e0203 */
[----:B------:R-:W-:-:S07]  /*17900*/  IADD3 R17, PT, PT, R17, R3, RZ ;  /* 0x0000000311117210 */ /* 0x000fce0007ffe0ff */
.L_x_24331:
        /* <DEDUP_REMOVED lines=9> */
[----:B------:R-:W-:-:S05]  /*179a0*/  IMAD.SHL.U32 R7, R5, 0x8, RZ ;  /* 0x0000000805077824 */ /* 0x000fca00078e00ff */
[----:B------:R-:W-:-:S07]  /*179b0*/  SHF.L.U32 R9, R0, R7, RZ ;  /* 0x0000000700097219 */ /* 0x000fce00000006ff */
.L_x_24404:
        /* <DEDUP_REMOVED lines=11> */
.L_x_24069:
        /* <DEDUP_REMOVED lines=31> */
.L_x_24407:
[----:B------:R-:W0:Y:S01]  /*17c60*/  LDCU.64 UR4, c[0x0][0x590] ;  /* 0x0000b200ff0477ac */ /* 0x000e220008000a00 */
[----:B------:R-:W1:Y:S01]  /*17c70*/  LDC.64 R8, c[0x0][0x740] ;  /* 0x0001d000ff087b82 */ /* 0x000e620000000a00 */
[----:B------:R-:W-:-:S07]  /*17c80*/  SHF.R.S32.HI R3, RZ, 0x1f, R19 ;  /* 0x0000001fff037819 */ /* 0x000fce0000011413 */
[----:B------:R-:W2:Y:S01]  /*17c90*/  LDC.64 R4, c[0x0][0x580] ;  /* 0x00016000ff047b82 */ /* 0x000ea20000000a00 */
[----:B0-----:R-:W-:-:S04]  /*17ca0*/  LOP3.LUT R3, R3, UR4, RZ, 0xc0, !PT ;  /* 0x0000000403037c12 */ /* 0x001fc8000f8ec0ff */
[----:B------:R-:W-:Y:S02]  /*17cb0*/  IADD3 R3, P0, PT, R18, R3, RZ ;  /* 0x0000000312037210 */ /* 0x000fe40007f1e0ff */
[----:B------:R-:W-:Y:S02]  /*17cc0*/  SHF.R.S32.HI R18, RZ, 0x1f, R19 ;  /* 0x0000001fff127819 */ /* 0x000fe40000011413 */
[----:B-1----:R-:W-:Y:S02]  /*17cd0*/  IADD3 R7, PT, PT, R3, R8, RZ ;  /* 0x0000000803077210 */ /* 0x002fe40007ffe0ff */
[----:B------:R-:W-:Y:S02]  /*17ce0*/  LOP3.LUT R18, R18, UR5, RZ, 0xc0, !PT ;  /* 0x0000000512127c12 */ /* 0x000fe4000f8ec0ff */
[----:B------:R-:W-:-:S03]  /*17cf0*/  LOP3.LUT R7, R7, 0x3, RZ, 0xc0, !PT ;  /* 0x0000000307077812 */ /* 0x000fc600078ec0ff */
[----:B------:R-:W-:Y:S01]  /*17d00*/  IMAD.X R18, R19, 0x1, R18, P0 ;  /* 0x0000000113127824 */ /* 0x000fe200000e0612 */
[----:B------:R-:W-:Y:S01]  /*17d10*/  IADD3 R2, P0, P1, R3, R8, -R7 ;  /* 0x0000000803027210 */ /* 0x000fe2000791e807 */
[----:B--2---:R0:W5:Y:S03]  /*17d20*/  LDG.E.U8 R4, desc[UR36][R4.64] ;  /* 0x0000002404047981 */ /* 0x004166000c1e1100 */
[----:B------:R-:W-:-:S05]  /*17d30*/  IADD3.X R3, PT, PT, R18, -0x1, R9, P0, P1 ;  /* 0xffffffff12037810 */ /* 0x000fca00007e2409 */
[----:B------:R0:W5:Y:S01]  /*17d40*/  LDG.E R8, desc[UR36][R2.64] ;  /* 0x0000002402087981 */ /* 0x000162000c1e1900 */
[----:B------:R-:W-:Y:S02]  /*17d50*/  HFMA2 R9, -RZ, RZ, 0, 1.5199184417724609375e-05 ;  /* 0x000000ffff097431 */ /* 0x000fe400000001ff */
[----:B------:R-:W-:Y:S01]  /*17d60*/  IMAD.SHL.U32 R0, R7, 0x8, RZ ;  /* 0x0000000807007824 */ /* 0x000fe200078e00ff */
[----:B------:R-:W-:Y:S04]  /*17d70*/  BSSY B0, `(.L_x_24408) ;  /* 0x000000c000007945 */ /* 0x000fe80003800000 */
[----:B------:R-:W-:-:S07]  /*17d80*/  SHF.L.U32 R7, R9, R0, RZ ;  /* 0x0000000009077219 */ /* 0x000fce00000006ff */
.L_x_24409:
[----:B-----5:R-:W-:Y:S01]  /*17d90*/  LOP3.LUT P0, RZ, R8, R7, RZ, 0xc0, !PT ;  /* 0x0000000708ff7212 */ /* 0x020fe2000780c0ff */
[----:B------:R-:W-:Y:S05]  /*17da0*/  YIELD ;  /* 0x0000000000007946 */ /* 0x000fea0003800000 */
[----:B------:R-:W-:-:S04]  /*17db0*/  ISETP.NE.OR P0, PT, R4, RZ, P0 ;  /* 0x000000ff0400720c */ /* 0x000fc80000705670 */
[----:B0-----:R-:W-:-:S04]  /*17dc0*/  SEL R5, RZ, 0x1, !P0 ;  /* 0x00000001ff057807 */ /* 0x001fc80004000000 */
[----:B------:R-:W-:-:S04]  /*17dd0*/  SHF.L.U32 R5, R5, R0, RZ ;  /* 0x0000000005057219 */ /* 0x000fc800000006ff */
[----:B------:R-:W-:-:S06]  /*17de0*/  LOP3.LUT R9, R5, R8, R7, 0xf4, !PT ;  /* 0x0000000805097212 */ /* 0x000fcc00078ef407 */
[----:B------:R-:W2:Y:S02]  /*17df0*/  ATOMG.E.CAS.STRONG.GPU PT, R9, [R2], R8, R9 ;  /* 0x00000008020973a9 */ /* 0x000ea400001ee109 */
[-C--:B--2---:R-:W-:Y:S02]  /*17e00*/  ISETP.NE.AND P0, PT, R8, R9.reuse, PT ;  /* 0x000000090800720c */ /* 0x084fe40003f05270 */
[----:B------:R-:W-:-:S11]  /*17e10*/  MOV R8, R9 ;  /* 0x0000000900087202 */ /* 0x000fd60000000f00 */
[----:B------:R-:W-:Y:S05]  /*17e20*/  @P0 BRA `(.L_x_24409) ;  /* 0xfffffffc00d80947 */ /* 0x000fea000383ffff */
[----:B------:R-:W-:Y:S05]  /*17e30*/  BSYNC B0 ;  /* 0x0000000000007941 */ /* 0x000fea0003800000 */
.L_x_24408:
[----:B------:R-:W-:-:S07]  /*17e40*/  VIADD R16, R16, 0x80 ;  /* 0x0000008010107836 */ /* 0x000fce0000000000 */
.L_x_24406:
[----:B------:R-:W-:Y:S05]  /*17e50*/  BSYNC B6 ;  /* 0x0000000000067941 */ /* 0x000fea0003800000 */
.L_x_24405:
        /* <DEDUP_REMOVED lines=31> */
.L_x_24412:
[----:B------:R-:W0:Y:S01]  /*18050*/  LDCU.64 UR4, c[0x0][0x590] ;  /* 0x0000b200ff0477ac */ /* 0x000e220008000a00 */
[----:B------:R-:W1:Y:S01]  /*18060*/  LDC.64 R8, c[0x0][0x740] ;  /* 0x0001d000ff087b82 */ /* 0x000e620000000a00 */
[----:B------:R-:W-:-:S07]  /*18070*/  SHF.R.S32.HI R3, RZ, 0x1f, R19 ;  /* 0x0000001fff037819 */ /* 0x000fce0000011413 */
[----:B------:R-:W2:Y:S01]  /*18080*/  LDC.64 R4, c[0x0][0x580] ;  /* 0x00016000ff047b82 */ /* 0x000ea20000000a00 */
[----:B0-----:R-:W-:-:S04]  /*18090*/  LOP3.LUT R3, R3, UR4, RZ, 0xc0, !PT ;  /* 0x0000000403037c12 */ /* 0x001fc8000f8ec0ff */
[----:B------:R-:W-:Y:S02]  /*180a0*/  IADD3 R3, P0, PT, R18, R3, RZ ;  /* 0x0000000312037210 */ /* 0x000fe40007f1e0ff */
[----:B------:R-:W-:-:S03]  /*180b0*/  SHF.R.S32.HI R18, RZ, 0x1f, R19 ;  /* 0x0000001fff127819 */ /* 0x000fc60000011413 */
[----:B-1----:R-:W-:Y:S01]  /*180c0*/  IMAD.IADD R7, R3, 0x1, R8 ;  /* 0x0000000103077824 */ /* 0x002fe200078e0208 */
[----:B------:R-:W-:-:S04]  /*180d0*/  LOP3.LUT R18, R18, UR5, RZ, 0xc0, !PT ;  /* 0x0000000512127c12 */ /* 0x000fc8000f8ec0ff */
[----:B------:R-:W-:Y:S01]  /*180e0*/  LOP3.LUT R7, R7, 0x3, RZ, 0xc0, !PT ;  /* 0x0000000307077812 */ /* 0x000fe200078ec0ff */
[----:B--2---:R0:W5:Y:S01]  /*180f0*/  LDG.E.U8 R4, desc[UR36][R4.64] ;  /* 0x0000002404047981 */ /* 0x004162000c1e1100 */
[----:B------:R-:W-:Y:S02]  /*18100*/  IADD3.X R18, PT, PT, R19, R18, RZ, P0, !PT ;  /* 0x0000001213127210 */ /* 0x000fe400007fe4ff */
[----:B------:R-:W-:-:S04]  /*18110*/  IADD3 R2, P0, P1, R3, R8, -R7 ;  /* 0x0000000803027210 */ /* 0x000fc8000791e807 */
[----:B------:R-:W-:-:S05]  /*18120*/  IADD3.X R3, PT, PT, R18, -0x1, R9, P0, P1 ;  /* 0xffffffff12037810 */ /* 0x000fca00007e2409 */
[----:B------:R0:W5:Y:S01]  /*18130*/  LDG.E R8, desc[UR36][R2.64] ;  /* 0x0000002402087981 */ /* 0x000162000c1e1900 */
[----:B------:R-:W-:Y:S01]  /*18140*/  IMAD.MOV.U32 R9, RZ, RZ, 0xff ;  /* 0x000000ffff097424 */ /* 0x000fe200078e00ff */
[----:B------:R-:W-:Y:S01]  /*18150*/  SHF.L.U32 R0, R7, 0x3, RZ ;  /* 0x0000000307007819 */ /* 0x000fe200000006ff */
[----:B------:R-:W-:Y:S03]  /*18160*/  BSSY B0, `(.L_x_24413) ;  /* 0x000000c000007945 */ /* 0x000fe60003800000 */
[----:B------:R-:W-:-:S07]  /*18170*/  SHF.L.U32 R7, R9, R0, RZ ;  /* 0x0000000009077219 */ /* 0x000fce00000006ff */
.L_x_24414:
        /* <DEDUP_REMOVED lines=11> */
.L_x_24413:
[----:B------:R-:W-:-:S07]  /*18230*/  IADD3 R16, PT, PT, R16, 0x80, RZ ;  /* 0x0000008010107810 */ /* 0x000fce0007ffe0ff */
.L_x_24411:
[----:B------:R-:W-:Y:S05]  /*18240*/  BSYNC B6 ;  /* 0x0000000000067941 */ /* 0x000fea0003800000 */
.L_x_24410:
        /* <DEDUP_REMOVED lines=31> */
.L_x_24417:
        /* <DEDUP_REMOVED lines=19> */
.L_x_24419:
        /* <DEDUP_REMOVED lines=11> */
.L_x_24418:
[----:B------:R-:W-:-:S07]  /*18620*/  VIADD R16, R16, 0x80 ;  /* 0x0000008010107836 */ /* 0x000fce0000000000 */
.L_x_24416:
[----:B------:R-:W-:Y:S05]  /*18630*/  BSYNC B6 ;  /* 0x0000000000067941 */ /* 0x000fea0003800000 */
.L_x_24415:
[----:B------:R-:W0:Y:S02]  /*18640*/  LDCU.64 UR4, c[0x0][0x380] ;  /* 0x00007000ff0477ac */ /* 0x000e240008000a00 */
[----:B0-----:R-:W-:-:S04]  /*18650*/  ISETP.GE.U32.AND P0, PT, R16, UR4, PT ;  /* 0x0000000410007c0c */ /* 0x001fc8000bf06070 */
[----:B------:R-:W-:-:S13]  /*18660*/  ISETP.GE.AND.EX P0, PT, RZ, UR5, PT, P0 ;  /* 0x00000005ff007c0c */ /* 0x000fda000bf06300 */
[----:B------:R-:W-:Y:S05]  /*18670*/  @P0 EXIT ;  /* 0x000000000000094d */ /* 0x000fea0003800000 */
        /* <DEDUP_REMOVED lines=26> */
.L_x_24420:
        /* <DEDUP_REMOVED lines=16> */
[----:B------:R-:W-:-:S04]  /*18920*/  SHF.L.U32 R0, R7, 0x3, RZ ;  /* 0x0000000307007819 */ /* 0x000fc800000006ff */
[----:B------:R-:W-:-:S07]  /*18930*/  SHF.L.U32 R7, R9, R0, RZ ;  /* 0x0000000009077219 */ /* 0x000fce00000006ff */
.L_x_24421:
[----:B-----5:R-:W-:Y:S01]  /*18940*/  LOP3.LUT P0, RZ, R8, R7, RZ, 0xc0, !PT ;  /* 0x0000000708ff7212 */ /* 0x020fe2000780c0ff */
[----:B------:R-:W-:Y:S05]  /*18950*/  YIELD ;  /* 0x0000000000007946 */ /* 0x000fea0003800000 */
[----:B------:R-:W-:-:S04]  /*18960*/  ISETP.NE.OR P0, PT, R4, RZ, P0 ;  /* 0x000000ff0400720c */ /* 0x000fc80000705670 */
[----:B0-----:R-:W-:-:S04]  /*18970*/  SEL R5, RZ, 0x1, !P0 ;  /* 0x00000001ff057807 */ /* 0x001fc80004000000 */
[----:B------:R-:W-:-:S04]  /*18980*/  SHF.L.U32 R5, R5, R0, RZ ;  /* 0x0000000005057219 */ /* 0x000fc800000006ff */
[----:B------:R-:W-:-:S06]  /*18990*/  LOP3.LUT R9, R5, R8, R7, 0xf4, !PT ;  /* 0x0000000805097212 */ /* 0x000fcc00078ef407 */
[----:B------:R-:W2:Y:S02]  /*189a0*/  ATOMG.E.CAS.STRONG.GPU PT, R9, [R2], R8, R9 ;  /* 0x00000008020973a9 */ /* 0x000ea400001ee109 */
[----:B--2---:R-:W-:-:S13]  /*189b0*/  ISETP.NE.AND P0, PT, R8, R9, PT ;  /* 0x000000090800720c */ /* 0x004fda0003f05270 */
[----:B------:R-:W-:Y:S05]  /*189c0*/  @!P0 EXIT ;  /* 0x000000000000894d */ /* 0x000fea0003800000 */
[----:B------:R-:W-:Y:S01]  /*189d0*/  IMAD.MOV.U32 R8, RZ, RZ, R9 ;  /* 0x000000ffff087224 */ /* 0x000fe200078e0009 */
[----:B------:R-:W-:Y:S06]  /*189e0*/  BRA `(.L_x_24421) ;  /* 0xfffffffc00d47947 */ /* 0x000fec000383ffff */
.L_x_24068:
        /* <DEDUP_REMOVED lines=8> */
[----:B------:R-:W-:Y:S04]  /*18a70*/  BSSY B6, `(.L_x_24424) ;  /* 0x0000166000067945 */ /* 0x000fe80003800000 */
        /* <DEDUP_REMOVED lines=302> */
.L_x_24426:
        /* <DEDUP_REMOVED lines=29> */
.L_x_24428:
[----:B------:R-:W-:Y:S05]  /*19f30*/  BSYNC.RECONVERGENT B7 ;  /* 0x0000000000077941 */ /* 0x000fea0003800200 */
.L_x_24427:
[----:B------:R-:W0:Y:S01]  /*19f40*/  LDC.64 R4, c[0x0][0x740] ;  /* 0x0001d000ff047b82 */ /* 0x000e220000000a00 */
[----:B------:R-:W1:Y:S02]  /*19f50*/  LDCU.64 UR4, c[0x0][0x580] ;  /* 0x0000b000ff0477ac */ /* 0x000e640008000a00 */
[----:B-1----:R-:W-:Y:S02]  /*19f60*/  IADD3 R2, P0, PT, R19, UR4, RZ ;  /* 0x0000000413027c10 */ /* 0x002fe4000ff1e0ff */
[----:B0-----:R-:W-:-:S03]  /*19f70*/  LOP3.LUT R7, R4, 0x3, RZ, 0xc0, !PT ;  /* 0x0000000304077812 */ /* 0x001fc600078ec0ff */
[----:B------:R-:W-:Y:S01]  /*19f80*/  IMAD.X R3, RZ, RZ, UR5, P0 ;  /* 0x00000005ff037e24 */ /* 0x000fe200080e06ff */
[----:B------:R-:W-:-:S04]  /*19f90*/  IADD3 R4, P1, PT, -R7, R4, RZ ;  /* 0x0000000407047210 */ /* 0x000fc80007f3e1ff */
[----:B------:R0:W5:Y:S01]  /*19fa0*/  LDG.E.U8 R2, desc[UR36][R2.64] ;  /* 0x0000002402027981 */ /* 0x000162000c1e1100 */
[----:B------:R-:W-:-:S05]  /*19fb0*/  IADD3.X R5, PT, PT, R5, -0x1, RZ, P1, !PT ;  /* 0xffffffff05057810 */ /* 0x000fca0000ffe4ff */
[----:B------:R0:W5:Y:S01]  /*19fc0*/  LDG.E R6, desc[UR36][R4.64] ;  /* 0x0000002404067981 */ /* 0x000162000c1e1900 */
[----:B------:R-:W-:Y:S02]  /*19fd0*/  HFMA2 R0, -RZ, RZ, 0, 1.5199184417724609375e-05 ;  /* 0x000000ffff007431 */ /* 0x000fe400000001ff */
[----:B------:R-:W-:Y:S01]  /*19fe0*/  IMAD.SHL.U32 R9, R7, 0x8, RZ ;  /* 0x0000000807097824 */ /* 0x000fe200078e00ff */
[----:B------:R-:W-:Y:S04]  /*19ff0*/  BSSY B0, `(.L_x_24429) ;  /* 0x000000c000007945 */ /* 0x000fe80003800000 */
[----:B------:R-:W-:-:S07]  /*1a000*/  SHF.L.U32 R11, R0, R9, RZ ;  /* 0x00000009000b7219 */ /* 0x000fce00000006ff */
.L_x_24430:
        /* <DEDUP_REMOVED lines=11> */
.L_x_24429:
[----:B------:R-:W-:-:S07]  /*1a0c0*/  VIADD R16, R16, 0x80 ;  /* 0x0000008010107836 */ /* 0x000fce0000000000 */
.L_x_24425:
[----:B------:R-:W-:Y:S05]  /*1a0d0*/  BSYNC B6 ;  /* 0x0000000000067941 */ /* 0x000fea0003800000 */
.L_x_24424:
[----:B------:R-:W1:Y:S01]  /*1a0e0*/  LDCU.64 UR4, c[0x0][0x380] ;  /* 0x00007000ff0477ac */ /* 0x000e620008000a00 */
[----:B------:R-:W-:Y:S01]  /*1a0f0*/  BSSY B6, `(.L_x_24431) ;  /* 0x0000165000067945 */ /* 0x000fe20003800000 */
[----:B-1----:R-:W-:-:S04]  /*1a100*/  ISETP.GE.U32.AND P0, PT, R16, UR4, PT ;  /* 0x0000000410007c0c */ /* 0x002fc8000bf06070 */
[----:B------:R-:W-:-:S13]  /*1a110*/  ISETP.GE.AND.EX P0, PT, RZ, UR5, PT, P0 ;  /* 0x00000005ff007c0c */ /* 0x000fda000bf06300 */
[----:B------:R-:W-:Y:S05]  /*1a120*/  @P0 BRA `(.L_x_24432) ;  /* 0x0000001400840947 */ /* 0x000fea0003800000 */
[----:B------:R-:W1:Y:S01]  /*1a130*/  LDCU.64 UR4, c[0x0][0x390] ;  /* 0x00007200ff0477ac */ /* 0x000e620008000a00 */
[----:B------:R-:W-:Y:S01]  /*1a140*/  MOV R2, RZ ;  /* 0x000000ff00027202 */ /* 0x000fe20000000f00 */
[----:B0-----:R-:W-:Y:S01]  /*1a150*/  IMAD.MOV.U32 R3, RZ, RZ, R16 ;  /* 0x000000ffff037224 */ /* 0x001fe200078e0010 */
        /* <DEDUP_REMOVED lines=295> */
.L_x_24433:
        /* <DEDUP_REMOVED lines=29> */
.L_x_24435:
[----:B------:R-:W-:Y:S05]  /*1b5a0*/  BSYNC.RECONVERGENT B7 ;  /* 0x0000000000077941 */ /* 0x000fea0003800200 */
.L_x_24434:
        /* <DEDUP_REMOVED lines=13> */
.L_x_24437:
        /* <DEDUP_REMOVED lines=11> */
.L_x_24436:
[----:B------:R-:W-:-:S07]  /*1b730*/  VIADD R16, R16, 0x80 ;  /* 0x0000008010107836 */ /* 0x000fce0000000000 */
.L_x_24432:
[----:B------:R-:W-:Y:S05]  /*1b740*/  BSYNC B6 ;  /* 0x0000000000067941 */ /* 0x000fea0003800000 */
.L_x_24431:
        /* <DEDUP_REMOVED lines=303> */
.L_x_24440:
        /* <DEDUP_REMOVED lines=29> */
.L_x_24442:
[----:B------:R-:W-:Y:S05]  /*1cc10*/  BSYNC.RECONVERGENT B7 ;  /* 0x0000000000077941 */ /* 0x000fea0003800200 */
.L_x_24441:
        /* <DEDUP_REMOVED lines=13> */
.L_x_24444:
        /* <DEDUP_REMOVED lines=11> */
.L_x_24443:
[----:B------:R-:W-:-:S07]  /*1cda0*/  VIADD R16, R16, 0x80 ;  /* 0x0000008010107836 */ /* 0x000fce0000000000 */
.L_x_24439:
[----:B------:R-:W-:Y:S05]  /*1cdb0*/  BSYNC B6 ;  /* 0x0000000000067941 */ /* 0x000fea0003800000 */
.L_x_24438:
[----:B------:R-:W1:Y:S02]  /*1cdc0*/  LDCU.64 UR4, c[0x0][0x380] ;  /* 0x00007000ff0477ac */ /* 0x000e640008000a00 */
[----:B-1----:R-:W-:-:S04]  /*1cdd0*/  ISETP.GE.U32.AND P0, PT, R16, UR4, PT ;  /* 0x0000000410007c0c */ /* 0x002fc8000bf06070 */
[----:B------:R-:W-:-:S13]  /*1cde0*/  ISETP.GE.AND.EX P0, PT, RZ, UR5, PT, P0 ;  /* 0x00000005ff007c0c */ /* 0x000fda000bf06300 */
[----:B------:R-:W-:Y:S05]  /*1cdf0*/  @P0 EXIT ;  /* 0x000000000000094d */ /* 0x000fea0003800000 */
        /* <DEDUP_REMOVED lines=298> */
.L_x_24445:
        /* <DEDUP_REMOVED lines=31> */
.L_x_24447:
[----:B------:R-:W-:Y:S05]  /*1e290*/  BSYNC.RECONVERGENT B6 ;  /* 0x0000000000067941 */ /* 0x000fea0003800200 */
.L_x_24446:
[----:B------:R-:W0:Y:S01]  /*1e2a0*/  LDC.64 R2, c[0x0][0x740] ;  /* 0x0001d000ff027b82 */ /* 0x000e220000000a00 */
[----:B------:R1:W5:Y:S01]  /*1e2b0*/  LDG.E.U8 R16, desc[UR36][R16.64] ;  /* 0x0000002410107981 */ /* 0x000362000c1e1100 */
[----:B0-----:R-:W-:-:S04]  /*1e2c0*/  LOP3.LUT R5, R2, 0x3, RZ, 0xc0, !PT ;  /* 0x0000000302057812 */ /* 0x001fc800078ec0ff */
[----:B------:R-:W-:-:S04]  /*1e2d0*/  IADD3 R2, P0, PT, -R5, R2, RZ ;  /* 0x0000000205027210 */ /* 0x000fc80007f1e1ff */
[----:B------:R-:W-:-:S05]  /*1e2e0*/  IADD3.X R3, PT, PT, R3, -0x1, RZ, P0, !PT ;  /* 0xffffffff03037810 */ /* 0x000fca00007fe4ff */
[----:B------:R1:W5:Y:S01]  /*1e2f0*/  LDG.E R4, desc[UR36][R2.64] ;  /* 0x0000002402047981 */ /* 0x000362000c1e1900 */
[----:B------:R-:W-:Y:S01]  /*1e300*/  IMAD.SHL.U32 R7, R5, 0x8, RZ ;  /* 0x0000000805077824 */ /* 0x000fe200078e00ff */
[----:B------:R-:W-:-:S04]  /*1e310*/  MOV R0, 0xff ;  /* 0x000000ff00007802 */ /* 0x000fc80000000f00 */
[----:B------:R-:W-:-:S07]  /*1e320*/  SHF.L.U32 R9, R0, R7, RZ ;  /* 0x0000000700097219 */ /* 0x000fce00000006ff */
.L_x_24448:
        /* <DEDUP_REMOVED lines=11> */
.L_x_24423:
[----:B------:R-:W0:Y:S01]  /*1e3e0*/  LDCU.64 UR4, c[0x0][0x380] ;  /* 0x00007000ff0477ac */ /* 0x000e220008000a00 */
[----:B------:R-:W-:Y:S01]  /*1e3f0*/  VIMNMX.U32 R2, PT, PT, R22, 0x18, PT ;  /* 0x0000001816027848 */ /* 0x000fe20003fe0000 */
[----:B------:R-:W-:Y:S01]  /*1e400*/  BSSY B6, `(.L_x_24449) ;  /* 0x00006d2000067945 */ /* 0x000fe20003800000 */
        /* <DEDUP_REMOVED lines=306> */
.L_x_24451:
        /* <DEDUP_REMOVED lines=29> */
.L_x_24453:
[----:B------:R-:W-:Y:S05]  /*1f900*/  BSYNC.RECONVERGENT B7 ;  /* 0x0000000000077941 */ /* 0x000fea0003800200 */
.L_x_24452:
        /* <DEDUP_REMOVED lines=36> */
.L_x_24455:
        /* <DEDUP_REMOVED lines=17> */
.L_x_24456:
[----:B------:R-:W-:Y:S05]  /*1fc60*/  BSYNC.RECONVERGENT B0 ;  /* 0x0000000000007941 */ /* 0x000fea0003800200 */
.L_x_24454:
        /* <DEDUP_REMOVED lines=37> */
.L_x_24459:
        /* <DEDUP_REMOVED lines=18> */
.L_x_24460:
[----:B------:R-:W-:Y:S05]  /*1ffe0*/  BSYNC.RECONVERGENT B0 ;  /* 0x0000000000007941 */ /* 0x000fea0003800200 */
.L_x_24458:
        /* <DEDUP_REMOVED lines=37> */
.L_x_24462:
        /* <DEDUP_REMOVED lines=18> */
.L_x_24463:
[----:B------:R-:W-:Y:S05]  /*20360*/  BSYNC.RECONVERGENT B0 ;  /* 0x0000000000007941 */ /* 0x000fea0003800200 */
.L_x_24461:
        /* <DEDUP_REMOVED lines=37> */
.L_x_24465:
        /* <DEDUP_REMOVED lines=18> */
.L_x_24466:
[----:B------:R-:W-:Y:S05]  /*206e0*/  BSYNC.RECONVERGENT B0 ;  /* 0x0000000000007941 */ /* 0x000fea0003800200 */
.L_x_24464:
        /* <DEDUP_REMOVED lines=37> */
.L_x_24468:
        /* <DEDUP_REMOVED lines=18> */
.L_x_24469:
[----:B------:R-:W-:Y:S05]  /*20a60*/  BSYNC.RECONVERGENT B0 ;  /* 0x0000000000007941 */ /* 0x000fea0003800200 */
.L_x_24467:
        /* <DEDUP_REMOVED lines=37> */
.L_x_24471:
        /* <DEDUP_REMOVED lines=18> */
.L_x_24472:
[----:B------:R-:W-:Y:S05]  /*20de0*/  BSYNC.RECONVERGENT B0 ;  /* 0x0000000000007941 */ /* 0x000fea0003800200 */
.L_x_24470:
        /* <DEDUP_REMOVED lines=37> */
.L_x_24474:
        /* <DEDUP_REMOVED lines=18> */
.L_x_24475:
[----:B------:R-:W-:Y:S05]  /*21160*/  BSYNC.RECONVERGENT B0 ;  /* 0x0000000000007941 */ /* 0x000fea0003800200 */
.L_x_24473:
        /* <DEDUP_REMOVED lines=37> */
.L_x_24477:
        /* <DEDUP_REMOVED lines=18> */
.L_x_24478:
[----:B------:R-:W-:Y:S05]  /*214e0*/  BSYNC.RECONVERGENT B0 ;  /* 0x0000000000007941 */ /* 0x000fea0003800200 */
.L_x_24476:
        /* <DEDUP_REMOVED lines=37> */
.L_x_24480:
        /* <DEDUP_REMOVED lines=18> */
.L_x_24481:
[----:B------:R-:W-:Y:S05]  /*21860*/  BSYNC.RECONVERGENT B0 ;  /* 0x0000000000007941 */ /* 0x000fea0003800200 */
.L_x_24479:
        /* <DEDUP_REMOVED lines=37> */
.L_x_24483:
        /* <DEDUP_REMOVED lines=18> */
.L_x_24484:
[----:B------:R-:W-:Y:S05]  /*21be0*/  BSYNC.RECONVERGENT B0 ;  /* 0x0000000000007941 */ /* 0x000fea0003800200 */
.L_x_24482:
        /* <DEDUP_REMOVED lines=37> */
.L_x_24486:
        /* <DEDUP_REMOVED lines=18> */
.L_x_24487:
[----:B------:R-:W-:Y:S05]  /*21f60*/  BSYNC.RECONVERGENT B0 ;  /* 0x0000000000007941 */ /* 0x000fea0003800200 */
.L_x_24485:
        /* <DEDUP_REMOVED lines=37> */
.L_x_24489:
        /* <DEDUP_REMOVED lines=18> */
.L_x_24490:
[----:B------:R-:W-:Y:S05]  /*222e0*/  BSYNC.RECONVERGENT B0 ;  /* 0x0000000000007941 */ /* 0x000fea0003800200 */
.L_x_24488:
        /* <DEDUP_REMOVED lines=37> */
.L_x_24492:
        /* <DEDUP_REMOVED lines=18> */
.L_x_24493:
[----:B------:R-:W-:Y:S05]  /*22660*/  BSYNC.RECONVERGENT B0 ;  /* 0x0000000000007941 */ /* 0x000fea0003800200 */
.L_x_24491:
        /* <DEDUP_REMOVED lines=37> */
.L_x_24495:
        /* <DEDUP_REMOVED lines=18> */
.L_x_24496:
[----:B------:R-:W-:Y:S05]  /*229e0*/  BSYNC.RECONVERGENT B0 ;  /* 0x0000000000007941 */ /* 0x000fea0003800200 */
.L_x_24494:
        /* <DEDUP_REMOVED lines=37> */
.L_x_24498:
        /* <DEDUP_REMOVED lines=18> */
.L_x_24499:
[----:B------:R-:W-:Y:S05]  /*22d60*/  BSYNC.RECONVERGENT B0 ;  /* 0x0000000000007941 */ /* 0x000fea0003800200 */
.L_x_24497:
        /* <DEDUP_REMOVED lines=37> */
.L_x_24501:
        /* <DEDUP_REMOVED lines=18> */
.L_x_24502:
[----:B------:R-:W-:Y:S05]  /*230e0*/  BSYNC.RECONVERGENT B0 ;  /* 0x0000000000007941 */ /* 0x000fea0003800200 */
.L_x_24500:
        /* <DEDUP_REMOVED lines=37> */
.L_x_24504:
        /* <DEDUP_REMOVED lines=18> */
.L_x_24505:
[----:B------:R-:W-:Y:S05]  /*23460*/  BSYNC.RECONVERGENT B0 ;  /* 0x0000000000007941 */ /* 0x000fea0003800200 */
.L_x_24503:
        /* <DEDUP_REMOVED lines=37> */
.L_x_24507:
        /* <DEDUP_REMOVED lines=18> */
.L_x_24508:
[----:B------:R-:W-:Y:S05]  /*237e0*/  BSYNC.RECONVERGENT B0 ;  /* 0x0000000000007941 */ /* 0x000fea0003800200 */
.L_x_24506:
        /* <DEDUP_REMOVED lines=37> */
.L_x_24510:
        /* <DEDUP_REMOVED lines=18> */
.L_x_24511:
[----:B------:R-:W-:Y:S05]  /*23b60*/  BSYNC.RECONVERGENT B0 ;  /* 0x0000000000007941 */ /* 0x000fea0003800200 */
.L_x_24509:
        /* <DEDUP_REMOVED lines=37> */
.L_x_24513:
        /* <DEDUP_REMOVED lines=18> */
.L_x_24514:
[----:B------:R-:W-:Y:S05]  /*23ee0*/  BSYNC.RECONVERGENT B0 ;  /* 0x0000000000007941 */ /* 0x000fea0003800200 */
.L_x_24512:
        /* <DEDUP_REMOVED lines=37> */
.L_x_24516:
        /* <DEDUP_REMOVED lines=18> */
.L_x_24517:
[----:B------:R-:W-:Y:S05]  /*24260*/  BSYNC.RECONVERGENT B0 ;  /* 0x0000000000007941 */ /* 0x000fea0003800200 */
.L_x_24515:
        /* <DEDUP_REMOVED lines=37> */
.L_x_24519:
        /* <DEDUP_REMOVED lines=18> */
.L_x_24520:
[----:B------:R-:W-:Y:S05]  /*245e0*/  BSYNC.RECONVERGENT B0 ;  /* 0x0000000000007941 */ /* 0x000fea0003800200 */
.L_x_24518:
        /* <DEDUP_REMOVED lines=37> */
.L_x_24522:
        /* <DEDUP_REMOVED lines=18> */
.L_x_24523:
[----:B------:R-:W-:Y:S05]  /*24960*/  BSYNC.RECONVERGENT B0 ;  /* 0x0000000000007941 */ /* 0x000fea0003800200 */
.L_x_24521:
        /* <DEDUP_REMOVED lines=36> */
.L_x_24525:
        /* <DEDUP_REMOVED lines=16> */
.L_x_24526:
[----:B------:R-:W-:Y:S05]  /*24cb0*/  BSYNC.RECONVERGENT B0 ;  /* 0x0000000000007941 */ /* 0x000fea0003800200 */
.L_x_24524:
        /* <DEDUP_REMOVED lines=32> */
.L_x_24528:
[----:B------:R-:W-:Y:S01]  /*24ec0*/  MOV R8, R6 ;  /* 0x0000000600087202 */ /* 0x000fe20000000f00 */
[----:B------:R-:W-:Y:S01]  /*24ed0*/  IMAD.MOV.U32 R10, RZ, RZ, R7 ;  /* 0x000000ffff0a7224 */ /* 0x000fe200078e0007 */
[----:B------:R-:W-:-:S07]  /*24ee0*/  MOV R9, 0x24f00 ;  /* 0x00024f0000097802 */ /* 0x000fce0000000f00 */
[----:B------:R-:W-:Y:S05]  /*24ef0*/  CALL.REL.NOINC `($__internal_31_$__cuda_sm20_rem_u64) ;  /* 0x000001a800987944 */ /* 0x000fea0003c00000 */
[----:B------:R-:W-:Y:S01]  /*24f00*/  MOV R4, R0 ;  /* 0x0000000000047202 */ /* 0x000fe20000000f00 */
[----:B------:R-:W-:-:S07]  /*24f10*/  IMAD.MOV.U32 R5, RZ, RZ, R3 ;  /* 0x000000ffff057224 */ /* 0x000fce00078e0003 */
.L_x_24529:
[----:B------:R-:W-:Y:S05]  /*24f20*/  BSYNC.RECONVERGENT B0 ;  /* 0x0000000000007941 */ /* 0x000fea0003800200 */
.L_x_24527:
[----:B------:R-:W0:Y:S02]  /*24f30*/  LDCU.64 UR4, c[0x0][0x730] ;  /* 0x0000e600ff0477ac */ /* 0x000e240008000a00 */
[----:B0-----:R-:W-:Y:S02]  /*24f40*/  IMAD R3, R5, UR4, RZ ;  /* 0x0000000405037c24 */ /* 0x001fe4000f8e02ff */
[----:B------:R-:W-:-:S04]  /*24f50*/  IMAD.WIDE.U32 R20, R4, UR4, R20 ;  /* 0x0000000404147c25 */ /* 0x000fc8000f8e0014 */
[----:B------:R-:W-:-:S05]  /*24f60*/  IMAD R3, R4, UR5, R3 ;  /* 0x0000000504037c24 */ /* 0x000fca000f8e0203 */
[----:B------:R-:W-:-:S07]  /*24f70*/  IADD3 R21, PT, PT, R21, R3, RZ ;  /* 0x0000000315157210 */ /* 0x000fce0007ffe0ff */
.L_x_24457:
[----:B------:R-:W0:Y:S01]  /*24f80*/  LDC.64 R6, c[0x0][0x740] ;  /* 0x0001d000ff067b82 */ /* 0x000e220000000a00 */
[----:B------:R-:W1:Y:S02]  /*24f90*/  LDCU.64 UR4, c[0x0][0x580] ;  /* 0x0000b000ff0477ac */ /* 0x000e640008000a00 */
[----:B-1----:R-:W-:-:S04]  /*24fa0*/  IADD3 R4, P0, PT, R17, UR4, RZ ;  /* 0x0000000411047c10 */ /* 0x002fc8000ff1e0ff */
[----:B------:R-:W-:Y:S01]  /*24fb0*/  IADD3.X R5, PT, PT, RZ, UR5, RZ, P0, !PT ;  /* 0x00000005ff057c10 */ /* 0x000fe200087fe4ff */
[----:B0-----:R-:W-:-:S04]  /*24fc0*/  IMAD.IADD R3, R20, 0x1, R6 ;  /* 0x0000000114037824 */ /* 0x001fc800078e0206 */
[----:B------:R0:W5:Y:S01]  /*24fd0*/  LDG.E.U8 R4, desc[UR36][R4.64] ;  /* 0x0000002404047981 */ /* 0x000162000c1e1100 */
[----:B------:R-:W-:-:S04]  /*24fe0*/  LOP3.LUT R3, R3, 0x3, RZ, 0xc0, !PT ;  /* 0x0000000303037812 */ /* 0x000fc800078ec0ff */
[----:B------:R-:W-:-:S04]  /*24ff0*/  IADD3 R20, P1, P2, R20, R6, -R3 ;  /* 0x0000000614147210 */ /* 0x000fc80007a3e803 */
[----:B------:R-:W-:-:S05]  /*25000*/  IADD3.X R21, PT, PT, R21, -0x1, R7, P1, P2 ;  /* 0xffffffff15157810 */ /* 0x000fca0000fe4407 */
[----:B------:R0:W5:Y:S01]  /*25010*/  LDG.E R6, desc[UR36][R20.64] ;  /* 0x0000002414067981 */ /* 0x000162000c1e1900 */
[----:B------:R-:W-:Y:S01]  /*25020*/  IMAD.MOV.U32 R0, RZ, RZ, 0xff ;  /* 0x000000ffff007424 */ /* 0x000fe200078e00ff */
[----:B------:R-:W-:Y:S01]  /*25030*/  SHF.L.U32 R3, R3, 0x3, RZ ;  /* 0x0000000303037819 */ /* 0x000fe200000006ff */
[----:B------:R-:W-:Y:S03]  /*25040*/  BSSY B0, `(.L_x_24530) ;  /* 0x000000c000007945 */ /* 0x000fe60003800000 */
[----:B------:R-:W-:-:S07]  /*25050*/  SHF.L.U32 R9, R0, R3, RZ ;  /* 0x0000000300097219 */ /* 0x000fce00000006ff */
.L_x_24531:
        /* <DEDUP_REMOVED lines=11> */
.L_x_24530:
[----:B------:R-:W-:-:S07]  /*25110*/  IADD3 R16, PT, PT, R16, 0x80, RZ ;  /* 0x0000008010107810 */ /* 0x000fce0007ffe0ff */
.L_x_24450:
[----:B------:R-:W-:Y:S05]  /*25120*/  BSYNC B6 ;  /* 0x0000000000067941 */ /* 0x000fea0003800000 */
.L_x_24449:
[----:B------:R-:W1:Y:S01]  /*25130*/  LDCU.64 UR4, c[0x0][0x380] ;  /* 0x00007000ff0477ac */ /* 0x000e620008000a00 */
[----:B------:R-:W-:Y:S01]  /*25140*/  BSSY B6, `(.L_x_24532) ;  /* 0x00006cd000067945 */ /* 0x000fe20003800000 */
        /* <DEDUP_REMOVED lines=301> */
.L_x_24534:
        /* <DEDUP_REMOVED lines=29> */
.L_x_24536:
[----:B------:R-:W-:Y:S05]  /*265f0*/  BSYNC.RECONVERGENT B7 ;  /* 0x0000000000077941 */ /* 0x000fea0003800200 */
.L_x_24535:
        /* <DEDUP_REMOVED lines=36> */
.L_x_24538:
        /* <DEDUP_REMOVED lines=17> */
.L_x_24539:
[----:B------:R-:W-:Y:S05]  /*26950*/  BSYNC.RECONVERGENT B0 ;  /* 0x0000000000007941 */ /* 0x000fea0003800200 */
.L_x_24537:
        /* <DEDUP_REMOVED lines=37> */
.L_x_24542:
        /* <DEDUP_REMOVED lines=18> */
.L_x_24543:
[----:B------:R-:W-:Y:S05]  /*26cd0*/  BSYNC.RECONVERGENT B0 ;  /* 0x0000000000007941 */ /* 0x000fea0003800200 */
.L_x_24541:
        /* <DEDUP_REMOVED lines=37> */
.L_x_24545:
        /* <DEDUP_REMOVED lines=18> */
.L_x_24546:
[----:B------:R-:W-:Y:S05]  /*27050*/  BSYNC.RECONVERGENT B0 ;  /* 0x0000000000007941 */ /* 0x000fea0003800200 */
.L_x_24544:
        /* <DEDUP_REMOVED lines=37> */
.L_x_24548:
        /* <DEDUP_REMOVED lines=18> */
.L_x_24549:
[----:B------:R-:W-:Y:S05]  /*273d0*/  BSYNC.RECONVERGENT B0 ;  /* 0x0000000000007941 */ /* 0x000fea0003800200 */
.L_x_24547:
        /* <DEDUP_REMOVED lines=37> */
.L_x_24551:
        /* <DEDUP_REMOVED lines=18> */
.L_x_24552:
[----:B------:R-:W-:Y:S05]  /*27750*/  BSYNC.RECONVERGENT B0 ;  /* 0x0000000000007941 */ /* 0x000fea0003800200 */
.L_x_24550:
        /* <DEDUP_REMOVED lines=37> */
.L_x_24554:
        /* <DEDUP_REMOVED lines=18> */
.L_x_24555:
[----:B------:R-:W-:Y:S05]  /*27ad0*/  BSYNC.RECONVERGENT B0 ;  /* 0x0000000000007941 */ /* 0x000fea0003800200 */
.L_x_24553:
        /* <DEDUP_REMOVED lines=30> */
[----:B------:R-:W-:-:S12]  /*27cc0*/  HFMA2 R3, -RZ, RZ, 0, 0 ;  /* 0x00000000ff037431 */ /* 0x000fd800000001ff */
[----:B------:R-:W-:Y:S02]  /*27cd0*/  @P1 IADD3 R0, PT, PT, R0, 0x1, RZ ;  /* 0x0000000100001810 */ /* 0x000fe40007ffe0ff */
[----:B------:R-:W-:-:S05]  /*27ce0*/  @!P2 LOP3.LUT R0, RZ, UR4, RZ, 0x33, !PT ;  /* 0x00000004ff00ac12 */ /* 0x000fca000f8e33ff */
[----:B------:R-:W-:-:S04]  /*27cf0*/  IMAD.MOV R5, RZ, RZ, -R0 ;  /* 0x000000ffff057224 */ /* 0x000fc800078e0a00 */
[----:B------:R-:W-:Y:S01]  /*27d00*/  IMAD R4, R5, UR4, R12 ;  /* 0x0000000405047c24 */ /* 0x000fe2000f8e020c */
[----:B------:R-:W-:Y:S01]  /*27d10*/  MOV R12, R0 ;  /* 0x00000000000c7202 */ /* 0x000fe20000000f00 */
[----:B------:R-:W-:Y:S06]  /*27d20*/  BRA `(.L_x_24558) ;  /* 0x0000000000487947 */ /* 0x000fec0003800000 */
.L_x_24557:
[----:B------:R-:W0:Y:S01]  /*27d30*/  LDCU.64 UR4, c[0x0][0x5d8] ;  /* 0x0000bb00ff0477ac */ /* 0x000e220008000a00 */
[----:B------:R-:W-:Y:S02]  /*27d40*/  MOV R10, R12 ;  /* 0x0000000c000a7202 */ /* 0x000fe40000000f00 */
        /* <DEDUP_REMOVED lines=16> */
.L_x_24558:
[----:B------:R-:W-:Y:S05]  /*27e50*/  BSYNC.RECONVERGENT B0 ;  /* 0x0000000000007941 */ /* 0x000fea0003800200 */
.L_x_24556:
        /* <DEDUP_REMOVED lines=37> */
.L_x_24560:
[----:B------:R-:W0:Y:S01]  /*280b0*/  LDCU.64 UR4, c[0x0][0x5e0] ;  /* 0x0000bc00ff0477ac */ /* 0x000e220008000a00 */
[----:B------:R-:W-:Y:S02]  /*280c0*/  MOV R10, R12 ;  /* 0x0000000c000a7202 */ /* 0x000fe40000000f00 */
[----:B------:R-:W-:Y:S02]  /*280d0*/  MOV R9, R13 ;  /* 0x0000000d00097202 */ /* 0x000fe40000000f00 */
[----:B------:R-:W-:Y:S01]  /*280e0*/  MOV R0, 0x28120 ;  /* 0x0002812000007802 */ /* 0x000fe20000000f00 */
[----:B0-----:R-:W-:Y:S01]  /*280f0*/  IMAD.U32 R4, RZ, RZ, UR4 ;  /* 0x00000004ff047e24 */ /* 0x001fe2000f8e00ff */
[----:B------:R-:W-:-:S07]  /*28100*/  MOV R3, UR5 ;  /* 0x0000000500037c02 */ /* 0x000fce0008000f00 */
[----:B------:R-:W-:Y:S05]  /*28110*/  CALL.REL.NOINC `($__internal_30_$__cuda_sm20_div_u64) ;  /* 0x0000017000f07944 */ /* 0x000fea0003c00000 */
        /* <DEDUP_REMOVED lines=11> */
.L_x_24561:
[----:B------:R-:W-:Y:S05]  /*281d0*/  BSYNC.RECONVERGENT B0 ;  /* 0x0000000000007941 */ /* 0x000fea0003800200 */
.L_x_24559:
        /* <DEDUP_REMOVED lines=37> */
.L_x_24563:
[----:B------:R-:W0:Y:S01]  /*28430*/  LDCU.64 UR4, c[0x0][0x5e8] ;  /* 0x0000bd00ff0477ac */ /* 0x000e220008000a00 */
[----:B------:R-:W-:Y:S01]  /*28440*/  IMAD.MOV.U32 R10, RZ, RZ, R12 ;  /* 0x000000ffff0a7224 */ /* 0x000fe200078e000c */
[----:B------:R-:W-:Y:S01]  /*28450*/  MOV R0, 0x284a0 ;  /* 0x000284a000007802 */ /* 0x000fe20000000f00 */
[----:B------:R-:W-:Y:S01]  /*28460*/  IMAD.MOV.U32 R9, RZ, RZ, R13 ;  /* 0x000000ffff097224 */ /* 0x000fe200078e000d */
[----:B0-----:R-:W-:Y:S02]  /*28470*/  MOV R4, UR4 ;  /* 0x0000000400047c02 */ /* 0x001fe40008000f00 */
[----:B------:R-:W-:-:S07]  /*28480*/  MOV R3, UR5 ;  /* 0x0000000500037c02 */ /* 0x000fce0008000f00 */
[----:B------:R-:W-:Y:S05]  /*28490*/  CALL.REL.NOINC `($__internal_30_$__cuda_sm20_div_u64) ;  /* 0x0000017000107944 */ /* 0x000fea0003c00000 */
        /* <DEDUP_REMOVED lines=11> */
.L_x_24564:
[----:B------:R-:W-:Y:S05]  /*28550*/  BSYNC.RECONVERGENT B0 ;  /* 0x0000000000007941 */ /* 0x000fea0003800200 */
.L_x_24562:
        /* <DEDUP_REMOVED lines=37> */
.L_x_24566:
        /* <DEDUP_REMOVED lines=18> */
.L_x_24567:
[----:B------:R-:W-:Y:S05]  /*288d0*/  BSYNC.RECONVERGENT B0 ;  /* 0x0000000000007941 */ /* 0x000fea0003800200 */
.L_x_24565:
        /* <DEDUP_REMOVED lines=37> */
.L_x_24569:
        /* <DEDUP_REMOVED lines=18> */
.L_x_24570:
[----:B------:R-:W-:Y:S05]  /*28c50*/  BSYNC.RECONVERGENT B0 ;  /* 0x0000000000007941 */ /* 0x000fea0003800200 */
.L_x_24568:
        /* <DEDUP_REMOVED lines=37> */
.L_x_24572:
        /* <DEDUP_REMOVED lines=18> */
.L_x_24573:
[----:B------:R-:W-:Y:S05]  /*28fd0*/  BSYNC.RECONVERGENT B0 ;  /* 0x0000000000007941 */ /* 0x000fea0003800200 */
.L_x_24571:
        /* <DEDUP_REMOVED lines=37> */
.L_x_24575:
        /* <DEDUP_REMOVED lines=18> */
.L_x_24576:
[----:B------:R-:W-:Y:S05]  /*29350*/  BSYNC.RECONVERGENT B0 ;  /* 0x0000000000007941 */ /* 0x000fea0003800200 */
.L_x_24574:
        /* <DEDUP_REMOVED lines=37> */
.L_x_24578:
        /* <DEDUP_REMOVED lines=18> */
.L_x_24579:
[----:B------:R-:W-:Y:S05]  /*296d0*/  BSYNC.RECONVERGENT B0 ;  /* 0x0000000000007941 */ /* 0x000fea0003800200 */
.L_x_24577:
        /* <DEDUP_REMOVED lines=37> */
.L_x_24581:
        /* <DEDUP_REMOVED lines=18> */
.L_x_24582:
[----:B------:R-:W-:Y:S05]  /*29a50*/  BSYNC.RECONVERGENT B0 ;  /* 0x0000000000007941 */ /* 0x000fea0003800200 */
.L_x_24580:
        /* <DEDUP_REMOVED lines=37> */
.L_x_24584:
        /* <DEDUP_REMOVED lines=18> */
.L_x_24585:
[----:B------:R-:W-:Y:S05]  /*29dd0*/  BSYNC.RECONVERGENT B0 ;  /* 0x0000000000007941 */ /* 0x000fea0003800200 */
.L_x_24583:
        /* <DEDUP_REMOVED lines=37> */
.L_x_24587:
        /* <DEDUP_REMOVED lines=18> */
.L_x_24588:
[----:B------:R-:W-:Y:S05]  /*2a150*/  BSYNC.RECONVERGENT B0 ;  /* 0x0000000000007941 */ /* 0x000fea0003800200 */
.L_x_24586:
        /* <DEDUP_REMOVED lines=37> */
.L_x_24590:
        /* <DEDUP_REMOVED lines=18> */
.L_x_24591:
[----:B------:R-:W-:Y:S05]  /*2a4d0*/  BSYNC.RECONVERGENT B0 ;  /* 0x0000000000007941 */ /* 0x000fea0003800200 */
.L_x_24589:
        /* <DEDUP_REMOVED lines=37> */
.L_x_24593:
        /* <DEDUP_REMOVED lines=18> */
.L_x_24594:
[----:B------:R-:W-:Y:S05]  /*2a850*/  BSYNC.RECONVERGENT B0 ;  /* 0x0000000000007941 */ /* 0x000fea0003800200 */
.L_x_24592:
        /* <DEDUP_REMOVED lines=37> */
.L_x_24596:
        /* <DEDUP_REMOVED lines=18> */
.L_x_24597:
[----:B------:R-:W-:Y:S05]  /*2abd0*/  BSYNC.RECONVERGENT B0 ;  /* 0x0000000000007941 */ /* 0x000fea0003800200 */
.L_x_24595:
        /* <DEDUP_REMOVED lines=37> */
.L_x_24599:
        /* <DEDUP_REMOVED lines=18> */
.L_x_24600:
[----:B------:R-:W-:Y:S05]  /*2af50*/  BSYNC.RECONVERGENT B0 ;  /* 0x0000000000007941 */ /* 0x000fea0003800200 */
.L_x_24598:
        /* <DEDUP_REMOVED lines=37> */
.L_x_24602:
        /* <DEDUP_REMOVED lines=18> */
.L_x_24603:
[----:B------:R-:W-:Y:S05]  /*2b2d0*/  BSYNC.RECONVERGENT B0 ;  /* 0x0000000000007941 */ /* 0x000fea0003800200 */
.L_x_24601:
        /* <DEDUP_REMOVED lines=37> */
.L_x_24605:
        /* <DEDUP_REMOVED lines=18> */
.L_x_24606:
[----:B------:R-:W-:Y:S05]  /*2b650*/  BSYNC.RECONVERGENT B0 ;  /* 0x0000000000007941 */ /* 0x000fea0003800200 */
.L_x_24604:
        /* <DEDUP_REMOVED lines=36> */
.L_x_24608:
        /* <DEDUP_REMOVED lines=16> */
.L_x_24609:
[----:B------:R-:W-:Y:S05]  /*2b9a0*/  BSYNC.RECONVERGENT B0 ;  /* 0x0000000000007941 */ /* 0x000fea0003800200 */
.L_x_24607:
        /* <DEDUP_REMOVED lines=32> */
.L_x_24611:
[----:B------:R-:W-:Y:S01]  /*2bbb0*/  IMAD.MOV.U32 R8, RZ, RZ, R6 ;  /* 0x000000ffff087224 */ /* 0x000fe200078e0006 */
[----:B------:R-:W-:Y:S02]  /*2bbc0*/  MOV R10, R7 ;  /* 0x00000007000a7202 */ /* 0x000fe40000000f00 */
[----:B------:R-:W-:-:S07]  /*2bbd0*/  MOV R9, 0x2bbf0 ;  /* 0x0002bbf000097802 */ /* 0x000fce0000000f00 */
[----:B------:R-:W-:Y:S05]  /*2bbe0*/  CALL.REL.NOINC `($__internal_31_$__cuda_sm20_rem_u64) ;  /* 0x0000013c005c7944 */ /* 0x000fea0003c00000 */
[----:B------:R-:W-:Y:S01]  /*2bbf0*/  MOV R4, R0 ;  /* 0x0000000000047202 */ /* 0x000fe20000000f00 */
[----:B------:R-:W-:-:S07]  /*2bc00*/  IMAD.MOV.U32 R5, RZ, RZ, R3 ;  /* 0x000000ffff057224 */ /* 0x000fce00078e0003 */
.L_x_24612:
[----:B------:R-:W-:Y:S05]  /*2bc10*/  BSYNC.RECONVERGENT B0 ;  /* 0x0000000000007941 */ /* 0x000fea0003800200 */
.L_x_24610:
[----:B------:R-:W0:Y:S02]  /*2bc20*/  LDCU.64 UR4, c[0x0][0x730] ;  /* 0x0000e600ff0477ac */ /* 0x000e240008000a00 */
[----:B0-----:R-:W-:Y:S02]  /*2bc30*/  IMAD R3, R5, UR4, RZ ;  /* 0x0000000405037c24 */ /* 0x001fe4000f8e02ff */
[----:B------:R-:W-:-:S04]  /*2bc40*/  IMAD.WIDE.U32 R20, R4, UR4, R20 ;  /* 0x0000000404147c25 */ /* 0x000fc8000f8e0014 */
[----:B------:R-:W-:-:S05]  /*2bc50*/  IMAD R3, R4, UR5, R3 ;  /* 0x0000000504037c24 */ /* 0x000fca000f8e0203 */
[----:B------:R-:W-:-:S07]  /*2bc60*/  IADD3 R21, PT, PT, R21, R3, RZ ;  /* 0x0000000315157210 */ /* 0x000fce0007ffe0ff */
.L_x_24540:
[----:B------:R-:W0:Y:S01]  /*2bc70*/  LDC.64 R6, c[0x0][0x740] ;  /* 0x0001d000ff067b82 */ /* 0x000e220000000a00 */
[----:B------:R-:W1:Y:S02]  /*2bc80*/  LDCU.64 UR4, c[0x0][0x580] ;  /* 0x0000b000ff0477ac */ /* 0x000e640008000a00 */
[----:B-1----:R-:W-:Y:S02]  /*2bc90*/  IADD3 R4, P0, PT, R17, UR4, RZ ;  /* 0x0000000411047c10 */ /* 0x002fe4000ff1e0ff */
[----:B0-----:R-:W-:-:S03]  /*2bca0*/  IADD3 R3, PT, PT, R20, R6, RZ ;  /* 0x0000000614037210 */ /* 0x001fc60007ffe0ff */
[----:B------:R-:W-:Y:S01]  /*2bcb0*/  IMAD.X R5, RZ, RZ, UR5, P0 ;  /* 0x00000005ff057e24 */ /* 0x000fe200080e06ff */
[----:B------:R-:W-:-:S04]  /*2bcc0*/  LOP3.LUT R3, R3, 0x3, RZ, 0xc0, !PT ;  /* 0x0000000303037812 */ /* 0x000fc800078ec0ff */
[----:B------:R0:W5:Y:S01]  /*2bcd0*/  LDG.E.U8 R4, desc[UR36][R4.64] ;  /* 0x0000002404047981 */ /* 0x000162000c1e1100 */
[----:B------:R-:W-:-:S04]  /*2bce0*/  IADD3 R20, P1, P2, R20, R6, -R3 ;  /* 0x0000000614147210 */ /* 0x000fc80007a3e803 */
[----:B------:R-:W-:-:S05]  /*2bcf0*/  IADD3.X R21, PT, PT, R21, -0x1, R7, P1, P2 ;  /* 0xffffffff15157810 */ /* 0x000fca0000fe4407 */
[----:B------:R0:W5:Y:S01]  /*2bd00*/  LDG.E R6, desc[UR36][R20.64] ;  /* 0x0000002414067981 */ /* 0x000162000c1e1900 */
[----:B------:R-:W-:Y:S01]  /*2bd10*/  HFMA2 R0, -RZ, RZ, 0, 1.5199184417724609375e-05 ;  /* 0x000000ffff007431 */ /* 0x000fe200000001ff */
[----:B------:R-:W-:Y:S01]  /*2bd20*/  SHF.L.U32 R3, R3, 0x3, RZ ;  /* 0x0000000303037819 */ /* 0x000fe200000006ff */
[----:B------:R-:W-:Y:S03]  /*2bd30*/  BSSY B0, `(.L_x_24613) ;  /* 0x000000c000007945 */ /* 0x000fe60003800000 */
[----:B------:R-:W-:-:S07]  /*2bd40*/  SHF.L.U32 R9, R0, R3, RZ ;  /* 0x0000000300097219 */ /* 0x000fce00000006ff */
.L_x_24614:
        /* <DEDUP_REMOVED lines=11> */
.L_x_24613:
[----:B------:R-:W-:-:S07]  /*2be00*/  IADD3 R16, PT, PT, R16, 0x80, RZ ;  /* 0x0000008010107810 */ /* 0x000fce0007ffe0ff */
.L_x_24533:
[----:B------:R-:W-:Y:S05]  /*2be10*/  BSYNC B6 ;  /* 0x0000000000067941 */ /* 0x000fea0003800000 */
.L_x_24532:
        /* <DEDUP_REMOVED lines=303> */
.L_x_24617:
        /* <DEDUP_REMOVED lines=29> */
.L_x_24619:
[----:B------:R-:W-:Y:S05]  /*2d2e0*/  BSYNC.RECONVERGENT B7 ;  /* 0x0000000000077941 */ /* 0x000fea0003800200 */
.L_x_24618:
        /* <DEDUP_REMOVED lines=36> */
.L_x_24621:
        /* <DEDUP_REMOVED lines=17> */
.L_x_24622:
[----:B------:R-:W-:Y:S05]  /*2d640*/  BSYNC.RECONVERGENT B0 ;  /* 0x0000000000007941 */ /* 0x000fea0003800200 */
.L_x_24620:
        /* <DEDUP_REMOVED lines=37> */
.L_x_24625:
        /* <DEDUP_REMOVED lines=18> */
.L_x_24626:
[----:B------:R-:W-:Y:S05]  /*2d9c0*/  BSYNC.RECONVERGENT B0 ;  /* 0x0000000000007941 */ /* 0x000fea0003800200 */
.L_x_24624:
        /* <DEDUP_REMOVED lines=37> */
.L_x_24628:
        /* <DEDUP_REMOVED lines=18> */
.L_x_24629:
[----:B------:R-:W-:Y:S05]  /*2dd40*/  BSYNC.RECONVERGENT B0 ;  /* 0x0000000000007941 */ /* 0x000fea0003800200 */
.L_x_24627:
        /* <DEDUP_REMOVED lines=37> */
.L_x_24631:
        /* <DEDUP_REMOVED lines=18> */
.L_x_24632:
[----:B------:R-:W-:Y:S05]  /*2e0c0*/  BSYNC.RECONVERGENT B0 ;  /* 0x0000000000007941 */ /* 0x000fea0003800200 */
.L_x_24630:
        /* <DEDUP_REMOVED lines=37> */
.L_x_24634:
        /* <DEDUP_REMOVED lines=18> */
.L_x_24635:
[----:B------:R-:W-:Y:S05]  /*2e440*/  BSYNC.RECONVERGENT B0 ;  /* 0x0000000000007941 */ /* 0x000fea0003800200 */
.L_x_24633:
        /* <DEDUP_REMOVED lines=37> */
.L_x_24637:
        /* <DEDUP_REMOVED lines=18> */
.L_x_24638:
[----:B------:R-:W-:Y:S05]  /*2e7c0*/  BSYNC.RECONVERGENT B0 ;  /* 0x0000000000007941 */ /* 0x000fea0003800200 */
.L_x_24636:
        /* <DEDUP_REMOVED lines=37> */
.L_x_24640:
        /* <DEDUP_REMOVED lines=18> */
.L_x_24641:
[----:B------:R-:W-:Y:S05]  /*2eb40*/  BSYNC.RECONVERGENT B0 ;  /* 0x0000000000007941 */ /* 0x000fea0003800200 */
.L_x_24639:
        /* <DEDUP_REMOVED lines=37> */
.L_x_24643:
        /* <DEDUP_REMOVED lines=18> */
.L_x_24644:
[----:B------:R-:W-:Y:S05]  /*2eec0*/  BSYNC.RECONVERGENT B0 ;  /* 0x0000000000007941 */ /* 0x000fea0003800200 */
.L_x_24642:
        /* <DEDUP_REMOVED lines=37> */
.L_x_24646:
        /* <DEDUP_REMOVED lines=18> */
.L_x_24647:
[----:B------:R-:W-:Y:S05]  /*2f240*/  BSYNC.RECONVERGENT B0 ;  /* 0x0000000000007941 */ /* 0x000fea0003800200 */
.L_x_24645:
        /* <DEDUP_REMOVED lines=37> */
.L_x_24649:
        /* <DEDUP_REMOVED lines=18> */
.L_x_24650:
[----:B------:R-:W-:Y:S05]  /*2f5c0*/  BSYNC.RECONVERGENT B0 ;  /* 0x0000000000007941 */ /* 0x000fea0003800200 */
.L_x_24648:
        /* <DEDUP_REMOVED lines=37> */
.L_x_24652:
        /* <DEDUP_REMOVED lines=18> */
.L_x_24653:
[----:B------:R-:W-:Y:S05]  /*2f940*/  BSYNC.RECONVERGENT B0 ;  /* 0x0000000000007941 */ /* 0x000fea0003800200 */
.L_x_24651:
        /* <DEDUP_REMOVED lines=37> */
.L_x_24655:
        /* <DEDUP_REMOVED lines=18> */
.L_x_24656:
[----:B------:R-:W-:Y:S05]  /*2fcc0*/  BSYNC.RECONVERGENT B0 ;  /* 0x0000000000007941 */ /* 0x000fea0003800200 */
.L_x_24654:
        /* <DEDUP_REMOVED lines=37> */
.L_x_24658:
        /* <DEDUP_REMOVED lines=18> */
.L_x_24659:
[----:B------:R-:W-:Y:S05]  /*30040*/  BSYNC.RECONVERGENT B0 ;  /* 0x0000000000007941 */ /* 0x000fea0003800200 */
.L_x_24657:
        /* <DEDUP_REMOVED lines=37> */
.L_x_24661:
        /* <DEDUP_REMOVED lines=18> */
.L_x_24662:
[----:B------:R-:W-:Y:S05]  /*303c0*/  BSYNC.RECONVERGENT B0 ;  /* 0x0000000000007941 */ /* 0x000fea0003800200 */
.L_x_24660:
        /* <DEDUP_REMOVED lines=37> */
.L_x_24664:
        /* <DEDUP_REMOVED lines=18> */
.L_x_24665:
[----:B------:R-:W-:Y:S05]  /*30740*/  BSYNC.RECONVERGENT B0 ;  /* 0x0000000000007941 */ /* 0x000fea0003800200 */
.L_x_24663:
        /* <DEDUP_REMOVED lines=37> */
.L_x_24667:
        /* <DEDUP_REMOVED lines=18> */
.L_x_24668:
[----:B------:R-:W-:Y:S05]  /*30ac0*/  BSYNC.RECONVERGENT B0 ;  /* 0x0000000000007941 */ /* 0x000fea0003800200 */
.L_x_24666:
        /* <DEDUP_REMOVED lines=37> */
.L_x_24670:
        /* <DEDUP_REMOVED lines=18> */
.L_x_24671:
[----:B------:R-:W-:Y:S05]  /*30e40*/  BSYNC.RECONVERGENT B0 ;  /* 0x0000000000007941 */ /* 0x000fea0003800200 */
.L_x_24669:
        /* <DEDUP_REMOVED lines=37> */
.L_x_24673:
        /* <DEDUP_REMOVED lines=18> */
.L_x_24674:
[----:B------:R-:W-:Y:S05]  /*311c0*/  BSYNC.RECONVERGENT B0 ;  /* 0x0000000000007941 */ /* 0x000fea0003800200 */
.L_x_24672:
        /* <DEDUP_REMOVED lines=37> */
.L_x_24676:
        /* <DEDUP_REMOVED lines=18> */
.L_x_24677:
[----:B------:R-:W-:Y:S05]  /*31540*/  BSYNC.RECONVERGENT B0 ;  /* 0x0000000000007941 */ /* 0x000fea0003800200 */
.L_x_24675:
        /* <DEDUP_REMOVED lines=37> */
.L_x_24679:
        /* <DEDUP_REMOVED lines=18> */
.L_x_24680:
[----:B------:R-:W-:Y:S05]  /*318c0*/  BSYNC.RECONVERGENT B0 ;  /* 0x0000000000007941 */ /* 0x000fea0003800200 */
.L_x_24678:
        /* <DEDUP_REMOVED lines=37> */
.L_x_24682:
        /* <DEDUP_REMOVED lines=18> */
.L_x_24683:
[----:B------:R-:W-:Y:S05]  /*31c40*/  BSYNC.RECONVERGENT B0 ;  /* 0x0000000000007941 */ /* 0x000fea0003800200 */
.L_x_24681:
        /* <DEDUP_REMOVED lines=37> */
.L_x_24685:
        /* <DEDUP_REMOVED lines=18> */
.L_x_24686:
[----:B------:R-:W-:Y:S05]  /*31fc0*/  BSYNC.RECONVERGENT B0 ;  /* 0x0000000000007941 */ /* 0x000fea0003800200 */
.L_x_24684:
        /* <DEDUP_REMOVED lines=37> */
.L_x_24688:
        /* <DEDUP_REMOVED lines=18> */
.L_x_24689:
[----:B------:R-:W-:Y:S05]  /*32340*/  BSYNC.RECONVERGENT B0 ;  /* 0x0000000000007941 */ /* 0x000fea0003800200 */
.L_x_24687:
        /* <DEDUP_REMOVED lines=36> */
.L_x_24691:
        /* <DEDUP_REMOVED lines=16> */
.L_x_24692:
[----:B------:R-:W-:Y:S05]  /*32690*/  BSYNC.RECONVERGENT B0 ;  /* 0x0000000000007941 */ /* 0x000fea0003800200 */
.L_x_24690:
        /* <DEDUP_REMOVED lines=32> */
.L_x_24694:
[----:B------:R-:W-:Y:S01]  /*328a0*/  IMAD.MOV.U32 R8, RZ, RZ, R6 ;  /* 0x000000ffff087224 */ /* 0x000fe200078e0006 */
[----:B------:R-:W-:Y:S02]  /*328b0*/  MOV R10, R7 ;  /* 0x00000007000a7202 */ /* 0x000fe40000000f00 */
[----:B------:R-:W-:-:S07]  /*328c0*/  MOV R9, 0x328e0 ;  /* 0x000328e000097802 */ /* 0x000fce0000000f00 */
[----:B------:R-:W-:Y:S05]  /*328d0*/  CALL.REL.NOINC `($__internal_31_$__cuda_sm20_rem_u64) ;  /* 0x000000d000207944 */ /* 0x000fea0003c00000 */
[----:B------:R-:W-:Y:S01]  /*328e0*/  MOV R4, R0 ;  /* 0x0000000000047202 */ /* 0x000fe20000000f00 */
[----:B------:R-:W-:-:S07]  /*328f0*/  IMAD.MOV.U32 R5, RZ, RZ, R3 ;  /* 0x000000ffff057224 */ /* 0x000fce00078e0003 */
.L_x_24695:
[----:B------:R-:W-:Y:S05]  /*32900*/  BSYNC.RECONVERGENT B0 ;  /* 0x0000000000007941 */ /* 0x000fea0003800200 */
.L_x_24693:
[----:B------:R-:W0:Y:S02]  /*32910*/  LDCU.64 UR4, c[0x0][0x730] ;  /* 0x0000e600ff0477ac */ /* 0x000e240008000a00 */
[----:B0-----:R-:W-:Y:S02]  /*32920*/  IMAD R3, R5, UR4, RZ ;  /* 0x0000000405037c24 */ /* 0x001fe4000f8e02ff */
[----:B------:R-:W-:-:S04]  /*32930*/  IMAD.WIDE.U32 R20, R4, UR4, R20 ;  /* 0x0000000404147c25 */ /* 0x000fc8000f8e0014 */
[----:B------:R-:W-:-:S05]  /*32940*/  IMAD R3, R4, UR5, R3 ;  /* 0x0000000504037c24 */ /* 0x000fca000f8e0203 */
[----:B------:R-:W-:-:S07]  /*32950*/  IADD3 R21, PT, PT, R21, R3, RZ ;  /* 0x0000000315157210 */ /* 0x000fce0007ffe0ff */
.L_x_24623:
        /* <DEDUP_REMOVED lines=14> */
.L_x_24697:
        /* <DEDUP_REMOVED lines=11> */
.L_x_24696:
[----:B------:R-:W-:-:S07]  /*32af0*/  IADD3 R16, PT, PT, R16, 0x80, RZ ;  /* 0x0000008010107810 */ /* 0x000fce0007ffe0ff */
.L_x_24616:
[----:B------:R-:W-:Y:S05]  /*32b00*/  BSYNC B6 ;  /* 0x0000000000067941 */ /* 0x000fea0003800000 */
.L_x_24615:
        /* <DEDUP_REMOVED lines=302> */
.L_x_24698:
        /* <DEDUP_REMOVED lines=31> */
.L_x_24700:
[----:B------:R-:W-:Y:S05]  /*33fe0*/  BSYNC.RECONVERGENT B6 ;  /* 0x0000000000067941 */ /* 0x000fea0003800200 */
.L_x_24699:
        /* <DEDUP_REMOVED lines=37> */
.L_x_24702:
        /* <DEDUP_REMOVED lines=17> */
.L_x_24703:
[----:B------:R-:W-:Y:S05]  /*34350*/  BSYNC.RECONVERGENT B0 ;  /* 0x0000000000007941 */ /* 0x000fea0003800200 */
.L_x_24701:
        /* <DEDUP_REMOVED lines=37> */
.L_x_24706:
        /* <DEDUP_REMOVED lines=18> */
.L_x_24707:
[----:B------:R-:W-:Y:S05]  /*346d0*/  BSYNC.RECONVERGENT B0 ;  /* 0x0000000000007941 */ /* 0x000fea0003800200 */
.L_x_24705:
        /* <DEDUP_REMOVED lines=38> */
.L_x_24709:
        /* <DEDUP_REMOVED lines=18> */
.L_x_24710:
[----:B------:R-:W-:Y:S05]  /*34a60*/  BSYNC.RECONVERGENT B0 ;  /* 0x0000000000007941 */ /* 0x000fea0003800200 */
.L_x_24708:
        /* <DEDUP_REMOVED lines=38> */
.L_x_24712:
        /* <DEDUP_REMOVED lines=18> */
.L_x_24713:
[----:B------:R-:W-:Y:S05]  /*34df0*/  BSYNC.RECONVERGENT B0 ;  /* 0x0000000000007941 */ /* 0x000fea0003800200 */
.L_x_24711:
        /* <DEDUP_REMOVED lines=38> */
.L_x_24715:
        /* <DEDUP_REMOVED lines=18> */
.L_x_24716:
[----:B------:R-:W-:Y:S05]  /*35180*/  BSYNC.RECONVERGENT B0 ;  /* 0x0000000000007941 */ /* 0x000fea0003800200 */
.L_x_24714:
        /* <DEDUP_REMOVED lines=38> */
.L_x_24718:
        /* <DEDUP_REMOVED lines=18> */
.L_x_24719:
[----:B------:R-:W-:Y:S05]  /*35510*/  BSYNC.RECONVERGENT B0 ;  /* 0x0000000000007941 */ /* 0x000fea0003800200 */
.L_x_24717:
        /* <DEDUP_REMOVED lines=38> */
.L_x_24721:
        /* <DEDUP_REMOVED lines=18> */
.L_x_24722:
[----:B------:R-:W-:Y:S05]  /*358a0*/  BSYNC.RECONVERGENT B0 ;  /* 0x0000000000007941 */ /* 0x000fea0003800200 */
.L_x_24720:
        /* <DEDUP_REMOVED lines=38> */
.L_x_24724:
        /* <DEDUP_REMOVED lines=18> */
.L_x_24725:
[----:B------:R-:W-:Y:S05]  /*35c30*/  BSYNC.RECONVERGENT B0 ;  /* 0x0000000000007941 */ /* 0x000fea0003800200 */
.L_x_24723:
        /* <DEDUP_REMOVED lines=38> */
.L_x_24727:
        /* <DEDUP_REMOVED lines=18> */
.L_x_24728:
[----:B------:R-:W-:Y:S05]  /*35fc0*/  BSYNC.RECONVERGENT B0 ;  /* 0x0000000000007941 */ /* 0x000fea0003800200 */
.L_x_24726:
        /* <DEDUP_REMOVED lines=38> */
.L_x_24730:
        /* <DEDUP_REMOVED lines=18> */
.L_x_24731:
[----:B------:R-:W-:Y:S05]  /*36350*/  BSYNC.RECONVERGENT B0 ;  /* 0x0000000000007941 */ /* 0x000fea0003800200 */
.L_x_24729:
        /* <DEDUP_REMOVED lines=38> */
.L_x_24733:
        /* <DEDUP_REMOVED lines=18> */
.L_x_24734:
[----:B------:R-:W-:Y:S05]  /*366e0*/  BSYNC.RECONVERGENT B0 ;  /* 0x0000000000007941 */ /* 0x000fea0003800200 */
.L_x_24732:
        /* <DEDUP_REMOVED lines=38> */
.L_x_24736:
        /* <DEDUP_REMOVED lines=18> */
.L_x_24737:
[----:B------:R-:W-:Y:S05]  /*36a70*/  BSYNC.RECONVERGENT B0 ;  /* 0x0000000000007941 */ /* 0x000fea0003800200 */
.L_x_24735:
        /* <DEDUP_REMOVED lines=38> */
.L_x_24739:
        /* <DEDUP_REMOVED lines=18> */
.L_x_24740:
[----:B------:R-:W-:Y:S05]  /*36e00*/  BSYNC.RECONVERGENT B0 ;  /* 0x0000000000007941 */ /* 0x000fea0003800200 */
.L_x_24738:
        /* <DEDUP_REMOVED lines=38> */
.L_x_24742:
        /* <DEDUP_REMOVED lines=18> */
.L_x_24743:
[----:B------:R-:W-:Y:S05]  /*37190*/  BSYNC.RECONVERGENT B0 ;  /* 0x0000000000007941 */ /* 0x000fea0003800200 */
.L_x_24741:
        /* <DEDUP_REMOVED lines=38> */
.L_x_24745:
        /* <DEDUP_REMOVED lines=18> */
.L_x_24746:
[----:B------:R-:W-:Y:S05]  /*37520*/  BSYNC.RECONVERGENT B0 ;  /* 0x0000000000007941 */ /* 0x000fea0003800200 */
.L_x_24744:
        /* <DEDUP_REMOVED lines=38> */
.L_x_24748:
        /* <DEDUP_REMOVED lines=18> */
.L_x_24749:
[----:B------:R-:W-:Y:S05]  /*378b0*/  BSYNC.RECONVERGENT B0 ;  /* 0x0000000000007941 */ /* 0x000fea0003800200 */
.L_x_24747:
        /* <DEDUP_REMOVED lines=38> */
.L_x_24751:
        /* <DEDUP_REMOVED lines=18> */
.L_x_24752:
[----:B------:R-:W-:Y:S05]  /*37c40*/  BSYNC.RECONVERGENT B0 ;  /* 0x0000000000007941 */ /* 0x000fea0003800200 */
.L_x_24750:
        /* <DEDUP_REMOVED lines=38> */
.L_x_24754:
        /* <DEDUP_REMOVED lines=18> */
.L_x_24755:
[----:B------:R-:W-:Y:S05]  /*37fd0*/  BSYNC.RECONVERGENT B0 ;  /* 0x0000000000007941 */ /* 0x000fea0003800200 */
.L_x_24753:
        /* <DEDUP_REMOVED lines=38> */
.L_x_24757:
        /* <DEDUP_REMOVED lines=18> */
.L_x_24758:
[----:B------:R-:W-:Y:S05]  /*38360*/  BSYNC.RECONVERGENT B0 ;  /* 0x0000000000007941 */ /* 0x000fea0003800200 */
.L_x_24756:
        /* <DEDUP_REMOVED lines=38> */
.L_x_24760:
        /* <DEDUP_REMOVED lines=18> */
.L_x_24761:
[----:B------:R-:W-:Y:S05]  /*386f0*/  BSYNC.RECONVERGENT B0 ;  /* 0x0000000000007941 */ /* 0x000fea0003800200 */
.L_x_24759:
        /* <DEDUP_REMOVED lines=38> */
.L_x_24763:
        /* <DEDUP_REMOVED lines=18> */
.L_x_24764:
[----:B------:R-:W-:Y:S05]  /*38a80*/  BSYNC.RECONVERGENT B0 ;  /* 0x0000000000007941 */ /* 0x000fea0003800200 */
.L_x_24762:
        /* <DEDUP_REMOVED lines=38> */
.L_x_24766:
        /* <DEDUP_REMOVED lines=18> */
.L_x_24767:
[----:B------:R-:W-:Y:S05]  /*38e10*/  BSYNC.RECONVERGENT B0 ;  /* 0x0000000000007941 */ /* 0x000fea0003800200 */
.L_x_24765:
        /* <DEDUP_REMOVED lines=38> */
.L_x_24769:
        /* <DEDUP_REMOVED lines=18> */
.L_x_24770:
[----:B------:R-:W-:Y:S05]  /*391a0*/  BSYNC.RECONVERGENT B0 ;  /* 0x0000000000007941 */ /* 0x000fea0003800200 */
.L_x_24768:
        /* <DEDUP_REMOVED lines=37> */
.L_x_24772:
        /* <DEDUP_REMOVED lines=16> */
.L_x_24773:
[----:B------:R-:W-:Y:S05]  /*39500*/  BSYNC.RECONVERGENT B0 ;  /* 0x0000000000007941 */ /* 0x000fea0003800200 */
.L_x_24771:
        /* <DEDUP_REMOVED lines=33> */
.L_x_24775:
[----:B------:R-:W-:Y:S02]  /*39720*/  MOV R8, R6 ;  /* 0x0000000600087202 */ /* 0x000fe40000000f00 */
[----:B------:R-:W-:Y:S02]  /*39730*/  MOV R10, R7 ;  /* 0x00000007000a7202 */ /* 0x000fe40000000f00 */
[----:B------:R-:W-:-:S07]  /*39740*/  MOV R9, 0x39760 ;  /* 0x0003976000097802 */ /* 0x000fce0000000f00 */
[----:B------:R-:W-:Y:S05]  /*39750*/  CALL.REL.NOINC `($__internal_31_$__cuda_sm20_rem_u64) ;  /* 0x0000006000807944 */ /* 0x000fea0003c00000 */
[----:B------:R-:W-:Y:S01]  /*39760*/  IMAD.MOV.U32 R4, RZ, RZ, R0 ;  /* 0x000000ffff047224 */ /* 0x000fe200078e0000 */
[----:B------:R-:W-:-:S07]  /*39770*/  MOV R5, R3 ;  /* 0x0000000300057202 */ /* 0x000fce0000000f00 */
.L_x_24776:
[----:B------:R-:W-:Y:S05]  /*39780*/  BSYNC.RECONVERGENT B0 ;  /* 0x0000000000007941 */ /* 0x000fea0003800200 */
.L_x_24774:
[----:B------:R-:W0:Y:S01]  /*39790*/  LDCU.64 UR4, c[0x0][0x730] ;  /* 0x0000e600ff0477ac */ /* 0x000e220008000a00 */
[----:B------:R-:W-:Y:S01]  /*397a0*/  MOV R3, R21 ;  /* 0x0000001500037202 */ /* 0x000fe20000000f00 */
[----:B0-----:R-:W-:Y:S02]  /*397b0*/  IMAD R5, R5, UR4, RZ ;  /* 0x0000000405057c24 */ /* 0x001fe4000f8e02ff */
[----:B------:R-:W-:-:S04]  /*397c0*/  IMAD.WIDE.U32 R2, R4, UR4, R2 ;  /* 0x0000000404027c25 */ /* 0x000fc8000f8e0002 */
[----:B------:R-:W-:-:S04]  /*397d0*/  IMAD R5, R4, UR5, R5 ;  /* 0x0000000504057c24 */ /* 0x000fc8000f8e0205 */
[----:B------:R-:W-:-:S07]  /*397e0*/  IMAD.IADD R21, R3, 0x1, R5 ;  /* 0x0000000103157824 */ /* 0x000fce00078e0205 */
.L_x_24704:
[----:B------:R-:W0:Y:S01]  /*397f0*/  LDC.64 R6, c[0x0][0x740] ;  /* 0x0001d000ff067b82 */ /* 0x000e220000000a00 */
[----:B------:R1:W5:Y:S01]  /*39800*/  LDG.E.U8 R16, desc[UR36][R16.64] ;  /* 0x0000002410107981 */ /* 0x000362000c1e1100 */
[----:B0-----:R-:W-:-:S04]  /*39810*/  IADD3 R5, PT, PT, R2, R6, RZ ;  /* 0x0000000602057210 */ /* 0x001fc80007ffe0ff */
[----:B------:R-:W-:-:S04]  /*39820*/  LOP3.LUT R5, R5, 0x3, RZ, 0xc0, !PT ;  /* 0x0000000305057812 */ /* 0x000fc800078ec0ff */
[----:B------:R-:W-:-:S04]  /*39830*/  IADD3 R2, P0, P1, R2, R6, -R5 ;  /* 0x0000000602027210 */ /* 0x000fc8000791e805 */
[----:B------:R-:W-:-:S05]  /*39840*/  IADD3.X R3, PT, PT, R21, -0x1, R7, P0, P1 ;  /* 0xffffffff15037810 */ /* 0x000fca00007e2407 */
[----:B------:R1:W5:Y:S01]  /*39850*/  LDG.E R4, desc[UR36][R2.64] ;  /* 0x0000002402047981 */ /* 0x000362000c1e1900 */
[----:B------:R-:W-:Y:S02]  /*39860*/  HFMA2 R0, -RZ, RZ, 0, 1.5199184417724609375e-05 ;  /* 0x000000ffff007431 */ /* 0x000fe400000001ff */
[----:B------:R-:W-:-:S05]  /*39870*/  IMAD.SHL.U32 R7, R5, 0x8, RZ ;  /* 0x0000000805077824 */ /* 0x000fca00078e00ff */
[----:B------:R-:W-:-:S07]  /*39880*/  SHF.L.U32 R9, R0, R7, RZ ;  /* 0x0000000700097219 */ /* 0x000fce00000006ff */
.L_x_24777:
        /* <DEDUP_REMOVED lines=11> */
.L_x_24422:
[----:B------:R-:W0:Y:S01]  /*39940*/  LDCU.64 UR4, c[0x0][0x380] ;  /* 0x00007000ff0477ac */ /* 0x000e220008000a00 */
[----:B------:R-:W-:Y:S01]  /*39950*/  IADD3 R18, PT, PT, R18, -0x1, RZ ;  /* 0xffffffff12127810 */ /* 0x000fe20007ffe0ff */
[----:B------:R-:W-:Y:S03]  /*39960*/  BSSY B6, `(.L_x_24778) ;  /* 0x000016f000067945 */ /* 0x000fe60003800000 */
[----:B------:R-:W-:-:S05]  /*39970*/  VIMNMX.U32 R17, PT, PT, R18, 0x18, PT ;  /* 0x0000001812117848 */ /* 0x000fca0003fe0000 */
        /* <DEDUP_REMOVED lines=302> */
.L_x_24780:
        /* <DEDUP_REMOVED lines=29> */
.L_x_24782:
[----:B------:R-:W-:Y:S05]  /*3ae30*/  BSYNC.RECONVERGENT B7 ;  /* 0x0000000000077941 */ /* 0x000fea0003800200 */
.L_x_24781:
[----:B------:R-:W0:Y:S01]  /*3ae40*/  LDCU.64 UR4, c[0x0][0x590] ;  /* 0x0000b200ff0477ac */ /* 0x000e220008000a00 */
[----:B------:R-:W1:Y:S01]  /*3ae50*/  LDC.64 R8, c[0x0][0x740] ;  /* 0x0001d000ff087b82 */ /* 0x000e620000000a00 */
[----:B------:R-:W-:Y:S01]  /*3ae60*/  SHF.R.S32.HI R5, RZ, 0x1f, R23 ;  /* 0x0000001fff057819 */ /* 0x000fe20000011417 */
[----:B------:R-:W2:Y:S03]  /*3ae70*/  LDCU.64 UR6, c[0x0][0x580] ;  /* 0x0000b000ff0677ac */ /* 0x000ea60008000a00 */
[----:B0-----:R-:W-:-:S04]  /*3ae80*/  LOP3.LUT R5, R5, UR4, RZ, 0xc0, !PT ;  /* 0x0000000405057c12 */ /* 0x001fc8000f8ec0ff */
[----:B------:R-:W-:Y:S02]  /*3ae90*/  IADD3 R5, P1, PT, R22, R5, RZ ;  /* 0x0000000516057210 */ /* 0x000fe40007f3e0ff */
[----:B------:R-:W-:Y:S02]  /*3aea0*/  SHF.R.S32.HI R22, RZ, 0x1f, R23 ;  /* 0x0000001fff167819 */ /* 0x000fe40000011417 */
[-C--:B-1----:R-:W-:Y:S02]  /*3aeb0*/  IADD3 R7, PT, PT, R5, R8.reuse, RZ ;  /* 0x0000000805077210 */ /* 0x082fe40007ffe0ff */
[----:B------:R-:W-:Y:S02]  /*3aec0*/  LOP3.LUT R22, R22, UR5, RZ, 0xc0, !PT ;  /* 0x0000000516167c12 */ /* 0x000fe4000f8ec0ff */
[----:B------:R-:W-:Y:S02]  /*3aed0*/  LOP3.LUT R7, R7, 0x3, RZ, 0xc0, !PT ;  /* 0x0000000307077812 */ /* 0x000fe400078ec0ff */
[----:B--2---:R-:W-:Y:S01]  /*3aee0*/  IADD3 R2, P0, PT, R19, UR6, RZ ;  /* 0x0000000613027c10 */ /* 0x004fe2000ff1e0ff */
[----:B------:R-:W-:Y:S01]  /*3aef0*/  IMAD.X R22, R23, 0x1, R22, P1 ;  /* 0x0000000117167824 */ /* 0x000fe200008e0616 */
[----:B------:R-:W-:-:S02]  /*3af00*/  IADD3 R4, P1, P2, R5, R8, -R7 ;  /* 0x0000000805047210 */ /* 0x000fc40007a3e807 */
[----:B------:R-:W-:Y:S02]  /*3af10*/  IADD3.X R3, PT, PT, RZ, UR7, RZ, P0, !PT ;  /* 0x00000007ff037c10 */ /* 0x000fe400087fe4ff */
[----:B------:R-:W-:-:S03]  /*3af20*/  IADD3.X R5, PT, PT, R22, -0x1, R9, P1, P2 ;  /* 0xffffffff16057810 */ /* 0x000fc60000fe4409 */
[----:B------:R0:W5:Y:S04]  /*3af30*/  LDG.E.U8 R2, desc[UR36][R2.64] ;  /* 0x0000002402027981 */ /* 0x000168000c1e1100 */
[----:B------:R0:W5:Y:S01]  /*3af40*/  LDG.E R6, desc[UR36][R4.64] ;  /* 0x0000002404067981 */ /* 0x000162000c1e1900 */
[----:B------:R-:W-:Y:S02]  /*3af50*/  HFMA2 R0, -RZ, RZ, 0, 1.5199184417724609375e-05 ;  /* 0x000000ffff007431 */ /* 0x000fe400000001ff */
[----:B------:R-:W-:Y:S01]  /*3af60*/  IMAD.SHL.U32 R9, R7, 0x8, RZ ;  /* 0x0000000807097824 */ /* 0x000fe200078e00ff */
[----:B------:R-:W-:Y:S04]  /*3af70*/  BSSY B0, `(.L_x_24783) ;  /* 0x000000c000007945 */ /* 0x000fe80003800000 */
[----:B------:R-:W-:-:S07]  /*3af80*/  SHF.L.U32 R11, R0, R9, RZ ;  /* 0x00000009000b7219 */ /* 0x000fce00000006ff */
.L_x_24784:
        /* <DEDUP_REMOVED lines=11> */
.L_x_24783:
[----:B------:R-:W-:-:S07]  /*3b040*/  IADD3 R16, PT, PT, R16, 0x80, RZ ;  /* 0x0000008010107810 */ /* 0x000fce0007ffe0ff */
.L_x_24779:
[----:B------:R-:W-:Y:S05]  /*3b050*/  BSYNC B6 ;  /* 0x0000000000067941 */ /* 0x000fea0003800000 */
.L_x_24778:
        /* <DEDUP_REMOVED lines=303> */
.L_x_24787:
        /* <DEDUP_REMOVED lines=29> */
.L_x_24789:
[----:B------:R-:W-:Y:S05]  /*3c520*/  BSYNC.RECONVERGENT B7 ;  /* 0x0000000000077941 */ /* 0x000fea0003800200 */
.L_x_24788:
[----:B------:R-:W0:Y:S01]  /*3c530*/  LDCU.64 UR4, c[0x0][0x590] ;  /* 0x0000b200ff0477ac */ /* 0x000e220008000a00 */
[----:B------:R-:W1:Y:S01]  /*3c540*/  LDC.64 R8, c[0x0][0x740] ;  /* 0x0001d000ff087b82 */ /* 0x000e620000000a00 */
[----:B------:R-:W-:Y:S01]  /*3c550*/  SHF.R.S32.HI R5, RZ, 0x1f, R23 ;  /* 0x0000001fff057819 */ /* 0x000fe20000011417 */
[----:B------:R-:W2:Y:S03]  /*3c560*/  LDCU.64 UR6, c[0x0][0x580] ;  /* 0x0000b000ff0677ac */ /* 0x000ea60008000a00 */
[----:B0-----:R-:W-:-:S04]  /*3c570*/  LOP3.LUT R5, R5, UR4, RZ, 0xc0, !PT ;  /* 0x0000000405057c12 */ /* 0x001fc8000f8ec0ff */
[----:B------:R-:W-:Y:S02]  /*3c580*/  IADD3 R5, P1, PT, R22, R5, RZ ;  /* 0x0000000516057210 */ /* 0x000fe40007f3e0ff */
[----:B------:R-:W-:Y:S02]  /*3c590*/  SHF.R.S32.HI R22, RZ, 0x1f, R23 ;  /* 0x0000001fff167819 */ /* 0x000fe40000011417 */
[----:B-1----:R-:W-:Y:S02]  /*3c5a0*/  IADD3 R7, PT, PT, R5, R8, RZ ;  /* 0x0000000805077210 */ /* 0x002fe40007ffe0ff */
[----:B------:R-:W-:Y:S02]  /*3c5b0*/  LOP3.LUT R22, R22, UR5, RZ, 0xc0, !PT ;  /* 0x0000000516167c12 */ /* 0x000fe4000f8ec0ff */
[----:B------:R-:W-:Y:S02]  /*3c5c0*/  LOP3.LUT R7, R7, 0x3, RZ, 0xc0, !PT ;  /* 0x0000000307077812 */ /* 0x000fe400078ec0ff */
[----:B--2---:R-:W-:-:S02]  /*3c5d0*/  IADD3 R2, P0, PT, R19, UR6, RZ ;  /* 0x0000000613027c10 */ /* 0x004fc4000ff1e0ff */
[----:B------:R-:W-:Y:S02]  /*3c5e0*/  IADD3.X R22, PT, PT, R23, R22, RZ, P1, !PT ;  /* 0x0000001617167210 */ /* 0x000fe40000ffe4ff */
[----:B------:R-:W-:Y:S01]  /*3c5f0*/  IADD3 R4, P1, P2, R5, R8, -R7 ;  /* 0x0000000805047210 */ /* 0x000fe20007a3e807 */
[----:B------:R-:W-:-:S03]  /*3c600*/  IMAD.X R3, RZ, RZ, UR7, P0 ;  /* 0x00000007ff037e24 */ /* 0x000fc600080e06ff */
[----:B------:R-:W-:Y:S02]  /*3c610*/  IADD3.X R5, PT, PT, R22, -0x1, R9, P1, P2 ;  /* 0xffffffff16057810 */ /* 0x000fe40000fe4409 */
[----:B------:R0:W5:Y:S04]  /*3c620*/  LDG.E.U8 R2, desc[UR36][R2.64] ;  /* 0x0000002402027981 */ /* 0x000168000c1e1100 */
[----:B------:R0:W5:Y:S01]  /*3c630*/  LDG.E R6, desc[UR36][R4.64] ;  /* 0x0000002404067981 */ /* 0x000162000c1e1900 */
[----:B------:R-:W-:Y:S01]  /*3c640*/  HFMA2 R0, -RZ, RZ, 0, 1.5199184417724609375e-05 ;  /* 0x000000ffff007431 */ /* 0x000fe200000001ff */
[----:B------:R-:W-:Y:S01]  /*3c650*/  SHF.L.U32 R9, R7, 0x3, RZ ;  /* 0x0000000307097819 */ /* 0x000fe200000006ff */
[----:B------:R-:W-:Y:S03]  /*3c660*/  BSSY B0, `(.L_x_24790) ;  /* 0x000000c000007945 */ /* 0x000fe60003800000 */
[----:B------:R-:W-:-:S07]  /*3c670*/  SHF.L.U32 R11, R0, R9, RZ ;  /* 0x00000009000b7219 */ /* 0x000fce00000006ff */
.L_x_24791:
        /* <DEDUP_REMOVED lines=11> */
.L_x_24790:
[----:B------:R-:W-:-:S07]  /*3c730*/  IADD3 R16, PT, PT, R16, 0x80, RZ ;  /* 0x0000008010107810 */ /* 0x000fce0007ffe0ff */
.L_x_24786:
[----:B------:R-:W-:Y:S05]  /*3c740*/  BSYNC B6 ;  /* 0x0000000000067941 */ /* 0x000fea0003800000 */
.L_x_24785:
        /* <DEDUP_REMOVED lines=303> */
.L_x_24794:
        /* <DEDUP_REMOVED lines=29> */
.L_x_24796:
[----:B------:R-:W-:Y:S05]  /*3dc10*/  BSYNC.RECONVERGENT B7 ;  /* 0x0000000000077941 */ /* 0x000fea0003800200 */
.L_x_24795:
[----:B------:R-:W0:Y:S01]  /*3dc20*/  LDCU.64 UR4, c[0x0][0x590] ;  /* 0x0000b200ff0477ac */ /* 0x000e220008000a00 */
[----:B------:R-:W1:Y:S01]  /*3dc30*/  LDC.64 R8, c[0x0][0x740] ;  /* 0x0001d000ff087b82 */ /* 0x000e620000000a00 */
[----:B------:R-:W-:Y:S01]  /*3dc40*/  SHF.R.S32.HI R5, RZ, 0x1f, R23 ;  /* 0x0000001fff057819 */ /* 0x000fe20000011417 */
[----:B------:R-:W2:Y:S03]  /*3dc50*/  LDCU.64 UR6, c[0x0][0x580] ;  /* 0x0000b000ff0677ac */ /* 0x000ea60008000a00 */
[----:B0-----:R-:W-:-:S04]  /*3dc60*/  LOP3.LUT R5, R5, UR4, RZ, 0xc0, !PT ;  /* 0x0000000405057c12 */ /* 0x001fc8000f8ec0ff */
[----:B------:R-:W-:Y:S02]  /*3dc70*/  IADD3 R5, P1, PT, R22, R5, RZ ;  /* 0x0000000516057210 */ /* 0x000fe40007f3e0ff */
[----:B------:R-:W-:Y:S02]  /*3dc80*/  SHF.R.S32.HI R22, RZ, 0x1f, R23 ;  /* 0x0000001fff167819 */ /* 0x000fe40000011417 */
[----:B--2---:R-:W-:Y:S01]  /*3dc90*/  IADD3 R2, P0, PT, R19, UR6, RZ ;  /* 0x0000000613027c10 */ /* 0x004fe2000ff1e0ff */
[----:B-1----:R-:W-:Y:S01]  /*3dca0*/  IMAD.IADD R7, R5, 0x1, R8 ;  /* 0x0000000105077824 */ /* 0x002fe200078e0208 */
[----:B------:R-:W-:Y:S02]  /*3dcb0*/  LOP3.LUT R22, R22, UR5, RZ, 0xc0, !PT ;  /* 0x0000000516167c12 */ /* 0x000fe4000f8ec0ff */
[----:B------:R-:W-:Y:S02]  /*3dcc0*/  IADD3.X R3, PT, PT, RZ, UR7, RZ, P0, !PT ;  /* 0x00000007ff037c10 */ /* 0x000fe400087fe4ff */
[----:B------:R-:W-:-:S02]  /*3dcd0*/  LOP3.LUT R7, R7, 0x3, RZ, 0xc0, !PT ;  /* 0x0000000307077812 */ /* 0x000fc400078ec0ff */
[----:B------:R-:W-:Y:S01]  /*3dce0*/  IADD3.X R22, PT, PT, R23, R22, RZ, P1, !PT ;  /* 0x0000001617167210 */ /* 0x000fe20000ffe4ff */
[----:B------:R0:W5:Y:S01]  /*3dcf0*/  LDG.E.U8 R2, desc[UR36][R2.64] ;  /* 0x0000002402027981 */ /* 0x000162000c1e1100 */
[----:B------:R-:W-:-:S04]  /*3dd00*/  IADD3 R4, P1, P2, R5, R8, -R7 ;  /* 0x0000000805047210 */ /* 0x000fc80007a3e807 */
[----:B------:R-:W-:-:S05]  /*3dd10*/  IADD3.X R5, PT, PT, R22, -0x1, R9, P1, P2 ;  /* 0xffffffff16057810 */ /* 0x000fca0000fe4409 */
[----:B------:R0:W5:Y:S01]  /*3dd20*/  LDG.E R6, desc[UR36][R4.64] ;  /* 0x0000002404067981 */ /* 0x000162000c1e1900 */
[----:B------:R-:W-:Y:S01]  /*3dd30*/  IMAD.MOV.U32 R0, RZ, RZ, 0xff ;  /* 0x000000ffff007424 */ /* 0x000fe200078e00ff */
[----:B------:R-:W-:Y:S01]  /*3dd40*/  SHF.L.U32 R9, R7, 0x3, RZ ;  /* 0x0000000307097819 */ /* 0x000fe200000006ff */
[----:B------:R-:W-:Y:S03]  /*3dd50*/  BSSY B0, `(.L_x_24797) ;  /* 0x000000c000007945 */ /* 0x000fe60003800000 */
[----:B------:R-:W-:-:S07]  /*3dd60*/  SHF.L.U32 R11, R0, R9, RZ ;  /* 0x00000009000b7219 */ /* 0x000fce00000006ff */
.L_x_24798:
        /* <DEDUP_REMOVED lines=11> */
.L_x_24797:
[----:B------:R-:W-:-:S07]  /*3de20*/  VIADD R16, R16, 0x80 ;  /* 0x0000008010107836 */ /* 0x000fce0000000000 */
.L_x_24793:
[----:B------:R-:W-:Y:S05]  /*3de30*/  BSYNC B6 ;  /* 0x0000000000067941 */ /* 0x000fea0003800000 */
.L_x_24792:
[----:B------:R-:W1:Y:S02]  /*3de40*/  LDCU.64 UR4, c[0x0][0x380] ;  /* 0x00007000ff0477ac */ /* 0x000e640008000a00 */
[----:B-1----:R-:W-:-:S04]  /*3de50*/  ISETP.GE.U32.AND P0, PT, R16, UR4, PT ;  /* 0x0000000410007c0c */ /* 0x002fc8000bf06070 */
[----:B------:R-:W-:-:S13]  /*3de60*/  ISETP.GE.AND.EX P0, PT, RZ, UR5, PT, P0 ;  /* 0x00000005ff007c0c */ /* 0x000fda000bf06300 */
[----:B------:R-:W-:Y:S05]  /*3de70*/  @P0 EXIT ;  /* 0x000000000000094d */ /* 0x000fea0003800000 */
        /* <DEDUP_REMOVED lines=298> */
.L_x_24799:
        /* <DEDUP_REMOVED lines=31> */
.L_x_24801:
[----:B------:R-:W-:Y:S05]  /*3f310*/  BSYNC.RECONVERGENT B6 ;  /* 0x0000000000067941 */ /* 0x000fea0003800200 */
.L_x_24800:
[----:B------:R-:W0:Y:S01]  /*3f320*/  LDCU.64 UR4, c[0x0][0x590] ;  /* 0x0000b200ff0477ac */ /* 0x000e220008000a00 */
[----:B------:R-:W1:Y:S01]  /*3f330*/  LDC.64 R6, c[0x0][0x740] ;  /* 0x0001d000ff067b82 */ /* 0x000e620000000a00 */
[----:B------:R-:W-:Y:S01]  /*3f340*/  SHF.R.S32.HI R3, RZ, 0x1f, R19 ;  /* 0x0000001fff037819 */ /* 0x000fe20000011413 */
[----:B------:R2:W5:Y:S03]  /*3f350*/  LDG.E.U8 R16, desc[UR36][R16.64] ;  /* 0x0000002410107981 */ /* 0x000566000c1e1100 */
[----:B0-----:R-:W-:-:S04]  /*3f360*/  LOP3.LUT R3, R3, UR4, RZ, 0xc0, !PT ;  /* 0x0000000403037c12 */ /* 0x001fc8000f8ec0ff */
[----:B------:R-:W-:Y:S02]  /*3f370*/  IADD3 R3, P0, PT, R18, R3, RZ ;  /* 0x0000000312037210 */ /* 0x000fe40007f1e0ff */
[----:B------:R-:W-:-:S03]  /*3f380*/  SHF.R.S32.HI R18, RZ, 0x1f, R19 ;  /* 0x0000001fff127819 */ /* 0x000fc60000011413 */
[----:B-1----:R-:W-:Y:S01]  /*3f390*/  IMAD.IADD R5, R3, 0x1, R6 ;  /* 0x0000000103057824 */ /* 0x002fe200078e0206 */
[----:B------:R-:W-:-:S04]  /*3f3a0*/  LOP3.LUT R18, R18, UR5, RZ, 0xc0, !PT ;  /* 0x0000000512127c12 */ /* 0x000fc8000f8ec0ff */
[----:B------:R-:W-:Y:S02]  /*3f3b0*/  LOP3.LUT R5, R5, 0x3, RZ, 0xc0, !PT ;  /* 0x0000000305057812 */ /* 0x000fe400078ec0ff */
[----:B------:R-:W-:Y:S02]  /*3f3c0*/  IADD3.X R18, PT, PT, R19, R18, RZ, P0, !PT ;  /* 0x0000001213127210 */ /* 0x000fe400007fe4ff */
[----:B------:R-:W-:-:S04]  /*3f3d0*/  IADD3 R2, P0, P1, R3, R6, -R5 ;  /* 0x0000000603027210 */ /* 0x000fc8000791e805 */
[----:B------:R-:W-:-:S05]  /*3f3e0*/  IADD3.X R3, PT, PT, R18, -0x1, R7, P0, P1 ;  /* 0xffffffff12037810 */ /* 0x000fca00007e2407 */
[----:B------:R2:W5:Y:S01]  /*3f3f0*/  LDG.E R4, desc[UR36][R2.64] ;  /* 0x0000002402047981 */ /* 0x000562000c1e1900 */
[----:B------:R-:W-:Y:S02]  /*3f400*/  HFMA2 R0, -RZ, RZ, 0, 1.5199184417724609375e-05 ;  /* 0x000000ffff007431 */ /* 0x000fe400000001ff */
[----:B------:R-:W-:-:S05]  /*3f410*/  IMAD.SHL.U32 R7, R5, 0x8, RZ ;  /* 0x0000000805077824 */ /* 0x000fca00078e00ff */
[----:B------:R-:W-:-:S07]  /*3f420*/  SHF.L.U32 R9, R0, R7, RZ ;  /* 0x0000000700097219 */ /* 0x000fce00000006ff */
.L_x_24802:
[----:B-----5:R-:W-:Y:S01]  /*3f430*/  LOP3.LUT P0, RZ, R4, R9, RZ, 0xc0, !PT ;  /* 0x0000000904ff7212 */ /* 0x020fe2000780c0ff */
[----:B------:R-:W-:Y:S05]  /*3f440*/  YIELD ;  /* 0x0000000000007946 */ /* 0x000fea0003800000 */
[----:B------:R-:W-:-:S04]  /*3f450*/  ISETP.NE.OR P0, PT, R16, RZ, P0 ;  /* 0x000000ff1000720c */ /* 0x000fc80000705670 */
[----:B------:R-:W-:-:S04]  /*3f460*/  SEL R0, RZ, 0x1, !P0 ;  /* 0x00000001ff007807 */ /* 0x000fc80004000000 */
[----:B------:R-:W-:-:S04]  /*3f470*/  SHF.L.U32 R5, R0, R7, RZ ;  /* 0x0000000700057219 */ /* 0x000fc800000006ff */
[----:B------:R-:W-:-:S06]  /*3f480*/  LOP3.LUT R5, R5, R4, R9, 0xf4, !PT ;  /* 0x0000000405057212 */ /* 0x000fcc00078ef409 */
[----:B------:R-:W3:Y:S02]  /*3f490*/  ATOMG.E.CAS.STRONG.GPU PT, R5, [R2], R4, R5 ;  /* 0x00000004020573a9 */ /* 0x000ee400001ee105 */
[-C--:B---3--:R-:W-:Y:S02]  /*3f4a0*/  ISETP.NE.AND P0, PT, R4, R5.reuse, PT ;  /* 0x000000050400720c */ /* 0x088fe40003f05270 */
[----:B------:R-:W-:-:S11]  /*3f4b0*/  MOV R4, R5 ;  /* 0x0000000500047202 */ /* 0x000fd60000000f00 */
[----:B------:R-:W-:Y:S05]  /*3f4c0*/  @P0 BRA `(.L_x_24802) ;  /* 0xfffffffc00d80947 */ /* 0x000fea000383ffff */
[----:B------:R-:W-:Y:S05]  /*3f4d0*/  EXIT ;  /* 0x000000000000794d */ /* 0x000fea0003800000 */
        .weak           $__internal_30_$__cuda_sm20_div_u64
        .type           $__internal_30_$__cuda_sm20_div_u64,@function
        .size           $__internal_30_$__cuda_sm20_div_u64,($__internal_31_$__cuda_sm20_rem_u64 - $__internal_30_$__cuda_sm20_div_u64)
$__internal_30_$__cuda_sm20_div_u64:
        /* <DEDUP_REMOVED lines=71> */
[----:B------:R-:W-:Y:S05]  /*3f950*/  RET.REL.NODEC R4 `(_ZN2at6native24index_elementwise_kernelILi128ELi4EZNS0_20cuda_take_put_kernelIblZZZZZNS0_10put_kernelERNS_14TensorIteratorERKNS_10TensorBaseEbENKUlvE_clEvENKUlvE9_clEvENKUlvE_clEvENKUlvE0_clEvEUlRblE_EEvS4_S7_RKT1_EUliE_EEvlSE_) ;  /* 0xfffffc0404a87950 */ /* 0x000fea0003c3ffff */
        .weak           $__internal_31_$__cuda_sm20_rem_u64
        .type           $__internal_31_$__cuda_sm20_rem_u64,@function
        .size           $__internal_31_$__cuda_sm20_rem_u64,(.L_x_41704 - $__internal_31_$__cuda_sm20_rem_u64)
$__internal_31_$__cuda_sm20_rem_u64:
        /* <DEDUP_REMOVED lines=66> */
[----:B------:R-:W-:Y:S06]  /*3fd80*/  RET.REL.NODEC R4 `(_ZN2at6native24index_elementwise_kernelILi128ELi4EZNS0_20cuda_take_put_kernelIblZZZZZNS0_10put_kernelERNS_14TensorIteratorERKNS_10TensorBaseEbENKUlvE_clEvENKUlvE9_clEvENKUlvE_clEvENKUlvE0_clEvEUlRblE_EEvS4_S7_RKT1_EUliE_EEvlSE_) ;  /* 0xfffffc00049c7950 */ /* 0x000fec0003c3ffff */
.L_x_24803:
        /* <DEDUP_REMOVED lines=15> */
.L_x_41704:


//--------------------- .text._ZN2at6native24index_elementwise_kernelILi128ELi4EZNS0_20cuda_take_put_kernelIbiZZZZZNS0_10put_kernelERNS_14TensorIteratorERKNS_10TensorBaseEbENKUlvE_clEvENKUlvE9_clEvENKUlvE_clEvENKUlvE_clEvEUlRbiE0_EEvS4_S7_RKT1_EUliE_EEvlSE_ --------------------------
	.section	.text._ZN2at6native24index_elementwise_kernelILi128ELi4EZNS0_20cuda_take_put_kernelIbiZZZZZNS0_10put_kernelERNS_14TensorIteratorERKNS_10TensorBaseEbENKUlvE_clEvENKUlvE9_clEvENKUlvE_clEvENKUlvE_clEvEUlRbiE0_EEvS4_S7_RKT1_EUliE_EEvlSE_,"ax",@progbits
	.align	128
        .global         _ZN2at6native24index_elementwise_kernelILi128ELi4EZNS0_20cuda_take_put_kernelIbiZZZZZNS0_10put_kernelERNS_14TensorIteratorERKNS_10TensorBaseEbENKUlvE_clEvENKUlvE9_clEvENKUlvE_clEvENKUlvE_clEvEUlRbiE0_EEvS4_S7_RKT1_EUliE_EEvlSE_
        .type           _ZN2at6native24index_elementwise_kernelILi128ELi4EZNS0_20cuda_take_put_kernelIbiZZZZZNS0_10put_kernelERNS_14TensorIteratorERKNS_10TensorBaseEbENKUlvE_clEvENKUlvE9_clEvENKUlvE_clEvENKUlvE_clEvEUlRbiE0_EEvS4_S7_RKT1_EUliE_EEvlSE_,@function
        .size           _ZN2at6native24index_elementwise_kernelILi128ELi4EZNS0_20cuda_take_put_kernelIbiZZZZZNS0_10put_kernelERNS_14TensorIteratorERKNS_10TensorBaseEbENKUlvE_clEvENKUlvE9_clEvENKUlvE_clEvENKUlvE_clEvEUlRbiE0_EEvS4_S7_RKT1_EUliE_EEvlSE_,(.L_x_41864 - _ZN2at6native24index_elementwise_kernelILi128ELi4EZNS0_20cuda_take_put_kernelIbiZZZZZNS0_10put_kernelERNS_14TensorIteratorERKNS_10TensorBaseEbENKUlvE_clEvENKUlvE9_clEvENKUlvE_clEvENKUlvE_clEvEUlRbiE0_EEvS4_S7_RKT1_EUliE_EEvlSE_)
        .other          _ZN2at6native24index_elementwise_kernelILi128ELi4EZNS0_20cuda_take_put_kernelIbiZZZZZNS0_10put_kernelERNS_14TensorIteratorERKNS_10TensorBaseEbENKUlvE_clEvENKUlvE9_clEvENKUlvE_clEvENKUlvE_clEvEUlRbiE0_EEvS4_S7_RKT1_EUliE_EEvlSE_,@"STO_CUDA_ENTRY STV_DEFAULT"
_ZN2at6native24index_elementwise_kernelILi128ELi4EZNS0_20cuda_take_put_kernelIbiZZZZZNS0_10put_kernelERNS_14TensorIteratorERKNS_10TensorBaseEbENKUlvE_clEvENKUlvE9_clEvENKUlvE_clEvENKUlvE_clEvEUlRbiE0_EEvS4_S7_RKT1_EUliE_EEvlSE_:
.text._ZN2at6native24index_elementwise_kernelILi128ELi4EZNS0_20cuda_take_put_kernelIbiZZZZZNS0_10put_kernelERNS_14TensorIteratorERKNS_10TensorBaseEbENKUlvE_clEvENKUlvE9_clEvENKUlvE_clEvENKUlvE_clEvEUlRbiE0_EEvS4_S7_RKT1_EUliE_EEvlSE_:
        /* <DEDUP_REMOVED lines=46> */
.L_x_24809:
[----:B------:R-:W0:Y:S02]  /*02e0*/  LDC.64 R2, c[0x0][0x580] ;  /* 0x00016000ff027b82 */ /* 0x000e240000000a00 */
[----:B0-----:R-:W2:Y:S06]  /*02f0*/  LDG.E.U8 R3, desc[UR36][R2.64] ;  /* 0x0000002402037981 */ /* 0x001eac000c1e1100 */
[----:B------:R-:W2:Y:S01]  /*0300*/  LDC.64 R4, c[0x0][0x730] ;  /* 0x0001cc00ff047b82 */ /* 0x000ea20000000a00 */
[----:B------:R-:W-:Y:S01]  /*0310*/  IADD3 R23, PT, PT, R23, 0x80, RZ ;  /* 0x0000008017177810 */ /* 0x000fe20007ffe0ff */
[----:B--2---:R0:W-:Y:S06]  /*0320*/  STG.E.U8 desc[UR36][R4.64], R3 ;  /* 0x0000000304007986 */ /* 0x0041ec000c101124 */
.L_x_24808:
[----:B------:R-:W-:Y:S05]  /*0330*/  BSYNC.RECONVERGENT B6 ;  /* 0x0000000000067941 */ /* 0x000fea0003800200 */
.L_x_24807:
        /* <DEDUP_REMOVED lines=31> */
.L_x_24812:
[----:B------:R-:W0:Y:S02]  /*0530*/  LDC.64 R2, c[0x0][0x580] ;  /* 0x00016000ff027b82 */ /* 0x000e240000000a00 */
[----:B0-----:R-:W2:Y:S06]  /*0540*/  LDG.E.U8 R3, desc[UR36][R2.64] ;  /* 0x0000002402037981 */ /* 0x001eac000c1e1100 */
[----:B------:R-:W2:Y:S01]  /*0550*/  LDC.64 R4, c[0x0][0x730] ;  /* 0x0001cc00ff047b82 */ /* 0x000ea20000000a00 */
[----:B------:R-:W-:Y:S01]  /*0560*/  IADD3 R23, PT, PT, R23, 0x80, RZ ;  /* 0x0000008017177810 */ /* 0x000fe20007ffe0ff */
[----:B--2---:R1:W-:Y:S06]  /*0570*/  STG.E.U8 desc[UR36][R4.64], R3 ;  /* 0x0000000304007986 */ /* 0x0043ec000c101124 */
.L_x_24811:
[----:B------:R-:W-:Y:S05]  /*0580*/  BSYNC.RECONVERGENT B6 ;  /* 0x0000000000067941 */ /* 0x000fea0003800200 */
.L_x_24810:
        /* <DEDUP_REMOVED lines=31> */
.L_x_24815:
[----:B------:R-:W0:Y:S02]  /*0780*/  LDC.64 R2, c[0x0][0x580] ;  /* 0x00016000ff027b82 */ /* 0x000e240000000a00 */
[----:B0-----:R-:W2:Y:S06]  /*0790*/  LDG.E.U8 R3, desc[UR36][R2.64] ;  /* 0x0000002402037981 */ /* 0x001eac000c1e1100 */
[----:B------:R-:W2:Y:S01]  /*07a0*/  LDC.64 R4, c[0x0][0x730] ;  /* 0x0001cc00ff047b82 */ /* 0x000ea20000000a00 */
[----:B------:R-:W-:Y:S01]  /*07b0*/  VIADD R23, R23, 0x80 ;  /* 0x0000008017177836 */ /* 0x000fe20000000000 */
[----:B--2---:R2:W-:Y:S06]  /*07c0*/  STG.E.U8 desc[UR36][R4.64], R3 ;  /* 0x0000000304007986 */ /* 0x0045ec000c101124 */
.L_x_24814:
[----:B------:R-:W-:Y:S05]  /*07d0*/  BSYNC.RECONVERGENT B6 ;  /* 0x0000000000067941 */ /* 0x000fea0003800200 */
.L_x_24813:
        /* <DEDUP_REMOVED lines=30> */
.L_x_24816:
[----:B------:R-:W0:Y:S02]  /*09c0*/  LDC.64 R2, c[0x0][0x580] ;  /* 0x00016000ff027b82 */ /* 0x000e240000000a00 */
[----:B0-----:R-:W2:Y:S06]  /*09d0*/  LDG.E.U8 R3, desc[UR36][R2.64] ;  /* 0x0000002402037981 */ /* 0x001eac000c1e1100 */
[----:B------:R-:W2:Y:S02]  /*09e0*/  LDC.64 R4, c[0x0][0x730] ;  /* 0x0001cc00ff047b82 */ /* 0x000ea40000000a00 */
[----:B--2---:R-:W-:Y:S01]  /*09f0*/  STG.E.U8 desc[UR36][R4.64], R3 ;  /* 0x0000000304007986 */ /* 0x004fe2000c101124 */
[----:B------:R-:W-:Y:S05]  /*0a00*/  EXIT ;  /* 0x000000000000794d */ /* 0x000fea0003800000 */
.L_x_24806:
        /* <DEDUP_REMOVED lines=34> */
.L_x_24819:
        /* <DEDUP_REMOVED lines=276> */
.L_x_24820:
[----:B------:R-:W0:Y:S08]  /*1d70*/  LDC.64 R6, c[0x0][0x580] ;  /* 0x00016000ff067b82 */ /* 0x000e300000000a00 */
[----:B------:R-:W1:Y:S01]  /*1d80*/  LDC.64 R4, c[0x0][0x730] ;  /* 0x0001cc00ff047b82 */ /* 0x000e620000000a00 */
[----:B0-----:R-:W2:Y:S01]  /*1d90*/  LDG.E.U8 R7, desc[UR36][R6.64] ;  /* 0x0000002406077981 */ /* 0x001ea2000c1e1100 */
[----:B------:R-:W-:Y:S01]  /*1da0*/  VIADD R23, R23, 0x80 ;  /* 0x0000008017177836 */ /* 0x000fe20000000000 */
[----:B-1----:R-:W-:-:S04]  /*1db0*/  IADD3 R4, P0, PT, R0, R4, RZ ;  /* 0x0000000400047210 */ /* 0x002fc80007f1e0ff */
[----:B------:R-:W-:-:S05]  /*1dc0*/  LEA.HI.X.SX32 R5, R0, R5, 0x1, P0 ;  /* 0x0000000500057211 */ /* 0x000fca00000f0eff */
[----:B--2---:R0:W-:Y:S04]  /*1dd0*/  STG.E.U8 desc[UR36][R4.64], R7 ;  /* 0x0000000704007986 */ /* 0x0041e8000c101124 */
.L_x_24818:
[----:B------:R-:W-:Y:S05]  /*1de0*/  BSYNC.RECONVERGENT B6 ;  /* 0x0000000000067941 */ /* 0x000fea0003800200 */
.L_x_24817:
        /* <DEDUP_REMOVED lines=31> */
.L_x_24823:
        /* <DEDUP_REMOVED lines=276> */
.L_x_24824:
[----:B------:R-:W0:Y:S08]  /*3120*/  LDC.64 R6, c[0x0][0x580] ;  /* 0x00016000ff067b82 */ /* 0x000e300000000a00 */
[----:B------:R-:W1:Y:S01]  /*3130*/  LDC.64 R4, c[0x0][0x730] ;  /* 0x0001cc00ff047b82 */ /* 0x000e620000000a00 */
[----:B0-----:R-:W2:Y:S01]  /*3140*/  LDG.E.U8 R7, desc[UR36][R6.64] ;  /* 0x0000002406077981 */ /* 0x001ea2000c1e1100 */
[----:B------:R-:W-:-:S02]  /*3150*/  IADD3 R23, PT, PT, R23, 0x80, RZ ;  /* 0x0000008017177810 */ /* 0x000fc40007ffe0ff */
[----:B-1----:R-:W-:-:S04]  /*3160*/  IADD3 R4, P0, PT, R0, R4, RZ ;  /* 0x0000000400047210 */ /* 0x002fc80007f1e0ff */
[----:B------:R-:W-:-:S05]  /*3170*/  LEA.HI.X.SX32 R5, R0, R5, 0x1, P0 ;  /* 0x0000000500057211 */ /* 0x000fca00000f0eff */
[----:B--2---:R1:W-:Y:S04]  /*3180*/  STG.E.U8 desc[UR36][R4.64], R7 ;  /* 0x0000000704007986 */ /* 0x0043e8000c101124 */
.L_x_24822:
[----:B------:R-:W-:Y:S05]  /*3190*/  BSYNC.RECONVERGENT B6 ;  /* 0x0000000000067941 */ /* 0x000fea0003800200 */
.L_x_24821:
        /* <DEDUP_REMOVED lines=31> */
.L_x_24827:
        /* <DEDUP_REMOVED lines=276> */
.L_x_24828:
[----:B------:R-:W0:Y:S08]  /*44d0*/  LDC.64 R6, c[0x0][0x580] ;  /* 0x00016000ff067b82 */ /* 0x000e300000000a00 */
[----:B------:R-:W1:Y:S01]  /*44e0*/  LDC.64 R4, c[0x0][0x730] ;  /* 0x0001cc00ff047b82 */ /* 0x000e620000000a00 */
[----:B0-----:R-:W2:Y:S01]  /*44f0*/  LDG.E.U8 R7, desc[UR36][R6.64] ;  /* 0x0000002406077981 */ /* 0x001ea2000c1e1100 */
[----:B------:R-:W-:-:S02]  /*4500*/  IADD3 R23, PT, PT, R23, 0x80, RZ ;  /* 0x0000008017177810 */ /* 0x000fc40007ffe0ff */
[----:B-1----:R-:W-:-:S04]  /*4510*/  IADD3 R4, P0, PT, R0, R4, RZ ;  /* 0x0000000400047210 */ /* 0x002fc80007f1e0ff */
[----:B------:R-:W-:-:S05]  /*4520*/  LEA.HI.X.SX32 R5, R0, R5, 0x1, P0 ;  /* 0x0000000500057211 */ /* 0x000fca00000f0eff */
[----:B--2---:R2:W-:Y:S04]  /*4530*/  STG.E.U8 desc[UR36][R4.64], R7 ;  /* 0x0000000704007986 */ /* 0x0045e8000c101124 */
.L_x_24826:
[----:B------:R-:W-:Y:S05]  /*4540*/  BSYNC.RECONVERGENT B6 ;  /* 0x0000000000067941 */ /* 0x000fea0003800200 */
.L_x_24825:
        /* <DEDUP_REMOVED lines=30> */
.L_x_24829:
        /* <DEDUP_REMOVED lines=276> */
.L_x_24830:
[----:B------:R-:W0:Y:S08]  /*5870*/  LDC.64 R4, c[0x0][0x580] ;  /* 0x00016000ff047b82 */ /* 0x000e300000000a00 */
[----:B------:R-:W1:Y:S01]  /*5880*/  LDC.64 R2, c[0x0][0x730] ;  /* 0x0001cc00ff027b82 */ /* 0x000e620000000a00 */
[----:B0-----:R-:W2:Y:S01]  /*5890*/  LDG.E.U8 R5, desc[UR36][R4.64] ;  /* 0x0000002404057981 */ /* 0x001ea2000c1e1100 */
[----:B-1----:R-:W-:-:S04]  /*58a0*/  IADD3 R2, P0, PT, R0, R2, RZ ;  /* 0x0000000200027210 */ /* 0x002fc80007f1e0ff */
[----:B------:R-:W-:-:S05]  /*58b0*/  LEA.HI.X.SX32 R3, R0, R3, 0x1, P0 ;  /* 0x0000000300037211 */ /* 0x000fca00000f0eff */
[----:B--2---:R-:W-:Y:S01]  /*58c0*/  STG.E.U8 desc[UR36][R2.64], R5 ;  /* 0x0000000502007986 */ /* 0x004fe2000c101124 */
[----:B------:R-:W-:Y:S05]  /*58d0*/  EXIT ;  /* 0x000000000000794d */ /* 0x000fea0003800000 */
.L_x_24805:
        /* <DEDUP_REMOVED lines=31> */
.L_x_24833:
[----:B------:R-:W0:Y:S01]  /*5ad0*/  LDC.64 R4, c[0x0][0x580] ;  /* 0x00016000ff047b82 */ /* 0x000e220000000a00 */
[----:B------:R-:W1:Y:S07]  /*5ae0*/  LDCU UR4, c[0x0][0x590] ;  /* 0x0000b200ff0477ac */ /* 0x000e6e0008000800 */
[----:B------:R-:W2:Y:S01]  /*5af0*/  LDC.64 R6, c[0x0][0x730] ;  /* 0x0001cc00ff067b82 */ /* 0x000ea20000000a00 */
[----:B0-----:R-:W3:Y:S01]  /*5b00*/  LDG.E.U8 R5, desc[UR36][R4.64] ;  /* 0x0000002404057981 */ /* 0x001ee2000c1e1100 */
[----:B------:R-:W-:-:S02]  /*5b10*/  SHF.R.S32.HI R3, RZ, 0x1f, R16 ;  /* 0x0000001fff037819 */ /* 0x000fc40000011410 */
[----:B------:R-:W-:Y:S02]  /*5b20*/  IADD3 R23, PT, PT, R23, 0x80, RZ ;  /* 0x0000008017177810 */ /* 0x000fe40007ffe0ff */
[----:B-1----:R-:W-:-:S05]  /*5b30*/  LOP3.LUT R3, R3, UR4, RZ, 0xc0, !PT ;  /* 0x0000000403037c12 */ /* 0x002fca000f8ec0ff */
[----:B------:R-:W-:-:S05]  /*5b40*/  IMAD.IADD R16, R16, 0x1, R3 ;  /* 0x0000000110107824 */ /* 0x000fca00078e0203 */
[----:B--2---:R-:W-:-:S04]  /*5b50*/  IADD3 R2, P0, PT, R16, R6, RZ ;  /* 0x0000000610027210 */ /* 0x004fc80007f1e0ff */
[----:B------:R-:W-:-:S05]  /*5b60*/  LEA.HI.X.SX32 R3, R16, R7, 0x1, P0 ;  /* 0x0000000710037211 */ /* 0x000fca00000f0eff */
[----:B---3--:R0:W-:Y:S04]  /*5b70*/  STG.E.U8 desc[UR36][R2.64], R5 ;  /* 0x0000000502007986 */ /* 0x0081e8000c101124 */
.L_x_24832:
[----:B------:R-:W-:Y:S05]  /*5b80*/  BSYNC.RECONVERGENT B6 ;  /* 0x0000000000067941 */ /* 0x000fea0003800200 */
.L_x_24831:
        /* <DEDUP_REMOVED lines=31> */
.L_x_24836:
[----:B0-----:R-:W0:Y:S01]  /*5d80*/  LDC.64 R4, c[0x0][0x580] ;  /* 0x00016000ff047b82 */ /* 0x001e220000000a00 */
[----:B------:R-:W1:Y:S07]  /*5d90*/  LDCU UR4, c[0x0][0x590] ;  /* 0x0000b200ff0477ac */ /* 0x000e6e0008000800 */
[----:B------:R-:W2:Y:S01]  /*5da0*/  LDC.64 R6, c[0x0][0x730] ;  /* 0x0001cc00ff067b82 */ /* 0x000ea20000000a00 */
[----:B0-----:R-:W3:Y:S01]  /*5db0*/  LDG.E.U8 R5, desc[UR36][R4.64] ;  /* 0x0000002404057981 */ /* 0x001ee2000c1e1100 */
[----:B------:R-:W-:Y:S01]  /*5dc0*/  SHF.R.S32.HI R3, RZ, 0x1f, R16 ;  /* 0x0000001fff037819 */ /* 0x000fe20000011410 */
[----:B------:R-:W-:-:S03]  /*5dd0*/  VIADD R23, R23, 0x80 ;  /* 0x0000008017177836 */ /* 0x000fc60000000000 */
[----:B-1----:R-:W-:-:S04]  /*5de0*/  LOP3.LUT R3, R3, UR4, RZ, 0xc0, !PT ;  /* 0x0000000403037c12 */ /* 0x002fc8000f8ec0ff */
[----:B------:R-:W-:-:S04]  /*5df0*/  IADD3 R16, PT, PT, R16, R3, RZ ;  /* 0x0000000310107210 */ /* 0x000fc80007ffe0ff */
[----:B--2---:R-:W-:-:S04]  /*5e00*/  IADD3 R2, P0, PT, R16, R6, RZ ;  /* 0x0000000610027210 */ /* 0x004fc80007f1e0ff */
[----:B------:R-:W-:-:S05]  /*5e10*/  LEA.HI.X.SX32 R3, R16, R7, 0x1, P0 ;  /* 0x0000000710037211 */ /* 0x000fca00000f0eff */
[----:B---3--:R1:W-:Y:S04]  /*5e20*/  STG.E.U8 desc[UR36][R2.64], R5 ;  /* 0x0000000502007986 */ /* 0x0083e8000c101124 */
.L_x_24835:
[----:B------:R-:W-:Y:S05]  /*5e30*/  BSYNC.RECONVERGENT B6 ;  /* 0x0000000000067941 */ /* 0x000fea0003800200 */
.L_x_24834:
        /* <DEDUP_REMOVED lines=31> */
.L_x_24839:
[----:B01----:R-:W0:Y:S01]  /*6030*/  LDC.64 R4, c[0x0][0x580] ;  /* 0x00016000ff047b82 */ /* 0x003e220000000a00 */
[----:B------:R-:W1:Y:S07]  /*6040*/  LDCU UR4, c[0x0][0x590] ;  /* 0x0000b200ff0477ac */ /* 0x000e6e0008000800 */
[----:B------:R-:W2:Y:S01]  /*6050*/  LDC.64 R6, c[0x0][0x730] ;  /* 0x0001cc00ff067b82 */ /* 0x000ea20000000a00 */
[----:B0-----:R-:W3:Y:S01]  /*6060*/  LDG.E.U8 R5, desc[UR36][R4.64] ;  /* 0x0000002404057981 */ /* 0x001ee2000c1e1100 */
[----:B------:R-:W-:-:S02]  /*6070*/  SHF.R.S32.HI R3, RZ, 0x1f, R16 ;  /* 0x0000001fff037819 */ /* 0x000fc40000011410 */
[----:B------:R-:W-:Y:S02]  /*6080*/  IADD3 R23, PT, PT, R23, 0x80, RZ ;  /* 0x0000008017177810 */ /* 0x000fe40007ffe0ff */
[----:B-1----:R-:W-:-:S04]  /*6090*/  LOP3.LUT R3, R3, UR4, RZ, 0xc0, !PT ;  /* 0x0000000403037c12 */ /* 0x002fc8000f8ec0ff */
[----:B------:R-:W-:-:S04]  /*60a0*/  IADD3 R16, PT, PT, R16, R3, RZ ;  /* 0x0000000310107210 */ /* 0x000fc80007ffe0ff */
[----:B--2---:R-:W-:-:S04]  /*60b0*/  IADD3 R2, P0, PT, R16, R6, RZ ;  /* 0x0000000610027210 */ /* 0x004fc80007f1e0ff */
[----:B------:R-:W-:-:S05]  /*60c0*/  LEA.HI.X.SX32 R3, R16, R7, 0x1, P0 ;  /* 0x0000000710037211 */ /* 0x000fca00000f0eff */
[----:B---3--:R2:W-:Y:S04]  /*60d0*/  STG.E.U8 desc[UR36][R2.64], R5 ;  /* 0x0000000502007986 */ /* 0x0085e8000c101124 */
.L_x_24838:
[----:B------:R-:W-:Y:S05]  /*60e0*/  BSYNC.RECONVERGENT B6 ;  /* 0x0000000000067941 */ /* 0x000fea0003800200 */
.L_x_24837:
        /* <DEDUP_REMOVED lines=30> */
.L_x_24840:
[----:B012---:R-:W0:Y:S01]  /*62d0*/  LDC.64 R4, c[0x0][0x580] ;  /* 0x00016000ff047b82 */ /* 0x007e220000000a00 */
[----:B------:R-:W1:Y:S07]  /*62e0*/  LDCU UR4, c[0x0][0x590] ;  /* 0x0000b200ff0477ac */ /* 0x000e6e0008000800 */
[----:B------:R-:W2:Y:S01]  /*62f0*/  LDC.64 R6, c[0x0][0x730] ;  /* 0x0001cc00ff067b82 */ /* 0x000ea20000000a00 */
[----:B0-----:R-:W3:Y:S01]  /*6300*/  LDG.E.U8 R5, desc[UR36][R4.64] ;  /* 0x0000002404057981 */ /* 0x001ee2000c1e1100 */
[----:B------:R-:W-:-:S04]  /*6310*/  SHF.R.S32.HI R3, RZ, 0x1f, R16 ;  /* 0x0000001fff037819 */ /* 0x000fc80000011410 */
[----:B-1----:R-:W-:-:S05]  /*6320*/  LOP3.LUT R3, R3, UR4, RZ, 0xc0, !PT ;  /* 0x0000000403037c12 */ /* 0x002fca000f8ec0ff */
[----:B------:R-:W-:-:S05]  /*6330*/  IMAD.IADD R16, R16, 0x1, R3 ;  /* 0x0000000110107824 */ /* 0x000fca00078e0203 */
[----:B--2---:R-:W-:-:S04]  /*6340*/  IADD3 R2, P0, PT, R16, R6, RZ ;  /* 0x0000000610027210 */ /* 0x004fc80007f1e0ff */
[----:B------:R-:W-:-:S05]  /*6350*/  LEA.HI.X.SX32 R3, R16, R7, 0x1, P0 ;  /* 0x0000000710037211 */ /* 0x000fca00000f0eff */
[----:B---3--:R-:W-:Y:S01]  /*6360*/  STG.E.U8 desc[UR36][R2.64], R5 ;  /* 0x0000000502007986 */ /* 0x008fe2000c101124 */
[----:B------:R-:W-:Y:S05]  /*6370*/  EXIT ;  /* 0x000000000000794d */ /* 0x000fea0003800000 */
.L_x_24804:
        /* <DEDUP_REMOVED lines=310> */
.L_x_24845:
        /* <DEDUP_REMOVED lines=29> */
.L_x_24847:
[----:B------:R-:W-:Y:S05]  /*78b0*/  BSYNC.RECONVERGENT B6 ;  /* 0x0000000000067941 */ /* 0x000fea0003800200 */
.L_x_24846:
[----:B------:R-:W0:Y:S02]  /*78c0*/  LDCU.64 UR4, c[0x0][0x580] ;  /* 0x0000b000ff0477ac */ /* 0x000e240008000a00 */
[----:B0-----:R-:W-:-:S05]  /*78d0*/  IADD3 R2, P0, PT, R17, UR4, RZ ;  /* 0x0000000411027c10 */ /* 0x001fca000ff1e0ff */
[----:B------:R-:W-:-:S06]  /*78e0*/  IMAD.X R3, RZ, RZ, UR5, P0 ;  /* 0x00000005ff037e24 */ /* 0x000fcc00080e06ff */
[----:B------:R-:W2:Y:S01]  /*78f0*/  LDG.E.U8 R3, desc[UR36][R2.64] ;  /* 0x0000002402037981 */ /* 0x000ea2000c1e1100 */
[----:B------:R-:W2:Y:S01]  /*7900*/  LDC.64 R4, c[0x0][0x730] ;  /* 0x0001cc00ff047b82 */ /* 0x000ea20000000a00 */
[----:B------:R-:W-:Y:S02]  /*7910*/  IADD3 R23, PT, PT, R23, 0x80, RZ ;  /* 0x0000008017177810 */ /* 0x000fe40007ffe0ff */
[----:B--2---:R0:W-:Y:S05]  /*7920*/  STG.E.U8 desc[UR36][R4.64], R3 ;  /* 0x0000000304007986 */ /* 0x0041ea000c101124 */
.L_x_24844:
[----:B------:R-:W-:Y:S05]  /*7930*/  BSYNC.RECONVERGENT B7 ;  /* 0x0000000000077941 */ /* 0x000fea0003800200 */
.L_x_24843:
        /* <DEDUP_REMOVED lines=302> */
.L_x_24850:
        /* <DEDUP_REMOVED lines=29> */
.L_x_24852:
[----:B------:R-:W-:Y:S05]  /*8df0*/  BSYNC.RECONVERGENT B6 ;  /* 0x0000000000067941 */ /* 0x000fea0003800200 */
.L_x_24851:
[----:B------:R-:W0:Y:S02]  /*8e00*/  LDCU.64 UR4, c[0x0][0x580] ;  /* 0x0000b000ff0477ac */ /* 0x000e240008000a00 */
[----:B0-----:R-:W-:-:S04]  /*8e10*/  IADD3 R2, P0, PT, R17, UR4, RZ ;  /* 0x0000000411027c10 */ /* 0x001fc8000ff1e0ff */
[----:B------:R-:W-:-:S06]  /*8e20*/  IADD3.X R3, PT, PT, RZ, UR5, RZ, P0, !PT ;  /* 0x00000005ff037c10 */ /* 0x000fcc00087fe4ff */
[----:B------:R-:W2:Y:S01]  /*8e30*/  LDG.E.U8 R3, desc[UR36][R2.64] ;  /* 0x0000002402037981 */ /* 0x000ea2000c1e1100 */
[----:B------:R-:W2:Y:S01]  /*8e40*/  LDC.64 R4, c[0x0][0x730] ;  /* 0x0001cc00ff047b82 */ /* 0x000ea20000000a00 */
[----:B------:R-:W-:Y:S02]  /*8e50*/  VIADD R23, R23, 0x80 ;  /* 0x0000008017177836 */ /* 0x000fe40000000000 */
[----:B--2---:R1:W-:Y:S05]  /*8e60*/  STG.E.U8 desc[UR36][R4.64], R3 ;  /* 0x0000000304007986 */ /* 0x0043ea000c101124 */
.L_x_24849:
[----:B------:R-:W-:Y:S05]  /*8e70*/  BSYNC.RECONVERGENT B7 ;  /* 0x0000000000077941 */ /* 0x000fea0003800200 */
.L_x_24848:
        /* <DEDUP_REMOVED lines=302> */
.L_x_24855:
        /* <DEDUP_REMOVED lines=29> */
.L_x_24857:
[----:B------:R-:W-:Y:S05]  /*a330*/  BSYNC.RECONVERGENT B6 ;  /* 0x0000000000067941 */ /* 0x000fea0003800200 */
.L_x_24856:
[----:B------:R-:W0:Y:S02]  /*a340*/  LDCU.64 UR4, c[0x0][0x580] ;  /* 0x0000b000ff0477ac */ /* 0x000e240008000a00 */
[----:B0-----:R-:W-:-:S04]  /*a350*/  IADD3 R2, P0, PT, R17, UR4, RZ ;  /* 0x0000000411027c10 */ /* 0x001fc8000ff1e0ff */
[----:B------:R-:W-:-:S06]  /*a360*/  IADD3.X R3, PT, PT, RZ, UR5, RZ, P0, !PT ;  /* 0x00000005ff037c10 */ /* 0x000fcc00087fe4ff */
[----:B------:R-:W2:Y:S01]  /*a370*/  LDG.E.U8 R3, desc[UR36][R2.64] ;  /* 0x0000002402037981 */ /* 0x000ea2000c1e1100 */
[----:B------:R-:W2:Y:S01]  /*a380*/  LDC.64 R4, c[0x0][0x730] ;  /* 0x0001cc00ff047b82 */ /* 0x000ea20000000a00 */
[----:B------:R-:W-:Y:S02]  /*a390*/  IADD3 R23, PT, PT, R23, 0x80, RZ ;  /* 0x0000008017177810 */ /* 0x000fe40007ffe0ff */
[----:B--2---:R2:W-:Y:S05]  /*a3a0*/  STG.E.U8 desc[UR36][R4.64], R3 ;  /* 0x0000000304007986 */ /* 0x0045ea000c101124 */
.L_x_24854:
[----:B------:R-:W-:Y:S05]  /*a3b0*/  BSYNC.RECONVERGENT B7 ;  /* 0x0000000000077941 */ /* 0x000fea0003800200 */
.L_x_24853:
        /* <DEDUP_REMOVED lines=301> */
.L_x_24858:
        /* <DEDUP_REMOVED lines=31> */
.L_x_24860:
[----:B------:R-:W-:Y:S05]  /*b880*/  BSYNC.RECONVERGENT B6 ;  /* 0x0000000000067941 */ /* 0x000fea0003800200 */
.L_x_24859:
[----:B------:R-:W2:Y:S01]  /*b890*/  LDG.E.U8 R17, desc[UR36][R16.64] ;  /* 0x0000002410117981 */ /* 0x000ea2000c1e1100 */
[----:B------:R-:W2:Y:S03]  /*b8a0*/  LDC.64 R2, c[0x0][0x730] ;  /* 0x0001cc00ff027b82 */ /* 0x000ea60000000a00 */
[----:B--2---:R-:W-:Y:S01]  /*b8b0*/  STG.E.U8 desc[UR36][R2.64], R17 ;  /* 0x0000001102007986 */ /* 0x004fe2000c101124 */
[----:B------:R-:W-:Y:S05]  /*b8c0*/  EXIT ;  /* 0x000000000000794d */ /* 0x000fea0003800000 */
.L_x_24842:
        /* <DEDUP_REMOVED lines=308> */
.L_x_24863:
        /* <DEDUP_REMOVED lines=29> */
.L_x_24865:
[----:B------:R-:W-:Y:S05]  /*cde0*/  BSYNC.RECONVERGENT B6 ;  /* 0x0000000000067941 */ /* 0x000fea0003800200 */
.L_x_24864:
        /* <DEDUP_REMOVED lines=276> */
.L_x_24866:
[----:B------:R-:W0:Y:S02]  /*df30*/  LDCU.64 UR4, c[0x0][0x580] ;  /* 0x0000b000ff0477ac */ /* 0x000e240008000a00 */
[----:B0-----:R-:W-:-:S05]  /*df40*/  IADD3 R4, P0, PT, R25, UR4, RZ ;  /* 0x0000000419047c10 */ /* 0x001fca000ff1e0ff */
[----:B------:R-:W-:Y:S01]  /*df50*/  IMAD.X R5, RZ, RZ, UR5, P0 ;  /* 0x00000005ff057e24 */ /* 0x000fe200080e06ff */
[----:B------:R-:W0:Y:S05]  /*df60*/  LDCU.64 UR4, c[0x0][0x730] ;  /* 0x0000e600ff0477ac */ /* 0x000e2a0008000a00 */
[----:B------:R-:W2:Y:S01]  /*df70*/  LDG.E.U8 R5, desc[UR36][R4.64] ;  /* 0x0000002404057981 */ /* 0x000ea2000c1e1100 */
[----:B------:R-:W-:Y:S02]  /*df80*/  IADD3 R23, PT, PT, R23, 0x80, RZ ;  /* 0x0000008017177810 */ /* 0x000fe40007ffe0ff */
[----:B0-----:R-:W-:-:S04]  /*df90*/  IADD3 R6, P0, PT, R0, UR4, RZ ;  /* 0x0000000400067c10 */ /* 0x001fc8000ff1e0ff */
[----:B------:R-:W-:-:S05]  /*dfa0*/  LEA.HI.X.SX32 R7, R0, UR5, 0x1, P0 ;  /* 0x0000000500077c11 */ /* 0x000fca00080f0eff */
[----:B--2---:R0:W-:Y:S04]  /*dfb0*/  STG.E.U8 desc[UR36][R6.64], R5 ;  /* 0x0000000506007986 */ /* 0x0041e8000c101124 */
.L_x_24862:
[----:B------:R-:W-:Y:S05]  /*dfc0*/  BSYNC.RECONVERGENT B7 ;  /* 0x0000000000077941 */ /* 0x000fea0003800200 */
.L_x_24861:
        /* <DEDUP_REMOVED lines=303> */
.L_x_24869:
        /* <DEDUP_REMOVED lines=29> */
.L_x_24871:
[----:B------:R-:W-:Y:S05]  /*f490*/  BSYNC.RECONVERGENT B6 ;  /* 0x0000000000067941 */ /* 0x000fea0003800200 */
.L_x_24870:
        /* <DEDUP_REMOVED lines=276> */
.L_x_24872:
[----:B------:R-:W0:Y:S02]  /*105e0*/  LDCU.64 UR4, c[0x0][0x580] ;  /* 0x0000b000ff0477ac */ /* 0x000e240008000a00 */
[----:B0-----:R-:W-:-:S04]  /*105f0*/  IADD3 R4, P0, PT, R25, UR4, RZ ;  /* 0x0000000419047c10 */ /* 0x001fc8000ff1e0ff */
[----:B------:R-:W-:Y:S01]  /*10600*/  IADD3.X R5, PT, PT, RZ, UR5, RZ, P0, !PT ;  /* 0x00000005ff057c10 */ /* 0x000fe200087fe4ff */
[----:B------:R-:W0:Y:S05]  /*10610*/  LDCU.64 UR4, c[0x0][0x730] ;  /* 0x0000e600ff0477ac */ /* 0x000e2a0008000a00 */
[----:B------:R-:W2:Y:S01]  /*10620*/  LDG.E.U8 R5, desc[UR36][R4.64] ;  /* 0x0000002404057981 */ /* 0x000ea2000c1e1100 */
[----:B------:R-:W-:Y:S02]  /*10630*/  IADD3 R23, PT, PT, R23, 0x80, RZ ;  /* 0x0000008017177810 */ /* 0x000fe40007ffe0ff */
[----:B0-----:R-:W-:-:S04]  /*10640*/  IADD3 R6, P0, PT, R0, UR4, RZ ;  /* 0x0000000400067c10 */ /* 0x001fc8000ff1e0ff */
[----:B------:R-:W-:-:S05]  /*10650*/  LEA.HI.X.SX32 R7, R0, UR5, 0x1, P0 ;  /* 0x0000000500077c11 */ /* 0x000fca00080f0eff */
[----:B--2---:R1:W-:Y:S04]  /*10660*/  STG.E.U8 desc[UR36][R6.64], R5 ;  /* 0x0000000506007986 */ /* 0x0043e8000c101124 */
.L_x_24868:
[----:B------:R-:W-:Y:S05]  /*10670*/  BSYNC.RECONVERGENT B7 ;  /* 0x0000000000077941 */ /* 0x000fea0003800200 */
.L_x_24867:
        /* <DEDUP_REMOVED lines=303> */
.L_x_24875:
        /* <DEDUP_REMOVED lines=29> */
.L_x_24877:
[----:B------:R-:W-:Y:S05]  /*11b40*/  BSYNC.RECONVERGENT B6 ;  /* 0x0000000000067941 */ /* 0x000fea0003800200 */
.L_x_24876:
        /* <DEDUP_REMOVED lines=276> */
.L_x_24878:
        /* <DEDUP_REMOVED lines=9> */
.L_x_24874:
[----:B------:R-:W-:Y:S05]  /*12d20*/  BSYNC.RECONVERGENT B7 ;  /* 0x0000000000077941 */ /* 0x000fea0003800200 */
.L_x_24873:
        /* <DEDUP_REMOVED lines=302> */
.L_x_24879:
        /* <DEDUP_REMOVED lines=31> */
.L_x_24881:
[----:B------:R-:W-:Y:S05]  /*14200*/  BSYNC.RECONVERGENT B6 ;  /* 0x0000000000067941 */ /* 0x000fea0003800200 */
.L_x_24880:
        /* <DEDUP_REMOVED lines=276> */
.L_x_24882:
[----:B------:R-:W2:Y:S01]  /*15350*/  LDG.E.U8 R19, desc[UR36][R18.64] ;  /* 0x0000002412137981 */ /* 0x000ea2000c1e1100 */
[----:B------:R-:W0:Y:S02]  /*15360*/  LDCU.64 UR4, c[0x0][0x730] ;  /* 0x0000e600ff0477ac */ /* 0x000e240008000a00 */
[----:B0-----:R-:W-:-:S04]  /*15370*/  IADD3 R2, P0, PT, R0, UR4, RZ ;  /* 0x0000000400027c10 */ /* 0x001fc8000ff1e0ff */
[----:B------:R-:W-:-:S05]  /*15380*/  LEA.HI.X.SX32 R3, R0, UR5, 0x1, P0 ;  /* 0x0000000500037c11 */ /* 0x000fca00080f0eff */
[----:B--2---:R-:W-:Y:S01]  /*15390*/  STG.E.U8 desc[UR36][R2.64], R19 ;  /* 0x0000001302007986 */ /* 0x004fe2000c101124 */
[----:B------:R-:W-:Y:S05]  /*153a0*/  EXIT ;  /* 0x000000000000794d */ /* 0x000fea0003800000 */
.L_x_24841:
        /* <DEDUP_REMOVED lines=305> */
.L_x_24885:
        /* <DEDUP_REMOVED lines=29> */
.L_x_24887:
[----:B------:R-:W-:Y:S05]  /*16890*/  BSYNC.RECONVERGENT B6 ;  /* 0x0000000000067941 */ /* 0x000fea0003800200 */
.L_x_24886:
[----:B------:R-:W0:Y:S01]  /*168a0*/  LDCU.64 UR4, c[0x0][0x580] ;  /* 0x0000b000ff0477ac */ /* 0x000e220008000a00 */
[----:B------:R-:W1:Y:S01]  /*168b0*/  LDCU.64 UR6, c[0x0][0x730] ;  /* 0x0000e600ff0677ac */ /* 0x000e620008000a00 */
[----:B0-----:R-:W-:Y:S01]  /*168c0*/  IADD3 R2, P0, PT, R25, UR4, RZ ;  /* 0x0000000419027c10 */ /* 0x001fe2000ff1e0ff */
[----:B------:R-:W0:Y:S03]  /*168d0*/  LDCU UR4, c[0x0][0x590] ;  /* 0x0000b200ff0477ac */ /* 0x000e260008000800 */
[----:B------:R-:W-:-:S06]  /*168e0*/  IADD3.X R3, PT, PT, RZ, UR5, RZ, P0, !PT ;  /* 0x00000005ff037c10 */ /* 0x000fcc00087fe4ff */
[----:B------:R-:W2:Y:S01]  /*168f0*/  LDG.E.U8 R3, desc[UR36][R2.64] ;  /* 0x0000002402037981 */ /* 0x000ea2000c1e1100 */
[----:B------:R-:W-:Y:S02]  /*16900*/  SHF.R.S32.HI R5, RZ, 0x1f, R16 ;  /* 0x0000001fff057819 */ /* 0x000fe40000011410 */
[----:B------:R-:W-:Y:S02]  /*16910*/  IADD3 R23, PT, PT, R23, 0x80, RZ ;  /* 0x0000008017177810 */ /* 0x000fe40007ffe0ff */
[----:B0-----:R-:W-:-:S04]  /*16920*/  LOP3.LUT R5, R5, UR4, RZ, 0xc0, !PT ;  /* 0x0000000405057c12 */ /* 0x001fc8000f8ec0ff */
[----:B------:R-:W-:-:S04]  /*16930*/  IADD3 R16, PT, PT, R16, R5, RZ ;  /* 0x0000000510107210 */ /* 0x000fc80007ffe0ff */
[----:B-1----:R-:W-:-:S04]  /*16940*/  IADD3 R4, P0, PT, R16, UR6, RZ ;  /* 0x0000000610047c10 */ /* 0x002fc8000ff1e0ff */
[----:B------:R-:W-:-:S05]  /*16950*/  LEA.HI.X.SX32 R5, R16, UR7, 0x1, P0 ;  /* 0x0000000710057c11 */ /* 0x000fca00080f0eff */
[----:B--2---:R0:W-:Y:S04]  /*16960*/  STG.E.U8 desc[UR36][R4.64], R3 ;  /* 0x0000000304007986 */ /* 0x0041e8000c101124 */
.L_x_24884:
[----:B------:R-:W-:Y:S05]  /*16970*/  BSYNC.RECONVERGENT B7 ;  /* 0x0000000000077941 */ /* 0x000fea0003800200 */
.L_x_24883:
        /* <DEDUP_REMOVED lines=302> */
.L_x_24890:
        /* <DEDUP_REMOVED lines=29> */
.L_x_24892:
[----:B------:R-:W-:Y:S05]  /*17e30*/  BSYNC.RECONVERGENT B6 ;  /* 0x0000000000067941 */ /* 0x000fea0003800200 */
.L_x_24891:
[----:B------:R-:W0:Y:S01]  /*17e40*/  LDCU.64 UR4, c[0x0][0x580] ;  /* 0x0000b000ff0477ac */ /* 0x000e220008000a00 */
[----:B------:R-:W1:Y:S01]  /*17e50*/  LDCU.64 UR6, c[0x0][0x730] ;  /* 0x0000e600ff0677ac */ /* 0x000e620008000a00 */
[----:B0-----:R-:W-:Y:S01]  /*17e60*/  IADD3 R2, P0, PT, R25, UR4, RZ ;  /* 0x0000000419027c10 */ /* 0x001fe2000ff1e0ff */
[----:B------:R-:W0:Y:S04]  /*17e70*/  LDCU UR4, c[0x0][0x590] ;  /* 0x0000b200ff0477ac */ /* 0x000e280008000800 */
[----:B------:R-:W-:-:S06]  /*17e80*/  IMAD.X R3, RZ, RZ, UR5, P0 ;  /* 0x00000005ff037e24 */ /* 0x000fcc00080e06ff */
        /* <DEDUP_REMOVED lines=8> */
.L_x_24889:
[----:B------:R-:W-:Y:S05]  /*17f10*/  BSYNC.RECONVERGENT B7 ;  /* 0x0000000000077941 */ /* 0x000fea0003800200 */
.L_x_24888:
        /* <DEDUP_REMOVED lines=302> */
.L_x_24895:
        /* <DEDUP_REMOVED lines=29> */
.L_x_24897:
[----:B------:R-:W-:Y:S05]  /*193d0*/  BSYNC.RECONVERGENT B6 ;  /* 0x0000000000067941 */ /* 0x000fea0003800200 */
.L_x_24896:
        /* <DEDUP_REMOVED lines=8> */
[----:B0-----:R-:W-:-:S05]  /*19460*/  LOP3.LUT R5, R5, UR4, RZ, 0xc0, !PT ;  /* 0x0000000405057c12 */ /* 0x001fca000f8ec0ff */
[----:B------:R-:W-:-:S05]  /*19470*/  IMAD.IADD R16, R16, 0x1, R5 ;  /* 0x0000000110107824 */ /* 0x000fca00078e0205 */
[----:B-1----:R-:W-:-:S04]  /*19480*/  IADD3 R4, P0, PT, R16, UR6, RZ ;  /* 0x0000000610047c10 */ /* 0x002fc8000ff1e0ff */
[----:B------:R-:W-:-:S05]  /*19490*/  LEA.HI.X.SX32 R5, R16, UR7, 0x1, P0 ;  /* 0x0000000710057c11 */ /* 0x000fca00080f0eff */
[----:B--2---:R2:W-:Y:S04]  /*194a0*/  STG.E.U8 desc[UR36][R4.64], R3 ;  /* 0x0000000304007986 */ /* 0x0045e8000c101124 */
.L_x_24894:
[----:B------:R-:W-:Y:S05]  /*194b0*/  BSYNC.RECONVERGENT B7 ;  /* 0x0000000000077941 */ /* 0x000fea0003800200 */
.L_x_24893:
        /* <DEDUP_REMOVED lines=301> */
.L_x_24898:
        /* <DEDUP_REMOVED lines=31> */
.L_x_24900:
[----:B------:R-:W-:Y:S05]  /*1a980*/  BSYNC.RECONVERGENT B6 ;  /* 0x0000000000067941 */ /* 0x000fea0003800200 */
.L_x_24899:
[----:B------:R-:W2:Y:S01]  /*1a990*/  LDG.E.U8 R19, desc[UR36][R18.64] ;  /* 0x0000002412137981 */ /* 0x000ea2000c1e1100 */
[----:B------:R-:W0:Y:S01]  /*1a9a0*/  LDCU UR4, c[0x0][0x590] ;  /* 0x0000b200ff0477ac */ /* 0x000e220008000800 */
[----:B------:R-:W-:Y:S01]  /*1a9b0*/  SHF.R.S32.HI R3, RZ, 0x1f, R16 ;  /* 0x0000001fff037819 */ /* 0x000fe20000011410 */
[----:B------:R-:W1:Y:S03]  /*1a9c0*/  LDCU.64 UR6, c[0x0][0x730] ;  /* 0x0000e600ff0677ac */ /* 0x000e660008000a00 */
[----:B0-----:R-:W-:-:S04]  /*1a9d0*/  LOP3.LUT R3, R3, UR4, RZ, 0xc0, !PT ;  /* 0x0000000403037c12 */ /* 0x001fc8000f8ec0ff */
[----:B------:R-:W-:-:S04]  /*1a9e0*/  IADD3 R16, PT, PT, R16, R3, RZ ;  /* 0x0000000310107210 */ /* 0x000fc80007ffe0ff */
[----:B-1----:R-:W-:-:S04]  /*1a9f0*/  IADD3 R2, P0, PT, R16, UR6, RZ ;  /* 0x0000000610027c10 */ /* 0x002fc8000ff1e0ff */
[----:B------:R-:W-:-:S05]  /*1aa00*/  LEA.HI.X.SX32 R3, R16, UR7, 0x1, P0 ;  /* 0x0000000710037c11 */ /* 0x000fca00080f0eff */
[----:B--2---:R-:W-:Y:S01]  /*1aa10*/  STG.E.U8 desc[UR36][R2.64], R19 ;  /* 0x0000001302007986 */ /* 0x004fe2000c101124 */
[----:B------:R-:W-:Y:S05]  /*1aa20*/  EXIT ;  /* 0x000000000000794d */ /* 0x000fea0003800000 */
.L_x_24901:
        /* <DEDUP_REMOVED lines=13> */
.L_x_41864:


//--------------------- .text._ZN2at6native24index_elementwise_kernelILi128ELi4EZNS0_20cuda_take_put_kernelIbiZZZZZNS0_10put_kernelERNS_14TensorIteratorERKNS_10TensorBaseEbENKUlvE_clEvENKUlvE9_clEvENKUlvE_clEvENKUlvE_clEvEUlRbiE_EEvS4_S7_RKT1_EUliE_EEvlSE_ --------------------------
	.section	.text._ZN2at6native24index_elementwise_kernelILi128ELi4EZNS0_20cuda_take_put_kernelIbiZZZZZNS0_10put_kernelERNS_14TensorIteratorERKNS_10TensorBaseEbENKUlvE_clEvENKUlvE9_clEvENKUlvE_clEvENKUlvE_clEvEUlRbiE_EEvS4_S7_RKT1_EUliE_EEvlSE_,"ax",@progbits
	.align	128
        .global         _ZN2at6native24index_elementwise_kernelILi128ELi4EZNS0_20cuda_take_put_kernelIbiZZZZZNS0_10put_kernelERNS_14TensorIteratorERKNS_10TensorBaseEbENKUlvE_clEvENKUlvE9_clEvENKUlvE_clEvENKUlvE_clEvEUlRbiE_EEvS4_S7_RKT1_EUliE_EEvlSE_
        .type           _ZN2at6native24index_elementwise_kernelILi128ELi4EZNS0_20cuda_take_put_kernelIbiZZZZZNS0_10put_kernelERNS_14TensorIteratorERKNS_10TensorBaseEbENKUlvE_clEvENKUlvE9_clEvENKUlvE_clEvENKUlvE_clEvEUlRbiE_EEvS4_S7_RKT1_EUliE_EEvlSE_,@function
        .size           _ZN2at6native24index_elementwise_kernelILi128ELi4EZNS0_20cuda_take_put_kernelIbiZZZZZNS0_10put_kernelERNS_14TensorIteratorERKNS_10TensorBaseEbENKUlvE_clEvENKUlvE9_clEvENKUlvE_clEvENKUlvE_clEvEUlRbiE_EEvS4_S7_RKT1_EUliE_EEvlSE_,(.L_x_41865 - _ZN2at6native24index_elementwise_kernelILi128ELi4EZNS0_20cuda_take_put_kernelIbiZZZZZNS0_10put_kernelERNS_14TensorIteratorERKNS_10TensorBaseEbENKUlvE_clEvENKUlvE9_clEvENKUlvE_clEvENKUlvE_clEvEUlRbiE_EEvS4_S7_RKT1_EUliE_EEvlSE_)
        .other          _ZN2at6native24index_elementwise_kernelILi128ELi4EZNS0_20cuda_take_put_kernelIbiZZZZZNS0_10put_kernelERNS_14TensorIteratorERKNS_10TensorBaseEbENKUlvE_clEvENKUlvE9_clEvENKUlvE_clEvENKUlvE_clEvEUlRbiE_EEvS4_S7_RKT1_EUliE_EEvlSE_,@"STO_CUDA_ENTRY STV_DEFAULT"
_ZN2at6native24index_elementwise_kernelILi128ELi4EZNS0_20cuda_take_put_kernelIbiZZZZZNS0_10put_kernelERNS_14TensorIteratorERKNS_10TensorBaseEbENKUlvE_clEvENKUlvE9_clEvENKUlvE_clEvENKUlvE_clEvEUlRbiE_EEvS4_S7_RKT1_EUliE_EEvlSE_:
.text._ZN2at6native24index_elementwise_kernelILi128ELi4EZNS0_20cuda_take_put_kernelIbiZZZZZNS0_10put_kernelERNS_14TensorIteratorERKNS_10TensorBaseEbENKUlvE_clEvENKUlvE9_clEvENKUlvE_clEvENKUlvE_clEvEUlRbiE_EEvS4_S7_RKT1_EUliE_EEvlSE_:
        /* <DEDUP_REMOVED lines=46> */
.L_x_24907:
        /* <DEDUP_REMOVED lines=11> */
.L_x_24909:
        /* <DEDUP_REMOVED lines=11> */
.L_x_24908:
[----:B------:R-:W-:-:S07]  /*0440*/  IADD3 R23, PT, PT, R23, 0x80, RZ ;  /* 0x0000008017177810 */ /* 0x000fce0007ffe0ff */
.L_x_24906:
[----:B------:R-:W-:Y:S05]  /*0450*/  BSYNC B6 ;  /* 0x0000000000067941 */ /* 0x000fea0003800000 */
.L_x_24905:
        /* <DEDUP_REMOVED lines=31> */
.L_x_24912:
        /* <DEDUP_REMOVED lines=11> */
.L_x_24914:
        /* <DEDUP_REMOVED lines=11> */
.L_x_24913:
[----:B------:R-:W-:-:S07]  /*07b0*/  VIADD R23, R23, 0x80 ;  /* 0x0000008017177836 */ /* 0x000fce0000000000 */
.L_x_24911:
[----:B------:R-:W-:Y:S05]  /*07c0*/  BSYNC B6 ;  /* 0x0000000000067941 */ /* 0x000fea0003800000 */
.L_x_24910:
        /* <DEDUP_REMOVED lines=31> */
.L_x_24917:
        /* <DEDUP_REMOVED lines=11> */
.L_x_24919:
        /* <DEDUP_REMOVED lines=11> */
.L_x_24918:
[----:B------:R-:W-:-:S07]  /*0b20*/  IADD3 R23, PT, PT, R23, 0x80, RZ ;  /* 0x0000008017177810 */ /* 0x000fce0007ffe0ff */
.L_x_24916:
[----:B------:R-:W-:Y:S05]  /*0b30*/  BSYNC B6 ;  /* 0x0000000000067941 */ /* 0x000fea0003800000 */
.L_x_24915:
        /* <DEDUP_REMOVED lines=30> */
.L_x_24920:
        /* <DEDUP_REMOVED lines=10> */
.L_x_24921:
        /* <DEDUP_REMOVED lines=11> */
.L_x_24904:
[----:B------:R-:W0:Y:S01]  /*0e70*/  LDCU.64 UR4, c[0x0][0x380] ;  /* 0x00007000ff0477ac */ /* 0x000e220008000a00 */
[----:B------:R-:W-:Y:S01]  /*0e80*/  VIADD R18, R18, 0xffffffff ;  /* 0xffffffff12127836 */ /* 0x000fe20000000000 */
[----:B------:R-:W-:Y:S04]  /*0e90*/  BSSY B6, `(.L_x_24922) ;  /* 0x000014d000067945 */ /* 0x000fe80003800000 */
        /* <DEDUP_REMOVED lines=25> */
[----:B-1----:R-:W-:Y:S01]  /*1030*/  IMAD.U32 R6, RZ, RZ, UR6 ;  /* 0x00000006ff067e24 */ /* 0x002fe2000f8e00ff */
[----:B------:R-:W-:Y:S01]  /*1040*/  MOV R7, UR7 ;  /* 0x0000000700077c02 */ /* 0x000fe20008000f00 */
[----:B---3--:R-:W-:Y:S01]  /*1050*/  IMAD.U32 R10, RZ, RZ, UR8 ;  /* 0x00000008ff0a7e24 */ /* 0x008fe2000f8e00ff */
[----:B------:R-:W-:-:S07]  /*1060*/  MOV R11, UR9 ;  /* 0x00000009000b7c02 */ /* 0x000fce0008000f00 */
[----:B------:R-:W-:-:S07]  /*1070*/  LEPC R20, `(.L_x_24924) ;  /* 0x000000001014794e */ /* 0x000fce0000000000 */
[----:B--2---:R-:W-:Y:S05]  /*1080*/  CALL.ABS.NOINC R14 ;  /* 0x000000000e007343 */ /* 0x004fea0003c00000 */
.L_x_24924:
[----:B------:R-:W0:Y:S01]  /*1090*/  LDC R17, c[0x0][0x590] ;  /* 0x00016400ff117b82 */ /* 0x000e220000000800 */
[----:B------:R-:W-:-:S07]  /*10a0*/  ISETP.GE.AND P0, PT, R16, RZ, PT ;  /* 0x000000ff1000720c */ /* 0x000fce0003f06270 */
[----:B------:R-:W1:Y:S08]  /*10b0*/  LDC.64 R6, c[0x0][0x5a0] ;  /* 0x00016800ff067b82 */ /* 0x000e700000000a00 */
[----:B------:R-:W2:Y:S01]  /*10c0*/  LDC R5, c[0x0][0x5a8] ;  /* 0x00016a00ff057b82 */ /* 0x000ea20000000800 */
[----:B0-----:R-:W-:-:S07]  /*10d0*/  IADD3 R17, PT, PT, R16, R17, RZ ;  /* 0x0000001110117210 */ /* 0x001fce0007ffe0ff */
[----:B------:R-:W0:Y:S01]  /*10e0*/  LDC R0, c[0x0][0x6cc] ;  /* 0x0001b300ff007b82 */ /* 0x000e220000000800 */
[----:B------:R-:W-:Y:S01]  /*10f0*/  SEL R17, R17, R16, !P0 ;  /* 0x0000001011117207 */ /* 0x000fe20004000000 */
[----:B------:R-:W-:Y:S01]  /*1100*/  IMAD.MOV.U32 R16, RZ, RZ, RZ ;  /* 0x000000ffff107224 */ /* 0x000fe200078e00ff */
[----:B------:R-:W-:-:S03]  /*1110*/  ISETP.NE.AND P0, PT, R18, RZ, PT ;  /* 0x000000ff1200720c */ /* 0x000fc60003f05270 */
        /* <DEDUP_REMOVED lines=267> */
.L_x_24925:
[----:B------:R-:W0:Y:S01]  /*21d0*/  LDC.64 R4, c[0x0][0x738] ;  /* 0x0001ce00ff047b82 */ /* 0x000e220000000a00 */
[----:B------:R-:W-:-:S07]  /*21e0*/  SHF.R.S32.HI R0, RZ, 0x1f, R3 ;  /* 0x0000001fff007819 */ /* 0x000fce0000011403 */
        /* <DEDUP_REMOVED lines=11> */
.L_x_24927:
        /* <DEDUP_REMOVED lines=11> */
.L_x_24926:
[----:B------:R-:W-:-:S07]  /*2350*/  VIADD R23, R23, 0x80 ;  /* 0x0000008017177836 */ /* 0x000fce0000000000 */
.L_x_24923:
[----:B------:R-:W-:Y:S05]  /*2360*/  BSYNC B6 ;  /* 0x0000000000067941 */ /* 0x000fea0003800000 */
.L_x_24922:
        /* <DEDUP_REMOVED lines=25> */
[----:B-1----:R-:W-:Y:S01]  /*2500*/  MOV R6, UR6 ;  /* 0x0000000600067c02 */ /* 0x002fe20008000f00 */
[----:B------:R-:W-:Y:S01]  /*2510*/  IMAD.U32 R7, RZ, RZ, UR7 ;  /* 0x00000007ff077e24 */ /* 0x000fe2000f8e00ff */
[----:B---3--:R-:W-:Y:S01]  /*2520*/  MOV R10, UR8 ;  /* 0x00000008000a7c02 */ /* 0x008fe20008000f00 */
[----:B------:R-:W-:-:S07]  /*2530*/  IMAD.U32 R11, RZ, RZ, UR9 ;  /* 0x00000009ff0b7e24 */ /* 0x000fce000f8e00ff */
[----:B------:R-:W-:-:S07]  /*2540*/  LEPC R20, `(.L_x_24930) ;  /* 0x000000001014794e */ /* 0x000fce0000000000 */
[----:B--2---:R-:W-:Y:S05]  /*2550*/  CALL.ABS.NOINC R14 ;  /* 0x000000000e007343 */ /* 0x004fea0003c00000 */
.L_x_24930:
[----:B------:R-:W1:Y:S01]  /*2560*/  LDC R17, c[0x0][0x590] ;  /* 0x00016400ff117b82 */ /* 0x000e620000000800 */
[----:B------:R-:W-:-:S07]  /*2570*/  ISETP.GE.AND P0, PT, R16, RZ, PT ;  /* 0x000000ff1000720c */ /* 0x000fce0003f06270 */
[----:B0-----:R-:W0:Y:S08]  /*2580*/  LDC.64 R6, c[0x0][0x5a0] ;  /* 0x00016800ff067b82 */ /* 0x001e300000000a00 */
[----:B------:R-:W2:Y:S01]  /*2590*/  LDC R5, c[0x0][0x5a8] ;  /* 0x00016a00ff057b82 */ /* 0x000ea20000000800 */
[----:B-1----:R-:W-:-:S07]  /*25a0*/  IMAD.IADD R17, R16, 0x1, R17 ;  /* 0x0000000110117824 */ /* 0x002fce00078e0211 */
        /* <DEDUP_REMOVED lines=266> */
[----:B---3--:R-:W-:-:S05]  /*3650*/  @P0 SHF.R.U32.HI R7, RZ, R10, R7 ;  /* 0x0000000aff070219 */ /* 0x008fca0000011607 */
[----:B------:R-:W-:Y:S02]  /*3660*/  @P0 IMAD.MOV R7, RZ, RZ, -R7 ;  /* 0x000000ffff070224 */ /* 0x000fe400078e0a07 */
[----:B0-----:R-:W-:Y:S02]  /*3670*/  IMAD R3, R4, R0, R3 ;  /* 0x0000000004037224 */ /* 0x001fe400078e0203 */
[----:B------:R-:W-:-:S04]  /*3680*/  @P0 IMAD R6, R6, R7, R9 ;  /* 0x0000000706060224 */ /* 0x000fc800078e0209 */
[----:B-1----:R-:W-:-:S07]  /*3690*/  @P0 IMAD R3, R6, R12, R3 ;  /* 0x0000000c06030224 */ /* 0x002fce00078e0203 */
.L_x_24931:
[----:B------:R-:W0:Y:S01]  /*36a0*/  LDC.64 R4, c[0x0][0x738] ;  /* 0x0001ce00ff047b82 */ /* 0x000e220000000a00 */
[----:B------:R-:W-:-:S07]  /*36b0*/  SHF.R.S32.HI R0, RZ, 0x1f, R3 ;  /* 0x0000001fff007819 */ /* 0x000fce0000011403 */
        /* <DEDUP_REMOVED lines=11> */
.L_x_24933:
        /* <DEDUP_REMOVED lines=11> */
.L_x_24932:
[----:B------:R-:W-:-:S07]  /*3820*/  IADD3 R23, PT, PT, R23, 0x80, RZ ;  /* 0x0000008017177810 */ /* 0x000fce0007ffe0ff */
.L_x_24929:
[----:B------:R-:W-:Y:S05]  /*3830*/  BSYNC B6 ;  /* 0x0000000000067941 */ /* 0x000fea0003800000 */
.L_x_24928:
        /* <DEDUP_REMOVED lines=31> */
.L_x_24936:
[----:B------:R-:W1:Y:S01]  /*3a30*/  LDC R17, c[0x0][0x590] ;  /* 0x00016400ff117b82 */ /* 0x000e620000000800 */
[----:B------:R-:W-:-:S07]  /*3a40*/  ISETP.GE.AND P0, PT, R16, RZ, PT ;  /* 0x000000ff1000720c */ /* 0x000fce0003f06270 */
[----:B0-----:R-:W0:Y:S08]  /*3a50*/  LDC.64 R6, c[0x0][0x5a0] ;  /* 0x00016800ff067b82 */ /* 0x001e300000000a00 */
[----:B------:R-:W2:Y:S01]  /*3a60*/  LDC R5, c[0x0][0x5a8] ;  /* 0x00016a00ff057b82 */ /* 0x000ea20000000800 */
[----:B-1----:R-:W-:-:S07]  /*3a70*/  IADD3 R17, PT, PT, R16, R17, RZ ;  /* 0x0000001110117210 */ /* 0x002fce0007ffe0ff */
[----:B------:R-:W1:Y:S01]  /*3a80*/  LDC R0, c[0x0][0x6cc] ;  /* 0x0001b300ff007b82 */ /* 0x000e620000000800 */
[----:B------:R-:W-:Y:S01]  /*3a90*/  SEL R17, R17, R16, !P0 ;  /* 0x0000001011117207 */ /* 0x000fe20004000000 */
[----:B------:R-:W-:Y:S01]  /*3aa0*/  IMAD.MOV.U32 R16, RZ, RZ, RZ ;  /* 0x000000ffff107224 */ /* 0x000fe200078e00ff */
[----:B------:R-:W-:-:S03]  /*3ab0*/  ISETP.NE.AND P0, PT, R18, RZ, PT ;  /* 0x000000ff1200720c */ /* 0x000fc60003f05270 */
[----:B0-----:R-:W-:-:S05]  /*3ac0*/  IMAD.HI.U32 R4, R17, R7, R16 ;  /* 0x0000000711047227 */ /* 0x001fca00078e0010 */
[----:B--2---:R-:W-:-:S04]  /*3ad0*/  SHF.R.U32.HI R5, RZ, R5, R4 ;  /* 0x00000005ff057219 */ /* 0x004fc80000011604 */
[----:B------:R-:W-:-:S05]  /*3ae0*/  IADD3 R3, PT, PT, -R5, RZ, RZ ;  /* 0x000000ff05037210 */ /* 0x000fca0007ffe1ff */
[----:B------:R-:W-:-:S04]  /*3af0*/  IMAD R3, R6, R3, R17 ;  /* 0x0000000306037224 */ /* 0x000fc800078e0211 */
[----:B-1----:R-:W-:Y:S01]  /*3b00*/  IMAD R3, R3, R0, RZ ;  /* 0x0000000003037224 */ /* 0x002fe200078e02ff */
        /* <DEDUP_REMOVED lines=262> */
.L_x_24937:
        /* <DEDUP_REMOVED lines=13> */
.L_x_24939:
        /* <DEDUP_REMOVED lines=11> */
.L_x_24938:
[----:B------:R-:W-:-:S07]  /*4cf0*/  VIADD R23, R23, 0x80 ;  /* 0x0000008017177836 */ /* 0x000fce0000000000 */
.L_x_24935:
[----:B------:R-:W-:Y:S05]  /*4d00*/  BSYNC B6 ;  /* 0x0000000000067941 */ /* 0x000fea0003800000 */
.L_x_24934:
        /* <DEDUP_REMOVED lines=30> */
.L_x_24940:
        /* <DEDUP_REMOVED lines=276> */
.L_x_24941:
        /* <DEDUP_REMOVED lines=10> */
[----:B------:R-:W-:-:S04]  /*60d0*/  SHF.L.U32 R9, R7, 0x3, RZ ;  /* 0x0000000307097819 */ /* 0x000fc800000006ff */
[----:B------:R-:W-:-:S07]  /*60e0*/  SHF.L.U32 R11, R0, R9, RZ ;  /* 0x00000009000b7219 */ /* 0x000fce00000006ff */
.L_x_24942:
        /* <DEDUP_REMOVED lines=9> */
[----:B------:R-:W-:Y:S01]  /*6180*/  IMAD.MOV.U32 R6, RZ, RZ, R7 ;  /* 0x000000ffff067224 */ /* 0x000fe200078e0007 */
[----:B------:R-:W-:Y:S06]  /*6190*/  BRA `(.L_x_24942) ;  /* 0xfffffffc00d47947 */ /* 0x000fec000383ffff */
.L_x_24903:
        /* <DEDUP_REMOVED lines=31> */
.L_x_24945:
[----:B------:R-:W0:Y:S01]  /*6390*/  LDCU UR4, c[0x0][0x590] ;  /* 0x0000b200ff0477ac */ /* 0x000e220008000800 */
[----:B------:R-:W1:Y:S01]  /*63a0*/  LDC.64 R8, c[0x0][0x738] ;  /* 0x0001ce00ff087b82 */ /* 0x000e620000000a00 */
[----:B------:R-:W-:-:S07]  /*63b0*/  SHF.R.S32.HI R3, RZ, 0x1f, R16 ;  /* 0x0000001fff037819 */ /* 0x000fce0000011410 */
[----:B------:R-:W2:Y:S01]  /*63c0*/  LDC.64 R4, c[0x0][0x580] ;  /* 0x00016000ff047b82 */ /* 0x000ea20000000a00 */
[----:B0-----:R-:W-:-:S05]  /*63d0*/  LOP3.LUT R3, R3, UR4, RZ, 0xc0, !PT ;  /* 0x0000000403037c12 */ /* 0x001fca000f8ec0ff */
[----:B------:R-:W-:-:S05]  /*63e0*/  IMAD.IADD R3, R16, 0x1, R3 ;  /* 0x0000000110037824 */ /* 0x000fca00078e0203 */
[-C--:B-1----:R-:W-:Y:S02]  /*63f0*/  IADD3 R7, PT, PT, R3, R8.reuse, RZ ;  /* 0x0000000803077210 */ /* 0x082fe40007ffe0ff */
[----:B------:R-:W-:Y:S02]  /*6400*/  SHF.R.S32.HI R0, RZ, 0x1f, R3 ;  /* 0x0000001fff007819 */ /* 0x000fe40000011403 */
[----:B------:R-:W-:Y:S01]  /*6410*/  LOP3.LUT R7, R7, 0x3, RZ, 0xc0, !PT ;  /* 0x0000000307077812 */ /* 0x000fe200078ec0ff */
[----:B--2---:R0:W5:Y:S03]  /*6420*/  LDG.E.U8 R4, desc[UR36][R4.64] ;  /* 0x0000002404047981 */ /* 0x004166000c1e1100 */
[----:B------:R-:W-:-:S04]  /*6430*/  IADD3 R2, P0, P1, R3, R8, -R7 ;  /* 0x0000000803027210 */ /* 0x000fc8000791e807 */
[----:B------:R-:W-:-:S05]  /*6440*/  IADD3.X R3, PT, PT, R0, -0x1, R9, P0, P1 ;  /* 0xffffffff00037810 */ /* 0x000fca00007e2409 */
[----:B------:R0:W5:Y:S01]  /*6450*/  LDG.E R8, desc[UR36][R2.64] ;  /* 0x0000002402087981 */ /* 0x000162000c1e1900 */
[----:B------:R-:W-:Y:S01]  /*6460*/  IMAD.MOV.U32 R9, RZ, RZ, 0xff ;  /* 0x000000ffff097424 */ /* 0x000fe200078e00ff */
[----:B------:R-:W-:Y:S01]  /*6470*/  SHF.L.U32 R0, R7, 0x3, RZ ;  /* 0x0000000307007819 */ /* 0x000fe200000006ff */
[----:B------:R-:W-:Y:S03]  /*6480*/  BSSY B0, `(.L_x_24946) ;  /* 0x000000c000007945 */ /* 0x000fe60003800000 */
[----:B------:R-:W-:-:S07]  /*6490*/  SHF.L.U32 R7, R9, R0, RZ ;  /* 0x0000000009077219 */ /* 0x000fce00000006ff */
.L_x_24947:
        /* <DEDUP_REMOVED lines=11> */
.L_x_24946:
[----:B------:R-:W-:-:S07]  /*6550*/  IADD3 R23, PT, PT, R23, 0x80, RZ ;  /* 0x0000008017177810 */ /* 0x000fce0007ffe0ff */
.L_x_24944:
[----:B------:R-:W-:Y:S05]  /*6560*/  BSYNC B6 ;  /* 0x0000000000067941 */ /* 0x000fea0003800000 */
.L_x_24943:
        /* <DEDUP_REMOVED lines=31> */
.L_x_24950:
[----:B------:R-:W0:Y:S01]  /*6760*/  LDCU UR4, c[0x0][0x590] ;  /* 0x0000b200ff0477ac */ /* 0x000e220008000800 */
[----:B------:R-:W1:Y:S01]  /*6770*/  LDC.64 R8, c[0x0][0x738] ;  /* 0x0001ce00ff087b82 */ /* 0x000e620000000a00 */
[----:B------:R-:W-:-:S07]  /*6780*/  SHF.R.S32.HI R3, RZ, 0x1f, R16 ;  /* 0x0000001fff037819 */ /* 0x000fce0000011410 */
[----:B------:R-:W2:Y:S01]  /*6790*/  LDC.64 R4, c[0x0][0x580] ;  /* 0x00016000ff047b82 */ /* 0x000ea20000000a00 */
[----:B0-----:R-:W-:-:S04]  /*67a0*/  LOP3.LUT R3, R3, UR4, RZ, 0xc0, !PT ;  /* 0x0000000403037c12 */ /* 0x001fc8000f8ec0ff */
[----:B------:R-:W-:-:S04]  /*67b0*/  IADD3 R3, PT, PT, R16, R3, RZ ;  /* 0x0000000310037210 */ /* 0x000fc80007ffe0ff */
[----:B------:R-:W-:Y:S01]  /*67c0*/  SHF.R.S32.HI R0, RZ, 0x1f, R3 ;  /* 0x0000001fff007819 */ /* 0x000fe20000011403 */
[----:B-1----:R-:W-:-:S05]  /*67d0*/  IMAD.IADD R7, R3, 0x1, R8 ;  /* 0x0000000103077824 */ /* 0x002fca00078e0208 */
[----:B------:R-:W-:Y:S01]  /*67e0*/  LOP3.LUT R7, R7, 0x3, RZ, 0xc0, !PT ;  /* 0x0000000307077812 */ /* 0x000fe200078ec0ff */
[----:B--2---:R0:W5:Y:S03]  /*67f0*/  LDG.E.U8 R4, desc[UR36][R4.64] ;  /* 0x0000002404047981 */ /* 0x004166000c1e1100 */
[----:B------:R-:W-:-:S04]  /*6800*/  IADD3 R2, P0, P1, R3, R8, -R7 ;  /* 0x0000000803027210 */ /* 0x000fc8000791e807 */
[----:B------:R-:W-:-:S05]  /*6810*/  IADD3.X R3, PT, PT, R0, -0x1, R9, P0, P1 ;  /* 0xffffffff00037810 */ /* 0x000fca00007e2409 */
[----:B------:R0:W5:Y:S01]  /*6820*/  LDG.E R8, desc[UR36][R2.64] ;  /* 0x0000002402087981 */ /* 0x000162000c1e1900 */
[----:B------:R-:W-:Y:S02]  /*6830*/  HFMA2 R9, -RZ, RZ, 0, 1.5199184417724609375e-05 ;  /* 0x000000ffff097431 */ /* 0x000fe400000001ff */
[----:B------:R-:W-:Y:S01]  /*6840*/  IMAD.SHL.U32 R0, R7, 0x8, RZ ;  /* 0x0000000807007824 */ /* 0x000fe200078e00ff */
[----:B------:R-:W-:Y:S04]  /*6850*/  BSSY B0, `(.L_x_24951) ;  /* 0x000000c000007945 */ /* 0x000fe80003800000 */
[----:B------:R-:W-:-:S07]  /*6860*/  SHF.L.U32 R7, R9, R0, RZ ;  /* 0x0000000009077219 */ /* 0x000fce00000006ff */
.L_x_24952:
        /* <DEDUP_REMOVED lines=11> */
.L_x_24951:
[----:B------:R-:W-:-:S07]  /*6920*/  VIADD R23, R23, 0x80 ;  /* 0x0000008017177836 */ /* 0x000fce0000000000 */
.L_x_24949:
[----:B------:R-:W-:Y:S05]  /*6930*/  BSYNC B6 ;  /* 0x0000000000067941 */ /* 0x000fea0003800000 */
.L_x_24948:
        /* <DEDUP_REMOVED lines=31> */
.L_x_24955:
        /* <DEDUP_REMOVED lines=17> */
.L_x_24957:
        /* <DEDUP_REMOVED lines=11> */
.L_x_24956:
[----:B------:R-:W-:-:S07]  /*6cf0*/  IADD3 R23, PT, PT, R23, 0x80, RZ ;  /* 0x0000008017177810 */ /* 0x000fce0007ffe0ff */
.L_x_24954:
[----:B------:R-:W-:Y:S05]  /*6d00*/  BSYNC B6 ;  /* 0x0000000000067941 */ /* 0x000fea0003800000 */
.L_x_24953:
        /* <DEDUP_REMOVED lines=30> */
.L_x_24958:
        /* <DEDUP_REMOVED lines=14> */
[----:B------:R-:W-:-:S05]  /*6fd0*/  IMAD.SHL.U32 R0, R7, 0x8, RZ ;  /* 0x0000000807007824 */ /* 0x000fca00078e00ff */
[----:B------:R-:W-:-:S07]  /*6fe0*/  SHF.L.U32 R7, R9, R0, RZ ;  /* 0x0000000009077219 */ /* 0x000fce00000006ff */
.L_x_24959:
        /* <DEDUP_REMOVED lines=9> */
[----:B------:R-:W-:Y:S01]  /*7080*/  MOV R8, R9 ;  /* 0x0000000900087202 */ /* 0x000fe20000000f00 */
[----:B------:R-:W-:Y:S06]  /*7090*/  BRA `(.L_x_24959) ;  /* 0xfffffffc00d47947 */ /* 0x000fec000383ffff */
.L_x_24902:
[----:B------:R-:W-:-:S09]  /*70a0*/  UISETP.NE.AND UP0, UPT, UR5, URZ, UPT ;  /* 0x000000ff0500728c */ /* 0x000fd2000bf05270 */
[----:B------:R-:W-:Y:S05]  /*70b0*/  BRA.U UP0, `(.L_x_24960) ;  /* 0x000000f900347547 */ /* 0x000fea000b800000 */
[----:B------:R-:W0:Y:S01]  /*70c0*/  LDC R22, c[0x0][0x59c] ;  /* 0x00016700ff167b82 */ /* 0x000e220000000800 */
[----:B------:R-:W-:Y:S01]  /*70d0*/  VIADD R19, R19, 0xffffffff ;  /* 0xffffffff13137836 */ /* 0x000fe20000000000 */
[----:B0-----:R-:W-:-:S13]  /*70e0*/  ISETP.NE.AND P0, PT, R22, RZ, PT ;  /* 0x000000ff1600720c */ /* 0x001fda0003f05270 */
[----:B------:R-:W-:Y:S05]  /*70f0*/  @P0 BRA `(.L_x_24961) ;  /* 0x0000005800540947 */ /* 0x000fea0003800000 */
[----:B------:R-:W0:Y:S01]  /*7100*/  LDCU.64 UR4, c[0x0][0x380] ;  /* 0x00007000ff0477ac */ /* 0x000e220008000a00 */
[----:B------:R-:W-:Y:S01]  /*7110*/  VIMNMX.U32 R16, PT, PT, R19, 0x18, PT ;  /* 0x0000001813107848 */ /* 0x000fe20003fe0000 */
[----:B------:R-:W-:Y:S03]  /*7120*/  BSSY B7, `(.L_x_24962) ;  /* 0x0000165000077945 */ /* 0x000fe60003800000 */
        /* <DEDUP_REMOVED lines=301> */
.L_x_24964:
        /* <DEDUP_REMOVED lines=29> */
.L_x_24966:
[----:B------:R-:W-:Y:S05]  /*85d0*/  BSYNC.RECONVERGENT B6 ;  /* 0x0000000000067941 */ /* 0x000fea0003800200 */
.L_x_24965:
        /* <DEDUP_REMOVED lines=13> */
.L_x_24968:
        /* <DEDUP_REMOVED lines=11> */
.L_x_24967:
[----:B------:R-:W-:-:S07]  /*8760*/  VIADD R23, R23, 0x80 ;  /* 0x0000008017177836 */ /* 0x000fce0000000000 */
.L_x_24963:
[----:B------:R-:W-:Y:S05]  /*8770*/  BSYNC B7 ;  /* 0x0000000000077941 */ /* 0x000fea0003800000 */
.L_x_24962:
[----:B------:R-:W1:Y:S01]  /*8780*/  LDCU.64 UR4, c[0x0][0x380] ;  /* 0x00007000ff0477ac */ /* 0x000e620008000a00 */
[----:B------:R-:W-:Y:S01]  /*8790*/  BSSY B7, `(.L_x_24969) ;  /* 0x0000164000077945 */ /* 0x000fe20003800000 */
        /* <DEDUP_REMOVED lines=300> */
.L_x_24971:
        /* <DEDUP_REMOVED lines=29> */
.L_x_24973:
[----:B------:R-:W-:Y:S05]  /*9c30*/  BSYNC.RECONVERGENT B6 ;  /* 0x0000000000067941 */ /* 0x000fea0003800200 */
.L_x_24972:
[----:B------:R-:W0:Y:S01]  /*9c40*/  LDC.64 R2, c[0x0][0x738] ;  /* 0x0001ce00ff027b82 */ /* 0x000e220000000a00 */
[----:B------:R-:W1:Y:S02]  /*9c50*/  LDCU.64 UR4, c[0x0][0x580] ;  /* 0x0000b000ff0477ac */ /* 0x000e640008000a00 */
[----:B-1----:R-:W-:-:S04]  /*9c60*/  IADD3 R4, P0, PT, R17, UR4, RZ ;  /* 0x0000000411047c10 */ /* 0x002fc8000ff1e0ff */
[----:B------:R-:W-:Y:S02]  /*9c70*/  IADD3.X R5, PT, PT, RZ, UR5, RZ, P0, !PT ;  /* 0x00000005ff057c10 */ /* 0x000fe400087fe4ff */
[----:B0-----:R-:W-:-:S03]  /*9c80*/  LOP3.LUT R7, R2, 0x3, RZ, 0xc0, !PT ;  /* 0x0000000302077812 */ /* 0x001fc600078ec0ff */
[----:B------:R0:W5:Y:S01]  /*9c90*/  LDG.E.U8 R4, desc[UR36][R4.64] ;  /* 0x0000002404047981 */ /* 0x000162000c1e1100 */
[----:B------:R-:W-:-:S04]  /*9ca0*/  IADD3 R2, P1, PT, -R7, R2, RZ ;  /* 0x0000000207027210 */ /* 0x000fc80007f3e1ff */
[----:B------:R-:W-:-:S05]  /*9cb0*/  IADD3.X R3, PT, PT, R3, -0x1, RZ, P1, !PT ;  /* 0xffffffff03037810 */ /* 0x000fca0000ffe4ff */
[----:B------:R0:W5:Y:S01]  /*9cc0*/  LDG.E R6, desc[UR36][R2.64] ;  /* 0x0000002402067981 */ /* 0x000162000c1e1900 */
[----:B------:R-:W-:Y:S01]  /*9cd0*/  IMAD.MOV.U32 R0, RZ, RZ, 0xff ;  /* 0x000000ffff007424 */ /* 0x000fe200078e00ff */
[----:B------:R-:W-:Y:S01]  /*9ce0*/  SHF.L.U32 R9, R7, 0x3, RZ ;  /* 0x0000000307097819 */ /* 0x000fe200000006ff */
[----:B------:R-:W-:Y:S03]  /*9cf0*/  BSSY B0, `(.L_x_24974) ;  /* 0x000000c000007945 */ /* 0x000fe60003800000 */
[----:B------:R-:W-:-:S07]  /*9d00*/  SHF.L.U32 R11, R0, R9, RZ ;  /* 0x00000009000b7219 */ /* 0x000fce00000006ff */
.L_x_24975:
        /* <DEDUP_REMOVED lines=11> */
.L_x_24974:
[----:B------:R-:W-:-:S07]  /*9dc0*/  VIADD R23, R23, 0x80 ;  /* 0x0000008017177836 */ /* 0x000fce0000000000 */
.L_x_24970:
[----:B------:R-:W-:Y:S05]  /*9dd0*/  BSYNC B7 ;  /* 0x0000000000077941 */ /* 0x000fea0003800000 */
.L_x_24969:
[----:B------:R-:W1:Y:S01]  /*9de0*/  LDCU.64 UR4, c[0x0][0x380] ;  /* 0x00007000ff0477ac */ /* 0x000e620008000a00 */
[----:B------:R-:W-:Y:S01]  /*9df0*/  BSSY B7, `(.L_x_24976) ;  /* 0x0000164000077945 */ /* 0x000fe20003800000 */
        /* <DEDUP_REMOVED lines=300> */
.L_x_24978:
        /* <DEDUP_REMOVED lines=29> */
.L_x_24980:
[----:B------:R-:W-:Y:S05]  /*b290*/  BSYNC.RECONVERGENT B6 ;  /* 0x0000000000067941 */ /* 0x000fea0003800200 */
.L_x_24979:
        /* <DEDUP_REMOVED lines=9> */
[----:B------:R-:W-:Y:S02]  /*b330*/  HFMA2 R0, -RZ, RZ, 0, 1.5199184417724609375e-05 ;  /* 0x000000ffff007431 */ /* 0x000fe400000001ff */
[----:B------:R-:W-:Y:S01]  /*b340*/  IMAD.SHL.U32 R9, R7, 0x8, RZ ;  /* 0x0000000807097824 */ /* 0x000fe200078e00ff */
[----:B------:R-:W-:Y:S04]  /*b350*/  BSSY B0, `(.L_x_24981) ;  /* 0x000000c000007945 */ /* 0x000fe80003800000 */
[----:B------:R-:W-:-:S07]  /*b360*/  SHF.L.U32 R11, R0, R9, RZ ;  /* 0x00000009000b7219 */ /* 0x000fce00000006ff */
.L_x_24982:
        /* <DEDUP_REMOVED lines=11> */
.L_x_24981:
[----:B------:R-:W-:-:S07]  /*b420*/  IADD3 R23, PT, PT, R23, 0x80, RZ ;  /* 0x0000008017177810 */ /* 0x000fce0007ffe0ff */
.L_x_24977:
[----:B------:R-:W-:Y:S05]  /*b430*/  BSYNC B7 ;  /* 0x0000000000077941 */ /* 0x000fea0003800000 */
.L_x_24976:
[----:B------:R-:W1:Y:S02]  /*b440*/  LDCU.64 UR4, c[0x0][0x380] ;  /* 0x00007000ff0477ac */ /* 0x000e640008000a00 */
[----:B-1----:R-:W-:-:S04]  /*b450*/  ISETP.GE.U32.AND P0, PT, R23, UR4, PT ;  /* 0x0000000417007c0c */ /* 0x002fc8000bf06070 */
[----:B------:R-:W-:-:S13]  /*b460*/  ISETP.GE.AND.EX P0, PT, RZ, UR5, PT, P0 ;  /* 0x00000005ff007c0c */ /* 0x000fda000bf06300 */
[----:B------:R-:W-:Y:S05]  /*b470*/  @P0 EXIT ;  /* 0x000000000000094d */ /* 0x000fea0003800000 */
        /* <DEDUP_REMOVED lines=297> */
.L_x_24983:
        /* <DEDUP_REMOVED lines=31> */
.L_x_24985:
[----:B------:R-:W-:Y:S05]  /*c900*/  BSYNC.RECONVERGENT B6 ;  /* 0x0000000000067941 */ /* 0x000fea0003800200 */
.L_x_24984:
[----:B------:R-:W0:Y:S01]  /*c910*/  LDC.64 R2, c[0x0][0x738] ;  /* 0x0001ce00ff027b82 */ /* 0x000e220000000a00 */
[----:B------:R1:W5:Y:S01]  /*c920*/  LDG.E.U8 R16, desc[UR36][R16.64] ;  /* 0x0000002410107981 */ /* 0x000362000c1e1100 */
[----:B0-----:R-:W-:-:S04]  /*c930*/  LOP3.LUT R5, R2, 0x3, RZ, 0xc0, !PT ;  /* 0x0000000302057812 */ /* 0x001fc800078ec0ff */
[----:B------:R-:W-:-:S04]  /*c940*/  IADD3 R2, P0, PT, -R5, R2, RZ ;  /* 0x0000000205027210 */ /* 0x000fc80007f1e1ff */
[----:B------:R-:W-:-:S05]  /*c950*/  IADD3.X R3, PT, PT, R3, -0x1, RZ, P0, !PT ;  /* 0xffffffff03037810 */ /* 0x000fca00007fe4ff */
[----:B------:R1:W5:Y:S01]  /*c960*/  LDG.E R4, desc[UR36][R2.64] ;  /* 0x0000002402047981 */ /* 0x000362000c1e1900 */
[----:B------:R-:W-:Y:S01]  /*c970*/  HFMA2 R0, -RZ, RZ, 0, 1.5199184417724609375e-05 ;  /* 0x000000ffff007431 */ /* 0x000fe200000001ff */
[----:B------:R-:W-:-:S04]  /*c980*/  SHF.L.U32 R7, R5, 0x3, RZ ;  /* 0x0000000305077819 */ /* 0x000fc800000006ff */
[----:B------:R-:W-:-:S07]  /*c990*/  SHF.L.U32 R9, R0, R7, RZ ;  /* 0x0000000700097219 */ /* 0x000fce00000006ff */
.L_x_24986:
        /* <DEDUP_REMOVED lines=11> */
.L_x_24961:
[----:B------:R-:W0:Y:S01]  /*ca50*/  LDCU.64 UR4, c[0x0][0x380] ;  /* 0x00007000ff0477ac */ /* 0x000e220008000a00 */
[----:B------:R-:W-:Y:S01]  /*ca60*/  IADD3 R22, PT, PT, R22, -0x1, RZ ;  /* 0xffffffff16167810 */ /* 0x000fe20007ffe0ff */
[----:B------:R-:W-:Y:S01]  /*ca70*/  BSSY B7, `(.L_x_24987) ;  /* 0x000027f000077945 */ /* 0x000fe20003800000 */
        /* <DEDUP_REMOVED lines=305> */
.L_x_24989:
        /* <DEDUP_REMOVED lines=29> */
.L_x_24991:
[----:B------:R-:W-:Y:S05]  /*df60*/  BSYNC.RECONVERGENT B6 ;  /* 0x0000000000067941 */ /* 0x000fea0003800200 */
.L_x_24990:
        /* <DEDUP_REMOVED lines=276> */
.L_x_24992:
[----:B------:R-:W0:Y:S01]  /*f0b0*/  LDC.64 R4, c[0x0][0x738] ;  /* 0x0001ce00ff047b82 */ /* 0x000e220000000a00 */
[----:B------:R-:W1:Y:S01]  /*f0c0*/  LDCU.64 UR4, c[0x0][0x580] ;  /* 0x0000b000ff0477ac */ /* 0x000e620008000a00 */
[----:B------:R-:W-:Y:S02]  /*f0d0*/  SHF.R.S32.HI R0, RZ, 0x1f, R3 ;  /* 0x0000001fff007819 */ /* 0x000fe40000011403 */
        /* <DEDUP_REMOVED lines=8> */
[----:B------:R-:W-:Y:S02]  /*f160*/  MOV R0, 0xff ;  /* 0x000000ff00007802 */ /* 0x000fe40000000f00 */
[----:B------:R-:W-:Y:S01]  /*f170*/  SHF.L.U32 R3, R7, 0x3, RZ ;  /* 0x0000000307037819 */ /* 0x000fe200000006ff */
[----:B------:R-:W-:Y:S03]  /*f180*/  BSSY B0, `(.L_x_24993) ;  /* 0x000000c000007945 */ /* 0x000fe60003800000 */
[----:B------:R-:W-:-:S07]  /*f190*/  SHF.L.U32 R11, R0, R3, RZ ;  /* 0x00000003000b7219 */ /* 0x000fce00000006ff */
.L_x_24994:
        /* <DEDUP_REMOVED lines=11> */
.L_x_24993:
[----:B------:R-:W-:-:S07]  /*f250*/  IADD3 R23, PT, PT, R23, 0x80, RZ ;  /* 0x0000008017177810 */ /* 0x000fce0007ffe0ff */
.L_x_24988:
[----:B------:R-:W-:Y:S05]  /*f260*/  BSYNC B7 ;  /* 0x0000000000077941 */ /* 0x000fea0003800000 */
.L_x_24987:
[----:B------:R-:W1:Y:S01]  /*f270*/  LDCU.64 UR4, c[0x0][0x380] ;  /* 0x00007000ff0477ac */ /* 0x000e620008000a00 */
[----:B------:R-:W-:Y:S01]  /*f280*/  BSSY B7, `(.L_x_24995) ;  /* 0x000027b000077945 */ /* 0x000fe20003800000 */
[----:B-1----:R-:W-:-:S04]  /*f290*/  ISETP.GE.U32.AND P0, PT, R23, UR4, PT ;  /* 0x0000000417007c0c */ /* 0x002fc8000bf06070 */
[----:B------:R-:W-:-:S13]  /*f2a0*/  ISETP.GE.AND.EX P0, PT, RZ, UR5, PT, P0 ;  /* 0x00000005ff007c0c */ /* 0x000fda000bf06300 */
[----:B------:R-:W-:Y:S05]  /*f2b0*/  @P0 BRA `(.L_x_24996) ;  /* 0x0000002400dc0947 */ /* 0x000fea0003800000 */
[----:B------:R-:W1:Y:S01]  /*f2c0*/  LDCU.64 UR4, c[0x0][0x390] ;  /* 0x00007200ff0477ac */ /* 0x000e620008000a00 */
[----:B0-----:R-:W-:Y:S02]  /*f2d0*/  HFMA2 R4, -RZ, RZ, 0, 0 ;  /* 0x00000000ff047431 */ /* 0x001fe400000001ff */
[----:B------:R-:W-:Y:S01]  /*f2e0*/  IMAD.MOV.U32 R5, RZ, RZ, R23 ;  /* 0x000000ffff057224 */ /* 0x000fe200078e0017 */
        /* <DEDUP_REMOVED lines=295> */
.L_x_24997:
        /* <DEDUP_REMOVED lines=29> */
.L_x_24999:
[----:B------:R-:W-:Y:S05]  /*10730*/  BSYNC.RECONVERGENT B6 ;  /* 0x0000000000067941 */ /* 0x000fea0003800200 */
.L_x_24998:
[----:B------:R-:W0:Y:S01]  /*10740*/  LDCU UR4, c[0x0][0x590] ;  /* 0x0000b200ff0477ac */ /* 0x000e220008000800 */
[C---:B------:R-:W-:Y:S01]  /*10750*/  ISETP.GE.AND P0, PT, R16.reuse, RZ, PT ;  /* 0x000000ff1000720c */ /* 0x040fe20003f06270 */
[----:B------:R-:W1:Y:S01]  /*10760*/  LDCU.64 UR6, c[0x0][0x5a0] ;  /* 0x0000b400ff0677ac */ /* 0x000e620008000a00 */
[----:B------:R-:W2:Y:S01]  /*10770*/  LDCU UR5, c[0x0][0x5a8] ;  /* 0x0000b500ff0577ac */ /* 0x000ea20008000800 */
[----:B0-----:R-:W-:Y:S01]  /*10780*/  VIADD R17, R16, UR4 ;  /* 0x0000000410117c36 */ /* 0x001fe20008000000 */
[----:B------:R-:W0:Y:S04]  /*10790*/  LDCU UR4, c[0x0][0x6cc] ;  /* 0x0000d980ff0477ac */ /* 0x000e280008000800 */
        /* <DEDUP_REMOVED lines=270> */
.L_x_25000:
[----:B------:R-:W0:Y:S01]  /*11880*/  LDC.64 R4, c[0x0][0x738] ;  /* 0x0001ce00ff047b82 */ /* 0x000e220000000a00 */
[----:B------:R-:W1:Y:S01]  /*11890*/  LDCU.64 UR4, c[0x0][0x580] ;  /* 0x0000b000ff0477ac */ /* 0x000e620008000a00 */
[----:B------:R-:W-:Y:S02]  /*118a0*/  SHF.R.S32.HI R0, RZ, 0x1f, R3 ;  /* 0x0000001fff007819 */ /* 0x000fe40000011403 */
        /* <DEDUP_REMOVED lines=8> */
[----:B------:R-:W-:Y:S01]  /*11930*/  IMAD.SHL.U32 R3, R7, 0x8, RZ ;  /* 0x0000000807037824 */ /* 0x000fe200078e00ff */
[----:B------:R-:W-:Y:S01]  /*11940*/  MOV R0, 0xff ;  /* 0x000000ff00007802 */ /* 0x000fe20000000f00 */
[----:B------:R-:W-:Y:S03]  /*11950*/  BSSY B0, `(.L_x_25001) ;  /* 0x000000c000007945 */ /* 0x000fe60003800000 */
[----:B------:R-:W-:-:S07]  /*11960*/  SHF.L.U32 R11, R0, R3, RZ ;  /* 0x00000003000b7219 */ /* 0x000fce00000006ff */
.L_x_25002:
        /* <DEDUP_REMOVED lines=11> */
.L_x_25001:
[----:B------:R-:W-:-:S07]  /*11a20*/  IADD3 R23, PT, PT, R23, 0x80, RZ ;  /* 0x0000008017177810 */ /* 0x000fce0007ffe0ff */
.L_x_24996:
[----:B------:R-:W-:Y:S05]  /*11a30*/  BSYNC B7 ;  /* 0x0000000000077941 */ /* 0x000fea0003800000 */
.L_x_24995:
        /* <DEDUP_REMOVED lines=303> */
.L_x_25005:
        /* <DEDUP_REMOVED lines=29> */
.L_x_25007:
[----:B------:R-:W-:Y:S05]  /*12f00*/  BSYNC.RECONVERGENT B6 ;  /* 0x0000000000067941 */ /* 0x000fea0003800200 */
.L_x_25006:
        /* <DEDUP_REMOVED lines=276> */
.L_x_25008:
[----:B------:R-:W0:Y:S01]  /*14050*/  LDC.64 R4, c[0x0][0x738] ;  /* 0x0001ce00ff047b82 */ /* 0x000e220000000a00 */
[----:B------:R-:W1:Y:S01]  /*14060*/  LDCU.64 UR4, c[0x0][0x580] ;  /* 0x0000b000ff0477ac */ /* 0x000e620008000a00 */
[----:B------:R-:W-:Y:S02]  /*14070*/  SHF.R.S32.HI R0, RZ, 0x1f, R3 ;  /* 0x0000001fff007819 */ /* 0x000fe40000011403 */
[----:B-1----:R-:W-:-:S04]  /*14080*/  IADD3 R8, P0, PT, R25, UR4, RZ ;  /* 0x0000000419087c10 */ /* 0x002fc8000ff1e0ff */
[----:B------:R-:W-:Y:S02]  /*14090*/  IADD3.X R9, PT, PT, RZ, UR5, RZ, P0, !PT ;  /* 0x00000005ff097c10 */ /* 0x000fe400087fe4ff */
[----:B0-----:R-:W-:-:S03]  /*140a0*/  IADD3 R7, PT, PT, R3, R4, RZ ;  /* 0x0000000403077210 */ /* 0x001fc60007ffe0ff */
        /* <DEDUP_REMOVED lines=9> */
.L_x_25010:
        /* <DEDUP_REMOVED lines=11> */
.L_x_25009:
[----:B------:R-:W-:-:S07]  /*141f0*/  VIADD R23, R23, 0x80 ;  /* 0x0000008017177836 */ /* 0x000fce0000000000 */
.L_x_25004:
[----:B------:R-:W-:Y:S05]  /*14200*/  BSYNC B7 ;  /* 0x0000000000077941 */ /* 0x000fea0003800000 */
.L_x_25003:
[----:B------:R-:W1:Y:S02]  /*14210*/  LDCU.64 UR4, c[0x0][0x380] ;  /* 0x00007000ff0477ac */ /* 0x000e640008000a00 */
[----:B-1----:R-:W-:-:S04]  /*14220*/  ISETP.GE.U32.AND P0, PT, R23, UR4, PT ;  /* 0x0000000417007c0c */ /* 0x002fc8000bf06070 */
[----:B------:R-:W-:-:S13]  /*14230*/  ISETP.GE.AND.EX P0, PT, RZ, UR5, PT, P0 ;  /* 0x00000005ff007c0c */ /* 0x000fda000bf06300 */
[----:B------:R-:W-:Y:S05]  /*14240*/  @P0 EXIT ;  /* 0x000000000000094d */ /* 0x000fea0003800000 */
        /* <DEDUP_REMOVED lines=298> */
.L_x_25011:
        /* <DEDUP_REMOVED lines=31> */
.L_x_25013:
[----:B------:R-:W-:Y:S05]  /*156e0*/  BSYNC.RECONVERGENT B6 ;  /* 0x0000000000067941 */ /* 0x000fea0003800200 */
.L_x_25012:
        /* <DEDUP_REMOVED lines=276> */
.L_x_25014:
[----:B------:R-:W0:Y:S01]  /*16830*/  LDC.64 R6, c[0x0][0x738] ;  /* 0x0001ce00ff067b82 */ /* 0x000e220000000a00 */
[----:B------:R-:W-:Y:S01]  /*16840*/  SHF.R.S32.HI R0, RZ, 0x1f, R3 ;  /* 0x0000001fff007819 */ /* 0x000fe20000011403 */
[----:B------:R1:W5:Y:S01]  /*16850*/  LDG.E.U8 R18, desc[UR36][R18.64] ;  /* 0x0000002412127981 */ /* 0x000362000c1e1100 */
[----:B0-----:R-:W-:-:S05]  /*16860*/  IMAD.IADD R5, R3, 0x1, R6 ;  /* 0x0000000103057824 */ /* 0x001fca00078e0206 */
[----:B------:R-:W-:-:S04]  /*16870*/  LOP3.LUT R5, R5, 0x3, RZ, 0xc0, !PT ;  /* 0x0000000305057812 */ /* 0x000fc800078ec0ff */
[----:B------:R-:W-:-:S04]  /*16880*/  IADD3 R2, P0, P1, R3, R6, -R5 ;  /* 0x0000000603027210 */ /* 0x000fc8000791e805 */
[----:B------:R-:W-:-:S05]  /*16890*/  IADD3.X R3, PT, PT, R0, -0x1, R7, P0, P1 ;  /* 0xffffffff00037810 */ /* 0x000fca00007e2407 */
[----:B------:R1:W5:Y:S01]  /*168a0*/  LDG.E R4, desc[UR36][R2.64] ;  /* 0x0000002402047981 */ /* 0x000362000c1e1900 */
[----:B------:R-:W-:Y:S02]  /*168b0*/  MOV R0, 0xff ;  /* 0x000000ff00007802 */ /* 0x000fe40000000f00 */
[----:B------:R-:W-:-:S04]  /*168c0*/  SHF.L.U32 R7, R5, 0x3, RZ ;  /* 0x0000000305077819 */ /* 0x000fc800000006ff */
[----:B------:R-:W-:-:S07]  /*168d0*/  SHF.L.U32 R9, R0, R7, RZ ;  /* 0x0000000700097219 */ /* 0x000fce00000006ff */
.L_x_25015:
        /* <DEDUP_REMOVED lines=11> */
.L_x_24960:
[----:B------:R-:W0:Y:S01]  /*16990*/  LDCU.64 UR4, c[0x0][0x380] ;  /* 0x00007000ff0477ac */ /* 0x000e220008000a00 */
[----:B------:R-:W-:Y:S01]  /*169a0*/  IADD3 R19, PT, PT, R19, -0x1, RZ ;  /* 0xffffffff13137810 */ /* 0x000fe20007ffe0ff */
[----:B------:R-:W-:Y:S03]  /*169b0*/  BSSY B7, `(.L_x_25016) ;  /* 0x000016c000077945 */ /* 0x000fe60003800000 */
[----:B------:R-:W-:-:S04]  /*169c0*/  VIMNMX.U32 R18, PT, PT, R19, 0x18, PT ;  /* 0x0000001813127848 */ /* 0x000fc80003fe0000 */
        /* <DEDUP_REMOVED lines=301> */
.L_x_25018:
        /* <DEDUP_REMOVED lines=29> */
.L_x_25020:
[----:B------:R-:W-:Y:S05]  /*17e70*/  BSYNC.RECONVERGENT B6 ;  /* 0x0000000000067941 */ /* 0x000fea0003800200 */
.L_x_25019:
[----:B------:R-:W0:Y:S01]  /*17e80*/  LDCU UR4, c[0x0][0x590] ;  /* 0x0000b200ff0477ac */ /* 0x000e220008000800 */
[----:B------:R-:W1:Y:S01]  /*17e90*/  LDC.64 R8, c[0x0][0x738] ;  /* 0x0001ce00ff087b82 */ /* 0x000e620000000a00 */
[----:B------:R-:W-:Y:S01]  /*17ea0*/  SHF.R.S32.HI R3, RZ, 0x1f, R16 ;  /* 0x0000001fff037819 */ /* 0x000fe20000011410 */
[----:B------:R-:W2:Y:S03]  /*17eb0*/  LDCU.64 UR6, c[0x0][0x580] ;  /* 0x0000b000ff0677ac */ /* 0x000ea60008000a00 */
[----:B0-----:R-:W-:Y:S02]  /*17ec0*/  LOP3.LUT R3, R3, UR4, RZ, 0xc0, !PT ;  /* 0x0000000403037c12 */ /* 0x001fe4000f8ec0ff */
[----:B--2---:R-:W-:-:S03]  /*17ed0*/  IADD3 R4, P0, PT, R25, UR6, RZ ;  /* 0x0000000619047c10 */ /* 0x004fc6000ff1e0ff */
[----:B------:R-:W-:Y:S01]  /*17ee0*/  IMAD.IADD R3, R16, 0x1, R3 ;  /* 0x0000000110037824 */ /* 0x000fe200078e0203 */
[----:B------:R-:W-:-:S04]  /*17ef0*/  IADD3.X R5, PT, PT, RZ, UR7, RZ, P0, !PT ;  /* 0x00000007ff057c10 */ /* 0x000fc800087fe4ff */
[----:B-1----:R-:W-:Y:S02]  /*17f00*/  IADD3 R7, PT, PT, R3, R8, RZ ;  /* 0x0000000803077210 */ /* 0x002fe40007ffe0ff */
[----:B------:R-:W-:Y:S01]  /*17f10*/  SHF.R.S32.HI R0, RZ, 0x1f, R3 ;  /* 0x0000001fff007819 */ /* 0x000fe20000011403 */
        /* <DEDUP_REMOVED lines=9> */
.L_x_25022:
        /* <DEDUP_REMOVED lines=11> */
.L_x_25021:
[----:B------:R-:W-:-:S07]  /*18060*/  VIADD R23, R23, 0x80 ;  /* 0x0000008017177836 */ /* 0x000fce0000000000 */
.L_x_25017:
[----:B------:R-:W-:Y:S05]  /*18070*/  BSYNC B7 ;  /* 0x0000000000077941 */ /* 0x000fea0003800000 */
.L_x_25016:
        /* <DEDUP_REMOVED lines=302> */
.L_x_25025:
        /* <DEDUP_REMOVED lines=29> */
.L_x_25027:
[----:B------:R-:W-:Y:S05]  /*19530*/  BSYNC.RECONVERGENT B6 ;  /* 0x0000000000067941 */ /* 0x000fea0003800200 */
.L_x_25026:
[----:B------:R-:W0:Y:S01]  /*19540*/  LDCU UR4, c[0x0][0x590] ;  /* 0x0000b200ff0477ac */ /* 0x000e220008000800 */
[----:B------:R-:W1:Y:S01]  /*19550*/  LDC.64 R8, c[0x0][0x738] ;  /* 0x0001ce00ff087b82 */ /* 0x000e620000000a00 */
[----:B------:R-:W-:Y:S01]  /*19560*/  SHF.R.S32.HI R3, RZ, 0x1f, R16 ;  /* 0x0000001fff037819 */ /* 0x000fe20000011410 */
[----:B------:R-:W2:Y:S03]  /*19570*/  LDCU.64 UR6, c[0x0][0x580] ;  /* 0x0000b000ff0677ac */ /* 0x000ea60008000a00 */
[----:B0-----:R-:W-:-:S04]  /*19580*/  LOP3.LUT R3, R3, UR4, RZ, 0xc0, !PT ;  /* 0x0000000403037c12 */ /* 0x001fc8000f8ec0ff */
[----:B------:R-:W-:Y:S02]  /*19590*/  IADD3 R3, PT, PT, R16, R3, RZ ;  /* 0x0000000310037210 */ /* 0x000fe40007ffe0ff */
[----:B--2---:R-:W-:Y:S02]  /*195a0*/  IADD3 R4, P0, PT, R25, UR6, RZ ;  /* 0x0000000619047c10 */ /* 0x004fe4000ff1e0ff */
[----:B-1----:R-:W-:Y:S02]  /*195b0*/  IADD3 R7, PT, PT, R3, R8, RZ ;  /* 0x0000000803077210 */ /* 0x002fe40007ffe0ff */
[----:B------:R-:W-:Y:S01]  /*195c0*/  SHF.R.S32.HI R0, RZ, 0x1f, R3 ;  /* 0x0000001fff007819 */ /* 0x000fe20000011403 */
[----:B------:R-:W-:Y:S01]  /*195d0*/  IMAD.X R5, RZ, RZ, UR7, P0 ;  /* 0x00000007ff057e24 */ /* 0x000fe200080e06ff */
[----:B------:R-:W-:-:S04]  /*195e0*/  LOP3.LUT R7, R7, 0x3, RZ, 0xc0, !PT ;  /* 0x0000000307077812 */ /* 0x000fc800078ec0ff */
[----:B------:R-:W-:Y:S01]  /*195f0*/  IADD3 R2, P1, P2, R3, R8, -R7 ;  /* 0x0000000803027210 */ /* 0x000fe20007a3e807 */
[----:B------:R0:W5:Y:S03]  /*19600*/  LDG.E.U8 R4, desc[UR36][R4.64] ;  /* 0x0000002404047981 */ /* 0x000166000c1e1100 */
[----:B------:R-:W-:-:S05]  /*19610*/  IADD3.X R3, PT, PT, R0, -0x1, R9, P1, P2 ;  /* 0xffffffff00037810 */ /* 0x000fca0000fe4409 */
[----:B------:R0:W5:Y:S01]  /*19620*/  LDG.E R6, desc[UR36][R2.64] ;  /* 0x0000002402067981 */ /* 0x000162000c1e1900 */
[----:B------:R-:W-:Y:S01]  /*19630*/  HFMA2 R0, -RZ, RZ, 0, 1.5199184417724609375e-05 ;  /* 0x000000ffff007431 */ /* 0x000fe200000001ff */
[----:B------:R-:W-:Y:S01]  /*19640*/  SHF.L.U32 R9, R7, 0x3, RZ ;  /* 0x0000000307097819 */ /* 0x000fe200000006ff */
[----:B------:R-:W-:Y:S03]  /*19650*/  BSSY B0, `(.L_x_25028) ;  /* 0x000000c000007945 */ /* 0x000fe60003800000 */
[----:B------:R-:W-:-:S07]  /*19660*/  SHF.L.U32 R11, R0, R9, RZ ;  /* 0x00000009000b7219 */ /* 0x000fce00000006ff */
.L_x_25029:
        /* <DEDUP_REMOVED lines=11> */
.L_x_25028:
[----:B------:R-:W-:-:S07]  /*19720*/  IADD3 R23, PT, PT, R23, 0x80, RZ ;  /* 0x0000008017177810 */ /* 0x000fce0007ffe0ff */
.L_x_25024:
[----:B------:R-:W-:Y:S05]  /*19730*/  BSYNC B7 ;  /* 0x0000000000077941 */ /* 0x000fea0003800000 */
.L_x_25023:
        /* <DEDUP_REMOVED lines=302> */
.L_x_25032:
        /* <DEDUP_REMOVED lines=29> */
.L_x_25034:
[----:B------:R-:W-:Y:S05]  /*1abf0*/  BSYNC.RECONVERGENT B6 ;  /* 0x0000000000067941 */ /* 0x000fea0003800200 */
.L_x_25033:
[----:B------:R-:W0:Y:S01]  /*1ac00*/  LDCU UR4, c[0x0][0x590] ;  /* 0x0000b200ff0477ac */ /* 0x000e220008000800 */
[----:B------:R-:W1:Y:S01]  /*1ac10*/  LDC.64 R8, c[0x0][0x738] ;  /* 0x0001ce00ff087b82 */ /* 0x000e620000000a00 */
[----:B------:R-:W-:Y:S01]  /*1ac20*/  SHF.R.S32.HI R3, RZ, 0x1f, R16 ;  /* 0x0000001fff037819 */ /* 0x000fe20000011410 */
[----:B------:R-:W2:Y:S03]  /*1ac30*/  LDCU.64 UR6, c[0x0][0x580] ;  /* 0x0000b000ff0677ac */ /* 0x000ea60008000a00 */
[----:B0-----:R-:W-:-:S04]  /*1ac40*/  LOP3.LUT R3, R3, UR4, RZ, 0xc0, !PT ;  /* 0x0000000403037c12 */ /* 0x001fc8000f8ec0ff */
[----:B------:R-:W-:Y:S02]  /*1ac50*/  IADD3 R3, PT, PT, R16, R3, RZ ;  /* 0x0000000310037210 */ /* 0x000fe40007ffe0ff */
[----:B--2---:R-:W-:Y:S02]  /*1ac60*/  IADD3 R4, P0, PT, R25, UR6, RZ ;  /* 0x0000000619047c10 */ /* 0x004fe4000ff1e0ff */
[----:B------:R-:W-:Y:S01]  /*1ac70*/  SHF.R.S32.HI R0, RZ, 0x1f, R3 ;  /* 0x0000001fff007819 */ /* 0x000fe20000011403 */
[----:B-1----:R-:W-:Y:S01]  /*1ac80*/  IMAD.IADD R7, R3, 0x1, R8 ;  /* 0x0000000103077824 */ /* 0x002fe200078e0208 */
[----:B------:R-:W-:-:S04]  /*1ac90*/  IADD3.X R5, PT, PT, RZ, UR7, RZ, P0, !PT ;  /* 0x00000007ff057c10 */ /* 0x000fc800087fe4ff */
[----:B------:R-:W-:Y:S01]  /*1aca0*/  LOP3.LUT R7, R7, 0x3, RZ, 0xc0, !PT ;  /* 0x0000000307077812 */ /* 0x000fe200078ec0ff */
[----:B------:R0:W5:Y:S03]  /*1acb0*/  LDG.E.U8 R4, desc[UR36][R4.64] ;  /* 0x0000002404047981 */ /* 0x000166000c1e1100 */
[----:B------:R-:W-:-:S04]  /*1acc0*/  IADD3 R2, P1, P2, R3, R8, -R7 ;  /* 0x0000000803027210 */ /* 0x000fc80007a3e807 */
[----:B------:R-:W-:-:S05]  /*1acd0*/  IADD3.X R3, PT, PT, R0, -0x1, R9, P1, P2 ;  /* 0xffffffff00037810 */ /* 0x000fca0000fe4409 */
[----:B------:R0:W5:Y:S01]  /*1ace0*/  LDG.E R6, desc[UR36][R2.64] ;  /* 0x0000002402067981 */ /* 0x000162000c1e1900 */
[----:B------:R-:W-:Y:S02]  /*1acf0*/  HFMA2 R0, -RZ, RZ, 0, 1.5199184417724609375e-05 ;  /* 0x000000ffff007431 */ /* 0x000fe400000001ff */
[----:B------:R-:W-:Y:S01]  /*1ad00*/  IMAD.SHL.U32 R9, R7, 0x8, RZ ;  /* 0x0000000807097824 */ /* 0x000fe200078e00ff */
[----:B------:R-:W-:Y:S04]  /*1ad10*/  BSSY B0, `(.L_x_25035) ;  /* 0x000000c000007945 */ /* 0x000fe80003800000 */
[----:B------:R-:W-:-:S07]  /*1ad20*/  SHF.L.U32 R11, R0, R9, RZ ;  /* 0x00000009000b7219 */ /* 0x000fce00000006ff */
.L_x_25036:
        /* <DEDUP_REMOVED lines=11> */
.L_x_25035:
[----:B------:R-:W-:-:S07]  /*1ade0*/  IADD3 R23, PT, PT, R23, 0x80, RZ ;  /* 0x0000008017177810 */ /* 0x000fce0007ffe0ff */
.L_x_25031:
[----:B------:R-:W-:Y:S05]  /*1adf0*/  BSYNC B7 ;  /* 0x0000000000077941 */ /* 0x000fea0003800000 */
.L_x_25030:
        /* <DEDUP_REMOVED lines=301> */
.L_x_25037:
        /* <DEDUP_REMOVED lines=31> */
.L_x_25039:
[----:B------:R-:W-:Y:S05]  /*1c2c0*/  BSYNC.RECONVERGENT B6 ;  /* 0x0000000000067941 */ /* 0x000fea0003800200 */
.L_x_25038:
[----:B------:R-:W0:Y:S01]  /*1c2d0*/  LDCU UR4, c[0x0][0x590] ;  /* 0x0000b200ff0477ac */ /* 0x000e220008000800 */
[----:B------:R-:W1:Y:S01]  /*1c2e0*/  LDC.64 R6, c[0x0][0x738] ;  /* 0x0001ce00ff067b82 */ /* 0x000e620000000a00 */
[----:B------:R-:W-:Y:S01]  /*1c2f0*/  SHF.R.S32.HI R3, RZ, 0x1f, R16 ;  /* 0x0000001fff037819 */ /* 0x000fe20000011410 */
[----:B------:R2:W5:Y:S03]  /*1c300*/  LDG.E.U8 R18, desc[UR36][R18.64] ;  /* 0x0000002412127981 */ /* 0x000566000c1e1100 */
[----:B0-----:R-:W-:-:S04]  /*1c310*/  LOP3.LUT R3, R3, UR4, RZ, 0xc0, !PT ;  /* 0x0000000403037c12 */ /* 0x001fc8000f8ec0ff */
[----:B------:R-:W-:-:S04]  /*1c320*/  IADD3 R3, PT, PT, R16, R3, RZ ;  /* 0x0000000310037210 */ /* 0x000fc80007ffe0ff */
[----:B-1----:R-:W-:Y:S02]  /*1c330*/  IADD3 R5, PT, PT, R3, R6, RZ ;  /* 0x0000000603057210 */ /* 0x002fe40007ffe0ff */
[----:B------:R-:W-:Y:S02]  /*1c340*/  SHF.R.S32.HI R0, RZ, 0x1f, R3 ;  /* 0x0000001fff007819 */ /* 0x000fe40000011403 */
[----:B------:R-:W-:-:S04]  /*1c350*/  LOP3.LUT R5, R5, 0x3, RZ, 0xc0, !PT ;  /* 0x0000000305057812 */ /* 0x000fc800078ec0ff */
[----:B------:R-:W-:-:S04]  /*1c360*/  IADD3 R2, P0, P1, R3, R6, -R5 ;  /* 0x0000000603027210 */ /* 0x000fc8000791e805 */
[----:B------:R-:W-:-:S05]  /*1c370*/  IADD3.X R3, PT, PT, R0, -0x1, R7, P0, P1 ;  /* 0xffffffff00037810 */ /* 0x000fca00007e2407 */
[----:B------:R2:W5:Y:S01]  /*1c380*/  LDG.E R4, desc[UR36][R2.64] ;  /* 0x0000002402047981 */ /* 0x000562000c1e1900 */
[----:B------:R-:W-:Y:S01]  /*1c390*/  IMAD.MOV.U32 R0, RZ, RZ, 0xff ;  /* 0x000000ffff007424 */ /* 0x000fe200078e00ff */
[----:B------:R-:W-:-:S04]  /*1c3a0*/  SHF.L.U32 R7, R5, 0x3, RZ ;  /* 0x0000000305077819 */ /* 0x000fc800000006ff */
[----:B------:R-:W-:-:S07]  /*1c3b0*/  SHF.L.U32 R9, R0, R7, RZ ;  /* 0x0000000700097219 */ /* 0x000fce00000006ff */
.L_x_25040:
        /* <DEDUP_REMOVED lines=11> */
.L_x_25041:
        /* <DEDUP_REMOVED lines=9> */
.L_x_41865:


//--------------------- .text._ZN2at6native24index_elementwise_kernelILi128ELi4EZNS0_20cuda_take_put_kernelIN3c104HalfElZZZZZNS0_10put_kernelERNS_14TensorIteratorERKNS_10TensorBaseEbENKUlvE_clEvENKUlvE8_clEvENKUlvE_clEvENKUlvE0_clEvEUlRS4_lE0_EEvS6_S9_RKT1_EUliE_EEvlSG_ --------------------------
	.section	.text._ZN2at6native24index_elementwise_kernelILi128ELi4EZNS0_20cuda_take_put_kernelIN3c104HalfElZZZZZNS0_10put_kernelERNS_14TensorIteratorERKNS_10TensorBaseEbENKUlvE_clEvENKUlvE8_clEvENKUlvE_clEvENKUlvE0_clEvEUlRS4_lE0_EEvS6_S9_RKT1_EUliE_EEvlSG_,"ax",@progbits
	.align	128
        .global         _ZN2at6native24index_elementwise_kernelILi128ELi4EZNS0_20cuda_take_put_kernelIN3c104HalfElZZZZZNS0_10put_kernelERNS_14TensorIteratorERKNS_10TensorBaseEbENKUlvE_clEvENKUlvE8_clEvENKUlvE_clEvENKUlvE0_clEvEUlRS4_lE0_EEvS6_S9_RKT1_EUliE_EEvlSG_
        .type           _ZN2at6native24index_elementwise_kernelILi128ELi4EZNS0_20cuda_take_put_kernelIN3c104HalfElZZZZZNS0_10put_kernelERNS_14TensorIteratorERKNS_10TensorBaseEbENKUlvE_clEvENKUlvE8_clEvENKUlvE_clEvENKUlvE0_clEvEUlRS4_lE0_EEvS6_S9_RKT1_EUliE_EEvlSG_,@function
        .size           _ZN2at6native24index_elementwise_kernelILi128ELi4EZNS0_20cuda_take_put_kernelIN3c104HalfElZZZZZNS0_10put_kernelERNS_14TensorIteratorERKNS_10TensorBaseEbENKUlvE_clEvENKUlvE8_clEvENKUlvE_clEvENKUlvE0_clEvEUlRS4_lE0_EEvS6_S9_RKT1_EUliE_EEvlSG_,(.L_x_41706 - _ZN2at6native24index_elementwise_kernelILi128ELi4EZNS0_20cuda_take_put_kernelIN3c104HalfElZZZZZNS0_10put_kernelERNS_14TensorIteratorERKNS_10TensorBaseEbENKUlvE_clEvENKUlvE8_clEvENKUlvE_clEvENKUlvE0_clEvEUlRS4_lE0_EEvS6_S9_RKT1_EUliE_EEvlSG_)
        .other          _ZN2at6native24index_elementwise_kernelILi128ELi4EZNS0_20cuda_take_put_kernelIN3c104HalfElZZZZZNS0_10put_kernelERNS_14TensorIteratorERKNS_10TensorBaseEbENKUlvE_clEvENKUlvE8_clEvENKUlvE_clEvENKUlvE0_clEvEUlRS4_lE0_EEvS6_S9_RKT1_EUliE_EEvlSG_,@"STO_CUDA_ENTRY STV_DEFAULT"
_ZN2at6native24index_elementwise_kernelILi128ELi4EZNS0_20cuda_take_put_kernelIN3c104HalfElZZZZZNS0_10put_kernelERNS_14TensorIteratorERKNS_10TensorBaseEbENKUlvE_clEvENKUlvE8_clEvENKUlvE_clEvENKUlvE0_clEvEUlRS4_lE0_EEvS6_S9_RKT1_EUliE_EEvlSG_:
.text._ZN2at6native24index_elementwise_kernelILi128ELi4EZNS0_20cuda_take_put_kernelIN3c104HalfElZZZZZNS0_10put_kernelERNS_14TensorIteratorERKNS_10TensorBaseEbENKUlvE_clEvENKUlvE8_clEvENKUlvE_clEvENKUlvE0_clEvEUlRS4_lE0_EEvS6_S9_RKT1_EUliE_EEvlSG_:
        /* <DEDUP_REMOVED lines=47> */
.L_x_25047:
[----:B------:R-:W0:Y:S02]  /*02f0*/  LDC.64 R2, c[0x0][0x580] ;  /* 0x00016000ff027b82 */ /* 0x000e240000000a00 */
[----:B0-----:R-:W2:Y:S06]  /*0300*/  LDG.E.U16 R3, desc[UR36][R2.64] ;  /* 0x0000002402037981 */ /* 0x001eac000c1e1500 */
[----:B------:R-:W2:Y:S01]  /*0310*/  LDC.64 R4, c[0x0][0x738] ;  /* 0x0001ce00ff047b82 */ /* 0x000ea20000000a00 */
[----:B------:R-:W-:Y:S01]  /*0320*/  VIADD R16, R16, 0x80 ;  /* 0x0000008010107836 */ /* 0x000fe20000000000 */
[----:B--2---:R0:W-:Y:S06]  /*0330*/  STG.E.U16 desc[UR36][R4.64], R3 ;  /* 0x0000000304007986 */ /* 0x0041ec000c101524 */
.L_x_25046:
[----:B------:R-:W-:Y:S05]  /*0340*/  BSYNC.RECONVERGENT B6 ;  /* 0x0000000000067941 */ /* 0x000fea0003800200 */
.L_x_25045:
        /* <DEDUP_REMOVED lines=31> */
.L_x_25050:
[----:B------:R-:W0:Y:S02]  /*0540*/  LDC.64 R2, c[0x0][0x580] ;  /* 0x00016000ff027b82 */ /* 0x000e240000000a00 */
[----:B0-----:R-:W2:Y:S06]  /*0550*/  LDG.E.U16 R3, desc[UR36][R2.64] ;  /* 0x0000002402037981 */ /* 0x001eac000c1e1500 */
[----:B------:R-:W2:Y:S01]  /*0560*/  LDC.64 R4, c[0x0][0x738] ;  /* 0x0001ce00ff047b82 */ /* 0x000ea20000000a00 */
[----:B------:R-:W-:Y:S01]  /*0570*/  VIADD R16, R16, 0x80 ;  /* 0x0000008010107836 */ /* 0x000fe20000000000 */
[----:B--2---:R1:W-:Y:S06]  /*0580*/  STG.E.U16 desc[UR36][R4.64], R3 ;  /* 0x0000000304007986 */ /* 0x0043ec000c101524 */
.L_x_25049:
[----:B------:R-:W-:Y:S05]  /*0590*/  BSYNC.RECONVERGENT B6 ;  /* 0x0000000000067941 */ /* 0x000fea0003800200 */
.L_x_25048:
        /* <DEDUP_REMOVED lines=31> */
.L_x_25053:
[----:B------:R-:W0:Y:S02]  /*0790*/  LDC.64 R2, c[0x0][0x580] ;  /* 0x00016000ff027b82 */ /* 0x000e240000000a00 */
[----:B0-----:R-:W2:Y:S06]  /*07a0*/  LDG.E.U16 R3, desc[UR36][R2.64] ;  /* 0x0000002402037981 */ /* 0x001eac000c1e1500 */
[----:B------:R-:W2:Y:S01]  /*07b0*/  LDC.64 R4, c[0x0][0x738] ;  /* 0x0001ce00ff047b82 */ /* 0x000ea20000000a00 */
[----:B------:R-:W-:Y:S01]  /*07c0*/  VIADD R16, R16, 0x80 ;  /* 0x0000008010107836 */ /* 0x000fe20000000000 */
[----:B--2---:R2:W-:Y:S06]  /*07d0*/  STG.E.U16 desc[UR36][R4.64], R3 ;  /* 0x0000000304007986 */ /* 0x0045ec000c101524 */
.L_x_25052:
[----:B------:R-:W-:Y:S05]  /*07e0*/  BSYNC.RECONVERGENT B6 ;  /* 0x0000000000067941 */ /* 0x000fea0003800200 */
.L_x_25051:
        /* <DEDUP_REMOVED lines=30> */
.L_x_25054:
[----:B------:R-:W0:Y:S02]  /*09d0*/  LDC.64 R2, c[0x0][0x580] ;  /* 0x00016000ff027b82 */ /* 0x000e240000000a00 */
[----:B0-----:R-:W2:Y:S06]  /*09e0*/  LDG.E.U16 R3, desc[UR36][R2.64] ;  /* 0x0000002402037981 */ /* 0x001eac000c1e1500 */
[----:B------:R-:W2:Y:S02]  /*09f0*/  LDC.64 R4, c[0x0][0x738] ;  /* 0x0001ce00ff047b82 */ /* 0x000ea40000000a00 */
[----:B--2---:R-:W-:Y:S01]  /*0a00*/  STG.E.U16 desc[UR36][R4.64], R3 ;  /* 0x0000000304007986 */ /* 0x004fe2000c101524 */
[----:B------:R-:W-:Y:S05]  /*0a10*/  EXIT ;  /* 0x000000000000794d */ /* 0x000fea0003800000 */
.L_x_25044:
        /* <DEDUP_REMOVED lines=35> */
.L_x_25057:
        /* <DEDUP_REMOVED lines=35> */
.L_x_25058:
[----:B------:R-:W0:Y:S01]  /*0e80*/  LDCU.64 UR4, c[0x0][0x5a8] ;  /* 0x0000b500ff0477ac */ /* 0x000e220008000a00 */
[----:B------:R-:W-:Y:S01]  /*0e90*/  IMAD.MOV.U32 R10, RZ, RZ, R12 ;  /* 0x000000ffff0a7224 */ /* 0x000fe200078e000c */
[----:B------:R-:W-:Y:S02]  /*0ea0*/  MOV R9, R13 ;  /* 0x0000000d00097202 */ /* 0x000fe40000000f00 */
[----:B------:R-:W-:Y:S02]  /*0eb0*/  MOV R0, 0xef0 ;  /* 0x00000ef000007802 */ /* 0x000fe40000000f00 */
[----:B0-----:R-:W-:Y:S01]  /*0ec0*/  MOV R4, UR4 ;  /* 0x0000000400047c02 */ /* 0x001fe20008000f00 */
[----:B------:R-:W-:-:S07]  /*0ed0*/  IMAD.U32 R3, RZ, RZ, UR5 ;  /* 0x00000005ff037e24 */ /* 0x000fce000f8e00ff */
[----:B------:R-:W-:Y:S05]  /*0ee0*/  CALL.REL.NOINC `($__internal_32_$__cuda_sm20_div_u64) ;  /* 0x000003cc002c7944 */ /* 0x000fea0003c00000 */
        /* <DEDUP_REMOVED lines=10> */
.L_x_25059:
        /* <DEDUP_REMOVED lines=37> */
.L_x_25062:
[----:B------:R-:W0:Y:S01]  /*11e0*/  LDCU.64 UR4, c[0x0][0x5b0] ;  /* 0x0000b600ff0477ac */ /* 0x000e220008000a00 */
[----:B------:R-:W-:Y:S01]  /*11f0*/  MOV R10, R12 ;  /* 0x0000000c000a7202 */ /* 0x000fe20000000f00 */
[----:B------:R-:W-:Y:S01]  /*1200*/  IMAD.MOV.U32 R9, RZ, RZ, R13 ;  /* 0x000000ffff097224 */ /* 0x000fe200078e000d */
[----:B------:R-:W-:Y:S01]  /*1210*/  MOV R0, 0x1250 ;  /* 0x0000125000007802 */ /* 0x000fe20000000f00 */
[----:B0-----:R-:W-:Y:S01]  /*1220*/  IMAD.U32 R4, RZ, RZ, UR4 ;  /* 0x00000004ff047e24 */ /* 0x001fe2000f8e00ff */
[----:B------:R-:W-:-:S07]  /*1230*/  MOV R3, UR5 ;  /* 0x0000000500037c02 */ /* 0x000fce0008000f00 */
[----:B------:R-:W-:Y:S05]  /*1240*/  CALL.REL.NOINC `($__internal_32_$__cuda_sm20_div_u64) ;  /* 0x000003c800547944 */ /* 0x000fea0003c00000 */
        /* <DEDUP_REMOVED lines=11> */
.L_x_25063:
[----:B------:R-:W-:Y:S05]  /*1300*/  BSYNC.RECONVERGENT B0 ;  /* 0x0000000000007941 */ /* 0x000fea0003800200 */
.L_x_25061:
        /* <DEDUP_REMOVED lines=38> */
.L_x_25065:
        /* <DEDUP_REMOVED lines=18> */
.L_x_25066:
[----:B------:R-:W-:Y:S05]  /*1690*/  BSYNC.RECONVERGENT B0 ;  /* 0x0000000000007941 */ /* 0x000fea0003800200 */
.L_x_25064:
        /* <DEDUP_REMOVED lines=38> */
.L_x_25068:
        /* <DEDUP_REMOVED lines=18> */
.L_x_25069:
[----:B------:R-:W-:Y:S05]  /*1a20*/  BSYNC.RECONVERGENT B0 ;  /* 0x0000000000007941 */ /* 0x000fea0003800200 */
.L_x_25067:
        /* <DEDUP_REMOVED lines=38> */
.L_x_25071:
        /* <DEDUP_REMOVED lines=18> */
.L_x_25072:
[----:B------:R-:W-:Y:S05]  /*1db0*/  BSYNC.RECONVERGENT B0 ;  /* 0x0000000000007941 */ /* 0x000fea0003800200 */
.L_x_25070:
        /* <DEDUP_REMOVED lines=38> */
.L_x_25074:
        /* <DEDUP_REMOVED lines=18> */
.L_x_25075:
[----:B------:R-:W-:Y:S05]  /*2140*/  BSYNC.RECONVERGENT B0 ;  /* 0x0000000000007941 */ /* 0x000fea0003800200 */
.L_x_25073:
        /* <DEDUP_REMOVED lines=38> */
.L_x_25077:
        /* <DEDUP_REMOVED lines=18> */
.L_x_25078:
[----:B------:R-:W-:Y:S05]  /*24d0*/  BSYNC.RECONVERGENT B0 ;  /* 0x0000000000007941 */ /* 0x000fea0003800200 */
.L_x_25076:
        /* <DEDUP_REMOVED lines=38> */
.L_x_25080:
        /* <DEDUP_REMOVED lines=18> */
.L_x_25081:
[----:B------:R-:W-:Y:S05]  /*2860*/  BSYNC.RECONVERGENT B0 ;  /* 0x0000000000007941 */ /* 0x000fea0003800200 */
.L_x_25079:
        /* <DEDUP_REMOVED lines=38> */
.L_x_25083:
        /* <DEDUP_REMOVED lines=18> */
.L_x_25084:
[----:B------:R-:W-:Y:S05]  /*2bf0*/  BSYNC.RECONVERGENT B0 ;  /* 0x0000000000007941 */ /* 0x000fea0003800200 */
.L_x_25082:
        /* <DEDUP_REMOVED lines=38> */
.L_x_25086:
        /* <DEDUP_REMOVED lines=18> */
.L_x_25087:
[----:B------:R-:W-:Y:S05]  /*2f80*/  BSYNC.RECONVERGENT B0 ;  /* 0x0000000000007941 */ /* 0x000fea0003800200 */
.L_x_25085:
        /* <DEDUP_REMOVED lines=38> */
.L_x_25089:
        /* <DEDUP_REMOVED lines=18> */
.L_x_25090:
[----:B------:R-:W-:Y:S05]  /*3310*/  BSYNC.RECONVERGENT B0 ;  /* 0x0000000000007941 */ /* 0x000fea0003800200 */
.L_x_25088:
        /* <DEDUP_REMOVED lines=38> */
.L_x_25092:
        /* <DEDUP_REMOVED lines=18> */
.L_x_25093:
[----:B------:R-:W-:Y:S05]  /*36a0*/  BSYNC.RECONVERGENT B0 ;  /* 0x0000000000007941 */ /* 0x000fea0003800200 */
.L_x_25091:
        /* <DEDUP_REMOVED lines=38> */
.L_x_25095:
        /* <DEDUP_REMOVED lines=18> */
.L_x_25096:
[----:B------:R-:W-:Y:S05]  /*3a30*/  BSYNC.RECONVERGENT B0 ;  /* 0x0000000000007941 */ /* 0x000fea0003800200 */
.L_x_25094:
        /* <DEDUP_REMOVED lines=38> */
.L_x_25098:
        /* <DEDUP_REMOVED lines=18> */
.L_x_25099:
[----:B------:R-:W-:Y:S05]  /*3dc0*/  BSYNC.RECONVERGENT B0 ;  /* 0x0000000000007941 */ /* 0x000fea0003800200 */
.L_x_25097:
        /* <DEDUP_REMOVED lines=38> */
.L_x_25101:
        /* <DEDUP_REMOVED lines=18> */
.L_x_25102:
[----:B------:R-:W-:Y:S05]  /*4150*/  BSYNC.RECONVERGENT B0 ;  /* 0x0000000000007941 */ /* 0x000fea0003800200 */
.L_x_25100:
        /* <DEDUP_REMOVED lines=38> */
.L_x_25104:
        /* <DEDUP_REMOVED lines=18> */
.L_x_25105:
[----:B------:R-:W-:Y:S05]  /*44e0*/  BSYNC.RECONVERGENT B0 ;  /* 0x0000000000007941 */ /* 0x000fea0003800200 */
.L_x_25103:
        /* <DEDUP_REMOVED lines=38> */
.L_x_25107:
        /* <DEDUP_REMOVED lines=18> */
.L_x_25108:
[----:B------:R-:W-:Y:S05]  /*4870*/  BSYNC.RECONVERGENT B0 ;  /* 0x0000000000007941 */ /* 0x000fea0003800200 */
.L_x_25106:
        /* <DEDUP_REMOVED lines=38> */
.L_x_25110:
        /* <DEDUP_REMOVED lines=18> */
.L_x_25111:
[----:B------:R-:W-:Y:S05]  /*4c00*/  BSYNC.RECONVERGENT B0 ;  /* 0x0000000000007941 */ /* 0x000fea0003800200 */
.L_x_25109:
        /* <DEDUP_REMOVED lines=38> */
.L_x_25113:
        /* <DEDUP_REMOVED lines=18> */
.L_x_25114:
[----:B------:R-:W-:Y:S05]  /*4f90*/  BSYNC.RECONVERGENT B0 ;  /* 0x0000000000007941 */ /* 0x000fea0003800200 */
.L_x_25112:
        /* <DEDUP_REMOVED lines=38> */
.L_x_25116:
        /* <DEDUP_REMOVED lines=18> */
.L_x_25117:
[----:B------:R-:W-:Y:S05]  /*5320*/  BSYNC.RECONVERGENT B0 ;  /* 0x0000000000007941 */ /* 0x000fea0003800200 */
.L_x_25115:
        /* <DEDUP_REMOVED lines=38> */
.L_x_25119:
        /* <DEDUP_REMOVED lines=18> */
.L_x_25120:
[----:B------:R-:W-:Y:S05]  /*56b0*/  BSYNC.RECONVERGENT B0 ;  /* 0x0000000000007941 */ /* 0x000fea0003800200 */
.L_x_25118:
        /* <DEDUP_REMOVED lines=38> */
.L_x_25122:
        /* <DEDUP_REMOVED lines=18> */
.L_x_25123:
[----:B------:R-:W-:Y:S05]  /*5a40*/  BSYNC.RECONVERGENT B0 ;  /* 0x0000000000007941 */ /* 0x000fea0003800200 */
.L_x_25121:
        /* <DEDUP_REMOVED lines=38> */
.L_x_25125:
        /* <DEDUP_REMOVED lines=18> */
.L_x_25126:
[----:B------:R-:W-:Y:S05]  /*5dd0*/  BSYNC.RECONVERGENT B0 ;  /* 0x0000000000007941 */ /* 0x000fea0003800200 */
.L_x_25124:
        /* <DEDUP_REMOVED lines=37> */
.L_x_25128:
        /* <DEDUP_REMOVED lines=16> */
.L_x_25129:
[----:B------:R-:W-:Y:S05]  /*6130*/  BSYNC.RECONVERGENT B0 ;  /* 0x0000000000007941 */ /* 0x000fea0003800200 */
.L_x_25127:
        /* <DEDUP_REMOVED lines=34> */
.L_x_25131:
[----:B------:R-:W-:Y:S01]  /*6360*/  IMAD.MOV.U32 R8, RZ, RZ, R6 ;  /* 0x000000ffff087224 */ /* 0x000fe200078e0006 */
[----:B------:R-:W-:Y:S02]  /*6370*/  MOV R10, R7 ;  /* 0x00000007000a7202 */ /* 0x000fe40000000f00 */
[----:B------:R-:W-:-:S07]  /*6380*/  MOV R9, 0x63a0 ;  /* 0x000063a000097802 */ /* 0x000fce0000000f00 */
[----:B------:R-:W-:Y:S05]  /*6390*/  CALL.REL.NOINC `($__internal_33_$__cuda_sm20_rem_u64) ;  /* 0x0000037c00207944 */ /* 0x000fea0003c00000 */
[----:B------:R-:W-:Y:S01]  /*63a0*/  IMAD.MOV.U32 R4, RZ, RZ, R0 ;  /* 0x000000ffff047224 */ /* 0x000fe200078e0000 */
[----:B------:R-:W-:-:S07]  /*63b0*/  MOV R5, R3 ;  /* 0x0000000300057202 */ /* 0x000fce0000000f00 */
.L_x_25132:
[----:B------:R-:W-:Y:S05]  /*63c0*/  BSYNC.RECONVERGENT B0 ;  /* 0x0000000000007941 */ /* 0x000fea0003800200 */
.L_x_25130:
[----:B------:R-:W0:Y:S01]  /*63d0*/  LDCU.64 UR4, c[0x0][0x730] ;  /* 0x0000e600ff0477ac */ /* 0x000e220008000a00 */
[----:B------:R-:W-:Y:S02]  /*63e0*/  IMAD.MOV.U32 R3, RZ, RZ, R17 ;  /* 0x000000ffff037224 */ /* 0x000fe400078e0011 */
[----:B0-----:R-:W-:Y:S02]  /*63f0*/  IMAD R5, R5, UR4, RZ ;  /* 0x0000000405057c24 */ /* 0x001fe4000f8e02ff */
[----:B------:R-:W-:-:S04]  /*6400*/  IMAD.WIDE.U32 R2, R4, UR4, R2 ;  /* 0x0000000404027c25 */ /* 0x000fc8000f8e0002 */
[----:B------:R-:W-:-:S05]  /*6410*/  IMAD R5, R4, UR5, R5 ;  /* 0x0000000504057c24 */ /* 0x000fca000f8e0205 */
[----:B------:R-:W-:-:S07]  /*6420*/  IADD3 R17, PT, PT, R3, R5, RZ ;  /* 0x0000000503117210 */ /* 0x000fce0007ffe0ff */
.L_x_25060:
[----:B------:R-:W0:Y:S01]  /*6430*/  LDC.64 R6, c[0x0][0x580] ;  /* 0x00016000ff067b82 */ /* 0x000e220000000a00 */
[----:B------:R-:W1:Y:S01]  /*6440*/  LDCU.64 UR4, c[0x0][0x738] ;  /* 0x0000e700ff0477ac */ /* 0x000e620008000a00 */
[----:B0-----:R-:W2:Y:S01]  /*6450*/  LDG.E.U16 R7, desc[UR36][R6.64] ;  /* 0x0000002406077981 */ /* 0x001ea2000c1e1500 */
[----:B-1----:R-:W-:Y:S01]  /*6460*/  LEA R4, P0, R2, UR4, 0x1 ;  /* 0x0000000402047c11 */ /* 0x002fe2000f8008ff */
[----:B------:R-:W-:-:S03]  /*6470*/  VIADD R16, R16, 0x80 ;  /* 0x0000008010107836 */ /* 0x000fc60000000000 */
[----:B------:R-:W-:-:S05]  /*6480*/  LEA.HI.X R5, R2, UR5, R17, 0x1, P0 ;  /* 0x0000000502057c11 */ /* 0x000fca00080f0c11 */
[----:B--2---:R0:W-:Y:S04]  /*6490*/  STG.E.U16 desc[UR36][R4.64], R7 ;  /* 0x0000000704007986 */ /* 0x0041e8000c101524 */
.L_x_25056:
[----:B------:R-:W-:Y:S05]  /*64a0*/  BSYNC.RECONVERGENT B6 ;  /* 0x0000000000067941 */ /* 0x000fea0003800200 */
.L_x_25055:
        /* <DEDUP_REMOVED lines=31> */
.L_x_25135:
        /* <DEDUP_REMOVED lines=36> */
.L_x_25136:
        /* <DEDUP_REMOVED lines=17> */
.L_x_25137:
        /* <DEDUP_REMOVED lines=37> */
.L_x_25140:
        /* <DEDUP_REMOVED lines=18> */
.L_x_25141:
[----:B------:R-:W-:Y:S05]  /*6d60*/  BSYNC.RECONVERGENT B0 ;  /* 0x0000000000007941 */ /* 0x000fea0003800200 */
.L_x_25139:
        /* <DEDUP_REMOVED lines=38> */
.L_x_25143:
        /* <DEDUP_REMOVED lines=18> */
.L_x_25144:
[----:B------:R-:W-:Y:S05]  /*70f0*/  BSYNC.RECONVERGENT B0 ;  /* 0x0000000000007941 */ /* 0x000fea0003800200 */
.L_x_25142:
        /* <DEDUP_REMOVED lines=38> */
.L_x_25146:
        /* <DEDUP_REMOVED lines=18> */
.L_x_25147:
[----:B------:R-:W-:Y:S05]  /*7480*/  BSYNC.RECONVERGENT B0 ;  /* 0x0000000000007941 */ /* 0x000fea0003800200 */
.L_x_25145:
        /* <DEDUP_REMOVED lines=38> */
.L_x_25149:
        /* <DEDUP_REMOVED lines=18> */
.L_x_25150:
[----:B------:R-:W-:Y:S05]  /*7810*/  BSYNC.RECONVERGENT B0 ;  /* 0x0000000000007941 */ /* 0x000fea0003800200 */
.L_x_25148:
        /* <DEDUP_REMOVED lines=38> */
.L_x_25152:
        /* <DEDUP_REMOVED lines=18> */
.L_x_25153:
[----:B------:R-:W-:Y:S05]  /*7ba0*/  BSYNC.RECONVERGENT B0 ;  /* 0x0000000000007941 */ /* 0x000fea0003800200 */
.L_x_25151:
        /* <DEDUP_REMOVED lines=38> */
.L_x_25155:
        /* <DEDUP_REMOVED lines=18> */
.L_x_25156:
[----:B------:R-:W-:Y:S05]  /*7f30*/  BSYNC.RECONVERGENT B0 ;  /* 0x0000000000007941 */ /* 0x000fea0003800200 */
.L_x_25154:
        /* <DEDUP_REMOVED lines=38> */
.L_x_25158:
        /* <DEDUP_REMOVED lines=18> */
.L_x_25159:
[----:B------:R-:W-:Y:S05]  /*82c0*/  BSYNC.RECONVERGENT B0 ;  /* 0x0000000000007941 */ /* 0x000fea0003800200 */
.L_x_25157:
        /* <DEDUP_REMOVED lines=38> */
.L_x_25161:
        /* <DEDUP_REMOVED lines=18> */
.L_x_25162:
[----:B------:R-:W-:Y:S05]  /*8650*/  BSYNC.RECONVERGENT B0 ;  /* 0x0000000000007941 */ /* 0x000fea0003800200 */
.L_x_25160:
        /* <DEDUP_REMOVED lines=38> */
.L_x_25164:
        /* <DEDUP_REMOVED lines=18> */
.L_x_25165:
[----:B------:R-:W-:Y:S05]  /*89e0*/  BSYNC.RECONVERGENT B0 ;  /* 0x0000000000007941 */ /* 0x000fea0003800200 */
.L_x_25163:
        /* <DEDUP_REMOVED lines=38> */
.L_x_25167:
        /* <DEDUP_REMOVED lines=18> */
.L_x_25168:
[----:B------:R-:W-:Y:S05]  /*8d70*/  BSYNC.RECONVERGENT B0 ;  /* 0x0000000000007941 */ /* 0x000fea0003800200 */
.L_x_25166:
        /* <DEDUP_REMOVED lines=38> */
.L_x_25170:
        /* <DEDUP_REMOVED lines=18> */
.L_x_25171:
[----:B------:R-:W-:Y:S05]  /*9100*/  BSYNC.RECONVERGENT B0 ;  /* 0x0000000000007941 */ /* 0x000fea0003800200 */
.L_x_25169:
        /* <DEDUP_REMOVED lines=38> */
.L_x_25173:
        /* <DEDUP_REMOVED lines=18> */
.L_x_25174:
[----:B------:R-:W-:Y:S05]  /*9490*/  BSYNC.RECONVERGENT B0 ;  /* 0x0000000000007941 */ /* 0x000fea0003800200 */
.L_x_25172:
        /* <DEDUP_REMOVED lines=38> */
.L_x_25176:
        /* <DEDUP_REMOVED lines=18> */
.L_x_25177:
[----:B------:R-:W-:Y:S05]  /*9820*/  BSYNC.RECONVERGENT B0 ;  /* 0x0000000000007941 */ /* 0x000fea0003800200 */
.L_x_25175:
        /* <DEDUP_REMOVED lines=38> */
.L_x_25179:
        /* <DEDUP_REMOVED lines=18> */
.L_x_25180:
[----:B------:R-:W-:Y:S05]  /*9bb0*/  BSYNC.RECONVERGENT B0 ;  /* 0x0000000000007941 */ /* 0x000fea0003800200 */
.L_x_25178:
        /* <DEDUP_REMOVED lines=38> */
.L_x_25182:
        /* <DEDUP_REMOVED lines=18> */
.L_x_25183:
[----:B------:R-:W-:Y:S05]  /*9f40*/  BSYNC.RECONVERGENT B0 ;  /* 0x0000000000007941 */ /* 0x000fea0003800200 */
.L_x_25181:
        /* <DEDUP_REMOVED lines=38> */
.L_x_25185:
        /* <DEDUP_REMOVED lines=18> */
.L_x_25186:
[----:B------:R-:W-:Y:S05]  /*a2d0*/  BSYNC.RECONVERGENT B0 ;  /* 0x0000000000007941 */ /* 0x000fea0003800200 */
.L_x_25184:
        /* <DEDUP_REMOVED lines=38> */
.L_x_25188:
        /* <DEDUP_REMOVED lines=18> */
.L_x_25189:
[----:B------:R-:W-:Y:S05]  /*a660*/  BSYNC.RECONVERGENT B0 ;  /* 0x0000000000007941 */ /* 0x000fea0003800200 */
.L_x_25187:
        /* <DEDUP_REMOVED lines=38> */
.L_x_25191:
        /* <DEDUP_REMOVED lines=18> */
.L_x_25192:
[----:B------:R-:W-:Y:S05]  /*a9f0*/  BSYNC.RECONVERGENT B0 ;  /* 0x0000000000007941 */ /* 0x000fea0003800200 */
.L_x_25190:
        /* <DEDUP_REMOVED lines=38> */
.L_x_25194:
        /* <DEDUP_REMOVED lines=18> */
.L_x_25195:
[----:B------:R-:W-:Y:S05]  /*ad80*/  BSYNC.RECONVERGENT B0 ;  /* 0x0000000000007941 */ /* 0x000fea0003800200 */
.L_x_25193:
        /* <DEDUP_REMOVED lines=38> */
.L_x_25197:
        /* <DEDUP_REMOVED lines=18> */
.L_x_25198:
[----:B------:R-:W-:Y:S05]  /*b110*/  BSYNC.RECONVERGENT B0 ;  /* 0x0000000000007941 */ /* 0x000fea0003800200 */
.L_x_25196:
        /* <DEDUP_REMOVED lines=38> */
.L_x_25200:
        /* <DEDUP_REMOVED lines=18> */
.L_x_25201:
[----:B------:R-:W-:Y:S05]  /*b4a0*/  BSYNC.RECONVERGENT B0 ;  /* 0x0000000000007941 */ /* 0x000fea0003800200 */
.L_x_25199:
        /* <DEDUP_REMOVED lines=38> */
.L_x_25203:
        /* <DEDUP_REMOVED lines=18> */
.L_x_25204:
[----:B------:R-:W-:Y:S05]  /*b830*/  BSYNC.RECONVERGENT B0 ;  /* 0x0000000000007941 */ /* 0x000fea0003800200 */
.L_x_25202:
        /* <DEDUP_REMOVED lines=37> */
.L_x_25206:
        /* <DEDUP_REMOVED lines=16> */
.L_x_25207:
[----:B------:R-:W-:Y:S05]  /*bb90*/  BSYNC.RECONVERGENT B0 ;  /* 0x0000000000007941 */ /* 0x000fea0003800200 */
.L_x_25205:
        /* <DEDUP_REMOVED lines=33> */
.L_x_25209:
[----:B------:R-:W-:Y:S01]  /*bdb0*/  MOV R8, R6 ;  /* 0x0000000600087202 */ /* 0x000fe20000000f00 */
[----:B------:R-:W-:Y:S01]  /*bdc0*/  IMAD.MOV.U32 R10, RZ, RZ, R7 ;  /* 0x000000ffff0a7224 */ /* 0x000fe200078e0007 */
[----:B------:R-:W-:-:S07]  /*bdd0*/  MOV R9, 0xbdf0 ;  /* 0x0000bdf000097802 */ /* 0x000fce0000000f00 */
[----:B------:R-:W-:Y:S05]  /*bde0*/  CALL.REL.NOINC `($__internal_33_$__cuda_sm20_rem_u64) ;  /* 0x00000320008c7944 */ /* 0x000fea0003c00000 */
[----:B------:R-:W-:Y:S01]  /*bdf0*/  MOV R4, R0 ;  /* 0x0000000000047202 */ /* 0x000fe20000000f00 */
[----:B------:R-:W-:-:S07]  /*be00*/  IMAD.MOV.U32 R5, RZ, RZ, R3 ;  /* 0x000000ffff057224 */ /* 0x000fce00078e0003 */
.L_x_25210:
[----:B------:R-:W-:Y:S05]  /*be10*/  BSYNC.RECONVERGENT B0 ;  /* 0x0000000000007941 */ /* 0x000fea0003800200 */
.L_x_25208:
[----:B------:R-:W0:Y:S01]  /*be20*/  LDCU.64 UR4, c[0x0][0x730] ;  /* 0x0000e600ff0477ac */ /* 0x000e220008000a00 */
[----:B------:R-:W-:Y:S01]  /*be30*/  MOV R3, R17 ;  /* 0x0000001100037202 */ /* 0x000fe20000000f00 */
[----:B0-----:R-:W-:Y:S02]  /*be40*/  IMAD R5, R5, UR4, RZ ;  /* 0x0000000405057c24 */ /* 0x001fe4000f8e02ff */
[----:B------:R-:W-:-:S04]  /*be50*/  IMAD.WIDE.U32 R2, R4, UR4, R2 ;  /* 0x0000000404027c25 */ /* 0x000fc8000f8e0002 */
[----:B------:R-:W-:-:S04]  /*be60*/  IMAD R5, R4, UR5, R5 ;  /* 0x0000000504057c24 */ /* 0x000fc8000f8e0205 */
[----:B------:R-:W-:-:S07]  /*be70*/  IMAD.IADD R17, R3, 0x1, R5 ;  /* 0x0000000103117824 */ /* 0x000fce00078e0205 */
.L_x_25138:
[----:B------:R-:W0:Y:S01]  /*be80*/  LDC.64 R6, c[0x0][0x580] ;  /* 0x00016000ff067b82 */ /* 0x000e220000000a00 */
[----:B------:R-:W1:Y:S01]  /*be90*/  LDCU.64 UR4, c[0x0][0x738] ;  /* 0x0000e700ff0477ac */ /* 0x000e620008000a00 */
[----:B0-----:R-:W2:Y:S01]  /*bea0*/  LDG.E.U16 R7, desc[UR36][R6.64] ;  /* 0x0000002406077981 */ /* 0x001ea2000c1e1500 */
[----:B-1----:R-:W-:Y:S02]  /*beb0*/  LEA R4, P0, R2, UR4, 0x1 ;  /* 0x0000000402047c11 */ /* 0x002fe4000f8008ff */
[----:B------:R-:W-:Y:S02]  /*bec0*/  IADD3 R16, PT, PT, R16, 0x80, RZ ;  /* 0x0000008010107810 */ /* 0x000fe40007ffe0ff */
[----:B------:R-:W-:-:S05]  /*bed0*/  LEA.HI.X R5, R2, UR5, R17, 0x1, P0 ;  /* 0x0000000502057c11 */ /* 0x000fca00080f0c11 */
[----:B--2---:R1:W-:Y:S04]  /*bee0*/  STG.E.U16 desc[UR36][R4.64], R7 ;  /* 0x0000000704007986 */ /* 0x0043e8000c101524 */
.L_x_25134:
[----:B------:R-:W-:Y:S05]  /*bef0*/  BSYNC.RECONVERGENT B6 ;  /* 0x0000000000067941 */ /* 0x000fea0003800200 */
.L_x_25133:
        /* <DEDUP_REMOVED lines=31> */
.L_x_25213:
        /* <DEDUP_REMOVED lines=36> */
.L_x_25214:
[----:B------:R-:W0:Y:S01]  /*c330*/  LDCU.64 UR4, c[0x0][0x5a8] ;  /* 0x0000b500ff0477ac */ /* 0x000e220008000a00 */
[----:B------:R-:W-:Y:S01]  /*c340*/  MOV R10, R12 ;  /* 0x0000000c000a7202 */ /* 0x000fe20000000f00 */
[----:B------:R-:W-:Y:S01]  /*c350*/  IMAD.MOV.U32 R9, RZ, RZ, R13 ;  /* 0x000000ffff097224 */ /* 0x000fe200078e000d */
[----:B------:R-:W-:Y:S01]  /*c360*/  MOV R0, 0xc3a0 ;  /* 0x0000c3a000007802 */ /* 0x000fe20000000f00 */
[----:B01----:R-:W-:Y:S01]  /*c370*/  IMAD.U32 R4, RZ, RZ, UR4 ;  /* 0x00000004ff047e24 */ /* 0x003fe2000f8e00ff */
[----:B------:R-:W-:-:S07]  /*c380*/  MOV R3, UR5 ;  /* 0x0000000500037c02 */ /* 0x000fce0008000f00 */
[----:B------:R-:W-:Y:S05]  /*c390*/  CALL.REL.NOINC `($__internal_32_$__cuda_sm20_div_u64) ;  /* 0x0000031800007944 */ /* 0x000fea0003c00000 */
        /* <DEDUP_REMOVED lines=10> */
.L_x_25215:
        /* <DEDUP_REMOVED lines=37> */
.L_x_25218:
        /* <DEDUP_REMOVED lines=18> */
.L_x_25219:
[----:B------:R-:W-:Y:S05]  /*c7b0*/  BSYNC.RECONVERGENT B0 ;  /* 0x0000000000007941 */ /* 0x000fea0003800200 */
.L_x_25217:
        /* <DEDUP_REMOVED lines=38> */
.L_x_25221:
        /* <DEDUP_REMOVED lines=18> */
.L_x_25222:
[----:B------:R-:W-:Y:S05]  /*cb40*/  BSYNC.RECONVERGENT B0 ;  /* 0x0000000000007941 */ /* 0x000fea0003800200 */
.L_x_25220:
        /* <DEDUP_REMOVED lines=38> */
.L_x_25224:
        /* <DEDUP_REMOVED lines=18> */
.L_x_25225:
[----:B------:R-:W-:Y:S05]  /*ced0*/  BSYNC.RECONVERGENT B0 ;  /* 0x0000000000007941 */ /* 0x000fea0003800200 */
.L_x_25223:
        /* <DEDUP_REMOVED lines=38> */
.L_x_25227:
        /* <DEDUP_REMOVED lines=18> */
.L_x_25228:
[----:B------:R-:W-:Y:S05]  /*d260*/  BSYNC.RECONVERGENT B0 ;  /* 0x0000000000007941 */ /* 0x000fea0003800200 */
.L_x_25226:
        /* <DEDUP_REMOVED lines=38> */
.L_x_25230:
        /* <DEDUP_REMOVED lines=18> */
.L_x_25231:
[----:B------:R-:W-:Y:S05]  /*d5f0*/  BSYNC.RECONVERGENT B0 ;  /* 0x0000000000007941 */ /* 0x000fea0003800200 */
.L_x_25229:
        /* <DEDUP_REMOVED lines=38> */
.L_x_25233:
        /* <DEDUP_REMOVED lines=18> */
.L_x_25234:
[----:B------:R-:W-:Y:S05]  /*d980*/  BSYNC.RECONVERGENT B0 ;  /* 0x0000000000007941 */ /* 0x000fea0003800200 */
.L_x_25232:
        /* <DEDUP_REMOVED lines=38> */
.L_x_25236:
        /* <DEDUP_REMOVED lines=18> */
.L_x_25237:
[----:B------:R-:W-:Y:S05]  /*dd10*/  BSYNC.RECONVERGENT B0 ;  /* 0x0000000000007941 */ /* 0x000fea0003800200 */
.L_x_25235:
        /* <DEDUP_REMOVED lines=38> */
.L_x_25239:
        /* <DEDUP_REMOVED lines=18> */
.L_x_25240:
[----:B------:R-:W-:Y:S05]  /*e0a0*/  BSYNC.RECONVERGENT B0 ;  /* 0x0000000000007941 */ /* 0x000fea0003800200 */
.L_x_25238:
        /* <DEDUP_REMOVED lines=38> */
.L_x_25242:
        /* <DEDUP_REMOVED lines=18> */
.L_x_25243:
[----:B------:R-:W-:Y:S05]  /*e430*/  BSYNC.RECONVERGENT B0 ;  /* 0x0000000000007941 */ /* 0x000fea0003800200 */
.L_x_25241:
        /* <DEDUP_REMOVED lines=38> */
.L_x_25245:
        /* <DEDUP_REMOVED lines=18> */
.L_x_25246:
[----:B------:R-:W-:Y:S05]  /*e7c0*/  BSYNC.RECONVERGENT B0 ;  /* 0x0000000000007941 */ /* 0x000fea0003800200 */
.L_x_25244:
        /* <DEDUP_REMOVED lines=38> */
.L_x_25248:
        /* <DEDUP_REMOVED lines=18> */
.L_x_25249:
[----:B------:R-:W-:Y:S05]  /*eb50*/  BSYNC.RECONVERGENT B0 ;  /* 0x0000000000007941 */ /* 0x000fea0003800200 */
.L_x_25247:
        /* <DEDUP_REMOVED lines=38> */
.L_x_25251:
        /* <DEDUP_REMOVED lines=18> */
.L_x_25252:
[----:B------:R-:W-:Y:S05]  /*eee0*/  BSYNC.RECONVERGENT B0 ;  /* 0x0000000000007941 */ /* 0x000fea0003800200 */
.L_x_25250:
        /* <DEDUP_REMOVED lines=38> */
.L_x_25254:
        /* <DEDUP_REMOVED lines=18> */
.L_x_25255:
[----:B------:R-:W-:Y:S05]  /*f270*/  BSYNC.RECONVERGENT B0 ;  /* 0x0000000000007941 */ /* 0x000fea0003800200 */
.L_x_25253:
        /* <DEDUP_REMOVED lines=38> */
.L_x_25257:
        /* <DEDUP_REMOVED lines=18> */
.L_x_25258:
[----:B------:R-:W-:Y:S05]  /*f600*/  BSYNC.RECONVERGENT B0 ;  /* 0x0000000000007941 */ /* 0x000fea0003800200 */
.L_x_25256:
        /* <DEDUP_REMOVED lines=38> */
.L_x_25260:
        /* <DEDUP_REMOVED lines=18> */
.L_x_25261:
[----:B------:R-:W-:Y:S05]  /*f990*/  BSYNC.RECONVERGENT B0 ;  /* 0x0000000000007941 */ /* 0x000fea0003800200 */
.L_x_25259:
        /* <DEDUP_REMOVED lines=38> */
.L_x_25263:
        /* <DEDUP_REMOVED lines=18> */
.L_x_25264:
[----:B------:R-:W-:Y:S05]  /*fd20*/  BSYNC.RECONVERGENT B0 ;  /* 0x0000000000007941 */ /* 0x000fea0003800200 */
.L_x_25262:
        /* <DEDUP_REMOVED lines=38> */
.L_x_25266:
        /* <DEDUP_REMOVED lines=18> */
.L_x_25267:
[----:B------:R-:W-:Y:S05]  /*100b0*/  BSYNC.RECONVERGENT B0 ;  /* 0x0000000000007941 */ /* 0x000fea0003800200 */
.L_x_25265:
        /* <DEDUP_REMOVED lines=38> */
.L_x_25269:
        /* <DEDUP_REMOVED lines=18> */
.L_x_25270:
[----:B------:R-:W-:Y:S05]  /*10440*/  BSYNC.RECONVERGENT B0 ;  /* 0x0000000000007941 */ /* 0x000fea0003800200 */
.L_x_25268:
        /* <DEDUP_REMOVED lines=38> */
.L_x_25272:
        /* <DEDUP_REMOVED lines=18> */
.L_x_25273:
[----:B------:R-:W-:Y:S05]  /*107d0*/  BSYNC.RECONVERGENT B0 ;  /* 0x0000000000007941 */ /* 0x000fea0003800200 */
.L_x_25271:
        /* <DEDUP_REMOVED lines=38> */
.L_x_25275:
        /* <DEDUP_REMOVED lines=18> */
.L_x_25276:
[----:B------:R-:W-:Y:S05]  /*10b60*/  BSYNC.RECONVERGENT B0 ;  /* 0x0000000000007941 */ /* 0x000fea0003800200 */
.L_x_25274:
        /* <DEDUP_REMOVED lines=38> */
.L_x_25278:
        /* <DEDUP_REMOVED lines=18> */
.L_x_25279:
[----:B------:R-:W-:Y:S05]  /*10ef0*/  BSYNC.RECONVERGENT B0 ;  /* 0x0000000000007941 */ /* 0x000fea0003800200 */
.L_x_25277:
        /* <DEDUP_REMOVED lines=38> */
.L_x_25281:
        /* <DEDUP_REMOVED lines=18> */
.L_x_25282:
[----:B------:R-:W-:Y:S05]  /*11280*/  BSYNC.RECONVERGENT B0 ;  /* 0x0000000000007941 */ /* 0x000fea0003800200 */
.L_x_25280:
        /* <DEDUP_REMOVED lines=37> */
.L_x_25284:
        /* <DEDUP_REMOVED lines=16> */
.L_x_25285:
[----:B------:R-:W-:Y:S05]  /*115e0*/  BSYNC.RECONVERGENT B0 ;  /* 0x0000000000007941 */ /* 0x000fea0003800200 */
.L_x_25283:
        /* <DEDUP_REMOVED lines=33> */
.L_x_25287:
[----:B------:R-:W-:Y:S01]  /*11800*/  IMAD.MOV.U32 R8, RZ, RZ, R6 ;  /* 0x000000ffff087224 */ /* 0x000fe200078e0006 */
[----:B------:R-:W-:Y:S02]  /*11810*/  MOV R10, R7 ;  /* 0x00000007000a7202 */ /* 0x000fe40000000f00 */
[----:B------:R-:W-:-:S07]  /*11820*/  MOV R9, 0x11840 ;  /* 0x0001184000097802 */ /* 0x000fce0000000f00 */
[----:B------:R-:W-:Y:S05]  /*11830*/  CALL.REL.NOINC `($__internal_33_$__cuda_sm20_rem_u64) ;  /* 0x000002c400f87944 */ /* 0x000fea0003c00000 */
[----:B------:R-:W-:Y:S01]  /*11840*/  IMAD.MOV.U32 R4, RZ, RZ, R0 ;  /* 0x000000ffff047224 */ /* 0x000fe200078e0000 */
[----:B------:R-:W-:-:S07]  /*11850*/  MOV R5, R3 ;  /* 0x0000000300057202 */ /* 0x000fce0000000f00 */
.L_x_25288:
[----:B------:R-:W-:Y:S05]  /*11860*/  BSYNC.RECONVERGENT B0 ;  /* 0x0000000000007941 */ /* 0x000fea0003800200 */
.L_x_25286:
[----:B------:R-:W0:Y:S01]  /*11870*/  LDCU.64 UR4, c[0x0][0x730] ;  /* 0x0000e600ff0477ac */ /* 0x000e220008000a00 */
[----:B------:R-:W-:Y:S02]  /*11880*/  IMAD.MOV.U32 R3, RZ, RZ, R17 ;  /* 0x000000ffff037224 */ /* 0x000fe400078e0011 */
[----:B0-----:R-:W-:Y:S02]  /*11890*/  IMAD R5, R5, UR4, RZ ;  /* 0x0000000405057c24 */ /* 0x001fe4000f8e02ff */
[----:B------:R-:W-:-:S04]  /*118a0*/  IMAD.WIDE.U32 R2, R4, UR4, R2 ;  /* 0x0000000404027c25 */ /* 0x000fc8000f8e0002 */
[----:B------:R-:W-:-:S05]  /*118b0*/  IMAD R5, R4, UR5, R5 ;  /* 0x0000000504057c24 */ /* 0x000fca000f8e0205 */
[----:B------:R-:W-:-:S07]  /*118c0*/  IADD3 R17, PT, PT, R3, R5, RZ ;  /* 0x0000000503117210 */ /* 0x000fce0007ffe0ff */
.L_x_25216:
[----:B------:R-:W0:Y:S01]  /*118d0*/  LDC.64 R6, c[0x0][0x580] ;  /* 0x00016000ff067b82 */ /* 0x000e220000000a00 */
[----:B------:R-:W1:Y:S01]  /*118e0*/  LDCU.64 UR4, c[0x0][0x738] ;  /* 0x0000e700ff0477ac */ /* 0x000e620008000a00 */
[----:B0-----:R-:W2:Y:S01]  /*118f0*/  LDG.E.U16 R7, desc[UR36][R6.64] ;  /* 0x0000002406077981 */ /* 0x001ea2000c1e1500 */
[----:B-1----:R-:W-:Y:S01]  /*11900*/  LEA R4, P0, R2, UR4, 0x1 ;  /* 0x0000000402047c11 */ /* 0x002fe2000f8008ff */
[----:B------:R-:W-:-:S03]  /*11910*/  VIADD R16, R16, 0x80 ;  /* 0x0000008010107836 */ /* 0x000fc60000000000 */
[----:B------:R-:W-:-:S05]  /*11920*/  LEA.HI.X R5, R2, UR5, R17, 0x1, P0 ;  /* 0x0000000502057c11 */ /* 0x000fca00080f0c11 */
[----:B--2---:R2:W-:Y:S04]  /*11930*/  STG.E.U16 desc[UR36][R4.64], R7 ;  /* 0x0000000704007986 */ /* 0x0045e8000c101524 */
.L_x_25212:
[----:B------:R-:W-:Y:S05]  /*11940*/  BSYNC.RECONVERGENT B6 ;  /* 0x0000000000067941 */ /* 0x000fea0003800200 */
.L_x_25211:
        /* <DEDUP_REMOVED lines=30> */
.L_x_25289:
        /* <DEDUP_REMOVED lines=36> */
.L_x_25290:
[----:B------:R-:W0:Y:S01]  /*11d70*/  LDCU.64 UR4, c[0x0][0x5a8] ;  /* 0x0000b500ff0477ac */ /* 0x000e220008000a00 */
[----:B------:R-:W-:Y:S01]  /*11d80*/  IMAD.MOV.U32 R10, RZ, RZ, R12 ;  /* 0x000000ffff0a7224 */ /* 0x000fe200078e000c */
[----:B------:R-:W-:Y:S02]  /*11d90*/  MOV R9, R13 ;  /* 0x0000000d00097202 */ /* 0x000fe40000000f00 */
[----:B------:R-:W-:Y:S02]  /*11da0*/  MOV R0, 0x11de0 ;  /* 0x00011de000007802 */ /* 0x000fe40000000f00 */
[----:B012---:R-:W-:Y:S01]  /*11db0*/  MOV R4, UR4 ;  /* 0x0000000400047c02 */ /* 0x007fe20008000f00 */
        /* <DEDUP_REMOVED lines=12> */
.L_x_25291:
        /* <DEDUP_REMOVED lines=37> */
.L_x_25294:
        /* <DEDUP_REMOVED lines=18> */
.L_x_25295:
[----:B------:R-:W-:Y:S05]  /*121f0*/  BSYNC.RECONVERGENT B0 ;  /* 0x0000000000007941 */ /* 0x000fea0003800200 */
.L_x_25293:
        /* <DEDUP_REMOVED lines=37> */
.L_x_25297:
        /* <DEDUP_REMOVED lines=18> */
.L_x_25298:
[----:B------:R-:W-:Y:S05]  /*12570*/  BSYNC.RECONVERGENT B0 ;  /* 0x0000000000007941 */ /* 0x000fea0003800200 */
.L_x_25296:
        /* <DEDUP_REMOVED lines=37> */
.L_x_25300:
        /* <DEDUP_REMOVED lines=18> */
.L_x_25301:
[----:B------:R-:W-:Y:S05]  /*128f0*/  BSYNC.RECONVERGENT B0 ;  /* 0x0000000000007941 */ /* 0x000fea0003800200 */
.L_x_25299:
        /* <DEDUP_REMOVED lines=37> */
.L_x_25303:
        /* <DEDUP_REMOVED lines=18> */
.L_x_25304:
[----:B------:R-:W-:Y:S05]  /*12c70*/  BSYNC.RECONVERGENT B0 ;  /* 0x0000000000007941 */ /* 0x000fea0003800200 */
.L_x_25302:
        /* <DEDUP_REMOVED lines=37> */
.L_x_25306:
        /* <DEDUP_REMOVED lines=18> */
.L_x_25307:
[----:B------:R-:W-:Y:S05]  /*12ff0*/  BSYNC.RECONVERGENT B0 ;  /* 0x0000000000007941 */ /* 0x000fea0003800200 */
.L_x_25305:
        /* <DEDUP_REMOVED lines=37> */
.L_x_25309:
        /* <DEDUP_REMOVED lines=18> */
.L_x_25310:
[----:B------:R-:W-:Y:S05]  /*13370*/  BSYNC.RECONVERGENT B0 ;  /* 0x0000000000007941 */ /* 0x000fea0003800200 */
.L_x_25308:
        /* <DEDUP_REMOVED lines=37> */
.L_x_25312:
        /* <DEDUP_REMOVED lines=18> */
.L_x_25313:
[----:B------:R-:W-:Y:S05]  /*136f0*/  BSYNC.RECONVERGENT B0 ;  /* 0x0000000000007941 */ /* 0x000fea0003800200 */
.L_x_25311:
        /* <DEDUP_REMOVED lines=37> */
.L_x_25315:
        /* <DEDUP_REMOVED lines=18> */
.L_x_25316:
[----:B------:R-:W-:Y:S05]  /*13a70*/  BSYNC.RECONVERGENT B0 ;  /* 0x0000000000007941 */ /* 0x000fea0003800200 */
.L_x_25314:
        /* <DEDUP_REMOVED lines=37> */
.L_x_25318:
        /* <DEDUP_REMOVED lines=18> */
.L_x_25319:
[----:B------:R-:W-:Y:S05]  /*13df0*/  BSYNC.RECONVERGENT B0 ;  /* 0x0000000000007941 */ /* 0x000fea0003800200 */
.L_x_25317:
        /* <DEDUP_REMOVED lines=37> */
.L_x_25321:
        /* <DEDUP_REMOVED lines=18> */
.L_x_25322:
[----:B------:R-:W-:Y:S05]  /*14170*/  BSYNC.RECONVERGENT B0 ;  /* 0x0000000000007941 */ /* 0x000fea0003800200 */
.L_x_25320:
        /* <DEDUP_REMOVED lines=37> */
.L_x_25324:
        /* <DEDUP_REMOVED lines=18> */
.L_x_25325:
[----:B------:R-:W-:Y:S05]  /*144f0*/  BSYNC.RECONVERGENT B0 ;  /* 0x0000000000007941 */ /* 0x000fea0003800200 */
.L_x_25323:
        /* <DEDUP_REMOVED lines=37> */
.L_x_25327:
        /* <DEDUP_REMOVED lines=18> */
.L_x_25328:
[----:B------:R-:W-:Y:S05]  /*14870*/  BSYNC.RECONVERGENT B0 ;  /* 0x0000000000007941 */ /* 0x000fea0003800200 */
.L_x_25326:
        /* <DEDUP_REMOVED lines=37> */
.L_x_25330:
        /* <DEDUP_REMOVED lines=18> */
.L_x_25331:
[----:B------:R-:W-:Y:S05]  /*14bf0*/  BSYNC.RECONVERGENT B0 ;  /* 0x0000000000007941 */ /* 0x000fea0003800200 */
.L_x_25329:
        /* <DEDUP_REMOVED lines=37> */
.L_x_25333:
        /* <DEDUP_REMOVED lines=18> */
.L_x_25334:
[----:B------:R-:W-:Y:S05]  /*14f70*/  BSYNC.RECONVERGENT B0 ;  /* 0x0000000000007941 */ /* 0x000fea0003800200 */
.L_x_25332:
        /* <DEDUP_REMOVED lines=37> */
.L_x_25336:
        /* <DEDUP_REMOVED lines=18> */
.L_x_25337:
[----:B------:R-:W-:Y:S05]  /*152f0*/  BSYNC.RECONVERGENT B0 ;  /* 0x0000000000007941 */ /* 0x000fea0003800200 */
.L_x_25335:
        /* <DEDUP_REMOVED lines=37> */
.L_x_25339:
        /* <DEDUP_REMOVED lines=18> */
.L_x_25340:
[----:B------:R-:W-:Y:S05]  /*15670*/  BSYNC.RECONVERGENT B0 ;  /* 0x0000000000007941 */ /* 0x000fea0003800200 */
.L_x_25338:
        /* <DEDUP_REMOVED lines=37> */
.L_x_25342:
        /* <DEDUP_REMOVED lines=18> */
.L_x_25343:
[----:B------:R-:W-:Y:S05]  /*159f0*/  BSYNC.RECONVERGENT B0 ;  /* 0x0000000000007941 */ /* 0x000fea0003800200 */
.L_x_25341:
        /* <DEDUP_REMOVED lines=37> */
.L_x_25345:
        /* <DEDUP_REMOVED lines=18> */
.L_x_25346:
[----:B------:R-:W-:Y:S05]  /*15d70*/  BSYNC.RECONVERGENT B0 ;  /* 0x0000000000007941 */ /* 0x000fea0003800200 */
.L_x_25344:
        /* <DEDUP_REMOVED lines=37> */
.L_x_25348:
        /* <DEDUP_REMOVED lines=18> */
.L_x_25349:
[----:B------:R-:W-:Y:S05]  /*160f0*/  BSYNC.RECONVERGENT B0 ;  /* 0x0000000000007941 */ /* 0x000fea0003800200 */
.L_x_25347:
        /* <DEDUP_REMOVED lines=37> */
.L_x_25351:
        /* <DEDUP_REMOVED lines=18> */
.L_x_25352:
[----:B------:R-:W-:Y:S05]  /*16470*/  BSYNC.RECONVERGENT B0 ;  /* 0x0000000000007941 */ /* 0x000fea0003800200 */
.L_x_25350:
        /* <DEDUP_REMOVED lines=37> */
.L_x_25354:
        /* <DEDUP_REMOVED lines=18> */
.L_x_25355:
[----:B------:R-:W-:Y:S05]  /*167f0*/  BSYNC.RECONVERGENT B0 ;  /* 0x0000000000007941 */ /* 0x000fea0003800200 */
.L_x_25353:
        /* <DEDUP_REMOVED lines=37> */
.L_x_25357:
        /* <DEDUP_REMOVED lines=18> */
.L_x_25358:
[----:B------:R-:W-:Y:S05]  /*16b70*/  BSYNC.RECONVERGENT B0 ;  /* 0x0000000000007941 */ /* 0x000fea0003800200 */
.L_x_25356:
        /* <DEDUP_REMOVED lines=36> */
.L_x_25360:
        /* <DEDUP_REMOVED lines=16> */
.L_x_25361:
[----:B------:R-:W-:Y:S05]  /*16ec0*/  BSYNC.RECONVERGENT B0 ;  /* 0x0000000000007941 */ /* 0x000fea0003800200 */
.L_x_25359:
        /* <DEDUP_REMOVED lines=32> */
.L_x_25363:
[----:B------:R-:W-:Y:S01]  /*170d0*/  IMAD.MOV.U32 R8, RZ, RZ, R6 ;  /* 0x000000ffff087224 */ /* 0x000fe200078e0006 */
[----:B------:R-:W-:Y:S02]  /*170e0*/  MOV R10, R7 ;  /* 0x00000007000a7202 */ /* 0x000fe40000000f00 */
[----:B------:R-:W-:-:S07]  /*170f0*/  MOV R9, 0x17110 ;  /* 0x0001711000097802 */ /* 0x000fce0000000f00 */
[----:B------:R-:W-:Y:S05]  /*17100*/  CALL.REL.NOINC `($__internal_33_$__cuda_sm20_rem_u64) ;  /* 0x0000026c00c47944 */ /* 0x000fea0003c00000 */
[----:B------:R-:W-:-:S07]  /*17110*/  IMAD.MOV.U32 R2, RZ, RZ, R0 ;  /* 0x000000ffff027224 */ /* 0x000fce00078e0000 */
.L_x_25364:
[----:B------:R-:W-:Y:S05]  /*17120*/  BSYNC.RECONVERGENT B0 ;  /* 0x0000000000007941 */ /* 0x000fea0003800200 */
.L_x_25362:
[----:B------:R-:W0:Y:S02]  /*17130*/  LDCU.64 UR4, c[0x0][0x730] ;  /* 0x0000e600ff0477ac */ /* 0x000e240008000a00 */
[----:B0-----:R-:W-:Y:S02]  /*17140*/  IMAD R3, R3, UR4, RZ ;  /* 0x0000000403037c24 */ /* 0x001fe4000f8e02ff */
[----:B------:R-:W-:-:S04]  /*17150*/  IMAD.WIDE.U32 R16, R2, UR4, R16 ;  /* 0x0000000402107c25 */ /* 0x000fc8000f8e0010 */
[----:B------:R-:W-:-:S05]  /*17160*/  IMAD R3, R2, UR5, R3 ;  /* 0x0000000502037c24 */ /* 0x000fca000f8e0203 */
[----:B------:R-:W-:-:S07]  /*17170*/  IADD3 R17, PT, PT, R17, R3, RZ ;  /* 0x0000000311117210 */ /* 0x000fce0007ffe0ff */
.L_x_25292:
[----:B------:R-:W0:Y:S01]  /*17180*/  LDC.64 R4, c[0x0][0x580] ;  /* 0x00016000ff047b82 */ /* 0x000e220000000a00 */
[----:B------:R-:W1:Y:S01]  /*17190*/  LDCU.64 UR4, c[0x0][0x738] ;  /* 0x0000e700ff0477ac */ /* 0x000e620008000a00 */
[----:B0-----:R-:W2:Y:S01]  /*171a0*/  LDG.E.U16 R5, desc[UR36][R4.64] ;  /* 0x0000002404057981 */ /* 0x001ea2000c1e1500 */
[----:B-1----:R-:W-:-:S04]  /*171b0*/  LEA R2, P0, R16, UR4, 0x1 ;  /* 0x0000000410027c11 */ /* 0x002fc8000f8008ff */
[----:B------:R-:W-:-:S05]  /*171c0*/  LEA.HI.X R3, R16, UR5, R17, 0x1, P0 ;  /* 0x0000000510037c11 */ /* 0x000fca00080f0c11 */
[----:B--2---:R-:W-:Y:S01]  /*171d0*/  STG.E.U16 desc[UR36][R2.64], R5 ;  /* 0x0000000502007986 */ /* 0x004fe2000c101524 */
[----:B------:R-:W-:Y:S05]  /*171e0*/  EXIT ;  /* 0x000000000000794d */ /* 0x000fea0003800000 */
.L_x_25043:
        /* <DEDUP_REMOVED lines=31> */
.L_x_25367:
        /* <DEDUP_REMOVED lines=14> */
.L_x_25366:
[----:B------:R-:W-:Y:S05]  /*174c0*/  BSYNC.RECONVERGENT B6 ;  /* 0x0000000000067941 */ /* 0x000fea0003800200 */
.L_x_25365:
        /* <DEDUP_REMOVED lines=31> */
.L_x_25370:
        /* <DEDUP_REMOVED lines=14> */
.L_x_25369:
[----:B------:R-:W-:Y:S05]  /*177a0*/  BSYNC.RECONVERGENT B6 ;  /* 0x0000000000067941 */ /* 0x000fea0003800200 */
.L_x_25368:
        /* <DEDUP_REMOVED lines=31> */
.L_x_25373:
        /* <DEDUP_REMOVED lines=14> */
.L_x_25372:
[----:B------:R-:W-:Y:S05]  /*17a80*/  BSYNC.RECONVERGENT B6 ;  /* 0x0000000000067941 */ /* 0x000fea0003800200 */
.L_x_25371:
        /* <DEDUP_REMOVED lines=30> */
.L_x_25374:
        /* <DEDUP_REMOVED lines=14> */
.L_x_25042:
        /* <DEDUP_REMOVED lines=311> */
.L_x_25379:
        /* <DEDUP_REMOVED lines=29> */
.L_x_25381:
[----:B------:R-:W-:Y:S05]  /*19290*/  BSYNC.RECONVERGENT B7 ;  /* 0x0000000000077941 */ /* 0x000fea0003800200 */
.L_x_25380:
[----:B------:R-:W0:Y:S02]  /*192a0*/  LDCU.64 UR4, c[0x0][0x580] ;  /* 0x0000b000ff0477ac */ /* 0x000e240008000a00 */
[----:B0-----:R-:W-:-:S05]  /*192b0*/  IADD3 R2, P0, PT, R19, UR4, RZ ;  /* 0x0000000413027c10 */ /* 0x001fca000ff1e0ff */
[----:B------:R-:W-:-:S06]  /*192c0*/  IMAD.X R3, RZ, RZ, UR5, P0 ;  /* 0x00000005ff037e24 */ /* 0x000fcc00080e06ff */
[----:B------:R-:W2:Y:S01]  /*192d0*/  LDG.E.U16 R3, desc[UR36][R2.64] ;  /* 0x0000002402037981 */ /* 0x000ea2000c1e1500 */
[----:B------:R-:W2:Y:S01]  /*192e0*/  LDC.64 R4, c[0x0][0x738] ;  /* 0x0001ce00ff047b82 */ /* 0x000ea20000000a00 */
[----:B------:R-:W-:Y:S02]  /*192f0*/  IADD3 R16, PT, PT, R16, 0x80, RZ ;  /* 0x0000008010107810 */ /* 0x000fe40007ffe0ff */
[----:B--2---:R0:W-:Y:S05]  /*19300*/  STG.E.U16 desc[UR36][R4.64], R3 ;  /* 0x0000000304007986 */ /* 0x0041ea000c101524 */
.L_x_25378:
[----:B------:R-:W-:Y:S05]  /*19310*/  BSYNC.RECONVERGENT B6 ;  /* 0x0000000000067941 */ /* 0x000fea0003800200 */
.L_x_25377:
        /* <DEDUP_REMOVED lines=303> */
.L_x_25384:
        /* <DEDUP_REMOVED lines=29> */
.L_x_25386:
[----:B------:R-:W-:Y:S05]  /*1a7e0*/  BSYNC.RECONVERGENT B7 ;  /* 0x0000000000077941 */ /* 0x000fea0003800200 */
.L_x_25385:
[----:B------:R-:W0:Y:S02]  /*1a7f0*/  LDCU.64 UR4, c[0x0][0x580] ;  /* 0x0000b000ff0477ac */ /* 0x000e240008000a00 */
[----:B0-----:R-:W-:-:S04]  /*1a800*/  IADD3 R2, P0, PT, R19, UR4, RZ ;  /* 0x0000000413027c10 */ /* 0x001fc8000ff1e0ff */
[----:B------:R-:W-:-:S06]  /*1a810*/  IADD3.X R3, PT, PT, RZ, UR5, RZ, P0, !PT ;  /* 0x00000005ff037c10 */ /* 0x000fcc00087fe4ff */
[----:B------:R-:W2:Y:S01]  /*1a820*/  LDG.E.U16 R3, desc[UR36][R2.64] ;  /* 0x0000002402037981 */ /* 0x000ea2000c1e1500 */
[----:B------:R-:W2:Y:S01]  /*1a830*/  LDC.64 R4, c[0x0][0x738] ;  /* 0x0001ce00ff047b82 */ /* 0x000ea20000000a00 */
[----:B------:R-:W-:Y:S02]  /*1a840*/  VIADD R16, R16, 0x80 ;  /* 0x0000008010107836 */ /* 0x000fe40000000000 */
[----:B--2---:R1:W-:Y:S05]  /*1a850*/  STG.E.U16 desc[UR36][R4.64], R3 ;  /* 0x0000000304007986 */ /* 0x0043ea000c101524 */
.L_x_25383:
[----:B------:R-:W-:Y:S05]  /*1a860*/  BSYNC.RECONVERGENT B6 ;  /* 0x0000000000067941 */ /* 0x000fea0003800200 */
.L_x_25382:
        /* <DEDUP_REMOVED lines=303> */
.L_x_25389:
        /* <DEDUP_REMOVED lines=29> */
.L_x_25391:
[----:B------:R-:W-:Y:S05]  /*1bd30*/  BSYNC.RECONVERGENT B7 ;  /* 0x0000000000077941 */ /* 0x000fea0003800200 */
.L_x_25390:
[----:B------:R-:W0:Y:S02]  /*1bd40*/  LDCU.64 UR4, c[0x0][0x580] ;  /* 0x0000b000ff0477ac */ /* 0x000e240008000a00 */
[----:B0-----:R-:W-:-:S05]  /*1bd50*/  IADD3 R2, P0, PT, R19, UR4, RZ ;  /* 0x0000000413027c10 */ /* 0x001fca000ff1e0ff */
[----:B------:R-:W-:-:S06]  /*1bd60*/  IMAD.X R3, RZ, RZ, UR5, P0 ;  /* 0x00000005ff037e24 */ /* 0x000fcc00080e06ff */
[----:B------:R-:W2:Y:S01]  /*1bd70*/  LDG.E.U16 R3, desc[UR36][R2.64] ;  /* 0x0000002402037981 */ /* 0x000ea2000c1e1500 */
[----:B------:R-:W2:Y:S01]  /*1bd80*/  LDC.64 R4, c[0x0][0x738] ;  /* 0x0001ce00ff047b82 */ /* 0x000ea20000000a00 */
[----:B------:R-:W-:Y:S02]  /*1bd90*/  IADD3 R16, PT, PT, R16, 0x80, RZ ;  /* 0x0000008010107810 */ /* 0x000fe40007ffe0ff */
[----:B--2---:R2:W-:Y:S05]  /*1bda0*/  STG.E.U16 desc[UR36][R4.64], R3 ;  /* 0x0000000304007986 */ /* 0x0045ea000c101524 */
.L_x_25388:
[----:B------:R-:W-:Y:S05]  /*1bdb0*/  BSYNC.RECONVERGENT B6 ;  /* 0x0000000000067941 */ /* 0x000fea0003800200 */
.L_x_25387:
        /* <DEDUP_REMOVED lines=302> */
.L_x_25392:
        /* <DEDUP_REMOVED lines=31> */
.L_x_25394:
[----:B------:R-:W-:Y:S05]  /*1d290*/  BSYNC.RECONVERGENT B6 ;  /* 0x0000000000067941 */ /* 0x000fea0003800200 */
.L_x_25393:
[----:B------:R-:W2:Y:S01]  /*1d2a0*/  LDG.E.U16 R17, desc[UR36][R16.64] ;  /* 0x0000002410117981 */ /* 0x000ea2000c1e1500 */
[----:B------:R-:W2:Y:S03]  /*1d2b0*/  LDC.64 R2, c[0x0][0x738] ;  /* 0x0001ce00ff027b82 */ /* 0x000ea60000000a00 */
[----:B--2---:R-:W-:Y:S01]  /*1d2c0*/  STG.E.U16 desc[UR36][R2.64], R17 ;  /* 0x0000001102007986 */ /* 0x004fe2000c101524 */
[----:B------:R-:W-:Y:S05]  /*1d2d0*/  EXIT ;  /* 0x000000000000794d */ /* 0x000fea0003800000 */
.L_x_25376:
        /* <DEDUP_REMOVED lines=309> */
.L_x_25397:
        /* <DEDUP_REMOVED lines=29> */
.L_x_25399:
[----:B------:R-:W-:Y:S05]  /*1e800*/  BSYNC.RECONVERGENT B7 ;  /* 0x0000000000077941 */ /* 0x000fea0003800200 */
.L_x_25398:
        /* <DEDUP_REMOVED lines=36> */
.L_x_25401:
        /* <DEDUP_REMOVED lines=17> */
.L_x_25402:
[----:B------:R-:W-:Y:S05]  /*1eb60*/  BSYNC.RECONVERGENT B0 ;  /* 0x0000000000007941 */ /* 0x000fea0003800200 */
.L_x_25400:
        /* <DEDUP_REMOVED lines=37> */
.L_x_25405:
        /* <DEDUP_REMOVED lines=18> */
.L_x_25406:
[----:B------:R-:W-:Y:S05]  /*1eee0*/  BSYNC.RECONVERGENT B0 ;  /* 0x0000000000007941 */ /* 0x000fea0003800200 */
.L_x_25404:
        /* <DEDUP_REMOVED lines=37> */
.L_x_25408:
        /* <DEDUP_REMOVED lines=18> */
.L_x_25409:
[----:B------:R-:W-:Y:S05]  /*1f260*/  BSYNC.RECONVERGENT B0 ;  /* 0x0000000000007941 */ /* 0x000fea0003800200 */
.L_x_25407:
        /* <DEDUP_REMOVED lines=37> */
.L_x_25411:
        /* <DEDUP_REMOVED lines=18> */
.L_x_25412:
[----:B------:R-:W-:Y:S05]  /*1f5e0*/  BSYNC.RECONVERGENT B0 ;  /* 0x0000000000007941 */ /* 0x000fea0003800200 */
.L_x_25410:
        /* <DEDUP_REMOVED lines=37> */
.L_x_25414:
[----:B------:R-:W0:Y:S01]  /*1f840*/  LDCU.64 UR4, c[0x0][0x5c8] ;  /* 0x0000b900ff0477ac */ /* 0x000e220008000a00 */
[----:B------:R-:W-:Y:S02]  /*1f850*/  MOV R10, R12 ;  /* 0x0000000c000a7202 */ /* 0x000fe40000000f00 */
        /* <DEDUP_REMOVED lines=16> */
.L_x_25415:
[----:B------:R-:W-:Y:S05]  /*1f960*/  BSYNC.RECONVERGENT B0 ;  /* 0x0000000000007941 */ /* 0x000fea0003800200 */
.L_x_25413:
        /* <DEDUP_REMOVED lines=37> */
.L_x_25417:
[----:B------:R-:W0:Y:S01]  /*1fbc0*/  LDCU.64 UR4, c[0x0][0x5d0] ;  /* 0x0000ba00ff0477ac */ /* 0x000e220008000a00 */
[----:B------:R-:W-:Y:S02]  /*1fbd0*/  MOV R10, R12 ;  /* 0x0000000c000a7202 */ /* 0x000fe40000000f00 */
[----:B------:R-:W-:Y:S02]  /*1fbe0*/  MOV R9, R13 ;  /* 0x0000000d00097202 */ /* 0x000fe40000000f00 */
[----:B------:R-:W-:Y:S01]  /*1fbf0*/  MOV R0, 0x1fc30 ;  /* 0x0001fc3000007802 */ /* 0x000fe20000000f00 */
[----:B0-----:R-:W-:Y:S01]  /*1fc00*/  IMAD.U32 R4, RZ, RZ, UR4 ;  /* 0x00000004ff047e24 */ /* 0x001fe2000f8e00ff */
[----:B------:R-:W-:-:S07]  /*1fc10*/  MOV R3, UR5 ;  /* 0x0000000500037c02 */ /* 0x000fce0008000f00 */
[----:B------:R-:W-:Y:S05]  /*1fc20*/  CALL.REL.NOINC `($__internal_32_$__cuda_sm20_div_u64) ;  /* 0x000001dc00dc7944 */ /* 0x000fea0003c00000 */
        /* <DEDUP_REMOVED lines=11> */
.L_x_25418:
[----:B------:R-:W-:Y:S05]  /*1fce0*/  BSYNC.RECONVERGENT B0 ;  /* 0x0000000000007941 */ /* 0x000fea0003800200 */
.L_x_25416:
        /* <DEDUP_REMOVED lines=37> */
.L_x_25420:
[----:B------:R-:W0:Y:S01]  /*1ff40*/  LDCU.64 UR4, c[0x0][0x5d8] ;  /* 0x0000bb00ff0477ac */ /* 0x000e220008000a00 */
[----:B------:R-:W-:Y:S01]  /*1ff50*/  IMAD.MOV.U32 R10, RZ, RZ, R12 ;  /* 0x000000ffff0a7224 */ /* 0x000fe200078e000c */
[----:B------:R-:W-:Y:S01]  /*1ff60*/  MOV R0, 0x1ffb0 ;  /* 0x0001ffb000007802 */ /* 0x000fe20000000f00 */
[----:B------:R-:W-:Y:S01]  /*1ff70*/  IMAD.MOV.U32 R9, RZ, RZ, R13 ;  /* 0x000000ffff097224 */ /* 0x000fe200078e000d */
[----:B0-----:R-:W-:Y:S02]  /*1ff80*/  MOV R4, UR4 ;  /* 0x0000000400047c02 */ /* 0x001fe40008000f00 */
[----:B------:R-:W-:-:S07]  /*1ff90*/  MOV R3, UR5 ;  /* 0x0000000500037c02 */ /* 0x000fce0008000f00 */
[----:B------:R-:W-:Y:S05]  /*1ffa0*/  CALL.REL.NOINC `($__internal_32_$__cuda_sm20_div_u64) ;  /* 0x000001d800fc7944 */ /* 0x000fea0003c00000 */
        /* <DEDUP_REMOVED lines=11> */
.L_x_25421:
[----:B------:R-:W-:Y:S05]  /*20060*/  BSYNC.RECONVERGENT B0 ;  /* 0x0000000000007941 */ /* 0x000fea0003800200 */
.L_x_25419:
        /* <DEDUP_REMOVED lines=37> */
.L_x_25423:
        /* <DEDUP_REMOVED lines=18> */
.L_x_25424:
[----:B------:R-:W-:Y:S05]  /*203e0*/  BSYNC.RECONVERGENT B0 ;  /* 0x0000000000007941 */ /* 0x000fea0003800200 */
.L_x_25422:
        /* <DEDUP_REMOVED lines=37> */
.L_x_25426:
        /* <DEDUP_REMOVED lines=18> */
.L_x_25427:
[----:B------:R-:W-:Y:S05]  /*20760*/  BSYNC.RECONVERGENT B0 ;  /* 0x0000000000007941 */ /* 0x000fea0003800200 */
.L_x_25425:
        /* <DEDUP_REMOVED lines=37> */
.L_x_25429:
        /* <DEDUP_REMOVED lines=18> */
.L_x_25430:
[----:B------:R-:W-:Y:S05]  /*20ae0*/  BSYNC.RECONVERGENT B0 ;  /* 0x0000000000007941 */ /* 0x000fea0003800200 */
.L_x_25428:
        /* <DEDUP_REMOVED lines=37> */
.L_x_25432:
        /* <DEDUP_REMOVED lines=18> */
.L_x_25433:
[----:B------:R-:W-:Y:S05]  /*20e60*/  BSYNC.RECONVERGENT B0 ;  /* 0x0000000000007941 */ /* 0x000fea0003800200 */
.L_x_25431:
        /* <DEDUP_REMOVED lines=37> */
.L_x_25435:
        /* <DEDUP_REMOVED lines=18> */
.L_x_25436:
[----:B------:R-:W-:Y:S05]  /*211e0*/  BSYNC.RECONVERGENT B0 ;  /* 0x0000000000007941 */ /* 0x000fea0003800200 */
.L_x_25434:
        /* <DEDUP_REMOVED lines=37> */
.L_x_25438:
        /* <DEDUP_REMOVED lines=18> */
.L_x_25439:
[----:B------:R-:W-:Y:S05]  /*21560*/  BSYNC.RECONVERGENT B0 ;  /* 0x0000000000007941 */ /* 0x000fea0003800200 */
.L_x_25437:
        /* <DEDUP_REMOVED lines=37> */
.L_x_25441:
        /* <DEDUP_REMOVED lines=18> */
.L_x_25442:
[----:B------:R-:W-:Y:S05]  /*218e0*/  BSYNC.RECONVERGENT B0 ;  /* 0x0000000000007941 */ /* 0x000fea0003800200 */
.L_x_25440:
        /* <DEDUP_REMOVED lines=37> */
.L_x_25444:
        /* <DEDUP_REMOVED lines=18> */
.L_x_25445:
[----:B------:R-:W-:Y:S05]  /*21c60*/  BSYNC.RECONVERGENT B0 ;  /* 0x0000000000007941 */ /* 0x000fea0003800200 */
.L_x_25443:
        /* <DEDUP_REMOVED lines=37> */
.L_x_25447:
        /* <DEDUP_REMOVED lines=18> */
.L_x_25448:
[----:B------:R-:W-:Y:S05]  /*21fe0*/  BSYNC.RECONVERGENT B0 ;  /* 0x0000000000007941 */ /* 0x000fea0003800200 */
.L_x_25446:
        /* <DEDUP_REMOVED lines=37> */
.L_x_25450:
        /* <DEDUP_REMOVED lines=18> */
.L_x_25451:
[----:B------:R-:W-:Y:S05]  /*22360*/  BSYNC.RECONVERGENT B0 ;  /* 0x0000000000007941 */ /* 0x000fea0003800200 */
.L_x_25449:
        /* <DEDUP_REMOVED lines=37> */
.L_x_25453:
        /* <DEDUP_REMOVED lines=18> */
.L_x_25454:
[----:B------:R-:W-:Y:S05]  /*226e0*/  BSYNC.RECONVERGENT B0 ;  /* 0x0000000000007941 */ /* 0x000fea0003800200 */
.L_x_25452:
        /* <DEDUP_REMOVED lines=37> */
.L_x_25456:
        /* <DEDUP_REMOVED lines=18> */
.L_x_25457:
[----:B------:R-:W-:Y:S05]  /*22a60*/  BSYNC.RECONVERGENT B0 ;  /* 0x0000000000007941 */ /* 0x000fea0003800200 */
.L_x_25455:
        /* <DEDUP_REMOVED lines=37> */
.L_x_25459:
        /* <DEDUP_REMOVED lines=18> */
.L_x_25460:
[----:B------:R-:W-:Y:S05]  /*22de0*/  BSYNC.RECONVERGENT B0 ;  /* 0x0000000000007941 */ /* 0x000fea0003800200 */
.L_x_25458:
        /* <DEDUP_REMOVED lines=37> */
.L_x_25462:
        /* <DEDUP_REMOVED lines=18> */
.L_x_25463:
[----:B------:R-:W-:Y:S05]  /*23160*/  BSYNC.RECONVERGENT B0 ;  /* 0x0000000000007941 */ /* 0x000fea0003800200 */
.L_x_25461:
        /* <DEDUP_REMOVED lines=37> */
.L_x_25465:
        /* <DEDUP_REMOVED lines=18> */
.L_x_25466:
[----:B------:R-:W-:Y:S05]  /*234e0*/  BSYNC.RECONVERGENT B0 ;  /* 0x0000000000007941 */ /* 0x000fea0003800200 */
.L_x_25464:
        /* <DEDUP_REMOVED lines=37> */
.L_x_25468:
        /* <DEDUP_REMOVED lines=18> */
.L_x_25469:
[----:B------:R-:W-:Y:S05]  /*23860*/  BSYNC.RECONVERGENT B0 ;  /* 0x0000000000007941 */ /* 0x000fea0003800200 */
.L_x_25467:
        /* <DEDUP_REMOVED lines=36> */
.L_x_25471:
        /* <DEDUP_REMOVED lines=16> */
.L_x_25472:
[----:B------:R-:W-:Y:S05]  /*23bb0*/  BSYNC.RECONVERGENT B0 ;  /* 0x0000000000007941 */ /* 0x000fea0003800200 */
.L_x_25470:
        /* <DEDUP_REMOVED lines=32> */
.L_x_25474:
[----:B------:R-:W-:Y:S01]  /*23dc0*/  MOV R8, R6 ;  /* 0x0000000600087202 */ /* 0x000fe20000000f00 */
[----:B------:R-:W-:Y:S01]  /*23dd0*/  IMAD.MOV.U32 R10, RZ, RZ, R7 ;  /* 0x000000ffff0a7224 */ /* 0x000fe200078e0007 */
[----:B------:R-:W-:-:S07]  /*23de0*/  MOV R9, 0x23e00 ;  /* 0x00023e0000097802 */ /* 0x000fce0000000f00 */
[----:B------:R-:W-:Y:S05]  /*23df0*/  CALL.REL.NOINC `($__internal_33_$__cuda_sm20_rem_u64) ;  /* 0x000001a000887944 */ /* 0x000fea0003c00000 */
[----:B------:R-:W-:Y:S02]  /*23e00*/  MOV R4, R0 ;  /* 0x0000000000047202 */ /* 0x000fe40000000f00 */
[----:B------:R-:W-:-:S07]  /*23e10*/  MOV R5, R3 ;  /* 0x0000000300057202 */ /* 0x000fce0000000f00 */
.L_x_25475:
[----:B------:R-:W-:Y:S05]  /*23e20*/  BSYNC.RECONVERGENT B0 ;  /* 0x0000000000007941 */ /* 0x000fea0003800200 */
.L_x_25473:
[----:B------:R-:W0:Y:S02]  /*23e30*/  LDCU.64 UR4, c[0x0][0x730] ;  /* 0x0000e600ff0477ac */ /* 0x000e240008000a00 */
[----:B0-----:R-:W-:Y:S02]  /*23e40*/  IMAD R3, R5, UR4, RZ ;  /* 0x0000000405037c24 */ /* 0x001fe4000f8e02ff */
[----:B------:R-:W-:-:S04]  /*23e50*/  IMAD.WIDE.U32 R20, R4, UR4, R20 ;  /* 0x0000000404147c25 */ /* 0x000fc8000f8e0014 */
[----:B------:R-:W-:-:S04]  /*23e60*/  IMAD R3, R4, UR5, R3 ;  /* 0x0000000504037c24 */ /* 0x000fc8000f8e0203 */
[----:B------:R-:W-:-:S07]  /*23e70*/  IMAD.IADD R21, R21, 0x1, R3 ;  /* 0x0000000115157824 */ /* 0x000fce00078e0203 */
.L_x_25403:
        /* <DEDUP_REMOVED lines=9> */
.L_x_25396:
[----:B------:R-:W-:Y:S05]  /*23f10*/  BSYNC.RECONVERGENT B6 ;  /* 0x0000000000067941 */ /* 0x000fea0003800200 */
.L_x_25395:
        /* <DEDUP_REMOVED lines=303> */
.L_x_25478:
        /* <DEDUP_REMOVED lines=29> */
.L_x_25480:
[----:B------:R-:W-:Y:S05]  /*253e0*/  BSYNC.RECONVERGENT B7 ;  /* 0x0000000000077941 */ /* 0x000fea0003800200 */
.L_x_25479:
        /* <DEDUP_REMOVED lines=36> */
.L_x_25482:
        /* <DEDUP_REMOVED lines=17> */
.L_x_25483:
[----:B------:R-:W-:Y:S05]  /*25740*/  BSYNC.RECONVERGENT B0 ;  /* 0x0000000000007941 */ /* 0x000fea0003800200 */
.L_x_25481:
        /* <DEDUP_REMOVED lines=37> */
.L_x_25486:
        /* <DEDUP_REMOVED lines=18> */
.L_x_25487:
[----:B------:R-:W-:Y:S05]  /*25ac0*/  BSYNC.RECONVERGENT B0 ;  /* 0x0000000000007941 */ /* 0x000fea0003800200 */
.L_x_25485:
        /* <DEDUP_REMOVED lines=37> */
.L_x_25489:
        /* <DEDUP_REMOVED lines=18> */
.L_x_25490:
[----:B------:R-:W-:Y:S05]  /*25e40*/  BSYNC.RECONVERGENT B0 ;  /* 0x0000000000007941 */ /* 0x000fea0003800200 */
.L_x_25488:
        /* <DEDUP_REMOVED lines=37> */
.L_x_25492:
        /* <DEDUP_REMOVED lines=18> */
.L_x_25493:
[----:B------:R-:W-:Y:S05]  /*261c0*/  BSYNC.RECONVERGENT B0 ;  /* 0x0000000000007941 */ /* 0x000fea0003800200 */
.L_x_25491:
        /* <DEDUP_REMOVED lines=37> */
.L_x_25495:
        /* <DEDUP_REMOVED lines=18> */
.L_x_25496:
[----:B------:R-:W-:Y:S05]  /*26540*/  BSYNC.RECONVERGENT B0 ;  /* 0x0000000000007941 */ /* 0x000fea0003800200 */
.L_x_25494:
        /* <DEDUP_REMOVED lines=37> */
.L_x_25498:
        /* <DEDUP_REMOVED lines=18> */
.L_x_25499:
[----:B------:R-:W-:Y:S05]  /*268c0*/  BSYNC.RECONVERGENT B0 ;  /* 0x0000000000007941 */ /* 0x000fea0003800200 */
.L_x_25497:
        /* <DEDUP_REMOVED lines=37> */
.L_x_25501:
        /* <DEDUP_REMOVED lines=18> */
.L_x_25502:
[----:B------:R-:W-:Y:S05]  /*26c40*/  BSYNC.RECONVERGENT B0 ;  /* 0x0000000000007941 */ /* 0x000fea0003800200 */
.L_x_25500:
        /* <DEDUP_REMOVED lines=37> */
.L_x_25504:
        /* <DEDUP_REMOVED lines=18> */
.L_x_25505:
[----:B------:R-:W-:Y:S05]  /*26fc0*/  BSYNC.RECONVERGENT B0 ;  /* 0x0000000000007941 */ /* 0x000fea0003800200 */
.L_x_25503:
        /* <DEDUP_REMOVED lines=37> */
.L_x_25507:
        /* <DEDUP_REMOVED lines=18> */
.L_x_25508:
[----:B------:R-:W-:Y:S05]  /*27340*/  BSYNC.RECONVERGENT B0 ;  /* 0x0000000000007941 */ /* 0x000fea0003800200 */
.L_x_25506:
        /* <DEDUP_REMOVED lines=37> */
.L_x_25510:
        /* <DEDUP_REMOVED lines=18> */
.L_x_25511:
[----:B------:R-:W-:Y:S05]  /*276c0*/  BSYNC.RECONVERGENT B0 ;  /* 0x0000000000007941 */ /* 0x000fea0003800200 */
.L_x_25509:
        /* <DEDUP_REMOVED lines=37> */
.L_x_25513:
        /* <DEDUP_REMOVED lines=18> */
.L_x_25514:
[----:B------:R-:W-:Y:S05]  /*27a40*/  BSYNC.RECONVERGENT B0 ;  /* 0x0000000000007941 */ /* 0x000fea0003800200 */
.L_x_25512:
        /* <DEDUP_REMOVED lines=37> */
.L_x_25516:
        /* <DEDUP_REMOVED lines=18> */
.L_x_25517:
[----:B------:R-:W-:Y:S05]  /*27dc0*/  BSYNC.RECONVERGENT B0 ;  /* 0x0000000000007941 */ /* 0x000fea0003800200 */
.L_x_25515:
        /* <DEDUP_REMOVED lines=37> */
.L_x_25519:
        /* <DEDUP_REMOVED lines=18> */
.L_x_25520:
[----:B------:R-:W-:Y:S05]  /*28140*/  BSYNC.RECONVERGENT B0 ;  /* 0x0000000000007941 */ /* 0x000fea0003800200 */
.L_x_25518:
        /* <DEDUP_REMOVED lines=37> */
.L_x_25522:
        /* <DEDUP_REMOVED lines=18> */
.L_x_25523:
[----:B------:R-:W-:Y:S05]  /*284c0*/  BSYNC.RECONVERGENT B0 ;  /* 0x0000000000007941 */ /* 0x000fea0003800200 */
.L_x_25521:
        /* <DEDUP_REMOVED lines=37> */
.L_x_25525:
        /* <DEDUP_REMOVED lines=18> */
.L_x_25526:
[----:B------:R-:W-:Y:S05]  /*28840*/  BSYNC.RECONVERGENT B0 ;  /* 0x0000000000007941 */ /* 0x000fea0003800200 */
.L_x_25524:
        /* <DEDUP_REMOVED lines=37> */
.L_x_25528:
        /* <DEDUP_REMOVED lines=18> */
.L_x_25529:
[----:B------:R-:W-:Y:S05]  /*28bc0*/  BSYNC.RECONVERGENT B0 ;  /* 0x0000000000007941 */ /* 0x000fea0003800200 */
.L_x_25527:
        /* <DEDUP_REMOVED lines=37> */
.L_x_25531:
        /* <DEDUP_REMOVED lines=18> */
.L_x_25532:
[----:B------:R-:W-:Y:S05]  /*28f40*/  BSYNC.RECONVERGENT B0 ;  /* 0x0000000000007941 */ /* 0x000fea0003800200 */
.L_x_25530:
        /* <DEDUP_REMOVED lines=37> */
.L_x_25534:
        /* <DEDUP_REMOVED lines=18> */
.L_x_25535:
[----:B------:R-:W-:Y:S05]  /*292c0*/  BSYNC.RECONVERGENT B0 ;  /* 0x0000000000007941 */ /* 0x000fea0003800200 */
.L_x_25533:
        /* <DEDUP_REMOVED lines=37> */
.L_x_25537:
        /* <DEDUP_REMOVED lines=18> */
.L_x_25538:
[----:B------:R-:W-:Y:S05]  /*29640*/  BSYNC.RECONVERGENT B0 ;  /* 0x0000000000007941 */ /* 0x000fea0003800200 */
.L_x_25536:
        /* <DEDUP_REMOVED lines=37> */
.L_x_25540:
        /* <DEDUP_REMOVED lines=18> */
.L_x_25541:
[----:B------:R-:W-:Y:S05]  /*299c0*/  BSYNC.RECONVERGENT B0 ;  /* 0x0000000000007941 */ /* 0x000fea0003800200 */
.L_x_25539:
        /* <DEDUP_REMOVED lines=37> */
.L_x_25543:
        /* <DEDUP_REMOVED lines=18> */
.L_x_25544:
[----:B------:R-:W-:Y:S05]  /*29d40*/  BSYNC.RECONVERGENT B0 ;  /* 0x0000000000007941 */ /* 0x000fea0003800200 */
.L_x_25542:
        /* <DEDUP_REMOVED lines=37> */
.L_x_25546:
        /* <DEDUP_REMOVED lines=18> */
.L_x_25547:
[----:B------:R-:W-:Y:S05]  /*2a0c0*/  BSYNC.RECONVERGENT B0 ;  /* 0x0000000000007941 */ /* 0x000fea0003800200 */
.L_x_25545:
        /* <DEDUP_REMOVED lines=37> */
.L_x_25549:
        /* <DEDUP_REMOVED lines=18> */
.L_x_25550:
[----:B------:R-:W-:Y:S05]  /*2a440*/  BSYNC.RECONVERGENT B0 ;  /* 0x0000000000007941 */ /* 0x000fea0003800200 */
.L_x_25548:
        /* <DEDUP_REMOVED lines=36> */
.L_x_25552:
        /* <DEDUP_REMOVED lines=16> */
.L_x_25553:
[----:B------:R-:W-:Y:S05]  /*2a790*/  BSYNC.RECONVERGENT B0 ;  /* 0x0000000000007941 */ /* 0x000fea0003800200 */
.L_x_25551:
        /* <DEDUP_REMOVED lines=32> */
.L_x_25555:
[----:B------:R-:W-:Y:S02]  /*2a9a0*/  MOV R8, R6 ;  /* 0x0000000600087202 */ /* 0x000fe40000000f00 */
[----:B------:R-:W-:Y:S02]  /*2a9b0*/  MOV R10, R7 ;  /* 0x00000007000a7202 */ /* 0x000fe40000000f00 */
[----:B------:R-:W-:-:S07]  /*2a9c0*/  MOV R9, 0x2a9e0 ;  /* 0x0002a9e000097802 */ /* 0x000fce0000000f00 */
[----:B------:R-:W-:Y:S05]  /*2a9d0*/  CALL.REL.NOINC `($__internal_33_$__cuda_sm20_rem_u64) ;  /* 0x0000013400907944 */ /* 0x000fea0003c00000 */
[----:B------:R-:W-:Y:S01]  /*2a9e0*/  IMAD.MOV.U32 R4, RZ, RZ, R0 ;  /* 0x000000ffff047224 */ /* 0x000fe200078e0000 */
[----:B------:R-:W-:-:S07]  /*2a9f0*/  MOV R5, R3 ;  /* 0x0000000300057202 */ /* 0x000fce0000000f00 */
.L_x_25556:
[----:B------:R-:W-:Y:S05]  /*2aa00*/  BSYNC.RECONVERGENT B0 ;  /* 0x0000000000007941 */ /* 0x000fea0003800200 */
.L_x_25554:
[----:B------:R-:W0:Y:S02]  /*2aa10*/  LDCU.64 UR4, c[0x0][0x730] ;  /* 0x0000e600ff0477ac */ /* 0x000e240008000a00 */
[----:B0-----:R-:W-:Y:S02]  /*2aa20*/  IMAD R3, R5, UR4, RZ ;  /* 0x0000000405037c24 */ /* 0x001fe4000f8e02ff */
[----:B------:R-:W-:-:S04]  /*2aa30*/  IMAD.WIDE.U32 R20, R4, UR4, R20 ;  /* 0x0000000404147c25 */ /* 0x000fc8000f8e0014 */
[----:B------:R-:W-:-:S05]  /*2aa40*/  IMAD R3, R4, UR5, R3 ;  /* 0x0000000504037c24 */ /* 0x000fca000f8e0203 */
[----:B------:R-:W-:-:S07]  /*2aa50*/  IADD3 R21, PT, PT, R21, R3, RZ ;  /* 0x0000000315157210 */ /* 0x000fce0007ffe0ff */
.L_x_25484:
        /* <DEDUP_REMOVED lines=9> */
.L_x_25477:
[----:B------:R-:W-:Y:S05]  /*2aaf0*/  BSYNC.RECONVERGENT B6 ;  /* 0x0000000000067941 */ /* 0x000fea0003800200 */
.L_x_25476:
        /* <DEDUP_REMOVED lines=303> */
.L_x_25559:
        /* <DEDUP_REMOVED lines=29> */
.L_x_25561:
[----:B------:R-:W-:Y:S05]  /*2bfc0*/  BSYNC.RECONVERGENT B7 ;  /* 0x0000000000077941 */ /* 0x000fea0003800200 */
.L_x_25560:
        /* <DEDUP_REMOVED lines=36> */
.L_x_25563:
        /* <DEDUP_REMOVED lines=17> */
.L_x_25564:
[----:B------:R-:W-:Y:S05]  /*2c320*/  BSYNC.RECONVERGENT B0 ;  /* 0x0000000000007941 */ /* 0x000fea0003800200 */
.L_x_25562:
        /* <DEDUP_REMOVED lines=37> */
.L_x_25567:
        /* <DEDUP_REMOVED lines=18> */
.L_x_25568:
[----:B------:R-:W-:Y:S05]  /*2c6a0*/  BSYNC.RECONVERGENT B0 ;  /* 0x0000000000007941 */ /* 0x000fea0003800200 */
.L_x_25566:
        /* <DEDUP_REMOVED lines=37> */
.L_x_25570:
        /* <DEDUP_REMOVED lines=18> */
.L_x_25571:
[----:B------:R-:W-:Y:S05]  /*2ca20*/  BSYNC.RECONVERGENT B0 ;  /* 0x0000000000007941 */ /* 0x000fea0003800200 */
.L_x_25569:
        /* <DEDUP_REMOVED lines=37> */
.L_x_25573:
        /* <DEDUP_REMOVED lines=18> */
.L_x_25574:
[----:B------:R-:W-:Y:S05]  /*2cda0*/  BSYNC.RECONVERGENT B0 ;  /* 0x0000000000007941 */ /* 0x000fea0003800200 */
.L_x_25572:
        /* <DEDUP_REMOVED lines=37> */
.L_x_25576:
        /* <DEDUP_REMOVED lines=18> */
.L_x_25577:
[----:B------:R-:W-:Y:S05]  /*2d120*/  BSYNC.RECONVERGENT B0 ;  /* 0x0000000000007941 */ /* 0x000fea0003800200 */
.L_x_25575:
        /* <DEDUP_REMOVED lines=37> */
.L_x_25579:
        /* <DEDUP_REMOVED lines=18> */
.L_x_25580:
[----:B------:R-:W-:Y:S05]  /*2d4a0*/  BSYNC.RECONVERGENT B0 ;  /* 0x0000000000007941 */ /* 0x000fea0003800200 */
.L_x_25578:
        /* <DEDUP_REMOVED lines=37> */
.L_x_25582:
        /* <DEDUP_REMOVED lines=18> */
.L_x_25583:
[----:B------:R-:W-:Y:S05]  /*2d820*/  BSYNC.RECONVERGENT B0 ;  /* 0x0000000000007941 */ /* 0x000fea0003800200 */
.L_x_25581:
        /* <DEDUP_REMOVED lines=37> */
.L_x_25585:
        /* <DEDUP_REMOVED lines=18> */
.L_x_25586:
[----:B------:R-:W-:Y:S05]  /*2dba0*/  BSYNC.RECONVERGENT B0 ;  /* 0x0000000000007941 */ /* 0x000fea0003800200 */
.L_x_25584:
        /* <DEDUP_REMOVED lines=37> */
.L_x_25588:
        /* <DEDUP_REMOVED lines=18> */
.L_x_25589:
[----:B------:R-:W-:Y:S05]  /*2df20*/  BSYNC.RECONVERGENT B0 ;  /* 0x0000000000007941 */ /* 0x000fea0003800200 */
.L_x_25587:
        /* <DEDUP_REMOVED lines=37> */
.L_x_25591:
        /* <DEDUP_REMOVED lines=18> */
.L_x_25592:
[----:B------:R-:W-:Y:S05]  /*2e2a0*/  BSYNC.RECONVERGENT B0 ;  /* 0x0000000000007941 */ /* 0x000fea0003800200 */
.L_x_25590:
        /* <DEDUP_REMOVED lines=37> */
.L_x_25594:
        /* <DEDUP_REMOVED lines=18> */
.L_x_25595:
[----:B------:R-:W-:Y:S05]  /*2e620*/  BSYNC.RECONVERGENT B0 ;  /* 0x0000000000007941 */ /* 0x000fea0003800200 */
.L_x_25593:
        /* <DEDUP_REMOVED lines=37> */
.L_x_25597:
        /* <DEDUP_REMOVED lines=18> */
.L_x_25598:
[----:B------:R-:W-:Y:S05]  /*2e9a0*/  BSYNC.RECONVERGENT B0 ;  /* 0x0000000000007941 */ /* 0x000fea0003800200 */
.L_x_25596:
        /* <DEDUP_REMOVED lines=37> */
.L_x_25600:
        /* <DEDUP_REMOVED lines=18> */
.L_x_25601:
[----:B------:R-:W-:Y:S05]  /*2ed20*/  BSYNC.RECONVERGENT B0 ;  /* 0x0000000000007941 */ /* 0x000fea0003800200 */
.L_x_25599:
        /* <DEDUP_REMOVED lines=37> */
.L_x_25603:
        /* <DEDUP_REMOVED lines=18> */
.L_x_25604:
[----:B------:R-:W-:Y:S05]  /*2f0a0*/  BSYNC.RECONVERGENT B0 ;  /* 0x0000000000007941 */ /* 0x000fea0003800200 */
.L_x_25602:
        /* <DEDUP_REMOVED lines=37> */
.L_x_25606:
        /* <DEDUP_REMOVED lines=18> */
.L_x_25607:
[----:B------:R-:W-:Y:S05]  /*2f420*/  BSYNC.RECONVERGENT B0 ;  /* 0x0000000000007941 */ /* 0x000fea0003800200 */
.L_x_25605:
        /* <DEDUP_REMOVED lines=37> */
.L_x_25609:
        /* <DEDUP_REMOVED lines=18> */
.L_x_25610:
[----:B------:R-:W-:Y:S05]  /*2f7a0*/  BSYNC.RECONVERGENT B0 ;  /* 0x0000000000007941 */ /* 0x000fea0003800200 */
.L_x_25608:
        /* <DEDUP_REMOVED lines=37> */
.L_x_25612:
        /* <DEDUP_REMOVED lines=18> */
.L_x_25613:
[----:B------:R-:W-:Y:S05]  /*2fb20*/  BSYNC.RECONVERGENT B0 ;  /* 0x0000000000007941 */ /* 0x000fea0003800200 */
.L_x_25611:
        /* <DEDUP_REMOVED lines=37> */
.L_x_25615:
        /* <DEDUP_REMOVED lines=18> */
.L_x_25616:
[----:B------:R-:W-:Y:S05]  /*2fea0*/  BSYNC.RECONVERGENT B0 ;  /* 0x0000000000007941 */ /* 0x000fea0003800200 */
.L_x_25614:
        /* <DEDUP_REMOVED lines=37> */
.L_x_25618:
        /* <DEDUP_REMOVED lines=18> */
.L_x_25619:
[----:B------:R-:W-:Y:S05]  /*30220*/  BSYNC.RECONVERGENT B0 ;  /* 0x0000000000007941 */ /* 0x000fea0003800200 */
.L_x_25617:
        /* <DEDUP_REMOVED lines=37> */
.L_x_25621:
        /* <DEDUP_REMOVED lines=18> */
.L_x_25622:
[----:B------:R-:W-:Y:S05]  /*305a0*/  BSYNC.RECONVERGENT B0 ;  /* 0x0000000000007941 */ /* 0x000fea0003800200 */
.L_x_25620:
        /* <DEDUP_REMOVED lines=37> */
.L_x_25624:
        /* <DEDUP_REMOVED lines=18> */
.L_x_25625:
[----:B------:R-:W-:Y:S05]  /*30920*/  BSYNC.RECONVERGENT B0 ;  /* 0x0000000000007941 */ /* 0x000fea0003800200 */
.L_x_25623:
        /* <DEDUP_REMOVED lines=37> */
.L_x_25627:
        /* <DEDUP_REMOVED lines=18> */
.L_x_25628:
[----:B------:R-:W-:Y:S05]  /*30ca0*/  BSYNC.RECONVERGENT B0 ;  /* 0x0000000000007941 */ /* 0x000fea0003800200 */
.L_x_25626:
        /* <DEDUP_REMOVED lines=37> */
.L_x_25630:
        /* <DEDUP_REMOVED lines=18> */
.L_x_25631:
[----:B------:R-:W-:Y:S05]  /*31020*/  BSYNC.RECONVERGENT B0 ;  /* 0x0000000000007941 */ /* 0x000fea0003800200 */
.L_x_25629:
        /* <DEDUP_REMOVED lines=36> */
.L_x_25633:
        /* <DEDUP_REMOVED lines=16> */
.L_x_25634:
[----:B------:R-:W-:Y:S05]  /*31370*/  BSYNC.RECONVERGENT B0 ;  /* 0x0000000000007941 */ /* 0x000fea0003800200 */
.L_x_25632:
        /* <DEDUP_REMOVED lines=32> */
.L_x_25636:
[----:B------:R-:W-:Y:S01]  /*31580*/  IMAD.MOV.U32 R8, RZ, RZ, R6 ;  /* 0x000000ffff087224 */ /* 0x000fe200078e0006 */
[----:B------:R-:W-:Y:S02]  /*31590*/  MOV R10, R7 ;  /* 0x00000007000a7202 */ /* 0x000fe40000000f00 */
[----:B------:R-:W-:-:S07]  /*315a0*/  MOV R9, 0x315c0 ;  /* 0x000315c000097802 */ /* 0x000fce0000000f00 */
[----:B------:R-:W-:Y:S05]  /*315b0*/  CALL.REL.NOINC `($__internal_33_$__cuda_sm20_rem_u64) ;  /* 0x000000c800987944 */ /* 0x000fea0003c00000 */
[----:B------:R-:W-:Y:S01]  /*315c0*/  MOV R4, R0 ;  /* 0x0000000000047202 */ /* 0x000fe20000000f00 */
[----:B------:R-:W-:-:S07]  /*315d0*/  IMAD.MOV.U32 R5, RZ, RZ, R3 ;  /* 0x000000ffff057224 */ /* 0x000fce00078e0003 */
.L_x_25637:
[----:B------:R-:W-:Y:S05]  /*315e0*/  BSYNC.RECONVERGENT B0 ;  /* 0x0000000000007941 */ /* 0x000fea0003800200 */
.L_x_25635:
[----:B------:R-:W0:Y:S02]  /*315f0*/  LDCU.64 UR4, c[0x0][0x730] ;  /* 0x0000e600ff0477ac */ /* 0x000e240008000a00 */
[----:B0-----:R-:W-:Y:S02]  /*31600*/  IMAD R3, R5, UR4, RZ ;  /* 0x0000000405037c24 */ /* 0x001fe4000f8e02ff */
[----:B------:R-:W-:-:S04]  /*31610*/  IMAD.WIDE.U32 R20, R4, UR4, R20 ;  /* 0x0000000404147c25 */ /* 0x000fc8000f8e0014 */
[----:B------:R-:W-:-:S05]  /*31620*/  IMAD R3, R4, UR5, R3 ;  /* 0x0000000504037c24 */ /* 0x000fca000f8e0203 */
[----:B------:R-:W-:-:S07]  /*31630*/  IADD3 R21, PT, PT, R21, R3, RZ ;  /* 0x0000000315157210 */ /* 0x000fce0007ffe0ff */
.L_x_25565:
        /* <DEDUP_REMOVED lines=9> */
.L_x_25558:
[----:B------:R-:W-:Y:S05]  /*316d0*/  BSYNC.RECONVERGENT B6 ;  /* 0x0000000000067941 */ /* 0x000fea0003800200 */
.L_x_25557:
        /* <DEDUP_REMOVED lines=302> */
.L_x_25638:
        /* <DEDUP_REMOVED lines=31> */
.L_x_25640:
[----:B------:R-:W-:Y:S05]  /*32bb0*/  BSYNC.RECONVERGENT B6 ;  /* 0x0000000000067941 */ /* 0x000fea0003800200 */
.L_x_25639:
        /* <DEDUP_REMOVED lines=37> */
.L_x_25642:
        /* <DEDUP_REMOVED lines=17> */
.L_x_25643:
[----:B------:R-:W-:Y:S05]  /*32f20*/  BSYNC.RECONVERGENT B0 ;  /* 0x0000000000007941 */ /* 0x000fea0003800200 */
.L_x_25641:
        /* <DEDUP_REMOVED lines=37> */
.L_x_25646:
        /* <DEDUP_REMOVED lines=18> */
.L_x_25647:
[----:B------:R-:W-:Y:S05]  /*332a0*/  BSYNC.RECONVERGENT B0 ;  /* 0x0000000000007941 */ /* 0x000fea0003800200 */
.L_x_25645:
        /* <DEDUP_REMOVED lines=38> */
.L_x_25649:
        /* <DEDUP_REMOVED lines=18> */
.L_x_25650:
[----:B------:R-:W-:Y:S05]  /*33630*/  BSYNC.RECONVERGENT B0 ;  /* 0x0000000000007941 */ /* 0x000fea0003800200 */
.L_x_25648:
        /* <DEDUP_REMOVED lines=38> */
.L_x_25652:
        /* <DEDUP_REMOVED lines=18> */
.L_x_25653:
[----:B------:R-:W-:Y:S05]  /*339c0*/  BSYNC.RECONVERGENT B0 ;  /* 0x0000000000007941 */ /* 0x000fea0003800200 */
.L_x_25651:
        /* <DEDUP_REMOVED lines=38> */
.L_x_25655:
        /* <DEDUP_REMOVED lines=18> */
.L_x_25656:
[----:B------:R-:W-:Y:S05]  /*33d50*/  BSYNC.RECONVERGENT B0 ;  /* 0x0000000000007941 */ /* 0x000fea0003800200 */
.L_x_25654:
        /* <DEDUP_REMOVED lines=38> */
.L_x_25658:
        /* <DEDUP_REMOVED lines=18> */
.L_x_25659:
[----:B------:R-:W-:Y:S05]  /*340e0*/  BSYNC.RECONVERGENT B0 ;  /* 0x0000000000007941 */ /* 0x000fea0003800200 */
.L_x_25657:
        /* <DEDUP_REMOVED lines=38> */
.L_x_25661:
        /* <DEDUP_REMOVED lines=18> */
.L_x_25662:
[----:B------:R-:W-:Y:S05]  /*34470*/  BSYNC.RECONVERGENT B0 ;  /* 0x0000000000007941 */ /* 0x000fea0003800200 */
.L_x_25660:
        /* <DEDUP_REMOVED lines=38> */
.L_x_25664:
        /* <DEDUP_REMOVED lines=18> */
.L_x_25665:
[----:B------:R-:W-:Y:S05]  /*34800*/  BSYNC.RECONVERGENT B0 ;  /* 0x0000000000007941 */ /* 0x000fea0003800200 */
.L_x_25663:
        /* <DEDUP_REMOVED lines=38> */
.L_x_25667:
        /* <DEDUP_REMOVED lines=18> */
.L_x_25668:
[----:B------:R-:W-:Y:S05]  /*34b90*/  BSYNC.RECONVERGENT B0 ;  /* 0x0000000000007941 */ /* 0x000fea0003800200 */
.L_x_25666:
        /* <DEDUP_REMOVED lines=38> */
.L_x_25670:
        /* <DEDUP_REMOVED lines=18> */
.L_x_25671:
[----:B------:R-:W-:Y:S05]  /*34f20*/  BSYNC.RECONVERGENT B0 ;  /* 0x0000000000007941 */ /* 0x000fea0003800200 */
.L_x_25669:
        /* <DEDUP_REMOVED lines=38> */
.L_x_25673:
        /* <DEDUP_REMOVED lines=18> */
.L_x_25674:
[----:B------:R-:W-:Y:S05]  /*352b0*/  BSYNC.RECONVERGENT B0 ;  /* 0x0000000000007941 */ /* 0x000fea0003800200 */
.L_x_25672:
        /* <DEDUP_REMOVED lines=38> */
.L_x_25676:
        /* <DEDUP_REMOVED lines=18> */
.L_x_25677:
[----:B------:R-:W-:Y:S05]  /*35640*/  BSYNC.RECONVERGENT B0 ;  /* 0x0000000000007941 */ /* 0x000fea0003800200 */
.L_x_25675:
        /* <DEDUP_REMOVED lines=38> */
.L_x_25679:
        /* <DEDUP_REMOVED lines=18> */
.L_x_25680:
[----:B------:R-:W-:Y:S05]  /*359d0*/  BSYNC.RECONVERGENT B0 ;  /* 0x0000000000007941 */ /* 0x000fea0003800200 */
.L_x_25678:
        /* <DEDUP_REMOVED lines=38> */
.L_x_25682:
        /* <DEDUP_REMOVED lines=18> */
.L_x_25683:
[----:B------:R-:W-:Y:S05]  /*35d60*/  BSYNC.RECONVERGENT B0 ;  /* 0x0000000000007941 */ /* 0x000fea0003800200 */
.L_x_25681:
        /* <DEDUP_REMOVED lines=38> */
.L_x_25685:
        /* <DEDUP_REMOVED lines=18> */
.L_x_25686:
[----:B------:R-:W-:Y:S05]  /*360f0*/  BSYNC.RECONVERGENT B0 ;  /* 0x0000000000007941 */ /* 0x000fea0003800200 */
.L_x_25684:
        /* <DEDUP_REMOVED lines=38> */
.L_x_25688:
        /* <DEDUP_REMOVED lines=18> */
.L_x_25689:
[----:B------:R-:W-:Y:S05]  /*36480*/  BSYNC.RECONVERGENT B0 ;  /* 0x0000000000007941 */ /* 0x000fea0003800200 */
.L_x_25687:
        /* <DEDUP_REMOVED lines=38> */
.L_x_25691:
        /* <DEDUP_REMOVED lines=18> */
.L_x_25692:
[----:B------:R-:W-:Y:S05]  /*36810*/  BSYNC.RECONVERGENT B0 ;  /* 0x0000000000007941 */ /* 0x000fea0003800200 */
.L_x_25690:
        /* <DEDUP_REMOVED lines=38> */
.L_x_25694:
        /* <DEDUP_REMOVED lines=18> */
.L_x_25695:
[----:B------:R-:W-:Y:S05]  /*36ba0*/  BSYNC.RECONVERGENT B0 ;  /* 0x0000000000007941 */ /* 0x000fea0003800200 */
.L_x_25693:
        /* <DEDUP_REMOVED lines=38> */
.L_x_25697:
        /* <DEDUP_REMOVED lines=18> */
.L_x_25698:
[----:B------:R-:W-:Y:S05]  /*36f30*/  BSYNC.RECONVERGENT B0 ;  /* 0x0000000000007941 */ /* 0x000fea0003800200 */
.L_x_25696:
        /* <DEDUP_REMOVED lines=38> */
.L_x_25700:
        /* <DEDUP_REMOVED lines=18> */
.L_x_25701:
[----:B------:R-:W-:Y:S05]  /*372c0*/  BSYNC.RECONVERGENT B0 ;  /* 0x0000000000007941 */ /* 0x000fea0003800200 */
.L_x_25699:
        /* <DEDUP_REMOVED lines=38> */
.L_x_25703:
        /* <DEDUP_REMOVED lines=18> */
.L_x_25704:
[----:B------:R-:W-:Y:S05]  /*37650*/  BSYNC.RECONVERGENT B0 ;  /* 0x0000000000007941 */ /* 0x000fea0003800200 */
.L_x_25702:
        /* <DEDUP_REMOVED lines=38> */
.L_x_25706:
        /* <DEDUP_REMOVED lines=18> */
.L_x_25707:
[----:B------:R-:W-:Y:S05]  /*379e0*/  BSYNC.RECONVERGENT B0 ;  /* 0x0000000000007941 */ /* 0x000fea0003800200 */
.L_x_25705:
        /* <DEDUP_REMOVED lines=38> */
.L_x_25709:
        /* <DEDUP_REMOVED lines=18> */
.L_x_25710:
[----:B------:R-:W-:Y:S05]  /*37d70*/  BSYNC.RECONVERGENT B0 ;  /* 0x0000000000007941 */ /* 0x000fea0003800200 */
.L_x_25708:
        /* <DEDUP_REMOVED lines=37> */
.L_x_25712:
        /* <DEDUP_REMOVED lines=16> */
.L_x_25713:
[----:B------:R-:W-:Y:S05]  /*380d0*/  BSYNC.RECONVERGENT B0 ;  /* 0x0000000000007941 */ /* 0x000fea0003800200 */
.L_x_25711:
        /* <DEDUP_REMOVED lines=33> */
.L_x_25715:
[----:B------:R-:W-:Y:S01]  /*382f0*/  IMAD.MOV.U32 R8, RZ, RZ, R6 ;  /* 0x000000ffff087224 */ /* 0x000fe200078e0006 */
[----:B------:R-:W-:Y:S02]  /*38300*/  MOV R10, R7 ;  /* 0x00000007000a7202 */ /* 0x000fe40000000f00 */
[----:B------:R-:W-:-:S07]  /*38310*/  MOV R9, 0x38330 ;  /* 0x0003833000097802 */ /* 0x000fce0000000f00 */
[----:B------:R-:W-:Y:S05]  /*38320*/  CALL.REL.NOINC `($__internal_33_$__cuda_sm20_rem_u64) ;  /* 0x0000005c003c7944 */ /* 0x000fea0003c00000 */
[----:B------:R-:W-:Y:S01]  /*38330*/  MOV R4, R0 ;  /* 0x0000000000047202 */ /* 0x000fe20000000f00 */
[----:B------:R-:W-:-:S07]  /*38340*/  IMAD.MOV.U32 R5, RZ, RZ, R3 ;  /* 0x000000ffff057224 */ /* 0x000fce00078e0003 */
.L_x_25716:
[----:B------:R-:W-:Y:S05]  /*38350*/  BSYNC.RECONVERGENT B0 ;  /* 0x0000000000007941 */ /* 0x000fea0003800200 */
.L_x_25714:
[----:B------:R-:W0:Y:S01]  /*38360*/  LDCU.64 UR4, c[0x0][0x730] ;  /* 0x0000e600ff0477ac */ /* 0x000e220008000a00 */
[----:B------:R-:W-:Y:S01]  /*38370*/  MOV R3, R21 ;  /* 0x0000001500037202 */ /* 0x000fe20000000f00 */
[----:B0-----:R-:W-:Y:S02]  /*38380*/  IMAD R5, R5, UR4, RZ ;  /* 0x0000000405057c24 */ /* 0x001fe4000f8e02ff */
[----:B------:R-:W-:-:S04]  /*38390*/  IMAD.WIDE.U32 R2, R4, UR4, R2 ;  /* 0x0000000404027c25 */ /* 0x000fc8000f8e0002 */
[----:B------:R-:W-:-:S05]  /*383a0*/  IMAD R5, R4, UR5, R5 ;  /* 0x0000000504057c24 */ /* 0x000fca000f8e0205 */
[----:B------:R-:W-:-:S07]  /*383b0*/  IADD3 R21, PT, PT, R3, R5, RZ ;  /* 0x0000000503157210 */ /* 0x000fce0007ffe0ff */
.L_x_25644:
[----:B------:R-:W2:Y:S01]  /*383c0*/  LDG.E.U16 R17, desc[UR36][R16.64] ;  /* 0x0000002410117981 */ /* 0x000ea2000c1e1500 */
[----:B------:R-:W0:Y:S02]  /*383d0*/  LDCU.64 UR4, c[0x0][0x738] ;  /* 0x0000e700ff0477ac */ /* 0x000e240008000a00 */
[----:B0-----:R-:W-:-:S04]  /*383e0*/  LEA R4, P0, R2, UR4, 0x1 ;  /* 0x0000000402047c11 */ /* 0x001fc8000f8008ff */
[----:B------:R-:W-:-:S05]  /*383f0*/  LEA.HI.X R5, R2, UR5, R21, 0x1, P0 ;  /* 0x0000000502057c11 */ /* 0x000fca00080f0c15 */
[----:B--2---:R-:W-:Y:S01]  /*38400*/  STG.E.U16 desc[UR36][R4.64], R17 ;  /* 0x0000001104007986 */ /* 0x004fe2000c101524 */
[----:B------:R-:W-:Y:S05]  /*38410*/  EXIT ;  /* 0x000000000000794d */ /* 0x000fea0003800000 */
.L_x_25375:
        /* <DEDUP_REMOVED lines=306> */
.L_x_25719:
        /* <DEDUP_REMOVED lines=29> */
.L_x_25721:
[----:B------:R-:W-:Y:S05]  /*39910*/  BSYNC.RECONVERGENT B7 ;  /* 0x0000000000077941 */ /* 0x000fea0003800200 */
.L_x_25720:
        /* <DEDUP_REMOVED lines=16> */
.L_x_25718:
[----:B------:R-:W-:Y:S05]  /*39a20*/  BSYNC.RECONVERGENT B6 ;  /* 0x0000000000067941 */ /* 0x000fea0003800200 */
.L_x_25717:
        /* <DEDUP_REMOVED lines=303> */
.L_x_25724:
        /* <DEDUP_REMOVED lines=29> */
.L_x_25726:
[----:B------:R-:W-:Y:S05]  /*3aef0*/  BSYNC.RECONVERGENT B7 ;  /* 0x0000000000077941 */ /* 0x000fea0003800200 */
.L_x_25725:
        /* <DEDUP_REMOVED lines=16> */
.L_x_25723:
[----:B------:R-:W-:Y:S05]  /*3b000*/  BSYNC.RECONVERGENT B6 ;  /* 0x0000000000067941 */ /* 0x000fea0003800200 */
.L_x_25722:
        /* <DEDUP_REMOVED lines=303> */
.L_x_25729:
        /* <DEDUP_REMOVED lines=29> */
.L_x_25731:
[----:B------:R-:W-:Y:S05]  /*3c4d0*/  BSYNC.RECONVERGENT B7 ;  /* 0x0000000000077941 */ /* 0x000fea0003800200 */
.L_x_25730:
        /* <DEDUP_REMOVED lines=16> */
.L_x_25728:
[----:B------:R-:W-:Y:S05]  /*3c5e0*/  BSYNC.RECONVERGENT B6 ;  /* 0x0000000000067941 */ /* 0x000fea0003800200 */
.L_x_25727:
        /* <DEDUP_REMOVED lines=302> */
.L_x_25732:
        /* <DEDUP_REMOVED lines=31> */
.L_x_25734:
[----:B------:R-:W-:Y:S05]  /*3dac0*/  BSYNC.RECONVERGENT B6 ;  /* 0x0000000000067941 */ /* 0x000fea0003800200 */
.L_x_25733:
        /* <DEDUP_REMOVED lines=13> */
        .weak           $__internal_32_$__cuda_sm20_div_u64
        .type           $__internal_32_$__cuda_sm20_div_u64,@function
        .size           $__internal_32_$__cuda_sm20_div_u64,($__internal_33_$__cuda_sm20_rem_u64 - $__internal_32_$__cuda_sm20_div_u64)
$__internal_32_$__cuda_sm20_div_u64:
        /* <DEDUP_REMOVED lines=71> */
[----:B------:R-:W-:Y:S05]  /*3e010*/  RET.REL.NODEC R4 `(_ZN2at6native24index_elementwise_kernelILi128ELi4EZNS0_20cuda_take_put_kernelIN3c104HalfElZZZZZNS0_10put_kernelERNS_14TensorIteratorERKNS_10TensorBaseEbENKUlvE_clEvENKUlvE8_clEvENKUlvE_clEvENKUlvE0_clEvEUlRS4_lE0_EEvS6_S9_RKT1_EUliE_EEvlSG_) ;  /* 0xfffffc1c04f87950 */ /* 0x000fea0003c3ffff */
        .weak           $__internal_33_$__cuda_sm20_rem_u64
        .type           $__internal_33_$__cuda_sm20_rem_u64,@function
        .size           $__internal_33_$__cuda_sm20_rem_u64,(.L_x_41706 - $__internal_33_$__cuda_sm20_rem_u64)
$__internal_33_$__cuda_sm20_rem_u64:
        /* <DEDUP_REMOVED lines=66> */
[----:B------:R-:W-:Y:S06]  /*3e440*/  RET.REL.NODEC R4 `(_ZN2at6native24index_elementwise_kernelILi128ELi4EZNS0_20cuda_take_put_kernelIN3c104HalfElZZZZZNS0_10put_kernelERNS_14TensorIteratorERKNS_10TensorBaseEbENKUlvE_clEvENKUlvE8_clEvENKUlvE_clEvENKUlvE0_clEvEUlRS4_lE0_EEvS6_S9_RKT1_EUliE_EEvlSG_) ;  /* 0xfffffc1804ec7950 */ /* 0x000fec0003c3ffff */
.L_x_25735:
        /* <DEDUP_REMOVED lines=11> */
.L_x_41706:


//--------------------- .text._ZN2at6native24index_elementwise_kernelILi128ELi4EZNS0_20cuda_take_put_kernelIN3c104HalfElZZZZZNS0_10put_kernelERNS_14TensorIteratorERKNS_10TensorBaseEbENKUlvE_clEvENKUlvE8_clEvENKUlvE_clEvENKUlvE0_clEvEUlRS4_lE_EEvS6_S9_RKT1_EUliE_EEvlSG_ --------------------------
	.section	.text._ZN2at6native24index_elementwise_kernelILi128ELi4EZNS0_20cuda_take_put_kernelIN3c104HalfElZZZZZNS0_10put_kernelERNS_14TensorIteratorERKNS_10TensorBaseEbENKUlvE_clEvENKUlvE8_clEvENKUlvE_clEvENKUlvE0_clEvEUlRS4_lE_EEvS6_S9_RKT1_EUliE_EEvlSG_,"ax",@progbits
	.align	128
        .global         _ZN2at6native24index_elementwise_kernelILi128ELi4EZNS0_20cuda_take_put_kernelIN3c104HalfElZZZZZNS0_10put_kernelERNS_14TensorIteratorERKNS_10TensorBaseEbENKUlvE_clEvENKUlvE8_clEvENKUlvE_clEvENKUlvE0_clEvEUlRS4_lE_EEvS6_S9_RKT1_EUliE_EEvlSG_
        .type           _ZN2at6native24index_elementwise_kernelILi128ELi4EZNS0_20cuda_take_put_kernelIN3c104HalfElZZZZZNS0_10put_kernelERNS_14TensorIteratorERKNS_10TensorBaseEbENKUlvE_clEvENKUlvE8_clEvENKUlvE_clEvENKUlvE0_clEvEUlRS4_lE_EEvS6_S9_RKT1_EUliE_EEvlSG_,@function
        .size           _ZN2at6native24index_elementwise_kernelILi128ELi4EZNS0_20cuda_take_put_kernelIN3c104HalfElZZZZZNS0_10put_kernelERNS_14TensorIteratorERKNS_10TensorBaseEbENKUlvE_clEvENKUlvE8_clEvENKUlvE_clEvENKUlvE0_clEvEUlRS4_lE_EEvS6_S9_RKT1_EUliE_EEvlSG_,(.L_x_41708 - _ZN2at6native24index_elementwise_kernelILi128ELi4EZNS0_20cuda_take_put_kernelIN3c104HalfElZZZZZNS0_10put_kernelERNS_14TensorIteratorERKNS_10TensorBaseEbENKUlvE_clEvENKUlvE8_clEvENKUlvE_clEvENKUlvE0_clEvEUlRS4_lE_EEvS6_S9_RKT1_EUliE_EEvlSG_)
        .other          _ZN2at6native24index_elementwise_kernelILi128ELi4EZNS0_20cuda_take_put_kernelIN3c104HalfElZZZZZNS0_10put_kernelERNS_14TensorIteratorERKNS_10TensorBaseEbENKUlvE_clEvENKUlvE8_clEvENKUlvE_clEvENKUlvE0_clEvEUlRS4_lE_EEvS6_S9_RKT1_EUliE_EEvlSG_,@"STO_CUDA_ENTRY STV_DEFAULT"
_ZN2at6native24index_elementwise_kernelILi128ELi4EZNS0_20cuda_take_put_kernelIN3c104HalfElZZZZZNS0_10put_kernelERNS_14TensorIteratorERKNS_10TensorBaseEbENKUlvE_clEvENKUlvE8_clEvENKUlvE_clEvENKUlvE0_clEvEUlRS4_lE_EEvS6_S9_RKT1_EUliE_EEvlSG_:
.text._ZN2at6native24index_elementwise_kernelILi128ELi4EZNS0_20cuda_take_put_kernelIN3c104HalfElZZZZZNS0_10put_kernelERNS_14TensorIteratorERKNS_10TensorBaseEbENKUlvE_clEvENKUlvE8_clEvENKUlvE_clEvENKUlvE0_clEvEUlRS4_lE_EEvS6_S9_RKT1_EUliE_EEvlSG_:
        /* <DEDUP_REMOVED lines=327> */
.L_x_25738:
        /* <DEDUP_REMOVED lines=29> */
.L_x_25740:
[----:B------:R-:W-:Y:S05]  /*1640*/  BSYNC.RECONVERGENT B7 ;  /* 0x0000000000077941 */ /* 0x000fea0003800200 */
.L_x_25739:
        /* <DEDUP_REMOVED lines=43> */
.L_x_25743:
[----:B------:R-:W0:Y:S01]  /*1900*/  LDCU.64 UR4, c[0x0][0x5a8] ;  /* 0x0000b500ff0477ac */ /* 0x000e220008000a00 */
[----:B------:R-:W-:Y:S01]  /*1910*/  IMAD.MOV.U32 R10, RZ, RZ, R12 ;  /* 0x000000ffff0a7224 */ /* 0x000fe200078e000c */
[----:B------:R-:W-:Y:S02]  /*1920*/  MOV R9, R13 ;  /* 0x0000000d00097202 */ /* 0x000fe40000000f00 */
[----:B------:R-:W-:Y:S02]  /*1930*/  MOV R0, 0x1970 ;  /* 0x0000197000007802 */ /* 0x000fe40000000f00 */
[----:B0-----:R-:W-:Y:S01]  /*1940*/  MOV R4, UR4 ;  /* 0x0000000400047c02 */ /* 0x001fe20008000f00 */
[----:B------:R-:W-:-:S07]  /*1950*/  IMAD.U32 R3, RZ, RZ, UR5 ;  /* 0x00000005ff037e24 */ /* 0x000fce000f8e00ff */
[----:B------:R-:W-:Y:S05]  /*1960*/  CALL.REL.NOINC `($__internal_34_$__cuda_sm20_div_u64) ;  /* 0x000001a800c07944 */ /* 0x000fea0003c00000 */
        /* <DEDUP_REMOVED lines=10> */
.L_x_25744:
[----:B------:R-:W-:Y:S05]  /*1a10*/  BSYNC.RECONVERGENT B0 ;  /* 0x0000000000007941 */ /* 0x000fea0003800200 */
.L_x_25742:
        /* <DEDUP_REMOVED lines=37> */
.L_x_25746:
[----:B------:R-:W0:Y:S01]  /*1c70*/  LDCU.64 UR4, c[0x0][0x5b0] ;  /* 0x0000b600ff0477ac */ /* 0x000e220008000a00 */
[----:B------:R-:W-:Y:S01]  /*1c80*/  MOV R10, R12 ;  /* 0x0000000c000a7202 */ /* 0x000fe20000000f00 */
[----:B------:R-:W-:Y:S01]  /*1c90*/  IMAD.MOV.U32 R9, RZ, RZ, R13 ;  /* 0x000000ffff097224 */ /* 0x000fe200078e000d */
[----:B------:R-:W-:Y:S01]  /*1ca0*/  MOV R0, 0x1ce0 ;  /* 0x00001ce000007802 */ /* 0x000fe20000000f00 */
[----:B0-----:R-:W-:Y:S01]  /*1cb0*/  IMAD.U32 R4, RZ, RZ, UR4 ;  /* 0x00000004ff047e24 */ /* 0x001fe2000f8e00ff */
[----:B------:R-:W-:-:S07]  /*1cc0*/  MOV R3, UR5 ;  /* 0x0000000500037c02 */ /* 0x000fce0008000f00 */
[----:B------:R-:W-:Y:S05]  /*1cd0*/  CALL.REL.NOINC `($__internal_34_$__cuda_sm20_div_u64) ;  /* 0x000001a400e47944 */ /* 0x000fea0003c00000 */
        /* <DEDUP_REMOVED lines=11> */
.L_x_25747:
[----:B------:R-:W-:Y:S05]  /*1d90*/  BSYNC.RECONVERGENT B0 ;  /* 0x0000000000007941 */ /* 0x000fea0003800200 */
.L_x_25745:
        /* <DEDUP_REMOVED lines=37> */
.L_x_25749:
        /* <DEDUP_REMOVED lines=18> */
.L_x_25750:
[----:B------:R-:W-:Y:S05]  /*2110*/  BSYNC.RECONVERGENT B0 ;  /* 0x0000000000007941 */ /* 0x000fea0003800200 */
.L_x_25748:
        /* <DEDUP_REMOVED lines=37> */
.L_x_25752:
        /* <DEDUP_REMOVED lines=18> */
.L_x_25753:
[----:B------:R-:W-:Y:S05]  /*2490*/  BSYNC.RECONVERGENT B0 ;  /* 0x0000000000007941 */ /* 0x000fea0003800200 */
.L_x_25751:
        /* <DEDUP_REMOVED lines=37> */
.L_x_25755:
        /* <DEDUP_REMOVED lines=18> */
.L_x_25756:
[----:B------:R-:W-:Y:S05]  /*2810*/  BSYNC.RECONVERGENT B0 ;  /* 0x0000000000007941 */ /* 0x000fea0003800200 */
.L_x_25754:
        /* <DEDUP_REMOVED lines=37> */
.L_x_25758:
        /* <DEDUP_REMOVED lines=18> */
.L_x_25759:
[----:B------:R-:W-:Y:S05]  /*2b90*/  BSYNC.RECONVERGENT B0 ;  /* 0x0000000000007941 */ /* 0x000fea0003800200 */
.L_x_25757:
        /* <DEDUP_REMOVED lines=37> */
.L_x_25761:
        /* <DEDUP_REMOVED lines=18> */
.L_x_25762:
[----:B------:R-:W-:Y:S05]  /*2f10*/  BSYNC.RECONVERGENT B0 ;  /* 0x0000000000007941 */ /* 0x000fea0003800200 */
.L_x_25760:
        /* <DEDUP_REMOVED lines=37> */
.L_x_25764:
        /* <DEDUP_REMOVED lines=18> */
.L_x_25765:
[----:B------:R-:W-:Y:S05]  /*3290*/  BSYNC.RECONVERGENT B0 ;  /* 0x0000000000007941 */ /* 0x000fea0003800200 */
.L_x_25763:
        /* <DEDUP_REMOVED lines=37> */
.L_x_25767:
        /* <DEDUP_REMOVED lines=18> */
.L_x_25768:
[----:B------:R-:W-:Y:S05]  /*3610*/  BSYNC.RECONVERGENT B0 ;  /* 0x0000000000007941 */ /* 0x000fea0003800200 */
.L_x_25766:
        /* <DEDUP_REMOVED lines=37> */
.L_x_25770:
        /* <DEDUP_REMOVED lines=18> */
.L_x_25771:
[----:B------:R-:W-:Y:S05]  /*3990*/  BSYNC.RECONVERGENT B0 ;  /* 0x0000000000007941 */ /* 0x000fea0003800200 */
.L_x_25769:
        /* <DEDUP_REMOVED lines=37> */
.L_x_25773:
        /* <DEDUP_REMOVED lines=18> */
.L_x_25774:
[----:B------:R-:W-:Y:S05]  /*3d10*/  BSYNC.RECONVERGENT B0 ;  /* 0x0000000000007941 */ /* 0x000fea0003800200 */
.L_x_25772:
        /* <DEDUP_REMOVED lines=37> */
.L_x_25776:
        /* <DEDUP_REMOVED lines=18> */
.L_x_25777:
[----:B------:R-:W-:Y:S05]  /*4090*/  BSYNC.RECONVERGENT B0 ;  /* 0x0000000000007941 */ /* 0x000fea0003800200 */
.L_x_25775:
        /* <DEDUP_REMOVED lines=37> */
.L_x_25779:
        /* <DEDUP_REMOVED lines=18> */
.L_x_25780:
[----:B------:R-:W-:Y:S05]  /*4410*/  BSYNC.RECONVERGENT B0 ;  /* 0x0000000000007941 */ /* 0x000fea0003800200 */
.L_x_25778:
        /* <DEDUP_REMOVED lines=37> */
.L_x_25782:
        /* <DEDUP_REMOVED lines=18> */
.L_x_25783:
[----:B------:R-:W-:Y:S05]  /*4790*/  BSYNC.RECONVERGENT B0 ;  /* 0x0000000000007941 */ /* 0x000fea0003800200 */
.L_x_25781:
        /* <DEDUP_REMOVED lines=37> */
.L_x_25785:
        /* <DEDUP_REMOVED lines=18> */
.L_x_25786:
[----:B------:R-:W-:Y:S05]  /*4b10*/  BSYNC.RECONVERGENT B0 ;  /* 0x0000000000007941 */ /* 0x000fea0003800200 */
.L_x_25784:
        /* <DEDUP_REMOVED lines=37> */
.L_x_25788:
        /* <DEDUP_REMOVED lines=18> */
.L_x_25789:
[----:B------:R-:W-:Y:S05]  /*4e90*/  BSYNC.RECONVERGENT B0 ;  /* 0x0000000000007941 */ /* 0x000fea0003800200 */
.L_x_25787:
        /* <DEDUP_REMOVED lines=37> */
.L_x_25791:
        /* <DEDUP_REMOVED lines=18> */
.L_x_25792:
[----:B------:R-:W-:Y:S05]  /*5210*/  BSYNC.RECONVERGENT B0 ;  /* 0x0000000000007941 */ /* 0x000fea0003800200 */
.L_x_25790:
        /* <DEDUP_REMOVED lines=37> */
.L_x_25794:
        /* <DEDUP_REMOVED lines=18> */
.L_x_25795:
[----:B------:R-:W-:Y:S05]  /*5590*/  BSYNC.RECONVERGENT B0 ;  /* 0x0000000000007941 */ /* 0x000fea0003800200 */
.L_x_25793:
        /* <DEDUP_REMOVED lines=37> */
.L_x_25797:
        /* <DEDUP_REMOVED lines=18> */
.L_x_25798:
[----:B------:R-:W-:Y:S05]  /*5910*/  BSYNC.RECONVERGENT B0 ;  /* 0x0000000000007941 */ /* 0x000fea0003800200 */
.L_x_25796:
        /* <DEDUP_REMOVED lines=37> */
.L_x_25800:
        /* <DEDUP_REMOVED lines=18> */
.L_x_25801:
[----:B------:R-:W-:Y:S05]  /*5c90*/  BSYNC.RECONVERGENT B0 ;  /* 0x0000000000007941 */ /* 0x000fea0003800200 */
.L_x_25799:
        /* <DEDUP_REMOVED lines=37> */
.L_x_25803:
        /* <DEDUP_REMOVED lines=18> */
.L_x_25804:
[----:B------:R-:W-:Y:S05]  /*6010*/  BSYNC.RECONVERGENT B0 ;  /* 0x0000000000007941 */ /* 0x000fea0003800200 */
.L_x_25802:
        /* <DEDUP_REMOVED lines=37> */
.L_x_25806:
        /* <DEDUP_REMOVED lines=18> */
.L_x_25807:
[----:B------:R-:W-:Y:S05]  /*6390*/  BSYNC.RECONVERGENT B0 ;  /* 0x0000000000007941 */ /* 0x000fea0003800200 */
.L_x_25805:
        /* <DEDUP_REMOVED lines=37> */
.L_x_25809:
        /* <DEDUP_REMOVED lines=18> */
.L_x_25810:
[----:B------:R-:W-:Y:S05]  /*6710*/  BSYNC.RECONVERGENT B0 ;  /* 0x0000000000007941 */ /* 0x000fea0003800200 */
.L_x_25808:
        /* <DEDUP_REMOVED lines=36> */
.L_x_25812:
        /* <DEDUP_REMOVED lines=16> */
.L_x_25813:
[----:B------:R-:W-:Y:S05]  /*6a60*/  BSYNC.RECONVERGENT B0 ;  /* 0x0000000000007941 */ /* 0x000fea0003800200 */
.L_x_25811:
        /* <DEDUP_REMOVED lines=33> */
.L_x_25815:
[----:B------:R-:W-:Y:S01]  /*6c80*/  MOV R8, R6 ;  /* 0x0000000600087202 */ /* 0x000fe20000000f00 */
[----:B------:R-:W-:Y:S01]  /*6c90*/  IMAD.MOV.U32 R10, RZ, RZ, R7 ;  /* 0x000000ffff0a7224 */ /* 0x000fe200078e0007 */
[----:B------:R-:W-:-:S07]  /*6ca0*/  MOV R9, 0x6cc0 ;  /* 0x00006cc000097802 */ /* 0x000fce0000000f00 */
[----:B------:R-:W-:Y:S05]  /*6cb0*/  CALL.REL.NOINC `($__internal_35_$__cuda_sm20_rem_u64) ;  /* 0x0000015c000c7944 */ /* 0x000fea0003c00000 */
[----:B------:R-:W-:Y:S01]  /*6cc0*/  MOV R4, R0 ;  /* 0x0000000000047202 */ /* 0x000fe20000000f00 */
[----:B------:R-:W-:-:S07]  /*6cd0*/  IMAD.MOV.U32 R5, RZ, RZ, R3 ;  /* 0x000000ffff057224 */ /* 0x000fce00078e0003 */
.L_x_25816:
[----:B------:R-:W-:Y:S05]  /*6ce0*/  BSYNC.RECONVERGENT B0 ;  /* 0x0000000000007941 */ /* 0x000fea0003800200 */
.L_x_25814:
[----:B------:R-:W0:Y:S02]  /*6cf0*/  LDCU.64 UR4, c[0x0][0x730] ;  /* 0x0000e600ff0477ac */ /* 0x000e240008000a00 */
[----:B0-----:R-:W-:Y:S02]  /*6d00*/  IMAD R3, R5, UR4, RZ ;  /* 0x0000000405037c24 */ /* 0x001fe4000f8e02ff */
[----:B------:R-:W-:-:S04]  /*6d10*/  IMAD.WIDE.U32 R20, R4, UR4, R20 ;  /* 0x0000000404147c25 */ /* 0x000fc8000f8e0014 */
[----:B------:R-:W-:-:S05]  /*6d20*/  IMAD R3, R4, UR5, R3 ;  /* 0x0000000504037c24 */ /* 0x000fca000f8e0203 */
[----:B------:R-:W-:-:S07]  /*6d30*/  IADD3 R21, PT, PT, R21, R3, RZ ;  /* 0x0000000315157210 */ /* 0x000fce0007ffe0ff */
.L_x_25741:
        /* <DEDUP_REMOVED lines=14> */
[----:B-----5:R-:W-:-:S05]  /*6e20*/  PRMT R3, R11, 0x5410, RZ ;  /* 0x000054100b037816 */ /* 0x020fca00000000ff */
[----:B------:R0:W-:Y:S01]  /*6e30*/  ATOM.E.ADD.F16x2.RN.STRONG.GPU P0, RZ, desc[UR36][R6.64], R3 ;  /* 0x8000000306ff79a2 */ /* 0x0001e2000c10e124 */
[----:B------:R-:W-:Y:S04]  /*6e40*/  BSSY.RECONVERGENT B1, `(.L_x_25819) ;  /* 0x0000010000017945 */ /* 0x000fe80003800200 */
[----:B0-----:R-:W-:Y:S05]  /*6e50*/  @P0 BRA `(.L_x_25820) ;  /* 0x0000000000380947 */ /* 0x001fea0003800000 */
[----:B------:R-:W0:Y:S02]  /*6e60*/  QSPC.E.S P0, RZ, [R6] ;  /* 0x0000000006ff73aa */ /* 0x000e240000000500 */
[----:B0-----:R-:W-:Y:S05]  /*6e70*/  @!P0 BRA `(.L_x_25821) ;  /* 0x0000000000248947 */ /* 0x001fea0003800000 */
[----:B------:R-:W-:-:S04]  /*6e80*/  MOV R4, R6 ;  /* 0x0000000600047202 */ /* 0x000fc80000000f00 */
[----:B------:R-:W-:-:S07]  /*6e90*/  MOV R3, R4 ;  /* 0x0000000400037202 */ /* 0x000fce0000000f00 */
.L_x_25822:
[----:B------:R-:W0:Y:S02]  /*6ea0*/  LDS R4, [R3] ;  /* 0x0000000003047984 */ /* 0x000e240000000800 */
[C---:B0-----:R-:W-:Y:S02]  /*6eb0*/  HADD2 R0, R4.reuse.H1_H1, RZ.H0_H0 ;  /* 0x200000ff04007230 */ /* 0x041fe40000000c00 */
[----:B------:R-:W-:-:S05]  /*6ec0*/  HADD2 R5, R4.H0_H0, R11.H0_H0 ;  /* 0x2000000b04057230 */ /* 0x000fca0000000800 */
[----:B------:R-:W-:-:S05]  /*6ed0*/  PRMT R5, R5, 0x5410, R0 ;  /* 0x0000541005057816 */ /* 0x000fca0000000000 */
[----:B------:R-:W0:Y:S02]  /*6ee0*/  ATOMS.CAST.SPIN P0, [R3], R4, R5 ;  /* 0x000000040300758d */ /* 0x000e240001800005 */
[----:B0-----:R-:W-:Y:S05]  /*6ef0*/  @!P0 BRA `(.L_x_25822) ;  /* 0xfffffffc00e88947 */ /* 0x001fea000383ffff */
[----:B------:R-:W-:Y:S05]  /*6f00*/  BRA `(.L_x_25820) ;  /* 0x00000000000c7947 */ /* 0x000fea0003800000 */
.L_x_25821:
[----:B------:R-:W2:Y:S02]  /*6f10*/  LD.E R0, desc[UR36][R6.64] ;  /* 0x0000002406007980 */ /* 0x000ea4000c101900 */
[----:B--2---:R-:W-:-:S05]  /*6f20*/  IMAD.IADD R3, R3, 0x1, R0 ;  /* 0x0000000103037824 */ /* 0x004fca00078e0200 */
[----:B------:R0:W-:Y:S02]  /*6f30*/  ST.E desc[UR36][R6.64], R3 ;  /* 0x0000000306007985 */ /* 0x0001e4000c101924 */
.L_x_25820:
[----:B------:R-:W-:Y:S05]  /*6f40*/  BSYNC.RECONVERGENT B1 ;  /* 0x0000000000017941 */ /* 0x000fea0003800200 */
.L_x_25819:
[----:B------:R-:W-:Y:S05]  /*6f50*/  BRA `(.L_x_25823) ;  /* 0x0000000000907947 */ /* 0x000fea0003800000 */
.L_x_25818:
[----:B------:R-:W-:Y:S02]  /*6f60*/  ISETP.NE.U32.AND P0, PT, R0, RZ, PT ;  /* 0x000000ff0000720c */ /* 0x000fe40003f05070 */
[----:B------:R-:W-:Y:S02]  /*6f70*/  ISETP.LT.U32.AND P1, PT, R20, 0x1, PT ;  /* 0x000000011400780c */ /* 0x000fe40003f21070 */
[----:B------:R-:W-:-:S04]  /*6f80*/  ISETP.NE.AND.EX P0, PT, RZ, RZ, PT, P0 ;  /* 0x000000ffff00720c */ /* 0x000fc80003f05300 */
[----:B------:R-:W-:-:S13]  /*6f90*/  ISETP.LT.OR.EX P0, PT, R21, RZ, !P0, P1 ;  /* 0x000000ff1500720c */ /* 0x000fda0004701710 */
[----:B------:R-:W-:Y:S05]  /*6fa0*/  @P0 BRA `(.L_x_25824) ;  /* 0x0000000000480947 */ /* 0x000fea0003800000 */
[----:B-----5:R-:W-:-:S05]  /*6fb0*/  PRMT R3, RZ, 0x5410, R11 ;  /* 0x00005410ff037816 */ /* 0x020fca000000000b */
[----:B------:R0:W-:Y:S02]  /*6fc0*/  ATOM.E.ADD.F16x2.RN.STRONG.GPU P0, RZ, desc[UR36][R6.64+-0x2], R3 ;  /* 0xfffffe0306ff79a2 */ /* 0x0001e4000c10e124 */
[----:B0-----:R-:W-:Y:S05]  /*6fd0*/  @P0 BRA `(.L_x_25823) ;  /* 0x0000000000700947 */ /* 0x001fea0003800000 */
[----:B------:R-:W0:Y:S02]  /*6fe0*/  QSPC.E.S P0, RZ, [R6+-0x2] ;  /* 0xfffffe0006ff73aa */ /* 0x000e240000000500 */
[----:B0-----:R-:W-:Y:S05]  /*6ff0*/  @!P0 BRA `(.L_x_25825) ;  /* 0x0000000000248947 */ /* 0x001fea0003800000 */
[----:B------:R-:W-:-:S04]  /*7000*/  MOV R4, R6 ;  /* 0x0000000600047202 */ /* 0x000fc80000000f00 */
[----:B------:R-:W-:-:S07]  /*7010*/  MOV R3, R4 ;  /* 0x0000000400037202 */ /* 0x000fce0000000f00 */
.L_x_25826:
[----:B------:R-:W0:Y:S02]  /*7020*/  LDS R4, [R3+-0x2] ;  /* 0xfffffe0003047984 */ /* 0x000e240000000800 */
[C---:B0-----:R-:W-:Y:S02]  /*7030*/  HADD2 R0, R4.reuse.H1_H1, R11.H0_H0 ;  /* 0x2000000b04007230 */ /* 0x041fe40000000c00 */
[----:B------:R-:W-:-:S05]  /*7040*/  HADD2 R5, R4.H0_H0, RZ.H0_H0 ;  /* 0x200000ff04057230 */ /* 0x000fca0000000800 */
[----:B------:R-:W-:-:S05]  /*7050*/  PRMT R5, R5, 0x5410, R0 ;  /* 0x0000541005057816 */ /* 0x000fca0000000000 */
[----:B------:R-:W0:Y:S02]  /*7060*/  ATOMS.CAST.SPIN P0, [R3+-0x2], R4, R5 ;  /* 0xfffffe040300758d */ /* 0x000e240001800005 */
[----:B0-----:R-:W-:Y:S05]  /*7070*/  @!P0 BRA `(.L_x_25826) ;  /* 0xfffffffc00e88947 */ /* 0x001fea000383ffff */
[----:B------:R-:W-:Y:S05]  /*7080*/  BRA `(.L_x_25823) ;  /* 0x0000000000447947 */ /* 0x000fea0003800000 */
.L_x_25825:
[----:B------:R-:W2:Y:S02]  /*7090*/  LD.E R0, desc[UR36][R6.64+-0x2] ;  /* 0xfffffe2406007980 */ /* 0x000ea4000c101900 */
[----:B--2---:R-:W-:-:S05]  /*70a0*/  IMAD.IADD R3, R3, 0x1, R0 ;  /* 0x0000000103037824 */ /* 0x004fca00078e0200 */
[----:B------:R0:W-:Y:S01]  /*70b0*/  ST.E desc[UR36][R6.64+-0x2], R3 ;  /* 0xfffffe0306007985 */ /* 0x0001e2000c101924 */
[----:B------:R-:W-:Y:S05]  /*70c0*/  BRA `(.L_x_25823) ;  /* 0x0000000000347947 */ /* 0x000fea0003800000 */
.L_x_25824:
[C---:B------:R-:W-:Y:S02]  /*70d0*/  LOP3.LUT R4, R6.reuse, 0xfffffffd, RZ, 0xc0, !PT ;  /* 0xfffffffd06047812 */ /* 0x040fe400078ec0ff */
[----:B------:R-:W-:Y:S02]  /*70e0*/  MOV R5, R7 ;  /* 0x0000000700057202 */ /* 0x000fe40000000f00 */
[----:B------:R-:W-:-:S03]  /*70f0*/  LOP3.LUT R0, R6, 0x2, RZ, 0xc0, !PT ;  /* 0x0000000206007812 */ /* 0x000fc600078ec0ff */
[----:B------:R0:W5:Y:S01]  /*7100*/  LD.E R3, desc[UR36][R4.64] ;  /* 0x0000002404037980 */ /* 0x000162000c101900 */
[----:B------:R-:W-:Y:S01]  /*7110*/  ISETP.EQ.U32.AND P0, PT, R0, RZ, PT ;  /* 0x000000ff0000720c */ /* 0x000fe20003f02070 */
[----:B------:R-:W-:-:S05]  /*7120*/  IMAD.MOV.U32 R0, RZ, RZ, 0x3254 ;  /* 0x00003254ff007424 */ /* 0x000fca00078e00ff */
[----:B------:R-:W-:-:S07]  /*7130*/  SEL R8, R0, 0x7610, P0 ;  /* 0x0000761000087807 */ /* 0x000fce0000000000 */
.L_x_25827:
[----:B-----5:R-:W-:-:S05]  /*7140*/  HADD2 R0, R3, R11.H0_H0 ;  /* 0x2000000b03007230 */ /* 0x020fca0000000000 */
[----:B------:R-:W-:-:S05]  /*7150*/  PRMT R9, R3, R8, R0 ;  /* 0x0000000803097216 */ /* 0x000fca0000000000 */
[----:B------:R-:W2:Y:S02]  /*7160*/  ATOM.E.CAS.STRONG.GPU PT, R0, [R4], R3, R9 ;  /* 0x000000030400738b */ /* 0x000ea400001ee109 */
[----:B--2---:R-:W-:Y:S02]  /*7170*/  ISETP.NE.U32.AND P0, PT, R0, R3, PT ;  /* 0x000000030000720c */ /* 0x004fe40003f05070 */
[----:B------:R-:W-:-:S11]  /*7180*/  MOV R3, R0 ;  /* 0x0000000000037202 */ /* 0x000fd60000000f00 */
[----:B------:R-:W-:Y:S05]  /*7190*/  @P0 BRA `(.L_x_25827) ;  /* 0xfffffffc00e80947 */ /* 0x000fea000383ffff */
.L_x_25823:
[----:B------:R-:W-:Y:S05]  /*71a0*/  BSYNC.RECONVERGENT B0 ;  /* 0x0000000000007941 */ /* 0x000fea0003800200 */
.L_x_25817:
[----:B------:R-:W-:-:S07]  /*71b0*/  VIADD R16, R16, 0x80 ;  /* 0x0000008010107836 */ /* 0x000fce0000000000 */
.L_x_25737:
[----:B------:R-:W-:Y:S05]  /*71c0*/  BSYNC.RECONVERGENT B6 ;  /* 0x0000000000067941 */ /* 0x000fea0003800200 */
.L_x_25736:
        /* <DEDUP_REMOVED lines=308> */
.L_x_25830:
        /* <DEDUP_REMOVED lines=29> */
.L_x_25832:
[----:B------:R-:W-:Y:S05]  /*86e0*/  BSYNC.RECONVERGENT B7 ;  /* 0x0000000000077941 */ /* 0x000fea0003800200 */
.L_x_25831:
        /* <DEDUP_REMOVED lines=42> */
.L_x_25835:
        /* <DEDUP_REMOVED lines=17> */
.L_x_25836:
[----:B------:R-:W-:Y:S05]  /*8aa0*/  BSYNC.RECONVERGENT B0 ;  /* 0x0000000000007941 */ /* 0x000fea0003800200 */
.L_x_25834:
        /* <DEDUP_REMOVED lines=37> */
.L_x_25838:
        /* <DEDUP_REMOVED lines=18> */
.L_x_25839:
[----:B------:R-:W-:Y:S05]  /*8e20*/  BSYNC.RECONVERGENT B0 ;  /* 0x0000000000007941 */ /* 0x000fea0003800200 */
.L_x_25837:
        /* <DEDUP_REMOVED lines=37> */
.L_x_25841:
        /* <DEDUP_REMOVED lines=18> */
.L_x_25842:
[----:B------:R-:W-:Y:S05]  /*91a0*/  BSYNC.RECONVERGENT B0 ;  /* 0x0000000000007941 */ /* 0x000fea0003800200 */
.L_x_25840:
        /* <DEDUP_REMOVED lines=37> */
.L_x_25844:
        /* <DEDUP_REMOVED lines=18> */
.L_x_25845:
[----:B------:R-:W-:Y:S05]  /*9520*/  BSYNC.RECONVERGENT B0 ;  /* 0x0000000000007941 */ /* 0x000fea0003800200 */
.L_x_25843:
        /* <DEDUP_REMOVED lines=37> */
.L_x_25847:
        /* <DEDUP_REMOVED lines=18> */
.L_x_25848:
[----:B------:R-:W-:Y:S05]  /*98a0*/  BSYNC.RECONVERGENT B0 ;  /* 0x0000000000007941 */ /* 0x000fea0003800200 */
.L_x_25846:
        /* <DEDUP_REMOVED lines=37> */
.L_x_25850:
        /* <DEDUP_REMOVED lines=18> */
.L_x_25851:
[----:B------:R-:W-:Y:S05]  /*9c20*/  BSYNC.RECONVERGENT B0 ;  /* 0x0000000000007941 */ /* 0x000fea0003800200 */
.L_x_25849:
        /* <DEDUP_REMOVED lines=37> */
.L_x_25853:
        /* <DEDUP_REMOVED lines=18> */
.L_x_25854:
[----:B------:R-:W-:Y:S05]  /*9fa0*/  BSYNC.RECONVERGENT B0 ;  /* 0x0000000000007941 */ /* 0x000fea0003800200 */
.L_x_25852:
        /* <DEDUP_REMOVED lines=37> */
.L_x_25856:
        /* <DEDUP_REMOVED lines=18> */
.L_x_25857:
[----:B------:R-:W-:Y:S05]  /*a320*/  BSYNC.RECONVERGENT B0 ;  /* 0x0000000000007941 */ /* 0x000fea0003800200 */
.L_x_25855:
        /* <DEDUP_REMOVED lines=37> */
.L_x_25859:
        /* <DEDUP_REMOVED lines=18> */
.L_x_25860:
[----:B------:R-:W-:Y:S05]  /*a6a0*/  BSYNC.RECONVERGENT B0 ;  /* 0x0000000000007941 */ /* 0x000fea0003800200 */
.L_x_25858:
        /* <DEDUP_REMOVED lines=37> */
.L_x_25862:
        /* <DEDUP_REMOVED lines=18> */
.L_x_25863:
[----:B------:R-:W-:Y:S05]  /*aa20*/  BSYNC.RECONVERGENT B0 ;  /* 0x0000000000007941 */ /* 0x000fea0003800200 */
.L_x_25861:
        /* <DEDUP_REMOVED lines=37> */
.L_x_25865:
        /* <DEDUP_REMOVED lines=18> */
.L_x_25866:
[----:B------:R-:W-:Y:S05]  /*ada0*/  BSYNC.RECONVERGENT B0 ;  /* 0x0000000000007941 */ /* 0x000fea0003800200 */
.L_x_25864:
        /* <DEDUP_REMOVED lines=37> */
.L_x_25868:
        /* <DEDUP_REMOVED lines=18> */
.L_x_25869:
[----:B------:R-:W-:Y:S05]  /*b120*/  BSYNC.RECONVERGENT B0 ;  /* 0x0000000000007941 */ /* 0x000fea0003800200 */
.L_x_25867:
        /* <DEDUP_REMOVED lines=37> */
.L_x_25871:
        /* <DEDUP_REMOVED lines=18> */
.L_x_25872:
[----:B------:R-:W-:Y:S05]  /*b4a0*/  BSYNC.RECONVERGENT B0 ;  /* 0x0000000000007941 */ /* 0x000fea0003800200 */
.L_x_25870:
        /* <DEDUP_REMOVED lines=37> */
.L_x_25874:
        /* <DEDUP_REMOVED lines=18> */
.L_x_25875:
[----:B------:R-:W-:Y:S05]  /*b820*/  BSYNC.RECONVERGENT B0 ;  /* 0x0000000000007941 */ /* 0x000fea0003800200 */
.L_x_25873:
        /* <DEDUP_REMOVED lines=37> */
.L_x_25877:
        /* <DEDUP_REMOVED lines=18> */
.L_x_25878:
[----:B------:R-:W-:Y:S05]  /*bba0*/  BSYNC.RECONVERGENT B0 ;  /* 0x0000000000007941 */ /* 0x000fea0003800200 */
.L_x_25876:
        /* <DEDUP_REMOVED lines=37> */
.L_x_25880:
        /* <DEDUP_REMOVED lines=18> */
.L_x_25881:
[----:B------:R-:W-:Y:S05]  /*bf20*/  BSYNC.RECONVERGENT B0 ;  /* 0x0000000000007941 */ /* 0x000fea0003800200 */
.L_x_25879:
        /* <DEDUP_REMOVED lines=37> */
.L_x_25883:
        /* <DEDUP_REMOVED lines=18> */
.L_x_25884:
[----:B------:R-:W-:Y:S05]  /*c2a0*/  BSYNC.RECONVERGENT B0 ;  /* 0x0000000000007941 */ /* 0x000fea0003800200 */
.L_x_25882:
        /* <DEDUP_REMOVED lines=37> */
.L_x_25886:
        /* <DEDUP_REMOVED lines=18> */
.L_x_25887:
[----:B------:R-:W-:Y:S05]  /*c620*/  BSYNC.RECONVERGENT B0 ;  /* 0x0000000000007941 */ /* 0x000fea0003800200 */
.L_x_25885:
        /* <DEDUP_REMOVED lines=37> */
.L_x_25889:
        /* <DEDUP_REMOVED lines=18> */
.L_x_25890:
[----:B------:R-:W-:Y:S05]  /*c9a0*/  BSYNC.RECONVERGENT B0 ;  /* 0x0000000000007941 */ /* 0x000fea0003800200 */
.L_x_25888:
        /* <DEDUP_REMOVED lines=37> */
.L_x_25892:
        /* <DEDUP_REMOVED lines=18> */
.L_x_25893:
[----:B------:R-:W-:Y:S05]  /*cd20*/  BSYNC.RECONVERGENT B0 ;  /* 0x0000000000007941 */ /* 0x000fea0003800200 */
.L_x_25891:
        /* <DEDUP_REMOVED lines=37> */
.L_x_25895:
        /* <DEDUP_REMOVED lines=18> */
.L_x_25896:
[----:B------:R-:W-:Y:S05]  /*d0a0*/  BSYNC.RECONVERGENT B0 ;  /* 0x0000000000007941 */ /* 0x000fea0003800200 */
.L_x_25894:
        /* <DEDUP_REMOVED lines=37> */
.L_x_25898:
        /* <DEDUP_REMOVED lines=18> */
.L_x_25899:
[----:B------:R-:W-:Y:S05]  /*d420*/  BSYNC.RECONVERGENT B0 ;  /* 0x0000000000007941 */ /* 0x000fea0003800200 */
.L_x_25897:
        /* <DEDUP_REMOVED lines=37> */
.L_x_25901:
        /* <DEDUP_REMOVED lines=18> */
.L_x_25902:
[----:B------:R-:W-:Y:S05]  /*d7a0*/  BSYNC.RECONVERGENT B0 ;  /* 0x0000000000007941 */ /* 0x000fea0003800200 */
.L_x_25900:
        /* <DEDUP_REMOVED lines=36> */
.L_x_25904:
        /* <DEDUP_REMOVED lines=16> */
.L_x_25905:
[----:B------:R-:W-:Y:S05]  /*daf0*/  BSYNC.RECONVERGENT B0 ;  /* 0x0000000000007941 */ /* 0x000fea0003800200 */
.L_x_25903:
        /* <DEDUP_REMOVED lines=32> */
.L_x_25907:
[----:B------:R-:W-:Y:S01]  /*dd00*/  MOV R8, R6 ;  /* 0x0000000600087202 */ /* 0x000fe20000000f00 */
[----:B------:R-:W-:Y:S01]  /*dd10*/  IMAD.MOV.U32 R10, RZ, RZ, R7 ;  /* 0x000000ffff0a7224 */ /* 0x000fe200078e0007 */
[----:B------:R-:W-:-:S07]  /*dd20*/  MOV R9, 0xdd40 ;  /* 0x0000dd4000097802 */ /* 0x000fce0000000f00 */
[----:B------:R-:W-:Y:S05]  /*dd30*/  CALL.REL.NOINC `($__internal_35_$__cuda_sm20_rem_u64) ;  /* 0x000000e800ec7944 */ /* 0x000fea0003c00000 */
[----:B------:R-:W-:Y:S01]  /*dd40*/  MOV R4, R0 ;  /* 0x0000000000047202 */ /* 0x000fe20000000f00 */
[----:B------:R-:W-:-:S07]  /*dd50*/  IMAD.MOV.U32 R5, RZ, RZ, R3 ;  /* 0x000000ffff057224 */ /* 0x000fce00078e0003 */
.L_x_25908:
[----:B------:R-:W-:Y:S05]  /*dd60*/  BSYNC.RECONVERGENT B0 ;  /* 0x0000000000007941 */ /* 0x000fea0003800200 */
.L_x_25906:
[----:B------:R-:W0:Y:S02]  /*dd70*/  LDCU.64 UR4, c[0x0][0x730] ;  /* 0x0000e600ff0477ac */ /* 0x000e240008000a00 */
[----:B0-----:R-:W-:Y:S02]  /*dd80*/  IMAD R3, R5, UR4, RZ ;  /* 0x0000000405037c24 */ /* 0x001fe4000f8e02ff */
[----:B------:R-:W-:-:S04]  /*dd90*/  IMAD.WIDE.U32 R20, R4, UR4, R20 ;  /* 0x0000000404147c25 */ /* 0x000fc8000f8e0014 */
[----:B------:R-:W-:-:S05]  /*dda0*/  IMAD R3, R4, UR5, R3 ;  /* 0x0000000504037c24 */ /* 0x000fca000f8e0203 */
[----:B------:R-:W-:-:S07]  /*ddb0*/  IADD3 R21, PT, PT, R21, R3, RZ ;  /* 0x0000000315157210 */ /* 0x000fce0007ffe0ff */
.L_x_25833:
        /* <DEDUP_REMOVED lines=27> */
.L_x_25915:
[----:B------:R-:W0:Y:S02]  /*df70*/  LDS R4, [R3+-0x2] ;  /* 0xfffffe0003047984 */ /* 0x000e240000000800 */
[C---:B0-----:R-:W-:Y:S02]  /*df80*/  HADD2 R0, R4.reuse.H1_H1, R11.H0_H0 ;  /* 0x2000000b04007230 */ /* 0x041fe40000000c00 */
[----:B------:R-:W-:-:S05]  /*df90*/  HADD2 R5, R4.H0_H0, RZ.H0_H0 ;  /* 0x200000ff04057230 */ /* 0x000fca0000000800 */
[----:B------:R-:W-:-:S05]  /*dfa0*/  PRMT R5, R5, 0x5410, R0 ;  /* 0x0000541005057816 */ /* 0x000fca0000000000 */
[----:B------:R-:W0:Y:S02]  /*dfb0*/  ATOMS.CAST.SPIN P0, [R3+-0x2], R4, R5 ;  /* 0xfffffe040300758d */ /* 0x000e240001800005 */
[----:B0-----:R-:W-:Y:S05]  /*dfc0*/  @!P0 BRA `(.L_x_25915) ;  /* 0xfffffffc00e88947 */ /* 0x001fea000383ffff */
[----:B------:R-:W-:Y:S05]  /*dfd0*/  BRA `(.L_x_25913) ;  /* 0x0000000000447947 */ /* 0x000fea0003800000 */
.L_x_25914:
[----:B------:R-:W2:Y:S02]  /*dfe0*/  LD.E R0, desc[UR36][R6.64+-0x2] ;  /* 0xfffffe2406007980 */ /* 0x000ea4000c101900 */
[----:B--2---:R-:W-:-:S05]  /*dff0*/  IMAD.IADD R3, R3, 0x1, R0 ;  /* 0x0000000103037824 */ /* 0x004fca00078e0200 */
[----:B------:R0:W-:Y:S01]  /*e000*/  ST.E desc[UR36][R6.64+-0x2], R3 ;  /* 0xfffffe0306007985 */ /* 0x0001e2000c101924 */
[----:B------:R-:W-:Y:S05]  /*e010*/  BRA `(.L_x_25913) ;  /* 0x0000000000347947 */ /* 0x000fea0003800000 */
.L_x_25912:
[C---:B------:R-:W-:Y:S01]  /*e020*/  LOP3.LUT R4, R6.reuse, 0xfffffffd, RZ, 0xc0, !PT ;  /* 0xfffffffd06047812 */ /* 0x040fe200078ec0ff */
[----:B------:R-:W-:Y:S01]  /*e030*/  IMAD.MOV.U32 R8, RZ, RZ, 0x3254 ;  /* 0x00003254ff087424 */ /* 0x000fe200078e00ff */
[----:B------:R-:W-:Y:S02]  /*e040*/  MOV R5, R7 ;  /* 0x0000000700057202 */ /* 0x000fe40000000f00 */
[----:B------:R-:W-:-:S03]  /*e050*/  LOP3.LUT R0, R6, 0x2, RZ, 0xc0, !PT ;  /* 0x0000000206007812 */ /* 0x000fc600078ec0ff */
[----:B------:R0:W5:Y:S01]  /*e060*/  LD.E R3, desc[UR36][R4.64] ;  /* 0x0000002404037980 */ /* 0x000162000c101900 */
[----:B------:R-:W-:-:S04]  /*e070*/  ISETP.EQ.U32.AND P0, PT, R0, RZ, PT ;  /* 0x000000ff0000720c */ /* 0x000fc80003f02070 */
[----:B------:R-:W-:-:S09]  /*e080*/  SEL R8, R8, 0x7610, P0 ;  /* 0x0000761008087807 */ /* 0x000fd20000000000 */
.L_x_25916:
[----:B-----5:R-:W-:-:S05]  /*e090*/  HADD2 R0, R3, R11.H0_H0 ;  /* 0x2000000b03007230 */ /* 0x020fca0000000000 */
[----:B------:R-:W-:-:S05]  /*e0a0*/  PRMT R9, R3, R8, R0 ;  /* 0x0000000803097216 */ /* 0x000fca0000000000 */
[----:B------:R-:W2:Y:S02]  /*e0b0*/  ATOM.E.CAS.STRONG.GPU PT, R0, [R4], R3, R9 ;  /* 0x000000030400738b */ /* 0x000ea400001ee109 */
[----:B--2---:R-:W-:Y:S02]  /*e0c0*/  ISETP.NE.U32.AND P0, PT, R0, R3, PT ;  /* 0x000000030000720c */ /* 0x004fe40003f05070 */
[----:B------:R-:W-:-:S11]  /*e0d0*/  MOV R3, R0 ;  /* 0x0000000000037202 */ /* 0x000fd60000000f00 */
[----:B------:R-:W-:Y:S05]  /*e0e0*/  @P0 BRA `(.L_x_25916) ;  /* 0xfffffffc00e80947 */ /* 0x000fea000383ffff */
.L_x_25913:
[----:B------:R-:W-:Y:S05]  /*e0f0*/  BSYNC.RECONVERGENT B1 ;  /* 0x0000000000017941 */ /* 0x000fea0003800200 */
.L_x_25911:
[----:B------:R-:W-:Y:S05]  /*e100*/  BRA `(.L_x_25917) ;  /* 0x0000000000447947 */ /* 0x000fea0003800000 */
.L_x_25910:
[----:B-----5:R-:W-:-:S05]  /*e110*/  PRMT R3, R11, 0x5410, RZ ;  /* 0x000054100b037816 */ /* 0x020fca00000000ff */
[----:B------:R0:W-:Y:S02]  /*e120*/  ATOM.E.ADD.F16x2.RN.STRONG.GPU P0, RZ, desc[UR36][R6.64], R3 ;  /* 0x8000000306ff79a2 */ /* 0x0001e4000c10e124 */
[----:B0-----:R-:W-:Y:S05]  /*e130*/  @P0 BRA `(.L_x_25917) ;  /* 0x0000000000380947 */ /* 0x001fea0003800000 */
[----:B------:R-:W0:Y:S02]  /*e140*/  QSPC.E.S P0, RZ, [R6] ;  /* 0x0000000006ff73aa */ /* 0x000e240000000500 */
[----:B0-----:R-:W-:Y:S05]  /*e150*/  @!P0 BRA `(.L_x_25918) ;  /* 0x0000000000248947 */ /* 0x001fea0003800000 */
[----:B------:R-:W-:-:S05]  /*e160*/  IMAD.MOV.U32 R4, RZ, RZ, R6 ;  /* 0x000000ffff047224 */ /* 0x000fca00078e0006 */
[----:B------:R-:W-:-:S07]  /*e170*/  MOV R3, R4 ;  /* 0x0000000400037202 */ /* 0x000fce0000000f00 */
.L_x_25919:
[----:B------:R-:W0:Y:S02]  /*e180*/  LDS R4, [R3] ;  /* 0x0000000003047984 */ /* 0x000e240000000800 */
[C---:B0-----:R-:W-:Y:S02]  /*e190*/  HADD2 R0, R4.reuse.H1_H1, RZ.H0_H0 ;  /* 0x200000ff04007230 */ /* 0x041fe40000000c00 */
[----:B------:R-:W-:-:S05]  /*e1a0*/  HADD2 R5, R4.H0_H0, R11.H0_H0 ;  /* 0x2000000b04057230 */ /* 0x000fca0000000800 */
[----:B------:R-:W-:-:S05]  /*e1b0*/  PRMT R5, R5, 0x5410, R0 ;  /* 0x0000541005057816 */ /* 0x000fca0000000000 */
[----:B------:R-:W0:Y:S02]  /*e1c0*/  ATOMS.CAST.SPIN P0, [R3], R4, R5 ;  /* 0x000000040300758d */ /* 0x000e240001800005 */
[----:B0-----:R-:W-:Y:S05]  /*e1d0*/  @!P0 BRA `(.L_x_25919) ;  /* 0xfffffffc00e88947 */ /* 0x001fea000383ffff */
[----:B------:R-:W-:Y:S05]  /*e1e0*/  BRA `(.L_x_25917) ;  /* 0x00000000000c7947 */ /* 0x000fea0003800000 */
.L_x_25918:
[----:B------:R-:W2:Y:S02]  /*e1f0*/  LD.E R0, desc[UR36][R6.64] ;  /* 0x0000002406007980 */ /* 0x000ea4000c101900 */
[----:B--2---:R-:W-:-:S05]  /*e200*/  IADD3 R3, PT, PT, R3, R0, RZ ;  /* 0x0000000003037210 */ /* 0x004fca0007ffe0ff */
[----:B------:R1:W-:Y:S02]  /*e210*/  ST.E desc[UR36][R6.64], R3 ;  /* 0x0000000306007985 */ /* 0x0003e4000c101924 */
.L_x_25917:
[----:B------:R-:W-:Y:S05]  /*e220*/  BSYNC.RECONVERGENT B0 ;  /* 0x0000000000007941 */ /* 0x000fea0003800200 */
.L_x_25909:
[----:B------:R-:W-:-:S07]  /*e230*/  VIADD R16, R16, 0x80 ;  /* 0x0000008010107836 */ /* 0x000fce0000000000 */
.L_x_25829:
[----:B------:R-:W-:Y:S05]  /*e240*/  BSYNC.RECONVERGENT B6 ;  /* 0x0000000000067941 */ /* 0x000fea0003800200 */
.L_x_25828:
[----:B------:R-:W2:Y:S01]  /*e250*/  LDCU.64 UR4, c[0x0][0x380] ;  /* 0x00007000ff0477ac */ /* 0x000ea20008000a00 */
[----:B------:R-:W-:Y:S01]  /*e260*/  BSSY.RECONVERGENT B6, `(.L_x_25920) ;  /* 0x0000706000067945 */ /* 0x000fe20003800200 */
[----:B--2---:R-:W-:-:S04]  /*e270*/  ISETP.GE.U32.AND P0, PT, R16, UR4, PT ;  /* 0x0000000410007c0c */ /* 0x004fc8000bf06070 */
[----:B------:R-:W-:-:S13]  /*e280*/  ISETP.GE.AND.EX P0, PT, RZ, UR5, PT, P0 ;  /* 0x00000005ff007c0c */ /* 0x000fda000bf06300 */
[----:B------:R-:W-:Y:S05]  /*e290*/  @P0 BRA `(.L_x_25921) ;  /* 0x0000007000080947 */ /* 0x000fea0003800000 */
[----:B------:R-:W2:Y:S01]  /*e2a0*/  LDCU UR4, c[0x0][0x388] ;  /* 0x00007100ff0477ac */ /* 0x000ea20008000800 */
[----:B------:R-:W-:Y:S02]  /*e2b0*/  HFMA2 R0, -RZ, RZ, 0, 0 ;  /* 0x00000000ff007431 */ /* 0x000fe400000001ff */
[----:B------:R-:W-:Y:S01]  /*e2c0*/  IMAD.MOV.U32 R17, RZ, RZ, RZ ;  /* 0x000000ffff117224 */ /* 0x000fe200078e00ff */
[----:B--2---:R-:W-:-:S09]  /*e2d0*/  UISETP.NE.AND UP0, UPT, UR4, URZ, UPT ;  /* 0x000000ff0400728c */ /* 0x004fd2000bf05270 */
[----:B------:R-:W-:Y:S05]  /*e2e0*/  BRA.U !UP0, `(.L_x_25922) ;  /* 0x0000001108a87547 */ /* 0x000fea000b800000 */
[----:B------:R-:W2:Y:S01]  /*e2f0*/  LDCU.64 UR4, c[0x0][0x390] ;  /* 0x00007200ff0477ac */ /* 0x000ea20008000a00 */
[----:B0-----:R-:W-:Y:S01]  /*e300*/  MOV R4, RZ ;  /* 0x000000ff00047202 */ /* 0x001fe20000000f00 */
[----:B------:R-:W-:Y:S01]  /*e310*/  IMAD.MOV.U32 R5, RZ, RZ, R16 ;  /* 0x000000ffff057224 */ /* 0x000fe200078e0010 */
[----:B------:R-:W-:Y:S01]  /*e320*/  ISETP.NE.AND P0, PT, R22, RZ, PT ;  /* 0x000000ff1600720c */ /* 0x000fe20003f05270 */
[----:B------:R-:W0:Y:S01]  /*e330*/  LDCU UR6, c[0x0][0x38c] ;  /* 0x00007180ff0677ac */ /* 0x000e220008000800 */
[----:B------:R-:W3:Y:S01]  /*e340*/  LDCU.64 UR8, c[0x0][0x4b8] ;  /* 0x00009700ff0877ac */ /* 0x000ee20008000a00 */
[----:B--2---:R-:W-:-:S05]  /*e350*/  IMAD.HI.U32 R4, R16, UR4, R4 ;  /* 0x0000000410047c27 */ /* 0x004fca000f8e0004 */
[----:B------:R-:W-:-:S04]  /*e360*/  SHF.R.U32.HI R5, RZ, UR5, R4 ;  /* 0x00000005ff057c19 */ /* 0x000fc80008011604 */
[----:B-1----:R-:W-:-:S05]  /*e370*/  IADD3 R3, PT, PT, -R5, RZ, RZ ;  /* 0x000000ff05037210 */ /* 0x002fca0007ffe1ff */
        /* <DEDUP_REMOVED lines=289> */
.L_x_25922:
        /* <DEDUP_REMOVED lines=29> */
.L_x_25924:
[----:B------:R-:W-:Y:S05]  /*f760*/  BSYNC.RECONVERGENT B7 ;  /* 0x0000000000077941 */ /* 0x000fea0003800200 */
.L_x_25923:
        /* <DEDUP_REMOVED lines=42> */
.L_x_25927:
        /* <DEDUP_REMOVED lines=17> */
.L_x_25928:
[----:B------:R-:W-:Y:S05]  /*fb20*/  BSYNC.RECONVERGENT B0 ;  /* 0x0000000000007941 */ /* 0x000fea0003800200 */
.L_x_25926:
        /* <DEDUP_REMOVED lines=37> */
.L_x_25930:
        /* <DEDUP_REMOVED lines=18> */
.L_x_25931:
[----:B------:R-:W-:Y:S05]  /*fea0*/  BSYNC.RECONVERGENT B0 ;  /* 0x0000000000007941 */ /* 0x000fea0003800200 */
.L_x_25929:
        /* <DEDUP_REMOVED lines=37> */
.L_x_25933:
        /* <DEDUP_REMOVED lines=18> */
.L_x_25934:
[----:B------:R-:W-:Y:S05]  /*10220*/  BSYNC.RECONVERGENT B0 ;  /* 0x0000000000007941 */ /* 0x000fea0003800200 */
.L_x_25932:
        /* <DEDUP_REMOVED lines=37> */
.L_x_25936:
        /* <DEDUP_REMOVED lines=18> */
.L_x_25937:
[----:B------:R-:W-:Y:S05]  /*105a0*/  BSYNC.RECONVERGENT B0 ;  /* 0x0000000000007941 */ /* 0x000fea0003800200 */
.L_x_25935:
        /* <DEDUP_REMOVED lines=37> */
.L_x_25939:
        /* <DEDUP_REMOVED lines=18> */
.L_x_25940:
[----:B------:R-:W-:Y:S05]  /*10920*/  BSYNC.RECONVERGENT B0 ;  /* 0x0000000000007941 */ /* 0x000fea0003800200 */
.L_x_25938:
        /* <DEDUP_REMOVED lines=37> */
.L_x_25942:
        /* <DEDUP_REMOVED lines=18> */
.L_x_25943:
[----:B------:R-:W-:Y:S05]  /*10ca0*/  BSYNC.RECONVERGENT B0 ;  /* 0x0000000000007941 */ /* 0x000fea0003800200 */
.L_x_25941:
        /* <DEDUP_REMOVED lines=37> */
.L_x_25945:
        /* <DEDUP_REMOVED lines=18> */
.L_x_25946:
[----:B------:R-:W-:Y:S05]  /*11020*/  BSYNC.RECONVERGENT B0 ;  /* 0x0000000000007941 */ /* 0x000fea0003800200 */
.L_x_25944:
        /* <DEDUP_REMOVED lines=37> */
.L_x_25948:
        /* <DEDUP_REMOVED lines=18> */
.L_x_25949:
[----:B------:R-:W-:Y:S05]  /*113a0*/  BSYNC.RECONVERGENT B0 ;  /* 0x0000000000007941 */ /* 0x000fea0003800200 */
.L_x_25947:
        /* <DEDUP_REMOVED lines=37> */
.L_x_25951:
        /* <DEDUP_REMOVED lines=18> */
.L_x_25952:
[----:B------:R-:W-:Y:S05]  /*11720*/  BSYNC.RECONVERGENT B0 ;  /* 0x0000000000007941 */ /* 0x000fea0003800200 */
.L_x_25950:
        /* <DEDUP_REMOVED lines=37> */
.L_x_25954:
[----:B------:R-:W0:Y:S01]  /*11980*/  LDCU.64 UR4, c[0x0][0x5f0] ;  /* 0x0000be00ff0477ac */ /* 0x000e220008000a00 */
[----:B------:R-:W-:Y:S02]  /*11990*/  MOV R10, R12 ;  /* 0x0000000c000a7202 */ /* 0x000fe40000000f00 */
[----:B------:R-:W-:Y:S02]  /*119a0*/  MOV R9, R13 ;  /* 0x0000000d00097202 */ /* 0x000fe40000000f00 */
[----:B------:R-:W-:Y:S01]  /*119b0*/  MOV R0, 0x119f0 ;  /* 0x000119f000007802 */ /* 0x000fe20000000f00 */
[----:B0-----:R-:W-:Y:S01]  /*119c0*/  IMAD.U32 R4, RZ, RZ, UR4 ;  /* 0x00000004ff047e24 */ /* 0x001fe2000f8e00ff */
[----:B------:R-:W-:-:S07]  /*119d0*/  MOV R3, UR5 ;  /* 0x0000000500037c02 */ /* 0x000fce0008000f00 */
[----:B------:R-:W-:Y:S05]  /*119e0*/  CALL.REL.NOINC `($__internal_34_$__cuda_sm20_div_u64) ;  /* 0x000000a800a07944 */ /* 0x000fea0003c00000 */
        /* <DEDUP_REMOVED lines=11> */
.L_x_25955:
[----:B------:R-:W-:Y:S05]  /*11aa0*/  BSYNC.RECONVERGENT B0 ;  /* 0x0000000000007941 */ /* 0x000fea0003800200 */
.L_x_25953:
        /* <DEDUP_REMOVED lines=37> */
.L_x_25957:
[----:B------:R-:W0:Y:S01]  /*11d00*/  LDCU.64 UR4, c[0x0][0x5f8] ;  /* 0x0000bf00ff0477ac */ /* 0x000e220008000a00 */
[----:B------:R-:W-:Y:S01]  /*11d10*/  IMAD.MOV.U32 R10, RZ, RZ, R12 ;  /* 0x000000ffff0a7224 */ /* 0x000fe200078e000c */
[----:B------:R-:W-:Y:S01]  /*11d20*/  MOV R0, 0x11d70 ;  /* 0x00011d7000007802 */ /* 0x000fe20000000f00 */
[----:B------:R-:W-:Y:S01]  /*11d30*/  IMAD.MOV.U32 R9, RZ, RZ, R13 ;  /* 0x000000ffff097224 */ /* 0x000fe200078e000d */
[----:B0-----:R-:W-:Y:S02]  /*11d40*/  MOV R4, UR4 ;  /* 0x0000000400047c02 */ /* 0x001fe40008000f00 */
[----:B------:R-:W-:-:S07]  /*11d50*/  MOV R3, UR5 ;  /* 0x0000000500037c02 */ /* 0x000fce0008000f00 */
[----:B------:R-:W-:Y:S05]  /*11d60*/  CALL.REL.NOINC `($__internal_34_$__cuda_sm20_div_u64) ;  /* 0x000000a400c07944 */ /* 0x000fea0003c00000 */
        /* <DEDUP_REMOVED lines=11> */
.L_x_25958:
[----:B------:R-:W-:Y:S05]  /*11e20*/  BSYNC.RECONVERGENT B0 ;  /* 0x0000000000007941 */ /* 0x000fea0003800200 */
.L_x_25956:
        /* <DEDUP_REMOVED lines=37> */
.L_x_25960:
[----:B------:R-:W0:Y:S01]  /*12080*/  LDCU.64 UR4, c[0x0][0x600] ;  /* 0x0000c000ff0477ac */ /* 0x000e220008000a00 */
[----:B------:R-:W-:Y:S02]  /*12090*/  MOV R10, R12 ;  /* 0x0000000c000a7202 */ /* 0x000fe40000000f00 */
        /* <DEDUP_REMOVED lines=16> */
.L_x_25961:
[----:B------:R-:W-:Y:S05]  /*121a0*/  BSYNC.RECONVERGENT B0 ;  /* 0x0000000000007941 */ /* 0x000fea0003800200 */
.L_x_25959:
        /* <DEDUP_REMOVED lines=37> */
.L_x_25963:
        /* <DEDUP_REMOVED lines=18> */
.L_x_25964:
[----:B------:R-:W-:Y:S05]  /*12520*/  BSYNC.RECONVERGENT B0 ;  /* 0x0000000000007941 */ /* 0x000fea0003800200 */
.L_x_25962:
        /* <DEDUP_REMOVED lines=37> */
.L_x_25966:
        /* <DEDUP_REMOVED lines=18> */
.L_x_25967:
[----:B------:R-:W-:Y:S05]  /*128a0*/  BSYNC.RECONVERGENT B0 ;  /* 0x0000000000007941 */ /* 0x000fea0003800200 */
.L_x_25965:
        /* <DEDUP_REMOVED lines=37> */
.L_x_25969:
        /* <DEDUP_REMOVED lines=18> */
.L_x_25970:
[----:B------:R-:W-:Y:S05]  /*12c20*/  BSYNC.RECONVERGENT B0 ;  /* 0x0000000000007941 */ /* 0x000fea0003800200 */
.L_x_25968:
        /* <DEDUP_REMOVED lines=37> */
.L_x_25972:
        /* <DEDUP_REMOVED lines=18> */
.L_x_25973:
[----:B------:R-:W-:Y:S05]  /*12fa0*/  BSYNC.RECONVERGENT B0 ;  /* 0x0000000000007941 */ /* 0x000fea0003800200 */
.L_x_25971:
        /* <DEDUP_REMOVED lines=37> */
.L_x_25975:
        /* <DEDUP_REMOVED lines=18> */
.L_x_25976:
[----:B------:R-:W-:Y:S05]  /*13320*/  BSYNC.RECONVERGENT B0 ;  /* 0x0000000000007941 */ /* 0x000fea0003800200 */
.L_x_25974:
        /* <DEDUP_REMOVED lines=37> */
.L_x_25978:
        /* <DEDUP_REMOVED lines=18> */
.L_x_25979:
[----:B------:R-:W-:Y:S05]  /*136a0*/  BSYNC.RECONVERGENT B0 ;  /* 0x0000000000007941 */ /* 0x000fea0003800200 */
.L_x_25977:
        /* <DEDUP_REMOVED lines=37> */
.L_x_25981:
        /* <DEDUP_REMOVED lines=18> */
.L_x_25982:
[----:B------:R-:W-:Y:S05]  /*13a20*/  BSYNC.RECONVERGENT B0 ;  /* 0x0000000000007941 */ /* 0x000fea0003800200 */
.L_x_25980:
        /* <DEDUP_REMOVED lines=37> */
.L_x_25984:
        /* <DEDUP_REMOVED lines=18> */
.L_x_25985:
[----:B------:R-:W-:Y:S05]  /*13da0*/  BSYNC.RECONVERGENT B0 ;  /* 0x0000000000007941 */ /* 0x000fea0003800200 */
.L_x_25983:
        /* <DEDUP_REMOVED lines=37> */
.L_x_25987:
        /* <DEDUP_REMOVED lines=18> */
.L_x_25988:
[----:B------:R-:W-:Y:S05]  /*14120*/  BSYNC.RECONVERGENT B0 ;  /* 0x0000000000007941 */ /* 0x000fea0003800200 */
.L_x_25986:
        /* <DEDUP_REMOVED lines=37> */
.L_x_25990:
        /* <DEDUP_REMOVED lines=18> */
.L_x_25991:
[----:B------:R-:W-:Y:S05]  /*144a0*/  BSYNC.RECONVERGENT B0 ;  /* 0x0000000000007941 */ /* 0x000fea0003800200 */
.L_x_25989:
        /* <DEDUP_REMOVED lines=37> */
.L_x_25993:
        /* <DEDUP_REMOVED lines=18> */
.L_x_25994:
[----:B------:R-:W-:Y:S05]  /*14820*/  BSYNC.RECONVERGENT B0 ;  /* 0x0000000000007941 */ /* 0x000fea0003800200 */
.L_x_25992:
        /* <DEDUP_REMOVED lines=36> */
.L_x_25996:
        /* <DEDUP_REMOVED lines=16> */
.L_x_25997:
[----:B------:R-:W-:Y:S05]  /*14b70*/  BSYNC.RECONVERGENT B0 ;  /* 0x0000000000007941 */ /* 0x000fea0003800200 */
.L_x_25995:
        /* <DEDUP_REMOVED lines=32> */
.L_x_25999:
[----:B------:R-:W-:Y:S02]  /*14d80*/  MOV R8, R6 ;  /* 0x0000000600087202 */ /* 0x000fe40000000f00 */
[----:B------:R-:W-:Y:S02]  /*14d90*/  MOV R10, R7 ;  /* 0x00000007000a7202 */ /* 0x000fe40000000f00 */
[----:B------:R-:W-:-:S07]  /*14da0*/  MOV R9, 0x14dc0 ;  /* 0x00014dc000097802 */ /* 0x000fce0000000f00 */
[----:B------:R-:W-:Y:S05]  /*14db0*/  CALL.REL.NOINC `($__internal_35_$__cuda_sm20_rem_u64) ;  /* 0x0000007800cc7944 */ /* 0x000fea0003c00000 */
[----:B------:R-:W-:Y:S01]  /*14dc0*/  IMAD.MOV.U32 R4, RZ, RZ, R0 ;  /* 0x000000ffff047224 */ /* 0x000fe200078e0000 */
[----:B------:R-:W-:-:S07]  /*14dd0*/  MOV R5, R3 ;  /* 0x0000000300057202 */ /* 0x000fce0000000f00 */
.L_x_26000:
[----:B------:R-:W-:Y:S05]  /*14de0*/  BSYNC.RECONVERGENT B0 ;  /* 0x0000000000007941 */ /* 0x000fea0003800200 */
.L_x_25998:
[----:B------:R-:W0:Y:S02]  /*14df0*/  LDCU.64 UR4, c[0x0][0x730] ;  /* 0x0000e600ff0477ac */ /* 0x000e240008000a00 */
[----:B0-----:R-:W-:Y:S02]  /*14e00*/  IMAD R3, R5, UR4, RZ ;  /* 0x0000000405037c24 */ /* 0x001fe4000f8e02ff */
[----:B------:R-:W-:-:S04]  /*14e10*/  IMAD.WIDE.U32 R20, R4, UR4, R20 ;  /* 0x0000000404147c25 */ /* 0x000fc8000f8e0014 */
[----:B------:R-:W-:-:S05]  /*14e20*/  IMAD R3, R4, UR5, R3 ;  /* 0x0000000504037c24 */ /* 0x000fca000f8e0203 */
[----:B------:R-:W-:-:S07]  /*14e30*/  IADD3 R21, PT, PT, R21, R3, RZ ;  /* 0x0000000315157210 */ /* 0x000fce0007ffe0ff */
.L_x_25925:
        /* <DEDUP_REMOVED lines=27> */
.L_x_26007:
[----:B------:R-:W0:Y:S02]  /*14ff0*/  LDS R4, [R3+-0x2] ;  /* 0xfffffe0003047984 */ /* 0x000e240000000800 */
[C---:B0-----:R-:W-:Y:S02]  /*15000*/  HADD2 R0, R4.reuse.H1_H1, R11.H0_H0 ;  /* 0x2000000b04007230 */ /* 0x041fe40000000c00 */
[----:B------:R-:W-:-:S05]  /*15010*/  HADD2 R5, R4.H0_H0, RZ.H0_H0 ;  /* 0x200000ff04057230 */ /* 0x000fca0000000800 */
[----:B------:R-:W-:-:S05]  /*15020*/  PRMT R5, R5, 0x5410, R0 ;  /* 0x0000541005057816 */ /* 0x000fca0000000000 */
[----:B------:R-:W0:Y:S02]  /*15030*/  ATOMS.CAST.SPIN P0, [R3+-0x2], R4, R5 ;  /* 0xfffffe040300758d */ /* 0x000e240001800005 */
[----:B0-----:R-:W-:Y:S05]  /*15040*/  @!P0 BRA `(.L_x_26007) ;  /* 0xfffffffc00e88947 */ /* 0x001fea000383ffff */
[----:B------:R-:W-:Y:S05]  /*15050*/  BRA `(.L_x_26005) ;  /* 0x0000000000447947 */ /* 0x000fea0003800000 */
.L_x_26006:
[----:B------:R-:W2:Y:S02]  /*15060*/  LD.E R0, desc[UR36][R6.64+-0x2] ;  /* 0xfffffe2406007980 */ /* 0x000ea4000c101900 */
[----:B--2---:R-:W-:-:S05]  /*15070*/  IADD3 R3, PT, PT, R3, R0, RZ ;  /* 0x0000000003037210 */ /* 0x004fca0007ffe0ff */
[----:B------:R1:W-:Y:S01]  /*15080*/  ST.E desc[UR36][R6.64+-0x2], R3 ;  /* 0xfffffe0306007985 */ /* 0x0003e2000c101924 */
[----:B------:R-:W-:Y:S05]  /*15090*/  BRA `(.L_x_26005) ;  /* 0x0000000000347947 */ /* 0x000fea0003800000 */
.L_x_26004:
[C---:B------:R-:W-:Y:S01]  /*150a0*/  LOP3.LUT R4, R6.reuse, 0xfffffffd, RZ, 0xc0, !PT ;  /* 0xfffffffd06047812 */ /* 0x040fe200078ec0ff */
[----:B------:R-:W-:Y:S01]  /*150b0*/  IMAD.MOV.U32 R5, RZ, RZ, R7 ;  /* 0x000000ffff057224 */ /* 0x000fe200078e0007 */
[----:B------:R-:W-:Y:S01]  /*150c0*/  LOP3.LUT R0, R6, 0x2, RZ, 0xc0, !PT ;  /* 0x0000000206007812 */ /* 0x000fe200078ec0ff */
[----:B------:R-:W-:-:S03]  /*150d0*/  HFMA2 R8, -RZ, RZ, 0, 0.19775390625 ;  /* 0x00003254ff087431 */ /* 0x000fc600000001ff */
[----:B------:R0:W5:Y:S01]  /*150e0*/  LD.E R3, desc[UR36][R4.64] ;  /* 0x0000002404037980 */ /* 0x000162000c101900 */
[----:B------:R-:W-:-:S04]  /*150f0*/  ISETP.EQ.U32.AND P0, PT, R0, RZ, PT ;  /* 0x000000ff0000720c */ /* 0x000fc80003f02070 */
[----:B------:R-:W-:-:S09]  /*15100*/  SEL R8, R8, 0x7610, P0 ;  /* 0x0000761008087807 */ /* 0x000fd20000000000 */
.L_x_26008:
[----:B-----5:R-:W-:-:S05]  /*15110*/  HADD2 R0, R3, R11.H0_H0 ;  /* 0x2000000b03007230 */ /* 0x020fca0000000000 */
[----:B------:R-:W-:-:S05]  /*15120*/  PRMT R9, R3, R8, R0 ;  /* 0x0000000803097216 */ /* 0x000fca0000000000 */
[----:B------:R-:W2:Y:S02]  /*15130*/  ATOM.E.CAS.STRONG.GPU PT, R0, [R4], R3, R9 ;  /* 0x000000030400738b */ /* 0x000ea400001ee109 */
[----:B--2---:R-:W-:Y:S02]  /*15140*/  ISETP.NE.U32.AND P0, PT, R0, R3, PT ;  /* 0x000000030000720c */ /* 0x004fe40003f05070 */
[----:B------:R-:W-:-:S11]  /*15150*/  MOV R3, R0 ;  /* 0x0000000000037202 */ /* 0x000fd60000000f00 */
[----:B------:R-:W-:Y:S05]  /*15160*/  @P0 BRA `(.L_x_26008) ;  /* 0xfffffffc00e80947 */ /* 0x000fea000383ffff */
.L_x_26005:
[----:B------:R-:W-:Y:S05]  /*15170*/  BSYNC.RECONVERGENT B1 ;  /* 0x0000000000017941 */ /* 0x000fea0003800200 */
.L_x_26003:
[----:B------:R-:W-:Y:S05]  /*15180*/  BRA `(.L_x_26009) ;  /* 0x0000000000447947 */ /* 0x000fea0003800000 */
.L_x_26002:
[----:B-----5:R-:W-:-:S05]  /*15190*/  PRMT R3, R11, 0x5410, RZ ;  /* 0x000054100b037816 */ /* 0x020fca00000000ff */
[----:B------:R0:W-:Y:S02]  /*151a0*/  ATOM.E.ADD.F16x2.RN.STRONG.GPU P0, RZ, desc[UR36][R6.64], R3 ;  /* 0x8000000306ff79a2 */ /* 0x0001e4000c10e124 */
[----:B0-----:R-:W-:Y:S05]  /*151b0*/  @P0 BRA `(.L_x_26009) ;  /* 0x0000000000380947 */ /* 0x001fea0003800000 */
[----:B------:R-:W0:Y:S02]  /*151c0*/  QSPC.E.S P0, RZ, [R6] ;  /* 0x0000000006ff73aa */ /* 0x000e240000000500 */
[----:B0-----:R-:W-:Y:S05]  /*151d0*/  @!P0 BRA `(.L_x_26010) ;  /* 0x0000000000248947 */ /* 0x001fea0003800000 */
[----:B------:R-:W-:-:S05]  /*151e0*/  IMAD.MOV.U32 R4, RZ, RZ, R6 ;  /* 0x000000ffff047224 */ /* 0x000fca00078e0006 */
[----:B------:R-:W-:-:S07]  /*151f0*/  MOV R3, R4 ;  /* 0x0000000400037202 */ /* 0x000fce0000000f00 */
.L_x_26011:
[----:B------:R-:W0:Y:S02]  /*15200*/  LDS R4, [R3] ;  /* 0x0000000003047984 */ /* 0x000e240000000800 */
[C---:B0-----:R-:W-:Y:S02]  /*15210*/  HADD2 R0, R4.reuse.H1_H1, RZ.H0_H0 ;  /* 0x200000ff04007230 */ /* 0x041fe40000000c00 */
[----:B------:R-:W-:-:S05]  /*15220*/  HADD2 R5, R4.H0_H0, R11.H0_H0 ;  /* 0x2000000b04057230 */ /* 0x000fca0000000800 */
[----:B------:R-:W-:-:S05]  /*15230*/  PRMT R5, R5, 0x5410, R0 ;  /* 0x0000541005057816 */ /* 0x000fca0000000000 */
[----:B------:R-:W0:Y:S02]  /*15240*/  ATOMS.CAST.SPIN P0, [R3], R4, R5 ;  /* 0x000000040300758d */ /* 0x000e240001800005 */
[----:B0-----:R-:W-:Y:S05]  /*15250*/  @!P0 BRA `(.L_x_26011) ;  /* 0xfffffffc00e88947 */ /* 0x001fea000383ffff */
[----:B------:R-:W-:Y:S05]  /*15260*/  BRA `(.L_x_26009) ;  /* 0x00000000000c7947 */ /* 0x000fea0003800000 */
.L_x_26010:
[----:B------:R-:W2:Y:S02]  /*15270*/  LD.E R0, desc[UR36][R6.64] ;  /* 0x0000002406007980 */ /* 0x000ea4000c101900 */
[----:B--2---:R-:W-:-:S05]  /*15280*/  IADD3 R3, PT, PT, R3, R0, RZ ;  /* 0x0000000003037210 */ /* 0x004fca0007ffe0ff */
[----:B------:R2:W-:Y:S02]  /*15290*/  ST.E desc[UR36][R6.64], R3 ;  /* 0x0000000306007985 */ /* 0x0005e4000c101924 */
.L_x_26009:
[----:B------:R-:W-:Y:S05]  /*152a0*/  BSYNC.RECONVERGENT B0 ;  /* 0x0000000000007941 */ /* 0x000fea0003800200 */
.L_x_26001:
[----:B------:R-:W-:-:S07]  /*152b0*/  IADD3 R16, PT, PT, R16, 0x80, RZ ;  /* 0x0000008010107810 */ /* 0x000fce0007ffe0ff */
.L_x_25921:
[----:B------:R-:W-:Y:S05]  /*152c0*/  BSYNC.RECONVERGENT B6 ;  /* 0x0000000000067941 */ /* 0x000fea0003800200 */
.L_x_25920:
        /* <DEDUP_REMOVED lines=17> */
[----:B-12---:R-:W-:-:S05]  /*153e0*/  IADD3 R3, PT, PT, -R5, RZ, RZ ;  /* 0x000000ff05037210 */ /* 0x006fca0007ffe1ff */
        /* <DEDUP_REMOVED lines=289> */
.L_x_26012:
        /* <DEDUP_REMOVED lines=31> */
.L_x_26014:
[----:B------:R-:W-:Y:S05]  /*167f0*/  BSYNC.RECONVERGENT B6 ;  /* 0x0000000000067941 */ /* 0x000fea0003800200 */
.L_x_26013:
        /* <DEDUP_REMOVED lines=43> */
.L_x_26017:
        /* <DEDUP_REMOVED lines=17> */
.L_x_26018:
[----:B------:R-:W-:Y:S05]  /*16bc0*/  BSYNC.RECONVERGENT B0 ;  /* 0x0000000000007941 */ /* 0x000fea0003800200 */
.L_x_26016:
        /* <DEDUP_REMOVED lines=37> */
.L_x_26020:
        /* <DEDUP_REMOVED lines=18> */
.L_x_26021:
[----:B------:R-:W-:Y:S05]  /*16f40*/  BSYNC.RECONVERGENT B0 ;  /* 0x0000000000007941 */ /* 0x000fea0003800200 */
.L_x_26019:
        /* <DEDUP_REMOVED lines=38> */
.L_x_26023:
        /* <DEDUP_REMOVED lines=18> */
.L_x_26024:
[----:B------:R-:W-:Y:S05]  /*172d0*/  BSYNC.RECONVERGENT B0 ;  /* 0x0000000000007941 */ /* 0x000fea0003800200 */
.L_x_26022:
        /* <DEDUP_REMOVED lines=38> */
.L_x_26026:
        /* <DEDUP_REMOVED lines=18> */
.L_x_26027:
[----:B------:R-:W-:Y:S05]  /*17660*/  BSYNC.RECONVERGENT B0 ;  /* 0x0000000000007941 */ /* 0x000fea0003800200 */
.L_x_26025:
        /* <DEDUP_REMOVED lines=38> */
.L_x_26029:
        /* <DEDUP_REMOVED lines=18> */
.L_x_26030:
[----:B------:R-:W-:Y:S05]  /*179f0*/  BSYNC.RECONVERGENT B0 ;  /* 0x0000000000007941 */ /* 0x000fea0003800200 */
.L_x_26028:
        /* <DEDUP_REMOVED lines=38> */
.L_x_26032:
        /* <DEDUP_REMOVED lines=18> */
.L_x_26033:
[----:B------:R-:W-:Y:S05]  /*17d80*/  BSYNC.RECONVERGENT B0 ;  /* 0x0000000000007941 */ /* 0x000fea0003800200 */
.L_x_26031:
        /* <DEDUP_REMOVED lines=38> */
.L_x_26035:
        /* <DEDUP_REMOVED lines=18> */
.L_x_26036:
[----:B------:R-:W-:Y:S05]  /*18110*/  BSYNC.RECONVERGENT B0 ;  /* 0x0000000000007941 */ /* 0x000fea0003800200 */
.L_x_26034:
        /* <DEDUP_REMOVED lines=38> */
.L_x_26038:
        /* <DEDUP_REMOVED lines=18> */
.L_x_26039:
[----:B------:R-:W-:Y:S05]  /*184a0*/  BSYNC.RECONVERGENT B0 ;  /* 0x0000000000007941 */ /* 0x000fea0003800200 */
.L_x_26037:
        /* <DEDUP_REMOVED lines=38> */
.L_x_26041:
        /* <DEDUP_REMOVED lines=18> */
.L_x_26042:
[----:B------:R-:W-:Y:S05]  /*18830*/  BSYNC.RECONVERGENT B0 ;  /* 0x0000000000007941 */ /* 0x000fea0003800200 */
.L_x_26040:
        /* <DEDUP_REMOVED lines=38> */
.L_x_26044:
        /* <DEDUP_REMOVED lines=18> */
.L_x_26045:
[----:B------:R-:W-:Y:S05]  /*18bc0*/  BSYNC.RECONVERGENT B0 ;  /* 0x0000000000007941 */ /* 0x000fea0003800200 */
.L_x_26043:
        /* <DEDUP_REMOVED lines=38> */
.L_x_26047:
        /* <DEDUP_REMOVED lines=18> */
.L_x_26048:
[----:B------:R-:W-:Y:S05]  /*18f50*/  BSYNC.RECONVERGENT B0 ;  /* 0x0000000000007941 */ /* 0x000fea0003800200 */
.L_x_26046:
        /* <DEDUP_REMOVED lines=38> */
.L_x_26050:
        /* <DEDUP_REMOVED lines=18> */
.L_x_26051:
[----:B------:R-:W-:Y:S05]  /*192e0*/  BSYNC.RECONVERGENT B0 ;  /* 0x0000000000007941 */ /* 0x000fea0003800200 */
.L_x_26049:
        /* <DEDUP_REMOVED lines=38> */
.L_x_26053:
        /* <DEDUP_REMOVED lines=18> */
.L_x_26054:
[----:B------:R-:W-:Y:S05]  /*19670*/  BSYNC.RECONVERGENT B0 ;  /* 0x0000000000007941 */ /* 0x000fea0003800200 */
.L_x_26052:
        /* <DEDUP_REMOVED lines=38> */
.L_x_26056:
        /* <DEDUP_REMOVED lines=18> */
.L_x_26057:
[----:B------:R-:W-:Y:S05]  /*19a00*/  BSYNC.RECONVERGENT B0 ;  /* 0x0000000000007941 */ /* 0x000fea0003800200 */
.L_x_26055:
        /* <DEDUP_REMOVED lines=38> */
.L_x_26059:
        /* <DEDUP_REMOVED lines=18> */
.L_x_26060:
[----:B------:R-:W-:Y:S05]  /*19d90*/  BSYNC.RECONVERGENT B0 ;  /* 0x0000000000007941 */ /* 0x000fea0003800200 */
.L_x_26058:
        /* <DEDUP_REMOVED lines=38> */
.L_x_26062:
        /* <DEDUP_REMOVED lines=18> */
.L_x_26063:
[----:B------:R-:W-:Y:S05]  /*1a120*/  BSYNC.RECONVERGENT B0 ;  /* 0x0000000000007941 */ /* 0x000fea0003800200 */
.L_x_26061:
        /* <DEDUP_REMOVED lines=38> */
.L_x_26065:
        /* <DEDUP_REMOVED lines=18> */
.L_x_26066:
[----:B------:R-:W-:Y:S05]  /*1a4b0*/  BSYNC.RECONVERGENT B0 ;  /* 0x0000000000007941 */ /* 0x000fea0003800200 */
.L_x_26064:
        /* <DEDUP_REMOVED lines=38> */
.L_x_26068:
        /* <DEDUP_REMOVED lines=18> */
.L_x_26069:
[----:B------:R-:W-:Y:S05]  /*1a840*/  BSYNC.RECONVERGENT B0 ;  /* 0x0000000000007941 */ /* 0x000fea0003800200 */
.L_x_26067:
        /* <DEDUP_REMOVED lines=38> */
.L_x_26071:
        /* <DEDUP_REMOVED lines=18> */
.L_x_26072:
[----:B------:R-:W-:Y:S05]  /*1abd0*/  BSYNC.RECONVERGENT B0 ;  /* 0x0000000000007941 */ /* 0x000fea0003800200 */
.L_x_26070:
        /* <DEDUP_REMOVED lines=38> */
.L_x_26074:
        /* <DEDUP_REMOVED lines=18> */
.L_x_26075:
[----:B------:R-:W-:Y:S05]  /*1af60*/  BSYNC.RECONVERGENT B0 ;  /* 0x0000000000007941 */ /* 0x000fea0003800200 */
.L_x_26073:
        /* <DEDUP_REMOVED lines=38> */
.L_x_26077:
        /* <DEDUP_REMOVED lines=18> */
.L_x_26078:
[----:B------:R-:W-:Y:S05]  /*1b2f0*/  BSYNC.RECONVERGENT B0 ;  /* 0x0000000000007941 */ /* 0x000fea0003800200 */
.L_x_26076:
        /* <DEDUP_REMOVED lines=38> */
.L_x_26080:
        /* <DEDUP_REMOVED lines=18> */
.L_x_26081:
[----:B------:R-:W-:Y:S05]  /*1b680*/  BSYNC.RECONVERGENT B0 ;  /* 0x0000000000007941 */ /* 0x000fea0003800200 */
.L_x_26079:
        /* <DEDUP_REMOVED lines=38> */
.L_x_26083:
        /* <DEDUP_REMOVED lines=18> */
.L_x_26084:
[----:B------:R-:W-:Y:S05]  /*1ba10*/  BSYNC.RECONVERGENT B0 ;  /* 0x0000000000007941 */ /* 0x000fea0003800200 */
.L_x_26082:
        /* <DEDUP_REMOVED lines=37> */
.L_x_26086:
        /* <DEDUP_REMOVED lines=16> */
.L_x_26087:
[----:B------:R-:W-:Y:S05]  /*1bd70*/  BSYNC.RECONVERGENT B0 ;  /* 0x0000000000007941 */ /* 0x000fea0003800200 */
.L_x_26085:
        /* <DEDUP_REMOVED lines=33> */
.L_x_26089:
[----:B------:R-:W-:Y:S02]  /*1bf90*/  MOV R8, R6 ;  /* 0x0000000600087202 */ /* 0x000fe40000000f00 */
[----:B------:R-:W-:Y:S02]  /*1bfa0*/  MOV R10, R7 ;  /* 0x00000007000a7202 */ /* 0x000fe40000000f00 */
[----:B------:R-:W-:-:S07]  /*1bfb0*/  MOV R9, 0x1bfd0 ;  /* 0x0001bfd000097802 */ /* 0x000fce0000000f00 */
[----:B------:R-:W-:Y:S05]  /*1bfc0*/  CALL.REL.NOINC `($__internal_35_$__cuda_sm20_rem_u64) ;  /* 0x0000000800487944 */ /* 0x000fea0003c00000 */
[----:B------:R-:W-:Y:S01]  /*1bfd0*/  IMAD.MOV.U32 R4, RZ, RZ, R0 ;  /* 0x000000ffff047224 */ /* 0x000fe200078e0000 */
[----:B------:R-:W-:-:S07]  /*1bfe0*/  MOV R5, R3 ;  /* 0x0000000300057202 */ /* 0x000fce0000000f00 */
.L_x_26090:
[----:B------:R-:W-:Y:S05]  /*1bff0*/  BSYNC.RECONVERGENT B0 ;  /* 0x0000000000007941 */ /* 0x000fea0003800200 */
.L_x_26088:
[----:B------:R-:W0:Y:S01]  /*1c000*/  LDCU.64 UR4, c[0x0][0x730] ;  /* 0x0000e600ff0477ac */ /* 0x000e220008000a00 */
[----:B------:R-:W-:Y:S01]  /*1c010*/  MOV R3, R21 ;  /* 0x0000001500037202 */ /* 0x000fe20000000f00 */
[----:B0-----:R-:W-:Y:S02]  /*1c020*/  IMAD R5, R5, UR4, RZ ;  /* 0x0000000405057c24 */ /* 0x001fe4000f8e02ff */
[----:B------:R-:W-:-:S04]  /*1c030*/  IMAD.WIDE.U32 R2, R4, UR4, R2 ;  /* 0x0000000404027c25 */ /* 0x000fc8000f8e0002 */
[----:B------:R-:W-:-:S04]  /*1c040*/  IMAD R5, R4, UR5, R5 ;  /* 0x0000000504057c24 */ /* 0x000fc8000f8e0205 */
[----:B------:R-:W-:-:S07]  /*1c050*/  IMAD.IADD R21, R3, 0x1, R5 ;  /* 0x0000000103157824 */ /* 0x000fce00078e0205 */
.L_x_26015:
        /* <DEDUP_REMOVED lines=15> */
[----:B-----5:R-:W-:-:S05]  /*1c150*/  PRMT R3, RZ, 0x5410, R17 ;  /* 0x00005410ff037816 */ /* 0x020fca0000000011 */
[----:B------:R0:W-:Y:S02]  /*1c160*/  ATOM.E.ADD.F16x2.RN.STRONG.GPU P0, RZ, desc[UR36][R4.64+-0x2], R3 ;  /* 0xfffffe0304ff79a2 */ /* 0x0001e4000c10e124 */
[----:B0-----:R-:W-:Y:S05]  /*1c170*/  @P0 EXIT ;  /* 0x000000000000094d */ /* 0x001fea0003800000 */
[----:B------:R-:W0:Y:S02]  /*1c180*/  QSPC.E.S P0, RZ, [R4+-0x2] ;  /* 0xfffffe0004ff73aa */ /* 0x000e240000000500 */
[----:B0-----:R-:W-:Y:S05]  /*1c190*/  @!P0 BRA `(.L_x_26093) ;  /* 0x0000000000248947 */ /* 0x001fea0003800000 */
[----:B------:R-:W-:-:S04]  /*1c1a0*/  MOV R2, R4 ;  /* 0x0000000400027202 */ /* 0x000fc80000000f00 */
[----:B------:R-:W-:-:S07]  /*1c1b0*/  MOV R4, R2 ;  /* 0x0000000200047202 */ /* 0x000fce0000000f00 */
.L_x_26094:
[----:B------:R-:W0:Y:S02]  /*1c1c0*/  LDS R2, [R4+-0x2] ;  /* 0xfffffe0004027984 */ /* 0x000e240000000800 */
[C---:B0-----:R-:W-:Y:S02]  /*1c1d0*/  HADD2 R0, R2.reuse.H1_H1, R17.H0_H0 ;  /* 0x2000001102007230 */ /* 0x041fe40000000c00 */
[----:B------:R-:W-:-:S05]  /*1c1e0*/  HADD2 R3, R2.H0_H0, RZ.H0_H0 ;  /* 0x200000ff02037230 */ /* 0x000fca0000000800 */
[----:B------:R-:W-:-:S05]  /*1c1f0*/  PRMT R3, R3, 0x5410, R0 ;  /* 0x0000541003037816 */ /* 0x000fca0000000000 */
[----:B------:R-:W0:Y:S02]  /*1c200*/  ATOMS.CAST.SPIN P0, [R4+-0x2], R2, R3 ;  /* 0xfffffe020400758d */ /* 0x000e240001800003 */
[----:B0-----:R-:W-:Y:S05]  /*1c210*/  @!P0 BRA `(.L_x_26094) ;  /* 0xfffffffc00e88947 */ /* 0x001fea000383ffff */
[----:B------:R-:W-:Y:S05]  /*1c220*/  EXIT ;  /* 0x000000000000794d */ /* 0x000fea0003800000 */
.L_x_26093:
[----:B------:R-:W2:Y:S02]  /*1c230*/  LD.E R0, desc[UR36][R4.64+-0x2] ;  /* 0xfffffe2404007980 */ /* 0x000ea4000c101900 */
[----:B--2---:R-:W-:-:S05]  /*1c240*/  IADD3 R3, PT, PT, R3, R0, RZ ;  /* 0x0000000003037210 */ /* 0x004fca0007ffe0ff */
[----:B------:R-:W-:Y:S01]  /*1c250*/  ST.E desc[UR36][R4.64+-0x2], R3 ;  /* 0xfffffe0304007985 */ /* 0x000fe2000c101924 */
[----:B------:R-:W-:Y:S05]  /*1c260*/  EXIT ;  /* 0x000000000000794d */ /* 0x000fea0003800000 */
.L_x_26092:
[C---:B------:R-:W-:Y:S01]  /*1c270*/  LOP3.LUT R2, R4.reuse, 0xfffffffd, RZ, 0xc0, !PT ;  /* 0xfffffffd04027812 */ /* 0x040fe200078ec0ff */
[----:B------:R-:W-:Y:S01]  /*1c280*/  IMAD.MOV.U32 R3, RZ, RZ, R5 ;  /* 0x000000ffff037224 */ /* 0x000fe200078e0005 */
[----:B------:R-:W-:Y:S01]  /*1c290*/  LOP3.LUT R0, R4, 0x2, RZ, 0xc0, !PT ;  /* 0x0000000204007812 */ /* 0x000fe200078ec0ff */
[----:B------:R-:W-:-:S03]  /*1c2a0*/  HFMA2 R6, -RZ, RZ, 0, 0.19775390625 ;  /* 0x00003254ff067431 */ /* 0x000fc600000001ff */
[----:B------:R0:W5:Y:S01]  /*1c2b0*/  LD.E R7, desc[UR36][R2.64] ;  /* 0x0000002402077980 */ /* 0x000162000c101900 */
[----:B------:R-:W-:-:S04]  /*1c2c0*/  ISETP.EQ.U32.AND P0, PT, R0, RZ, PT ;  /* 0x000000ff0000720c */ /* 0x000fc80003f02070 */
[----:B------:R-:W-:-:S09]  /*1c2d0*/  SEL R6, R6, 0x7610, P0 ;  /* 0x0000761006067807 */ /* 0x000fd20000000000 */
.L_x_26095:
[----:B-----5:R-:W-:-:S05]  /*1c2e0*/  HADD2 R0, R7, R17.H0_H0 ;  /* 0x2000001107007230 */ /* 0x020fca0000000000 */
[----:B------:R-:W-:-:S05]  /*1c2f0*/  PRMT R9, R7, R6, R0 ;  /* 0x0000000607097216 */ /* 0x000fca0000000000 */
[----:B------:R-:W2:Y:S02]  /*1c300*/  ATOM.E.CAS.STRONG.GPU PT, R0, [R2], R7, R9 ;  /* 0x000000070200738b */ /* 0x000ea400001ee109 */
[----:B--2---:R-:W-:Y:S02]  /*1c310*/  ISETP.NE.U32.AND P0, PT, R0, R7, PT ;  /* 0x000000070000720c */ /* 0x004fe40003f05070 */
[----:B------:R-:W-:-:S11]  /*1c320*/  MOV R7, R0 ;  /* 0x0000000000077202 */ /* 0x000fd60000000f00 */
[----:B------:R-:W-:Y:S05]  /*1c330*/  @P0 BRA `(.L_x_26095) ;  /* 0xfffffffc00e80947 */ /* 0x000fea000383ffff */
[----:B------:R-:W-:Y:S05]  /*1c340*/  EXIT ;  /* 0x000000000000794d */ /* 0x000fea0003800000 */
.L_x_26091:
[----:B-----5:R-:W-:-:S05]  /*1c350*/  PRMT R3, R17, 0x5410, RZ ;  /* 0x0000541011037816 */ /* 0x020fca00000000ff */
[----:B------:R0:W-:Y:S02]  /*1c360*/  ATOM.E.ADD.F16x2.RN.STRONG.GPU P0, RZ, desc[UR36][R4.64], R3 ;  /* 0x8000000304ff79a2 */ /* 0x0001e4000c10e124 */
[----:B0-----:R-:W-:Y:S05]  /*1c370*/  @P0 EXIT ;  /* 0x000000000000094d */ /* 0x001fea0003800000 */
[----:B------:R-:W0:Y:S02]  /*1c380*/  QSPC.E.S P0, RZ, [R4] ;  /* 0x0000000004ff73aa */ /* 0x000e240000000500 */
[----:B0-----:R-:W-:Y:S05]  /*1c390*/  @!P0 BRA `(.L_x_26096) ;  /* 0x0000000000248947 */ /* 0x001fea0003800000 */
[----:B------:R-:W-:-:S05]  /*1c3a0*/  IMAD.MOV.U32 R2, RZ, RZ, R4 ;  /* 0x000000ffff027224 */ /* 0x000fca00078e0004 */
[----:B------:R-:W-:-:S07]  /*1c3b0*/  MOV R4, R2 ;  /* 0x0000000200047202 */ /* 0x000fce0000000f00 */
.L_x_26097:
[----:B------:R-:W0:Y:S02]  /*1c3c0*/  LDS R2, [R4] ;  /* 0x0000000004027984 */ /* 0x000e240000000800 */
[C---:B0-----:R-:W-:Y:S02]  /*1c3d0*/  HADD2 R0, R2.reuse.H1_H1, RZ.H0_H0 ;  /* 0x200000ff02007230 */ /* 0x041fe40000000c00 */
[----:B------:R-:W-:-:S05]  /*1c3e0*/  HADD2 R3, R2.H0_H0, R17.H0_H0 ;  /* 0x2000001102037230 */ /* 0x000fca0000000800 */
[----:B------:R-:W-:-:S05]  /*1c3f0*/  PRMT R3, R3, 0x5410, R0 ;  /* 0x0000541003037816 */ /* 0x000fca0000000000 */
[----:B------:R-:W0:Y:S02]  /*1c400*/  ATOMS.CAST.SPIN P0, [R4], R2, R3 ;  /* 0x000000020400758d */ /* 0x000e240001800003 */
[----:B0-----:R-:W-:Y:S05]  /*1c410*/  @!P0 BRA `(.L_x_26097) ;  /* 0xfffffffc00e88947 */ /* 0x001fea000383ffff */
[----:B------:R-:W-:Y:S05]  /*1c420*/  EXIT ;  /* 0x000000000000794d */ /* 0x000fea0003800000 */
.L_x_26096:
[----:B------:R-:W2:Y:S02]  /*1c430*/  LD.E R0, desc[UR36][R4.64] ;  /* 0x0000002404007980 */ /* 0x000ea4000c101900 */
[----:B--2---:R-:W-:-:S05]  /*1c440*/  IADD3 R3, PT, PT, R3, R0, RZ ;  /* 0x0000000003037210 */ /* 0x004fca0007ffe0ff */
[----:B------:R-:W-:Y:S01]  /*1c450*/  ST.E desc[UR36][R4.64], R3 ;  /* 0x0000000304007985 */ /* 0x000fe2000c101924 */
[----:B------:R-:W-:Y:S05]  /*1c460*/  EXIT ;  /* 0x000000000000794d */ /* 0x000fea0003800000 */
        .weak           $__internal_34_$__cuda_sm20_div_u64
        .type           $__internal_34_$__cuda_sm20_div_u64,@function
        .size           $__internal_34_$__cuda_sm20_div_u64,($__internal_35_$__cuda_sm20_rem_u64 - $__internal_34_$__cuda_sm20_div_u64)
$__internal_34_$__cuda_sm20_div_u64:
        /* <DEDUP_REMOVED lines=71> */
[----:B------:R-:W-:Y:S05]  /*1c8e0*/  RET.REL.NODEC R4 `(_ZN2at6native24index_elementwise_kernelILi128ELi4EZNS0_20cuda_take_put_kernelIN3c104HalfElZZZZZNS0_10put_kernelERNS_14TensorIteratorERKNS_10TensorBaseEbENKUlvE_clEvENKUlvE8_clEvENKUlvE_clEvENKUlvE0_clEvEUlRS4_lE_EEvS6_S9_RKT1_EUliE_EEvlSG_) ;  /* 0xfffffe3404c47950 */ /* 0x000fea0003c3ffff */
        .weak           $__internal_35_$__cuda_sm20_rem_u64
        .type           $__internal_35_$__cuda_sm20_rem_u64,@function
        .size           $__internal_35_$__cuda_sm20_rem_u64,(.L_x_41708 - $__internal_35_$__cuda_sm20_rem_u64)
$__internal_35_$__cuda_sm20_rem_u64:
        /* <DEDUP_REMOVED lines=66> */
[----:B------:R-:W-:Y:S06]  /*1cd10*/  RET.REL.NODEC R4 `(_ZN2at6native24index_elementwise_kernelILi128ELi4EZNS0_20cuda_take_put_kernelIN3c104HalfElZZZZZNS0_10put_kernelERNS_14TensorIteratorERKNS_10TensorBaseEbENKUlvE_clEvENKUlvE8_clEvENKUlvE_clEvENKUlvE0_clEvEUlRS4_lE_EEvS6_S9_RKT1_EUliE_EEvlSG_) ;  /* 0xfffffe3004b87950 */ /* 0x000fec0003c3ffff */
.L_x_26098:
        /* <DEDUP_REMOVED lines=14> */
.L_x_41708:


//--------------------- .text._ZN2at6native24index_elementwise_kernelILi128ELi4EZNS0_20cuda_take_put_kernelIN3c104HalfEiZZZZZNS0_10put_kernelERNS_14TensorIteratorERKNS_10TensorBaseEbENKUlvE_clEvENKUlvE8_clEvENKUlvE_clEvENKUlvE_clEvEUlRS4_iE0_EEvS6_S9_RKT1_EUliE_EEvlSG_ --------------------------
	.section	.text._ZN2at6native24index_elementwise_kernelILi128ELi4EZNS0_20cuda_take_put_kernelIN3c104HalfEiZZZZZNS0_10put_kernelERNS_14TensorIteratorERKNS_10TensorBaseEbENKUlvE_clEvENKUlvE8_clEvENKUlvE_clEvENKUlvE_clEvEUlRS4_iE0_EEvS6_S9_RKT1_EUliE_EEvlSG_,"ax",@progbits
	.align	128
        .global         _ZN2at6native24index_elementwise_kernelILi128ELi4EZNS0_20cuda_take_put_kernelIN3c104HalfEiZZZZZNS0_10put_kernelERNS_14TensorIteratorERKNS_10TensorBaseEbENKUlvE_clEvENKUlvE8_clEvENKUlvE_clEvENKUlvE_clEvEUlRS4_iE0_EEvS6_S9_RKT1_EUliE_EEvlSG_
        .type           _ZN2at6native24index_elementwise_kernelILi128ELi4EZNS0_20cuda_take_put_kernelIN3c104HalfEiZZZZZNS0_10put_kernelERNS_14TensorIteratorERKNS_10TensorBaseEbENKUlvE_clEvENKUlvE8_clEvENKUlvE_clEvENKUlvE_clEvEUlRS4_iE0_EEvS6_S9_RKT1_EUliE_EEvlSG_,@function
        .size           _ZN2at6native24index_elementwise_kernelILi128ELi4EZNS0_20cuda_take_put_kernelIN3c104HalfEiZZZZZNS0_10put_kernelERNS_14TensorIteratorERKNS_10TensorBaseEbENKUlvE_clEvENKUlvE8_clEvENKUlvE_clEvENKUlvE_clEvEUlRS4_iE0_EEvS6_S9_RKT1_EUliE_EEvlSG_,(.L_x_41868 - _ZN2at6native24index_elementwise_kernelILi128ELi4EZNS0_20cuda_take_put_kernelIN3c104HalfEiZZZZZNS0_10put_kernelERNS_14TensorIteratorERKNS_10TensorBaseEbENKUlvE_clEvENKUlvE8_clEvENKUlvE_clEvENKUlvE_clEvEUlRS4_iE0_EEvS6_S9_RKT1_EUliE_EEvlSG_)
        .other          _ZN2at6native24index_elementwise_kernelILi128ELi4EZNS0_20cuda_take_put_kernelIN3c104HalfEiZZZZZNS0_10put_kernelERNS_14TensorIteratorERKNS_10TensorBaseEbENKUlvE_clEvENKUlvE8_clEvENKUlvE_clEvENKUlvE_clEvEUlRS4_iE0_EEvS6_S9_RKT1_EUliE_EEvlSG_,@"STO_CUDA_ENTRY STV_DEFAULT"
_ZN2at6native24index_elementwise_kernelILi128ELi4EZNS0_20cuda_take_put_kernelIN3c104HalfEiZZZZZNS0_10put_kernelERNS_14TensorIteratorERKNS_10TensorBaseEbENKUlvE_clEvENKUlvE8_clEvENKUlvE_clEvENKUlvE_clEvEUlRS4_iE0_EEvS6_S9_RKT1_EUliE_EEvlSG_:
.text._ZN2at6native24index_elementwise_kernelILi128ELi4EZNS0_20cuda_take_put_kernelIN3c104HalfEiZZZZZNS0_10put_kernelERNS_14TensorIteratorERKNS_10TensorBaseEbENKUlvE_clEvENKUlvE8_clEvENKUlvE_clEvENKUlvE_clEvEUlRS4_iE0_EEvS6_S9_RKT1_EUliE_EEvlSG_:
        /* <DEDUP_REMOVED lines=46> */
.L_x_26104:
[----:B------:R-:W0:Y:S02]  /*02e0*/  LDC.64 R2, c[0x0][0x580] ;  /* 0x00016000ff027b82 */ /* 0x000e240000000a00 */
[----:B0-----:R-:W2:Y:S06]  /*02f0*/  LDG.E.U16 R3, desc[UR36][R2.64] ;  /* 0x0000002402037981 */ /* 0x001eac000c1e1500 */
[----:B------:R-:W2:Y:S01]  /*0300*/  LDC.64 R4, c[0x0][0x730] ;  /* 0x0001cc00ff047b82 */ /* 0x000ea20000000a00 */
[----:B------:R-:W-:Y:S01]  /*0310*/  IADD3 R23, PT, PT, R23, 0x80, RZ ;  /* 0x0000008017177810 */ /* 0x000fe20007ffe0ff */
[----:B--2---:R0:W-:Y:S06]  /*0320*/  STG.E.U16 desc[UR36][R4.64], R3 ;  /* 0x0000000304007986 */ /* 0x0041ec000c101524 */
.L_x_26103:
[----:B------:R-:W-:Y:S05]  /*0330*/  BSYNC.RECONVERGENT B6 ;  /* 0x0000000000067941 */ /* 0x000fea0003800200 */
.L_x_26102:
        /* <DEDUP_REMOVED lines=31> */
.L_x_26107:
[----:B------:R-:W0:Y:S02]  /*0530*/  LDC.64 R2, c[0x0][0x580] ;  /* 0x00016000ff027b82 */ /* 0x000e240000000a00 */
[----:B0-----:R-:W2:Y:S06]  /*0540*/  LDG.E.U16 R3, desc[UR36][R2.64] ;  /* 0x0000002402037981 */ /* 0x001eac000c1e1500 */
[----:B------:R-:W2:Y:S01]  /*0550*/  LDC.64 R4, c[0x0][0x730] ;  /* 0x0001cc00ff047b82 */ /* 0x000ea20000000a00 */
[----:B------:R-:W-:Y:S01]  /*0560*/  IADD3 R23, PT, PT, R23, 0x80, RZ ;  /* 0x0000008017177810 */ /* 0x000fe20007ffe0ff */
[----:B--2---:R1:W-:Y:S06]  /*0570*/  STG.E.U16 desc[UR36][R4.64], R3 ;  /* 0x0000000304007986 */ /* 0x0043ec000c101524 */
.L_x_26106:
[----:B------:R-:W-:Y:S05]  /*0580*/  BSYNC.RECONVERGENT B6 ;  /* 0x0000000000067941 */ /* 0x000fea0003800200 */
.L_x_26105:
        /* <DEDUP_REMOVED lines=31> */
.L_x_26110:
[----:B------:R-:W0:Y:S02]  /*0780*/  LDC.64 R2, c[0x0][0x580] ;  /* 0x00016000ff027b82 */ /* 0x000e240000000a00 */
[----:B0-----:R-:W2:Y:S06]  /*0790*/  LDG.E.U16 R3, desc[UR36][R2.64] ;  /* 0x0000002402037981 */ /* 0x001eac000c1e1500 */
[----:B------:R-:W2:Y:S01]  /*07a0*/  LDC.64 R4, c[0x0][0x730] ;  /* 0x0001cc00ff047b82 */ /* 0x000ea20000000a00 */
[----:B------:R-:W-:Y:S01]  /*07b0*/  VIADD R23, R23, 0x80 ;  /* 0x0000008017177836 */ /* 0x000fe20000000000 */
[----:B--2---:R2:W-:Y:S06]  /*07c0*/  STG.E.U16 desc[UR36][R4.64], R3 ;  /* 0x0000000304007986 */ /* 0x0045ec000c101524 */
.L_x_26109:
[----:B------:R-:W-:Y:S05]  /*07d0*/  BSYNC.RECONVERGENT B6 ;  /* 0x0000000000067941 */ /* 0x000fea0003800200 */
.L_x_26108:
        /* <DEDUP_REMOVED lines=30> */
.L_x_26111:
[----:B------:R-:W0:Y:S02]  /*09c0*/  LDC.64 R2, c[0x0][0x580] ;  /* 0x00016000ff027b82 */ /* 0x000e240000000a00 */
[----:B0-----:R-:W2:Y:S06]  /*09d0*/  LDG.E.U16 R3, desc[UR36][R2.64] ;  /* 0x0000002402037981 */ /* 0x001eac000c1e1500 */
[----:B------:R-:W2:Y:S02]  /*09e0*/  LDC.64 R4, c[0x0][0x730] ;  /* 0x0001cc00ff047b82 */ /* 0x000ea40000000a00 */
[----:B--2---:R-:W-:Y:S01]  /*09f0*/  STG.E.U16 desc[UR36][R4.64], R3 ;  /* 0x0000000304007986 */ /* 0x004fe2000c101524 */
[----:B------:R-:W-:Y:S05]  /*0a00*/  EXIT ;  /* 0x000000000000794d */ /* 0x000fea0003800000 */
.L_x_26101:
        /* <DEDUP_REMOVED lines=34> */
.L_x_26114:
        /* <DEDUP_REMOVED lines=276> */
.L_x_26115:
[----:B------:R-:W0:Y:S08]  /*1d70*/  LDC.64 R6, c[0x0][0x580] ;  /* 0x00016000ff067b82 */ /* 0x000e300000000a00 */
[----:B------:R-:W1:Y:S01]  /*1d80*/  LDC.64 R4, c[0x0][0x730] ;  /* 0x0001cc00ff047b82 */ /* 0x000e620000000a00 */
[----:B0-----:R-:W2:Y:S01]  /*1d90*/  LDG.E.U16 R7, desc[UR36][R6.64] ;  /* 0x0000002406077981 */ /* 0x001ea2000c1e1500 */
[----:B------:R-:W-:-:S02]  /*1da0*/  VIADD R23, R23, 0x80 ;  /* 0x0000008017177836 */ /* 0x000fc40000000000 */
[----:B-1----:R-:W-:-:S05]  /*1db0*/  IMAD.WIDE R4, R0, 0x2, R4 ;  /* 0x0000000200047825 */ /* 0x002fca00078e0204 */
[----:B--2---:R0:W-:Y:S02]  /*1dc0*/  STG.E.U16 desc[UR36][R4.64], R7 ;  /* 0x0000000704007986 */ /* 0x0041e4000c101524 */
.L_x_26113:
[----:B------:R-:W-:Y:S05]  /*1dd0*/  BSYNC.RECONVERGENT B6 ;  /* 0x0000000000067941 */ /* 0x000fea0003800200 */
.L_x_26112:
        /* <DEDUP_REMOVED lines=31> */
.L_x_26118:
        /* <DEDUP_REMOVED lines=276> */
.L_x_26119:
[----:B------:R-:W0:Y:S08]  /*3110*/  LDC.64 R6, c[0x0][0x580] ;  /* 0x00016000ff067b82 */ /* 0x000e300000000a00 */
[----:B------:R-:W1:Y:S01]  /*3120*/  LDC.64 R4, c[0x0][0x730] ;  /* 0x0001cc00ff047b82 */ /* 0x000e620000000a00 */
[----:B0-----:R-:W2:Y:S01]  /*3130*/  LDG.E.U16 R7, desc[UR36][R6.64] ;  /* 0x0000002406077981 */ /* 0x001ea2000c1e1500 */
[----:B------:R-:W-:Y:S01]  /*3140*/  IADD3 R23, PT, PT, R23, 0x80, RZ ;  /* 0x0000008017177810 */ /* 0x000fe20007ffe0ff */
[----:B-1----:R-:W-:-:S05]  /*3150*/  IMAD.WIDE R4, R0, 0x2, R4 ;  /* 0x0000000200047825 */ /* 0x002fca00078e0204 */
[----:B--2---:R1:W-:Y:S02]  /*3160*/  STG.E.U16 desc[UR36][R4.64], R7 ;  /* 0x0000000704007986 */ /* 0x0043e4000c101524 */
.L_x_26117:
[----:B------:R-:W-:Y:S05]  /*3170*/  BSYNC.RECONVERGENT B6 ;  /* 0x0000000000067941 */ /* 0x000fea0003800200 */
.L_x_26116:
        /* <DEDUP_REMOVED lines=31> */
.L_x_26122:
        /* <DEDUP_REMOVED lines=276> */
.L_x_26123:
[----:B------:R-:W0:Y:S08]  /*44b0*/  LDC.64 R6, c[0x0][0x580] ;  /* 0x00016000ff067b82 */ /* 0x000e300000000a00 */
[----:B------:R-:W1:Y:S01]  /*44c0*/  LDC.64 R4, c[0x0][0x730] ;  /* 0x0001cc00ff047b82 */ /* 0x000e620000000a00 */
[----:B0-----:R-:W2:Y:S01]  /*44d0*/  LDG.E.U16 R7, desc[UR36][R6.64] ;  /* 0x0000002406077981 */ /* 0x001ea2000c1e1500 */
[----:B------:R-:W-:Y:S01]  /*44e0*/  IADD3 R23, PT, PT, R23, 0x80, RZ ;  /* 0x0000008017177810 */ /* 0x000fe20007ffe0ff */
[----:B-1----:R-:W-:-:S05]  /*44f0*/  IMAD.WIDE R4, R0, 0x2, R4 ;  /* 0x0000000200047825 */ /* 0x002fca00078e0204 */
[----:B--2---:R2:W-:Y:S02]  /*4500*/  STG.E.U16 desc[UR36][R4.64], R7 ;  /* 0x0000000704007986 */ /* 0x0045e4000c101524 */
.L_x_26121:
[----:B------:R-:W-:Y:S05]  /*4510*/  BSYNC.RECONVERGENT B6 ;  /* 0x0000000000067941 */ /* 0x000fea0003800200 */
.L_x_26120:
        /* <DEDUP_REMOVED lines=30> */
.L_x_26124:
        /* <DEDUP_REMOVED lines=276> */
.L_x_26125:
[----:B------:R-:W0:Y:S08]  /*5840*/  LDC.64 R4, c[0x0][0x580] ;  /* 0x00016000ff047b82 */ /* 0x000e300000000a00 */
[----:B------:R-:W1:Y:S01]  /*5850*/  LDC.64 R2, c[0x0][0x730] ;  /* 0x0001cc00ff027b82 */ /* 0x000e620000000a00 */
[----:B0-----:R-:W2:Y:S01]  /*5860*/  LDG.E.U16 R5, desc[UR36][R4.64] ;  /* 0x0000002404057981 */ /* 0x001ea2000c1e1500 */
[----:B-1----:R-:W-:-:S05]  /*5870*/  IMAD.WIDE R2, R0, 0x2, R2 ;  /* 0x0000000200027825 */ /* 0x002fca00078e0202 */
[----:B--2---:R-:W-:Y:S01]  /*5880*/  STG.E.U16 desc[UR36][R2.64], R5 ;  /* 0x0000000502007986 */ /* 0x004fe2000c101524 */
[----:B------:R-:W-:Y:S05]  /*5890*/  EXIT ;  /* 0x000000000000794d */ /* 0x000fea0003800000 */
.L_x_26100:
        /* <DEDUP_REMOVED lines=31> */
.L_x_26128:
        /* <DEDUP_REMOVED lines=12> */
.L_x_26127:
[----:B------:R-:W-:Y:S05]  /*5b50*/  BSYNC.RECONVERGENT B6 ;  /* 0x0000000000067941 */ /* 0x000fea0003800200 */
.L_x_26126:
        /* <DEDUP_REMOVED lines=31> */
.L_x_26131:
        /* <DEDUP_REMOVED lines=12> */
.L_x_26130:
[----:B------:R-:W-:Y:S05]  /*5e10*/  BSYNC.RECONVERGENT B6 ;  /* 0x0000000000067941 */ /* 0x000fea0003800200 */
.L_x_26129:
        /* <DEDUP_REMOVED lines=31> */
.L_x_26134:
        /* <DEDUP_REMOVED lines=12> */
.L_x_26133:
[----:B------:R-:W-:Y:S05]  /*60d0*/  BSYNC.RECONVERGENT B6 ;  /* 0x0000000000067941 */ /* 0x000fea0003800200 */
.L_x_26132:
        /* <DEDUP_REMOVED lines=30> */
.L_x_26135:
        /* <DEDUP_REMOVED lines=12> */
.L_x_26099:
        /* <DEDUP_REMOVED lines=310> */
.L_x_26140:
        /* <DEDUP_REMOVED lines=29> */
.L_x_26142:
[----:B------:R-:W-:Y:S05]  /*78b0*/  BSYNC.RECONVERGENT B6 ;  /* 0x0000000000067941 */ /* 0x000fea0003800200 */
.L_x_26141:
[----:B------:R-:W0:Y:S02]  /*78c0*/  LDCU.64 UR4, c[0x0][0x580] ;  /* 0x0000b000ff0477ac */ /* 0x000e240008000a00 */
[----:B0-----:R-:W-:-:S05]  /*78d0*/  IADD3 R2, P0, PT, R17, UR4, RZ ;  /* 0x0000000411027c10 */ /* 0x001fca000ff1e0ff */
[----:B------:R-:W-:-:S06]  /*78e0*/  IMAD.X R3, RZ, RZ, UR5, P0 ;  /* 0x00000005ff037e24 */ /* 0x000fcc00080e06ff */
[----:B------:R-:W2:Y:S01]  /*78f0*/  LDG.E.U16 R3, desc[UR36][R2.64] ;  /* 0x0000002402037981 */ /* 0x000ea2000c1e1500 */
[----:B------:R-:W2:Y:S01]  /*7900*/  LDC.64 R4, c[0x0][0x730] ;  /* 0x0001cc00ff047b82 */ /* 0x000ea20000000a00 */
[----:B------:R-:W-:Y:S02]  /*7910*/  IADD3 R23, PT, PT, R23, 0x80, RZ ;  /* 0x0000008017177810 */ /* 0x000fe40007ffe0ff */
[----:B--2---:R0:W-:Y:S05]  /*7920*/  STG.E.U16 desc[UR36][R4.64], R3 ;  /* 0x0000000304007986 */ /* 0x0041ea000c101524 */
.L_x_26139:
[----:B------:R-:W-:Y:S05]  /*7930*/  BSYNC.RECONVERGENT B7 ;  /* 0x0000000000077941 */ /* 0x000fea0003800200 */
.L_x_26138:
        /* <DEDUP_REMOVED lines=302> */
.L_x_26145:
        /* <DEDUP_REMOVED lines=29> */
.L_x_26147:
[----:B------:R-:W-:Y:S05]  /*8df0*/  BSYNC.RECONVERGENT B6 ;  /* 0x0000000000067941 */ /* 0x000fea0003800200 */
.L_x_26146:
[----:B------:R-:W0:Y:S02]  /*8e00*/  LDCU.64 UR4, c[0x0][0x580] ;  /* 0x0000b000ff0477ac */ /* 0x000e240008000a00 */
[----:B0-----:R-:W-:-:S04]  /*8e10*/  IADD3 R2, P0, PT, R17, UR4, RZ ;  /* 0x0000000411027c10 */ /* 0x001fc8000ff1e0ff */
[----:B------:R-:W-:-:S06]  /*8e20*/  IADD3.X R3, PT, PT, RZ, UR5, RZ, P0, !PT ;  /* 0x00000005ff037c10 */ /* 0x000fcc00087fe4ff */
[----:B------:R-:W2:Y:S01]  /*8e30*/  LDG.E.U16 R3, desc[UR36][R2.64] ;  /* 0x0000002402037981 */ /* 0x000ea2000c1e1500 */
[----:B------:R-:W2:Y:S01]  /*8e40*/  LDC.64 R4, c[0x0][0x730] ;  /* 0x0001cc00ff047b82 */ /* 0x000ea20000000a00 */
[----:B------:R-:W-:Y:S02]  /*8e50*/  VIADD R23, R23, 0x80 ;  /* 0x0000008017177836 */ /* 0x000fe40000000000 */
[----:B--2---:R1:W-:Y:S05]  /*8e60*/  STG.E.U16 desc[UR36][R4.64], R3 ;  /* 0x0000000304007986 */ /* 0x0043ea000c101524 */
.L_x_26144:
[----:B------:R-:W-:Y:S05]  /*8e70*/  BSYNC.RECONVERGENT B7 ;  /* 0x0000000000077941 */ /* 0x000fea0003800200 */
.L_x_26143:
        /* <DEDUP_REMOVED lines=302> */
.L_x_26150:
        /* <DEDUP_REMOVED lines=29> */
.L_x_26152:
[----:B------:R-:W-:Y:S05]  /*a330*/  BSYNC.RECONVERGENT B6 ;  /* 0x0000000000067941 */ /* 0x000fea0003800200 */
.L_x_26151:
[----:B------:R-:W0:Y:S02]  /*a340*/  LDCU.64 UR4, c[0x0][0x580] ;  /* 0x0000b000ff0477ac */ /* 0x000e240008000a00 */
[----:B0-----:R-:W-:-:S04]  /*a350*/  IADD3 R2, P0, PT, R17, UR4, RZ ;  /* 0x0000000411027c10 */ /* 0x001fc8000ff1e0ff */
[----:B------:R-:W-:-:S06]  /*a360*/  IADD3.X R3, PT, PT, RZ, UR5, RZ, P0, !PT ;  /* 0x00000005ff037c10 */ /* 0x000fcc00087fe4ff */
[----:B------:R-:W2:Y:S01]  /*a370*/  LDG.E.U16 R3, desc[UR36][R2.64] ;  /* 0x0000002402037981 */ /* 0x000ea2000c1e1500 */
[----:B------:R-:W2:Y:S01]  /*a380*/  LDC.64 R4, c[0x0][0x730] ;  /* 0x0001cc00ff047b82 */ /* 0x000ea20000000a00 */
[----:B------:R-:W-:Y:S02]  /*a390*/  IADD3 R23, PT, PT, R23, 0x80, RZ ;  /* 0x0000008017177810 */ /* 0x000fe40007ffe0ff */
[----:B--2---:R2:W-:Y:S05]  /*a3a0*/  STG.E.U16 desc[UR36][R4.64], R3 ;  /* 0x0000000304007986 */ /* 0x0045ea000c101524 */
.L_x_26149:
[----:B------:R-:W-:Y:S05]  /*a3b0*/  BSYNC.RECONVERGENT B7 ;  /* 0x0000000000077941 */ /* 0x000fea0003800200 */
.L_x_26148:
        /* <DEDUP_REMOVED lines=301> */
.L_x_26153:
        /* <DEDUP_REMOVED lines=31> */
.L_x_26155:
[----:B------:R-:W-:Y:S05]  /*b880*/  BSYNC.RECONVERGENT B6 ;  /* 0x0000000000067941 */ /* 0x000fea0003800200 */
.L_x_26154:
[----:B------:R-:W2:Y:S01]  /*b890*/  LDG.E.U16 R17, desc[UR36][R16.64] ;  /* 0x0000002410117981 */ /* 0x000ea2000c1e1500 */
[----:B------:R-:W2:Y:S03]  /*b8a0*/  LDC.64 R2, c[0x0][0x730] ;  /* 0x0001cc00ff027b82 */ /* 0x000ea60000000a00 */
[----:B--2---:R-:W-:Y:S01]  /*b8b0*/  STG.E.U16 desc[UR36][R2.64], R17 ;  /* 0x0000001102007986 */ /* 0x004fe2000c101524 */
[----:B------:R-:W-:Y:S05]  /*b8c0*/  EXIT ;  /* 0x000000000000794d */ /* 0x000fea0003800000 */
.L_x_26137:
        /* <DEDUP_REMOVED lines=308> */
.L_x_26158:
        /* <DEDUP_REMOVED lines=29> */
.L_x_26160:
[----:B------:R-:W-:Y:S05]  /*cde0*/  BSYNC.RECONVERGENT B6 ;  /* 0x0000000000067941 */ /* 0x000fea0003800200 */
.L_x_26159:
        /* <DEDUP_REMOVED lines=276> */
.L_x_26161:
        /* <DEDUP_REMOVED lines=8> */
.L_x_26157:
[----:B------:R-:W-:Y:S05]  /*dfb0*/  BSYNC.RECONVERGENT B7 ;  /* 0x0000000000077941 */ /* 0x000fea0003800200 */
.L_x_26156:
        /* <DEDUP_REMOVED lines=303> */
.L_x_26164:
        /* <DEDUP_REMOVED lines=29> */
.L_x_26166:
[----:B------:R-:W-:Y:S05]  /*f480*/  BSYNC.RECONVERGENT B6 ;  /* 0x0000000000067941 */ /* 0x000fea0003800200 */
.L_x_26165:
        /* <DEDUP_REMOVED lines=276> */
.L_x_26167:
        /* <DEDUP_REMOVED lines=8> */
.L_x_26163:
[----:B------:R-:W-:Y:S05]  /*10650*/  BSYNC.RECONVERGENT B7 ;  /* 0x0000000000077941 */ /* 0x000fea0003800200 */
.L_x_26162:
        /* <DEDUP_REMOVED lines=303> */
.L_x_26170:
        /* <DEDUP_REMOVED lines=29> */
.L_x_26172:
[----:B------:R-:W-:Y:S05]  /*11b20*/  BSYNC.RECONVERGENT B6 ;  /* 0x0000000000067941 */ /* 0x000fea0003800200 */
.L_x_26171:
        /* <DEDUP_REMOVED lines=276> */
.L_x_26173:
        /* <DEDUP_REMOVED lines=8> */
.L_x_26169:
[----:B------:R-:W-:Y:S05]  /*12cf0*/  BSYNC.RECONVERGENT B7 ;  /* 0x0000000000077941 */ /* 0x000fea0003800200 */
.L_x_26168:
        /* <DEDUP_REMOVED lines=302> */
.L_x_26174:
        /* <DEDUP_REMOVED lines=31> */
.L_x_26176:
[----:B------:R-:W-:Y:S05]  /*141d0*/  BSYNC.RECONVERGENT B6 ;  /* 0x0000000000067941 */ /* 0x000fea0003800200 */
.L_x_26175:
        /* <DEDUP_REMOVED lines=276> */
.L_x_26177:
[----:B------:R-:W2:Y:S01]  /*15320*/  LDG.E.U16 R19, desc[UR36][R18.64] ;  /* 0x0000002412137981 */ /* 0x000ea2000c1e1500 */
[----:B------:R-:W0:Y:S02]  /*15330*/  LDC.64 R2, c[0x0][0x730] ;  /* 0x0001cc00ff027b82 */ /* 0x000e240000000a00 */
[----:B0-----:R-:W-:-:S05]  /*15340*/  IMAD.WIDE R2, R0, 0x2, R2 ;  /* 0x0000000200027825 */ /* 0x001fca00078e0202 */
[----:B--2---:R-:W-:Y:S01]  /*15350*/  STG.E.U16 desc[UR36][R2.64], R19 ;  /* 0x0000001302007986 */ /* 0x004fe2000c101524 */
[----:B------:R-:W-:Y:S05]  /*15360*/  EXIT ;  /* 0x000000000000794d */ /* 0x000fea0003800000 */
.L_x_26136:
        /* <DEDUP_REMOVED lines=305> */
.L_x_26180:
        /* <DEDUP_REMOVED lines=29> */
.L_x_26182:
[----:B------:R-:W-:Y:S05]  /*16850*/  BSYNC.RECONVERGENT B6 ;  /* 0x0000000000067941 */ /* 0x000fea0003800200 */
.L_x_26181:
        /* <DEDUP_REMOVED lines=14> */
.L_x_26179:
[----:B------:R-:W-:Y:S05]  /*16940*/  BSYNC.RECONVERGENT B7 ;  /* 0x0000000000077941 */ /* 0x000fea0003800200 */
.L_x_26178:
        /* <DEDUP_REMOVED lines=302> */
.L_x_26185:
        /* <DEDUP_REMOVED lines=29> */
.L_x_26187:
[----:B------:R-:W-:Y:S05]  /*17e00*/  BSYNC.RECONVERGENT B6 ;  /* 0x0000000000067941 */ /* 0x000fea0003800200 */
.L_x_26186:
        /* <DEDUP_REMOVED lines=14> */
.L_x_26184:
[----:B------:R-:W-:Y:S05]  /*17ef0*/  BSYNC.RECONVERGENT B7 ;  /* 0x0000000000077941 */ /* 0x000fea0003800200 */
.L_x_26183:
        /* <DEDUP_REMOVED lines=302> */
.L_x_26190:
        /* <DEDUP_REMOVED lines=29> */
.L_x_26192:
[----:B------:R-:W-:Y:S05]  /*193b0*/  BSYNC.RECONVERGENT B6 ;  /* 0x0000000000067941 */ /* 0x000fea0003800200 */
.L_x_26191:
        /* <DEDUP_REMOVED lines=14> */
.L_x_26189:
[----:B------:R-:W-:Y:S05]  /*194a0*/  BSYNC.RECONVERGENT B7 ;  /* 0x0000000000077941 */ /* 0x000fea0003800200 */
.L_x_26188:
        /* <DEDUP_REMOVED lines=301> */
.L_x_26193:
        /* <DEDUP_REMOVED lines=31> */
.L_x_26195:
[----:B------:R-:W-:Y:S05]  /*1a970*/  BSYNC.RECONVERGENT B6 ;  /* 0x0000000000067941 */ /* 0x000fea0003800200 */
.L_x_26194:
        /* <DEDUP_REMOVED lines=11> */
.L_x_26196:
        /* <DEDUP_REMOVED lines=13> */
.L_x_41868:


//--------------------- .text._ZN2at6native24index_elementwise_kernelILi128ELi4EZNS0_20cuda_take_put_kernelIN3c104HalfEiZZZZZNS0_10put_kernelERNS_14TensorIteratorERKNS_10TensorBaseEbENKUlvE_clEvENKUlvE8_clEvENKUlvE_clEvENKUlvE_clEvEUlRS4_iE_EEvS6_S9_RKT1_EUliE_EEvlSG_ --------------------------
	.section	.text._ZN2at6native24index_elementwise_kernelILi128ELi4EZNS0_20cuda_take_put_kernelIN3c104HalfEiZZZZZNS0_10put_kernelERNS_14TensorIteratorERKNS_10TensorBaseEbENKUlvE_clEvENKUlvE8_clEvENKUlvE_clEvENKUlvE_clEvEUlRS4_iE_EEvS6_S9_RKT1_EUliE_EEvlSG_,"ax",@progbits
	.align	128
        .global         _ZN2at6native24index_elementwise_kernelILi128ELi4EZNS0_20cuda_take_put_kernelIN3c104HalfEiZZZZZNS0_10put_kernelERNS_14TensorIteratorERKNS_10TensorBaseEbENKUlvE_clEvENKUlvE8_clEvENKUlvE_clEvENKUlvE_clEvEUlRS4_iE_EEvS6_S9_RKT1_EUliE_EEvlSG_
        .type           _ZN2at6native24index_elementwise_kernelILi128ELi4EZNS0_20cuda_take_put_kernelIN3c104HalfEiZZZZZNS0_10put_kernelERNS_14TensorIteratorERKNS_10TensorBaseEbENKUlvE_clEvENKUlvE8_clEvENKUlvE_clEvENKUlvE_clEvEUlRS4_iE_EEvS6_S9_RKT1_EUliE_EEvlSG_,@function
        .size           _ZN2at6native24index_elementwise_kernelILi128ELi4EZNS0_20cuda_take_put_kernelIN3c104HalfEiZZZZZNS0_10put_kernelERNS_14TensorIteratorERKNS_10TensorBaseEbENKUlvE_clEvENKUlvE8_clEvENKUlvE_clEvENKUlvE_clEvEUlRS4_iE_EEvS6_S9_RKT1_EUliE_EEvlSG_,(.L_x_41869 - _ZN2at6native24index_elementwise_kernelILi128ELi4EZNS0_20cuda_take_put_kernelIN3c104HalfEiZZZZZNS0_10put_kernelERNS_14TensorIteratorERKNS_10TensorBaseEbENKUlvE_clEvENKUlvE8_clEvENKUlvE_clEvENKUlvE_clEvEUlRS4_iE_EEvS6_S9_RKT1_EUliE_EEvlSG_)
        .other          _ZN2at6native24index_elementwise_kernelILi128ELi4EZNS0_20cuda_take_put_kernelIN3c104HalfEiZZZZZNS0_10put_kernelERNS_14TensorIteratorERKNS_10TensorBaseEbENKUlvE_clEvENKUlvE8_clEvENKUlvE_clEvENKUlvE_clEvEUlRS4_iE_EEvS6_S9_RKT1_EUliE_EEvlSG_,@"STO_CUDA_ENTRY STV_DEFAULT"
_ZN2at6native24index_elementwise_kernelILi128ELi4EZNS0_20cuda_take_put_kernelIN3c104HalfEiZZZZZNS0_10put_kernelERNS_14TensorIteratorERKNS_10TensorBaseEbENKUlvE_clEvENKUlvE8_clEvENKUlvE_clEvENKUlvE_clEvEUlRS4_iE_EEvS6_S9_RKT1_EUliE_EEvlSG_:
.text._ZN2at6native24index_elementwise_kernelILi128ELi4EZNS0_20cuda_take_put_kernelIN3c104HalfEiZZZZZNS0_10put_kernelERNS_14TensorIteratorERKNS_10TensorBaseEbENKUlvE_clEvENKUlvE8_clEvENKUlvE_clEvENKUlvE_clEvEUlRS4_iE_EEvS6_S9_RKT1_EUliE_EEvlSG_:
        /* <DEDUP_REMOVED lines=324> */
.L_x_26199:
        /* <DEDUP_REMOVED lines=29> */
.L_x_26201:
[----:B------:R-:W-:Y:S05]  /*1610*/  BSYNC.RECONVERGENT B6 ;  /* 0x0000000000067941 */ /* 0x000fea0003800200 */
.L_x_26200:
        /* <DEDUP_REMOVED lines=16> */
[----:B------:R-:W-:-:S05]  /*1720*/  IADD3 R3, PT, PT, -R5, RZ, RZ ;  /* 0x000000ff05037210 */ /* 0x000fca0007ffe1ff */
        /* <DEDUP_REMOVED lines=264> */
.L_x_26202:
        /* <DEDUP_REMOVED lines=12> */
[----:B-----5:R-:W-:-:S05]  /*2870*/  PRMT R7, R3, 0x5410, RZ ;  /* 0x0000541003077816 */ /* 0x020fca00000000ff */
[----:B------:R0:W-:Y:S01]  /*2880*/  ATOM.E.ADD.F16x2.RN.STRONG.GPU P0, RZ, desc[UR36][R4.64], R7 ;  /* 0x8000000704ff79a2 */ /* 0x0001e2000c10e124 */
[----:B------:R-:W-:Y:S04]  /*2890*/  BSSY.RECONVERGENT B1, `(.L_x_26205) ;  /* 0x000000f000017945 */ /* 0x000fe80003800200 */
[----:B0-----:R-:W-:Y:S05]  /*28a0*/  @P0 BRA `(.L_x_26206) ;  /* 0x0000000000340947 */ /* 0x001fea0003800000 */
[----:B------:R-:W0:Y:S02]  /*28b0*/  QSPC.E.S P0, RZ, [R4] ;  /* 0x0000000004ff73aa */ /* 0x000e240000000500 */
[----:B0-----:R-:W-:Y:S05]  /*28c0*/  @!P0 BRA `(.L_x_26207) ;  /* 0x0000000000208947 */ /* 0x001fea0003800000 */
[----:B------:R-:W-:-:S07]  /*28d0*/  MOV R6, R4 ;  /* 0x0000000400067202 */ /* 0x000fce0000000f00 */
.L_x_26208:
[----:B------:R-:W0:Y:S02]  /*28e0*/  LDS R4, [R6] ;  /* 0x0000000006047984 */ /* 0x000e240000000800 */
[C---:B0-----:R-:W-:Y:S02]  /*28f0*/  HADD2 R0, R4.reuse.H1_H1, RZ.H0_H0 ;  /* 0x200000ff04007230 */ /* 0x041fe40000000c00 */
[----:B------:R-:W-:-:S05]  /*2900*/  HADD2 R5, R4.H0_H0, R3.H0_H0 ;  /* 0x2000000304057230 */ /* 0x000fca0000000800 */
[----:B------:R-:W-:-:S05]  /*2910*/  PRMT R5, R5, 0x5410, R0 ;  /* 0x0000541005057816 */ /* 0x000fca0000000000 */
[----:B------:R-:W0:Y:S02]  /*2920*/  ATOMS.CAST.SPIN P0, [R6], R4, R5 ;  /* 0x000000040600758d */ /* 0x000e240001800005 */
[----:B0-----:R-:W-:Y:S05]  /*2930*/  @!P0 BRA `(.L_x_26208) ;  /* 0xfffffffc00e88947 */ /* 0x001fea000383ffff */
[----:B------:R-:W-:Y:S05]  /*2940*/  BRA `(.L_x_26206) ;  /* 0x00000000000c7947 */ /* 0x000fea0003800000 */
.L_x_26207:
[----:B------:R-:W2:Y:S02]  /*2950*/  LD.E R0, desc[UR36][R4.64] ;  /* 0x0000002404007980 */ /* 0x000ea4000c101900 */
[----:B--2---:R-:W-:-:S05]  /*2960*/  IMAD.IADD R3, R7, 0x1, R0 ;  /* 0x0000000107037824 */ /* 0x004fca00078e0200 */
[----:B------:R0:W-:Y:S02]  /*2970*/  ST.E desc[UR36][R4.64], R3 ;  /* 0x0000000304007985 */ /* 0x0001e4000c101924 */
.L_x_26206:
[----:B------:R-:W-:Y:S05]  /*2980*/  BSYNC.RECONVERGENT B1 ;  /* 0x0000000000017941 */ /* 0x000fea0003800200 */
.L_x_26205:
[----:B------:R-:W-:Y:S05]  /*2990*/  BRA `(.L_x_26209) ;  /* 0x0000000000887947 */ /* 0x000fea0003800000 */
.L_x_26204:
[----:B------:R-:W-:-:S04]  /*29a0*/  ISETP.NE.U32.AND P0, PT, R8, RZ, PT ;  /* 0x000000ff0800720c */ /* 0x000fc80003f05070 */
[----:B------:R-:W-:-:S04]  /*29b0*/  ISETP.NE.AND.EX P0, PT, RZ, RZ, PT, P0 ;  /* 0x000000ffff00720c */ /* 0x000fc80003f05300 */
[----:B------:R-:W-:-:S13]  /*29c0*/  ISETP.LT.OR P0, PT, R0, 0x1, !P0 ;  /* 0x000000010000780c */ /* 0x000fda0004701670 */
[----:B------:R-:W-:Y:S05]  /*29d0*/  @P0 BRA `(.L_x_26210) ;  /* 0x0000000000440947 */ /* 0x000fea0003800000 */
[----:B-----5:R-:W-:-:S05]  /*29e0*/  PRMT R7, RZ, 0x5410, R3 ;  /* 0x00005410ff077816 */ /* 0x020fca0000000003 */
[----:B------:R0:W-:Y:S02]  /*29f0*/  ATOM.E.ADD.F16x2.RN.STRONG.GPU P0, RZ, desc[UR36][R4.64+-0x2], R7 ;  /* 0xfffffe0704ff79a2 */ /* 0x0001e4000c10e124 */
[----:B0-----:R-:W-:Y:S05]  /*2a00*/  @P0 BRA `(.L_x_26209) ;  /* 0x00000000006c0947 */ /* 0x001fea0003800000 */
[----:B------:R-:W0:Y:S02]  /*2a10*/  QSPC.E.S P0, RZ, [R4+-0x2] ;  /* 0xfffffe0004ff73aa */ /* 0x000e240000000500 */
[----:B0-----:R-:W-:Y:S05]  /*2a20*/  @!P0 BRA `(.L_x_26211) ;  /* 0x0000000000208947 */ /* 0x001fea0003800000 */
[----:B------:R-:W-:-:S07]  /*2a30*/  MOV R6, R4 ;  /* 0x0000000400067202 */ /* 0x000fce0000000f00 */
.L_x_26212:
[----:B------:R-:W0:Y:S02]  /*2a40*/  LDS R4, [R6+-0x2] ;  /* 0xfffffe0006047984 */ /* 0x000e240000000800 */
[C---:B0-----:R-:W-:Y:S02]  /*2a50*/  HADD2 R0, R4.reuse.H1_H1, R3.H0_H0 ;  /* 0x2000000304007230 */ /* 0x041fe40000000c00 */
[----:B------:R-:W-:-:S05]  /*2a60*/  HADD2 R5, R4.H0_H0, RZ.H0_H0 ;  /* 0x200000ff04057230 */ /* 0x000fca0000000800 */
[----:B------:R-:W-:-:S05]  /*2a70*/  PRMT R5, R5, 0x5410, R0 ;  /* 0x0000541005057816 */ /* 0x000fca0000000000 */
[----:B------:R-:W0:Y:S02]  /*2a80*/  ATOMS.CAST.SPIN P0, [R6+-0x2], R4, R5 ;  /* 0xfffffe040600758d */ /* 0x000e240001800005 */
[----:B0-----:R-:W-:Y:S05]  /*2a90*/  @!P0 BRA `(.L_x_26212) ;  /* 0xfffffffc00e88947 */ /* 0x001fea000383ffff */
[----:B------:R-:W-:Y:S05]  /*2aa0*/  BRA `(.L_x_26209) ;  /* 0x0000000000447947 */ /* 0x000fea0003800000 */
.L_x_26211:
[----:B------:R-:W2:Y:S02]  /*2ab0*/  LD.E R0, desc[UR36][R4.64+-0x2] ;  /* 0xfffffe2404007980 */ /* 0x000ea4000c101900 */
[----:B--2---:R-:W-:-:S05]  /*2ac0*/  IADD3 R3, PT, PT, R7, R0, RZ ;  /* 0x0000000007037210 */ /* 0x004fca0007ffe0ff */
[----:B------:R0:W-:Y:S01]  /*2ad0*/  ST.E desc[UR36][R4.64+-0x2], R3 ;  /* 0xfffffe0304007985 */ /* 0x0001e2000c101924 */
[----:B------:R-:W-:Y:S05]  /*2ae0*/  BRA `(.L_x_26209) ;  /* 0x0000000000347947 */ /* 0x000fea0003800000 */
.L_x_26210:
[C---:B------:R-:W-:Y:S02]  /*2af0*/  LOP3.LUT R6, R4.reuse, 0xfffffffd, RZ, 0xc0, !PT ;  /* 0xfffffffd04067812 */ /* 0x040fe400078ec0ff */
[----:B------:R-:W-:Y:S02]  /*2b00*/  MOV R7, R5 ;  /* 0x0000000500077202 */ /* 0x000fe40000000f00 */
[----:B------:R-:W-:-:S03]  /*2b10*/  LOP3.LUT R0, R4, 0x2, RZ, 0xc0, !PT ;  /* 0x0000000204007812 */ /* 0x000fc600078ec0ff */
[----:B------:R0:W5:Y:S01]  /*2b20*/  LD.E R9, desc[UR36][R6.64] ;  /* 0x0000002406097980 */ /* 0x000162000c101900 */
[----:B------:R-:W-:Y:S01]  /*2b30*/  ISETP.EQ.U32.AND P0, PT, R0, RZ, PT ;  /* 0x000000ff0000720c */ /* 0x000fe20003f02070 */
[----:B------:R-:W-:-:S05]  /*2b40*/  IMAD.MOV.U32 R0, RZ, RZ, 0x3254 ;  /* 0x00003254ff007424 */ /* 0x000fca00078e00ff */
[----:B------:R-:W-:-:S07]  /*2b50*/  SEL R8, R0, 0x7610, P0 ;  /* 0x0000761000087807 */ /* 0x000fce0000000000 */
.L_x_26213:
[----:B-----5:R-:W-:-:S05]  /*2b60*/  HADD2 R0, R9, R3.H0_H0 ;  /* 0x2000000309007230 */ /* 0x020fca0000000000 */
[----:B------:R-:W-:-:S05]  /*2b70*/  PRMT R11, R9, R8, R0 ;  /* 0x00000008090b7216 */ /* 0x000fca0000000000 */
[----:B------:R-:W2:Y:S02]  /*2b80*/  ATOM.E.CAS.STRONG.GPU PT, R0, [R6], R9, R11 ;  /* 0x000000090600738b */ /* 0x000ea400001ee10b */
[----:B--2---:R-:W-:Y:S02]  /*2b90*/  ISETP.NE.U32.AND P0, PT, R0, R9, PT ;  /* 0x000000090000720c */ /* 0x004fe40003f05070 */
[----:B------:R-:W-:-:S11]  /*2ba0*/  MOV R9, R0 ;  /* 0x0000000000097202 */ /* 0x000fd60000000f00 */
[----:B------:R-:W-:Y:S05]  /*2bb0*/  @P0 BRA `(.L_x_26213) ;  /* 0xfffffffc00e80947 */ /* 0x000fea000383ffff */
.L_x_26209:
[----:B------:R-:W-:Y:S05]  /*2bc0*/  BSYNC.RECONVERGENT B0 ;  /* 0x0000000000007941 */ /* 0x000fea0003800200 */
.L_x_26203:
[----:B------:R-:W-:-:S07]  /*2bd0*/  IADD3 R23, PT, PT, R23, 0x80, RZ ;  /* 0x0000008017177810 */ /* 0x000fce0007ffe0ff */
.L_x_26198:
[----:B------:R-:W-:Y:S05]  /*2be0*/  BSYNC.RECONVERGENT B7 ;  /* 0x0000000000077941 */ /* 0x000fea0003800200 */
.L_x_26197:
        /* <DEDUP_REMOVED lines=308> */
.L_x_26216:
        /* <DEDUP_REMOVED lines=29> */
.L_x_26218:
[----:B------:R-:W-:Y:S05]  /*4100*/  BSYNC.RECONVERGENT B6 ;  /* 0x0000000000067941 */ /* 0x000fea0003800200 */
.L_x_26217:
        /* <DEDUP_REMOVED lines=16> */
[----:B------:R-:W-:-:S05]  /*4210*/  IADD3 R3, PT, PT, -R5, RZ, RZ ;  /* 0x000000ff05037210 */ /* 0x000fca0007ffe1ff */
        /* <DEDUP_REMOVED lines=264> */
.L_x_26219:
        /* <DEDUP_REMOVED lines=23> */
.L_x_26226:
[----:B------:R-:W0:Y:S02]  /*5410*/  LDS R4, [R6+-0x2] ;  /* 0xfffffe0006047984 */ /* 0x000e240000000800 */
[C---:B0-----:R-:W-:Y:S02]  /*5420*/  HADD2 R0, R4.reuse.H1_H1, R3.H0_H0 ;  /* 0x2000000304007230 */ /* 0x041fe40000000c00 */
[----:B------:R-:W-:-:S05]  /*5430*/  HADD2 R5, R4.H0_H0, RZ.H0_H0 ;  /* 0x200000ff04057230 */ /* 0x000fca0000000800 */
[----:B------:R-:W-:-:S05]  /*5440*/  PRMT R5, R5, 0x5410, R0 ;  /* 0x0000541005057816 */ /* 0x000fca0000000000 */
[----:B------:R-:W0:Y:S02]  /*5450*/  ATOMS.CAST.SPIN P0, [R6+-0x2], R4, R5 ;  /* 0xfffffe040600758d */ /* 0x000e240001800005 */
[----:B0-----:R-:W-:Y:S05]  /*5460*/  @!P0 BRA `(.L_x_26226) ;  /* 0xfffffffc00e88947 */ /* 0x001fea000383ffff */
[----:B------:R-:W-:Y:S05]  /*5470*/  BRA `(.L_x_26224) ;  /* 0x0000000000447947 */ /* 0x000fea0003800000 */
.L_x_26225:
[----:B------:R-:W2:Y:S02]  /*5480*/  LD.E R0, desc[UR36][R4.64+-0x2] ;  /* 0xfffffe2404007980 */ /* 0x000ea4000c101900 */
[----:B--2---:R-:W-:-:S05]  /*5490*/  IADD3 R3, PT, PT, R7, R0, RZ ;  /* 0x0000000007037210 */ /* 0x004fca0007ffe0ff */
[----:B------:R0:W-:Y:S01]  /*54a0*/  ST.E desc[UR36][R4.64+-0x2], R3 ;  /* 0xfffffe0304007985 */ /* 0x0001e2000c101924 */
[----:B------:R-:W-:Y:S05]  /*54b0*/  BRA `(.L_x_26224) ;  /* 0x0000000000347947 */ /* 0x000fea0003800000 */
.L_x_26223:
[C---:B------:R-:W-:Y:S01]  /*54c0*/  LOP3.LUT R6, R4.reuse, 0xfffffffd, RZ, 0xc0, !PT ;  /* 0xfffffffd04067812 */ /* 0x040fe200078ec0ff */
[----:B------:R-:W-:Y:S01]  /*54d0*/  IMAD.MOV.U32 R8, RZ, RZ, 0x3254 ;  /* 0x00003254ff087424 */ /* 0x000fe200078e00ff */
[----:B------:R-:W-:Y:S02]  /*54e0*/  MOV R7, R5 ;  /* 0x0000000500077202 */ /* 0x000fe40000000f00 */
[----:B------:R-:W-:-:S03]  /*54f0*/  LOP3.LUT R0, R4, 0x2, RZ, 0xc0, !PT ;  /* 0x0000000204007812 */ /* 0x000fc600078ec0ff */
[----:B------:R0:W5:Y:S01]  /*5500*/  LD.E R9, desc[UR36][R6.64] ;  /* 0x0000002406097980 */ /* 0x000162000c101900 */
[----:B------:R-:W-:-:S04]  /*5510*/  ISETP.EQ.U32.AND P0, PT, R0, RZ, PT ;  /* 0x000000ff0000720c */ /* 0x000fc80003f02070 */
[----:B------:R-:W-:-:S09]  /*5520*/  SEL R8, R8, 0x7610, P0 ;  /* 0x0000761008087807 */ /* 0x000fd20000000000 */
.L_x_26227:
[----:B-----5:R-:W-:-:S05]  /*5530*/  HADD2 R0, R9, R3.H0_H0 ;  /* 0x2000000309007230 */ /* 0x020fca0000000000 */
[----:B------:R-:W-:-:S05]  /*5540*/  PRMT R11, R9, R8, R0 ;  /* 0x00000008090b7216 */ /* 0x000fca0000000000 */
[----:B------:R-:W2:Y:S02]  /*5550*/  ATOM.E.CAS.STRONG.GPU PT, R0, [R6], R9, R11 ;  /* 0x000000090600738b */ /* 0x000ea400001ee10b */
[----:B--2---:R-:W-:Y:S02]  /*5560*/  ISETP.NE.U32.AND P0, PT, R0, R9, PT ;  /* 0x000000090000720c */ /* 0x004fe40003f05070 */
[----:B------:R-:W-:-:S11]  /*5570*/  MOV R9, R0 ;  /* 0x0000000000097202 */ /* 0x000fd60000000f00 */
[----:B------:R-:W-:Y:S05]  /*5580*/  @P0 BRA `(.L_x_26227) ;  /* 0xfffffffc00e80947 */ /* 0x000fea000383ffff */
.L_x_26224:
[----:B------:R-:W-:Y:S05]  /*5590*/  BSYNC.RECONVERGENT B1 ;  /* 0x0000000000017941 */ /* 0x000fea0003800200 */
.L_x_26222:
[----:B------:R-:W-:Y:S05]  /*55a0*/  BRA `(.L_x_26228) ;  /* 0x0000000000407947 */ /* 0x000fea0003800000 */
.L_x_26221:
[----:B-----5:R-:W-:-:S05]  /*55b0*/  PRMT R7, R3, 0x5410, RZ ;  /* 0x0000541003077816 */ /* 0x020fca00000000ff */
[----:B------:R0:W-:Y:S02]  /*55c0*/  ATOM.E.ADD.F16x2.RN.STRONG.GPU P0, RZ, desc[UR36][R4.64], R7 ;  /* 0x8000000704ff79a2 */ /* 0x0001e4000c10e124 */
[----:B0-----:R-:W-:Y:S05]  /*55d0*/  @P0 BRA `(.L_x_26228) ;  /* 0x0000000000340947 */ /* 0x001fea0003800000 */
[----:B------:R-:W0:Y:S02]  /*55e0*/  QSPC.E.S P0, RZ, [R4] ;  /* 0x0000000004ff73aa */ /* 0x000e240000000500 */
[----:B0-----:R-:W-:Y:S05]  /*55f0*/  @!P0 BRA `(.L_x_26229) ;  /* 0x0000000000208947 */ /* 0x001fea0003800000 */
[----:B------:R-:W-:-:S07]  /*5600*/  MOV R6, R4 ;  /* 0x0000000400067202 */ /* 0x000fce0000000f00 */
.L_x_26230:
[----:B------:R-:W0:Y:S02]  /*5610*/  LDS R4, [R6] ;  /* 0x0000000006047984 */ /* 0x000e240000000800 */
[C---:B0-----:R-:W-:Y:S02]  /*5620*/  HADD2 R0, R4.reuse.H1_H1, RZ.H0_H0 ;  /* 0x200000ff04007230 */ /* 0x041fe40000000c00 */
[----:B------:R-:W-:-:S05]  /*5630*/  HADD2 R5, R4.H0_H0, R3.H0_H0 ;  /* 0x2000000304057230 */ /* 0x000fca0000000800 */
[----:B------:R-:W-:-:S05]  /*5640*/  PRMT R5, R5, 0x5410, R0 ;  /* 0x0000541005057816 */ /* 0x000fca0000000000 */
[----:B------:R-:W0:Y:S02]  /*5650*/  ATOMS.CAST.SPIN P0, [R6], R4, R5 ;  /* 0x000000040600758d */ /* 0x000e240001800005 */
[----:B0-----:R-:W-:Y:S05]  /*5660*/  @!P0 BRA `(.L_x_26230) ;  /* 0xfffffffc00e88947 */ /* 0x001fea000383ffff */
[----:B------:R-:W-:Y:S05]  /*5670*/  BRA `(.L_x_26228) ;  /* 0x00000000000c7947 */ /* 0x000fea0003800000 */
.L_x_26229:
[----:B------:R-:W2:Y:S02]  /*5680*/  LD.E R0, desc[UR36][R4.64] ;  /* 0x0000002404007980 */ /* 0x000ea4000c101900 */
[----:B--2---:R-:W-:-:S05]  /*5690*/  IADD3 R3, PT, PT, R7, R0, RZ ;  /* 0x0000000007037210 */ /* 0x004fca0007ffe0ff */
[----:B------:R0:W-:Y:S02]  /*56a0*/  ST.E desc[UR36][R4.64], R3 ;  /* 0x0000000304007985 */ /* 0x0001e4000c101924 */
.L_x_26228:
[----:B------:R-:W-:Y:S05]  /*56b0*/  BSYNC.RECONVERGENT B0 ;  /* 0x0000000000007941 */ /* 0x000fea0003800200 */
.L_x_26220:
[----:B------:R-:W-:-:S07]  /*56c0*/  VIADD R23, R23, 0x80 ;  /* 0x0000008017177836 */ /* 0x000fce0000000000 */
.L_x_26215:
[----:B------:R-:W-:Y:S05]  /*56d0*/  BSYNC.RECONVERGENT B7 ;  /* 0x0000000000077941 */ /* 0x000fea0003800200 */
.L_x_26214:
        /* <DEDUP_REMOVED lines=308> */
.L_x_26233:
        /* <DEDUP_REMOVED lines=29> */
.L_x_26235:
[----:B------:R-:W-:Y:S05]  /*6bf0*/  BSYNC.RECONVERGENT B6 ;  /* 0x0000000000067941 */ /* 0x000fea0003800200 */
.L_x_26234:
        /* <DEDUP_REMOVED lines=281> */
.L_x_26236:
        /* <DEDUP_REMOVED lines=23> */
.L_x_26243:
[----:B------:R-:W0:Y:S02]  /*7f00*/  LDS R4, [R6+-0x2] ;  /* 0xfffffe0006047984 */ /* 0x000e240000000800 */
[C---:B0-----:R-:W-:Y:S02]  /*7f10*/  HADD2 R0, R4.reuse.H1_H1, R3.H0_H0 ;  /* 0x2000000304007230 */ /* 0x041fe40000000c00 */
[----:B------:R-:W-:-:S05]  /*7f20*/  HADD2 R5, R4.H0_H0, RZ.H0_H0 ;  /* 0x200000ff04057230 */ /* 0x000fca0000000800 */
[----:B------:R-:W-:-:S05]  /*7f30*/  PRMT R5, R5, 0x5410, R0 ;  /* 0x0000541005057816 */ /* 0x000fca0000000000 */
[----:B------:R-:W0:Y:S02]  /*7f40*/  ATOMS.CAST.SPIN P0, [R6+-0x2], R4, R5 ;  /* 0xfffffe040600758d */ /* 0x000e240001800005 */
[----:B0-----:R-:W-:Y:S05]  /*7f50*/  @!P0 BRA `(.L_x_26243) ;  /* 0xfffffffc00e88947 */ /* 0x001fea000383ffff */
[----:B------:R-:W-:Y:S05]  /*7f60*/  BRA `(.L_x_26241) ;  /* 0x0000000000447947 */ /* 0x000fea0003800000 */
.L_x_26242:
[----:B------:R-:W2:Y:S02]  /*7f70*/  LD.E R0, desc[UR36][R4.64+-0x2] ;  /* 0xfffffe2404007980 */ /* 0x000ea4000c101900 */
[----:B--2---:R-:W-:-:S05]  /*7f80*/  IADD3 R3, PT, PT, R7, R0, RZ ;  /* 0x0000000007037210 */ /* 0x004fca0007ffe0ff */
[----:B------:R1:W-:Y:S01]  /*7f90*/  ST.E desc[UR36][R4.64+-0x2], R3 ;  /* 0xfffffe0304007985 */ /* 0x0003e2000c101924 */
[----:B------:R-:W-:Y:S05]  /*7fa0*/  BRA `(.L_x_26241) ;  /* 0x0000000000347947 */ /* 0x000fea0003800000 */
.L_x_26240:
[C---:B------:R-:W-:Y:S01]  /*7fb0*/  LOP3.LUT R6, R4.reuse, 0xfffffffd, RZ, 0xc0, !PT ;  /* 0xfffffffd04067812 */ /* 0x040fe200078ec0ff */
[----:B------:R-:W-:Y:S01]  /*7fc0*/  IMAD.MOV.U32 R8, RZ, RZ, 0x3254 ;  /* 0x00003254ff087424 */ /* 0x000fe200078e00ff */
[----:B------:R-:W-:Y:S02]  /*7fd0*/  MOV R7, R5 ;  /* 0x0000000500077202 */ /* 0x000fe40000000f00 */
[----:B------:R-:W-:-:S03]  /*7fe0*/  LOP3.LUT R0, R4, 0x2, RZ, 0xc0, !PT ;  /* 0x0000000204007812 */ /* 0x000fc600078ec0ff */
[----:B------:R0:W5:Y:S01]  /*7ff0*/  LD.E R9, desc[UR36][R6.64] ;  /* 0x0000002406097980 */ /* 0x000162000c101900 */
[----:B------:R-:W-:-:S04]  /*8000*/  ISETP.EQ.U32.AND P0, PT, R0, RZ, PT ;  /* 0x000000ff0000720c */ /* 0x000fc80003f02070 */
[----:B------:R-:W-:-:S09]  /*8010*/  SEL R8, R8, 0x7610, P0 ;  /* 0x0000761008087807 */ /* 0x000fd20000000000 */
.L_x_26244:
[----:B-----5:R-:W-:-:S05]  /*8020*/  HADD2 R0, R9, R3.H0_H0 ;  /* 0x2000000309007230 */ /* 0x020fca0000000000 */
[----:B------:R-:W-:-:S05]  /*8030*/  PRMT R11, R9, R8, R0 ;  /* 0x00000008090b7216 */ /* 0x000fca0000000000 */
[----:B------:R-:W2:Y:S02]  /*8040*/  ATOM.E.CAS.STRONG.GPU PT, R0, [R6], R9, R11 ;  /* 0x000000090600738b */ /* 0x000ea400001ee10b */
[----:B--2---:R-:W-:Y:S02]  /*8050*/  ISETP.NE.U32.AND P0, PT, R0, R9, PT ;  /* 0x000000090000720c */ /* 0x004fe40003f05070 */
[----:B------:R-:W-:-:S11]  /*8060*/  MOV R9, R0 ;  /* 0x0000000000097202 */ /* 0x000fd60000000f00 */
[----:B------:R-:W-:Y:S05]  /*8070*/  @P0 BRA `(.L_x_26244) ;  /* 0xfffffffc00e80947 */ /* 0x000fea000383ffff */
.L_x_26241:
[----:B------:R-:W-:Y:S05]  /*8080*/  BSYNC.RECONVERGENT B1 ;  /* 0x0000000000017941 */ /* 0x000fea0003800200 */
.L_x_26239:
[----:B------:R-:W-:Y:S05]  /*8090*/  BRA `(.L_x_26245) ;  /* 0x0000000000407947 */ /* 0x000fea0003800000 */
.L_x_26238:
[----:B-----5:R-:W-:-:S05]  /*80a0*/  PRMT R7, R3, 0x5410, RZ ;  /* 0x0000541003077816 */ /* 0x020fca00000000ff */
[----:B------:R0:W-:Y:S02]  /*80b0*/  ATOM.E.ADD.F16x2.RN.STRONG.GPU P0, RZ, desc[UR36][R4.64], R7 ;  /* 0x8000000704ff79a2 */ /* 0x0001e4000c10e124 */
[----:B0-----:R-:W-:Y:S05]  /*80c0*/  @P0 BRA `(.L_x_26245) ;  /* 0x0000000000340947 */ /* 0x001fea0003800000 */
[----:B------:R-:W0:Y:S02]  /*80d0*/  QSPC.E.S P0, RZ, [R4] ;  /* 0x0000000004ff73aa */ /* 0x000e240000000500 */
[----:B0-----:R-:W-:Y:S05]  /*80e0*/  @!P0 BRA `(.L_x_26246) ;  /* 0x0000000000208947 */ /* 0x001fea0003800000 */
[----:B------:R-:W-:-:S07]  /*80f0*/  MOV R6, R4 ;  /* 0x0000000400067202 */ /* 0x000fce0000000f00 */
.L_x_26247:
[----:B------:R-:W0:Y:S02]  /*8100*/  LDS R4, [R6] ;  /* 0x0000000006047984 */ /* 0x000e240000000800 */
[C---:B0-----:R-:W-:Y:S02]  /*8110*/  HADD2 R0, R4.reuse.H1_H1, RZ.H0_H0 ;  /* 0x200000ff04007230 */ /* 0x041fe40000000c00 */
[----:B------:R-:W-:-:S05]  /*8120*/  HADD2 R5, R4.H0_H0, R3.H0_H0 ;  /* 0x2000000304057230 */ /* 0x000fca0000000800 */
[----:B------:R-:W-:-:S05]  /*8130*/  PRMT R5, R5, 0x5410, R0 ;  /* 0x0000541005057816 */ /* 0x000fca0000000000 */
[----:B------:R-:W0:Y:S02]  /*8140*/  ATOMS.CAST.SPIN P0, [R6], R4, R5 ;  /* 0x000000040600758d */ /* 0x000e240001800005 */
[----:B0-----:R-:W-:Y:S05]  /*8150*/  @!P0 BRA `(.L_x_26247) ;  /* 0xfffffffc00e88947 */ /* 0x001fea000383ffff */
[----:B------:R-:W-:Y:S05]  /*8160*/  BRA `(.L_x_26245) ;  /* 0x00000000000c7947 */ /* 0x000fea0003800000 */
.L_x_26246:
[----:B------:R-:W2:Y:S02]  /*8170*/  LD.E R0, desc[UR36][R4.64] ;  /* 0x0000002404007980 */ /* 0x000ea4000c101900 */
[----:B--2---:R-:W-:-:S05]  /*8180*/  IADD3 R3, PT, PT, R7, R0, RZ ;  /* 0x0000000007037210 */ /* 0x004fca0007ffe0ff */
[----:B------:R2:W-:Y:S02]  /*8190*/  ST.E desc[UR36][R4.64], R3 ;  /* 0x0000000304007985 */ /* 0x0005e4000c101924 */
.L_x_26245:
[----:B------:R-:W-:Y:S05]  /*81a0*/  BSYNC.RECONVERGENT B0 ;  /* 0x0000000000007941 */ /* 0x000fea0003800200 */
.L_x_26237:
[----:B------:R-:W-:-:S07]  /*81b0*/  IADD3 R23, PT, PT, R23, 0x80, RZ ;  /* 0x0000008017177810 */ /* 0x000fce0007ffe0ff */
.L_x_26232:
[----:B------:R-:W-:Y:S05]  /*81c0*/  BSYNC.RECONVERGENT B7 ;  /* 0x0000000000077941 */ /* 0x000fea0003800200 */
.L_x_26231:
[----:B------:R-:W3:Y:S02]  /*81d0*/  LDCU.64 UR4, c[0x0][0x380] ;  /* 0x00007000ff0477ac */ /* 0x000ee40008000a00 */
[----:B---3--:R-:W-:-:S04]  /*81e0*/  ISETP.GE.U32.AND P0, PT, R23, UR4, PT ;  /* 0x0000000417007c0c */ /* 0x008fc8000bf06070 */
[----:B------:R-:W-:-:S13]  /*81f0*/  ISETP.GE.AND.EX P0, PT, RZ, UR5, PT, P0 ;  /* 0x00000005ff007c0c */ /* 0x000fda000bf06300 */
[----:B------:R-:W-:Y:S05]  /*8200*/  @P0 EXIT ;  /* 0x000000000000094d */ /* 0x000fea0003800000 */
[----:B------:R-:W3:Y:S01]  /*8210*/  LDCU UR4, c[0x0][0x388] ;  /* 0x00007100ff0477ac */ /* 0x000ee20008000800 */
[----:B012---:R-:W-:Y:S02]  /*8220*/  HFMA2 R3, -RZ, RZ, 0, 0 ;  /* 0x00000000ff037431 */ /* 0x007fe400000001ff */
[----:B------:R-:W-:Y:S01]  /*8230*/  IMAD.MOV.U32 R0, RZ, RZ, RZ ;  /* 0x000000ffff007224 */ /* 0x000fe200078e00ff */
[----:B---3--:R-:W-:-:S09]  /*8240*/  UISETP.NE.AND UP0, UPT, UR4, URZ, UPT ;  /* 0x000000ff0400728c */ /* 0x008fd2000bf05270 */
[----:B------:R-:W-:Y:S05]  /*8250*/  BRA.U !UP0, `(.L_x_26248) ;  /* 0x0000001108a87547 */ /* 0x000fea000b800000 */
        /* <DEDUP_REMOVED lines=298> */
.L_x_26248:
        /* <DEDUP_REMOVED lines=31> */
.L_x_26250:
[----:B------:R-:W-:Y:S05]  /*96f0*/  BSYNC.RECONVERGENT B6 ;  /* 0x0000000000067941 */ /* 0x000fea0003800200 */
.L_x_26249:
        /* <DEDUP_REMOVED lines=281> */
.L_x_26251:
        /* <DEDUP_REMOVED lines=12> */
[----:B-----5:R-:W-:-:S05]  /*a950*/  PRMT R5, RZ, 0x5410, R19 ;  /* 0x00005410ff057816 */ /* 0x020fca0000000013 */
[----:B------:R0:W-:Y:S02]  /*a960*/  ATOM.E.ADD.F16x2.RN.STRONG.GPU P0, RZ, desc[UR36][R2.64+-0x2], R5 ;  /* 0xfffffe0502ff79a2 */ /* 0x0001e4000c10e124 */
[----:B0-----:R-:W-:Y:S05]  /*a970*/  @P0 EXIT ;  /* 0x000000000000094d */ /* 0x001fea0003800000 */
[----:B------:R-:W0:Y:S02]  /*a980*/  QSPC.E.S P0, RZ, [R2+-0x2] ;  /* 0xfffffe0002ff73aa */ /* 0x000e240000000500 */
[----:B0-----:R-:W-:Y:S05]  /*a990*/  @!P0 BRA `(.L_x_26254) ;  /* 0x0000000000208947 */ /* 0x001fea0003800000 */
[----:B------:R-:W-:-:S07]  /*a9a0*/  MOV R4, R2 ;  /* 0x0000000200047202 */ /* 0x000fce0000000f00 */
.L_x_26255:
[----:B------:R-:W0:Y:S02]  /*a9b0*/  LDS R2, [R4+-0x2] ;  /* 0xfffffe0004027984 */ /* 0x000e240000000800 */
[C---:B0-----:R-:W-:Y:S02]  /*a9c0*/  HADD2 R0, R2.reuse.H1_H1, R19.H0_H0 ;  /* 0x2000001302007230 */ /* 0x041fe40000000c00 */
[----:B------:R-:W-:-:S05]  /*a9d0*/  HADD2 R3, R2.H0_H0, RZ.H0_H0 ;  /* 0x200000ff02037230 */ /* 0x000fca0000000800 */
[----:B------:R-:W-:-:S05]  /*a9e0*/  PRMT R3, R3, 0x5410, R0 ;  /* 0x0000541003037816 */ /* 0x000fca0000000000 */
[----:B------:R-:W0:Y:S02]  /*a9f0*/  ATOMS.CAST.SPIN P0, [R4+-0x2], R2, R3 ;  /* 0xfffffe020400758d */ /* 0x000e240001800003 */
[----:B0-----:R-:W-:Y:S05]  /*aa00*/  @!P0 BRA `(.L_x_26255) ;  /* 0xfffffffc00e88947 */ /* 0x001fea000383ffff */
[----:B------:R-:W-:Y:S05]  /*aa10*/  EXIT ;  /* 0x000000000000794d */ /* 0x000fea0003800000 */
.L_x_26254:
[----:B------:R-:W2:Y:S02]  /*aa20*/  LD.E R0, desc[UR36][R2.64+-0x2] ;  /* 0xfffffe2402007980 */ /* 0x000ea4000c101900 */
[----:B--2---:R-:W-:-:S05]  /*aa30*/  IADD3 R5, PT, PT, R5, R0, RZ ;  /* 0x0000000005057210 */ /* 0x004fca0007ffe0ff */
[----:B------:R-:W-:Y:S01]  /*aa40*/  ST.E desc[UR36][R2.64+-0x2], R5 ;  /* 0xfffffe0502007985 */ /* 0x000fe2000c101924 */
[----:B------:R-:W-:Y:S05]  /*aa50*/  EXIT ;  /* 0x000000000000794d */ /* 0x000fea0003800000 */
.L_x_26253:
[C---:B------:R-:W-:Y:S01]  /*aa60*/  LOP3.LUT R4, R2.reuse, 0xfffffffd, RZ, 0xc0, !PT ;  /* 0xfffffffd02047812 */ /* 0x040fe200078ec0ff */
[----:B------:R-:W-:Y:S01]  /*aa70*/  IMAD.MOV.U32 R5, RZ, RZ, R3 ;  /* 0x000000ffff057224 */ /* 0x000fe200078e0003 */
[----:B------:R-:W-:Y:S02]  /*aa80*/  LOP3.LUT R0, R2, 0x2, RZ, 0xc0, !PT ;  /* 0x0000000202007812 */ /* 0x000fe400078ec0ff */
[----:B------:R-:W-:Y:S02]  /*aa90*/  MOV R6, 0x3254 ;  /* 0x0000325400067802 */ /* 0x000fe40000000f00 */
[----:B------:R0:W5:Y:S01]  /*aaa0*/  LD.E R7, desc[UR36][R4.64] ;  /* 0x0000002404077980 */ /* 0x000162000c101900 */
[----:B------:R-:W-:-:S04]  /*aab0*/  ISETP.EQ.U32.AND P0, PT, R0, RZ, PT ;  /* 0x000000ff0000720c */ /* 0x000fc80003f02070 */
[----:B------:R-:W-:-:S09]  /*aac0*/  SEL R6, R6, 0x7610, P0 ;  /* 0x0000761006067807 */ /* 0x000fd20000000000 */
.L_x_26256:
[----:B-----5:R-:W-:-:S05]  /*aad0*/  HADD2 R0, R7, R19.H0_H0 ;  /* 0x2000001307007230 */ /* 0x020fca0000000000 */
[----:B------:R-:W-:-:S05]  /*aae0*/  PRMT R9, R7, R6, R0 ;  /* 0x0000000607097216 */ /* 0x000fca0000000000 */
[----:B------:R-:W2:Y:S02]  /*aaf0*/  ATOM.E.CAS.STRONG.GPU PT, R0, [R4], R7, R9 ;  /* 0x000000070400738b */ /* 0x000ea400001ee109 */
[----:B--2---:R-:W-:Y:S02]  /*ab00*/  ISETP.NE.U32.AND P0, PT, R0, R7, PT ;  /* 0x000000070000720c */ /* 0x004fe40003f05070 */
[----:B------:R-:W-:-:S11]  /*ab10*/  MOV R7, R0 ;  /* 0x0000000000077202 */ /* 0x000fd60000000f00 */
[----:B------:R-:W-:Y:S05]  /*ab20*/  @P0 BRA `(.L_x_26256) ;  /* 0xfffffffc00e80947 */ /* 0x000fea000383ffff */
[----:B------:R-:W-:Y:S05]  /*ab30*/  EXIT ;  /* 0x000000000000794d */ /* 0x000fea0003800000 */
.L_x_26252:
[----:B-----5:R-:W-:-:S05]  /*ab40*/  PRMT R5, R19, 0x5410, RZ ;  /* 0x0000541013057816 */ /* 0x020fca00000000ff */
[----:B------:R0:W-:Y:S02]  /*ab50*/  ATOM.E.ADD.F16x2.RN.STRONG.GPU P0, RZ, desc[UR36][R2.64], R5 ;  /* 0x8000000502ff79a2 */ /* 0x0001e4000c10e124 */
[----:B0-----:R-:W-:Y:S05]  /*ab60*/  @P0 EXIT ;  /* 0x000000000000094d */ /* 0x001fea0003800000 */
[----:B------:R-:W0:Y:S02]  /*ab70*/  QSPC.E.S P0, RZ, [R2] ;  /* 0x0000000002ff73aa */ /* 0x000e240000000500 */
[----:B0-----:R-:W-:Y:S05]  /*ab80*/  @!P0 BRA `(.L_x_26257) ;  /* 0x0000000000208947 */ /* 0x001fea0003800000 */
[----:B------:R-:W-:-:S07]  /*ab90*/  MOV R4, R2 ;  /* 0x0000000200047202 */ /* 0x000fce0000000f00 */
.L_x_26258:
[----:B------:R-:W0:Y:S02]  /*aba0*/  LDS R2, [R4] ;  /* 0x0000000004027984 */ /* 0x000e240000000800 */
[C---:B0-----:R-:W-:Y:S02]  /*abb0*/  HADD2 R0, R2.reuse.H1_H1, RZ.H0_H0 ;  /* 0x200000ff02007230 */ /* 0x041fe40000000c00 */
[----:B------:R-:W-:-:S05]  /*abc0*/  HADD2 R3, R2.H0_H0, R19.H0_H0 ;  /* 0x2000001302037230 */ /* 0x000fca0000000800 */
[----:B------:R-:W-:-:S05]  /*abd0*/  PRMT R3, R3, 0x5410, R0 ;  /* 0x0000541003037816 */ /* 0x000fca0000000000 */
[----:B------:R-:W0:Y:S02]  /*abe0*/  ATOMS.CAST.SPIN P0, [R4], R2, R3 ;  /* 0x000000020400758d */ /* 0x000e240001800003 */
[----:B0-----:R-:W-:Y:S05]  /*abf0*/  @!P0 BRA `(.L_x_26258) ;  /* 0xfffffffc00e88947 */ /* 0x001fea000383ffff */
[----:B------:R-:W-:Y:S05]  /*ac00*/  EXIT ;  /* 0x000000000000794d */ /* 0x000fea0003800000 */
.L_x_26257:
[----:B------:R-:W2:Y:S02]  /*ac10*/  LD.E R0, desc[UR36][R2.64] ;  /* 0x0000002402007980 */ /* 0x000ea4000c101900 */
[----:B--2---:R-:W-:-:S05]  /*ac20*/  IADD3 R5, PT, PT, R5, R0, RZ ;  /* 0x0000000005057210 */ /* 0x004fca0007ffe0ff */
[----:B------:R-:W-:Y:S01]  /*ac30*/  ST.E desc[UR36][R2.64], R5 ;  /* 0x0000000502007985 */ /* 0x000fe2000c101924 */
[----:B------:R-:W-:Y:S05]  /*ac40*/  EXIT ;  /* 0x000000000000794d */ /* 0x000fea0003800000 */
.L_x_26259:
        /* <DEDUP_REMOVED lines=11> */
.L_x_41869:


//--------------------- .text._ZN2at6native24index_elementwise_kernelILi128ELi4EZNS0_20cuda_take_put_kernelIN3c107complexIfEElZZZZZNS0_10put_kernelERNS_14TensorIteratorERKNS_10TensorBaseEbENKUlvE_clEvENKUlvE7_clEvENKUlvE_clEvENKUlvE0_clEvEUlRS5_lE0_EEvS7_SA_RKT1_EUliE_EEvlSH_ --------------------------
	.section	.text._ZN2at6native24index_elementwise_kernelILi128ELi4EZNS0_20cuda_take_put_kernelIN3c107complexIfEElZZZZZNS0_10put_kernelERNS_14TensorIteratorERKNS_10TensorBaseEbENKUlvE_clEvENKUlvE7_clEvENKUlvE_clEvENKUlvE0_clEvEUlRS5_lE0_EEvS7_SA_RKT1_EUliE_EEvlSH_,"ax",@progbits
	.align	128
        .global         _ZN2at6native24index_elementwise_kernelILi128ELi4EZNS0_20cuda_take_put_kernelIN3c107complexIfEElZZZZZNS0_10put_kernelERNS_14TensorIteratorERKNS_10TensorBaseEbENKUlvE_clEvENKUlvE7_clEvENKUlvE_clEvENKUlvE0_clEvEUlRS5_lE0_EEvS7_SA_RKT1_EUliE_EEvlSH_
        .type           _ZN2at6native24index_elementwise_kernelILi128ELi4EZNS0_20cuda_take_put_kernelIN3c107complexIfEElZZZZZNS0_10put_kernelERNS_14TensorIteratorERKNS_10TensorBaseEbENKUlvE_clEvENKUlvE7_clEvENKUlvE_clEvENKUlvE0_clEvEUlRS5_lE0_EEvS7_SA_RKT1_EUliE_EEvlSH_,@function
        .size           _ZN2at6native24index_elementwise_kernelILi128ELi4EZNS0_20cuda_take_put_kernelIN3c107complexIfEElZZZZZNS0_10put_kernelERNS_14TensorIteratorERKNS_10TensorBaseEbENKUlvE_clEvENKUlvE7_clEvENKUlvE_clEvENKUlvE0_clEvEUlRS5_lE0_EEvS7_SA_RKT1_EUliE_EEvlSH_,(.L_x_41710 - _ZN2at6native24index_elementwise_kernelILi128ELi4EZNS0_20cuda_take_put_kernelIN3c107complexIfEElZZZZZNS0_10put_kernelERNS_14TensorIteratorERKNS_10TensorBaseEbENKUlvE_clEvENKUlvE7_clEvENKUlvE_clEvENKUlvE0_clEvEUlRS5_lE0_EEvS7_SA_RKT1_EUliE_EEvlSH_)
        .other          _ZN2at6native24index_elementwise_kernelILi128ELi4EZNS0_20cuda_take_put_kernelIN3c107complexIfEElZZZZZNS0_10put_kernelERNS_14TensorIteratorERKNS_10TensorBaseEbENKUlvE_clEvENKUlvE7_clEvENKUlvE_clEvENKUlvE0_clEvEUlRS5_lE0_EEvS7_SA_RKT1_EUliE_EEvlSH_,@"STO_CUDA_ENTRY STV_DEFAULT"
_ZN2at6native24index_elementwise_kernelILi128ELi4EZNS0_20cuda_take_put_kernelIN3c107complexIfEElZZZZZNS0_10put_kernelERNS_14TensorIteratorERKNS_10TensorBaseEbENKUlvE_clEvENKUlvE7_clEvENKUlvE_clEvENKUlvE0_clEvEUlRS5_lE0_EEvS7_SA_RKT1_EUliE_EEvlSH_:
.text._ZN2at6native24index_elementwise_kernelILi128ELi4EZNS0_20cuda_take_put_kernelIN3c107complexIfEElZZZZZNS0_10put_kernelERNS_14TensorIteratorERKNS_10TensorBaseEbENKUlvE_clEvENKUlvE7_clEvENKUlvE_clEvENKUlvE0_clEvEUlRS5_lE0_EEvS7_SA_RKT1_EUliE_EEvlSH_:
        /* <DEDUP_REMOVED lines=47> */
.L_x_26265:
[----:B------:R-:W0:Y:S02]  /*02f0*/  LDC.64 R2, c[0x0][0x580] ;  /* 0x00016000ff027b82 */ /* 0x000e240000000a00 */
[----:B0-----:R-:W2:Y:S06]  /*0300*/  LDG.E.64 R2, desc[UR36][R2.64] ;  /* 0x0000002402027981 */ /* 0x001eac000c1e1b00 */
[----:B------:R-:W2:Y:S01]  /*0310*/  LDC.64 R4, c[0x0][0x738] ;  /* 0x0001ce00ff047b82 */ /* 0x000ea20000000a00 */
[----:B------:R-:W-:Y:S01]  /*0320*/  VIADD R16, R16, 0x80 ;  /* 0x0000008010107836 */ /* 0x000fe20000000000 */
[----:B--2---:R0:W-:Y:S06]  /*0330*/  STG.E.64 desc[UR36][R4.64], R2 ;  /* 0x0000000204007986 */ /* 0x0041ec000c101b24 */
.L_x_26264:
[----:B------:R-:W-:Y:S05]  /*0340*/  BSYNC.RECONVERGENT B6 ;  /* 0x0000000000067941 */ /* 0x000fea0003800200 */
.L_x_26263:
        /* <DEDUP_REMOVED lines=31> */
.L_x_26268:
[----:B------:R-:W0:Y:S02]  /*0540*/  LDC.64 R2, c[0x0][0x580] ;  /* 0x00016000ff027b82 */ /* 0x000e240000000a00 */
[----:B0-----:R-:W2:Y:S06]  /*0550*/  LDG.E.64 R2, desc[UR36][R2.64] ;  /* 0x0000002402027981 */ /* 0x001eac000c1e1b00 */
[----:B------:R-:W2:Y:S01]  /*0560*/  LDC.64 R4, c[0x0][0x738] ;  /* 0x0001ce00ff047b82 */ /* 0x000ea20000000a00 */
[----:B------:R-:W-:Y:S01]  /*0570*/  VIADD R16, R16, 0x80 ;  /* 0x0000008010107836 */ /* 0x000fe20000000000 */
[----:B--2---:R1:W-:Y:S06]  /*0580*/  STG.E.64 desc[UR36][R4.64], R2 ;  /* 0x0000000204007986 */ /* 0x0043ec000c101b24 */
.L_x_26267:
[----:B------:R-:W-:Y:S05]  /*0590*/  BSYNC.RECONVERGENT B6 ;  /* 0x0000000000067941 */ /* 0x000fea0003800200 */
.L_x_26266:
        /* <DEDUP_REMOVED lines=31> */
.L_x_26271:
[----:B------:R-:W0:Y:S02]  /*0790*/  LDC.64 R2, c[0x0][0x580] ;  /* 0x00016000ff027b82 */ /* 0x000e240000000a00 */
[----:B0-----:R-:W2:Y:S06]  /*07a0*/  LDG.E.64 R2, desc[UR36][R2.64] ;  /* 0x0000002402027981 */ /* 0x001eac000c1e1b00 */
[----:B------:R-:W2:Y:S01]  /*07b0*/  LDC.64 R4, c[0x0][0x738] ;  /* 0x0001ce00ff047b82 */ /* 0x000ea20000000a00 */
[----:B------:R-:W-:Y:S01]  /*07c0*/  VIADD R16, R16, 0x80 ;  /* 0x0000008010107836 */ /* 0x000fe20000000000 */
[----:B--2---:R2:W-:Y:S06]  /*07d0*/  STG.E.64 desc[UR36][R4.64], R2 ;  /* 0x0000000204007986 */ /* 0x0045ec000c101b24 */
.L_x_26270:
[----:B------:R-:W-:Y:S05]  /*07e0*/  BSYNC.RECONVERGENT B6 ;  /* 0x0000000000067941 */ /* 0x000fea0003800200 */
.L_x_26269:
        /* <DEDUP_REMOVED lines=30> */
.L_x_26272:
[----:B------:R-:W0:Y:S02]  /*09d0*/  LDC.64 R2, c[0x0][0x580] ;  /* 0x00016000ff027b82 */ /* 0x000e240000000a00 */
[----:B0-----:R-:W2:Y:S06]  /*09e0*/  LDG.E.64 R2, desc[UR36][R2.64] ;  /* 0x0000002402027981 */ /* 0x001eac000c1e1b00 */
[----:B------:R-:W2:Y:S02]  /*09f0*/  LDC.64 R4, c[0x0][0x738] ;  /* 0x0001ce00ff047b82 */ /* 0x000ea40000000a00 */
[----:B--2---:R-:W-:Y:S01]  /*0a00*/  STG.E.64 desc[UR36][R4.64], R2 ;  /* 0x0000000204007986 */ /* 0x004fe2000c101b24 */
[----:B------:R-:W-:Y:S05]  /*0a10*/  EXIT ;  /* 0x000000000000794d */ /* 0x000fea0003800000 */
.L_x_26262:
        /* <DEDUP_REMOVED lines=35> */
.L_x_26275:
        /* <DEDUP_REMOVED lines=35> */
.L_x_26276:
[----:B------:R-:W0:Y:S01]  /*0e80*/  LDCU.64 UR4, c[0x0][0x5a8] ;  /* 0x0000b500ff0477ac */ /* 0x000e220008000a00 */
[----:B------:R-:W-:Y:S01]  /*0e90*/  IMAD.MOV.U32 R10, RZ, RZ, R12 ;  /* 0x000000ffff0a7224 */ /* 0x000fe200078e000c */
[----:B------:R-:W-:Y:S02]  /*0ea0*/  MOV R9, R13 ;  /* 0x0000000d00097202 */ /* 0x000fe40000000f00 */
[----:B------:R-:W-:Y:S02]  /*0eb0*/  MOV R0, 0xef0 ;  /* 0x00000ef000007802 */ /* 0x000fe40000000f00 */
[----:B0-----:R-:W-:Y:S01]  /*0ec0*/  MOV R4, UR4 ;  /* 0x0000000400047c02 */ /* 0x001fe20008000f00 */
[----:B------:R-:W-:-:S07]  /*0ed0*/  IMAD.U32 R3, RZ, RZ, UR5 ;  /* 0x00000005ff037e24 */ /* 0x000fce000f8e00ff */
[----:B------:R-:W-:Y:S05]  /*0ee0*/  CALL.REL.NOINC `($__internal_36_$__cuda_sm20_div_u64) ;  /* 0x000003cc002c7944 */ /* 0x000fea0003c00000 */
        /* <DEDUP_REMOVED lines=10> */
.L_x_26277:
        /* <DEDUP_REMOVED lines=37> */
.L_x_26280:
[----:B------:R-:W0:Y:S01]  /*11e0*/  LDCU.64 UR4, c[0x0][0x5b0] ;  /* 0x0000b600ff0477ac */ /* 0x000e220008000a00 */
[----:B------:R-:W-:Y:S01]  /*11f0*/  MOV R10, R12 ;  /* 0x0000000c000a7202 */ /* 0x000fe20000000f00 */
[----:B------:R-:W-:Y:S01]  /*1200*/  IMAD.MOV.U32 R9, RZ, RZ, R13 ;  /* 0x000000ffff097224 */ /* 0x000fe200078e000d */
[----:B------:R-:W-:Y:S01]  /*1210*/  MOV R0, 0x1250 ;  /* 0x0000125000007802 */ /* 0x000fe20000000f00 */
[----:B0-----:R-:W-:Y:S01]  /*1220*/  IMAD.U32 R4, RZ, RZ, UR4 ;  /* 0x00000004ff047e24 */ /* 0x001fe2000f8e00ff */
[----:B------:R-:W-:-:S07]  /*1230*/  MOV R3, UR5 ;  /* 0x0000000500037c02 */ /* 0x000fce0008000f00 */
[----:B------:R-:W-:Y:S05]  /*1240*/  CALL.REL.NOINC `($__internal_36_$__cuda_sm20_div_u64) ;  /* 0x000003c800547944 */ /* 0x000fea0003c00000 */
        /* <DEDUP_REMOVED lines=11> */
.L_x_26281:
[----:B------:R-:W-:Y:S05]  /*1300*/  BSYNC.RECONVERGENT B0 ;  /* 0x0000000000007941 */ /* 0x000fea0003800200 */
.L_x_26279:
        /* <DEDUP_REMOVED lines=38> */
.L_x_26283:
        /* <DEDUP_REMOVED lines=18> */
.L_x_26284:
[----:B------:R-:W-:Y:S05]  /*1690*/  BSYNC.RECONVERGENT B0 ;  /* 0x0000000000007941 */ /* 0x000fea0003800200 */
.L_x_26282:
        /* <DEDUP_REMOVED lines=38> */
.L_x_26286:
        /* <DEDUP_REMOVED lines=18> */
.L_x_26287:
[----:B------:R-:W-:Y:S05]  /*1a20*/  BSYNC.RECONVERGENT B0 ;  /* 0x0000000000007941 */ /* 0x000fea0003800200 */
.L_x_26285:
        /* <DEDUP_REMOVED lines=38> */
.L_x_26289:
        /* <DEDUP_REMOVED lines=18> */
.L_x_26290:
[----:B------:R-:W-:Y:S05]  /*1db0*/  BSYNC.RECONVERGENT B0 ;  /* 0x0000000000007941 */ /* 0x000fea0003800200 */
.L_x_26288:
        /* <DEDUP_REMOVED lines=38> */
.L_x_26292:
        /* <DEDUP_REMOVED lines=18> */
.L_x_26293:
[----:B------:R-:W-:Y:S05]  /*2140*/  BSYNC.RECONVERGENT B0 ;  /* 0x0000000000007941 */ /* 0x000fea0003800200 */
.L_x_26291:
        /* <DEDUP_REMOVED lines=38> */
.L_x_26295:
        /* <DEDUP_REMOVED lines=18> */
.L_x_26296:
[----:B------:R-:W-:Y:S05]  /*24d0*/  BSYNC.RECONVERGENT B0 ;  /* 0x0000000000007941 */ /* 0x000fea0003800200 */
.L_x_26294:
        /* <DEDUP_REMOVED lines=38> */
.L_x_26298:
        /* <DEDUP_REMOVED lines=18> */
.L_x_26299:
[----:B------:R-:W-:Y:S05]  /*2860*/  BSYNC.RECONVERGENT B0 ;  /* 0x0000000000007941 */ /* 0x000fea0003800200 */
.L_x_26297:
        /* <DEDUP_REMOVED lines=38> */
.L_x_26301:
        /* <DEDUP_REMOVED lines=18> */
.L_x_26302:
[----:B------:R-:W-:Y:S05]  /*2bf0*/  BSYNC.RECONVERGENT B0 ;  /* 0x0000000000007941 */ /* 0x000fea0003800200 */
.L_x_26300:
        /* <DEDUP_REMOVED lines=38> */
.L_x_26304:
        /* <DEDUP_REMOVED lines=18> */
.L_x_26305:
[----:B------:R-:W-:Y:S05]  /*2f80*/  BSYNC.RECONVERGENT B0 ;  /* 0x0000000000007941 */ /* 0x000fea0003800200 */
.L_x_26303:
        /* <DEDUP_REMOVED lines=38> */
.L_x_26307:
        /* <DEDUP_REMOVED lines=18> */
.L_x_26308:
[----:B------:R-:W-:Y:S05]  /*3310*/  BSYNC.RECONVERGENT B0 ;  /* 0x0000000000007941 */ /* 0x000fea0003800200 */
.L_x_26306:
        /* <DEDUP_REMOVED lines=38> */
.L_x_26310:
        /* <DEDUP_REMOVED lines=18> */
.L_x_26311:
[----:B------:R-:W-:Y:S05]  /*36a0*/  BSYNC.RECONVERGENT B0 ;  /* 0x0000000000007941 */ /* 0x000fea0003800200 */
.L_x_26309:
        /* <DEDUP_REMOVED lines=38> */
.L_x_26313:
        /* <DEDUP_REMOVED lines=18> */
.L_x_26314:
[----:B------:R-:W-:Y:S05]  /*3a30*/  BSYNC.RECONVERGENT B0 ;  /* 0x0000000000007941 */ /* 0x000fea0003800200 */
.L_x_26312:
        /* <DEDUP_REMOVED lines=38> */
.L_x_26316:
        /* <DEDUP_REMOVED lines=18> */
.L_x_26317:
[----:B------:R-:W-:Y:S05]  /*3dc0*/  BSYNC.RECONVERGENT B0 ;  /* 0x0000000000007941 */ /* 0x000fea0003800200 */
.L_x_26315:
        /* <DEDUP_REMOVED lines=38> */
.L_x_26319:
        /* <DEDUP_REMOVED lines=18> */
.L_x_26320:
[----:B------:R-:W-:Y:S05]  /*4150*/  BSYNC.RECONVERGENT B0 ;  /* 0x0000000000007941 */ /* 0x000fea0003800200 */
.L_x_26318:
        /* <DEDUP_REMOVED lines=38> */
.L_x_26322:
        /* <DEDUP_REMOVED lines=18> */
.L_x_26323:
[----:B------:R-:W-:Y:S05]  /*44e0*/  BSYNC.RECONVERGENT B0 ;  /* 0x0000000000007941 */ /* 0x000fea0003800200 */
.L_x_26321:
        /* <DEDUP_REMOVED lines=38> */
.L_x_26325:
        /* <DEDUP_REMOVED lines=18> */
.L_x_26326:
[----:B------:R-:W-:Y:S05]  /*4870*/  BSYNC.RECONVERGENT B0 ;  /* 0x0000000000007941 */ /* 0x000fea0003800200 */
.L_x_26324:
        /* <DEDUP_REMOVED lines=38> */
.L_x_26328:
        /* <DEDUP_REMOVED lines=18> */
.L_x_26329:
[----:B------:R-:W-:Y:S05]  /*4c00*/  BSYNC.RECONVERGENT B0 ;  /* 0x0000000000007941 */ /* 0x000fea0003800200 */
.L_x_26327:
        /* <DEDUP_REMOVED lines=38> */
.L_x_26331:
        /* <DEDUP_REMOVED lines=18> */
.L_x_26332:
[----:B------:R-:W-:Y:S05]  /*4f90*/  BSYNC.RECONVERGENT B0 ;  /* 0x0000000000007941 */ /* 0x000fea0003800200 */
.L_x_26330:
        /* <DEDUP_REMOVED lines=38> */
.L_x_26334:
        /* <DEDUP_REMOVED lines=18> */
.L_x_26335:
[----:B------:R-:W-:Y:S05]  /*5320*/  BSYNC.RECONVERGENT B0 ;  /* 0x0000000000007941 */ /* 0x000fea0003800200 */
.L_x_26333:
        /* <DEDUP_REMOVED lines=38> */
.L_x_26337:
        /* <DEDUP_REMOVED lines=18> */
.L_x_26338:
[----:B------:R-:W-:Y:S05]  /*56b0*/  BSYNC.RECONVERGENT B0 ;  /* 0x0000000000007941 */ /* 0x000fea0003800200 */
.L_x_26336:
        /* <DEDUP_REMOVED lines=38> */
.L_x_26340:
        /* <DEDUP_REMOVED lines=18> */
.L_x_26341:
[----:B------:R-:W-:Y:S05]  /*5a40*/  BSYNC.RECONVERGENT B0 ;  /* 0x0000000000007941 */ /* 0x000fea0003800200 */
.L_x_26339:
        /* <DEDUP_REMOVED lines=38> */
.L_x_26343:
        /* <DEDUP_REMOVED lines=18> */
.L_x_26344:
[----:B------:R-:W-:Y:S05]  /*5dd0*/  BSYNC.RECONVERGENT B0 ;  /* 0x0000000000007941 */ /* 0x000fea0003800200 */
.L_x_26342:
        /* <DEDUP_REMOVED lines=37> */
.L_x_26346:
        /* <DEDUP_REMOVED lines=16> */
.L_x_26347:
[----:B------:R-:W-:Y:S05]  /*6130*/  BSYNC.RECONVERGENT B0 ;  /* 0x0000000000007941 */ /* 0x000fea0003800200 */
.L_x_26345:
        /* <DEDUP_REMOVED lines=34> */
.L_x_26349:
[----:B------:R-:W-:Y:S01]  /*6360*/  IMAD.MOV.U32 R8, RZ, RZ, R6 ;  /* 0x000000ffff087224 */ /* 0x000fe200078e0006 */
[----:B------:R-:W-:Y:S02]  /*6370*/  MOV R10, R7 ;  /* 0x00000007000a7202 */ /* 0x000fe40000000f00 */
[----:B------:R-:W-:-:S07]  /*6380*/  MOV R9, 0x63a0 ;  /* 0x000063a000097802 */ /* 0x000fce0000000f00 */
[----:B------:R-:W-:Y:S05]  /*6390*/  CALL.REL.NOINC `($__internal_37_$__cuda_sm20_rem_u64) ;  /* 0x0000037c00207944 */ /* 0x000fea0003c00000 */
[----:B------:R-:W-:Y:S01]  /*63a0*/  IMAD.MOV.U32 R4, RZ, RZ, R0 ;  /* 0x000000ffff047224 */ /* 0x000fe200078e0000 */
[----:B------:R-:W-:-:S07]  /*63b0*/  MOV R5, R3 ;  /* 0x0000000300057202 */ /* 0x000fce0000000f00 */
.L_x_26350:
[----:B------:R-:W-:Y:S05]  /*63c0*/  BSYNC.RECONVERGENT B0 ;  /* 0x0000000000007941 */ /* 0x000fea0003800200 */
.L_x_26348:
[----:B------:R-:W0:Y:S01]  /*63d0*/  LDCU.64 UR4, c[0x0][0x730] ;  /* 0x0000e600ff0477ac */ /* 0x000e220008000a00 */
[----:B------:R-:W-:Y:S02]  /*63e0*/  IMAD.MOV.U32 R3, RZ, RZ, R17 ;  /* 0x000000ffff037224 */ /* 0x000fe400078e0011 */
[----:B0-----:R-:W-:Y:S02]  /*63f0*/  IMAD R5, R5, UR4, RZ ;  /* 0x0000000405057c24 */ /* 0x001fe4000f8e02ff */
[----:B------:R-:W-:-:S04]  /*6400*/  IMAD.WIDE.U32 R2, R4, UR4, R2 ;  /* 0x0000000404027c25 */ /* 0x000fc8000f8e0002 */
[----:B------:R-:W-:-:S05]  /*6410*/  IMAD R5, R4, UR5, R5 ;  /* 0x0000000504057c24 */ /* 0x000fca000f8e0205 */
[----:B------:R-:W-:-:S07]  /*6420*/  IADD3 R17, PT, PT, R3, R5, RZ ;  /* 0x0000000503117210 */ /* 0x000fce0007ffe0ff */
.L_x_26278:
[----:B------:R-:W0:Y:S01]  /*6430*/  LDC.64 R6, c[0x0][0x580] ;  /* 0x00016000ff067b82 */ /* 0x000e220000000a00 */
[----:B------:R-:W1:Y:S01]  /*6440*/  LDCU.64 UR4, c[0x0][0x738] ;  /* 0x0000e700ff0477ac */ /* 0x000e620008000a00 */
[----:B0-----:R-:W2:Y:S01]  /*6450*/  LDG.E.64 R6, desc[UR36][R6.64] ;  /* 0x0000002406067981 */ /* 0x001ea2000c1e1b00 */
[----:B-1----:R-:W-:Y:S01]  /*6460*/  LEA R4, P0, R2, UR4, 0x3 ;  /* 0x0000000402047c11 */ /* 0x002fe2000f8018ff */
[----:B------:R-:W-:-:S03]  /*6470*/  VIADD R16, R16, 0x80 ;  /* 0x0000008010107836 */ /* 0x000fc60000000000 */
[----:B------:R-:W-:-:S05]  /*6480*/  LEA.HI.X R5, R2, UR5, R17, 0x3, P0 ;  /* 0x0000000502057c11 */ /* 0x000fca00080f1c11 */
[----:B--2---:R0:W-:Y:S04]  /*6490*/  STG.E.64 desc[UR36][R4.64], R6 ;  /* 0x0000000604007986 */ /* 0x0041e8000c101b24 */
.L_x_26274:
[----:B------:R-:W-:Y:S05]  /*64a0*/  BSYNC.RECONVERGENT B6 ;  /* 0x0000000000067941 */ /* 0x000fea0003800200 */
.L_x_26273:
        /* <DEDUP_REMOVED lines=31> */
.L_x_26353:
        /* <DEDUP_REMOVED lines=36> */
.L_x_26354:
        /* <DEDUP_REMOVED lines=17> */
.L_x_26355:
        /* <DEDUP_REMOVED lines=37> */
.L_x_26358:
        /* <DEDUP_REMOVED lines=18> */
.L_x_26359:
[----:B------:R-:W-:Y:S05]  /*6d60*/  BSYNC.RECONVERGENT B0 ;  /* 0x0000000000007941 */ /* 0x000fea0003800200 */
.L_x_26357:
        /* <DEDUP_REMOVED lines=38> */
.L_x_26361:
        /* <DEDUP_REMOVED lines=18> */
.L_x_26362:
[----:B------:R-:W-:Y:S05]  /*70f0*/  BSYNC.RECONVERGENT B0 ;  /* 0x0000000000007941 */ /* 0x000fea0003800200 */
.L_x_26360:
        /* <DEDUP_REMOVED lines=38> */
.L_x_26364:
        /* <DEDUP_REMOVED lines=18> */
.L_x_26365:
[----:B------:R-:W-:Y:S05]  /*7480*/  BSYNC.RECONVERGENT B0 ;  /* 0x0000000000007941 */ /* 0x000fea0003800200 */
.L_x_26363:
        /* <DEDUP_REMOVED lines=38> */
.L_x_26367:
        /* <DEDUP_REMOVED lines=18> */
.L_x_26368:
[----:B------:R-:W-:Y:S05]  /*7810*/  BSYNC.RECONVERGENT B0 ;  /* 0x0000000000007941 */ /* 0x000fea0003800200 */
.L_x_26366:
        /* <DEDUP_REMOVED lines=38> */
.L_x_26370:
        /* <DEDUP_REMOVED lines=18> */
.L_x_26371:
[----:B------:R-:W-:Y:S05]  /*7ba0*/  BSYNC.RECONVERGENT B0 ;  /* 0x0000000000007941 */ /* 0x000fea0003800200 */
.L_x_26369:
        /* <DEDUP_REMOVED lines=38> */
.L_x_26373:
        /* <DEDUP_REMOVED lines=18> */
.L_x_26374:
[----:B------:R-:W-:Y:S05]  /*7f30*/  BSYNC.RECONVERGENT B0 ;  /* 0x0000000000007941 */ /* 0x000fea0003800200 */
.L_x_26372:
        /* <DEDUP_REMOVED lines=38> */
.L_x_26376:
        /* <DEDUP_REMOVED lines=18> */
.L_x_26377:
[----:B------:R-:W-:Y:S05]  /*82c0*/  BSYNC.RECONVERGENT B0 ;  /* 0x0000000000007941 */ /* 0x000fea0003800200 */
.L_x_26375:
        /* <DEDUP_REMOVED lines=38> */
.L_x_26379:
        /* <DEDUP_REMOVED lines=18> */
.L_x_26380:
[----:B------:R-:W-:Y:S05]  /*8650*/  BSYNC.RECONVERGENT B0 ;  /* 0x0000000000007941 */ /* 0x000fea0003800200 */
.L_x_26378:
        /* <DEDUP_REMOVED lines=38> */
.L_x_26382:
        /* <DEDUP_REMOVED lines=18> */
.L_x_26383:
[----:B------:R-:W-:Y:S05]  /*89e0*/  BSYNC.RECONVERGENT B0 ;  /* 0x0000000000007941 */ /* 0x000fea0003800200 */
.L_x_26381:
        /* <DEDUP_REMOVED lines=38> */
.L_x_26385:
        /* <DEDUP_REMOVED lines=18> */
.L_x_26386:
[----:B------:R-:W-:Y:S05]  /*8d70*/  BSYNC.RECONVERGENT B0 ;  /* 0x0000000000007941 */ /* 0x000fea0003800200 */
.L_x_26384:
        /* <DEDUP_REMOVED lines=38> */
.L_x_26388:
        /* <DEDUP_REMOVED lines=18> */
.L_x_26389:
[----:B------:R-:W-:Y:S05]  /*9100*/  BSYNC.RECONVERGENT B0 ;  /* 0x0000000000007941 */ /* 0x000fea0003800200 */
.L_x_26387:
        /* <DEDUP_REMOVED lines=38> */
.L_x_26391:
        /* <DEDUP_REMOVED lines=18> */
.L_x_26392:
[----:B------:R-:W-:Y:S05]  /*9490*/  BSYNC.RECONVERGENT B0 ;  /* 0x0000000000007941 */ /* 0x000fea0003800200 */
.L_x_26390:
        /* <DEDUP_REMOVED lines=38> */
.L_x_26394:
        /* <DEDUP_REMOVED lines=18> */
.L_x_26395:
[----:B------:R-:W-:Y:S05]  /*9820*/  BSYNC.RECONVERGENT B0 ;  /* 0x0000000000007941 */ /* 0x000fea0003800200 */
.L_x_26393:
        /* <DEDUP_REMOVED lines=38> */
.L_x_26397:
        /* <DEDUP_REMOVED lines=18> */
.L_x_26398:
[----:B------:R-:W-:Y:S05]  /*9bb0*/  BSYNC.RECONVERGENT B0 ;  /* 0x0000000000007941 */ /* 0x000fea0003800200 */
.L_x_26396:
        /* <DEDUP_REMOVED lines=38> */
.L_x_26400:
        /* <DEDUP_REMOVED lines=18> */
.L_x_26401:
[----:B------:R-:W-:Y:S05]  /*9f40*/  BSYNC.RECONVERGENT B0 ;  /* 0x0000000000007941 */ /* 0x000fea0003800200 */
.L_x_26399:
        /* <DEDUP_REMOVED lines=38> */
.L_x_26403:
        /* <DEDUP_REMOVED lines=18> */
.L_x_26404:
[----:B------:R-:W-:Y:S05]  /*a2d0*/  BSYNC.RECONVERGENT B0 ;  /* 0x0000000000007941 */ /* 0x000fea0003800200 */
.L_x_26402:
        /* <DEDUP_REMOVED lines=38> */
.L_x_26406:
        /* <DEDUP_REMOVED lines=18> */
.L_x_26407:
[----:B------:R-:W-:Y:S05]  /*a660*/  BSYNC.RECONVERGENT B0 ;  /* 0x0000000000007941 */ /* 0x000fea0003800200 */
.L_x_26405:
        /* <DEDUP_REMOVED lines=38> */
.L_x_26409:
        /* <DEDUP_REMOVED lines=18> */
.L_x_26410:
[----:B------:R-:W-:Y:S05]  /*a9f0*/  BSYNC.RECONVERGENT B0 ;  /* 0x0000000000007941 */ /* 0x000fea0003800200 */
.L_x_26408:
        /* <DEDUP_REMOVED lines=38> */
.L_x_26412:
        /* <DEDUP_REMOVED lines=18> */
.L_x_26413:
[----:B------:R-:W-:Y:S05]  /*ad80*/  BSYNC.RECONVERGENT B0 ;  /* 0x0000000000007941 */ /* 0x000fea0003800200 */
.L_x_26411:
        /* <DEDUP_REMOVED lines=38> */
.L_x_26415:
        /* <DEDUP_REMOVED lines=18> */
.L_x_26416:
[----:B------:R-:W-:Y:S05]  /*b110*/  BSYNC.RECONVERGENT B0 ;  /* 0x0000000000007941 */ /* 0x000fea0003800200 */
.L_x_26414:
        /* <DEDUP_REMOVED lines=38> */
.L_x_26418:
        /* <DEDUP_REMOVED lines=18> */
.L_x_26419:
[----:B------:R-:W-:Y:S05]  /*b4a0*/  BSYNC.RECONVERGENT B0 ;  /* 0x0000000000007941 */ /* 0x000fea0003800200 */
.L_x_26417:
        /* <DEDUP_REMOVED lines=38> */
.L_x_26421:
        /* <DEDUP_REMOVED lines=18> */
.L_x_26422:
[----:B------:R-:W-:Y:S05]  /*b830*/  BSYNC.RECONVERGENT B0 ;  /* 0x0000000000007941 */ /* 0x000fea0003800200 */
.L_x_26420:
        /* <DEDUP_REMOVED lines=37> */
.L_x_26424:
        /* <DEDUP_REMOVED lines=16> */
.L_x_26425:
[----:B------:R-:W-:Y:S05]  /*bb90*/  BSYNC.RECONVERGENT B0 ;  /* 0x0000000000007941 */ /* 0x000fea0003800200 */
.L_x_26423:
        /* <DEDUP_REMOVED lines=33> */
.L_x_26427:
[----:B------:R-:W-:Y:S01]  /*bdb0*/  MOV R8, R6 ;  /* 0x0000000600087202 */ /* 0x000fe20000000f00 */
[----:B------:R-:W-:Y:S01]  /*bdc0*/  IMAD.MOV.U32 R10, RZ, RZ, R7 ;  /* 0x000000ffff0a7224 */ /* 0x000fe200078e0007 */
[----:B------:R-:W-:-:S07]  /*bdd0*/  MOV R9, 0xbdf0 ;  /* 0x0000bdf000097802 */ /* 0x000fce0000000f00 */
[----:B------:R-:W-:Y:S05]  /*bde0*/  CALL.REL.NOINC `($__internal_37_$__cuda_sm20_rem_u64) ;  /* 0x00000320008c7944 */ /* 0x000fea0003c00000 */
[----:B------:R-:W-:Y:S01]  /*bdf0*/  MOV R4, R0 ;  /* 0x0000000000047202 */ /* 0x000fe20000000f00 */
[----:B------:R-:W-:-:S07]  /*be00*/  IMAD.MOV.U32 R5, RZ, RZ, R3 ;  /* 0x000000ffff057224 */ /* 0x000fce00078e0003 */
.L_x_26428:
[----:B------:R-:W-:Y:S05]  /*be10*/  BSYNC.RECONVERGENT B0 ;  /* 0x0000000000007941 */ /* 0x000fea0003800200 */
.L_x_26426:
[----:B------:R-:W0:Y:S01]  /*be20*/  LDCU.64 UR4, c[0x0][0x730] ;  /* 0x0000e600ff0477ac */ /* 0x000e220008000a00 */
[----:B------:R-:W-:Y:S01]  /*be30*/  MOV R3, R17 ;  /* 0x0000001100037202 */ /* 0x000fe20000000f00 */
[----:B0-----:R-:W-:Y:S02]  /*be40*/  IMAD R5, R5, UR4, RZ ;  /* 0x0000000405057c24 */ /* 0x001fe4000f8e02ff */
[----:B------:R-:W-:-:S04]  /*be50*/  IMAD.WIDE.U32 R2, R4, UR4, R2 ;  /* 0x0000000404027c25 */ /* 0x000fc8000f8e0002 */
[----:B------:R-:W-:-:S04]  /*be60*/  IMAD R5, R4, UR5, R5 ;  /* 0x0000000504057c24 */ /* 0x000fc8000f8e0205 */
[----:B------:R-:W-:-:S07]  /*be70*/  IMAD.IADD R17, R3, 0x1, R5 ;  /* 0x0000000103117824 */ /* 0x000fce00078e0205 */
.L_x_26356:
[----:B------:R-:W0:Y:S01]  /*be80*/  LDC.64 R6, c[0x0][0x580] ;  /* 0x00016000ff067b82 */ /* 0x000e220000000a00 */
[----:B------:R-:W1:Y:S01]  /*be90*/  LDCU.64 UR4, c[0x0][0x738] ;  /* 0x0000e700ff0477ac */ /* 0x000e620008000a00 */
[----:B0-----:R-:W2:Y:S01]  /*bea0*/  LDG.E.64 R6, desc[UR36][R6.64] ;  /* 0x0000002406067981 */ /* 0x001ea2000c1e1b00 */
[----:B-1----:R-:W-:Y:S02]  /*beb0*/  LEA R4, P0, R2, UR4, 0x3 ;  /* 0x0000000402047c11 */ /* 0x002fe4000f8018ff */
[----:B------:R-:W-:Y:S02]  /*bec0*/  IADD3 R16, PT, PT, R16, 0x80, RZ ;  /* 0x0000008010107810 */ /* 0x000fe40007ffe0ff */
[----:B------:R-:W-:-:S05]  /*bed0*/  LEA.HI.X R5, R2, UR5, R17, 0x3, P0 ;  /* 0x0000000502057c11 */ /* 0x000fca00080f1c11 */
[----:B--2---:R1:W-:Y:S04]  /*bee0*/  STG.E.64 desc[UR36][R4.64], R6 ;  /* 0x0000000604007986 */ /* 0x0043e8000c101b24 */
.L_x_26352:
[----:B------:R-:W-:Y:S05]  /*bef0*/  BSYNC.RECONVERGENT B6 ;  /* 0x0000000000067941 */ /* 0x000fea0003800200 */
.L_x_26351:
        /* <DEDUP_REMOVED lines=31> */
.L_x_26431:
        /* <DEDUP_REMOVED lines=36> */
.L_x_26432:
[----:B------:R-:W0:Y:S01]  /*c330*/  LDCU.64 UR4, c[0x0][0x5a8] ;  /* 0x0000b500ff0477ac */ /* 0x000e220008000a00 */
[----:B------:R-:W-:Y:S01]  /*c340*/  MOV R10, R12 ;  /* 0x0000000c000a7202 */ /* 0x000fe20000000f00 */
[----:B------:R-:W-:Y:S01]  /*c350*/  IMAD.MOV.U32 R9, RZ, RZ, R13 ;  /* 0x000000ffff097224 */ /* 0x000fe200078e000d */
[----:B------:R-:W-:Y:S01]  /*c360*/  MOV R0, 0xc3a0 ;  /* 0x0000c3a000007802 */ /* 0x000fe20000000f00 */
[----:B01----:R-:W-:Y:S01]  /*c370*/  IMAD.U32 R4, RZ, RZ, UR4 ;  /* 0x00000004ff047e24 */ /* 0x003fe2000f8e00ff */
[----:B------:R-:W-:-:S07]  /*c380*/  MOV R3, UR5 ;  /* 0x0000000500037c02 */ /* 0x000fce0008000f00 */
[----:B------:R-:W-:Y:S05]  /*c390*/  CALL.REL.NOINC `($__internal_36_$__cuda_sm20_div_u64) ;  /* 0x0000031800007944 */ /* 0x000fea0003c00000 */
        /* <DEDUP_REMOVED lines=10> */
.L_x_26433:
        /* <DEDUP_REMOVED lines=37> */
.L_x_26436:
        /* <DEDUP_REMOVED lines=18> */
.L_x_26437:
[----:B------:R-:W-:Y:S05]  /*c7b0*/  BSYNC.RECONVERGENT B0 ;  /* 0x0000000000007941 */ /* 0x000fea0003800200 */
.L_x_26435:
        /* <DEDUP_REMOVED lines=38> */
.L_x_26439:
        /* <DEDUP_REMOVED lines=18> */
.L_x_26440:
[----:B------:R-:W-:Y:S05]  /*cb40*/  BSYNC.RECONVERGENT B0 ;  /* 0x0000000000007941 */ /* 0x000fea0003800200 */
.L_x_26438:
        /* <DEDUP_REMOVED lines=38> */
.L_x_26442:
        /* <DEDUP_REMOVED lines=18> */
.L_x_26443:
[----:B------:R-:W-:Y:S05]  /*ced0*/  BSYNC.RECONVERGENT B0 ;  /* 0x0000000000007941 */ /* 0x000fea0003800200 */
.L_x_26441:
        /* <DEDUP_REMOVED lines=38> */
.L_x_26445:
        /* <DEDUP_REMOVED lines=18> */
.L_x_26446:
[----:B------:R-:W-:Y:S05]  /*d260*/  BSYNC.RECONVERGENT B0 ;  /* 0x0000000000007941 */ /* 0x000fea0003800200 */
.L_x_26444:
        /* <DEDUP_REMOVED lines=38> */
.L_x_26448:
        /* <DEDUP_REMOVED lines=18> */
.L_x_26449:
[----:B------:R-:W-:Y:S05]  /*d5f0*/  BSYNC.RECONVERGENT B0 ;  /* 0x0000000000007941 */ /* 0x000fea0003800200 */
.L_x_26447:
        /* <DEDUP_REMOVED lines=38> */
.L_x_26451:
        /* <DEDUP_REMOVED lines=18> */
.L_x_26452:
[----:B------:R-:W-:Y:S05]  /*d980*/  BSYNC.RECONVERGENT B0 ;  /* 0x0000000000007941 */ /* 0x000fea0003800200 */
.L_x_26450:
        /* <DEDUP_REMOVED lines=38> */
.L_x_26454:
        /* <DEDUP_REMOVED lines=18> */
.L_x_26455:
[----:B------:R-:W-:Y:S05]  /*dd10*/  BSYNC.RECONVERGENT B0 ;  /* 0x0000000000007941 */ /* 0x000fea0003800200 */
.L_x_26453:
        /* <DEDUP_REMOVED lines=38> */
.L_x_26457:
        /* <DEDUP_REMOVED lines=18> */
.L_x_26458:
[----:B------:R-:W-:Y:S05]  /*e0a0*/  BSYNC.RECONVERGENT B0 ;  /* 0x0000000000007941 */ /* 0x000fea0003800200 */
.L_x_26456:
        /* <DEDUP_REMOVED lines=38> */
.L_x_26460:
        /* <DEDUP_REMOVED lines=18> */
.L_x_26461:
[----:B------:R-:W-:Y:S05]  /*e430*/  BSYNC.RECONVERGENT B0 ;  /* 0x0000000000007941 */ /* 0x000fea0003800200 */
.L_x_26459:
        /* <DEDUP_REMOVED lines=38> */
.L_x_26463:
        /* <DEDUP_REMOVED lines=18> */
.L_x_26464:
[----:B------:R-:W-:Y:S05]  /*e7c0*/  BSYNC.RECONVERGENT B0 ;  /* 0x0000000000007941 */ /* 0x000fea0003800200 */
.L_x_26462:
        /* <DEDUP_REMOVED lines=38> */
.L_x_26466:
        /* <DEDUP_REMOVED lines=18> */
.L_x_26467:
[----:B------:R-:W-:Y:S05]  /*eb50*/  BSYNC.RECONVERGENT B0 ;  /* 0x0000000000007941 */ /* 0x000fea0003800200 */
.L_x_26465:
        /* <DEDUP_REMOVED lines=38> */
.L_x_26469:
        /* <DEDUP_REMOVED lines=18> */
.L_x_26470:
[----:B------:R-:W-:Y:S05]  /*eee0*/  BSYNC.RECONVERGENT B0 ;  /* 0x0000000000007941 */ /* 0x000fea0003800200 */
.L_x_26468:
        /* <DEDUP_REMOVED lines=38> */
.L_x_26472:
        /* <DEDUP_REMOVED lines=18> */
.L_x_26473:
[----:B------:R-:W-:Y:S05]  /*f270*/  BSYNC.RECONVERGENT B0 ;  /* 0x0000000000007941 */ /* 0x000fea0003800200 */
.L_x_26471:
        /* <DEDUP_REMOVED lines=38> */
.L_x_26475:
        /* <DEDUP_REMOVED lines=18> */
.L_x_26476:
[----:B------:R-:W-:Y:S05]  /*f600*/  BSYNC.RECONVERGENT B0 ;  /* 0x0000000000007941 */ /* 0x000fea0003800200 */
.L_x_26474:
        /* <DEDUP_REMOVED lines=38> */
.L_x_26478:
        /* <DEDUP_REMOVED lines=18> */
.L_x_26479:
[----:B------:R-:W-:Y:S05]  /*f990*/  BSYNC.RECONVERGENT B0 ;  /* 0x0000000000007941 */ /* 0x000fea0003800200 */
.L_x_26477:
        /* <DEDUP_REMOVED lines=38> */
.L_x_26481:
        /* <DEDUP_REMOVED lines=18> */
.L_x_26482:
[----:B------:R-:W-:Y:S05]  /*fd20*/  BSYNC.RECONVERGENT B0 ;  /* 0x0000000000007941 */ /* 0x000fea0003800200 */
.L_x_26480:
        /* <DEDUP_REMOVED lines=38> */
.L_x_26484:
        /* <DEDUP_REMOVED lines=18> */
.L_x_26485:
[----:B------:R-:W-:Y:S05]  /*100b0*/  BSYNC.RECONVERGENT B0 ;  /* 0x0000000000007941 */ /* 0x000fea0003800200 */
.L_x_26483:
        /* <DEDUP_REMOVED lines=38> */
.L_x_26487:
        /* <DEDUP_REMOVED lines=18> */
.L_x_26488:
[----:B------:R-:W-:Y:S05]  /*10440*/  BSYNC.RECONVERGENT B0 ;  /* 0x0000000000007941 */ /* 0x000fea0003800200 */
.L_x_26486:
        /* <DEDUP_REMOVED lines=38> */
.L_x_26490:
        /* <DEDUP_REMOVED lines=18> */
.L_x_26491:
[----:B------:R-:W-:Y:S05]  /*107d0*/  BSYNC.RECONVERGENT B0 ;  /* 0x0000000000007941 */ /* 0x000fea0003800200 */
.L_x_26489:
        /* <DEDUP_REMOVED lines=38> */
.L_x_26493:
        /* <DEDUP_REMOVED lines=18> */
.L_x_26494:
[----:B------:R-:W-:Y:S05]  /*10b60*/  BSYNC.RECONVERGENT B0 ;  /* 0x0000000000007941 */ /* 0x000fea0003800200 */
.L_x_26492:
        /* <DEDUP_REMOVED lines=38> */
.L_x_26496:
        /* <DEDUP_REMOVED lines=18> */
.L_x_26497:
[----:B------:R-:W-:Y:S05]  /*10ef0*/  BSYNC.RECONVERGENT B0 ;  /* 0x0000000000007941 */ /* 0x000fea0003800200 */
.L_x_26495:
        /* <DEDUP_REMOVED lines=38> */
.L_x_26499:
        /* <DEDUP_REMOVED lines=18> */
.L_x_26500:
[----:B------:R-:W-:Y:S05]  /*11280*/  BSYNC.RECONVERGENT B0 ;  /* 0x0000000000007941 */ /* 0x000fea0003800200 */
.L_x_26498:
        /* <DEDUP_REMOVED lines=37> */
.L_x_26502:
        /* <DEDUP_REMOVED lines=16> */
.L_x_26503:
[----:B------:R-:W-:Y:S05]  /*115e0*/  BSYNC.RECONVERGENT B0 ;  /* 0x0000000000007941 */ /* 0x000fea0003800200 */
.L_x_26501:
        /* <DEDUP_REMOVED lines=33> */
.L_x_26505:
[----:B------:R-:W-:Y:S01]  /*11800*/  IMAD.MOV.U32 R8, RZ, RZ, R6 ;  /* 0x000000ffff087224 */ /* 0x000fe200078e0006 */
[----:B------:R-:W-:Y:S02]  /*11810*/  MOV R10, R7 ;  /* 0x00000007000a7202 */ /* 0x000fe40000000f00 */
[----:B------:R-:W-:-:S07]  /*11820*/  MOV R9, 0x11840 ;  /* 0x0001184000097802 */ /* 0x000fce0000000f00 */
[----:B------:R-:W-:Y:S05]  /*11830*/  CALL.REL.NOINC `($__internal_37_$__cuda_sm20_rem_u64) ;  /* 0x000002c400f87944 */ /* 0x000fea0003c00000 */
[----:B------:R-:W-:Y:S01]  /*11840*/  IMAD.MOV.U32 R4, RZ, RZ, R0 ;  /* 0x000000ffff047224 */ /* 0x000fe200078e0000 */
[----:B------:R-:W-:-:S07]  /*11850*/  MOV R5, R3 ;  /* 0x0000000300057202 */ /* 0x000fce0000000f00 */
.L_x_26506:
[----:B------:R-:W-:Y:S05]  /*11860*/  BSYNC.RECONVERGENT B0 ;  /* 0x0000000000007941 */ /* 0x000fea0003800200 */
.L_x_26504:
[----:B------:R-:W0:Y:S01]  /*11870*/  LDCU.64 UR4, c[0x0][0x730] ;  /* 0x0000e600ff0477ac */ /* 0x000e220008000a00 */
[----:B------:R-:W-:Y:S02]  /*11880*/  IMAD.MOV.U32 R3, RZ, RZ, R17 ;  /* 0x000000ffff037224 */ /* 0x000fe400078e0011 */
[----:B0-----:R-:W-:Y:S02]  /*11890*/  IMAD R5, R5, UR4, RZ ;  /* 0x0000000405057c24 */ /* 0x001fe4000f8e02ff */
[----:B------:R-:W-:-:S04]  /*118a0*/  IMAD.WIDE.U32 R2, R4, UR4, R2 ;  /* 0x0000000404027c25 */ /* 0x000fc8000f8e0002 */
[----:B------:R-:W-:-:S05]  /*118b0*/  IMAD R5, R4, UR5, R5 ;  /* 0x0000000504057c24 */ /* 0x000fca000f8e0205 */
[----:B------:R-:W-:-:S07]  /*118c0*/  IADD3 R17, PT, PT, R3, R5, RZ ;  /* 0x0000000503117210 */ /* 0x000fce0007ffe0ff */
.L_x_26434:
[----:B------:R-:W0:Y:S01]  /*118d0*/  LDC.64 R6, c[0x0][0x580] ;  /* 0x00016000ff067b82 */ /* 0x000e220000000a00 */
[----:B------:R-:W1:Y:S01]  /*118e0*/  LDCU.64 UR4, c[0x0][0x738] ;  /* 0x0000e700ff0477ac */ /* 0x000e620008000a00 */
[----:B0-----:R-:W2:Y:S01]  /*118f0*/  LDG.E.64 R6, desc[UR36][R6.64] ;  /* 0x0000002406067981 */ /* 0x001ea2000c1e1b00 */
[----:B-1----:R-:W-:Y:S01]  /*11900*/  LEA R4, P0, R2, UR4, 0x3 ;  /* 0x0000000402047c11 */ /* 0x002fe2000f8018ff */
[----:B------:R-:W-:-:S03]  /*11910*/  VIADD R16, R16, 0x80 ;  /* 0x0000008010107836 */ /* 0x000fc60000000000 */
[----:B------:R-:W-:-:S05]  /*11920*/  LEA.HI.X R5, R2, UR5, R17, 0x3, P0 ;  /* 0x0000000502057c11 */ /* 0x000fca00080f1c11 */
[----:B--2---:R2:W-:Y:S04]  /*11930*/  STG.E.64 desc[UR36][R4.64], R6 ;  /* 0x0000000604007986 */ /* 0x0045e8000c101b24 */
.L_x_26430:
[----:B------:R-:W-:Y:S05]  /*11940*/  BSYNC.RECONVERGENT B6 ;  /* 0x0000000000067941 */ /* 0x000fea0003800200 */
.L_x_26429:
        /* <DEDUP_REMOVED lines=30> */
.L_x_26507:
        /* <DEDUP_REMOVED lines=36> */
.L_x_26508:
[----:B------:R-:W0:Y:S01]  /*11d70*/  LDCU.64 UR4, c[0x0][0x5a8] ;  /* 0x0000b500ff0477ac */ /* 0x000e220008000a00 */
[----:B------:R-:W-:Y:S01]  /*11d80*/  IMAD.MOV.U32 R10, RZ, RZ, R12 ;  /* 0x000000ffff0a7224 */ /* 0x000fe200078e000c */
[----:B------:R-:W-:Y:S02]  /*11d90*/  MOV R9, R13 ;  /* 0x0000000d00097202 */ /* 0x000fe40000000f00 */
[----:B------:R-:W-:Y:S02]  /*11da0*/  MOV R0, 0x11de0 ;  /* 0x00011de000007802 */ /* 0x000fe40000000f00 */
[----:B012---:R-:W-:Y:S01]  /*11db0*/  MOV R4, UR4 ;  /* 0x0000000400047c02 */ /* 0x007fe20008000f00 */
        /* <DEDUP_REMOVED lines=12> */
.L_x_26509:
        /* <DEDUP_REMOVED lines=37> */
.L_x_26512:
        /* <DEDUP_REMOVED lines=18> */
.L_x_26513:
[----:B------:R-:W-:Y:S05]  /*121f0*/  BSYNC.RECONVERGENT B0 ;  /* 0x0000000000007941 */ /* 0x000fea0003800200 */
.L_x_26511:
        /* <DEDUP_REMOVED lines=37> */
.L_x_26515:
        /* <DEDUP_REMOVED lines=18> */
.L_x_26516:
[----:B------:R-:W-:Y:S05]  /*12570*/  BSYNC.RECONVERGENT B0 ;  /* 0x0000000000007941 */ /* 0x000fea0003800200 */
.L_x_26514:
        /* <DEDUP_REMOVED lines=37> */
.L_x_26518:
        /* <DEDUP_REMOVED lines=18> */
.L_x_26519:
[----:B------:R-:W-:Y:S05]  /*128f0*/  BSYNC.RECONVERGENT B0 ;  /* 0x0000000000007941 */ /* 0x000fea0003800200 */
.L_x_26517:
        /* <DEDUP_REMOVED lines=37> */
.L_x_26521:
        /* <DEDUP_REMOVED lines=18> */
.L_x_26522:
[----:B------:R-:W-:Y:S05]  /*12c70*/  BSYNC.RECONVERGENT B0 ;  /* 0x0000000000007941 */ /* 0x000fea0003800200 */
.L_x_26520:
        /* <DEDUP_REMOVED lines=37> */
.L_x_26524:
        /* <DEDUP_REMOVED lines=18> */
.L_x_26525:
[----:B------:R-:W-:Y:S05]  /*12ff0*/  BSYNC.RECONVERGENT B0 ;  /* 0x0000000000007941 */ /* 0x000fea0003800200 */
.L_x_26523:
        /* <DEDUP_REMOVED lines=37> */
.L_x_26527:
        /* <DEDUP_REMOVED lines=18> */
.L_x_26528:
[----:B------:R-:W-:Y:S05]  /*13370*/  BSYNC.RECONVERGENT B0 ;  /* 0x0000000000007941 */ /* 0x000fea0003800200 */
.L_x_26526:
        /* <DEDUP_REMOVED lines=37> */
.L_x_26530:
        /* <DEDUP_REMOVED lines=18> */
.L_x_26531:
[----:B------:R-:W-:Y:S05]  /*136f0*/  BSYNC.RECONVERGENT B0 ;  /* 0x0000000000007941 */ /* 0x000fea0003800200 */
.L_x_26529:
        /* <DEDUP_REMOVED lines=37> */
.L_x_26533:
        /* <DEDUP_REMOVED lines=18> */
.L_x_26534:
[----:B------:R-:W-:Y:S05]  /*13a70*/  BSYNC.RECONVERGENT B0 ;  /* 0x0000000000007941 */ /* 0x000fea0003800200 */
.L_x_26532:
        /* <DEDUP_REMOVED lines=37> */
.L_x_26536:
        /* <DEDUP_REMOVED lines=18> */
.L_x_26537:
[----:B------:R-:W-:Y:S05]  /*13df0*/  BSYNC.RECONVERGENT B0 ;  /* 0x0000000000007941 */ /* 0x000fea0003800200 */
.L_x_26535:
        /* <DEDUP_REMOVED lines=37> */
.L_x_26539:
        /* <DEDUP_REMOVED lines=18> */
.L_x_26540:
[----:B------:R-:W-:Y:S05]  /*14170*/  BSYNC.RECONVERGENT B0 ;  /* 0x0000000000007941 */ /* 0x000fea0003800200 */
.L_x_26538:
        /* <DEDUP_REMOVED lines=37> */
.L_x_26542:
        /* <DEDUP_REMOVED lines=18> */
.L_x_26543:
[----:B------:R-:W-:Y:S05]  /*144f0*/  BSYNC.RECONVERGENT B0 ;  /* 0x0000000000007941 */ /* 0x000fea0003800200 */
.L_x_26541:
        /* <DEDUP_REMOVED lines=37> */
.L_x_26545:
        /* <DEDUP_REMOVED lines=18> */
.L_x_26546:
[----:B------:R-:W-:Y:S05]  /*14870*/  BSYNC.RECONVERGENT B0 ;  /* 0x0000000000007941 */ /* 0x000fea0003800200 */
.L_x_26544:
        /* <DEDUP_REMOVED lines=37> */
.L_x_26548:
        /* <DEDUP_REMOVED lines=18> */
.L_x_26549:
[----:B------:R-:W-:Y:S05]  /*14bf0*/  BSYNC.RECONVERGENT B0 ;  /* 0x0000000000007941 */ /* 0x000fea0003800200 */
.L_x_26547:
        /* <DEDUP_REMOVED lines=37> */
.L_x_26551:
        /* <DEDUP_REMOVED lines=18> */
.L_x_26552:
[----:B------:R-:W-:Y:S05]  /*14f70*/  BSYNC.RECONVERGENT B0 ;  /* 0x0000000000007941 */ /* 0x000fea0003800200 */
.L_x_26550:
        /* <DEDUP_REMOVED lines=37> */
.L_x_26554:
        /* <DEDUP_REMOVED lines=18> */
.L_x_26555:
[----:B------:R-:W-:Y:S05]  /*152f0*/  BSYNC.RECONVERGENT B0 ;  /* 0x0000000000007941 */ /* 0x000fea0003800200 */
.L_x_26553:
        /* <DEDUP_REMOVED lines=37> */
.L_x_26557:
        /* <DEDUP_REMOVED lines=18> */
.L_x_26558:
[----:B------:R-:W-:Y:S05]  /*15670*/  BSYNC.RECONVERGENT B0 ;  /* 0x0000000000007941 */ /* 0x000fea0003800200 */
.L_x_26556:
        /* <DEDUP_REMOVED lines=37> */
.L_x_26560:
        /* <DEDUP_REMOVED lines=18> */
.L_x_26561:
[----:B------:R-:W-:Y:S05]  /*159f0*/  BSYNC.RECONVERGENT B0 ;  /* 0x0000000000007941 */ /* 0x000fea0003800200 */
.L_x_26559:
        /* <DEDUP_REMOVED lines=37> */
.L_x_26563:
        /* <DEDUP_REMOVED lines=18> */
.L_x_26564:
[----:B------:R-:W-:Y:S05]  /*15d70*/  BSYNC.RECONVERGENT B0 ;  /* 0x0000000000007941 */ /* 0x000fea0003800200 */
.L_x_26562:
        /* <DEDUP_REMOVED lines=37> */
.L_x_26566:
        /* <DEDUP_REMOVED lines=18> */
.L_x_26567:
[----:B------:R-:W-:Y:S05]  /*160f0*/  BSYNC.RECONVERGENT B0 ;  /* 0x0000000000007941 */ /* 0x000fea0003800200 */
.L_x_26565:
        /* <DEDUP_REMOVED lines=37> */
.L_x_26569:
        /* <DEDUP_REMOVED lines=18> */
.L_x_26570:
[----:B------:R-:W-:Y:S05]  /*16470*/  BSYNC.RECONVERGENT B0 ;  /* 0x0000000000007941 */ /* 0x000fea0003800200 */
.L_x_26568:
        /* <DEDUP_REMOVED lines=37> */
.L_x_26572:
        /* <DEDUP_REMOVED lines=18> */
.L_x_26573:
[----:B------:R-:W-:Y:S05]  /*167f0*/  BSYNC.RECONVERGENT B0 ;  /* 0x0000000000007941 */ /* 0x000fea0003800200 */
.L_x_26571:
        /* <DEDUP_REMOVED lines=37> */
.L_x_26575:
        /* <DEDUP_REMOVED lines=18> */
.L_x_26576:
[----:B------:R-:W-:Y:S05]  /*16b70*/  BSYNC.RECONVERGENT B0 ;  /* 0x0000000000007941 */ /* 0x000fea0003800200 */
.L_x_26574:
        /* <DEDUP_REMOVED lines=36> */
.L_x_26578:
        /* <DEDUP_REMOVED lines=16> */
.L_x_26579:
[----:B------:R-:W-:Y:S05]  /*16ec0*/  BSYNC.RECONVERGENT B0 ;  /* 0x0000000000007941 */ /* 0x000fea0003800200 */
.L_x_26577:
        /* <DEDUP_REMOVED lines=32> */
.L_x_26581:
[----:B------:R-:W-:Y:S01]  /*170d0*/  IMAD.MOV.U32 R8, RZ, RZ, R6 ;  /* 0x000000ffff087224 */ /* 0x000fe200078e0006 */
[----:B------:R-:W-:Y:S02]  /*170e0*/  MOV R10, R7 ;  /* 0x00000007000a7202 */ /* 0x000fe40000000f00 */
[----:B------:R-:W-:-:S07]  /*170f0*/  MOV R9, 0x17110 ;  /* 0x0001711000097802 */ /* 0x000fce0000000f00 */
[----:B------:R-:W-:Y:S05]  /*17100*/  CALL.REL.NOINC `($__internal_37_$__cuda_sm20_rem_u64) ;  /* 0x0000026c00c47944 */ /* 0x000fea0003c00000 */
[----:B------:R-:W-:-:S07]  /*17110*/  IMAD.MOV.U32 R2, RZ, RZ, R0 ;  /* 0x000000ffff027224 */ /* 0x000fce00078e0000 */
.L_x_26582:
[----:B------:R-:W-:Y:S05]  /*17120*/  BSYNC.RECONVERGENT B0 ;  /* 0x0000000000007941 */ /* 0x000fea0003800200 */
.L_x_26580:
[----:B------:R-:W0:Y:S02]  /*17130*/  LDCU.64 UR4, c[0x0][0x730] ;  /* 0x0000e600ff0477ac */ /* 0x000e240008000a00 */
[----:B0-----:R-:W-:Y:S02]  /*17140*/  IMAD R3, R3, UR4, RZ ;  /* 0x0000000403037c24 */ /* 0x001fe4000f8e02ff */
[----:B------:R-:W-:-:S04]  /*17150*/  IMAD.WIDE.U32 R16, R2, UR4, R16 ;  /* 0x0000000402107c25 */ /* 0x000fc8000f8e0010 */
[----:B------:R-:W-:-:S05]  /*17160*/  IMAD R3, R2, UR5, R3 ;  /* 0x0000000502037c24 */ /* 0x000fca000f8e0203 */
[----:B------:R-:W-:-:S07]  /*17170*/  IADD3 R17, PT, PT, R17, R3, RZ ;  /* 0x0000000311117210 */ /* 0x000fce0007ffe0ff */
.L_x_26510:
[----:B------:R-:W0:Y:S01]  /*17180*/  LDC.64 R4, c[0x0][0x580] ;  /* 0x00016000ff047b82 */ /* 0x000e220000000a00 */
[----:B------:R-:W1:Y:S01]  /*17190*/  LDCU.64 UR4, c[0x0][0x738] ;  /* 0x0000e700ff0477ac */ /* 0x000e620008000a00 */
[----:B0-----:R-:W2:Y:S01]  /*171a0*/  LDG.E.64 R4, desc[UR36][R4.64] ;  /* 0x0000002404047981 */ /* 0x001ea2000c1e1b00 */
[----:B-1----:R-:W-:-:S04]  /*171b0*/  LEA R2, P0, R16, UR4, 0x3 ;  /* 0x0000000410027c11 */ /* 0x002fc8000f8018ff */
[----:B------:R-:W-:-:S05]  /*171c0*/  LEA.HI.X R3, R16, UR5, R17, 0x3, P0 ;  /* 0x0000000510037c11 */ /* 0x000fca00080f1c11 */
[----:B--2---:R-:W-:Y:S01]  /*171d0*/  STG.E.64 desc[UR36][R2.64], R4 ;  /* 0x0000000402007986 */ /* 0x004fe2000c101b24 */
[----:B------:R-:W-:Y:S05]  /*171e0*/  EXIT ;  /* 0x000000000000794d */ /* 0x000fea0003800000 */
.L_x_26261:
        /* <DEDUP_REMOVED lines=31> */
.L_x_26585:
[----:B------:R-:W0:Y:S01]  /*173e0*/  LDC.64 R4, c[0x0][0x580] ;  /* 0x00016000ff047b82 */ /* 0x000e220000000a00 */
[----:B------:R-:W1:Y:S07]  /*173f0*/  LDCU.64 UR4, c[0x0][0x590] ;  /* 0x0000b200ff0477ac */ /* 0x000e6e0008000a00 */
[----:B------:R-:W2:Y:S01]  /*17400*/  LDC.64 R8, c[0x0][0x738] ;  /* 0x0001ce00ff087b82 */ /* 0x000ea20000000a00 */
[----:B0-----:R-:W3:Y:S01]  /*17410*/  LDG.E.64 R4, desc[UR36][R4.64] ;  /* 0x0000002404047981 */ /* 0x001ee2000c1e1b00 */
        /* <DEDUP_REMOVED lines=9> */
[----:B---3--:R0:W-:Y:S04]  /*174b0*/  STG.E.64 desc[UR36][R2.64], R4 ;  /* 0x0000000402007986 */ /* 0x0081e8000c101b24 */
.L_x_26584:
[----:B------:R-:W-:Y:S05]  /*174c0*/  BSYNC.RECONVERGENT B6 ;  /* 0x0000000000067941 */ /* 0x000fea0003800200 */
.L_x_26583:
        /* <DEDUP_REMOVED lines=31> */
.L_x_26588:
[----:B0-----:R-:W0:Y:S01]  /*176c0*/  LDC.64 R4, c[0x0][0x580] ;  /* 0x00016000ff047b82 */ /* 0x001e220000000a00 */
[----:B------:R-:W1:Y:S07]  /*176d0*/  LDCU.64 UR4, c[0x0][0x590] ;  /* 0x0000b200ff0477ac */ /* 0x000e6e0008000a00 */
[----:B------:R-:W2:Y:S01]  /*176e0*/  LDC.64 R8, c[0x0][0x738] ;  /* 0x0001ce00ff087b82 */ /* 0x000ea20000000a00 */
[----:B0-----:R-:W3:Y:S01]  /*176f0*/  LDG.E.64 R4, desc[UR36][R4.64] ;  /* 0x0000002404047981 */ /* 0x001ee2000c1e1b00 */
        /* <DEDUP_REMOVED lines=9> */
[----:B---3--:R1:W-:Y:S04]  /*17790*/  STG.E.64 desc[UR36][R2.64], R4 ;  /* 0x0000000402007986 */ /* 0x0083e8000c101b24 */
.L_x_26587:
[----:B------:R-:W-:Y:S05]  /*177a0*/  BSYNC.RECONVERGENT B6 ;  /* 0x0000000000067941 */ /* 0x000fea0003800200 */
.L_x_26586:
        /* <DEDUP_REMOVED lines=31> */
.L_x_26591:
[----:B01----:R-:W0:Y:S01]  /*179a0*/  LDC.64 R4, c[0x0][0x580] ;  /* 0x00016000ff047b82 */ /* 0x003e220000000a00 */
        /* <DEDUP_REMOVED lines=13> */
.L_x_26590:
[----:B------:R-:W-:Y:S05]  /*17a80*/  BSYNC.RECONVERGENT B6 ;  /* 0x0000000000067941 */ /* 0x000fea0003800200 */
.L_x_26589:
        /* <DEDUP_REMOVED lines=30> */
.L_x_26592:
[----:B012---:R-:W0:Y:S01]  /*17c70*/  LDC.64 R4, c[0x0][0x580] ;  /* 0x00016000ff047b82 */ /* 0x007e220000000a00 */
[----:B------:R-:W1:Y:S07]  /*17c80*/  LDCU.64 UR4, c[0x0][0x590] ;  /* 0x0000b200ff0477ac */ /* 0x000e6e0008000a00 */
[----:B------:R-:W2:Y:S01]  /*17c90*/  LDC.64 R8, c[0x0][0x738] ;  /* 0x0001ce00ff087b82 */ /* 0x000ea20000000a00 */
[----:B0-----:R-:W3:Y:S01]  /*17ca0*/  LDG.E.64 R4, desc[UR36][R4.64] ;  /* 0x0000002404047981 */ /* 0x001ee2000c1e1b00 */
        /* <DEDUP_REMOVED lines=8> */
[----:B---3--:R-:W-:Y:S01]  /*17d30*/  STG.E.64 desc[UR36][R2.64], R4 ;  /* 0x0000000402007986 */ /* 0x008fe2000c101b24 */
[----:B------:R-:W-:Y:S05]  /*17d40*/  EXIT ;  /* 0x000000000000794d */ /* 0x000fea0003800000 */
.L_x_26260:
        /* <DEDUP_REMOVED lines=311> */
.L_x_26597:
        /* <DEDUP_REMOVED lines=29> */
.L_x_26599:
[----:B------:R-:W-:Y:S05]  /*19290*/  BSYNC.RECONVERGENT B7 ;  /* 0x0000000000077941 */ /* 0x000fea0003800200 */
.L_x_26598:
[----:B------:R-:W0:Y:S02]  /*192a0*/  LDCU.64 UR4, c[0x0][0x580] ;  /* 0x0000b000ff0477ac */ /* 0x000e240008000a00 */
[----:B0-----:R-:W-:-:S05]  /*192b0*/  IADD3 R2, P0, PT, R19, UR4, RZ ;  /* 0x0000000413027c10 */ /* 0x001fca000ff1e0ff */
[----:B------:R-:W-:-:S06]  /*192c0*/  IMAD.X R3, RZ, RZ, UR5, P0 ;  /* 0x00000005ff037e24 */ /* 0x000fcc00080e06ff */
[----:B------:R-:W2:Y:S01]  /*192d0*/  LDG.E.64 R2, desc[UR36][R2.64] ;  /* 0x0000002402027981 */ /* 0x000ea2000c1e1b00 */
[----:B------:R-:W2:Y:S01]  /*192e0*/  LDC.64 R4, c[0x0][0x738] ;  /* 0x0001ce00ff047b82 */ /* 0x000ea20000000a00 */
[----:B------:R-:W-:Y:S02]  /*192f0*/  IADD3 R16, PT, PT, R16, 0x80, RZ ;  /* 0x0000008010107810 */ /* 0x000fe40007ffe0ff */
[----:B--2---:R0:W-:Y:S05]  /*19300*/  STG.E.64 desc[UR36][R4.64], R2 ;  /* 0x0000000204007986 */ /* 0x0041ea000c101b24 */
.L_x_26596:
[----:B------:R-:W-:Y:S05]  /*19310*/  BSYNC.RECONVERGENT B6 ;  /* 0x0000000000067941 */ /* 0x000fea0003800200 */
.L_x_26595:
        /* <DEDUP_REMOVED lines=303> */
.L_x_26602:
        /* <DEDUP_REMOVED lines=29> */
.L_x_26604:
[----:B------:R-:W-:Y:S05]  /*1a7e0*/  BSYNC.RECONVERGENT B7 ;  /* 0x0000000000077941 */ /* 0x000fea0003800200 */
.L_x_26603:
[----:B------:R-:W0:Y:S02]  /*1a7f0*/  LDCU.64 UR4, c[0x0][0x580] ;  /* 0x0000b000ff0477ac */ /* 0x000e240008000a00 */
[----:B0-----:R-:W-:-:S04]  /*1a800*/  IADD3 R2, P0, PT, R19, UR4, RZ ;  /* 0x0000000413027c10 */ /* 0x001fc8000ff1e0ff */
[----:B------:R-:W-:-:S06]  /*1a810*/  IADD3.X R3, PT, PT, RZ, UR5, RZ, P0, !PT ;  /* 0x00000005ff037c10 */ /* 0x000fcc00087fe4ff */
[----:B------:R-:W2:Y:S01]  /*1a820*/  LDG.E.64 R2, desc[UR36][R2.64] ;  /* 0x0000002402027981 */ /* 0x000ea2000c1e1b00 */
[----:B------:R-:W2:Y:S01]  /*1a830*/  LDC.64 R4, c[0x0][0x738] ;  /* 0x0001ce00ff047b82 */ /* 0x000ea20000000a00 */
[----:B------:R-:W-:Y:S02]  /*1a840*/  VIADD R16, R16, 0x80 ;  /* 0x0000008010107836 */ /* 0x000fe40000000000 */
[----:B--2---:R1:W-:Y:S05]  /*1a850*/  STG.E.64 desc[UR36][R4.64], R2 ;  /* 0x0000000204007986 */ /* 0x0043ea000c101b24 */
.L_x_26601:
[----:B------:R-:W-:Y:S05]  /*1a860*/  BSYNC.RECONVERGENT B6 ;  /* 0x0000000000067941 */ /* 0x000fea0003800200 */
.L_x_26600:
        /* <DEDUP_REMOVED lines=303> */
.L_x_26607:
        /* <DEDUP_REMOVED lines=29> */
.L_x_26609:
[----:B------:R-:W-:Y:S05]  /*1bd30*/  BSYNC.RECONVERGENT B7 ;  /* 0x0000000000077941 */ /* 0x000fea0003800200 */
.L_x_26608:
[----:B------:R-:W0:Y:S02]  /*1bd40*/  LDCU.64 UR4, c[0x0][0x580] ;  /* 0x0000b000ff0477ac */ /* 0x000e240008000a00 */
[----:B0-----:R-:W-:-:S05]  /*1bd50*/  IADD3 R2, P0, PT, R19, UR4, RZ ;  /* 0x0000000413027c10 */ /* 0x001fca000ff1e0ff */
[----:B------:R-:W-:-:S06]  /*1bd60*/  IMAD.X R3, RZ, RZ, UR5, P0 ;  /* 0x00000005ff037e24 */ /* 0x000fcc00080e06ff */
[----:B------:R-:W2:Y:S01]  /*1bd70*/  LDG.E.64 R2, desc[UR36][R2.64] ;  /* 0x0000002402027981 */ /* 0x000ea2000c1e1b00 */
[----:B------:R-:W2:Y:S01]  /*1bd80*/  LDC.64 R4, c[0x0][0x738] ;  /* 0x0001ce00ff047b82 */ /* 0x000ea20000000a00 */
[----:B------:R-:W-:Y:S02]  /*1bd90*/  IADD3 R16, PT, PT, R16, 0x80, RZ ;  /* 0x0000008010107810 */ /* 0x000fe40007ffe0ff */
[----:B--2---:R2:W-:Y:S05]  /*1bda0*/  STG.E.64 desc[UR36][R4.64], R2 ;  /* 0x0000000204007986 */ /* 0x0045ea000c101b24 */
.L_x_26606:
[----:B------:R-:W-:Y:S05]  /*1bdb0*/  BSYNC.RECONVERGENT B6 ;  /* 0x0000000000067941 */ /* 0x000fea0003800200 */
.L_x_26605:
        /* <DEDUP_REMOVED lines=302> */
.L_x_26610:
        /* <DEDUP_REMOVED lines=31> */
.L_x_26612:
[----:B------:R-:W-:Y:S05]  /*1d290*/  BSYNC.RECONVERGENT B6 ;  /* 0x0000000000067941 */ /* 0x000fea0003800200 */
.L_x_26611:
[----:B------:R-:W2:Y:S01]  /*1d2a0*/  LDG.E.64 R16, desc[UR36][R16.64] ;  /* 0x0000002410107981 */ /* 0x000ea2000c1e1b00 */
[----:B------:R-:W2:Y:S03]  /*1d2b0*/  LDC.64 R2, c[0x0][0x738] ;  /* 0x0001ce00ff027b82 */ /* 0x000ea60000000a00 */
[----:B--2---:R-:W-:Y:S01]  /*1d2c0*/  STG.E.64 desc[UR36][R2.64], R16 ;  /* 0x0000001002007986 */ /* 0x004fe2000c101b24 */
[----:B------:R-:W-:Y:S05]  /*1d2d0*/  EXIT ;  /* 0x000000000000794d */ /* 0x000fea0003800000 */
.L_x_26594:
        /* <DEDUP_REMOVED lines=309> */
.L_x_26615:
        /* <DEDUP_REMOVED lines=29> */
.L_x_26617:
[----:B------:R-:W-:Y:S05]  /*1e800*/  BSYNC.RECONVERGENT B7 ;  /* 0x0000000000077941 */ /* 0x000fea0003800200 */
.L_x_26616:
        /* <DEDUP_REMOVED lines=36> */
.L_x_26619:
        /* <DEDUP_REMOVED lines=17> */
.L_x_26620:
[----:B------:R-:W-:Y:S05]  /*1eb60*/  BSYNC.RECONVERGENT B0 ;  /* 0x0000000000007941 */ /* 0x000fea0003800200 */
.L_x_26618:
        /* <DEDUP_REMOVED lines=37> */
.L_x_26623:
        /* <DEDUP_REMOVED lines=18> */
.L_x_26624:
[----:B------:R-:W-:Y:S05]  /*1eee0*/  BSYNC.RECONVERGENT B0 ;  /* 0x0000000000007941 */ /* 0x000fea0003800200 */
.L_x_26622:
        /* <DEDUP_REMOVED lines=37> */
.L_x_26626:
        /* <DEDUP_REMOVED lines=18> */
.L_x_26627:
[----:B------:R-:W-:Y:S05]  /*1f260*/  BSYNC.RECONVERGENT B0 ;  /* 0x0000000000007941 */ /* 0x000fea0003800200 */
.L_x_26625:
        /* <DEDUP_REMOVED lines=37> */
.L_x_26629:
        /* <DEDUP_REMOVED lines=18> */
.L_x_26630:
[----:B------:R-:W-:Y:S05]  /*1f5e0*/  BSYNC.RECONVERGENT B0 ;  /* 0x0000000000007941 */ /* 0x000fea0003800200 */
.L_x_26628:
        /* <DEDUP_REMOVED lines=37> */
.L_x_26632:
[----:B------:R-:W0:Y:S01]  /*1f840*/  LDCU.64 UR4, c[0x0][0x5c8] ;  /* 0x0000b900ff0477ac */ /* 0x000e220008000a00 */
[----:B------:R-:W-:Y:S02]  /*1f850*/  MOV R10, R12 ;  /* 0x0000000c000a7202 */ /* 0x000fe40000000f00 */
        /* <DEDUP_REMOVED lines=16> */
.L_x_26633:
[----:B------:R-:W-:Y:S05]  /*1f960*/  BSYNC.RECONVERGENT B0 ;  /* 0x0000000000007941 */ /* 0x000fea0003800200 */
.L_x_26631:
        /* <DEDUP_REMOVED lines=37> */
.L_x_26635:
[----:B------:R-:W0:Y:S01]  /*1fbc0*/  LDCU.64 UR4, c[0x0][0x5d0] ;  /* 0x0000ba00ff0477ac */ /* 0x000e220008000a00 */
[----:B------:R-:W-:Y:S02]  /*1fbd0*/  MOV R10, R12 ;  /* 0x0000000c000a7202 */ /* 0x000fe40000000f00 */
[----:B------:R-:W-:Y:S02]  /*1fbe0*/  MOV R9, R13 ;  /* 0x0000000d00097202 */ /* 0x000fe40000000f00 */
[----:B------:R-:W-:Y:S01]  /*1fbf0*/  MOV R0, 0x1fc30 ;  /* 0x0001fc3000007802 */ /* 0x000fe20000000f00 */
[----:B0-----:R-:W-:Y:S01]  /*1fc00*/  IMAD.U32 R4, RZ, RZ, UR4 ;  /* 0x00000004ff047e24 */ /* 0x001fe2000f8e00ff */
[----:B------:R-:W-:-:S07]  /*1fc10*/  MOV R3, UR5 ;  /* 0x0000000500037c02 */ /* 0x000fce0008000f00 */
[----:B------:R-:W-:Y:S05]  /*1fc20*/  CALL.REL.NOINC `($__internal_36_$__cuda_sm20_div_u64) ;  /* 0x000001dc00dc7944 */ /* 0x000fea0003c00000 */
        /* <DEDUP_REMOVED lines=11> */
.L_x_26636:
[----:B------:R-:W-:Y:S05]  /*1fce0*/  BSYNC.RECONVERGENT B0 ;  /* 0x0000000000007941 */ /* 0x000fea0003800200 */
.L_x_26634:
        /* <DEDUP_REMOVED lines=37> */
.L_x_26638:
[----:B------:R-:W0:Y:S01]  /*1ff40*/  LDCU.64 UR4, c[0x0][0x5d8] ;  /* 0x0000bb00ff0477ac */ /* 0x000e220008000a00 */
[----:B------:R-:W-:Y:S01]  /*1ff50*/  IMAD.MOV.U32 R10, RZ, RZ, R12 ;  /* 0x000000ffff0a7224 */ /* 0x000fe200078e000c */
[----:B------:R-:W-:Y:S01]  /*1ff60*/  MOV R0, 0x1ffb0 ;  /* 0x0001ffb000007802 */ /* 0x000fe20000000f00 */
[----:B------:R-:W-:Y:S01]  /*1ff70*/  IMAD.MOV.U32 R9, RZ, RZ, R13 ;  /* 0x000000ffff097224 */ /* 0x000fe200078e000d */
[----:B0-----:R-:W-:Y:S02]  /*1ff80*/  MOV R4, UR4 ;  /* 0x0000000400047c02 */ /* 0x001fe40008000f00 */
[----:B------:R-:W-:-:S07]  /*1ff90*/  MOV R3, UR5 ;  /* 0x0000000500037c02 */ /* 0x000fce0008000f00 */
[----:B------:R-:W-:Y:S05]  /*1ffa0*/  CALL.REL.NOINC `($__internal_36_$__cuda_sm20_div_u64) ;  /* 0x000001d800fc7944 */ /* 0x000fea0003c00000 */
        /* <DEDUP_REMOVED lines=11> */
.L_x_26639:
[----:B------:R-:W-:Y:S05]  /*20060*/  BSYNC.RECONVERGENT B0 ;  /* 0x0000000000007941 */ /* 0x000fea0003800200 */
.L_x_26637:
        /* <DEDUP_REMOVED lines=37> */
.L_x_26641:
        /* <DEDUP_REMOVED lines=18> */
.L_x_26642:
[----:B------:R-:W-:Y:S05]  /*203e0*/  BSYNC.RECONVERGENT B0 ;  /* 0x0000000000007941 */ /* 0x000fea0003800200 */
.L_x_26640:
        /* <DEDUP_REMOVED lines=37> */
.L_x_26644:
        /* <DEDUP_REMOVED lines=18> */
.L_x_26645:
[----:B------:R-:W-:Y:S05]  /*20760*/  BSYNC.RECONVERGENT B0 ;  /* 0x0000000000007941 */ /* 0x000fea0003800200 */
.L_x_26643:
        /* <DEDUP_REMOVED lines=37> */
.L_x_26647:
        /* <DEDUP_REMOVED lines=18> */
.L_x_26648:
[----:B------:R-:W-:Y:S05]  /*20ae0*/  BSYNC.RECONVERGENT B0 ;  /* 0x0000000000007941 */ /* 0x000fea0003800200 */
.L_x_26646:
        /* <DEDUP_REMOVED lines=37> */
.L_x_26650:
        /* <DEDUP_REMOVED lines=18> */
.L_x_26651:
[----:B------:R-:W-:Y:S05]  /*20e60*/  BSYNC.RECONVERGENT B0 ;  /* 0x0000000000007941 */ /* 0x000fea0003800200 */
.L_x_26649:
        /* <DEDUP_REMOVED lines=37> */
.L_x_26653:
        /* <DEDUP_REMOVED lines=18> */
.L_x_26654:
[----:B------:R-:W-:Y:S05]  /*211e0*/  BSYNC.RECONVERGENT B0 ;  /* 0x0000000000007941 */ /* 0x000fea0003800200 */
.L_x_26652:
        /* <DEDUP_REMOVED lines=37> */
.L_x_26656:
        /* <DEDUP_REMOVED lines=18> */
.L_x_26657:
[----:B------:R-:W-:Y:S05]  /*21560*/  BSYNC.RECONVERGENT B0 ;  /* 0x0000000000007941 */ /* 0x000fea0003800200 */
.L_x_26655:
        /* <DEDUP_REMOVED lines=37> */
.L_x_26659:
        /* <DEDUP_REMOVED lines=18> */
.L_x_26660:
[----:B------:R-:W-:Y:S05]  /*218e0*/  BSYNC.RECONVERGENT B0 ;  /* 0x0000000000007941 */ /* 0x000fea0003800200 */
.L_x_26658:
        /* <DEDUP_REMOVED lines=37> */
.L_x_26662:
        /* <DEDUP_REMOVED lines=18> */
.L_x_26663:
[----:B------:R-:W-:Y:S05]  /*21c60*/  BSYNC.RECONVERGENT B0 ;  /* 0x0000000000007941 */ /* 0x000fea0003800200 */
.L_x_26661:
        /* <DEDUP_REMOVED lines=37> */
.L_x_26665:
        /* <DEDUP_REMOVED lines=18> */
.L_x_26666:
[----:B------:R-:W-:Y:S05]  /*21fe0*/  BSYNC.RECONVERGENT B0 ;  /* 0x0000000000007941 */ /* 0x000fea0003800200 */
.L_x_26664:
        /* <DEDUP_REMOVED lines=37> */
.L_x_26668:
        /* <DEDUP_REMOVED lines=18> */
.L_x_26669:
[----:B------:R-:W-:Y:S05]  /*22360*/  BSYNC.RECONVERGENT B0 ;  /* 0x0000000000007941 */ /* 0x000fea0003800200 */
.L_x_26667:
        /* <DEDUP_REMOVED lines=37> */
.L_x_26671:
        /* <DEDUP_REMOVED lines=18> */
.L_x_26672:
[----:B------:R-:W-:Y:S05]  /*226e0*/  BSYNC.RECONVERGENT B0 ;  /* 0x0000000000007941 */ /* 0x000fea0003800200 */
.L_x_26670:
        /* <DEDUP_REMOVED lines=37> */
.L_x_26674:
        /* <DEDUP_REMOVED lines=18> */
.L_x_26675:
[----:B------:R-:W-:Y:S05]  /*22a60*/  BSYNC.RECONVERGENT B0 ;  /* 0x0000000000007941 */ /* 0x000fea0003800200 */
.L_x_26673:
        /* <DEDUP_REMOVED lines=37> */
.L_x_26677:
        /* <DEDUP_REMOVED lines=18> */
.L_x_26678:
[----:B------:R-:W-:Y:S05]  /*22de0*/  BSYNC.RECONVERGENT B0 ;  /* 0x0000000000007941 */ /* 0x000fea0003800200 */
.L_x_26676:
        /* <DEDUP_REMOVED lines=37> */
.L_x_26680:
        /* <DEDUP_REMOVED lines=18> */
.L_x_26681:
[----:B------:R-:W-:Y:S05]  /*23160*/  BSYNC.RECONVERGENT B0 ;  /* 0x0000000000007941 */ /* 0x000fea0003800200 */
.L_x_26679:
        /* <DEDUP_REMOVED lines=37> */
.L_x_26683:
        /* <DEDUP_REMOVED lines=18> */
.L_x_26684:
[----:B------:R-:W-:Y:S05]  /*234e0*/  BSYNC.RECONVERGENT B0 ;  /* 0x0000000000007941 */ /* 0x000fea0003800200 */
.L_x_26682:
        /* <DEDUP_REMOVED lines=37> */
.L_x_26686:
        /* <DEDUP_REMOVED lines=18> */
.L_x_26687:
[----:B------:R-:W-:Y:S05]  /*23860*/  BSYNC.RECONVERGENT B0 ;  /* 0x0000000000007941 */ /* 0x000fea0003800200 */
.L_x_26685:
        /* <DEDUP_REMOVED lines=36> */
.L_x_26689:
        /* <DEDUP_REMOVED lines=16> */
.L_x_26690:
[----:B------:R-:W-:Y:S05]  /*23bb0*/  BSYNC.RECONVERGENT B0 ;  /* 0x0000000000007941 */ /* 0x000fea0003800200 */
.L_x_26688:
        /* <DEDUP_REMOVED lines=32> */
.L_x_26692:
[----:B------:R-:W-:Y:S01]  /*23dc0*/  MOV R8, R6 ;  /* 0x0000000600087202 */ /* 0x000fe20000000f00 */
[----:B------:R-:W-:Y:S01]  /*23dd0*/  IMAD.MOV.U32 R10, RZ, RZ, R7 ;  /* 0x000000ffff0a7224 */ /* 0x000fe200078e0007 */
[----:B------:R-:W-:-:S07]  /*23de0*/  MOV R9, 0x23e00 ;  /* 0x00023e0000097802 */ /* 0x000fce0000000f00 */
[----:B------:R-:W-:Y:S05]  /*23df0*/  CALL.REL.NOINC `($__internal_37_$__cuda_sm20_rem_u64) ;  /* 0x000001a000887944 */ /* 0x000fea0003c00000 */
[----:B------:R-:W-:Y:S02]  /*23e00*/  MOV R4, R0 ;  /* 0x0000000000047202 */ /* 0x000fe40000000f00 */
[----:B------:R-:W-:-:S07]  /*23e10*/  MOV R5, R3 ;  /* 0x0000000300057202 */ /* 0x000fce0000000f00 */
.L_x_26693:
[----:B------:R-:W-:Y:S05]  /*23e20*/  BSYNC.RECONVERGENT B0 ;  /* 0x0000000000007941 */ /* 0x000fea0003800200 */
.L_x_26691:
[----:B------:R-:W0:Y:S02]  /*23e30*/  LDCU.64 UR4, c[0x0][0x730] ;  /* 0x0000e600ff0477ac */ /* 0x000e240008000a00 */
[----:B0-----:R-:W-:Y:S02]  /*23e40*/  IMAD R3, R5, UR4, RZ ;  /* 0x0000000405037c24 */ /* 0x001fe4000f8e02ff */
[----:B------:R-:W-:-:S04]  /*23e50*/  IMAD.WIDE.U32 R20, R4, UR4, R20 ;  /* 0x0000000404147c25 */ /* 0x000fc8000f8e0014 */
[----:B------:R-:W-:-:S04]  /*23e60*/  IMAD R3, R4, UR5, R3 ;  /* 0x0000000504037c24 */ /* 0x000fc8000f8e0203 */
[----:B------:R-:W-:-:S07]  /*23e70*/  IMAD.IADD R21, R21, 0x1, R3 ;  /* 0x0000000115157824 */ /* 0x000fce00078e0203 */
.L_x_26621:
[----:B------:R-:W0:Y:S02]  /*23e80*/  LDCU.64 UR4, c[0x0][0x580] ;  /* 0x0000b000ff0477ac */ /* 0x000e240008000a00 */
[----:B0-----:R-:W-:-:S04]  /*23e90*/  IADD3 R4, P0, PT, R17, UR4, RZ ;  /* 0x0000000411047c10 */ /* 0x001fc8000ff1e0ff */
[----:B------:R-:W-:Y:S01]  /*23ea0*/  IADD3.X R5, PT, PT, RZ, UR5, RZ, P0, !PT ;  /* 0x00000005ff057c10 */ /* 0x000fe200087fe4ff */
[----:B------:R-:W0:Y:S05]  /*23eb0*/  LDCU.64 UR4, c[0x0][0x738] ;  /* 0x0000e700ff0477ac */ /* 0x000e2a0008000a00 */
[----:B------:R-:W2:Y:S01]  /*23ec0*/  LDG.E.64 R4, desc[UR36][R4.64] ;  /* 0x0000002404047981 */ /* 0x000ea2000c1e1b00 */
[----:B------:R-:W-:Y:S02]  /*23ed0*/  IADD3 R16, PT, PT, R16, 0x80, RZ ;  /* 0x0000008010107810 */ /* 0x000fe40007ffe0ff */
[----:B0-----:R-:W-:-:S04]  /*23ee0*/  LEA R6, P0, R20, UR4, 0x3 ;  /* 0x0000000414067c11 */ /* 0x001fc8000f8018ff */
[----:B------:R-:W-:-:S05]  /*23ef0*/  LEA.HI.X R7, R20, UR5, R21, 0x3, P0 ;  /* 0x0000000514077c11 */ /* 0x000fca00080f1c15 */
[----:B--2---:R0:W-:Y:S04]  /*23f00*/  STG.E.64 desc[UR36][R6.64], R4 ;  /* 0x0000000406007986 */ /* 0x0041e8000c101b24 */
.L_x_26614:
[----:B------:R-:W-:Y:S05]  /*23f10*/  BSYNC.RECONVERGENT B6 ;  /* 0x0000000000067941 */ /* 0x000fea0003800200 */
.L_x_26613:
        /* <DEDUP_REMOVED lines=303> */
.L_x_26696:
        /* <DEDUP_REMOVED lines=29> */
.L_x_26698:
[----:B------:R-:W-:Y:S05]  /*253e0*/  BSYNC.RECONVERGENT B7 ;  /* 0x0000000000077941 */ /* 0x000fea0003800200 */
.L_x_26697:
        /* <DEDUP_REMOVED lines=36> */
.L_x_26700:
        /* <DEDUP_REMOVED lines=17> */
.L_x_26701:
[----:B------:R-:W-:Y:S05]  /*25740*/  BSYNC.RECONVERGENT B0 ;  /* 0x0000000000007941 */ /* 0x000fea0003800200 */
.L_x_26699:
        /* <DEDUP_REMOVED lines=37> */
.L_x_26704:
        /* <DEDUP_REMOVED lines=18> */
.L_x_26705:
[----:B------:R-:W-:Y:S05]  /*25ac0*/  BSYNC.RECONVERGENT B0 ;  /* 0x0000000000007941 */ /* 0x000fea0003800200 */
.L_x_26703:
        /* <DEDUP_REMOVED lines=37> */
.L_x_26707:
        /* <DEDUP_REMOVED lines=18> */
.L_x_26708:
[----:B------:R-:W-:Y:S05]  /*25e40*/  BSYNC.RECONVERGENT B0 ;  /* 0x0000000000007941 */ /* 0x000fea0003800200 */
.L_x_26706:
        /* <DEDUP_REMOVED lines=37> */
.L_x_26710:
        /* <DEDUP_REMOVED lines=18> */
.L_x_26711:
[----:B------:R-:W-:Y:S05]  /*261c0*/  BSYNC.RECONVERGENT B0 ;  /* 0x0000000000007941 */ /* 0x000fea0003800200 */
.L_x_26709:
        /* <DEDUP_REMOVED lines=37> */
.L_x_26713:
        /* <DEDUP_REMOVED lines=18> */
.L_x_26714:
[----:B------:R-:W-:Y:S05]  /*26540*/  BSYNC.RECONVERGENT B0 ;  /* 0x0000000000007941 */ /* 0x000fea0003800200 */
.L_x_26712:
        /* <DEDUP_REMOVED lines=37> */
.L_x_26716:
        /* <DEDUP_REMOVED lines=18> */
.L_x_26717:
[----:B------:R-:W-:Y:S05]  /*268c0*/  BSYNC.RECONVERGENT B0 ;  /* 0x0000000000007941 */ /* 0x000fea0003800200 */
.L_x_26715:
        /* <DEDUP_REMOVED lines=37> */
.L_x_26719:
        /* <DEDUP_REMOVED lines=18> */
.L_x_26720:
[----:B------:R-:W-:Y:S05]  /*26c40*/  BSYNC.RECONVERGENT B0 ;  /* 0x0000000000007941 */ /* 0x000fea0003800200 */
.L_x_26718:
        /* <DEDUP_REMOVED lines=37> */
.L_x_26722:
        /* <DEDUP_REMOVED lines=18> */
.L_x_26723:
[----:B------:R-:W-:Y:S05]  /*26fc0*/  BSYNC.RECONVERGENT B0 ;  /* 0x0000000000007941 */ /* 0x000fea0003800200 */
.L_x_26721:
        /* <DEDUP_REMOVED lines=37> */
.L_x_26725:
        /* <DEDUP_REMOVED lines=18> */
.L_x_26726:
[----:B------:R-:W-:Y:S05]  /*27340*/  BSYNC.RECONVERGENT B0 ;  /* 0x0000000000007941 */ /* 0x000fea0003800200 */
.L_x_26724:
        /* <DEDUP_REMOVED lines=37> */
.L_x_26728:
        /* <DEDUP_REMOVED lines=18> */
.L_x_26729:
[----:B------:R-:W-:Y:S05]  /*276c0*/  BSYNC.RECONVERGENT B0 ;  /* 0x0000000000007941 */ /* 0x000fea0003800200 */
.L_x_26727:
        /* <DEDUP_REMOVED lines=37> */
.L_x_26731:
        /* <DEDUP_REMOVED lines=18> */
.L_x_26732:
[----:B------:R-:W-:Y:S05]  /*27a40*/  BSYNC.RECONVERGENT B0 ;  /* 0x0000000000007941 */ /* 0x000fea0003800200 */
.L_x_26730:
        /* <DEDUP_REMOVED lines=37> */
.L_x_26734:
        /* <DEDUP_REMOVED lines=18> */
.L_x_26735:
[----:B------:R-:W-:Y:S05]  /*27dc0*/  BSYNC.RECONVERGENT B0 ;  /* 0x0000000000007941 */ /* 0x000fea0003800200 */
.L_x_26733:
        /* <DEDUP_REMOVED lines=37> */
.L_x_26737:
        /* <DEDUP_REMOVED lines=18> */
.L_x_26738:
[----:B------:R-:W-:Y:S05]  /*28140*/  BSYNC.RECONVERGENT B0 ;  /* 0x0000000000007941 */ /* 0x000fea0003800200 */
.L_x_26736:
        /* <DEDUP_REMOVED lines=37> */
.L_x_26740:
        /* <DEDUP_REMOVED lines=18> */
.L_x_26741:
[----:B------:R-:W-:Y:S05]  /*284c0*/  BSYNC.RECONVERGENT B0 ;  /* 0x0000000000007941 */ /* 0x000fea0003800200 */
.L_x_26739:
        /* <DEDUP_REMOVED lines=37> */
.L_x_26743:
        /* <DEDUP_REMOVED lines=18> */
.L_x_26744:
[----:B------:R-:W-:Y:S05]  /*28840*/  BSYNC.RECONVERGENT B0 ;  /* 0x0000000000007941 */ /* 0x000fea0003800200 */
.L_x_26742:
        /* <DEDUP_REMOVED lines=37> */
.L_x_26746:
        /* <DEDUP_REMOVED lines=18> */
.L_x_26747:
[----:B------:R-:W-:Y:S05]  /*28bc0*/  BSYNC.RECONVERGENT B0 ;  /* 0x0000000000007941 */ /* 0x000fea0003800200 */
.L_x_26745:
        /* <DEDUP_REMOVED lines=37> */
.L_x_26749:
        /* <DEDUP_REMOVED lines=18> */
.L_x_26750:
[----:B------:R-:W-:Y:S05]  /*28f40*/  BSYNC.RECONVERGENT B0 ;  /* 0x0000000000007941 */ /* 0x000fea0003800200 */
.L_x_26748:
        /* <DEDUP_REMOVED lines=37> */
.L_x_26752:
        /* <DEDUP_REMOVED lines=18> */
.L_x_26753:
[----:B------:R-:W-:Y:S05]  /*292c0*/  BSYNC.RECONVERGENT B0 ;  /* 0x0000000000007941 */ /* 0x000fea0003800200 */
.L_x_26751:
        /* <DEDUP_REMOVED lines=37> */
.L_x_26755:
        /* <DEDUP_REMOVED lines=18> */
.L_x_26756:
[----:B------:R-:W-:Y:S05]  /*29640*/  BSYNC.RECONVERGENT B0 ;  /* 0x0000000000007941 */ /* 0x000fea0003800200 */
.L_x_26754:
        /* <DEDUP_REMOVED lines=37> */
.L_x_26758:
        /* <DEDUP_REMOVED lines=18> */
.L_x_26759:
[----:B------:R-:W-:Y:S05]  /*299c0*/  BSYNC.RECONVERGENT B0 ;  /* 0x0000000000007941 */ /* 0x000fea0003800200 */
.L_x_26757:
        /* <DEDUP_REMOVED lines=37> */
.L_x_26761:
        /* <DEDUP_REMOVED lines=18> */
.L_x_26762:
[----:B------:R-:W-:Y:S05]  /*29d40*/  BSYNC.RECONVERGENT B0 ;  /* 0x0000000000007941 */ /* 0x000fea0003800200 */
.L_x_26760:
        /* <DEDUP_REMOVED lines=37> */
.L_x_26764:
        /* <DEDUP_REMOVED lines=18> */
.L_x_26765:
[----:B------:R-:W-:Y:S05]  /*2a0c0*/  BSYNC.RECONVERGENT B0 ;  /* 0x0000000000007941 */ /* 0x000fea0003800200 */
.L_x_26763:
        /* <DEDUP_REMOVED lines=37> */
.L_x_26767:
        /* <DEDUP_REMOVED lines=18> */
.L_x_26768:
[----:B------:R-:W-:Y:S05]  /*2a440*/  BSYNC.RECONVERGENT B0 ;  /* 0x0000000000007941 */ /* 0x000fea0003800200 */
.L_x_26766:
        /* <DEDUP_REMOVED lines=36> */
.L_x_26770:
        /* <DEDUP_REMOVED lines=16> */
.L_x_26771:
[----:B------:R-:W-:Y:S05]  /*2a790*/  BSYNC.RECONVERGENT B0 ;  /* 0x0000000000007941 */ /* 0x000fea0003800200 */
.L_x_26769:
        /* <DEDUP_REMOVED lines=32> */
.L_x_26773:
[----:B------:R-:W-:Y:S02]  /*2a9a0*/  MOV R8, R6 ;  /* 0x0000000600087202 */ /* 0x000fe40000000f00 */
[----:B------:R-:W-:Y:S02]  /*2a9b0*/  MOV R10, R7 ;  /* 0x00000007000a7202 */ /* 0x000fe40000000f00 */
[----:B------:R-:W-:-:S07]  /*2a9c0*/  MOV R9, 0x2a9e0 ;  /* 0x0002a9e000097802 */ /* 0x000fce0000000f00 */
[----:B------:R-:W-:Y:S05]  /*2a9d0*/  CALL.REL.NOINC `($__internal_37_$__cuda_sm20_rem_u64) ;  /* 0x0000013400907944 */ /* 0x000fea0003c00000 */
[----:B------:R-:W-:Y:S01]  /*2a9e0*/  IMAD.MOV.U32 R4, RZ, RZ, R0 ;  /* 0x000000ffff047224 */ /* 0x000fe200078e0000 */
[----:B------:R-:W-:-:S07]  /*2a9f0*/  MOV R5, R3 ;  /* 0x0000000300057202 */ /* 0x000fce0000000f00 */
.L_x_26774:
[----:B------:R-:W-:Y:S05]  /*2aa00*/  BSYNC.RECONVERGENT B0 ;  /* 0x0000000000007941 */ /* 0x000fea0003800200 */
.L_x_26772:
[----:B------:R-:W0:Y:S02]  /*2aa10*/  LDCU.64 UR4, c[0x0][0x730] ;  /* 0x0000e600ff0477ac */ /* 0x000e240008000a00 */
[----:B0-----:R-:W-:Y:S02]  /*2aa20*/  IMAD R3, R5, UR4, RZ ;  /* 0x0000000405037c24 */ /* 0x001fe4000f8e02ff */
[----:B------:R-:W-:-:S04]  /*2aa30*/  IMAD.WIDE.U32 R20, R4, UR4, R20 ;  /* 0x0000000404147c25 */ /* 0x000fc8000f8e0014 */
[----:B------:R-:W-:-:S05]  /*2aa40*/  IMAD R3, R4, UR5, R3 ;  /* 0x0000000504037c24 */ /* 0x000fca000f8e0203 */
[----:B------:R-:W-:-:S07]  /*2aa50*/  IADD3 R21, PT, PT, R21, R3, RZ ;  /* 0x0000000315157210 */ /* 0x000fce0007ffe0ff */
.L_x_26702:
[----:B------:R-:W0:Y:S02]  /*2aa60*/  LDCU.64 UR4, c[0x0][0x580] ;  /* 0x0000b000ff0477ac */ /* 0x000e240008000a00 */
[----:B0-----:R-:W-:-:S05]  /*2aa70*/  IADD3 R4, P0, PT, R17, UR4, RZ ;  /* 0x0000000411047c10 */ /* 0x001fca000ff1e0ff */
[----:B------:R-:W-:Y:S01]  /*2aa80*/  IMAD.X R5, RZ, RZ, UR5, P0 ;  /* 0x00000005ff057e24 */ /* 0x000fe200080e06ff */
[----:B------:R-:W0:Y:S05]  /*2aa90*/  LDCU.64 UR4, c[0x0][0x738] ;  /* 0x0000e700ff0477ac */ /* 0x000e2a0008000a00 */
[----:B------:R-:W2:Y:S01]  /*2aaa0*/  LDG.E.64 R4, desc[UR36][R4.64] ;  /* 0x0000002404047981 */ /* 0x000ea2000c1e1b00 */
[----:B------:R-:W-:Y:S02]  /*2aab0*/  IADD3 R16, PT, PT, R16, 0x80, RZ ;  /* 0x0000008010107810 */ /* 0x000fe40007ffe0ff */
[----:B0-----:R-:W-:-:S04]  /*2aac0*/  LEA R6, P0, R20, UR4, 0x3 ;  /* 0x0000000414067c11 */ /* 0x001fc8000f8018ff */
[----:B------:R-:W-:-:S05]  /*2aad0*/  LEA.HI.X R7, R20, UR5, R21, 0x3, P0 ;  /* 0x0000000514077c11 */ /* 0x000fca00080f1c15 */
[----:B--2---:R1:W-:Y:S04]  /*2aae0*/  STG.E.64 desc[UR36][R6.64], R4 ;  /* 0x0000000406007986 */ /* 0x0043e8000c101b24 */
.L_x_26695:
[----:B------:R-:W-:Y:S05]  /*2aaf0*/  BSYNC.RECONVERGENT B6 ;  /* 0x0000000000067941 */ /* 0x000fea0003800200 */
.L_x_26694:
        /* <DEDUP_REMOVED lines=303> */
.L_x_26777:
        /* <DEDUP_REMOVED lines=29> */
.L_x_26779:
[----:B------:R-:W-:Y:S05]  /*2bfc0*/  BSYNC.RECONVERGENT B7 ;  /* 0x0000000000077941 */ /* 0x000fea0003800200 */
.L_x_26778:
        /* <DEDUP_REMOVED lines=36> */
.L_x_26781:
        /* <DEDUP_REMOVED lines=17> */
.L_x_26782:
[----:B------:R-:W-:Y:S05]  /*2c320*/  BSYNC.RECONVERGENT B0 ;  /* 0x0000000000007941 */ /* 0x000fea0003800200 */
.L_x_26780:
        /* <DEDUP_REMOVED lines=37> */
.L_x_26785:
        /* <DEDUP_REMOVED lines=18> */
.L_x_26786:
[----:B------:R-:W-:Y:S05]  /*2c6a0*/  BSYNC.RECONVERGENT B0 ;  /* 0x0000000000007941 */ /* 0x000fea0003800200 */
.L_x_26784:
        /* <DEDUP_REMOVED lines=37> */
.L_x_26788:
        /* <DEDUP_REMOVED lines=18> */
.L_x_26789:
[----:B------:R-:W-:Y:S05]  /*2ca20*/  BSYNC.RECONVERGENT B0 ;  /* 0x0000000000007941 */ /* 0x000fea0003800200 */
.L_x_26787:
        /* <DEDUP_REMOVED lines=37> */
.L_x_26791:
        /* <DEDUP_REMOVED lines=18> */
.L_x_26792:
[----:B------:R-:W-:Y:S05]  /*2cda0*/  BSYNC.RECONVERGENT B0 ;  /* 0x0000000000007941 */ /* 0x000fea0003800200 */
.L_x_26790:
        /* <DEDUP_REMOVED lines=37> */
.L_x_26794:
        /* <DEDUP_REMOVED lines=18> */
.L_x_26795:
[----:B------:R-:W-:Y:S05]  /*2d120*/  BSYNC.RECONVERGENT B0 ;  /* 0x0000000000007941 */ /* 0x000fea0003800200 */
.L_x_26793:
        /* <DEDUP_REMOVED lines=37> */
.L_x_26797:
        /* <DEDUP_REMOVED lines=18> */
.L_x_26798:
[----:B------:R-:W-:Y:S05]  /*2d4a0*/  BSYNC.RECONVERGENT B0 ;  /* 0x0000000000007941 */ /* 0x000fea0003800200 */
.L_x_26796:
        /* <DEDUP_REMOVED lines=37> */
.L_x_26800:
        /* <DEDUP_REMOVED lines=18> */
.L_x_26801:
[----:B------:R-:W-:Y:S05]  /*2d820*/  BSYNC.RECONVERGENT B0 ;  /* 0x0000000000007941 */ /* 0x000fea0003800200 */
.L_x_26799:
        /* <DEDUP_REMOVED lines=37> */
.L_x_26803:
        /* <DEDUP_REMOVED lines=18> */
.L_x_26804:
[----:B------:R-:W-:Y:S05]  /*2dba0*/  BSYNC.RECONVERGENT B0 ;  /* 0x0000000000007941 */ /* 0x000fea0003800200 */
.L_x_26802:
        /* <DEDUP_REMOVED lines=37> */
.L_x_26806:
        /* <DEDUP_REMOVED lines=18> */
.L_x_26807:
[----:B------:R-:W-:Y:S05]  /*2df20*/  BSYNC.RECONVERGENT B0 ;  /* 0x0000000000007941 */ /* 0x000fea0003800200 */
.L_x_26805:
        /* <DEDUP_REMOVED lines=37> */
.L_x_26809:
        /* <DEDUP_REMOVED lines=18> */
.L_x_26810:
[----:B------:R-:W-:Y:S05]  /*2e2a0*/  BSYNC.RECONVERGENT B0 ;  /* 0x0000000000007941 */ /* 0x000fea0003800200 */
.L_x_26808:
        /* <DEDUP_REMOVED lines=37> */
.L_x_26812:
        /* <DEDUP_REMOVED lines=18> */
.L_x_26813:
[----:B------:R-:W-:Y:S05]  /*2e620*/  BSYNC.RECONVERGENT B0 ;  /* 0x0000000000007941 */ /* 0x000fea0003800200 */
.L_x_26811:
        /* <DEDUP_REMOVED lines=37> */
.L_x_26815:
        /* <DEDUP_REMOVED lines=18> */
.L_x_26816:
[----:B------:R-:W-:Y:S05]  /*2e9a0*/  BSYNC.RECONVERGENT B0 ;  /* 0x0000000000007941 */ /* 0x000fea0003800200 */
.L_x_26814:
        /* <DEDUP_REMOVED lines=37> */
.L_x_26818:
        /* <DEDUP_REMOVED lines=18> */
.L_x_26819:
[----:B------:R-:W-:Y:S05]  /*2ed20*/  BSYNC.RECONVERGENT B0 ;  /* 0x0000000000007941 */ /* 0x000fea0003800200 */
.L_x_26817:
        /* <DEDUP_REMOVED lines=37> */
.L_x_26821:
        /* <DEDUP_REMOVED lines=18> */
.L_x_26822:
[----:B------:R-:W-:Y:S05]  /*2f0a0*/  BSYNC.RECONVERGENT B0 ;  /* 0x0000000000007941 */ /* 0x000fea0003800200 */
.L_x_26820:
        /* <DEDUP_REMOVED lines=37> */
.L_x_26824:
        /* <DEDUP_REMOVED lines=18> */
.L_x_26825:
[----:B------:R-:W-:Y:S05]  /*2f420*/  BSYNC.RECONVERGENT B0 ;  /* 0x0000000000007941 */ /* 0x000fea0003800200 */
.L_x_26823:
        /* <DEDUP_REMOVED lines=37> */
.L_x_26827:
        /* <DEDUP_REMOVED lines=18> */
.L_x_26828:
[----:B------:R-:W-:Y:S05]  /*2f7a0*/  BSYNC.RECONVERGENT B0 ;  /* 0x0000000000007941 */ /* 0x000fea0003800200 */
.L_x_26826:
        /* <DEDUP_REMOVED lines=37> */
.L_x_26830:
        /* <DEDUP_REMOVED lines=18> */
.L_x_26831:
[----:B------:R-:W-:Y:S05]  /*2fb20*/  BSYNC.RECONVERGENT B0 ;  /* 0x0000000000007941 */ /* 0x000fea0003800200 */
.L_x_26829:
        /* <DEDUP_REMOVED lines=37> */
.L_x_26833:
        /* <DEDUP_REMOVED lines=18> */
.L_x_26834:
[----:B------:R-:W-:Y:S05]  /*2fea0*/  BSYNC.RECONVERGENT B0 ;  /* 0x0000000000007941 */ /* 0x000fea0003800200 */
.L_x_26832:
        /* <DEDUP_REMOVED lines=37> */
.L_x_26836:
        /* <DEDUP_REMOVED lines=18> */
.L_x_26837:
[----:B------:R-:W-:Y:S05]  /*30220*/  BSYNC.RECONVERGENT B0 ;  /* 0x0000000000007941 */ /* 0x000fea0003800200 */
.L_x_26835:
        /* <DEDUP_REMOVED lines=37> */
.L_x_26839:
        /* <DEDUP_REMOVED lines=18> */
.L_x_26840:
[----:B------:R-:W-:Y:S05]  /*305a0*/  BSYNC.RECONVERGENT B0 ;  /* 0x0000000000007941 */ /* 0x000fea0003800200 */
.L_x_26838:
        /* <DEDUP_REMOVED lines=37> */
.L_x_26842:
        /* <DEDUP_REMOVED lines=18> */
.L_x_26843:
[----:B------:R-:W-:Y:S05]  /*30920*/  BSYNC.RECONVERGENT B0 ;  /* 0x0000000000007941 */ /* 0x000fea0003800200 */
.L_x_26841:
        /* <DEDUP_REMOVED lines=37> */
.L_x_26845:
        /* <DEDUP_REMOVED lines=18> */
.L_x_26846:
[----:B------:R-:W-:Y:S05]  /*30ca0*/  BSYNC.RECONVERGENT B0 ;  /* 0x0000000000007941 */ /* 0x000fea0003800200 */
.L_x_26844:
        /* <DEDUP_REMOVED lines=37> */
.L_x_26848:
        /* <DEDUP_REMOVED lines=18> */
.L_x_26849:
[----:B------:R-:W-:Y:S05]  /*31020*/  BSYNC.RECONVERGENT B0 ;  /* 0x0000000000007941 */ /* 0x000fea0003800200 */
.L_x_26847:
        /* <DEDUP_REMOVED lines=36> */
.L_x_26851:
        /* <DEDUP_REMOVED lines=16> */
.L_x_26852:
[----:B------:R-:W-:Y:S05]  /*31370*/  BSYNC.RECONVERGENT B0 ;  /* 0x0000000000007941 */ /* 0x000fea0003800200 */
.L_x_26850:
        /* <DEDUP_REMOVED lines=32> */
.L_x_26854:
[----:B------:R-:W-:Y:S01]  /*31580*/  IMAD.MOV.U32 R8, RZ, RZ, R6 ;  /* 0x000000ffff087224 */ /* 0x000fe200078e0006 */
[----:B------:R-:W-:Y:S02]  /*31590*/  MOV R10, R7 ;  /* 0x00000007000a7202 */ /* 0x000fe40000000f00 */
[----:B------:R-:W-:-:S07]  /*315a0*/  MOV R9, 0x315c0 ;  /* 0x000315c000097802 */ /* 0x000fce0000000f00 */
[----:B------:R-:W-:Y:S05]  /*315b0*/  CALL.REL.NOINC `($__internal_37_$__cuda_sm20_rem_u64) ;  /* 0x000000c800987944 */ /* 0x000fea0003c00000 */
[----:B------:R-:W-:Y:S01]  /*315c0*/  MOV R4, R0 ;  /* 0x0000000000047202 */ /* 0x000fe20000000f00 */
[----:B------:R-:W-:-:S07]  /*315d0*/  IMAD.MOV.U32 R5, RZ, RZ, R3 ;  /* 0x000000ffff057224 */ /* 0x000fce00078e0003 */
.L_x_26855:
[----:B------:R-:W-:Y:S05]  /*315e0*/  BSYNC.RECONVERGENT B0 ;  /* 0x0000000000007941 */ /* 0x000fea0003800200 */
.L_x_26853:
[----:B------:R-:W0:Y:S02]  /*315f0*/  LDCU.64 UR4, c[0x0][0x730] ;  /* 0x0000e600ff0477ac */ /* 0x000e240008000a00 */
[----:B0-----:R-:W-:Y:S02]  /*31600*/  IMAD R3, R5, UR4, RZ ;  /* 0x0000000405037c24 */ /* 0x001fe4000f8e02ff */
[----:B------:R-:W-:-:S04]  /*31610*/  IMAD.WIDE.U32 R20, R4, UR4, R20 ;  /* 0x0000000404147c25 */ /* 0x000fc8000f8e0014 */
[----:B------:R-:W-:-:S05]  /*31620*/  IMAD R3, R4, UR5, R3 ;  /* 0x0000000504037c24 */ /* 0x000fca000f8e0203 */
[----:B------:R-:W-:-:S07]  /*31630*/  IADD3 R21, PT, PT, R21, R3, RZ ;  /* 0x0000000315157210 */ /* 0x000fce0007ffe0ff */
.L_x_26783:
[----:B------:R-:W0:Y:S02]  /*31640*/  LDCU.64 UR4, c[0x0][0x580] ;  /* 0x0000b000ff0477ac */ /* 0x000e240008000a00 */
[----:B0-----:R-:W-:-:S04]  /*31650*/  IADD3 R4, P0, PT, R17, UR4, RZ ;  /* 0x0000000411047c10 */ /* 0x001fc8000ff1e0ff */
[----:B------:R-:W-:Y:S01]  /*31660*/  IADD3.X R5, PT, PT, RZ, UR5, RZ, P0, !PT ;  /* 0x00000005ff057c10 */ /* 0x000fe200087fe4ff */
[----:B------:R-:W0:Y:S05]  /*31670*/  LDCU.64 UR4, c[0x0][0x738] ;  /* 0x0000e700ff0477ac */ /* 0x000e2a0008000a00 */
[----:B------:R-:W2:Y:S01]  /*31680*/  LDG.E.64 R4, desc[UR36][R4.64] ;  /* 0x0000002404047981 */ /* 0x000ea2000c1e1b00 */
[----:B------:R-:W-:Y:S01]  /*31690*/  VIADD R16, R16, 0x80 ;  /* 0x0000008010107836 */ /* 0x000fe20000000000 */
[----:B0-----:R-:W-:-:S04]  /*316a0*/  LEA R6, P0, R20, UR4, 0x3 ;  /* 0x0000000414067c11 */ /* 0x001fc8000f8018ff */
[----:B------:R-:W-:-:S05]  /*316b0*/  LEA.HI.X R7, R20, UR5, R21, 0x3, P0 ;  /* 0x0000000514077c11 */ /* 0x000fca00080f1c15 */
[----:B--2---:R2:W-:Y:S04]  /*316c0*/  STG.E.64 desc[UR36][R6.64], R4 ;  /* 0x0000000406007986 */ /* 0x0045e8000c101b24 */
.L_x_26776:
[----:B------:R-:W-:Y:S05]  /*316d0*/  BSYNC.RECONVERGENT B6 ;  /* 0x0000000000067941 */ /* 0x000fea0003800200 */
.L_x_26775:
        /* <DEDUP_REMOVED lines=302> */
.L_x_26856:
        /* <DEDUP_REMOVED lines=31> */
.L_x_26858:
[----:B------:R-:W-:Y:S05]  /*32bb0*/  BSYNC.RECONVERGENT B6 ;  /* 0x0000000000067941 */ /* 0x000fea0003800200 */
.L_x_26857:
        /* <DEDUP_REMOVED lines=37> */
.L_x_26860:
        /* <DEDUP_REMOVED lines=17> */
.L_x_26861:
[----:B------:R-:W-:Y:S05]  /*32f20*/  BSYNC.RECONVERGENT B0 ;  /* 0x0000000000007941 */ /* 0x000fea0003800200 */
.L_x_26859:
        /* <DEDUP_REMOVED lines=37> */
.L_x_26864:
        /* <DEDUP_REMOVED lines=18> */
.L_x_26865:
[----:B------:R-:W-:Y:S05]  /*332a0*/  BSYNC.RECONVERGENT B0 ;  /* 0x0000000000007941 */ /* 0x000fea0003800200 */
.L_x_26863:
        /* <DEDUP_REMOVED lines=38> */
.L_x_26867:
        /* <DEDUP_REMOVED lines=18> */
.L_x_26868:
[----:B------:R-:W-:Y:S05]  /*33630*/  BSYNC.RECONVERGENT B0 ;  /* 0x0000000000007941 */ /* 0x000fea0003800200 */
.L_x_26866:
        /* <DEDUP_REMOVED lines=38> */
.L_x_26870:
        /* <DEDUP_REMOVED lines=18> */
.L_x_26871:
[----:B------:R-:W-:Y:S05]  /*339c0*/  BSYNC.RECONVERGENT B0 ;  /* 0x0000000000007941 */ /* 0x000fea0003800200 */
.L_x_26869:
        /* <DEDUP_REMOVED lines=38> */
.L_x_26873:
        /* <DEDUP_REMOVED lines=18> */
.L_x_26874:
[----:B------:R-:W-:Y:S05]  /*33d50*/  BSYNC.RECONVERGENT B0 ;  /* 0x0000000000007941 */ /* 0x000fea0003800200 */
.L_x_26872:
        /* <DEDUP_REMOVED lines=38> */
.L_x_26876:
        /* <DEDUP_REMOVED lines=18> */
.L_x_26877:
[----:B------:R-:W-:Y:S05]  /*340e0*/  BSYNC.RECONVERGENT B0 ;  /* 0x0000000000007941 */ /* 0x000fea0003800200 */
.L_x_26875:
        /* <DEDUP_REMOVED lines=38> */
.L_x_26879:
        /* <DEDUP_REMOVED lines=18> */
.L_x_26880:
[----:B------:R-:W-:Y:S05]  /*34470*/  BSYNC.RECONVERGENT B0 ;  /* 0x0000000000007941 */ /* 0x000fea0003800200 */
.L_x_26878:
        /* <DEDUP_REMOVED lines=38> */
.L_x_26882:
        /* <DEDUP_REMOVED lines=18> */
.L_x_26883:
[----:B------:R-:W-:Y:S05]  /*34800*/  BSYNC.RECONVERGENT B0 ;  /* 0x0000000000007941 */ /* 0x000fea0003800200 */
.L_x_26881:
        /* <DEDUP_REMOVED lines=38> */
.L_x_26885:
        /* <DEDUP_REMOVED lines=18> */
.L_x_26886:
[----:B------:R-:W-:Y:S05]  /*34b90*/  BSYNC.RECONVERGENT B0 ;  /* 0x0000000000007941 */ /* 0x000fea0003800200 */
.L_x_26884:
        /* <DEDUP_REMOVED lines=38> */
.L_x_26888:
        /* <DEDUP_REMOVED lines=18> */
.L_x_26889:
[----:B------:R-:W-:Y:S05]  /*34f20*/  BSYNC.RECONVERGENT B0 ;  /* 0x0000000000007941 */ /* 0x000fea0003800200 */
.L_x_26887:
        /* <DEDUP_REMOVED lines=38> */
.L_x_26891:
        /* <DEDUP_REMOVED lines=18> */
.L_x_26892:
[----:B------:R-:W-:Y:S05]  /*352b0*/  BSYNC.RECONVERGENT B0 ;  /* 0x0000000000007941 */ /* 0x000fea0003800200 */
.L_x_26890:
        /* <DEDUP_REMOVED lines=38> */
.L_x_26894:
        /* <DEDUP_REMOVED lines=18> */
.L_x_26895:
[----:B------:R-:W-:Y:S05]  /*35640*/  BSYNC.RECONVERGENT B0 ;  /* 0x0000000000007941 */ /* 0x000fea0003800200 */
.L_x_26893:
        /* <DEDUP_REMOVED lines=38> */
.L_x_26897:
        /* <DEDUP_REMOVED lines=18> */
.L_x_26898:
[----:B------:R-:W-:Y:S05]  /*359d0*/  BSYNC.RECONVERGENT B0 ;  /* 0x0000000000007941 */ /* 0x000fea0003800200 */
.L_x_26896:
        /* <DEDUP_REMOVED lines=38> */
.L_x_26900:
        /* <DEDUP_REMOVED lines=18> */
.L_x_26901:
[----:B------:R-:W-:Y:S05]  /*35d60*/  BSYNC.RECONVERGENT B0 ;  /* 0x0000000000007941 */ /* 0x000fea0003800200 */
.L_x_26899:
        /* <DEDUP_REMOVED lines=38> */
.L_x_26903:
        /* <DEDUP_REMOVED lines=18> */
.L_x_26904:
[----:B------:R-:W-:Y:S05]  /*360f0*/  BSYNC.RECONVERGENT B0 ;  /* 0x0000000000007941 */ /* 0x000fea0003800200 */
.L_x_26902:
        /* <DEDUP_REMOVED lines=38> */
.L_x_26906:
        /* <DEDUP_REMOVED lines=18> */
.L_x_26907:
[----:B------:R-:W-:Y:S05]  /*36480*/  BSYNC.RECONVERGENT B0 ;  /* 0x0000000000007941 */ /* 0x000fea0003800200 */
.L_x_26905:
        /* <DEDUP_REMOVED lines=38> */
.L_x_26909:
        /* <DEDUP_REMOVED lines=18> */
.L_x_26910:
[----:B------:R-:W-:Y:S05]  /*36810*/  BSYNC.RECONVERGENT B0 ;  /* 0x0000000000007941 */ /* 0x000fea0003800200 */
.L_x_26908:
        /* <DEDUP_REMOVED lines=38> */
.L_x_26912:
        /* <DEDUP_REMOVED lines=18> */
.L_x_26913:
[----:B------:R-:W-:Y:S05]  /*36ba0*/  BSYNC.RECONVERGENT B0 ;  /* 0x0000000000007941 */ /* 0x000fea0003800200 */
.L_x_26911:
        /* <DEDUP_REMOVED lines=38> */
.L_x_26915:
        /* <DEDUP_REMOVED lines=18> */
.L_x_26916:
[----:B------:R-:W-:Y:S05]  /*36f30*/  BSYNC.RECONVERGENT B0 ;  /* 0x0000000000007941 */ /* 0x000fea0003800200 */
.L_x_26914:
        /* <DEDUP_REMOVED lines=38> */
.L_x_26918:
        /* <DEDUP_REMOVED lines=18> */
.L_x_26919:
[----:B------:R-:W-:Y:S05]  /*372c0*/  BSYNC.RECONVERGENT B0 ;  /* 0x0000000000007941 */ /* 0x000fea0003800200 */
.L_x_26917:
        /* <DEDUP_REMOVED lines=38> */
.L_x_26921:
        /* <DEDUP_REMOVED lines=18> */
.L_x_26922:
[----:B------:R-:W-:Y:S05]  /*37650*/  BSYNC.RECONVERGENT B0 ;  /* 0x0000000000007941 */ /* 0x000fea0003800200 */
.L_x_26920:
        /* <DEDUP_REMOVED lines=38> */
.L_x_26924:
        /* <DEDUP_REMOVED lines=18> */
.L_x_26925:
[----:B------:R-:W-:Y:S05]  /*379e0*/  BSYNC.RECONVERGENT B0 ;  /* 0x0000000000007941 */ /* 0x000fea0003800200 */
.L_x_26923:
        /* <DEDUP_REMOVED lines=38> */
.L_x_26927:
        /* <DEDUP_REMOVED lines=18> */
.L_x_26928:
[----:B------:R-:W-:Y:S05]  /*37d70*/  BSYNC.RECONVERGENT B0 ;  /* 0x0000000000007941 */ /* 0x000fea0003800200 */
.L_x_26926:
        /* <DEDUP_REMOVED lines=37> */
.L_x_26930:
        /* <DEDUP_REMOVED lines=16> */
.L_x_26931:
[----:B------:R-:W-:Y:S05]  /*380d0*/  BSYNC.RECONVERGENT B0 ;  /* 0x0000000000007941 */ /* 0x000fea0003800200 */
.L_x_26929:
        /* <DEDUP_REMOVED lines=33> */
.L_x_26933:
[----:B------:R-:W-:Y:S01]  /*382f0*/  IMAD.MOV.U32 R8, RZ, RZ, R6 ;  /* 0x000000ffff087224 */ /* 0x000fe200078e0006 */
[----:B------:R-:W-:Y:S02]  /*38300*/  MOV R10, R7 ;  /* 0x00000007000a7202 */ /* 0x000fe40000000f00 */
[----:B------:R-:W-:-:S07]  /*38310*/  MOV R9, 0x38330 ;  /* 0x0003833000097802 */ /* 0x000fce0000000f00 */
[----:B------:R-:W-:Y:S05]  /*38320*/  CALL.REL.NOINC `($__internal_37_$__cuda_sm20_rem_u64) ;  /* 0x0000005c003c7944 */ /* 0x000fea0003c00000 */
[----:B------:R-:W-:Y:S01]  /*38330*/  MOV R4, R0 ;  /* 0x0000000000047202 */ /* 0x000fe20000000f00 */
[----:B------:R-:W-:-:S07]  /*38340*/  IMAD.MOV.U32 R5, RZ, RZ, R3 ;  /* 0x000000ffff057224 */ /* 0x000fce00078e0003 */
.L_x_26934:
[----:B------:R-:W-:Y:S05]  /*38350*/  BSYNC.RECONVERGENT B0 ;  /* 0x0000000000007941 */ /* 0x000fea0003800200 */
.L_x_26932:
[----:B------:R-:W0:Y:S01]  /*38360*/  LDCU.64 UR4, c[0x0][0x730] ;  /* 0x0000e600ff0477ac */ /* 0x000e220008000a00 */
[----:B------:R-:W-:Y:S01]  /*38370*/  MOV R3, R21 ;  /* 0x0000001500037202 */ /* 0x000fe20000000f00 */
[----:B0-----:R-:W-:Y:S02]  /*38380*/  IMAD R5, R5, UR4, RZ ;  /* 0x0000000405057c24 */ /* 0x001fe4000f8e02ff */
[----:B------:R-:W-:-:S04]  /*38390*/  IMAD.WIDE.U32 R2, R4, UR4, R2 ;  /* 0x0000000404027c25 */ /* 0x000fc8000f8e0002 */
[----:B------:R-:W-:-:S05]  /*383a0*/  IMAD R5, R4, UR5, R5 ;  /* 0x0000000504057c24 */ /* 0x000fca000f8e0205 */
[----:B------:R-:W-:-:S07]  /*383b0*/  IADD3 R21, PT, PT, R3, R5, RZ ;  /* 0x0000000503157210 */ /* 0x000fce0007ffe0ff */
.L_x_26862:
[----:B------:R-:W2:Y:S01]  /*383c0*/  LDG.E.64 R16, desc[UR36][R16.64] ;  /* 0x0000002410107981 */ /* 0x000ea2000c1e1b00 */
[----:B------:R-:W0:Y:S02]  /*383d0*/  LDCU.64 UR4, c[0x0][0x738] ;  /* 0x0000e700ff0477ac */ /* 0x000e240008000a00 */
[----:B0-----:R-:W-:-:S04]  /*383e0*/  LEA R4, P0, R2, UR4, 0x3 ;  /* 0x0000000402047c11 */ /* 0x001fc8000f8018ff */
[----:B------:R-:W-:-:S05]  /*383f0*/  LEA.HI.X R5, R2, UR5, R21, 0x3, P0 ;  /* 0x0000000502057c11 */ /* 0x000fca00080f1c15 */
[----:B--2---:R-:W-:Y:S01]  /*38400*/  STG.E.64 desc[UR36][R4.64], R16 ;  /* 0x0000001004007986 */ /* 0x004fe2000c101b24 */
[----:B------:R-:W-:Y:S05]  /*38410*/  EXIT ;  /* 0x000000000000794d */ /* 0x000fea0003800000 */
.L_x_26593:
        /* <DEDUP_REMOVED lines=306> */
.L_x_26937:
        /* <DEDUP_REMOVED lines=29> */
.L_x_26939:
[----:B------:R-:W-:Y:S05]  /*39910*/  BSYNC.RECONVERGENT B7 ;  /* 0x0000000000077941 */ /* 0x000fea0003800200 */
.L_x_26938:
[----:B------:R-:W0:Y:S01]  /*39920*/  LDCU.64 UR4, c[0x0][0x580] ;  /* 0x0000b000ff0477ac */ /* 0x000e220008000a00 */
[----:B------:R-:W1:Y:S01]  /*39930*/  LDCU.64 UR6, c[0x0][0x738] ;  /* 0x0000e700ff0677ac */ /* 0x000e620008000a00 */
[----:B0-----:R-:W-:-:S05]  /*39940*/  IADD3 R2, P0, PT, R19, UR4, RZ ;  /* 0x0000000413027c10 */ /* 0x001fca000ff1e0ff */
[----:B------:R-:W-:Y:S01]  /*39950*/  IMAD.X R3, RZ, RZ, UR5, P0 ;  /* 0x00000005ff037e24 */ /* 0x000fe200080e06ff */
[----:B------:R-:W0:Y:S05]  /*39960*/  LDCU.64 UR4, c[0x0][0x590] ;  /* 0x0000b200ff0477ac */ /* 0x000e2a0008000a00 */
[----:B------:R-:W2:Y:S01]  /*39970*/  LDG.E.64 R2, desc[UR36][R2.64] ;  /* 0x0000002402027981 */ /* 0x000ea2000c1e1b00 */
        /* <DEDUP_REMOVED lines=9> */
[----:B--2---:R0:W-:Y:S04]  /*39a10*/  STG.E.64 desc[UR36][R4.64], R2 ;  /* 0x0000000204007986 */ /* 0x0041e8000c101b24 */
.L_x_26936:
[----:B------:R-:W-:Y:S05]  /*39a20*/  BSYNC.RECONVERGENT B6 ;  /* 0x0000000000067941 */ /* 0x000fea0003800200 */
.L_x_26935:
        /* <DEDUP_REMOVED lines=303> */
.L_x_26942:
        /* <DEDUP_REMOVED lines=29> */
.L_x_26944:
[----:B------:R-:W-:Y:S05]  /*3aef0*/  BSYNC.RECONVERGENT B7 ;  /* 0x0000000000077941 */ /* 0x000fea0003800200 */
.L_x_26943:
[----:B------:R-:W0:Y:S01]  /*3af00*/  LDCU.64 UR4, c[0x0][0x580] ;  /* 0x0000b000ff0477ac */ /* 0x000e220008000a00 */
[----:B------:R-:W1:Y:S01]  /*3af10*/  LDCU.64 UR6, c[0x0][0x738] ;  /* 0x0000e700ff0677ac */ /* 0x000e620008000a00 */
[----:B0-----:R-:W-:-:S04]  /*3af20*/  IADD3 R2, P0, PT, R19, UR4, RZ ;  /* 0x0000000413027c10 */ /* 0x001fc8000ff1e0ff */
[----:B------:R-:W-:Y:S01]  /*3af30*/  IADD3.X R3, PT, PT, RZ, UR5, RZ, P0, !PT ;  /* 0x00000005ff037c10 */ /* 0x000fe200087fe4ff */
[----:B------:R-:W0:Y:S05]  /*3af40*/  LDCU.64 UR4, c[0x0][0x590] ;  /* 0x0000b200ff0477ac */ /* 0x000e2a0008000a00 */
[----:B------:R-:W2:Y:S01]  /*3af50*/  LDG.E.64 R2, desc[UR36][R2.64] ;  /* 0x0000002402027981 */ /* 0x000ea2000c1e1b00 */
        /* <DEDUP_REMOVED lines=9> */
[----:B--2---:R1:W-:Y:S04]  /*3aff0*/  STG.E.64 desc[UR36][R4.64], R2 ;  /* 0x0000000204007986 */ /* 0x0043e8000c101b24 */
.L_x_26941:
[----:B------:R-:W-:Y:S05]  /*3b000*/  BSYNC.RECONVERGENT B6 ;  /* 0x0000000000067941 */ /* 0x000fea0003800200 */
.L_x_26940:
        /* <DEDUP_REMOVED lines=303> */
.L_x_26947:
        /* <DEDUP_REMOVED lines=29> */
.L_x_26949:
[----:B------:R-:W-:Y:S05]  /*3c4d0*/  BSYNC.RECONVERGENT B7 ;  /* 0x0000000000077941 */ /* 0x000fea0003800200 */
.L_x_26948:
[----:B------:R-:W0:Y:S01]  /*3c4e0*/  LDCU.64 UR4, c[0x0][0x580] ;  /* 0x0000b000ff0477ac */ /* 0x000e220008000a00 */
[----:B------:R-:W1:Y:S01]  /*3c4f0*/  LDCU.64 UR6, c[0x0][0x738] ;  /* 0x0000e700ff0677ac */ /* 0x000e620008000a00 */
[----:B0-----:R-:W-:-:S04]  /*3c500*/  IADD3 R2, P0, PT, R19, UR4, RZ ;  /* 0x0000000413027c10 */ /* 0x001fc8000ff1e0ff */
[----:B------:R-:W-:Y:S01]  /*3c510*/  IADD3.X R3, PT, PT, RZ, UR5, RZ, P0, !PT ;  /* 0x00000005ff037c10 */ /* 0x000fe200087fe4ff */
[----:B------:R-:W0:Y:S05]  /*3c520*/  LDCU.64 UR4, c[0x0][0x590] ;  /* 0x0000b200ff0477ac */ /* 0x000e2a0008000a00 */
[----:B------:R-:W2:Y:S01]  /*3c530*/  LDG.E.64 R2, desc[UR36][R2.64] ;  /* 0x0000002402027981 */ /* 0x000ea2000c1e1b00 */
        /* <DEDUP_REMOVED lines=9> */
[----:B--2---:R2:W-:Y:S04]  /*3c5d0*/  STG.E.64 desc[UR36][R4.64], R2 ;  /* 0x0000000204007986 */ /* 0x0045e8000c101b24 */
.L_x_26946:
[----:B------:R-:W-:Y:S05]  /*3c5e0*/  BSYNC.RECONVERGENT B6 ;  /* 0x0000000000067941 */ /* 0x000fea0003800200 */
.L_x_26945:
        /* <DEDUP_REMOVED lines=302> */
.L_x_26950:
        /* <DEDUP_REMOVED lines=31> */
.L_x_26952:
[----:B------:R-:W-:Y:S05]  /*3dac0*/  BSYNC.RECONVERGENT B6 ;  /* 0x0000000000067941 */ /* 0x000fea0003800200 */
.L_x_26951:
[----:B------:R-:W2:Y:S01]  /*3dad0*/  LDG.E.64 R16, desc[UR36][R16.64] ;  /* 0x0000002410107981 */ /* 0x000ea2000c1e1b00 */
        /* <DEDUP_REMOVED lines=10> */
[----:B--2---:R-:W-:Y:S01]  /*3db80*/  STG.E.64 desc[UR36][R2.64], R16 ;  /* 0x0000001002007986 */ /* 0x004fe2000c101b24 */
[----:B------:R-:W-:Y:S05]  /*3db90*/  EXIT ;  /* 0x000000000000794d */ /* 0x000fea0003800000 */
        .weak           $__internal_36_$__cuda_sm20_div_u64
        .type           $__internal_36_$__cuda_sm20_div_u64,@function
        .size           $__internal_36_$__cuda_sm20_div_u64,($__internal_37_$__cuda_sm20_rem_u64 - $__internal_36_$__cuda_sm20_div_u64)
$__internal_36_$__cuda_sm20_div_u64:
        /* <DEDUP_REMOVED lines=71> */
[----:B------:R-:W-:Y:S05]  /*3e010*/  RET.REL.NODEC R4 `(_ZN2at6native24index_elementwise_kernelILi128ELi4EZNS0_20cuda_take_put_kernelIN3c107complexIfEElZZZZZNS0_10put_kernelERNS_14TensorIteratorERKNS_10TensorBaseEbENKUlvE_clEvENKUlvE7_clEvENKUlvE_clEvENKUlvE0_clEvEUlRS5_lE0_EEvS7_SA_RKT1_EUliE_EEvlSH_) ;  /* 0xfffffc1c04f87950 */ /* 0x000fea0003c3ffff */
        .weak           $__internal_37_$__cuda_sm20_rem_u64
        .type           $__internal_37_$__cuda_sm20_rem_u64,@function
        .size           $__internal_37_$__cuda_sm20_rem_u64,(.L_x_41710 - $__internal_37_$__cuda_sm20_rem_u64)
$__internal_37_$__cuda_sm20_rem_u64:
        /* <DEDUP_REMOVED lines=66> */
[----:B------:R-:W-:Y:S06]  /*3e440*/  RET.REL.NODEC R4 `(_ZN2at6native24index_elementwise_kernelILi128ELi4EZNS0_20cuda_take_put_kernelIN3c107complexIfEElZZZZZNS0_10put_kernelERNS_14TensorIteratorERKNS_10TensorBaseEbENKUlvE_clEvENKUlvE7_clEvENKUlvE_clEvENKUlvE0_clEvEUlRS5_lE0_EEvS7_SA_RKT1_EUliE_EEvlSH_) ;  /* 0xfffffc1804ec7950 */ /* 0x000fec0003c3ffff */
.L_x_26953:
        /* <DEDUP_REMOVED lines=11> */
.L_x_41710:


//--------------------- .text._ZN2at6native24index_elementwise_kernelILi128ELi4EZNS0_20cuda_take_put_kernelIN3c107complexIfEElZZZZZNS0_10put_kernelERNS_14TensorIteratorERKNS_10TensorBaseEbENKUlvE_clEvENKUlvE7_clEvENKUlvE_clEvENKUlvE0_clEvEUlRS5_lE_EEvS7_SA_RKT1_EUliE_EEvlSH_ --------------------------
	.section	.text._ZN2at6native24index_elementwise_kernelILi128ELi4EZNS0_20cuda_take_put_kernelIN3c107complexIfEElZZZZZNS0_10put_kernelERNS_14TensorIteratorERKNS_10TensorBaseEbENKUlvE_clEvENKUlvE7_clEvENKUlvE_clEvENKUlvE0_clEvEUlRS5_lE_EEvS7_SA_RKT1_EUliE_EEvlSH_,"ax",@progbits
	.align	128
        .global         _ZN2at6native24index_elementwise_kernelILi128ELi4EZNS0_20cuda_take_put_kernelIN3c107complexIfEElZZZZZNS0_10put_kernelERNS_14TensorIteratorERKNS_10TensorBaseEbENKUlvE_clEvENKUlvE7_clEvENKUlvE_clEvENKUlvE0_clEvEUlRS5_lE_EEvS7_SA_RKT1_EUliE_EEvlSH_
        .type           _ZN2at6native24index_elementwise_kernelILi128ELi4EZNS0_20cuda_take_put_kernelIN3c107complexIfEElZZZZZNS0_10put_kernelERNS_14TensorIteratorERKNS_10TensorBaseEbENKUlvE_clEvENKUlvE7_clEvENKUlvE_clEvENKUlvE0_clEvEUlRS5_lE_EEvS7_SA_RKT1_EUliE_EEvlSH_,@function
        .size           _ZN2at6native24index_elementwise_kernelILi128ELi4EZNS0_20cuda_take_put_kernelIN3c107complexIfEElZZZZZNS0_10put_kernelERNS_14TensorIteratorERKNS_10TensorBaseEbENKUlvE_clEvENKUlvE7_clEvENKUlvE_clEvENKUlvE0_clEvEUlRS5_lE_EEvS7_SA_RKT1_EUliE_EEvlSH_,(.L_x_41712 - _ZN2at6native24index_elementwise_kernelILi128ELi4EZNS0_20cuda_take_put_kernelIN3c107complexIfEElZZZZZNS0_10put_kernelERNS_14TensorIteratorERKNS_10TensorBaseEbENKUlvE_clEvENKUlvE7_clEvENKUlvE_clEvENKUlvE0_clEvEUlRS5_lE_EEvS7_SA_RKT1_EUliE_EEvlSH_)
        .other          _ZN2at6native24index_elementwise_kernelILi128ELi4EZNS0_20cuda_take_put_kernelIN3c107complexIfEElZZZZZNS0_10put_kernelERNS_14TensorIteratorERKNS_10TensorBaseEbENKUlvE_clEvENKUlvE7_clEvENKUlvE_clEvENKUlvE0_clEvEUlRS5_lE_EEvS7_SA_RKT1_EUliE_EEvlSH_,@"STO_CUDA_ENTRY STV_DEFAULT"
_ZN2at6native24index_elementwise_kernelILi128ELi4EZNS0_20cuda_take_put_kernelIN3c107complexIfEElZZZZZNS0_10put_kernelERNS_14TensorIteratorERKNS_10TensorBaseEbENKUlvE_clEvENKUlvE7_clEvENKUlvE_clEvENKUlvE0_clEvEUlRS5_lE_EEvS7_SA_RKT1_EUliE_EEvlSH_:
.text._ZN2at6native24index_elementwise_kernelILi128ELi4EZNS0_20cuda_take_put_kernelIN3c107complexIfEElZZZZZNS0_10put_kernelERNS_14TensorIteratorERKNS_10TensorBaseEbENKUlvE_clEvENKUlvE7_clEvENKUlvE_clEvENKUlvE0_clEvEUlRS5_lE_EEvS7_SA_RKT1_EUliE_EEvlSH_:
[----:B------:R-:W0:Y:S01]  /*0000*/  LDC R1, c[0x0][0x37c] ;  /* 0x0000df00ff017b82 */ /* 0x000e220000000800 */
[----:B------:R-:W1:Y:S07]  /*0010*/  S2R R2, SR_TID.X ;  /* 0x0000000000027919 */ /* 0x000e6e0000002100 */
[----:B------:R-:W2:Y:S01]  /*0020*/  S2UR UR4, SR_CTAID.X ;  /* 0x00000000000479c3 */ /* 0x000ea20000002500 */
[----:B------:R-:W3:Y:S01]  /*0030*/  LDCU.64 UR6, c[0x0][0x380] ;  /* 0x00007000ff0677ac */ /* 0x000ee20008000a00 */
[----:B------:R-:W-:Y:S01]  /*0040*/  BSSY.RECONVERGENT B6, `(.L_x_26954) ;  /* 0x00006d8000067945 */ /* 0x000fe20003800200 */
[----:B------:R-:W4:Y:S01]  /*0050*/  LDCU.64 UR36, c[0x0][0x358] ;  /* 0x00006b00ff2477ac */ /* 0x000f220008000a00 */
[----:B------:R-:W0:Y:S01]  /*0060*/  LDCU.64 UR38, c[0x0][0x668] ;  /* 0x0000cd00ff2677ac */ /* 0x000e220008000a00 */
[----:B--2---:R-:W-:-:S06]  /*0070*/  USHF.L.U32 UR4, UR4, 0x9, URZ ;  /* 0x0000000904047899 */ /* 0x004fcc00080006ff */
[----:B-1----:R-:W-:-:S04]  /*0080*/  LOP3.LUT R2, R2, UR4, RZ, 0xfc, !PT ;  /* 0x0000000402027c12 */ /* 0x002fc8000f8efcff */
[----:B---3--:R-:W-:-:S04]  /*0090*/  ISETP.GE.U32.AND P0, PT, R2, UR6, PT ;  /* 0x0000000602007c0c */ /* 0x008fc8000bf06070 */
[----:B------:R-:W-:-:S13]  /*00a0*/  ISETP.GE.AND.EX P0, PT, RZ, UR7, PT, P0 ;  /* 0x00000007ff007c0c */ /* 0x000fda000bf06300 */
[----:B0---4-:R-:W-:Y:S05]  /*00b0*/  @P0 BRA `(.L_x_26955) ;  /* 0x0000006c00400947 */ /* 0x011fea0003800000 */
[----:B------:R-:W0:Y:S01]  /*00c0*/  LDC R3, c[0x0][0x388] ;  /* 0x0000e200ff037b82 */ /* 0x000e220000000800 */
[----:B------:R-:W-:Y:S02]  /*00d0*/  HFMA2 R0, -RZ, RZ, 0, 0 ;  /* 0x00000000ff007431 */ /* 0x000fe400000001ff */
[----:B------:R-:W-:Y:S01]  /*00e0*/  IMAD.MOV.U32 R17, RZ, RZ, RZ ;  /* 0x000000ffff117224 */ /* 0x000fe200078e00ff */
[----:B0-----:R-:W-:-:S13]  /*00f0*/  ISETP.NE.AND P0, PT, R3, RZ, PT ;  /* 0x000000ff0300720c */ /* 0x001fda0003f05270 */
[----:B------:R-:W-:Y:S05]  /*0100*/  @!P0 BRA `(.L_x_26956) ;  /* 0x0000001000b48947 */ /* 0x000fea0003800000 */
[----:B------:R-:W0:Y:S01]  /*0110*/  LDCU.64 UR4, c[0x0][0x390] ;  /* 0x00007200ff0477ac */ /* 0x000e220008000a00 */
[----:B------:R-:W-:Y:S01]  /*0120*/  MOV R4, RZ ;  /* 0x000000ff00047202 */ /* 0x000fe20000000f00 */
[----:B------:R-:W-:Y:S01]  /*0130*/  IMAD.MOV.U32 R5, RZ, RZ, R2 ;  /* 0x000000ffff057224 */ /* 0x000fe200078e0002 */
[----:B------:R-:W-:Y:S01]  /*0140*/  IADD3 R3, PT, PT, R3, -0x1, RZ ;  /* 0xffffffff03037810 */ /* 0x000fe20007ffe0ff */
[----:B------:R-:W1:Y:S03]  /*0150*/  LDCU UR6, c[0x0][0x38c] ;  /* 0x00007180ff0677ac */ /* 0x000e660008000800 */
        /* <DEDUP_REMOVED lines=11> */
[----:B------:R-:W-:Y:S01]  /*0210*/  VIMNMX.U32 R3, PT, PT, R3, 0x18, PT ;  /* 0x0000001803037848 */ /* 0x000fe20003fe0000 */
[----:B------:R-:W1:Y:S01]  /*0220*/  LDCU UR4, c[0x0][0x3a0] ;  /* 0x00007400ff0477ac */ /* 0x000e620008000800 */
[----:B------:R-:W2:Y:S03]  /*0230*/  LDCU.64 UR8, c[0x0][0x4c0] ;  /* 0x00009800ff0877ac */ /* 0x000ea60008000a00 */
[----:B------:R-:W-:-:S05]  /*0240*/  VIADD R3, R3, 0x1 ;  /* 0x0000000103037836 */ /* 0x000fca0000000000 */
[----:B------:R-:W-:Y:S01]  /*0250*/  ISETP.NE.AND P0, PT, R3, 0x2, PT ;  /* 0x000000020300780c */ /* 0x000fe20003f05270 */
        /* <DEDUP_REMOVED lines=280> */
.L_x_26956:
[----:B------:R-:W0:Y:S01]  /*13e0*/  LDCU.128 UR8, c[0x0][0x580] ;  /* 0x0000b000ff0877ac */ /* 0x000e220008000c00 */
[----:B------:R-:W1:Y:S01]  /*13f0*/  LDCU.64 UR6, c[0x0][0x590] ;  /* 0x0000b200ff0677ac */ /* 0x000e620008000a00 */
[----:B0-----:R-:W-:-:S05]  /*1400*/  IADD3 R4, P0, PT, R0, UR10, RZ ;  /* 0x0000000a00047c10 */ /* 0x001fca000ff1e0ff */
[----:B------:R-:W-:-:S05]  /*1410*/  IMAD.X R5, RZ, RZ, UR11, P0 ;  /* 0x0000000bff057e24 */ /* 0x000fca00080e06ff */
[----:B------:R-:W2:Y:S01]  /*1420*/  LDG.E.64 R18, desc[UR36][R4.64] ;  /* 0x0000002404127981 */ /* 0x000ea2000c1e1b00 */
[----:B-1----:R-:W-:Y:S01]  /*1430*/  UIADD3 UR4, UP0, UPT, URZ, -UR6, URZ ;  /* 0x80000006ff047290 */ /* 0x002fe2000ff1e0ff */
[----:B------:R-:W-:Y:S01]  /*1440*/  IADD3 R16, P2, PT, R17, UR8, RZ ;  /* 0x0000000811107c10 */ /* 0x000fe2000ff5e0ff */
[----:B------:R-:W-:Y:S02]  /*1450*/  BSSY.RECONVERGENT B7, `(.L_x_26957) ;  /* 0x0000018000077945 */ /* 0x000fe40003800200 */
[----:B------:R-:W-:Y:S01]  /*1460*/  UIADD3.X UR5, UPT, UPT, URZ, ~UR7, URZ, UP0, !UPT ;  /* 0x80000007ff057290 */ /* 0x000fe200087fe4ff */
[----:B------:R-:W-:Y:S02]  /*1470*/  IADD3.X R17, PT, PT, RZ, UR9, RZ, P2, !PT ;  /* 0x00000009ff117c10 */ /* 0x000fe400097fe4ff */
[C---:B--2---:R-:W-:Y:S02]  /*1480*/  ISETP.LT.U32.AND P0, PT, R18.reuse, UR6, PT ;  /* 0x0000000612007c0c */ /* 0x044fe4000bf01070 */
[----:B------:R-:W-:-:S02]  /*1490*/  ISETP.GE.U32.AND P1, PT, R18, UR4, PT ;  /* 0x0000000412007c0c */ /* 0x000fc4000bf26070 */
        /* <DEDUP_REMOVED lines=19> */
.L_x_26958:
[----:B------:R-:W-:Y:S05]  /*15d0*/  BSYNC.RECONVERGENT B7 ;  /* 0x0000000000077941 */ /* 0x000fea0003800200 */
.L_x_26957:
[----:B------:R-:W0:Y:S01]  /*15e0*/  LDCU.64 UR6, c[0x0][0x590] ;  /* 0x0000b200ff0677ac */ /* 0x000e220008000a00 */
[--C-:B------:R-:W-:Y:S02]  /*15f0*/  SHF.R.S32.HI R15, RZ, 0x1f, R19.reuse ;  /* 0x0000001fff0f7819 */ /* 0x100fe40000011413 */
[----:B------:R-:W-:Y:S01]  /*1600*/  SHF.R.S32.HI R3, RZ, 0x1f, R19 ;  /* 0x0000001fff037819 */ /* 0x000fe20000011413 */
[----:B------:R-:W1:Y:S01]  /*1610*/  LDCU.U8 UR4, c[0x0][0x598] ;  /* 0x0000b300ff0477ac */ /* 0x000e620008000000 */
[----:B0-----:R-:W-:Y:S02]  /*1620*/  LOP3.LUT R15, R15, UR6, RZ, 0xc0, !PT ;  /* 0x000000060f0f7c12 */ /* 0x001fe4000f8ec0ff */
[----:B------:R-:W-:Y:S01]  /*1630*/  LOP3.LUT R3, R3, UR7, RZ, 0xc0, !PT ;  /* 0x0000000703037c12 */ /* 0x000fe2000f8ec0ff */
[----:B-1----:R-:W-:Y:S01]  /*1640*/  UISETP.NE.AND UP0, UPT, UR4, URZ, UPT ;  /* 0x000000ff0400728c */ /* 0x002fe2000bf05270 */
[----:B------:R-:W-:-:S04]  /*1650*/  IADD3 R14, P0, PT, R18, R15, RZ ;  /* 0x0000000f120e7210 */ /* 0x000fc80007f1e0ff */
[----:B------:R-:W-:Y:S01]  /*1660*/  IADD3.X R15, PT, PT, R19, R3, RZ, P0, !PT ;  /* 0x00000003130f7210 */ /* 0x000fe200007fe4ff */
[----:B------:R-:W-:-:S03]  /*1670*/  IMAD.MOV.U32 R12, RZ, RZ, R14 ;  /* 0x000000ffff0c7224 */ /* 0x000fc600078e000e */
[----:B------:R-:W-:Y:S01]  /*1680*/  MOV R13, R15 ;  /* 0x0000000f000d7202 */ /* 0x000fe20000000f00 */
[----:B------:R-:W-:Y:S06]  /*1690*/  BRA.U UP0, `(.L_x_26959) ;  /* 0x0000005500ac7547 */ /* 0x000fec000b800000 */
[----:B------:R-:W0:Y:S01]  /*16a0*/  LDC R0, c[0x0][0x5a0] ;  /* 0x00016800ff007b82 */ /* 0x000e220000000800 */
[----:B------:R-:W-:Y:S02]  /*16b0*/  CS2R R12, SRZ ;  /* 0x00000000000c7805 */ /* 0x000fe4000001ff00 */
[----:B0-----:R-:W-:-:S13]  /*16c0*/  ISETP.NE.AND P0, PT, R0, RZ, PT ;  /* 0x000000ff0000720c */ /* 0x001fda0003f05270 */
[----:B------:R-:W-:Y:S05]  /*16d0*/  @!P0 BRA `(.L_x_26959) ;  /* 0x00000054009c8947 */ /* 0x000fea0003800000 */
[----:B------:R-:W0:Y:S01]  /*16e0*/  LDCU UR4, c[0x0][0x5ac] ;  /* 0x0000b580ff0477ac */ /* 0x000e220008000800 */
[----:B------:R-:W-:Y:S01]  /*16f0*/  BSSY.RECONVERGENT B0, `(.L_x_26960) ;  /* 0x000002f000007945 */ /* 0x000fe20003800200 */
[----:B------:R-:W-:Y:S01]  /*1700*/  VIADD R12, R0, 0xffffffff ;  /* 0xffffffff000c7836 */ /* 0x000fe20000000000 */
        /* <DEDUP_REMOVED lines=28> */
.L_x_26961:
[----:B------:R-:W0:Y:S01]  /*18d0*/  LDCU.64 UR4, c[0x0][0x5a8] ;  /* 0x0000b500ff0477ac */ /* 0x000e220008000a00 */
[----:B------:R-:W-:Y:S01]  /*18e0*/  IMAD.MOV.U32 R10, RZ, RZ, R14 ;  /* 0x000000ffff0a7224 */ /* 0x000fe200078e000e */
[----:B------:R-:W-:Y:S02]  /*18f0*/  MOV R9, R15 ;  /* 0x0000000f00097202 */ /* 0x000fe40000000f00 */
[----:B------:R-:W-:Y:S02]  /*1900*/  MOV R0, 0x1940 ;  /* 0x0000194000007802 */ /* 0x000fe40000000f00 */
[----:B0-----:R-:W-:Y:S01]  /*1910*/  MOV R4, UR4 ;  /* 0x0000000400047c02 */ /* 0x001fe20008000f00 */
[----:B------:R-:W-:-:S07]  /*1920*/  IMAD.U32 R3, RZ, RZ, UR5 ;  /* 0x00000005ff037e24 */ /* 0x000fce000f8e00ff */
[----:B------:R-:W-:Y:S05]  /*1930*/  CALL.REL.NOINC `($__internal_38_$__cuda_sm20_div_u64) ;  /* 0x0000019c00747944 */ /* 0x000fea0003c00000 */
        /* <DEDUP_REMOVED lines=10> */
.L_x_26962:
[----:B------:R-:W-:Y:S05]  /*19e0*/  BSYNC.RECONVERGENT B0 ;  /* 0x0000000000007941 */ /* 0x000fea0003800200 */
.L_x_26960:
[----:B------:R-:W0:Y:S01]  /*19f0*/  LDCU.64 UR4, c[0x0][0x670] ;  /* 0x0000ce00ff0477ac */ /* 0x000e220008000a00 */
[----:B------:R-:W-:Y:S01]  /*1a00*/  ISETP.NE.AND P0, PT, R12, RZ, PT ;  /* 0x000000ff0c00720c */ /* 0x000fe20003f05270 */
[----:B0-----:R-:W-:Y:S02]  /*1a10*/  IMAD R3, R3, UR4, RZ ;  /* 0x0000000403037c24 */ /* 0x001fe4000f8e02ff */
[----:B------:R-:W-:-:S04]  /*1a20*/  IMAD.WIDE.U32 R12, R0, UR4, RZ ;  /* 0x00000004000c7c25 */ /* 0x000fc8000f8e00ff */
[----:B------:R-:W-:-:S05]  /*1a30*/  IMAD R3, R0, UR5, R3 ;  /* 0x0000000500037c24 */ /* 0x000fca000f8e0203 */
[----:B------:R-:W-:Y:S01]  /*1a40*/  IADD3 R13, PT, PT, R13, R3, RZ ;  /* 0x000000030d0d7210 */ /* 0x000fe20007ffe0ff */
[----:B------:R-:W-:Y:S06]  /*1a50*/  @!P0 BRA `(.L_x_26959) ;  /* 0x0000005000bc8947 */ /* 0x000fec0003800000 */
[----:B------:R-:W0:Y:S01]  /*1a60*/  LDCU UR4, c[0x0][0x5b4] ;  /* 0x0000b680ff0477ac */ /* 0x000e220008000800 */
[----:B------:R-:W1:Y:S01]  /*1a70*/  LDC R3, c[0x0][0x5a0] ;  /* 0x00016800ff037b82 */ /* 0x000e620000000800 */
[----:B------:R-:W-:Y:S01]  /*1a80*/  IMAD.MOV.U32 R22, RZ, RZ, -0x1 ;  /* 0xffffffffff167424 */ /* 0x000fe200078e00ff */
[----:B------:R-:W-:Y:S01]  /*1a90*/  BSSY.RECONVERGENT B0, `(.L_x_26963) ;  /* 0x0000031000007945 */ /* 0x000fe20003800200 */
[----:B0-----:R-:W-:-:S04]  /*1aa0*/  LOP3.LUT R0, R15, UR4, RZ, 0xfc, !PT ;  /* 0x000000040f007c12 */ /* 0x001fc8000f8efcff */
[----:B------:R-:W-:Y:S02]  /*1ab0*/  ISETP.NE.U32.AND P0, PT, R0, RZ, PT ;  /* 0x000000ff0000720c */ /* 0x000fe40003f05070 */
[----:B-1----:R-:W-:-:S04]  /*1ac0*/  VIADDMNMX.U32 R22, R3, R22, 0x18, PT ;  /* 0x0000001803167446 */ /* 0x002fc80003800016 */
[----:B------:R-:W-:-:S07]  /*1ad0*/  IADD3 R22, PT, PT, R22, 0x1, RZ ;  /* 0x0000000116167810 */ /* 0x000fce0007ffe0ff */
        /* <DEDUP_REMOVED lines=26> */
.L_x_26964:
[----:B------:R-:W0:Y:S01]  /*1c80*/  LDCU.64 UR4, c[0x0][0x5b0] ;  /* 0x0000b600ff0477ac */ /* 0x000e220008000a00 */
[----:B------:R-:W-:Y:S01]  /*1c90*/  MOV R10, R14 ;  /* 0x0000000e000a7202 */ /* 0x000fe20000000f00 */
[----:B------:R-:W-:Y:S01]  /*1ca0*/  IMAD.MOV.U32 R9, RZ, RZ, R15 ;  /* 0x000000ffff097224 */ /* 0x000fe200078e000f */
[----:B------:R-:W-:Y:S01]  /*1cb0*/  MOV R0, 0x1cf0 ;  /* 0x00001cf000007802 */ /* 0x000fe20000000f00 */
[----:B0-----:R-:W-:Y:S01]  /*1cc0*/  IMAD.U32 R4, RZ, RZ, UR4 ;  /* 0x00000004ff047e24 */ /* 0x001fe2000f8e00ff */
[----:B------:R-:W-:-:S07]  /*1cd0*/  MOV R3, UR5 ;  /* 0x0000000500037c02 */ /* 0x000fce0008000f00 */
[----:B------:R-:W-:Y:S05]  /*1ce0*/  CALL.REL.NOINC `($__internal_38_$__cuda_sm20_div_u64) ;  /* 0x0000019800887944 */ /* 0x000fea0003c00000 */
        /* <DEDUP_REMOVED lines=11> */
.L_x_26965:
[----:B------:R-:W-:Y:S05]  /*1da0*/  BSYNC.RECONVERGENT B0 ;  /* 0x0000000000007941 */ /* 0x000fea0003800200 */
.L_x_26963:
[----:B------:R-:W0:Y:S01]  /*1db0*/  LDCU.64 UR4, c[0x0][0x678] ;  /* 0x0000cf00ff0477ac */ /* 0x000e220008000a00 */
[----:B------:R-:W-:Y:S01]  /*1dc0*/  ISETP.NE.AND P0, PT, R22, 0x2, PT ;  /* 0x000000021600780c */ /* 0x000fe20003f05270 */
[----:B0-----:R-:W-:Y:S02]  /*1dd0*/  IMAD R3, R0, UR4, RZ ;  /* 0x0000000400037c24 */ /* 0x001fe4000f8e02ff */
[----:B------:R-:W-:-:S04]  /*1de0*/  IMAD.WIDE.U32 R12, R4, UR4, R12 ;  /* 0x00000004040c7c25 */ /* 0x000fc8000f8e000c */
[----:B------:R-:W-:-:S05]  /*1df0*/  IMAD R3, R4, UR5, R3 ;  /* 0x0000000504037c24 */ /* 0x000fca000f8e0203 */
[----:B------:R-:W-:Y:S01]  /*1e00*/  IADD3 R13, PT, PT, R13, R3, RZ ;  /* 0x000000030d0d7210 */ /* 0x000fe20007ffe0ff */
[----:B------:R-:W-:Y:S06]  /*1e10*/  @!P0 BRA `(.L_x_26959) ;  /* 0x0000004c00cc8947 */ /* 0x000fec0003800000 */
        /* <DEDUP_REMOVED lines=30> */
.L_x_26967:
        /* <DEDUP_REMOVED lines=18> */
.L_x_26968:
[----:B------:R-:W-:Y:S05]  /*2120*/  BSYNC.RECONVERGENT B0 ;  /* 0x0000000000007941 */ /* 0x000fea0003800200 */
.L_x_26966:
        /* <DEDUP_REMOVED lines=37> */
.L_x_26970:
        /* <DEDUP_REMOVED lines=18> */
.L_x_26971:
[----:B------:R-:W-:Y:S05]  /*24a0*/  BSYNC.RECONVERGENT B0 ;  /* 0x0000000000007941 */ /* 0x000fea0003800200 */
.L_x_26969:
        /* <DEDUP_REMOVED lines=37> */
.L_x_26973:
        /* <DEDUP_REMOVED lines=18> */
.L_x_26974:
[----:B------:R-:W-:Y:S05]  /*2820*/  BSYNC.RECONVERGENT B0 ;  /* 0x0000000000007941 */ /* 0x000fea0003800200 */
.L_x_26972:
        /* <DEDUP_REMOVED lines=37> */
.L_x_26976:
        /* <DEDUP_REMOVED lines=18> */
.L_x_26977:
[----:B------:R-:W-:Y:S05]  /*2ba0*/  BSYNC.RECONVERGENT B0 ;  /* 0x0000000000007941 */ /* 0x000fea0003800200 */
.L_x_26975:
        /* <DEDUP_REMOVED lines=37> */
.L_x_26979:
        /* <DEDUP_REMOVED lines=18> */
.L_x_26980:
[----:B------:R-:W-:Y:S05]  /*2f20*/  BSYNC.RECONVERGENT B0 ;  /* 0x0000000000007941 */ /* 0x000fea0003800200 */
.L_x_26978:
        /* <DEDUP_REMOVED lines=37> */
.L_x_26982:
        /* <DEDUP_REMOVED lines=18> */
.L_x_26983:
[----:B------:R-:W-:Y:S05]  /*32a0*/  BSYNC.RECONVERGENT B0 ;  /* 0x0000000000007941 */ /* 0x000fea0003800200 */
.L_x_26981:
        /* <DEDUP_REMOVED lines=37> */
.L_x_26985:
        /* <DEDUP_REMOVED lines=18> */
.L_x_26986:
[----:B------:R-:W-:Y:S05]  /*3620*/  BSYNC.RECONVERGENT B0 ;  /* 0x0000000000007941 */ /* 0x000fea0003800200 */
.L_x_26984:
        /* <DEDUP_REMOVED lines=37> */
.L_x_26988:
        /* <DEDUP_REMOVED lines=18> */
.L_x_26989:
[----:B------:R-:W-:Y:S05]  /*39a0*/  BSYNC.RECONVERGENT B0 ;  /* 0x0000000000007941 */ /* 0x000fea0003800200 */
.L_x_26987:
        /* <DEDUP_REMOVED lines=37> */
.L_x_26991:
        /* <DEDUP_REMOVED lines=18> */
.L_x_26992:
[----:B------:R-:W-:Y:S05]  /*3d20*/  BSYNC.RECONVERGENT B0 ;  /* 0x0000000000007941 */ /* 0x000fea0003800200 */
.L_x_26990:
        /* <DEDUP_REMOVED lines=37> */
.L_x_26994:
        /* <DEDUP_REMOVED lines=18> */
.L_x_26995:
[----:B------:R-:W-:Y:S05]  /*40a0*/  BSYNC.RECONVERGENT B0 ;  /* 0x0000000000007941 */ /* 0x000fea0003800200 */
.L_x_26993:
        /* <DEDUP_REMOVED lines=37> */
.L_x_26997:
        /* <DEDUP_REMOVED lines=18> */
.L_x_26998:
[----:B------:R-:W-:Y:S05]  /*4420*/  BSYNC.RECONVERGENT B0 ;  /* 0x0000000000007941 */ /* 0x000fea0003800200 */
.L_x_26996:
        /* <DEDUP_REMOVED lines=37> */
.L_x_27000:
        /* <DEDUP_REMOVED lines=18> */
.L_x_27001:
[----:B------:R-:W-:Y:S05]  /*47a0*/  BSYNC.RECONVERGENT B0 ;  /* 0x0000000000007941 */ /* 0x000fea0003800200 */
.L_x_26999:
        /* <DEDUP_REMOVED lines=37> */
.L_x_27003:
        /* <DEDUP_REMOVED lines=18> */
.L_x_27004:
[----:B------:R-:W-:Y:S05]  /*4b20*/  BSYNC.RECONVERGENT B0 ;  /* 0x0000000000007941 */ /* 0x000fea0003800200 */
.L_x_27002:
        /* <DEDUP_REMOVED lines=37> */
.L_x_27006:
        /* <DEDUP_REMOVED lines=18> */
.L_x_27007:
[----:B------:R-:W-:Y:S05]  /*4ea0*/  BSYNC.RECONVERGENT B0 ;  /* 0x0000000000007941 */ /* 0x000fea0003800200 */
.L_x_27005:
        /* <DEDUP_REMOVED lines=37> */
.L_x_27009:
        /* <DEDUP_REMOVED lines=18> */
.L_x_27010:
[----:B------:R-:W-:Y:S05]  /*5220*/  BSYNC.RECONVERGENT B0 ;  /* 0x0000000000007941 */ /* 0x000fea0003800200 */
.L_x_27008:
        /* <DEDUP_REMOVED lines=37> */
.L_x_27012:
        /* <DEDUP_REMOVED lines=18> */
.L_x_27013:
[----:B------:R-:W-:Y:S05]  /*55a0*/  BSYNC.RECONVERGENT B0 ;  /* 0x0000000000007941 */ /* 0x000fea0003800200 */
.L_x_27011:
        /* <DEDUP_REMOVED lines=37> */
.L_x_27015:
        /* <DEDUP_REMOVED lines=18> */
.L_x_27016:
[----:B------:R-:W-:Y:S05]  /*5920*/  BSYNC.RECONVERGENT B0 ;  /* 0x0000000000007941 */ /* 0x000fea0003800200 */
.L_x_27014:
        /* <DEDUP_REMOVED lines=37> */
.L_x_27018:
        /* <DEDUP_REMOVED lines=18> */
.L_x_27019:
[----:B------:R-:W-:Y:S05]  /*5ca0*/  BSYNC.RECONVERGENT B0 ;  /* 0x0000000000007941 */ /* 0x000fea0003800200 */
.L_x_27017:
        /* <DEDUP_REMOVED lines=37> */
.L_x_27021:
        /* <DEDUP_REMOVED lines=18> */
.L_x_27022:
[----:B------:R-:W-:Y:S05]  /*6020*/  BSYNC.RECONVERGENT B0 ;  /* 0x0000000000007941 */ /* 0x000fea0003800200 */
.L_x_27020:
        /* <DEDUP_REMOVED lines=37> */
.L_x_27024:
        /* <DEDUP_REMOVED lines=18> */
.L_x_27025:
[----:B------:R-:W-:Y:S05]  /*63a0*/  BSYNC.RECONVERGENT B0 ;  /* 0x0000000000007941 */ /* 0x000fea0003800200 */
.L_x_27023:
        /* <DEDUP_REMOVED lines=37> */
.L_x_27027:
        /* <DEDUP_REMOVED lines=18> */
.L_x_27028:
[----:B------:R-:W-:Y:S05]  /*6720*/  BSYNC.RECONVERGENT B0 ;  /* 0x0000000000007941 */ /* 0x000fea0003800200 */
.L_x_27026:
        /* <DEDUP_REMOVED lines=36> */
.L_x_27030:
        /* <DEDUP_REMOVED lines=16> */
.L_x_27031:
[----:B------:R-:W-:Y:S05]  /*6a70*/  BSYNC.RECONVERGENT B0 ;  /* 0x0000000000007941 */ /* 0x000fea0003800200 */
.L_x_27029:
[----:B------:R-:W0:Y:S01]  /*6a80*/  LDCU.64 UR4, c[0x0][0x728] ;  /* 0x0000e500ff0477ac */ /* 0x000e220008000a00 */
[----:B------:R-:W-:Y:S01]  /*6a90*/  ISETP.NE.AND P0, PT, R22, 0x18, PT ;  /* 0x000000181600780c */ /* 0x000fe20003f05270 */
[----:B0-----:R-:W-:Y:S02]  /*6aa0*/  IMAD R3, R0, UR4, RZ ;  /* 0x0000000400037c24 */ /* 0x001fe4000f8e02ff */
[----:B------:R-:W-:-:S04]  /*6ab0*/  IMAD.WIDE.U32 R12, R4, UR4, R12 ;  /* 0x00000004040c7c25 */ /* 0x000fc8000f8e000c */
[----:B------:R-:W-:-:S04]  /*6ac0*/  IMAD R3, R4, UR5, R3 ;  /* 0x0000000504037c24 */ /* 0x000fc8000f8e0203 */
[----:B------:R-:W-:Y:S02]  /*6ad0*/  IMAD.IADD R13, R13, 0x1, R3 ;  /* 0x000000010d0d7824 */ /* 0x000fe400078e0203 */
[----:B------:R-:W-:Y:S05]  /*6ae0*/  @!P0 BRA `(.L_x_26959) ;  /* 0x0000000000988947 */ /* 0x000fea0003800000 */
        /* <DEDUP_REMOVED lines=26> */
.L_x_27033:
[----:B------:R-:W-:Y:S01]  /*6c90*/  MOV R8, R6 ;  /* 0x0000000600087202 */ /* 0x000fe20000000f00 */
[----:B------:R-:W-:Y:S01]  /*6ca0*/  IMAD.MOV.U32 R10, RZ, RZ, R7 ;  /* 0x000000ffff0a7224 */ /* 0x000fe200078e0007 */
[----:B------:R-:W-:-:S07]  /*6cb0*/  MOV R9, 0x6cd0 ;  /* 0x00006cd000097802 */ /* 0x000fce0000000f00 */
[----:B------:R-:W-:Y:S05]  /*6cc0*/  CALL.REL.NOINC `($__internal_39_$__cuda_sm20_rem_u64) ;  /* 0x0000014c00b07944 */ /* 0x000fea0003c00000 */
[----:B------:R-:W-:Y:S01]  /*6cd0*/  MOV R4, R0 ;  /* 0x0000000000047202 */ /* 0x000fe20000000f00 */
[----:B------:R-:W-:-:S07]  /*6ce0*/  IMAD.MOV.U32 R5, RZ, RZ, R3 ;  /* 0x000000ffff057224 */ /* 0x000fce00078e0003 */
.L_x_27034:
[----:B------:R-:W-:Y:S05]  /*6cf0*/  BSYNC.RECONVERGENT B0 ;  /* 0x0000000000007941 */ /* 0x000fea0003800200 */
.L_x_27032:
[----:B------:R-:W0:Y:S02]  /*6d00*/  LDCU.64 UR4, c[0x0][0x730] ;  /* 0x0000e600ff0477ac */ /* 0x000e240008000a00 */
[----:B0-----:R-:W-:Y:S02]  /*6d10*/  IMAD R3, R5, UR4, RZ ;  /* 0x0000000405037c24 */ /* 0x001fe4000f8e02ff */
[----:B------:R-:W-:-:S04]  /*6d20*/  IMAD.WIDE.U32 R12, R4, UR4, R12 ;  /* 0x00000004040c7c25 */ /* 0x000fc8000f8e000c */
[----:B------:R-:W-:-:S05]  /*6d30*/  IMAD R3, R4, UR5, R3 ;  /* 0x0000000504037c24 */ /* 0x000fca000f8e0203 */
[----:B------:R-:W-:-:S07]  /*6d40*/  IADD3 R13, PT, PT, R13, R3, RZ ;  /* 0x000000030d0d7210 */ /* 0x000fce0007ffe0ff */
.L_x_26959:
[----:B------:R-:W2:Y:S01]  /*6d50*/  LDG.E.64 R16, desc[UR36][R16.64] ;  /* 0x0000002410107981 */ /* 0x000ea2000c1e1b00 */
[----:B------:R-:W0:Y:S02]  /*6d60*/  LDCU.64 UR4, c[0x0][0x740] ;  /* 0x0000e800ff0477ac */ /* 0x000e240008000a00 */
[----:B0-----:R-:W-:-:S04]  /*6d70*/  LEA R4, P0, R12, UR4, 0x3 ;  /* 0x000000040c047c11 */ /* 0x001fc8000f8018ff */
[----:B------:R-:W-:-:S05]  /*6d80*/  LEA.HI.X R5, R12, UR5, R13, 0x3, P0 ;  /* 0x000000050c057c11 */ /* 0x000fca00080f1c0d */
[----:B--2---:R0:W-:Y:S04]  /*6d90*/  REDG.E.ADD.F32.FTZ.RN.STRONG.GPU desc[UR36][R4.64], R16 ;  /* 0x00000010040079a6 */ /* 0x0041e8000c12f324 */
[----:B------:R0:W-:Y:S01]  /*6da0*/  REDG.E.ADD.F32.FTZ.RN.STRONG.GPU desc[UR36][R4.64+0x4], R17 ;  /* 0x00000411040079a6 */ /* 0x0001e2000c12f324 */
[----:B------:R-:W-:-:S07]  /*6db0*/  VIADD R2, R2, 0x80 ;  /* 0x0000008002027836 */ /* 0x000fce0000000000 */
.L_x_26955:
[----:B------:R-:W-:Y:S05]  /*6dc0*/  BSYNC.RECONVERGENT B6 ;  /* 0x0000000000067941 */ /* 0x000fea0003800200 */
.L_x_26954:
[----:B------:R-:W1:Y:S01]  /*6dd0*/  LDCU.64 UR4, c[0x0][0x380] ;  /* 0x00007000ff0477ac */ /* 0x000e620008000a00 */
[----:B------:R-:W-:Y:S01]  /*6de0*/  BSSY.RECONVERGENT B6, `(.L_x_27035) ;  /* 0x00006d2000067945 */ /* 0x000fe20003800200 */
[----:B-1----:R-:W-:-:S04]  /*6df0*/  ISETP.GE.U32.AND P0, PT, R2, UR4, PT ;  /* 0x0000000402007c0c */ /* 0x002fc8000bf06070 */
[----:B------:R-:W-:-:S13]  /*6e00*/  ISETP.GE.AND.EX P0, PT, RZ, UR5, PT, P0 ;  /* 0x00000005ff007c0c */ /* 0x000fda000bf06300 */
[----:B------:R-:W-:Y:S05]  /*6e10*/  @P0 BRA `(.L_x_27036) ;  /* 0x0000006c00380947 */ /* 0x000fea0003800000 */
[----:B------:R-:W1:Y:S01]  /*6e20*/  LDC R3, c[0x0][0x388] ;  /* 0x0000e200ff037b82 */ /* 0x000e620000000800 */
[----:B------:R-:W-:Y:S02]  /*6e30*/  HFMA2 R0, -RZ, RZ, 0, 0 ;  /* 0x00000000ff007431 */ /* 0x000fe400000001ff */
[----:B0-----:R-:W-:Y:S01]  /*6e40*/  IMAD.MOV.U32 R17, RZ, RZ, RZ ;  /* 0x000000ffff117224 */ /* 0x001fe200078e00ff */
[----:B-1----:R-:W-:-:S13]  /*6e50*/  ISETP.NE.AND P0, PT, R3, RZ, PT ;  /* 0x000000ff0300720c */ /* 0x002fda0003f05270 */
        /* <DEDUP_REMOVED lines=302> */
.L_x_27037:
        /* <DEDUP_REMOVED lines=31> */
.L_x_27039:
[----:B------:R-:W-:Y:S05]  /*8330*/  BSYNC.RECONVERGENT B7 ;  /* 0x0000000000077941 */ /* 0x000fea0003800200 */
.L_x_27038:
        /* <DEDUP_REMOVED lines=46> */
.L_x_27042:
        /* <DEDUP_REMOVED lines=17> */
.L_x_27043:
[----:B------:R-:W-:Y:S05]  /*8730*/  BSYNC.RECONVERGENT B0 ;  /* 0x0000000000007941 */ /* 0x000fea0003800200 */
.L_x_27041:
[----:B------:R-:W0:Y:S01]  /*8740*/  LDCU.64 UR4, c[0x0][0x670] ;  /* 0x0000ce00ff0477ac */ /* 0x000e220008000a00 */
[----:B------:R-:W-:Y:S01]  /*8750*/  ISETP.NE.AND P0, PT, R12, RZ, PT ;  /* 0x000000ff0c00720c */ /* 0x000fe20003f05270 */
[----:B0-----:R-:W-:Y:S02]  /*8760*/  IMAD R4, R4, UR4, RZ ;  /* 0x0000000404047c24 */ /* 0x001fe4000f8e02ff */
[----:B------:R-:W-:-:S04]  /*8770*/  IMAD.WIDE.U32 R12, R3, UR4, RZ ;  /* 0x00000004030c7c25 */ /* 0x000fc8000f8e00ff */
[----:B------:R-:W-:-:S04]  /*8780*/  IMAD R3, R3, UR5, R4 ;  /* 0x0000000503037c24 */ /* 0x000fc8000f8e0204 */
[----:B------:R-:W-:Y:S02]  /*8790*/  IMAD.IADD R13, R13, 0x1, R3 ;  /* 0x000000010d0d7824 */ /* 0x000fe400078e0203 */
[----:B------:R-:W-:Y:S05]  /*87a0*/  @!P0 BRA `(.L_x_27040) ;  /* 0x0000005000b88947 */ /* 0x000fea0003800000 */
[----:B------:R-:W0:Y:S01]  /*87b0*/  LDCU UR4, c[0x0][0x5b4] ;  /* 0x0000b680ff0477ac */ /* 0x000e220008000800 */
[----:B------:R-:W1:Y:S01]  /*87c0*/  LDC R0, c[0x0][0x5a0] ;  /* 0x00016800ff007b82 */ /* 0x000e620000000800 */
[----:B------:R-:W-:Y:S01]  /*87d0*/  MOV R3, 0xffffffff ;  /* 0xffffffff00037802 */ /* 0x000fe20000000f00 */
[----:B------:R-:W-:Y:S01]  /*87e0*/  BSSY.RECONVERGENT B0, `(.L_x_27044) ;  /* 0x0000031000007945 */ /* 0x000fe20003800200 */
[----:B0-----:R-:W-:-:S04]  /*87f0*/  LOP3.LUT R4, R15, UR4, RZ, 0xfc, !PT ;  /* 0x000000040f047c12 */ /* 0x001fc8000f8efcff */
[----:B------:R-:W-:Y:S02]  /*8800*/  ISETP.NE.U32.AND P0, PT, R4, RZ, PT ;  /* 0x000000ff0400720c */ /* 0x000fe40003f05070 */
[----:B-1----:R-:W-:-:S05]  /*8810*/  VIADDMNMX.U32 R0, R0, R3, 0x18, PT ;  /* 0x0000001800007446 */ /* 0x002fca0003800003 */
[----:B------:R-:W-:-:S06]  /*8820*/  VIADD R22, R0, 0x1 ;  /* 0x0000000100167836 */ /* 0x000fcc0000000000 */
        /* <DEDUP_REMOVED lines=26> */
.L_x_27045:
        /* <DEDUP_REMOVED lines=18> */
.L_x_27046:
[----:B------:R-:W-:Y:S05]  /*8af0*/  BSYNC.RECONVERGENT B0 ;  /* 0x0000000000007941 */ /* 0x000fea0003800200 */
.L_x_27044:
        /* <DEDUP_REMOVED lines=37> */
.L_x_27048:
        /* <DEDUP_REMOVED lines=18> */
.L_x_27049:
[----:B------:R-:W-:Y:S05]  /*8e70*/  BSYNC.RECONVERGENT B0 ;  /* 0x0000000000007941 */ /* 0x000fea0003800200 */
.L_x_27047:
        /* <DEDUP_REMOVED lines=37> */
.L_x_27051:
        /* <DEDUP_REMOVED lines=18> */
.L_x_27052:
[----:B------:R-:W-:Y:S05]  /*91f0*/  BSYNC.RECONVERGENT B0 ;  /* 0x0000000000007941 */ /* 0x000fea0003800200 */
.L_x_27050:
        /* <DEDUP_REMOVED lines=37> */
.L_x_27054:
        /* <DEDUP_REMOVED lines=18> */
.L_x_27055:
[----:B------:R-:W-:Y:S05]  /*9570*/  BSYNC.RECONVERGENT B0 ;  /* 0x0000000000007941 */ /* 0x000fea0003800200 */
.L_x_27053:
        /* <DEDUP_REMOVED lines=37> */
.L_x_27057:
        /* <DEDUP_REMOVED lines=18> */
.L_x_27058:
[----:B------:R-:W-:Y:S05]  /*98f0*/  BSYNC.RECONVERGENT B0 ;  /* 0x0000000000007941 */ /* 0x000fea0003800200 */
.L_x_27056:
        /* <DEDUP_REMOVED lines=37> */
.L_x_27060:
        /* <DEDUP_REMOVED lines=18> */
.L_x_27061:
[----:B------:R-:W-:Y:S05]  /*9c70*/  BSYNC.RECONVERGENT B0 ;  /* 0x0000000000007941 */ /* 0x000fea0003800200 */
.L_x_27059:
        /* <DEDUP_REMOVED lines=37> */
.L_x_27063:
        /* <DEDUP_REMOVED lines=18> */
.L_x_27064:
[----:B------:R-:W-:Y:S05]  /*9ff0*/  BSYNC.RECONVERGENT B0 ;  /* 0x0000000000007941 */ /* 0x000fea0003800200 */
.L_x_27062:
        /* <DEDUP_REMOVED lines=37> */
.L_x_27066:
        /* <DEDUP_REMOVED lines=18> */
.L_x_27067:
[----:B------:R-:W-:Y:S05]  /*a370*/  BSYNC.RECONVERGENT B0 ;  /* 0x0000000000007941 */ /* 0x000fea0003800200 */
.L_x_27065:
        /* <DEDUP_REMOVED lines=37> */
.L_x_27069:
        /* <DEDUP_REMOVED lines=18> */
.L_x_27070:
[----:B------:R-:W-:Y:S05]  /*a6f0*/  BSYNC.RECONVERGENT B0 ;  /* 0x0000000000007941 */ /* 0x000fea0003800200 */
.L_x_27068:
        /* <DEDUP_REMOVED lines=37> */
.L_x_27072:
        /* <DEDUP_REMOVED lines=18> */
.L_x_27073:
[----:B------:R-:W-:Y:S05]  /*aa70*/  BSYNC.RECONVERGENT B0 ;  /* 0x0000000000007941 */ /* 0x000fea0003800200 */
.L_x_27071:
        /* <DEDUP_REMOVED lines=37> */
.L_x_27075:
        /* <DEDUP_REMOVED lines=18> */
.L_x_27076:
[----:B------:R-:W-:Y:S05]  /*adf0*/  BSYNC.RECONVERGENT B0 ;  /* 0x0000000000007941 */ /* 0x000fea0003800200 */
.L_x_27074:
        /* <DEDUP_REMOVED lines=37> */
.L_x_27078:
        /* <DEDUP_REMOVED lines=18> */
.L_x_27079:
[----:B------:R-:W-:Y:S05]  /*b170*/  BSYNC.RECONVERGENT B0 ;  /* 0x0000000000007941 */ /* 0x000fea0003800200 */
.L_x_27077:
        /* <DEDUP_REMOVED lines=37> */
.L_x_27081:
        /* <DEDUP_REMOVED lines=18> */
.L_x_27082:
[----:B------:R-:W-:Y:S05]  /*b4f0*/  BSYNC.RECONVERGENT B0 ;  /* 0x0000000000007941 */ /* 0x000fea0003800200 */
.L_x_27080:
        /* <DEDUP_REMOVED lines=37> */
.L_x_27084:
        /* <DEDUP_REMOVED lines=18> */
.L_x_27085:
[----:B------:R-:W-:Y:S05]  /*b870*/  BSYNC.RECONVERGENT B0 ;  /* 0x0000000000007941 */ /* 0x000fea0003800200 */
.L_x_27083:
        /* <DEDUP_REMOVED lines=37> */
.L_x_27087:
        /* <DEDUP_REMOVED lines=18> */
.L_x_27088:
[----:B------:R-:W-:Y:S05]  /*bbf0*/  BSYNC.RECONVERGENT B0 ;  /* 0x0000000000007941 */ /* 0x000fea0003800200 */
.L_x_27086:
        /* <DEDUP_REMOVED lines=37> */
.L_x_27090:
        /* <DEDUP_REMOVED lines=18> */
.L_x_27091:
[----:B------:R-:W-:Y:S05]  /*bf70*/  BSYNC.RECONVERGENT B0 ;  /* 0x0000000000007941 */ /* 0x000fea0003800200 */
.L_x_27089:
        /* <DEDUP_REMOVED lines=37> */
.L_x_27093:
        /* <DEDUP_REMOVED lines=18> */
.L_x_27094:
[----:B------:R-:W-:Y:S05]  /*c2f0*/  BSYNC.RECONVERGENT B0 ;  /* 0x0000000000007941 */ /* 0x000fea0003800200 */
.L_x_27092:
        /* <DEDUP_REMOVED lines=37> */
.L_x_27096:
        /* <DEDUP_REMOVED lines=18> */
.L_x_27097:
[----:B------:R-:W-:Y:S05]  /*c670*/  BSYNC.RECONVERGENT B0 ;  /* 0x0000000000007941 */ /* 0x000fea0003800200 */
.L_x_27095:
        /* <DEDUP_REMOVED lines=37> */
.L_x_27099:
        /* <DEDUP_REMOVED lines=18> */
.L_x_27100:
[----:B------:R-:W-:Y:S05]  /*c9f0*/  BSYNC.RECONVERGENT B0 ;  /* 0x0000000000007941 */ /* 0x000fea0003800200 */
.L_x_27098:
        /* <DEDUP_REMOVED lines=37> */
.L_x_27102:
        /* <DEDUP_REMOVED lines=18> */
.L_x_27103:
[----:B------:R-:W-:Y:S05]  /*cd70*/  BSYNC.RECONVERGENT B0 ;  /* 0x0000000000007941 */ /* 0x000fea0003800200 */
.L_x_27101:
        /* <DEDUP_REMOVED lines=37> */
.L_x_27105:
        /* <DEDUP_REMOVED lines=18> */
.L_x_27106:
[----:B------:R-:W-:Y:S05]  /*d0f0*/  BSYNC.RECONVERGENT B0 ;  /* 0x0000000000007941 */ /* 0x000fea0003800200 */
.L_x_27104:
        /* <DEDUP_REMOVED lines=37> */
.L_x_27108:
        /* <DEDUP_REMOVED lines=18> */
.L_x_27109:
[----:B------:R-:W-:Y:S05]  /*d470*/  BSYNC.RECONVERGENT B0 ;  /* 0x0000000000007941 */ /* 0x000fea0003800200 */
.L_x_27107:
        /* <DEDUP_REMOVED lines=36> */
.L_x_27111:
        /* <DEDUP_REMOVED lines=16> */
.L_x_27112:
[----:B------:R-:W-:Y:S05]  /*d7c0*/  BSYNC.RECONVERGENT B0 ;  /* 0x0000000000007941 */ /* 0x000fea0003800200 */
.L_x_27110:
        /* <DEDUP_REMOVED lines=32> */
.L_x_27114:
[----:B------:R-:W-:Y:S01]  /*d9d0*/  MOV R8, R6 ;  /* 0x0000000600087202 */ /* 0x000fe20000000f00 */
[----:B------:R-:W-:Y:S01]  /*d9e0*/  IMAD.MOV.U32 R10, RZ, RZ, R7 ;  /* 0x000000ffff0a7224 */ /* 0x000fe200078e0007 */
[----:B------:R-:W-:-:S07]  /*d9f0*/  MOV R9, 0xda10 ;  /* 0x0000da1000097802 */ /* 0x000fce0000000f00 */
[----:B------:R-:W-:Y:S05]  /*da00*/  CALL.REL.NOINC `($__internal_39_$__cuda_sm20_rem_u64) ;  /* 0x000000e000607944 */ /* 0x000fea0003c00000 */
[----:B------:R-:W-:Y:S01]  /*da10*/  MOV R4, R0 ;  /* 0x0000000000047202 */ /* 0x000fe20000000f00 */
[----:B------:R-:W-:-:S07]  /*da20*/  IMAD.MOV.U32 R5, RZ, RZ, R3 ;  /* 0x000000ffff057224 */ /* 0x000fce00078e0003 */
.L_x_27115:
[----:B------:R-:W-:Y:S05]  /*da30*/  BSYNC.RECONVERGENT B0 ;  /* 0x0000000000007941 */ /* 0x000fea0003800200 */
.L_x_27113:
[----:B------:R-:W0:Y:S02]  /*da40*/  LDCU.64 UR4, c[0x0][0x730] ;  /* 0x0000e600ff0477ac */ /* 0x000e240008000a00 */
[----:B0-----:R-:W-:Y:S02]  /*da50*/  IMAD R3, R5, UR4, RZ ;  /* 0x0000000405037c24 */ /* 0x001fe4000f8e02ff */
[----:B------:R-:W-:-:S04]  /*da60*/  IMAD.WIDE.U32 R12, R4, UR4, R12 ;  /* 0x00000004040c7c25 */ /* 0x000fc8000f8e000c */
[----:B------:R-:W-:-:S05]  /*da70*/  IMAD R3, R4, UR5, R3 ;  /* 0x0000000504037c24 */ /* 0x000fca000f8e0203 */
[----:B------:R-:W-:-:S07]  /*da80*/  IADD3 R13, PT, PT, R13, R3, RZ ;  /* 0x000000030d0d7210 */ /* 0x000fce0007ffe0ff */
.L_x_27040:
[----:B------:R-:W2:Y:S01]  /*da90*/  LDG.E.64 R16, desc[UR36][R16.64] ;  /* 0x0000002410107981 */ /* 0x000ea2000c1e1b00 */
[----:B------:R-:W0:Y:S02]  /*daa0*/  LDCU.64 UR4, c[0x0][0x740] ;  /* 0x0000e800ff0477ac */ /* 0x000e240008000a00 */
[----:B0-----:R-:W-:-:S04]  /*dab0*/  LEA R4, P0, R12, UR4, 0x3 ;  /* 0x000000040c047c11 */ /* 0x001fc8000f8018ff */
[----:B------:R-:W-:-:S05]  /*dac0*/  LEA.HI.X R5, R12, UR5, R13, 0x3, P0 ;  /* 0x000000050c057c11 */ /* 0x000fca00080f1c0d */
[----:B--2---:R1:W-:Y:S04]  /*dad0*/  REDG.E.ADD.F32.FTZ.RN.STRONG.GPU desc[UR36][R4.64], R16 ;  /* 0x00000010040079a6 */ /* 0x0043e8000c12f324 */
[----:B------:R1:W-:Y:S01]  /*dae0*/  REDG.E.ADD.F32.FTZ.RN.STRONG.GPU desc[UR36][R4.64+0x4], R17 ;  /* 0x00000411040079a6 */ /* 0x0003e2000c12f324 */
[----:B------:R-:W-:-:S07]  /*daf0*/  VIADD R2, R2, 0x80 ;  /* 0x0000008002027836 */ /* 0x000fce0000000000 */
.L_x_27036:
[----:B------:R-:W-:Y:S05]  /*db00*/  BSYNC.RECONVERGENT B6 ;  /* 0x0000000000067941 */ /* 0x000fea0003800200 */
.L_x_27035:
[----:B------:R-:W2:Y:S01]  /*db10*/  LDCU.64 UR4, c[0x0][0x380] ;  /* 0x00007000ff0477ac */ /* 0x000ea20008000a00 */
[----:B------:R-:W-:Y:S01]  /*db20*/  BSSY.RECONVERGENT B6, `(.L_x_27116) ;  /* 0x00006d2000067945 */ /* 0x000fe20003800200 */
[----:B--2---:R-:W-:-:S04]  /*db30*/  ISETP.GE.U32.AND P0, PT, R2, UR4, PT ;  /* 0x0000000402007c0c */ /* 0x004fc8000bf06070 */
[----:B------:R-:W-:-:S13]  /*db40*/  ISETP.GE.AND.EX P0, PT, RZ, UR5, PT, P0 ;  /* 0x00000005ff007c0c */ /* 0x000fda000bf06300 */
[----:B------:R-:W-:Y:S05]  /*db50*/  @P0 BRA `(.L_x_27117) ;  /* 0x0000006c00380947 */ /* 0x000fea0003800000 */
[----:B------:R-:W2:Y:S01]  /*db60*/  LDC R3, c[0x0][0x388] ;  /* 0x0000e200ff037b82 */ /* 0x000ea20000000800 */
[----:B------:R-:W-:Y:S02]  /*db70*/  HFMA2 R0, -RZ, RZ, 0, 0 ;  /* 0x00000000ff007431 */ /* 0x000fe400000001ff */
[----:B01----:R-:W-:Y:S01]  /*db80*/  IMAD.MOV.U32 R17, RZ, RZ, RZ ;  /* 0x000000ffff117224 */ /* 0x003fe200078e00ff */
[----:B--2---:R-:W-:-:S13]  /*db90*/  ISETP.NE.AND P0, PT, R3, RZ, PT ;  /* 0x000000ff0300720c */ /* 0x004fda0003f05270 */
        /* <DEDUP_REMOVED lines=302> */
.L_x_27118:
        /* <DEDUP_REMOVED lines=31> */
.L_x_27120:
[----:B------:R-:W-:Y:S05]  /*f070*/  BSYNC.RECONVERGENT B7 ;  /* 0x0000000000077941 */ /* 0x000fea0003800200 */
.L_x_27119:
        /* <DEDUP_REMOVED lines=46> */
.L_x_27123:
        /* <DEDUP_REMOVED lines=17> */
.L_x_27124:
[----:B------:R-:W-:Y:S05]  /*f470*/  BSYNC.RECONVERGENT B0 ;  /* 0x0000000000007941 */ /* 0x000fea0003800200 */
.L_x_27122:
        /* <DEDUP_REMOVED lines=41> */
.L_x_27126:
        /* <DEDUP_REMOVED lines=18> */
.L_x_27127:
[----:B------:R-:W-:Y:S05]  /*f830*/  BSYNC.RECONVERGENT B0 ;  /* 0x0000000000007941 */ /* 0x000fea0003800200 */
.L_x_27125:
        /* <DEDUP_REMOVED lines=37> */
.L_x_27129:
        /* <DEDUP_REMOVED lines=18> */
.L_x_27130:
[----:B------:R-:W-:Y:S05]  /*fbb0*/  BSYNC.RECONVERGENT B0 ;  /* 0x0000000000007941 */ /* 0x000fea0003800200 */
.L_x_27128:
        /* <DEDUP_REMOVED lines=37> */
.L_x_27132:
        /* <DEDUP_REMOVED lines=18> */
.L_x_27133:
[----:B------:R-:W-:Y:S05]  /*ff30*/  BSYNC.RECONVERGENT B0 ;  /* 0x0000000000007941 */ /* 0x000fea0003800200 */
.L_x_27131:
        /* <DEDUP_REMOVED lines=37> */
.L_x_27135:
        /* <DEDUP_REMOVED lines=18> */
.L_x_27136:
[----:B------:R-:W-:Y:S05]  /*102b0*/  BSYNC.RECONVERGENT B0 ;  /* 0x0000000000007941 */ /* 0x000fea0003800200 */
.L_x_27134:
        /* <DEDUP_REMOVED lines=37> */
.L_x_27138:
        /* <DEDUP_REMOVED lines=18> */
.L_x_27139:
[----:B------:R-:W-:Y:S05]  /*10630*/  BSYNC.RECONVERGENT B0 ;  /* 0x0000000000007941 */ /* 0x000fea0003800200 */
.L_x_27137:
        /* <DEDUP_REMOVED lines=37> */
.L_x_27141:
        /* <DEDUP_REMOVED lines=18> */
.L_x_27142:
[----:B------:R-:W-:Y:S05]  /*109b0*/  BSYNC.RECONVERGENT B0 ;  /* 0x0000000000007941 */ /* 0x000fea0003800200 */
.L_x_27140:
        /* <DEDUP_REMOVED lines=37> */
.L_x_27144:
        /* <DEDUP_REMOVED lines=18> */
.L_x_27145:
[----:B------:R-:W-:Y:S05]  /*10d30*/  BSYNC.RECONVERGENT B0 ;  /* 0x0000000000007941 */ /* 0x000fea0003800200 */
.L_x_27143:
        /* <DEDUP_REMOVED lines=37> */
.L_x_27147:
        /* <DEDUP_REMOVED lines=18> */
.L_x_27148:
[----:B------:R-:W-:Y:S05]  /*110b0*/  BSYNC.RECONVERGENT B0 ;  /* 0x0000000000007941 */ /* 0x000fea0003800200 */
.L_x_27146:
        /* <DEDUP_REMOVED lines=37> */
.L_x_27150:
        /* <DEDUP_REMOVED lines=18> */
.L_x_27151:
[----:B------:R-:W-:Y:S05]  /*11430*/  BSYNC.RECONVERGENT B0 ;  /* 0x0000000000007941 */ /* 0x000fea0003800200 */
.L_x_27149:
        /* <DEDUP_REMOVED lines=37> */
.L_x_27153:
        /* <DEDUP_REMOVED lines=18> */
.L_x_27154:
[----:B------:R-:W-:Y:S05]  /*117b0*/  BSYNC.RECONVERGENT B0 ;  /* 0x0000000000007941 */ /* 0x000fea0003800200 */
.L_x_27152:
        /* <DEDUP_REMOVED lines=37> */
.L_x_27156:
        /* <DEDUP_REMOVED lines=18> */
.L_x_27157:
[----:B------:R-:W-:Y:S05]  /*11b30*/  BSYNC.RECONVERGENT B0 ;  /* 0x0000000000007941 */ /* 0x000fea0003800200 */
.L_x_27155:
        /* <DEDUP_REMOVED lines=37> */
.L_x_27159:
        /* <DEDUP_REMOVED lines=18> */
.L_x_27160:
[----:B------:R-:W-:Y:S05]  /*11eb0*/  BSYNC.RECONVERGENT B0 ;  /* 0x0000000000007941 */ /* 0x000fea0003800200 */
.L_x_27158:
        /* <DEDUP_REMOVED lines=37> */
.L_x_27162:
[----:B------:R-:W0:Y:S01]  /*12110*/  LDCU.64 UR4, c[0x0][0x610] ;  /* 0x0000c200ff0477ac */ /* 0x000e220008000a00 */
[----:B------:R-:W-:Y:S01]  /*12120*/  IMAD.MOV.U32 R10, RZ, RZ, R12 ;  /* 0x000000ffff0a7224 */ /* 0x000fe200078e000c */
[----:B------:R-:W-:Y:S01]  /*12130*/  MOV R0, 0x12180 ;  /* 0x0001218000007802 */ /* 0x000fe20000000f00 */
[----:B------:R-:W-:Y:S01]  /*12140*/  IMAD.MOV.U32 R9, RZ, RZ, R13 ;  /* 0x000000ffff097224 */ /* 0x000fe200078e000d */
[----:B0-----:R-:W-:Y:S02]  /*12150*/  MOV R4, UR4 ;  /* 0x0000000400047c02 */ /* 0x001fe40008000f00 */
[----:B------:R-:W-:-:S07]  /*12160*/  MOV R3, UR5 ;  /* 0x0000000500037c02 */ /* 0x000fce0008000f00 */
[----:B------:R-:W-:Y:S05]  /*12170*/  CALL.REL.NOINC `($__internal_38_$__cuda_sm20_div_u64) ;  /* 0x0000009400647944 */ /* 0x000fea0003c00000 */
        /* <DEDUP_REMOVED lines=11> */
.L_x_27163:
[----:B------:R-:W-:Y:S05]  /*12230*/  BSYNC.RECONVERGENT B0 ;  /* 0x0000000000007941 */ /* 0x000fea0003800200 */
.L_x_27161:
        /* <DEDUP_REMOVED lines=37> */
.L_x_27165:
[----:B------:R-:W0:Y:S01]  /*12490*/  LDCU.64 UR4, c[0x0][0x618] ;  /* 0x0000c300ff0477ac */ /* 0x000e220008000a00 */
[----:B------:R-:W-:Y:S02]  /*124a0*/  MOV R10, R12 ;  /* 0x0000000c000a7202 */ /* 0x000fe40000000f00 */
        /* <DEDUP_REMOVED lines=16> */
.L_x_27166:
[----:B------:R-:W-:Y:S05]  /*125b0*/  BSYNC.RECONVERGENT B0 ;  /* 0x0000000000007941 */ /* 0x000fea0003800200 */
.L_x_27164:
        /* <DEDUP_REMOVED lines=37> */
.L_x_27168:
[----:B------:R-:W0:Y:S01]  /*12810*/  LDCU.64 UR4, c[0x0][0x620] ;  /* 0x0000c400ff0477ac */ /* 0x000e220008000a00 */
[----:B------:R-:W-:Y:S02]  /*12820*/  MOV R10, R12 ;  /* 0x0000000c000a7202 */ /* 0x000fe40000000f00 */
[----:B------:R-:W-:Y:S02]  /*12830*/  MOV R9, R13 ;  /* 0x0000000d00097202 */ /* 0x000fe40000000f00 */
[----:B------:R-:W-:Y:S01]  /*12840*/  MOV R0, 0x12880 ;  /* 0x0001288000007802 */ /* 0x000fe20000000f00 */
[----:B0-----:R-:W-:Y:S01]  /*12850*/  IMAD.U32 R4, RZ, RZ, UR4 ;  /* 0x00000004ff047e24 */ /* 0x001fe2000f8e00ff */
[----:B------:R-:W-:-:S07]  /*12860*/  MOV R3, UR5 ;  /* 0x0000000500037c02 */ /* 0x000fce0008000f00 */
        /* <DEDUP_REMOVED lines=12> */
.L_x_27169:
[----:B------:R-:W-:Y:S05]  /*12930*/  BSYNC.RECONVERGENT B0 ;  /* 0x0000000000007941 */ /* 0x000fea0003800200 */
.L_x_27167:
        /* <DEDUP_REMOVED lines=37> */
.L_x_27171:
        /* <DEDUP_REMOVED lines=18> */
.L_x_27172:
[----:B------:R-:W-:Y:S05]  /*12cb0*/  BSYNC.RECONVERGENT B0 ;  /* 0x0000000000007941 */ /* 0x000fea0003800200 */
.L_x_27170:
        /* <DEDUP_REMOVED lines=37> */
.L_x_27174:
        /* <DEDUP_REMOVED lines=18> */
.L_x_27175:
[----:B------:R-:W-:Y:S05]  /*13030*/  BSYNC.RECONVERGENT B0 ;  /* 0x0000000000007941 */ /* 0x000fea0003800200 */
.L_x_27173:
        /* <DEDUP_REMOVED lines=37> */
.L_x_27177:
        /* <DEDUP_REMOVED lines=18> */
.L_x_27178:
[----:B------:R-:W-:Y:S05]  /*133b0*/  BSYNC.RECONVERGENT B0 ;  /* 0x0000000000007941 */ /* 0x000fea0003800200 */
.L_x_27176:
        /* <DEDUP_REMOVED lines=37> */
.L_x_27180:
        /* <DEDUP_REMOVED lines=18> */
.L_x_27181:
[----:B------:R-:W-:Y:S05]  /*13730*/  BSYNC.RECONVERGENT B0 ;  /* 0x0000000000007941 */ /* 0x000fea0003800200 */
.L_x_27179:
        /* <DEDUP_REMOVED lines=37> */
.L_x_27183:
        /* <DEDUP_REMOVED lines=18> */
.L_x_27184:
[----:B------:R-:W-:Y:S05]  /*13ab0*/  BSYNC.RECONVERGENT B0 ;  /* 0x0000000000007941 */ /* 0x000fea0003800200 */
.L_x_27182:
        /* <DEDUP_REMOVED lines=37> */
.L_x_27186:
        /* <DEDUP_REMOVED lines=18> */
.L_x_27187:
[----:B------:R-:W-:Y:S05]  /*13e30*/  BSYNC.RECONVERGENT B0 ;  /* 0x0000000000007941 */ /* 0x000fea0003800200 */
.L_x_27185:
        /* <DEDUP_REMOVED lines=37> */
.L_x_27189:
        /* <DEDUP_REMOVED lines=18> */
.L_x_27190:
[----:B------:R-:W-:Y:S05]  /*141b0*/  BSYNC.RECONVERGENT B0 ;  /* 0x0000000000007941 */ /* 0x000fea0003800200 */
.L_x_27188:
        /* <DEDUP_REMOVED lines=36> */
.L_x_27192:
        /* <DEDUP_REMOVED lines=16> */
.L_x_27193:
[----:B------:R-:W-:Y:S05]  /*14500*/  BSYNC.RECONVERGENT B0 ;  /* 0x0000000000007941 */ /* 0x000fea0003800200 */
.L_x_27191:
        /* <DEDUP_REMOVED lines=32> */
.L_x_27195:
[----:B------:R-:W-:Y:S02]  /*14710*/  MOV R8, R6 ;  /* 0x0000000600087202 */ /* 0x000fe40000000f00 */
[----:B------:R-:W-:Y:S02]  /*14720*/  MOV R10, R7 ;  /* 0x00000007000a7202 */ /* 0x000fe40000000f00 */
[----:B------:R-:W-:-:S07]  /*14730*/  MOV R9, 0x14750 ;  /* 0x0001475000097802 */ /* 0x000fce0000000f00 */
[----:B------:R-:W-:Y:S05]  /*14740*/  CALL.REL.NOINC `($__internal_39_$__cuda_sm20_rem_u64) ;  /* 0x0000007400107944 */ /* 0x000fea0003c00000 */
[----:B------:R-:W-:Y:S01]  /*14750*/  IMAD.MOV.U32 R4, RZ, RZ, R0 ;  /* 0x000000ffff047224 */ /* 0x000fe200078e0000 */
[----:B------:R-:W-:-:S07]  /*14760*/  MOV R5, R3 ;  /* 0x0000000300057202 */ /* 0x000fce0000000f00 */
.L_x_27196:
[----:B------:R-:W-:Y:S05]  /*14770*/  BSYNC.RECONVERGENT B0 ;  /* 0x0000000000007941 */ /* 0x000fea0003800200 */
.L_x_27194:
[----:B------:R-:W0:Y:S02]  /*14780*/  LDCU.64 UR4, c[0x0][0x730] ;  /* 0x0000e600ff0477ac */ /* 0x000e240008000a00 */
[----:B0-----:R-:W-:Y:S02]  /*14790*/  IMAD R3, R5, UR4, RZ ;  /* 0x0000000405037c24 */ /* 0x001fe4000f8e02ff */
[----:B------:R-:W-:-:S04]  /*147a0*/  IMAD.WIDE.U32 R14, R4, UR4, R14 ;  /* 0x00000004040e7c25 */ /* 0x000fc8000f8e000e */
[----:B------:R-:W-:-:S05]  /*147b0*/  IMAD R3, R4, UR5, R3 ;  /* 0x0000000504037c24 */ /* 0x000fca000f8e0203 */
[----:B------:R-:W-:-:S07]  /*147c0*/  IADD3 R15, PT, PT, R15, R3, RZ ;  /* 0x000000030f0f7210 */ /* 0x000fce0007ffe0ff */
.L_x_27121:
[----:B------:R-:W2:Y:S01]  /*147d0*/  LDG.E.64 R16, desc[UR36][R16.64] ;  /* 0x0000002410107981 */ /* 0x000ea2000c1e1b00 */
[----:B------:R-:W0:Y:S02]  /*147e0*/  LDCU.64 UR4, c[0x0][0x740] ;  /* 0x0000e800ff0477ac */ /* 0x000e240008000a00 */
[----:B0-----:R-:W-:-:S04]  /*147f0*/  LEA R4, P0, R14, UR4, 0x3 ;  /* 0x000000040e047c11 */ /* 0x001fc8000f8018ff */
[----:B------:R-:W-:-:S05]  /*14800*/  LEA.HI.X R5, R14, UR5, R15, 0x3, P0 ;  /* 0x000000050e057c11 */ /* 0x000fca00080f1c0f */
[----:B--2---:R2:W-:Y:S04]  /*14810*/  REDG.E.ADD.F32.FTZ.RN.STRONG.GPU desc[UR36][R4.64], R16 ;  /* 0x00000010040079a6 */ /* 0x0045e8000c12f324 */
[----:B------:R2:W-:Y:S01]  /*14820*/  REDG.E.ADD.F32.FTZ.RN.STRONG.GPU desc[UR36][R4.64+0x4], R17 ;  /* 0x00000411040079a6 */ /* 0x0005e2000c12f324 */
[----:B------:R-:W-:-:S07]  /*14830*/  VIADD R2, R2, 0x80 ;  /* 0x0000008002027836 */ /* 0x000fce0000000000 */
.L_x_27117:
[----:B------:R-:W-:Y:S05]  /*14840*/  BSYNC.RECONVERGENT B6 ;  /* 0x0000000000067941 */ /* 0x000fea0003800200 */
.L_x_27116:
[----:B------:R-:W3:Y:S02]  /*14850*/  LDCU.64 UR4, c[0x0][0x380] ;  /* 0x00007000ff0477ac */ /* 0x000ee40008000a00 */
[----:B---3--:R-:W-:-:S04]  /*14860*/  ISETP.GE.U32.AND P0, PT, R2, UR4, PT ;  /* 0x0000000402007c0c */ /* 0x008fc8000bf06070 */
[----:B------:R-:W-:-:S13]  /*14870*/  ISETP.GE.AND.EX P0, PT, RZ, UR5, PT, P0 ;  /* 0x00000005ff007c0c */ /* 0x000fda000bf06300 */
[----:B------:R-:W-:Y:S05]  /*14880*/  @P0 EXIT ;  /* 0x000000000000094d */ /* 0x000fea0003800000 */
[----:B------:R-:W3:Y:S01]  /*14890*/  LDC R6, c[0x0][0x388] ;  /* 0x0000e200ff067b82 */ /* 0x000ee20000000800 */
[----:B------:R-:W-:Y:S01]  /*148a0*/  HFMA2 R0, -RZ, RZ, 0, 0 ;  /* 0x00000000ff007431 */ /* 0x000fe200000001ff */
[----:B012---:R-:W-:Y:S02]  /*148b0*/  MOV R17, RZ ;  /* 0x000000ff00117202 */ /* 0x007fe40000000f00 */
[----:B---3--:R-:W-:-:S13]  /*148c0*/  ISETP.NE.AND P0, PT, R6, RZ, PT ;  /* 0x000000ff0600720c */ /* 0x008fda0003f05270 */
[----:B------:R-:W-:Y:S05]  /*148d0*/  @!P0 BRA `(.L_x_27197) ;  /* 0x0000001000b48947 */ /* 0x000fea0003800000 */
[----:B------:R-:W0:Y:S01]  /*148e0*/  LDCU.64 UR4, c[0x0][0x390] ;  /* 0x00007200ff0477ac */ /* 0x000e220008000a00 */
[----:B------:R-:W-:Y:S01]  /*148f0*/  MOV R5, R2 ;  /* 0x0000000200057202 */ /* 0x000fe20000000f00 */
[----:B------:R-:W-:Y:S01]  /*14900*/  IMAD.MOV.U32 R4, RZ, RZ, RZ ;  /* 0x000000ffff047224 */ /* 0x000fe200078e00ff */
        /* <DEDUP_REMOVED lines=13> */
[----:B------:R-:W-:Y:S01]  /*149e0*/  VIMNMX.U32 R6, PT, PT, R6, 0x18, PT ;  /* 0x0000001806067848 */ /* 0x000fe20003fe0000 */
[----:B------:R-:W1:Y:S03]  /*149f0*/  LDCU UR4, c[0x0][0x3a0] ;  /* 0x00007400ff0477ac */ /* 0x000e660008000800 */
[----:B------:R-:W-:Y:S01]  /*14a00*/  IADD3 R6, PT, PT, R6, 0x1, RZ ;  /* 0x0000000106067810 */ /* 0x000fe20007ffe0ff */
[----:B------:R-:W2:Y:S03]  /*14a10*/  LDCU.64 UR8, c[0x0][0x4c0] ;  /* 0x00009800ff0877ac */ /* 0x000ea60008000a00 */
[----:B------:R-:W-:Y:S01]  /*14a20*/  ISETP.NE.AND P0, PT, R6, 0x2, PT ;  /* 0x000000020600780c */ /* 0x000fe20003f05270 */
        /* <DEDUP_REMOVED lines=280> */
.L_x_27197:
        /* <DEDUP_REMOVED lines=31> */
.L_x_27199:
[----:B------:R-:W-:Y:S05]  /*15da0*/  BSYNC.RECONVERGENT B6 ;  /* 0x0000000000067941 */ /* 0x000fea0003800200 */
.L_x_27198:
        /* <DEDUP_REMOVED lines=8> */
[----:B------:R-:W-:Y:S02]  /*15e30*/  IADD3.X R13, PT, PT, R19, R3, RZ, P0, !PT ;  /* 0x00000003130d7210 */ /* 0x000fe400007fe4ff */
[----:B------:R-:W-:-:S03]  /*15e40*/  MOV R2, R12 ;  /* 0x0000000c00027202 */ /* 0x000fc60000000f00 */
[----:B------:R-:W-:Y:S01]  /*15e50*/  IMAD.MOV.U32 R15, RZ, RZ, R13 ;  /* 0x000000ffff0f7224 */ /* 0x000fe200078e000d */
[----:B------:R-:W-:Y:S06]  /*15e60*/  BRA.U UP0, `(.L_x_27200) ;  /* 0x00000059000c7547 */ /* 0x000fec000b800000 */
[----:B------:R-:W0:Y:S01]  /*15e70*/  LDC R0, c[0x0][0x5a0] ;  /* 0x00016800ff007b82 */ /* 0x000e220000000800 */
[----:B------:R-:W-:Y:S01]  /*15e80*/  HFMA2 R2, -RZ, RZ, 0, 0 ;  /* 0x00000000ff027431 */ /* 0x000fe200000001ff */
[----:B------:R-:W-:Y:S02]  /*15e90*/  MOV R15, RZ ;  /* 0x000000ff000f7202 */ /* 0x000fe40000000f00 */
        /* <DEDUP_REMOVED lines=33> */
.L_x_27202:
        /* <DEDUP_REMOVED lines=17> */
.L_x_27203:
[----:B------:R-:W-:Y:S05]  /*161c0*/  BSYNC.RECONVERGENT B0 ;  /* 0x0000000000007941 */ /* 0x000fea0003800200 */
.L_x_27201:
        /* <DEDUP_REMOVED lines=13> */
[----:B-1----:R-:W-:-:S04]  /*162a0*/  VIADDMNMX.U32 R0, R0, R3, 0x18, PT ;  /* 0x0000001800007446 */ /* 0x002fc80003800003 */
[----:B------:R-:W-:-:S07]  /*162b0*/  IADD3 R14, PT, PT, R0, 0x1, RZ ;  /* 0x00000001000e7810 */ /* 0x000fce0007ffe0ff */
        /* <DEDUP_REMOVED lines=26> */
.L_x_27205:
        /* <DEDUP_REMOVED lines=18> */
.L_x_27206:
[----:B------:R-:W-:Y:S05]  /*16580*/  BSYNC.RECONVERGENT B0 ;  /* 0x0000000000007941 */ /* 0x000fea0003800200 */
.L_x_27204:
[----:B------:R-:W0:Y:S01]  /*16590*/  LDCU.64 UR4, c[0x0][0x678] ;  /* 0x0000cf00ff0477ac */ /* 0x000e220008000a00 */
[----:B------:R-:W-:Y:S01]  /*165a0*/  ISETP.NE.AND P0, PT, R14, 0x2, PT ;  /* 0x000000020e00780c */ /* 0x000fe20003f05270 */
[----:B0-----:R-:W-:Y:S02]  /*165b0*/  IMAD R5, R3, UR4, RZ ;  /* 0x0000000403057c24 */ /* 0x001fe4000f8e02ff */
[----:B------:R-:W-:Y:S02]  /*165c0*/  IMAD.MOV.U32 R3, RZ, RZ, R15 ;  /* 0x000000ffff037224 */ /* 0x000fe400078e000f */
[C---:B------:R-:W-:Y:S02]  /*165d0*/  IMAD R5, R4.reuse, UR5, R5 ;  /* 0x0000000504057c24 */ /* 0x040fe4000f8e0205 */
[----:B------:R-:W-:-:S05]  /*165e0*/  IMAD.WIDE.U32 R2, R4, UR4, R2 ;  /* 0x0000000404027c25 */ /* 0x000fca000f8e0002 */
        /* <DEDUP_REMOVED lines=32> */
.L_x_27208:
        /* <DEDUP_REMOVED lines=18> */
.L_x_27209:
[----:B------:R-:W-:Y:S05]  /*16910*/  BSYNC.RECONVERGENT B0 ;  /* 0x0000000000007941 */ /* 0x000fea0003800200 */
.L_x_27207:
[----:B------:R-:W0:Y:S01]  /*16920*/  LDCU.64 UR4, c[0x0][0x680] ;  /* 0x0000d000ff0477ac */ /* 0x000e220008000a00 */
[----:B------:R-:W-:Y:S01]  /*16930*/  ISETP.NE.AND P0, PT, R14, 0x3, PT ;  /* 0x000000030e00780c */ /* 0x000fe20003f05270 */
[----:B0-----:R-:W-:Y:S01]  /*16940*/  IMAD R5, R3, UR4, RZ ;  /* 0x0000000403057c24 */ /* 0x001fe2000f8e02ff */
[----:B------:R-:W-:-:S03]  /*16950*/  MOV R3, R15 ;  /* 0x0000000f00037202 */ /* 0x000fc60000000f00 */
[C---:B------:R-:W-:Y:S02]  /*16960*/  IMAD R5, R4.reuse, UR5, R5 ;  /* 0x0000000504057c24 */ /* 0x040fe4000f8e0205 */
[----:B------:R-:W-:-:S04]  /*16970*/  IMAD.WIDE.U32 R2, R4, UR4, R2 ;  /* 0x0000000404027c25 */ /* 0x000fc8000f8e0002 */
        /* <DEDUP_REMOVED lines=32> */
.L_x_27211:
        /* <DEDUP_REMOVED lines=18> */
.L_x_27212:
[----:B------:R-:W-:Y:S05]  /*16ca0*/  BSYNC.RECONVERGENT B0 ;  /* 0x0000000000007941 */ /* 0x000fea0003800200 */
.L_x_27210:
[----:B------:R-:W0:Y:S01]  /*16cb0*/  LDCU.64 UR4, c[0x0][0x688] ;  /* 0x0000d100ff0477ac */ /* 0x000e220008000a00 */
[----:B------:R-:W-:Y:S01]  /*16cc0*/  ISETP.NE.AND P0, PT, R14, 0x4, PT ;  /* 0x000000040e00780c */ /* 0x000fe20003f05270 */
[----:B0-----:R-:W-:Y:S01]  /*16cd0*/  IMAD R5, R3, UR4, RZ ;  /* 0x0000000403057c24 */ /* 0x001fe2000f8e02ff */
[----:B------:R-:W-:-:S03]  /*16ce0*/  MOV R3, R15 ;  /* 0x0000000f00037202 */ /* 0x000fc60000000f00 */
        /* <DEDUP_REMOVED lines=34> */
.L_x_27214:
        /* <DEDUP_REMOVED lines=18> */
.L_x_27215:
[----:B------:R-:W-:Y:S05]  /*17030*/  BSYNC.RECONVERGENT B0 ;  /* 0x0000000000007941 */ /* 0x000fea0003800200 */
.L_x_27213:
        /* <DEDUP_REMOVED lines=38> */
.L_x_27217:
        /* <DEDUP_REMOVED lines=18> */
.L_x_27218:
[----:B------:R-:W-:Y:S05]  /*173c0*/  BSYNC.RECONVERGENT B0 ;  /* 0x0000000000007941 */ /* 0x000fea0003800200 */
.L_x_27216:
        /* <DEDUP_REMOVED lines=38> */
.L_x_27220:
        /* <DEDUP_REMOVED lines=18> */
.L_x_27221:
[----:B------:R-:W-:Y:S05]  /*17750*/  BSYNC.RECONVERGENT B0 ;  /* 0x0000000000007941 */ /* 0x000fea0003800200 */
.L_x_27219:
        /* <DEDUP_REMOVED lines=38> */
.L_x_27223:
        /* <DEDUP_REMOVED lines=18> */
.L_x_27224:
[----:B------:R-:W-:Y:S05]  /*17ae0*/  BSYNC.RECONVERGENT B0 ;  /* 0x0000000000007941 */ /* 0x000fea0003800200 */
.L_x_27222:
        /* <DEDUP_REMOVED lines=38> */
.L_x_27226:
        /* <DEDUP_REMOVED lines=18> */
.L_x_27227:
[----:B------:R-:W-:Y:S05]  /*17e70*/  BSYNC.RECONVERGENT B0 ;  /* 0x0000000000007941 */ /* 0x000fea0003800200 */
.L_x_27225:
        /* <DEDUP_REMOVED lines=38> */
.L_x_27229:
        /* <DEDUP_REMOVED lines=18> */
.L_x_27230:
[----:B------:R-:W-:Y:S05]  /*18200*/  BSYNC.RECONVERGENT B0 ;  /* 0x0000000000007941 */ /* 0x000fea0003800200 */
.L_x_27228:
        /* <DEDUP_REMOVED lines=38> */
.L_x_27232:
        /* <DEDUP_REMOVED lines=18> */
.L_x_27233:
[----:B------:R-:W-:Y:S05]  /*18590*/  BSYNC.RECONVERGENT B0 ;  /* 0x0000000000007941 */ /* 0x000fea0003800200 */
.L_x_27231:
        /* <DEDUP_REMOVED lines=38> */
.L_x_27235:
        /* <DEDUP_REMOVED lines=18> */
.L_x_27236:
[----:B------:R-:W-:Y:S05]  /*18920*/  BSYNC.RECONVERGENT B0 ;  /* 0x0000000000007941 */ /* 0x000fea0003800200 */
.L_x_27234:
        /* <DEDUP_REMOVED lines=38> */
.L_x_27238:
        /* <DEDUP_REMOVED lines=18> */
.L_x_27239:
[----:B------:R-:W-:Y:S05]  /*18cb0*/  BSYNC.RECONVERGENT B0 ;  /* 0x0000000000007941 */ /* 0x000fea0003800200 */
.L_x_27237:
        /* <DEDUP_REMOVED lines=38> */
.L_x_27241:
        /* <DEDUP_REMOVED lines=18> */
.L_x_27242:
[----:B------:R-:W-:Y:S05]  /*19040*/  BSYNC.RECONVERGENT B0 ;  /* 0x0000000000007941 */ /* 0x000fea0003800200 */
.L_x_27240:
        /* <DEDUP_REMOVED lines=38> */
.L_x_27244:
        /* <DEDUP_REMOVED lines=18> */
.L_x_27245:
[----:B------:R-:W-:Y:S05]  /*193d0*/  BSYNC.RECONVERGENT B0 ;  /* 0x0000000000007941 */ /* 0x000fea0003800200 */
.L_x_27243:
        /* <DEDUP_REMOVED lines=38> */
.L_x_27247:
        /* <DEDUP_REMOVED lines=18> */
.L_x_27248:
[----:B------:R-:W-:Y:S05]  /*19760*/  BSYNC.RECONVERGENT B0 ;  /* 0x0000000000007941 */ /* 0x000fea0003800200 */
.L_x_27246:
        /* <DEDUP_REMOVED lines=38> */
.L_x_27250:
        /* <DEDUP_REMOVED lines=18> */
.L_x_27251:
[----:B------:R-:W-:Y:S05]  /*19af0*/  BSYNC.RECONVERGENT B0 ;  /* 0x0000000000007941 */ /* 0x000fea0003800200 */
.L_x_27249:
        /* <DEDUP_REMOVED lines=38> */
.L_x_27253:
        /* <DEDUP_REMOVED lines=18> */
.L_x_27254:
[----:B------:R-:W-:Y:S05]  /*19e80*/  BSYNC.RECONVERGENT B0 ;  /* 0x0000000000007941 */ /* 0x000fea0003800200 */
.L_x_27252:
        /* <DEDUP_REMOVED lines=38> */
.L_x_27256:
        /* <DEDUP_REMOVED lines=18> */
.L_x_27257:
[----:B------:R-:W-:Y:S05]  /*1a210*/  BSYNC.RECONVERGENT B0 ;  /* 0x0000000000007941 */ /* 0x000fea0003800200 */
.L_x_27255:
        /* <DEDUP_REMOVED lines=38> */
.L_x_27259:
        /* <DEDUP_REMOVED lines=18> */
.L_x_27260:
[----:B------:R-:W-:Y:S05]  /*1a5a0*/  BSYNC.RECONVERGENT B0 ;  /* 0x0000000000007941 */ /* 0x000fea0003800200 */
.L_x_27258:
        /* <DEDUP_REMOVED lines=38> */
.L_x_27262:
        /* <DEDUP_REMOVED lines=18> */
.L_x_27263:
[----:B------:R-:W-:Y:S05]  /*1a930*/  BSYNC.RECONVERGENT B0 ;  /* 0x0000000000007941 */ /* 0x000fea0003800200 */
.L_x_27261:
        /* <DEDUP_REMOVED lines=38> */
.L_x_27265:
        /* <DEDUP_REMOVED lines=18> */
.L_x_27266:
[----:B------:R-:W-:Y:S05]  /*1acc0*/  BSYNC.RECONVERGENT B0 ;  /* 0x0000000000007941 */ /* 0x000fea0003800200 */
.L_x_27264:
        /* <DEDUP_REMOVED lines=38> */
.L_x_27268:
        /* <DEDUP_REMOVED lines=18> */
.L_x_27269:
[----:B------:R-:W-:Y:S05]  /*1b050*/  BSYNC.RECONVERGENT B0 ;  /* 0x0000000000007941 */ /* 0x000fea0003800200 */
.L_x_27267:
        /* <DEDUP_REMOVED lines=37> */
.L_x_27271:
        /* <DEDUP_REMOVED lines=16> */
.L_x_27272:
[----:B------:R-:W-:Y:S05]  /*1b3b0*/  BSYNC.RECONVERGENT B0 ;  /* 0x0000000000007941 */ /* 0x000fea0003800200 */
.L_x_27270:
[----:B------:R-:W0:Y:S01]  /*1b3c0*/  LDCU.64 UR4, c[0x0][0x728] ;  /* 0x0000e500ff0477ac */ /* 0x000e220008000a00 */
[----:B------:R-:W-:Y:S02]  /*1b3d0*/  ISETP.NE.AND P0, PT, R14, 0x18, PT ;  /* 0x000000180e00780c */ /* 0x000fe40003f05270 */
[----:B------:R-:W-:Y:S01]  /*1b3e0*/  MOV R3, R15 ;  /* 0x0000000f00037202 */ /* 0x000fe20000000f00 */
[----:B0-----:R-:W-:Y:S02]  /*1b3f0*/  IMAD R5, R0, UR4, RZ ;  /* 0x0000000400057c24 */ /* 0x001fe4000f8e02ff */
[----:B------:R-:W-:-:S04]  /*1b400*/  IMAD.WIDE.U32 R2, R4, UR4, R2 ;  /* 0x0000000404027c25 */ /* 0x000fc8000f8e0002 */
[----:B------:R-:W-:-:S04]  /*1b410*/  IMAD R5, R4, UR5, R5 ;  /* 0x0000000504057c24 */ /* 0x000fc8000f8e0205 */
[----:B------:R-:W-:Y:S01]  /*1b420*/  IMAD.IADD R15, R3, 0x1, R5 ;  /* 0x00000001030f7824 */ /* 0x000fe200078e0205 */
        /* <DEDUP_REMOVED lines=26> */
.L_x_27274:
[----:B------:R-:W-:Y:S01]  /*1b5d0*/  MOV R8, R6 ;  /* 0x0000000600087202 */ /* 0x000fe20000000f00 */
[----:B------:R-:W-:Y:S01]  /*1b5e0*/  IMAD.MOV.U32 R10, RZ, RZ, R7 ;  /* 0x000000ffff0a7224 */ /* 0x000fe200078e0007 */
[----:B------:R-:W-:-:S07]  /*1b5f0*/  MOV R9, 0x1b610 ;  /* 0x0001b61000097802 */ /* 0x000fce0000000f00 */
[----:B------:R-:W-:Y:S05]  /*1b600*/  CALL.REL.NOINC `($__internal_39_$__cuda_sm20_rem_u64) ;  /* 0x0000000400607944 */ /* 0x000fea0003c00000 */
[----:B------:R-:W-:Y:S02]  /*1b610*/  MOV R4, R0 ;  /* 0x0000000000047202 */ /* 0x000fe40000000f00 */
[----:B------:R-:W-:-:S07]  /*1b620*/  MOV R5, R3 ;  /* 0x0000000300057202 */ /* 0x000fce0000000f00 */
.L_x_27275:
[----:B------:R-:W-:Y:S05]  /*1b630*/  BSYNC.RECONVERGENT B0 ;  /* 0x0000000000007941 */ /* 0x000fea0003800200 */
.L_x_27273:
[----:B------:R-:W0:Y:S01]  /*1b640*/  LDCU.64 UR4, c[0x0][0x730] ;  /* 0x0000e600ff0477ac */ /* 0x000e220008000a00 */
[----:B------:R-:W-:Y:S02]  /*1b650*/  IMAD.MOV.U32 R3, RZ, RZ, R15 ;  /* 0x000000ffff037224 */ /* 0x000fe400078e000f */
[----:B0-----:R-:W-:Y:S02]  /*1b660*/  IMAD R5, R5, UR4, RZ ;  /* 0x0000000405057c24 */ /* 0x001fe4000f8e02ff */
[----:B------:R-:W-:-:S04]  /*1b670*/  IMAD.WIDE.U32 R2, R4, UR4, R2 ;  /* 0x0000000404027c25 */ /* 0x000fc8000f8e0002 */
[----:B------:R-:W-:-:S05]  /*1b680*/  IMAD R5, R4, UR5, R5 ;  /* 0x0000000504057c24 */ /* 0x000fca000f8e0205 */
[----:B------:R-:W-:-:S07]  /*1b690*/  IADD3 R15, PT, PT, R3, R5, RZ ;  /* 0x00000005030f7210 */ /* 0x000fce0007ffe0ff */
.L_x_27200:
[----:B------:R-:W2:Y:S01]  /*1b6a0*/  LDG.E.64 R16, desc[UR36][R16.64] ;  /* 0x0000002410107981 */ /* 0x000ea2000c1e1b00 */
[----:B------:R-:W0:Y:S02]  /*1b6b0*/  LDCU.64 UR4, c[0x0][0x740] ;  /* 0x0000e800ff0477ac */ /* 0x000e240008000a00 */
[----:B0-----:R-:W-:-:S04]  /*1b6c0*/  LEA R4, P0, R2, UR4, 0x3 ;  /* 0x0000000402047c11 */ /* 0x001fc8000f8018ff */
[----:B------:R-:W-:-:S05]  /*1b6d0*/  LEA.HI.X R5, R2, UR5, R15, 0x3, P0 ;  /* 0x0000000502057c11 */ /* 0x000fca00080f1c0f */
[----:B--2---:R-:W-:Y:S04]  /*1b6e0*/  REDG.E.ADD.F32.FTZ.RN.STRONG.GPU desc[UR36][R4.64], R16 ;  /* 0x00000010040079a6 */ /* 0x004fe8000c12f324 */
[----:B------:R-:W-:Y:S01]  /*1b6f0*/  REDG.E.ADD.F32.FTZ.RN.STRONG.GPU desc[UR36][R4.64+0x4], R17 ;  /* 0x00000411040079a6 */ /* 0x000fe2000c12f324 */
[----:B------:R-:W-:Y:S05]  /*1b700*/  EXIT ;  /* 0x000000000000794d */ /* 0x000fea0003800000 */
        .weak           $__internal_38_$__cuda_sm20_div_u64
        .type           $__internal_38_$__cuda_sm20_div_u64,@function
        .size           $__internal_38_$__cuda_sm20_div_u64,($__internal_39_$__cuda_sm20_rem_u64 - $__internal_38_$__cuda_sm20_div_u64)
$__internal_38_$__cuda_sm20_div_u64:
        /* <DEDUP_REMOVED lines=8> */
[----:B0-----:R-:W-:-:S04]  /*1b790*/  IMAD.WIDE.U32 R20, R18, R4, RZ ;  /* 0x0000000412147225 */ /* 0x001fc800078e00ff */
[C---:B------:R-:W-:Y:S01]  /*1b7a0*/  IMAD R6, R18.reuse, R3, R21 ;  /* 0x0000000312067224 */ /* 0x040fe200078e0215 */
[----:B------:R-:W-:Y:S02]  /*1b7b0*/  IADD3 R5, P0, PT, RZ, -R20, RZ ;  /* 0x80000014ff057210 */ /* 0x000fe40007f1e0ff */
[----:B------:R-:W-:Y:S01]  /*1b7c0*/  MOV R21, R18 ;  /* 0x0000001200157202 */ /* 0x000fe20000000f00 */
        /* <DEDUP_REMOVED lines=11> */
[C---:B------:R-:W-:Y:S01]  /*1b880*/  IMAD R7, R21.reuse, R3, R19 ;  /* 0x0000000315077224 */ /* 0x040fe200078e0213 */
[----:B------:R-:W-:Y:S01]  /*1b890*/  IADD3 R5, P0, PT, RZ, -R18, RZ ;  /* 0x80000012ff057210 */ /* 0x000fe20007f1e0ff */
[----:B------:R-:W-:Y:S02]  /*1b8a0*/  IMAD.MOV.U32 R19, RZ, RZ, RZ ;  /* 0x000000ffff137224 */ /* 0x000fe400078e00ff */
[----:B------:R-:W-:Y:S02]  /*1b8b0*/  IMAD R7, R6, R4, R7 ;  /* 0x0000000406077224 */ /* 0x000fe400078e0207 */
[----:B------:R-:W-:-:S03]  /*1b8c0*/  IMAD.HI.U32 R20, R21, R5, RZ ;  /* 0x0000000515147227 */ /* 0x000fc600078e00ff */
[----:B------:R-:W-:-:S05]  /*1b8d0*/  IADD3.X R7, PT, PT, RZ, ~R7, RZ, P0, !PT ;  /* 0x80000007ff077210 */ /* 0x000fca00007fe4ff */
[----:B------:R-:W-:-:S04]  /*1b8e0*/  IMAD.WIDE.U32 R20, P0, R21, R7, R20 ;  /* 0x0000000715147225 */ /* 0x000fc80007800014 */
[C---:B------:R-:W-:Y:S02]  /*1b8f0*/  IMAD R8, R6.reuse, R7, RZ ;  /* 0x0000000706087224 */ /* 0x040fe400078e02ff */
[----:B------:R-:W-:-:S04]  /*1b900*/  IMAD.HI.U32 R5, P1, R6, R5, R20 ;  /* 0x0000000506057227 */ /* 0x000fc80007820014 */
[----:B------:R-:W-:Y:S01]  /*1b910*/  IMAD.HI.U32 R7, R6, R7, RZ ;  /* 0x0000000706077227 */ /* 0x000fe200078e00ff */
[----:B------:R-:W-:-:S04]  /*1b920*/  IADD3 R5, P2, PT, R8, R5, RZ ;  /* 0x0000000508057210 */ /* 0x000fc80007f5e0ff */
        /* <DEDUP_REMOVED lines=37> */
[----:B------:R-:W-:Y:S05]  /*1bb80*/  RET.REL.NODEC R4 `(_ZN2at6native24index_elementwise_kernelILi128ELi4EZNS0_20cuda_take_put_kernelIN3c107complexIfEElZZZZZNS0_10put_kernelERNS_14TensorIteratorERKNS_10TensorBaseEbENKUlvE_clEvENKUlvE7_clEvENKUlvE_clEvENKUlvE0_clEvEUlRS5_lE_EEvS7_SA_RKT1_EUliE_EEvlSH_) ;  /* 0xfffffe44041c7950 */ /* 0x000fea0003c3ffff */
        .weak           $__internal_39_$__cuda_sm20_rem_u64
        .type           $__internal_39_$__cuda_sm20_rem_u64,@function
        .size           $__internal_39_$__cuda_sm20_rem_u64,(.L_x_41712 - $__internal_39_$__cuda_sm20_rem_u64)
$__internal_39_$__cuda_sm20_rem_u64:
        /* <DEDUP_REMOVED lines=66> */
[----:B------:R-:W-:Y:S06]  /*1bfb0*/  RET.REL.NODEC R4 `(_ZN2at6native24index_elementwise_kernelILi128ELi4EZNS0_20cuda_take_put_kernelIN3c107complexIfEElZZZZZNS0_10put_kernelERNS_14TensorIteratorERKNS_10TensorBaseEbENKUlvE_clEvENKUlvE7_clEvENKUlvE_clEvENKUlvE0_clEvEUlRS5_lE_EEvS7_SA_RKT1_EUliE_EEvlSH_) ;  /* 0xfffffe4004107950 */ /* 0x000fec0003c3ffff */
.L_x_27276:
        /* <DEDUP_REMOVED lines=12> */
.L_x_41712:


//--------------------- .text._ZN2at6native24index_elementwise_kernelILi128ELi4EZNS0_20cuda_take_put_kernelIN3c107complexIfEEiZZZZZNS0_10put_kernelERNS_14TensorIteratorERKNS_10TensorBaseEbENKUlvE_clEvENKUlvE7_clEvENKUlvE_clEvENKUlvE_clEvEUlRS5_iE0_EEvS7_SA_RKT1_EUliE_EEvlSH_ --------------------------
	.section	.text._ZN2at6native24index_elementwise_kernelILi128ELi4EZNS0_20cuda_take_put_kernelIN3c107complexIfEEiZZZZZNS0_10put_kernelERNS_14TensorIteratorERKNS_10TensorBaseEbENKUlvE_clEvENKUlvE7_clEvENKUlvE_clEvENKUlvE_clEvEUlRS5_iE0_EEvS7_SA_RKT1_EUliE_EEvlSH_,"ax",@progbits
	.align	128
        .global         _ZN2at6native24index_elementwise_kernelILi128ELi4EZNS0_20cuda_take_put_kernelIN3c107complexIfEEiZZZZZNS0_10put_kernelERNS_14TensorIteratorERKNS_10TensorBaseEbENKUlvE_clEvENKUlvE7_clEvENKUlvE_clEvENKUlvE_clEvEUlRS5_iE0_EEvS7_SA_RKT1_EUliE_EEvlSH_
        .type           _ZN2at6native24index_elementwise_kernelILi128ELi4EZNS0_20cuda_take_put_kernelIN3c107complexIfEEiZZZZZNS0_10put_kernelERNS_14TensorIteratorERKNS_10TensorBaseEbENKUlvE_clEvENKUlvE7_clEvENKUlvE_clEvENKUlvE_clEvEUlRS5_iE0_EEvS7_SA_RKT1_EUliE_EEvlSH_,@function
        .size           _ZN2at6native24index_elementwise_kernelILi128ELi4EZNS0_20cuda_take_put_kernelIN3c107complexIfEEiZZZZZNS0_10put_kernelERNS_14TensorIteratorERKNS_10TensorBaseEbENKUlvE_clEvENKUlvE7_clEvENKUlvE_clEvENKUlvE_clEvEUlRS5_iE0_EEvS7_SA_RKT1_EUliE_EEvlSH_,(.L_x_41872 - _ZN2at6native24index_elementwise_kernelILi128ELi4EZNS0_20cuda_take_put_kernelIN3c107complexIfEEiZZZZZNS0_10put_kernelERNS_14TensorIteratorERKNS_10TensorBaseEbENKUlvE_clEvENKUlvE7_clEvENKUlvE_clEvENKUlvE_clEvEUlRS5_iE0_EEvS7_SA_RKT1_EUliE_EEvlSH_)
        .other          _ZN2at6native24index_elementwise_kernelILi128ELi4EZNS0_20cuda_take_put_kernelIN3c107complexIfEEiZZZZZNS0_10put_kernelERNS_14TensorIteratorERKNS_10TensorBaseEbENKUlvE_clEvENKUlvE7_clEvENKUlvE_clEvENKUlvE_clEvEUlRS5_iE0_EEvS7_SA_RKT1_EUliE_EEvlSH_,@"STO_CUDA_ENTRY STV_DEFAULT"
_ZN2at6native24index_elementwise_kernelILi128ELi4EZNS0_20cuda_take_put_kernelIN3c107complexIfEEiZZZZZNS0_10put_kernelERNS_14TensorIteratorERKNS_10TensorBaseEbENKUlvE_clEvENKUlvE7_clEvENKUlvE_clEvENKUlvE_clEvEUlRS5_iE0_EEvS7_SA_RKT1_EUliE_EEvlSH_:
.text._ZN2at6native24index_elementwise_kernelILi128ELi4EZNS0_20cuda_take_put_kernelIN3c107complexIfEEiZZZZZNS0_10put_kernelERNS_14TensorIteratorERKNS_10TensorBaseEbENKUlvE_clEvENKUlvE7_clEvENKUlvE_clEvENKUlvE_clEvEUlRS5_iE0_EEvS7_SA_RKT1_EUliE_EEvlSH_:
        /* <DEDUP_REMOVED lines=46> */
.L_x_27282:
[----:B------:R-:W0:Y:S02]  /*02e0*/  LDC.64 R2, c[0x0][0x580] ;  /* 0x00016000ff027b82 */ /* 0x000e240000000a00 */
[----:B0-----:R-:W2:Y:S06]  /*02f0*/  LDG.E.64 R2, desc[UR36][R2.64] ;  /* 0x0000002402027981 */ /* 0x001eac000c1e1b00 */
[----:B------:R-:W2:Y:S01]  /*0300*/  LDC.64 R4, c[0x0][0x730] ;  /* 0x0001cc00ff047b82 */ /* 0x000ea20000000a00 */
[----:B------:R-:W-:Y:S01]  /*0310*/  IADD3 R23, PT, PT, R23, 0x80, RZ ;  /* 0x0000008017177810 */ /* 0x000fe20007ffe0ff */
[----:B--2---:R0:W-:Y:S06]  /*0320*/  STG.E.64 desc[UR36][R4.64], R2 ;  /* 0x0000000204007986 */ /* 0x0041ec000c101b24 */
.L_x_27281:
[----:B------:R-:W-:Y:S05]  /*0330*/  BSYNC.RECONVERGENT B6 ;  /* 0x0000000000067941 */ /* 0x000fea0003800200 */
.L_x_27280:
        /* <DEDUP_REMOVED lines=31> */
.L_x_27285:
[----:B------:R-:W0:Y:S02]  /*0530*/  LDC.64 R2, c[0x0][0x580] ;  /* 0x00016000ff027b82 */ /* 0x000e240000000a00 */
[----:B0-----:R-:W2:Y:S06]  /*0540*/  LDG.E.64 R2, desc[UR36][R2.64] ;  /* 0x0000002402027981 */ /* 0x001eac000c1e1b00 */
[----:B------:R-:W2:Y:S01]  /*0550*/  LDC.64 R4, c[0x0][0x730] ;  /* 0x0001cc00ff047b82 */ /* 0x000ea20000000a00 */
[----:B------:R-:W-:Y:S01]  /*0560*/  IADD3 R23, PT, PT, R23, 0x80, RZ ;  /* 0x0000008017177810 */ /* 0x000fe20007ffe0ff */
[----:B--2---:R1:W-:Y:S06]  /*0570*/  STG.E.64 desc[UR36][R4.64], R2 ;  /* 0x0000000204007986 */ /* 0x0043ec000c101b24 */
.L_x_27284:
[----:B------:R-:W-:Y:S05]  /*0580*/  BSYNC.RECONVERGENT B6 ;  /* 0x0000000000067941 */ /* 0x000fea0003800200 */
.L_x_27283:
        /* <DEDUP_REMOVED lines=31> */
.L_x_27288:
[----:B------:R-:W0:Y:S02]  /*0780*/  LDC.64 R2, c[0x0][0x580] ;  /* 0x00016000ff027b82 */ /* 0x000e240000000a00 */
[----:B0-----:R-:W2:Y:S06]  /*0790*/  LDG.E.64 R2, desc[UR36][R2.64] ;  /* 0x0000002402027981 */ /* 0x001eac000c1e1b00 */
[----:B------:R-:W2:Y:S01]  /*07a0*/  LDC.64 R4, c[0x0][0x730] ;  /* 0x0001cc00ff047b82 */ /* 0x000ea20000000a00 */
[----:B------:R-:W-:Y:S01]  /*07b0*/  VIADD R23, R23, 0x80 ;  /* 0x0000008017177836 */ /* 0x000fe20000000000 */
[----:B--2---:R2:W-:Y:S06]  /*07c0*/  STG.E.64 desc[UR36][R4.64], R2 ;  /* 0x0000000204007986 */ /* 0x0045ec000c101b24 */
.L_x_27287:
[----:B------:R-:W-:Y:S05]  /*07d0*/  BSYNC.RECONVERGENT B6 ;  /* 0x0000000000067941 */ /* 0x000fea0003800200 */
.L_x_27286:
        /* <DEDUP_REMOVED lines=30> */
.L_x_27289:
[----:B------:R-:W0:Y:S02]  /*09c0*/  LDC.64 R2, c[0x0][0x580] ;  /* 0x00016000ff027b82 */ /* 0x000e240000000a00 */
[----:B0-----:R-:W2:Y:S06]  /*09d0*/  LDG.E.64 R2, desc[UR36][R2.64] ;  /* 0x0000002402027981 */ /* 0x001eac000c1e1b00 */
[----:B------:R-:W2:Y:S02]  /*09e0*/  LDC.64 R4, c[0x0][0x730] ;  /* 0x0001cc00ff047b82 */ /* 0x000ea40000000a00 */
[----:B--2---:R-:W-:Y:S01]  /*09f0*/  STG.E.64 desc[UR36][R4.64], R2 ;  /* 0x0000000204007986 */ /* 0x004fe2000c101b24 */
[----:B------:R-:W-:Y:S05]  /*0a00*/  EXIT ;  /* 0x000000000000794d */ /* 0x000fea0003800000 */
.L_x_27279:
        /* <DEDUP_REMOVED lines=34> */
.L_x_27292:
        /* <DEDUP_REMOVED lines=276> */
.L_x_27293:
[----:B------:R-:W0:Y:S08]  /*1d70*/  LDC.64 R6, c[0x0][0x580] ;  /* 0x00016000ff067b82 */ /* 0x000e300000000a00 */
[----:B------:R-:W1:Y:S01]  /*1d80*/  LDC.64 R4, c[0x0][0x730] ;  /* 0x0001cc00ff047b82 */ /* 0x000e620000000a00 */
[----:B0-----:R-:W2:Y:S01]  /*1d90*/  LDG.E.64 R6, desc[UR36][R6.64] ;  /* 0x0000002406067981 */ /* 0x001ea2000c1e1b00 */
[----:B------:R-:W-:-:S02]  /*1da0*/  VIADD R23, R23, 0x80 ;  /* 0x0000008017177836 */ /* 0x000fc40000000000 */
[----:B-1----:R-:W-:-:S05]  /*1db0*/  IMAD.WIDE R4, R0, 0x8, R4 ;  /* 0x0000000800047825 */ /* 0x002fca00078e0204 */
[----:B--2---:R0:W-:Y:S02]  /*1dc0*/  STG.E.64 desc[UR36][R4.64], R6 ;  /* 0x0000000604007986 */ /* 0x0041e4000c101b24 */
.L_x_27291:
[----:B------:R-:W-:Y:S05]  /*1dd0*/  BSYNC.RECONVERGENT B6 ;  /* 0x0000000000067941 */ /* 0x000fea0003800200 */
.L_x_27290:
        /* <DEDUP_REMOVED lines=31> */
.L_x_27296:
        /* <DEDUP_REMOVED lines=276> */
.L_x_27297:
[----:B------:R-:W0:Y:S08]  /*3110*/  LDC.64 R6, c[0x0][0x580] ;  /* 0x00016000ff067b82 */ /* 0x000e300000000a00 */
[----:B------:R-:W1:Y:S01]  /*3120*/  LDC.64 R4, c[0x0][0x730] ;  /* 0x0001cc00ff047b82 */ /* 0x000e620000000a00 */
[----:B0-----:R-:W2:Y:S01]  /*3130*/  LDG.E.64 R6, desc[UR36][R6.64] ;  /* 0x0000002406067981 */ /* 0x001ea2000c1e1b00 */
[----:B------:R-:W-:Y:S01]  /*3140*/  IADD3 R23, PT, PT, R23, 0x80, RZ ;  /* 0x0000008017177810 */ /* 0x000fe20007ffe0ff */
[----:B-1----:R-:W-:-:S05]  /*3150*/  IMAD.WIDE R4, R0, 0x8, R4 ;  /* 0x0000000800047825 */ /* 0x002fca00078e0204 */
[----:B--2---:R1:W-:Y:S02]  /*3160*/  STG.E.64 desc[UR36][R4.64], R6 ;  /* 0x0000000604007986 */ /* 0x0043e4000c101b24 */
.L_x_27295:
[----:B------:R-:W-:Y:S05]  /*3170*/  BSYNC.RECONVERGENT B6 ;  /* 0x0000000000067941 */ /* 0x000fea0003800200 */
.L_x_27294:
        /* <DEDUP_REMOVED lines=31> */
.L_x_27300:
        /* <DEDUP_REMOVED lines=276> */
.L_x_27301:
[----:B------:R-:W0:Y:S08]  /*44b0*/  LDC.64 R6, c[0x0][0x580] ;  /* 0x00016000ff067b82 */ /* 0x000e300000000a00 */
[----:B------:R-:W1:Y:S01]  /*44c0*/  LDC.64 R4, c[0x0][0x730] ;  /* 0x0001cc00ff047b82 */ /* 0x000e620000000a00 */
[----:B0-----:R-:W2:Y:S01]  /*44d0*/  LDG.E.64 R6, desc[UR36][R6.64] ;  /* 0x0000002406067981 */ /* 0x001ea2000c1e1b00 */
[----:B------:R-:W-:Y:S01]  /*44e0*/  IADD3 R23, PT, PT, R23, 0x80, RZ ;  /* 0x0000008017177810 */ /* 0x000fe20007ffe0ff */
[----:B-1----:R-:W-:-:S05]  /*44f0*/  IMAD.WIDE R4, R0, 0x8, R4 ;  /* 0x0000000800047825 */ /* 0x002fca00078e0204 */
[----:B--2---:R2:W-:Y:S02]  /*4500*/  STG.E.64 desc[UR36][R4.64], R6 ;  /* 0x0000000604007986 */ /* 0x0045e4000c101b24 */
.L_x_27299:
[----:B------:R-:W-:Y:S05]  /*4510*/  BSYNC.RECONVERGENT B6 ;  /* 0x0000000000067941 */ /* 0x000fea0003800200 */
.L_x_27298:
        /* <DEDUP_REMOVED lines=30> */
.L_x_27302:
        /* <DEDUP_REMOVED lines=276> */
.L_x_27303:
[----:B------:R-:W0:Y:S08]  /*5840*/  LDC.64 R4, c[0x0][0x580] ;  /* 0x00016000ff047b82 */ /* 0x000e300000000a00 */
[----:B------:R-:W1:Y:S01]  /*5850*/  LDC.64 R2, c[0x0][0x730] ;  /* 0x0001cc00ff027b82 */ /* 0x000e620000000a00 */
[----:B0-----:R-:W2:Y:S01]  /*5860*/  LDG.E.64 R4, desc[UR36][R4.64] ;  /* 0x0000002404047981 */ /* 0x001ea2000c1e1b00 */
[----:B-1----:R-:W-:-:S05]  /*5870*/  IMAD.WIDE R2, R0, 0x8, R2 ;  /* 0x0000000800027825 */ /* 0x002fca00078e0202 */
[----:B--2---:R-:W-:Y:S01]  /*5880*/  STG.E.64 desc[UR36][R2.64], R4 ;  /* 0x0000000402007986 */ /* 0x004fe2000c101b24 */
[----:B------:R-:W-:Y:S05]  /*5890*/  EXIT ;  /* 0x000000000000794d */ /* 0x000fea0003800000 */
.L_x_27278:
        /* <DEDUP_REMOVED lines=31> */
.L_x_27306:
[----:B------:R-:W0:Y:S01]  /*5a90*/  LDC.64 R4, c[0x0][0x580] ;  /* 0x00016000ff047b82 */ /* 0x000e220000000a00 */
[----:B------:R-:W1:Y:S07]  /*5aa0*/  LDCU UR4, c[0x0][0x590] ;  /* 0x0000b200ff0477ac */ /* 0x000e6e0008000800 */
[----:B------:R-:W2:Y:S01]  /*5ab0*/  LDC.64 R6, c[0x0][0x730] ;  /* 0x0001cc00ff067b82 */ /* 0x000ea20000000a00 */
[----:B0-----:R-:W3:Y:S01]  /*5ac0*/  LDG.E.64 R4, desc[UR36][R4.64] ;  /* 0x0000002404047981 */ /* 0x001ee2000c1e1b00 */
[----:B------:R-:W-:-:S02]  /*5ad0*/  SHF.R.S32.HI R3, RZ, 0x1f, R16 ;  /* 0x0000001fff037819 */ /* 0x000fc40000011410 */
[----:B------:R-:W-:Y:S02]  /*5ae0*/  IADD3 R23, PT, PT, R23, 0x80, RZ ;  /* 0x0000008017177810 */ /* 0x000fe40007ffe0ff */
[----:B-1----:R-:W-:-:S05]  /*5af0*/  LOP3.LUT R3, R3, UR4, RZ, 0xc0, !PT ;  /* 0x0000000403037c12 */ /* 0x002fca000f8ec0ff */
[----:B------:R-:W-:-:S05]  /*5b00*/  IMAD.IADD R16, R16, 0x1, R3 ;  /* 0x0000000110107824 */ /* 0x000fca00078e0203 */
[----:B------:R-:W-:-:S04]  /*5b10*/  SHF.R.S64 R3, RZ, 0x1d, R16 ;  /* 0x0000001dff037819 */ /* 0x000fc80000001010 */
[----:B--2---:R-:W-:-:S04]  /*5b20*/  IADD3 R2, P0, PT, R3, R6, RZ ;  /* 0x0000000603027210 */ /* 0x004fc80007f1e0ff */
[----:B------:R-:W-:-:S05]  /*5b30*/  LEA.HI.X.SX32 R3, R16, R7, 0x3, P0 ;  /* 0x0000000710037211 */ /* 0x000fca00000f1eff */
[----:B---3--:R0:W-:Y:S04]  /*5b40*/  STG.E.64 desc[UR36][R2.64], R4 ;  /* 0x0000000402007986 */ /* 0x0081e8000c101b24 */
.L_x_27305:
[----:B------:R-:W-:Y:S05]  /*5b50*/  BSYNC.RECONVERGENT B6 ;  /* 0x0000000000067941 */ /* 0x000fea0003800200 */
.L_x_27304:
        /* <DEDUP_REMOVED lines=31> */
.L_x_27309:
[----:B0-----:R-:W0:Y:S01]  /*5d50*/  LDC.64 R4, c[0x0][0x580] ;  /* 0x00016000ff047b82 */ /* 0x001e220000000a00 */
[----:B------:R-:W1:Y:S07]  /*5d60*/  LDCU UR4, c[0x0][0x590] ;  /* 0x0000b200ff0477ac */ /* 0x000e6e0008000800 */
[----:B------:R-:W2:Y:S01]  /*5d70*/  LDC.64 R6, c[0x0][0x730] ;  /* 0x0001cc00ff067b82 */ /* 0x000ea20000000a00 */
[----:B0-----:R-:W3:Y:S01]  /*5d80*/  LDG.E.64 R4, desc[UR36][R4.64] ;  /* 0x0000002404047981 */ /* 0x001ee2000c1e1b00 */
[----:B------:R-:W-:Y:S01]  /*5d90*/  SHF.R.S32.HI R3, RZ, 0x1f, R16 ;  /* 0x0000001fff037819 */ /* 0x000fe20000011410 */
[----:B------:R-:W-:-:S03]  /*5da0*/  VIADD R23, R23, 0x80 ;  /* 0x0000008017177836 */ /* 0x000fc60000000000 */
[----:B-1----:R-:W-:-:S04]  /*5db0*/  LOP3.LUT R3, R3, UR4, RZ, 0xc0, !PT ;  /* 0x0000000403037c12 */ /* 0x002fc8000f8ec0ff */
[----:B------:R-:W-:-:S04]  /*5dc0*/  IADD3 R16, PT, PT, R16, R3, RZ ;  /* 0x0000000310107210 */ /* 0x000fc80007ffe0ff */
[----:B------:R-:W-:-:S04]  /*5dd0*/  SHF.R.S64 R3, RZ, 0x1d, R16 ;  /* 0x0000001dff037819 */ /* 0x000fc80000001010 */
[----:B--2---:R-:W-:-:S04]  /*5de0*/  IADD3 R2, P0, PT, R3, R6, RZ ;  /* 0x0000000603027210 */ /* 0x004fc80007f1e0ff */
[----:B------:R-:W-:-:S05]  /*5df0*/  LEA.HI.X.SX32 R3, R16, R7, 0x3, P0 ;  /* 0x0000000710037211 */ /* 0x000fca00000f1eff */
[----:B---3--:R1:W-:Y:S04]  /*5e00*/  STG.E.64 desc[UR36][R2.64], R4 ;  /* 0x0000000402007986 */ /* 0x0083e8000c101b24 */
.L_x_27308:
[----:B------:R-:W-:Y:S05]  /*5e10*/  BSYNC.RECONVERGENT B6 ;  /* 0x0000000000067941 */ /* 0x000fea0003800200 */
.L_x_27307:
        /* <DEDUP_REMOVED lines=31> */
.L_x_27312:
[----:B01----:R-:W0:Y:S01]  /*6010*/  LDC.64 R4, c[0x0][0x580] ;  /* 0x00016000ff047b82 */ /* 0x003e220000000a00 */
[----:B------:R-:W1:Y:S07]  /*6020*/  LDCU UR4, c[0x0][0x590] ;  /* 0x0000b200ff0477ac */ /* 0x000e6e0008000800 */
[----:B------:R-:W2:Y:S01]  /*6030*/  LDC.64 R6, c[0x0][0x730] ;  /* 0x0001cc00ff067b82 */ /* 0x000ea20000000a00 */
[----:B0-----:R-:W3:Y:S01]  /*6040*/  LDG.E.64 R4, desc[UR36][R4.64] ;  /* 0x0000002404047981 */ /* 0x001ee2000c1e1b00 */
[----:B------:R-:W-:-:S02]  /*6050*/  SHF.R.S32.HI R3, RZ, 0x1f, R16 ;  /* 0x0000001fff037819 */ /* 0x000fc40000011410 */
[----:B------:R-:W-:Y:S02]  /*6060*/  IADD3 R23, PT, PT, R23, 0x80, RZ ;  /* 0x0000008017177810 */ /* 0x000fe40007ffe0ff */
[----:B-1----:R-:W-:-:S04]  /*6070*/  LOP3.LUT R3, R3, UR4, RZ, 0xc0, !PT ;  /* 0x0000000403037c12 */ /* 0x002fc8000f8ec0ff */
[----:B------:R-:W-:-:S04]  /*6080*/  IADD3 R16, PT, PT, R16, R3, RZ ;  /* 0x0000000310107210 */ /* 0x000fc80007ffe0ff */
[----:B------:R-:W-:-:S04]  /*6090*/  SHF.R.S64 R3, RZ, 0x1d, R16 ;  /* 0x0000001dff037819 */ /* 0x000fc80000001010 */
[----:B--2---:R-:W-:-:S04]  /*60a0*/  IADD3 R2, P0, PT, R3, R6, RZ ;  /* 0x0000000603027210 */ /* 0x004fc80007f1e0ff */
[----:B------:R-:W-:-:S05]  /*60b0*/  LEA.HI.X.SX32 R3, R16, R7, 0x3, P0 ;  /* 0x0000000710037211 */ /* 0x000fca00000f1eff */
[----:B---3--:R2:W-:Y:S04]  /*60c0*/  STG.E.64 desc[UR36][R2.64], R4 ;  /* 0x0000000402007986 */ /* 0x0085e8000c101b24 */
.L_x_27311:
[----:B------:R-:W-:Y:S05]  /*60d0*/  BSYNC.RECONVERGENT B6 ;  /* 0x0000000000067941 */ /* 0x000fea0003800200 */
.L_x_27310:
        /* <DEDUP_REMOVED lines=30> */
.L_x_27313:
[----:B012---:R-:W0:Y:S01]  /*62c0*/  LDC.64 R4, c[0x0][0x580] ;  /* 0x00016000ff047b82 */ /* 0x007e220000000a00 */
[----:B------:R-:W1:Y:S07]  /*62d0*/  LDCU UR4, c[0x0][0x590] ;  /* 0x0000b200ff0477ac */ /* 0x000e6e0008000800 */
[----:B------:R-:W2:Y:S01]  /*62e0*/  LDC.64 R6, c[0x0][0x730] ;  /* 0x0001cc00ff067b82 */ /* 0x000ea20000000a00 */
[----:B0-----:R-:W3:Y:S01]  /*62f0*/  LDG.E.64 R4, desc[UR36][R4.64] ;  /* 0x0000002404047981 */ /* 0x001ee2000c1e1b00 */
[----:B------:R-:W-:-:S04]  /*6300*/  SHF.R.S32.HI R3, RZ, 0x1f, R16 ;  /* 0x0000001fff037819 */ /* 0x000fc80000011410 */
[----:B-1----:R-:W-:-:S05]  /*6310*/  LOP3.LUT R3, R3, UR4, RZ, 0xc0, !PT ;  /* 0x0000000403037c12 */ /* 0x002fca000f8ec0ff */
[----:B------:R-:W-:-:S05]  /*6320*/  IMAD.IADD R16, R16, 0x1, R3 ;  /* 0x0000000110107824 */ /* 0x000fca00078e0203 */
[----:B------:R-:W-:-:S04]  /*6330*/  SHF.R.S64 R3, RZ, 0x1d, R16 ;  /* 0x0000001dff037819 */ /* 0x000fc80000001010 */
[----:B--2---:R-:W-:-:S04]  /*6340*/  IADD3 R2, P0, PT, R3, R6, RZ ;  /* 0x0000000603027210 */ /* 0x004fc80007f1e0ff */
[----:B------:R-:W-:-:S05]  /*6350*/  LEA.HI.X.SX32 R3, R16, R7, 0x3, P0 ;  /* 0x0000000710037211 */ /* 0x000fca00000f1eff */
[----:B---3--:R-:W-:Y:S01]  /*6360*/  STG.E.64 desc[UR36][R2.64], R4 ;  /* 0x0000000402007986 */ /* 0x008fe2000c101b24 */
[----:B------:R-:W-:Y:S05]  /*6370*/  EXIT ;  /* 0x000000000000794d */ /* 0x000fea0003800000 */
.L_x_27277:
        /* <DEDUP_REMOVED lines=310> */
.L_x_27318:
        /* <DEDUP_REMOVED lines=29> */
.L_x_27320:
[----:B------:R-:W-:Y:S05]  /*78b0*/  BSYNC.RECONVERGENT B6 ;  /* 0x0000000000067941 */ /* 0x000fea0003800200 */
.L_x_27319:
[----:B------:R-:W0:Y:S02]  /*78c0*/  LDCU.64 UR4, c[0x0][0x580] ;  /* 0x0000b000ff0477ac */ /* 0x000e240008000a00 */
[----:B0-----:R-:W-:-:S05]  /*78d0*/  IADD3 R2, P0, PT, R17, UR4, RZ ;  /* 0x0000000411027c10 */ /* 0x001fca000ff1e0ff */
[----:B------:R-:W-:-:S06]  /*78e0*/  IMAD.X R3, RZ, RZ, UR5, P0 ;  /* 0x00000005ff037e24 */ /* 0x000fcc00080e06ff */
[----:B------:R-:W2:Y:S01]  /*78f0*/  LDG.E.64 R2, desc[UR36][R2.64] ;  /* 0x0000002402027981 */ /* 0x000ea2000c1e1b00 */
[----:B------:R-:W2:Y:S01]  /*7900*/  LDC.64 R4, c[0x0][0x730] ;  /* 0x0001cc00ff047b82 */ /* 0x000ea20000000a00 */
[----:B------:R-:W-:Y:S02]  /*7910*/  IADD3 R23, PT, PT, R23, 0x80, RZ ;  /* 0x0000008017177810 */ /* 0x000fe40007ffe0ff */
[----:B--2---:R0:W-:Y:S05]  /*7920*/  STG.E.64 desc[UR36][R4.64], R2 ;  /* 0x0000000204007986 */ /* 0x0041ea000c101b24 */
.L_x_27317:
[----:B------:R-:W-:Y:S05]  /*7930*/  BSYNC.RECONVERGENT B7 ;  /* 0x0000000000077941 */ /* 0x000fea0003800200 */
.L_x_27316:
        /* <DEDUP_REMOVED lines=302> */
.L_x_27323:
        /* <DEDUP_REMOVED lines=29> */
.L_x_27325:
[----:B------:R-:W-:Y:S05]  /*8df0*/  BSYNC.RECONVERGENT B6 ;  /* 0x0000000000067941 */ /* 0x000fea0003800200 */
.L_x_27324:
[----:B------:R-:W0:Y:S02]  /*8e00*/  LDCU.64 UR4, c[0x0][0x580] ;  /* 0x0000b000ff0477ac */ /* 0x000e240008000a00 */
[----:B0-----:R-:W-:-:S04]  /*8e10*/  IADD3 R2, P0, PT, R17, UR4, RZ ;  /* 0x0000000411027c10 */ /* 0x001fc8000ff1e0ff */
[----:B------:R-:W-:-:S06]  /*8e20*/  IADD3.X R3, PT, PT, RZ, UR5, RZ, P0, !PT ;  /* 0x00000005ff037c10 */ /* 0x000fcc00087fe4ff */
[----:B------:R-:W2:Y:S01]  /*8e30*/  LDG.E.64 R2, desc[UR36][R2.64] ;  /* 0x0000002402027981 */ /* 0x000ea2000c1e1b00 */
[----:B------:R-:W2:Y:S01]  /*8e40*/  LDC.64 R4, c[0x0][0x730] ;  /* 0x0001cc00ff047b82 */ /* 0x000ea20000000a00 */
[----:B------:R-:W-:Y:S02]  /*8e50*/  VIADD R23, R23, 0x80 ;  /* 0x0000008017177836 */ /* 0x000fe40000000000 */
[----:B--2---:R1:W-:Y:S05]  /*8e60*/  STG.E.64 desc[UR36][R4.64], R2 ;  /* 0x0000000204007986 */ /* 0x0043ea000c101b24 */
.L_x_27322:
[----:B------:R-:W-:Y:S05]  /*8e70*/  BSYNC.RECONVERGENT B7 ;  /* 0x0000000000077941 */ /* 0x000fea0003800200 */
.L_x_27321:
        /* <DEDUP_REMOVED lines=302> */
.L_x_27328:
        /* <DEDUP_REMOVED lines=29> */
.L_x_27330:
[----:B------:R-:W-:Y:S05]  /*a330*/  BSYNC.RECONVERGENT B6 ;  /* 0x0000000000067941 */ /* 0x000fea0003800200 */
.L_x_27329:
[----:B------:R-:W0:Y:S02]  /*a340*/  LDCU.64 UR4, c[0x0][0x580] ;  /* 0x0000b000ff0477ac */ /* 0x000e240008000a00 */
[----:B0-----:R-:W-:-:S04]  /*a350*/  IADD3 R2, P0, PT, R17, UR4, RZ ;  /* 0x0000000411027c10 */ /* 0x001fc8000ff1e0ff */
[----:B------:R-:W-:-:S06]  /*a360*/  IADD3.X R3, PT, PT, RZ, UR5, RZ, P0, !PT ;  /* 0x00000005ff037c10 */ /* 0x000fcc00087fe4ff */
[----:B------:R-:W2:Y:S01]  /*a370*/  LDG.E.64 R2, desc[UR36][R2.64] ;  /* 0x0000002402027981 */ /* 0x000ea2000c1e1b00 */
[----:B------:R-:W2:Y:S01]  /*a380*/  LDC.64 R4, c[0x0][0x730] ;  /* 0x0001cc00ff047b82 */ /* 0x000ea20000000a00 */
[----:B------:R-:W-:Y:S02]  /*a390*/  IADD3 R23, PT, PT, R23, 0x80, RZ ;  /* 0x0000008017177810 */ /* 0x000fe40007ffe0ff */
[----:B--2---:R2:W-:Y:S05]  /*a3a0*/  STG.E.64 desc[UR36][R4.64], R2 ;  /* 0x0000000204007986 */ /* 0x0045ea000c101b24 */
.L_x_27327:
[----:B------:R-:W-:Y:S05]  /*a3b0*/  BSYNC.RECONVERGENT B7 ;  /* 0x0000000000077941 */ /* 0x000fea0003800200 */
.L_x_27326:
        /* <DEDUP_REMOVED lines=301> */
.L_x_27331:
        /* <DEDUP_REMOVED lines=31> */
.L_x_27333:
[----:B------:R-:W-:Y:S05]  /*b880*/  BSYNC.RECONVERGENT B6 ;  /* 0x0000000000067941 */ /* 0x000fea0003800200 */
.L_x_27332:
[----:B------:R-:W2:Y:S01]  /*b890*/  LDG.E.64 R16, desc[UR36][R16.64] ;  /* 0x0000002410107981 */ /* 0x000ea2000c1e1b00 */
[----:B------:R-:W2:Y:S03]  /*b8a0*/  LDC.64 R2, c[0x0][0x730] ;  /* 0x0001cc00ff027b82 */ /* 0x000ea60000000a00 */
[----:B--2---:R-:W-:Y:S01]  /*b8b0*/  STG.E.64 desc[UR36][R2.64], R16 ;  /* 0x0000001002007986 */ /* 0x004fe2000c101b24 */
[----:B------:R-:W-:Y:S05]  /*b8c0*/  EXIT ;  /* 0x000000000000794d */ /* 0x000fea0003800000 */
.L_x_27315:
        /* <DEDUP_REMOVED lines=308> */
.L_x_27336:
        /* <DEDUP_REMOVED lines=29> */
.L_x_27338:
[----:B------:R-:W-:Y:S05]  /*cde0*/  BSYNC.RECONVERGENT B6 ;  /* 0x0000000000067941 */ /* 0x000fea0003800200 */
.L_x_27337:
        /* <DEDUP_REMOVED lines=276> */
.L_x_27339:
[----:B------:R-:W0:Y:S01]  /*df30*/  LDCU.64 UR4, c[0x0][0x580] ;  /* 0x0000b000ff0477ac */ /* 0x000e220008000a00 */
[----:B------:R-:W1:Y:S01]  /*df40*/  LDC.64 R4, c[0x0][0x730] ;  /* 0x0001cc00ff047b82 */ /* 0x000e620000000a00 */
[----:B0-----:R-:W-:-:S05]  /*df50*/  IADD3 R6, P0, PT, R25, UR4, RZ ;  /* 0x0000000419067c10 */ /* 0x001fca000ff1e0ff */
[----:B------:R-:W-:-:S06]  /*df60*/  IMAD.X R7, RZ, RZ, UR5, P0 ;  /* 0x00000005ff077e24 */ /* 0x000fcc00080e06ff */
[----:B------:R-:W2:Y:S01]  /*df70*/  LDG.E.64 R6, desc[UR36][R6.64] ;  /* 0x0000002406067981 */ /* 0x000ea2000c1e1b00 */
[----:B-1----:R-:W-:Y:S01]  /*df80*/  IMAD.WIDE R4, R0, 0x8, R4 ;  /* 0x0000000800047825 */ /* 0x002fe200078e0204 */
[----:B------:R-:W-:-:S04]  /*df90*/  IADD3 R23, PT, PT, R23, 0x80, RZ ;  /* 0x0000008017177810 */ /* 0x000fc80007ffe0ff */
[----:B--2---:R0:W-:Y:S03]  /*dfa0*/  STG.E.64 desc[UR36][R4.64], R6 ;  /* 0x0000000604007986 */ /* 0x0041e6000c101b24 */
.L_x_27335:
[----:B------:R-:W-:Y:S05]  /*dfb0*/  BSYNC.RECONVERGENT B7 ;  /* 0x0000000000077941 */ /* 0x000fea0003800200 */
.L_x_27334:
        /* <DEDUP_REMOVED lines=303> */
.L_x_27342:
        /* <DEDUP_REMOVED lines=29> */
.L_x_27344:
[----:B------:R-:W-:Y:S05]  /*f480*/  BSYNC.RECONVERGENT B6 ;  /* 0x0000000000067941 */ /* 0x000fea0003800200 */
.L_x_27343:
        /* <DEDUP_REMOVED lines=276> */
.L_x_27345:
[----:B------:R-:W0:Y:S01]  /*105d0*/  LDCU.64 UR4, c[0x0][0x580] ;  /* 0x0000b000ff0477ac */ /* 0x000e220008000a00 */
[----:B------:R-:W1:Y:S01]  /*105e0*/  LDC.64 R4, c[0x0][0x730] ;  /* 0x0001cc00ff047b82 */ /* 0x000e620000000a00 */
[----:B0-----:R-:W-:-:S04]  /*105f0*/  IADD3 R6, P0, PT, R25, UR4, RZ ;  /* 0x0000000419067c10 */ /* 0x001fc8000ff1e0ff */
[----:B------:R-:W-:-:S06]  /*10600*/  IADD3.X R7, PT, PT, RZ, UR5, RZ, P0, !PT ;  /* 0x00000005ff077c10 */ /* 0x000fcc00087fe4ff */
[----:B------:R-:W2:Y:S01]  /*10610*/  LDG.E.64 R6, desc[UR36][R6.64] ;  /* 0x0000002406067981 */ /* 0x000ea2000c1e1b00 */
[----:B-1----:R-:W-:Y:S01]  /*10620*/  IMAD.WIDE R4, R0, 0x8, R4 ;  /* 0x0000000800047825 */ /* 0x002fe200078e0204 */
[----:B------:R-:W-:-:S04]  /*10630*/  IADD3 R23, PT, PT, R23, 0x80, RZ ;  /* 0x0000008017177810 */ /* 0x000fc80007ffe0ff */
[----:B--2---:R1:W-:Y:S03]  /*10640*/  STG.E.64 desc[UR36][R4.64], R6 ;  /* 0x0000000604007986 */ /* 0x0043e6000c101b24 */
.L_x_27341:
[----:B------:R-:W-:Y:S05]  /*10650*/  BSYNC.RECONVERGENT B7 ;  /* 0x0000000000077941 */ /* 0x000fea0003800200 */
.L_x_27340:
        /* <DEDUP_REMOVED lines=303> */
.L_x_27348:
        /* <DEDUP_REMOVED lines=29> */
.L_x_27350:
[----:B------:R-:W-:Y:S05]  /*11b20*/  BSYNC.RECONVERGENT B6 ;  /* 0x0000000000067941 */ /* 0x000fea0003800200 */
.L_x_27349:
        /* <DEDUP_REMOVED lines=276> */
.L_x_27351:
        /* <DEDUP_REMOVED lines=8> */
.L_x_27347:
[----:B------:R-:W-:Y:S05]  /*12cf0*/  BSYNC.RECONVERGENT B7 ;  /* 0x0000000000077941 */ /* 0x000fea0003800200 */
.L_x_27346:
        /* <DEDUP_REMOVED lines=302> */
.L_x_27352:
        /* <DEDUP_REMOVED lines=31> */
.L_x_27354:
[----:B------:R-:W-:Y:S05]  /*141d0*/  BSYNC.RECONVERGENT B6 ;  /* 0x0000000000067941 */ /* 0x000fea0003800200 */
.L_x_27353:
        /* <DEDUP_REMOVED lines=276> */
.L_x_27355:
[----:B------:R-:W2:Y:S01]  /*15320*/  LDG.E.64 R18, desc[UR36][R18.64] ;  /* 0x0000002412127981 */ /* 0x000ea2000c1e1b00 */
[----:B------:R-:W0:Y:S02]  /*15330*/  LDC.64 R2, c[0x0][0x730] ;  /* 0x0001cc00ff027b82 */ /* 0x000e240000000a00 */
[----:B0-----:R-:W-:-:S05]  /*15340*/  IMAD.WIDE R2, R0, 0x8, R2 ;  /* 0x0000000800027825 */ /* 0x001fca00078e0202 */
[----:B--2---:R-:W-:Y:S01]  /*15350*/  STG.E.64 desc[UR36][R2.64], R18 ;  /* 0x0000001202007986 */ /* 0x004fe2000c101b24 */
[----:B------:R-:W-:Y:S05]  /*15360*/  EXIT ;  /* 0x000000000000794d */ /* 0x000fea0003800000 */
.L_x_27314:
        /* <DEDUP_REMOVED lines=305> */
.L_x_27358:
        /* <DEDUP_REMOVED lines=29> */
.L_x_27360:
[----:B------:R-:W-:Y:S05]  /*16850*/  BSYNC.RECONVERGENT B6 ;  /* 0x0000000000067941 */ /* 0x000fea0003800200 */
.L_x_27359:
[----:B------:R-:W0:Y:S01]  /*16860*/  LDCU.64 UR4, c[0x0][0x580] ;  /* 0x0000b000ff0477ac */ /* 0x000e220008000a00 */
[----:B------:R-:W1:Y:S01]  /*16870*/  LDCU.64 UR6, c[0x0][0x730] ;  /* 0x0000e600ff0677ac */ /* 0x000e620008000a00 */
[----:B0-----:R-:W-:Y:S01]  /*16880*/  IADD3 R2, P0, PT, R25, UR4, RZ ;  /* 0x0000000419027c10 */ /* 0x001fe2000ff1e0ff */
[----:B------:R-:W0:Y:S03]  /*16890*/  LDCU UR4, c[0x0][0x590] ;  /* 0x0000b200ff0477ac */ /* 0x000e260008000800 */
[----:B------:R-:W-:-:S06]  /*168a0*/  IADD3.X R3, PT, PT, RZ, UR5, RZ, P0, !PT ;  /* 0x00000005ff037c10 */ /* 0x000fcc00087fe4ff */
[----:B------:R-:W2:Y:S01]  /*168b0*/  LDG.E.64 R2, desc[UR36][R2.64] ;  /* 0x0000002402027981 */ /* 0x000ea2000c1e1b00 */
[----:B------:R-:W-:Y:S02]  /*168c0*/  SHF.R.S32.HI R5, RZ, 0x1f, R16 ;  /* 0x0000001fff057819 */ /* 0x000fe40000011410 */
[----:B------:R-:W-:Y:S02]  /*168d0*/  IADD3 R23, PT, PT, R23, 0x80, RZ ;  /* 0x0000008017177810 */ /* 0x000fe40007ffe0ff */
[----:B0-----:R-:W-:-:S04]  /*168e0*/  LOP3.LUT R5, R5, UR4, RZ, 0xc0, !PT ;  /* 0x0000000405057c12 */ /* 0x001fc8000f8ec0ff */
[----:B------:R-:W-:-:S04]  /*168f0*/  IADD3 R16, PT, PT, R16, R5, RZ ;  /* 0x0000000510107210 */ /* 0x000fc80007ffe0ff */
[----:B------:R-:W-:-:S04]  /*16900*/  SHF.R.S64 R4, RZ, 0x1d, R16 ;  /* 0x0000001dff047819 */ /* 0x000fc80000001010 */
[----:B-1----:R-:W-:-:S04]  /*16910*/  IADD3 R4, P0, PT, R4, UR6, RZ ;  /* 0x0000000604047c10 */ /* 0x002fc8000ff1e0ff */
[----:B------:R-:W-:-:S05]  /*16920*/  LEA.HI.X.SX32 R5, R16, UR7, 0x3, P0 ;  /* 0x0000000710057c11 */ /* 0x000fca00080f1eff */
[----:B--2---:R0:W-:Y:S04]  /*16930*/  STG.E.64 desc[UR36][R4.64], R2 ;  /* 0x0000000204007986 */ /* 0x0041e8000c101b24 */
.L_x_27357:
[----:B------:R-:W-:Y:S05]  /*16940*/  BSYNC.RECONVERGENT B7 ;  /* 0x0000000000077941 */ /* 0x000fea0003800200 */
.L_x_27356:
        /* <DEDUP_REMOVED lines=302> */
.L_x_27363:
        /* <DEDUP_REMOVED lines=29> */
.L_x_27365:
[----:B------:R-:W-:Y:S05]  /*17e00*/  BSYNC.RECONVERGENT B6 ;  /* 0x0000000000067941 */ /* 0x000fea0003800200 */
.L_x_27364:
[----:B------:R-:W0:Y:S01]  /*17e10*/  LDCU.64 UR4, c[0x0][0x580] ;  /* 0x0000b000ff0477ac */ /* 0x000e220008000a00 */
[----:B------:R-:W1:Y:S01]  /*17e20*/  LDCU.64 UR6, c[0x0][0x730] ;  /* 0x0000e600ff0677ac */ /* 0x000e620008000a00 */
[----:B0-----:R-:W-:Y:S01]  /*17e30*/  IADD3 R2, P0, PT, R25, UR4, RZ ;  /* 0x0000000419027c10 */ /* 0x001fe2000ff1e0ff */
[----:B------:R-:W0:Y:S04]  /*17e40*/  LDCU UR4, c[0x0][0x590] ;  /* 0x0000b200ff0477ac */ /* 0x000e280008000800 */
[----:B------:R-:W-:-:S06]  /*17e50*/  IMAD.X R3, RZ, RZ, UR5, P0 ;  /* 0x00000005ff037e24 */ /* 0x000fcc00080e06ff */
        /* <DEDUP_REMOVED lines=9> */
.L_x_27362:
[----:B------:R-:W-:Y:S05]  /*17ef0*/  BSYNC.RECONVERGENT B7 ;  /* 0x0000000000077941 */ /* 0x000fea0003800200 */
.L_x_27361:
        /* <DEDUP_REMOVED lines=302> */
.L_x_27368:
        /* <DEDUP_REMOVED lines=29> */
.L_x_27370:
[----:B------:R-:W-:Y:S05]  /*193b0*/  BSYNC.RECONVERGENT B6 ;  /* 0x0000000000067941 */ /* 0x000fea0003800200 */
.L_x_27369:
        /* <DEDUP_REMOVED lines=8> */
[----:B0-----:R-:W-:-:S05]  /*19440*/  LOP3.LUT R5, R5, UR4, RZ, 0xc0, !PT ;  /* 0x0000000405057c12 */ /* 0x001fca000f8ec0ff */
[----:B------:R-:W-:-:S05]  /*19450*/  IMAD.IADD R16, R16, 0x1, R5 ;  /* 0x0000000110107824 */ /* 0x000fca00078e0205 */
[----:B------:R-:W-:-:S04]  /*19460*/  SHF.R.S64 R4, RZ, 0x1d, R16 ;  /* 0x0000001dff047819 */ /* 0x000fc80000001010 */
[----:B-1----:R-:W-:-:S04]  /*19470*/  IADD3 R4, P0, PT, R4, UR6, RZ ;  /* 0x0000000604047c10 */ /* 0x002fc8000ff1e0ff */
[----:B------:R-:W-:-:S05]  /*19480*/  LEA.HI.X.SX32 R5, R16, UR7, 0x3, P0 ;  /* 0x0000000710057c11 */ /* 0x000fca00080f1eff */
[----:B--2---:R2:W-:Y:S04]  /*19490*/  STG.E.64 desc[UR36][R4.64], R2 ;  /* 0x0000000204007986 */ /* 0x0045e8000c101b24 */
.L_x_27367:
[----:B------:R-:W-:Y:S05]  /*194a0*/  BSYNC.RECONVERGENT B7 ;  /* 0x0000000000077941 */ /* 0x000fea0003800200 */
.L_x_27366:
        /* <DEDUP_REMOVED lines=301> */
.L_x_27371:
        /* <DEDUP_REMOVED lines=31> */
.L_x_27373:
[----:B------:R-:W-:Y:S05]  /*1a970*/  BSYNC.RECONVERGENT B6 ;  /* 0x0000000000067941 */ /* 0x000fea0003800200 */
.L_x_27372:
[----:B------:R-:W2:Y:S01]  /*1a980*/  LDG.E.64 R18, desc[UR36][R18.64] ;  /* 0x0000002412127981 */ /* 0x000ea2000c1e1b00 */
        /* <DEDUP_REMOVED lines=8> */
[----:B--2---:R-:W-:Y:S01]  /*1aa10*/  STG.E.64 desc[UR36][R2.64], R18 ;  /* 0x0000001202007986 */ /* 0x004fe2000c101b24 */
[----:B------:R-:W-:Y:S05]  /*1aa20*/  EXIT ;  /* 0x000000000000794d */ /* 0x000fea0003800000 */
.L_x_27374:
        /* <DEDUP_REMOVED lines=13> */
.L_x_41872:


//--------------------- .text._ZN2at6native24index_elementwise_kernelILi128ELi4EZNS0_20cuda_take_put_kernelIN3c107complexIfEEiZZZZZNS0_10put_kernelERNS_14TensorIteratorERKNS_10TensorBaseEbENKUlvE_clEvENKUlvE7_clEvENKUlvE_clEvENKUlvE_clEvEUlRS5_iE_EEvS7_SA_RKT1_EUliE_EEvlSH_ --------------------------
	.section	.text._ZN2at6native24index_elementwise_kernelILi128ELi4EZNS0_20cuda_take_put_kernelIN3c107complexIfEEiZZZZZNS0_10put_kernelERNS_14TensorIteratorERKNS_10TensorBaseEbENKUlvE_clEvENKUlvE7_clEvENKUlvE_clEvENKUlvE_clEvEUlRS5_iE_EEvS7_SA_RKT1_EUliE_EEvlSH_,"ax",@progbits
	.align	128
        .global         _ZN2at6native24index_elementwise_kernelILi128ELi4EZNS0_20cuda_take_put_kernelIN3c107complexIfEEiZZZZZNS0_10put_kernelERNS_14TensorIteratorERKNS_10TensorBaseEbENKUlvE_clEvENKUlvE7_clEvENKUlvE_clEvENKUlvE_clEvEUlRS5_iE_EEvS7_SA_RKT1_EUliE_EEvlSH_
        .type           _ZN2at6native24index_elementwise_kernelILi128ELi4EZNS0_20cuda_take_put_kernelIN3c107complexIfEEiZZZZZNS0_10put_kernelERNS_14TensorIteratorERKNS_10TensorBaseEbENKUlvE_clEvENKUlvE7_clEvENKUlvE_clEvENKUlvE_clEvEUlRS5_iE_EEvS7_SA_RKT1_EUliE_EEvlSH_,@function
        .size           _ZN2at6native24index_elementwise_kernelILi128ELi4EZNS0_20cuda_take_put_kernelIN3c107complexIfEEiZZZZZNS0_10put_kernelERNS_14TensorIteratorERKNS_10TensorBaseEbENKUlvE_clEvENKUlvE7_clEvENKUlvE_clEvENKUlvE_clEvEUlRS5_iE_EEvS7_SA_RKT1_EUliE_EEvlSH_,(.L_x_41873 - _ZN2at6native24index_elementwise_kernelILi128ELi4EZNS0_20cuda_take_put_kernelIN3c107complexIfEEiZZZZZNS0_10put_kernelERNS_14TensorIteratorERKNS_10TensorBaseEbENKUlvE_clEvENKUlvE7_clEvENKUlvE_clEvENKUlvE_clEvEUlRS5_iE_EEvS7_SA_RKT1_EUliE_EEvlSH_)
        .other          _ZN2at6native24index_elementwise_kernelILi128ELi4EZNS0_20cuda_take_put_kernelIN3c107complexIfEEiZZZZZNS0_10put_kernelERNS_14TensorIteratorERKNS_10TensorBaseEbENKUlvE_clEvENKUlvE7_clEvENKUlvE_clEvENKUlvE_clEvEUlRS5_iE_EEvS7_SA_RKT1_EUliE_EEvlSH_,@"STO_CUDA_ENTRY STV_DEFAULT"
_ZN2at6native24index_elementwise_kernelILi128ELi4EZNS0_20cuda_take_put_kernelIN3c107complexIfEEiZZZZZNS0_10put_kernelERNS_14TensorIteratorERKNS_10TensorBaseEbENKUlvE_clEvENKUlvE7_clEvENKUlvE_clEvENKUlvE_clEvEUlRS5_iE_EEvS7_SA_RKT1_EUliE_EEvlSH_:
.text._ZN2at6native24index_elementwise_kernelILi128ELi4EZNS0_20cuda_take_put_kernelIN3c107complexIfEEiZZZZZNS0_10put_kernelERNS_14TensorIteratorERKNS_10TensorBaseEbENKUlvE_clEvENKUlvE7_clEvENKUlvE_clEvENKUlvE_clEvEUlRS5_iE_EEvS7_SA_RKT1_EUliE_EEvlSH_:
[----:B------:R-:W0:Y:S01]  /*0000*/  LDC R1, c[0x0][0x37c] ;  /* 0x0000df00ff017b82 */ /* 0x000e220000000800 */
[----:B------:R-:W1:Y:S07]  /*0010*/  S2R R23, SR_TID.X ;  /* 0x0000000000177919 */ /* 0x000e6e0000002100 */
[----:B------:R-:W2:Y:S01]  /*0020*/  S2UR UR4, SR_CTAID.X ;  /* 0x00000000000479c3 */ /* 0x000ea20000002500 */
[----:B------:R-:W3:Y:S01]  /*0030*/  LDCU.64 UR6, c[0x0][0x380] ;  /* 0x00007000ff0677ac */ /* 0x000ee20008000a00 */
[----:B------:R-:W-:Y:S01]  /*0040*/  BSSY.RECONVERGENT B7, `(.L_x_27375) ;  /* 0x000027d000077945 */ /* 0x000fe20003800200 */
[----:B------:R-:W4:Y:S01]  /*0050*/  LDCU.64 UR36, c[0x0][0x358] ;  /* 0x00006b00ff2477ac */ /* 0x000f220008000a00 */
[----:B--2---:R-:W-:-:S06]  /*0060*/  USHF.L.U32 UR4, UR4, 0x9, URZ ;  /* 0x0000000904047899 */ /* 0x004fcc00080006ff */
[----:B-1----:R-:W-:-:S04]  /*0070*/  LOP3.LUT R23, R23, UR4, RZ, 0xfc, !PT ;  /* 0x0000000417177c12 */ /* 0x002fc8000f8efcff */
[----:B---3--:R-:W-:-:S04]  /*0080*/  ISETP.GE.U32.AND P0, PT, R23, UR6, PT ;  /* 0x0000000617007c0c */ /* 0x008fc8000bf06070 */
[----:B------:R-:W-:-:S13]  /*0090*/  ISETP.GE.AND.EX P0, PT, RZ, UR7, PT, P0 ;  /* 0x00000007ff007c0c */ /* 0x000fda000bf06300 */
[----:B0---4-:R-:W-:Y:S05]  /*00a0*/  @P0 BRA `(.L_x_27376) ;  /* 0x0000002400d80947 */ /* 0x011fea0003800000 */
[----:B------:R-:W0:Y:S01]  /*00b0*/  LDC R4, c[0x0][0x388] ;  /* 0x0000e200ff047b82 */ /* 0x000e220000000800 */
[----:B------:R-:W-:Y:S01]  /*00c0*/  HFMA2 R0, -RZ, RZ, 0, 0 ;  /* 0x00000000ff007431 */ /* 0x000fe200000001ff */
[----:B------:R-:W-:Y:S02]  /*00d0*/  MOV R19, RZ ;  /* 0x000000ff00137202 */ /* 0x000fe40000000f00 */
[----:B0-----:R-:W-:-:S13]  /*00e0*/  ISETP.NE.AND P0, PT, R4, RZ, PT ;  /* 0x000000ff0400720c */ /* 0x001fda0003f05270 */
[----:B------:R-:W-:Y:S05]  /*00f0*/  @!P0 BRA `(.L_x_27377) ;  /* 0x0000001000b08947 */ /* 0x000fea0003800000 */
[----:B------:R-:W0:Y:S01]  /*0100*/  LDCU.64 UR4, c[0x0][0x390] ;  /* 0x00007200ff0477ac */ /* 0x000e220008000a00 */
[----:B------:R-:W-:Y:S01]  /*0110*/  MOV R22, RZ ;  /* 0x000000ff00167202 */ /* 0x000fe20000000f00 */
[----:B------:R-:W-:Y:S01]  /*0120*/  VIADD R4, R4, 0xffffffff ;  /* 0xffffffff04047836 */ /* 0x000fe20000000000 */
[----:B------:R-:W1:Y:S04]  /*0130*/  LDCU UR6, c[0x0][0x38c] ;  /* 0x00007180ff0677ac */ /* 0x000e680008000800 */
        /* <DEDUP_REMOVED lines=11> */
[----:B------:R-:W1:Y:S01]  /*01f0*/  LDCU UR4, c[0x0][0x3a0] ;  /* 0x00007400ff0477ac */ /* 0x000e620008000800 */
[----:B------:R-:W2:Y:S03]  /*0200*/  LDCU.64 UR8, c[0x0][0x4c0] ;  /* 0x00009800ff0877ac */ /* 0x000ea60008000a00 */
[----:B0-----:R-:W-:Y:S01]  /*0210*/  IMAD.HI.U32 R5, R3, UR7, R2 ;  /* 0x0000000703057c27 */ /* 0x001fe2000f8e0002 */
[----:B------:R-:W-:-:S04]  /*0220*/  VIMNMX.U32 R2, PT, PT, R4, 0x18, PT ;  /* 0x0000001804027848 */ /* 0x000fc80003fe0000 */
[----:B------:R-:W-:Y:S02]  /*0230*/  IADD3 R2, PT, PT, R2, 0x1, RZ ;  /* 0x0000000102027810 */ /* 0x000fe40007ffe0ff */
[----:B-1----:R-:W-:Y:S02]  /*0240*/  SHF.R.U32.HI R5, RZ, UR4, R5 ;  /* 0x00000004ff057c19 */ /* 0x002fe40008011605 */
[----:B------:R-:W-:-:S03]  /*0250*/  ISETP.NE.AND P0, PT, R2, 0x2, PT ;  /* 0x000000020200780c */ /* 0x000fc60003f05270 */
        /* <DEDUP_REMOVED lines=278> */
.L_x_27377:
[----:B------:R-:W0:Y:S01]  /*13c0*/  LDCU.128 UR8, c[0x0][0x580] ;  /* 0x0000b000ff0877ac */ /* 0x000e220008000c00 */
[----:B------:R-:W1:Y:S01]  /*13d0*/  LDCU.64 UR6, c[0x0][0x590] ;  /* 0x0000b200ff0677ac */ /* 0x000e620008000a00 */
[----:B0-----:R-:W-:-:S04]  /*13e0*/  IADD3 R16, P0, PT, R0, UR10, RZ ;  /* 0x0000000a00107c10 */ /* 0x001fc8000ff1e0ff */
[----:B------:R-:W-:-:S06]  /*13f0*/  IADD3.X R17, PT, PT, RZ, UR11, RZ, P0, !PT ;  /* 0x0000000bff117c10 */ /* 0x000fcc00087fe4ff */
[----:B------:R-:W2:Y:S01]  /*1400*/  LDG.E.64 R16, desc[UR36][R16.64] ;  /* 0x0000002410107981 */ /* 0x000ea2000c1e1b00 */
[----:B-1----:R-:W-:Y:S01]  /*1410*/  UIADD3 UR4, UP0, UPT, URZ, -UR6, URZ ;  /* 0x80000006ff047290 */ /* 0x002fe2000ff1e0ff */
[----:B------:R-:W-:Y:S01]  /*1420*/  IADD3 R18, P2, PT, R19, UR8, RZ ;  /* 0x0000000813127c10 */ /* 0x000fe2000ff5e0ff */
[----:B------:R-:W-:Y:S02]  /*1430*/  BSSY.RECONVERGENT B6, `(.L_x_27378) ;  /* 0x0000018000067945 */ /* 0x000fe40003800200 */
[----:B------:R-:W-:Y:S02]  /*1440*/  UIADD3.X UR5, UPT, UPT, URZ, ~UR7, URZ, UP0, !UPT ;  /* 0x80000007ff057290 */ /* 0x000fe400087fe4ff */
[----:B------:R-:W-:Y:S01]  /*1450*/  IMAD.X R19, RZ, RZ, UR9, P2 ;  /* 0x00000009ff137e24 */ /* 0x000fe200090e06ff */
[C---:B--2---:R-:W-:Y:S02]  /*1460*/  ISETP.LT.U32.AND P0, PT, R16.reuse, UR6, PT ;  /* 0x0000000610007c0c */ /* 0x044fe4000bf01070 */
[----:B------:R-:W-:-:S02]  /*1470*/  ISETP.GE.U32.AND P1, PT, R16, UR4, PT ;  /* 0x0000000410007c0c */ /* 0x000fc4000bf26070 */
        /* <DEDUP_REMOVED lines=19> */
.L_x_27379:
[----:B------:R-:W-:Y:S05]  /*15b0*/  BSYNC.RECONVERGENT B6 ;  /* 0x0000000000067941 */ /* 0x000fea0003800200 */
.L_x_27378:
[----:B------:R-:W0:Y:S01]  /*15c0*/  LDCU.U8 UR4, c[0x0][0x598] ;  /* 0x0000b300ff0477ac */ /* 0x000e220008000000 */
[C---:B------:R-:W-:Y:S01]  /*15d0*/  ISETP.GE.AND P0, PT, R16.reuse, RZ, PT ;  /* 0x000000ff1000720c */ /* 0x040fe20003f06270 */
[----:B------:R-:W1:Y:S01]  /*15e0*/  LDCU UR5, c[0x0][0x590] ;  /* 0x0000b200ff0577ac */ /* 0x000e620008000800 */
[----:B0-----:R-:W-:Y:S01]  /*15f0*/  UISETP.NE.AND UP0, UPT, UR4, URZ, UPT ;  /* 0x000000ff0400728c */ /* 0x001fe2000bf05270 */
[----:B-1----:R-:W-:-:S04]  /*1600*/  IADD3 R17, PT, PT, R16, UR5, RZ ;  /* 0x0000000510117c10 */ /* 0x002fc8000fffe0ff */
[----:B------:R-:W-:-:S04]  /*1610*/  SEL R17, R17, R16, !P0 ;  /* 0x0000001011117207 */ /* 0x000fc80004000000 */
[----:B------:R-:W-:Y:S01]  /*1620*/  MOV R3, R17 ;  /* 0x0000001100037202 */ /* 0x000fe20000000f00 */
[----:B------:R-:W-:Y:S06]  /*1630*/  BRA.U UP0, `(.L_x_27380) ;  /* 0x00000011005c7547 */ /* 0x000fec000b800000 */
[----:B------:R-:W0:Y:S01]  /*1640*/  LDC R0, c[0x0][0x59c] ;  /* 0x00016700ff007b82 */ /* 0x000e220000000800 */
[----:B------:R-:W-:Y:S01]  /*1650*/  IMAD.MOV.U32 R3, RZ, RZ, RZ ;  /* 0x000000ffff037224 */ /* 0x000fe200078e00ff */
[----:B0-----:R-:W-:-:S13]  /*1660*/  ISETP.NE.AND P0, PT, R0, RZ, PT ;  /* 0x000000ff0000720c */ /* 0x001fda0003f05270 */
[----:B------:R-:W-:Y:S05]  /*1670*/  @!P0 BRA `(.L_x_27380) ;  /* 0x00000010004c8947 */ /* 0x000fea0003800000 */
[----:B------:R-:W0:Y:S01]  /*1680*/  LDCU.64 UR6, c[0x0][0x5a0] ;  /* 0x0000b400ff0677ac */ /* 0x000e220008000a00 */
[----:B------:R-:W-:Y:S01]  /*1690*/  HFMA2 R16, -RZ, RZ, 0, 0 ;  /* 0x00000000ff107431 */ /* 0x000fe200000001ff */
[----:B------:R-:W-:Y:S01]  /*16a0*/  IADD3 R0, PT, PT, R0, -0x1, RZ ;  /* 0xffffffff00007810 */ /* 0x000fe20007ffe0ff */
[----:B------:R-:W1:Y:S03]  /*16b0*/  LDCU UR4, c[0x0][0x5a8] ;  /* 0x0000b500ff0477ac */ /* 0x000e660008000800 */
[----:B------:R-:W-:Y:S01]  /*16c0*/  ISETP.NE.AND P0, PT, R0, RZ, PT ;  /* 0x000000ff0000720c */ /* 0x000fe20003f05270 */
        /* <DEDUP_REMOVED lines=9> */
[----:B------:R-:W-:Y:S01]  /*1760*/  VIMNMX.U32 R0, PT, PT, R0, 0x18, PT ;  /* 0x0000001800007848 */ /* 0x000fe20003fe0000 */
[----:B------:R-:W1:Y:S03]  /*1770*/  LDCU UR6, c[0x0][0x5ac] ;  /* 0x0000b580ff0677ac */ /* 0x000e660008000800 */
[----:B------:R-:W-:Y:S01]  /*1780*/  IADD3 R0, PT, PT, R0, 0x1, RZ ;  /* 0x0000000100007810 */ /* 0x000fe20007ffe0ff */
[----:B------:R-:W2:Y:S03]  /*1790*/  LDCU UR7, c[0x0][0x6d0] ;  /* 0x0000da00ff0777ac */ /* 0x000ea60008000800 */
[----:B------:R-:W-:Y:S01]  /*17a0*/  ISETP.NE.AND P0, PT, R0, 0x2, PT ;  /* 0x000000020000780c */ /* 0x000fe20003f05270 */
        /* <DEDUP_REMOVED lines=256> */
.L_x_27380:
[----:B------:R-:W2:Y:S01]  /*27b0*/  LDG.E.64 R18, desc[UR36][R18.64] ;  /* 0x0000002412127981 */ /* 0x000ea2000c1e1b00 */
[----:B------:R-:W0:Y:S02]  /*27c0*/  LDC.64 R4, c[0x0][0x738] ;  /* 0x0001ce00ff047b82 */ /* 0x000e240000000a00 */
[----:B0-----:R-:W-:-:S05]  /*27d0*/  IMAD.WIDE R2, R3, 0x8, R4 ;  /* 0x0000000803027825 */ /* 0x001fca00078e0204 */
[----:B--2---:R0:W-:Y:S04]  /*27e0*/  REDG.E.ADD.F32.FTZ.RN.STRONG.GPU desc[UR36][R2.64], R18 ;  /* 0x00000012020079a6 */ /* 0x0041e8000c12f324 */
[----:B------:R0:W-:Y:S01]  /*27f0*/  REDG.E.ADD.F32.FTZ.RN.STRONG.GPU desc[UR36][R2.64+0x4], R19 ;  /* 0x00000413020079a6 */ /* 0x0001e2000c12f324 */
[----:B------:R-:W-:-:S07]  /*2800*/  IADD3 R23, PT, PT, R23, 0x80, RZ ;  /* 0x0000008017177810 */ /* 0x000fce0007ffe0ff */
.L_x_27376:
[----:B------:R-:W-:Y:S05]  /*2810*/  BSYNC.RECONVERGENT B7 ;  /* 0x0000000000077941 */ /* 0x000fea0003800200 */
.L_x_27375:
[----:B------:R-:W1:Y:S01]  /*2820*/  LDCU.64 UR4, c[0x0][0x380] ;  /* 0x00007000ff0477ac */ /* 0x000e620008000a00 */
[----:B------:R-:W-:Y:S01]  /*2830*/  BSSY.RECONVERGENT B7, `(.L_x_27381) ;  /* 0x000027a000077945 */ /* 0x000fe20003800200 */
[----:B-1----:R-:W-:-:S04]  /*2840*/  ISETP.GE.U32.AND P0, PT, R23, UR4, PT ;  /* 0x0000000417007c0c */ /* 0x002fc8000bf06070 */
[----:B------:R-:W-:-:S13]  /*2850*/  ISETP.GE.AND.EX P0, PT, RZ, UR5, PT, P0 ;  /* 0x00000005ff007c0c */ /* 0x000fda000bf06300 */
[----:B------:R-:W-:Y:S05]  /*2860*/  @P0 BRA `(.L_x_27382) ;  /* 0x0000002400d80947 */ /* 0x000fea0003800000 */
[----:B0-----:R-:W0:Y:S01]  /*2870*/  LDC R2, c[0x0][0x388] ;  /* 0x0000e200ff027b82 */ /* 0x001e220000000800 */
[----:B------:R-:W-:Y:S01]  /*2880*/  HFMA2 R0, -RZ, RZ, 0, 0 ;  /* 0x00000000ff007431 */ /* 0x000fe200000001ff */
[----:B------:R-:W-:Y:S02]  /*2890*/  MOV R19, RZ ;  /* 0x000000ff00137202 */ /* 0x000fe40000000f00 */
[----:B0-----:R-:W-:-:S13]  /*28a0*/  ISETP.NE.AND P0, PT, R2, RZ, PT ;  /* 0x000000ff0200720c */ /* 0x001fda0003f05270 */
[----:B------:R-:W-:Y:S05]  /*28b0*/  @!P0 BRA `(.L_x_27383) ;  /* 0x0000001000b08947 */ /* 0x000fea0003800000 */
[----:B------:R-:W0:Y:S01]  /*28c0*/  LDCU.64 UR4, c[0x0][0x390] ;  /* 0x00007200ff0477ac */ /* 0x000e220008000a00 */
[----:B------:R-:W-:Y:S01]  /*28d0*/  IMAD.MOV.U32 R22, RZ, RZ, RZ ;  /* 0x000000ffff167224 */ /* 0x000fe200078e00ff */
[----:B------:R-:W-:Y:S01]  /*28e0*/  IADD3 R5, PT, PT, R2, -0x1, RZ ;  /* 0xffffffff02057810 */ /* 0x000fe20007ffe0ff */
[----:B------:R-:W1:Y:S03]  /*28f0*/  LDCU UR6, c[0x0][0x38c] ;  /* 0x00007180ff0677ac */ /* 0x000e660008000800 */
        /* <DEDUP_REMOVED lines=15> */
[----:B-1----:R-:W-:Y:S01]  /*29f0*/  SHF.R.U32.HI R5, RZ, UR4, R4 ;  /* 0x00000004ff057c19 */ /* 0x002fe20008011604 */
[----:B------:R-:W-:-:S03]  /*2a00*/  VIADD R2, R2, 0x1 ;  /* 0x0000000102027836 */ /* 0x000fc60000000000 */
[----:B------:R-:W-:Y:S02]  /*2a10*/  IADD3 R7, PT, PT, -R5, RZ, RZ ;  /* 0x000000ff05077210 */ /* 0x000fe40007ffe1ff */
[----:B------:R-:W-:-:S03]  /*2a20*/  ISETP.NE.AND P0, PT, R2, 0x2, PT ;  /* 0x000000020200780c */ /* 0x000fc60003f05270 */
[----:B------:R-:W-:-:S04]  /*2a30*/  IMAD R3, R7, UR6, R3 ;  /* 0x0000000607037c24 */ /* 0x000fc8000f8e0203 */
[C---:B--2---:R-:W-:Y:S02]  /*2a40*/  IMAD R19, R3.reuse, UR8, R19 ;  /* 0x0000000803137c24 */ /* 0x044fe4000f8e0213 */
[----:B------:R-:W-:-:S04]  /*2a50*/  IMAD R0, R3, UR9, R0 ;  /* 0x0000000903007c24 */ /* 0x000fc8000f8e0200 */
[----:B------:R-:W-:Y:S05]  /*2a60*/  @!P0 BRA `(.L_x_27383) ;  /* 0x0000001000448947 */ /* 0x000fea0003800000 */
        /* <DEDUP_REMOVED lines=273> */
.L_x_27383:
        /* <DEDUP_REMOVED lines=31> */
.L_x_27385:
[----:B------:R-:W-:Y:S05]  /*3d70*/  BSYNC.RECONVERGENT B6 ;  /* 0x0000000000067941 */ /* 0x000fea0003800200 */
.L_x_27384:
[----:B------:R-:W0:Y:S01]  /*3d80*/  LDCU.U8 UR5, c[0x0][0x598] ;  /* 0x0000b300ff0577ac */ /* 0x000e220008000000 */
[C---:B------:R-:W-:Y:S01]  /*3d90*/  ISETP.GE.AND P0, PT, R16.reuse, RZ, PT ;  /* 0x000000ff1000720c */ /* 0x040fe20003f06270 */
[----:B------:R-:W1:Y:S01]  /*3da0*/  LDCU UR4, c[0x0][0x590] ;  /* 0x0000b200ff0477ac */ /* 0x000e620008000800 */
[----:B0-----:R-:W-:Y:S01]  /*3db0*/  UISETP.NE.AND UP0, UPT, UR5, URZ, UPT ;  /* 0x000000ff0500728c */ /* 0x001fe2000bf05270 */
[----:B-1----:R-:W-:-:S04]  /*3dc0*/  IADD3 R17, PT, PT, R16, UR4, RZ ;  /* 0x0000000410117c10 */ /* 0x002fc8000fffe0ff */
[----:B------:R-:W-:-:S05]  /*3dd0*/  SEL R17, R17, R16, !P0 ;  /* 0x0000001011117207 */ /* 0x000fca0004000000 */
[----:B------:R-:W-:Y:S01]  /*3de0*/  IMAD.MOV.U32 R3, RZ, RZ, R17 ;  /* 0x000000ffff037224 */ /* 0x000fe200078e0011 */
[----:B------:R-:W-:Y:S06]  /*3df0*/  BRA.U UP0, `(.L_x_27386) ;  /* 0x00000011005c7547 */ /* 0x000fec000b800000 */
[----:B------:R-:W0:Y:S01]  /*3e00*/  LDC R0, c[0x0][0x59c] ;  /* 0x00016700ff007b82 */ /* 0x000e220000000800 */
[----:B------:R-:W-:Y:S01]  /*3e10*/  HFMA2 R3, -RZ, RZ, 0, 0 ;  /* 0x00000000ff037431 */ /* 0x000fe200000001ff */
[----:B0-----:R-:W-:-:S13]  /*3e20*/  ISETP.NE.AND P0, PT, R0, RZ, PT ;  /* 0x000000ff0000720c */ /* 0x001fda0003f05270 */
[----:B------:R-:W-:Y:S05]  /*3e30*/  @!P0 BRA `(.L_x_27386) ;  /* 0x00000010004c8947 */ /* 0x000fea0003800000 */
[----:B------:R-:W0:Y:S01]  /*3e40*/  LDCU.64 UR6, c[0x0][0x5a0] ;  /* 0x0000b400ff0677ac */ /* 0x000e220008000a00 */
[----:B------:R-:W-:Y:S02]  /*3e50*/  MOV R16, RZ ;  /* 0x000000ff00107202 */ /* 0x000fe40000000f00 */
[----:B------:R-:W-:Y:S01]  /*3e60*/  IADD3 R0, PT, PT, R0, -0x1, RZ ;  /* 0xffffffff00007810 */ /* 0x000fe20007ffe0ff */
[----:B------:R-:W1:Y:S03]  /*3e70*/  LDCU UR4, c[0x0][0x5a8] ;  /* 0x0000b500ff0477ac */ /* 0x000e660008000800 */
[----:B------:R-:W-:Y:S01]  /*3e80*/  ISETP.NE.AND P0, PT, R0, RZ, PT ;  /* 0x000000ff0000720c */ /* 0x000fe20003f05270 */
[----:B------:R-:W2:Y:S01]  /*3e90*/  LDCU UR5, c[0x0][0x6cc] ;  /* 0x0000d980ff0577ac */ /* 0x000ea20008000800 */
        /* <DEDUP_REMOVED lines=269> */
.L_x_27386:
[----:B------:R-:W2:Y:S01]  /*4f70*/  LDG.E.64 R18, desc[UR36][R18.64] ;  /* 0x0000002412127981 */ /* 0x000ea2000c1e1b00 */
[----:B------:R-:W0:Y:S02]  /*4f80*/  LDC.64 R4, c[0x0][0x738] ;  /* 0x0001ce00ff047b82 */ /* 0x000e240000000a00 */
[----:B0-----:R-:W-:-:S05]  /*4f90*/  IMAD.WIDE R2, R3, 0x8, R4 ;  /* 0x0000000803027825 */ /* 0x001fca00078e0204 */
[----:B--2---:R1:W-:Y:S04]  /*4fa0*/  REDG.E.ADD.F32.FTZ.RN.STRONG.GPU desc[UR36][R2.64], R18 ;  /* 0x00000012020079a6 */ /* 0x0043e8000c12f324 */
[----:B------:R1:W-:Y:S01]  /*4fb0*/  REDG.E.ADD.F32.FTZ.RN.STRONG.GPU desc[UR36][R2.64+0x4], R19 ;  /* 0x00000413020079a6 */ /* 0x0003e2000c12f324 */
[----:B------:R-:W-:-:S07]  /*4fc0*/  IADD3 R23, PT, PT, R23, 0x80, RZ ;  /* 0x0000008017177810 */ /* 0x000fce0007ffe0ff */
.L_x_27382:
[----:B------:R-:W-:Y:S05]  /*4fd0*/  BSYNC.RECONVERGENT B7 ;  /* 0x0000000000077941 */ /* 0x000fea0003800200 */
.L_x_27381:
[----:B------:R-:W2:Y:S01]  /*4fe0*/  LDCU.64 UR4, c[0x0][0x380] ;  /* 0x00007000ff0477ac */ /* 0x000ea20008000a00 */
[----:B------:R-:W-:Y:S01]  /*4ff0*/  BSSY.RECONVERGENT B7, `(.L_x_27387) ;  /* 0x000027a000077945 */ /* 0x000fe20003800200 */
[----:B--2---:R-:W-:-:S04]  /*5000*/  ISETP.GE.U32.AND P0, PT, R23, UR4, PT ;  /* 0x0000000417007c0c */ /* 0x004fc8000bf06070 */
[----:B------:R-:W-:-:S13]  /*5010*/  ISETP.GE.AND.EX P0, PT, RZ, UR5, PT, P0 ;  /* 0x00000005ff007c0c */ /* 0x000fda000bf06300 */
[----:B------:R-:W-:Y:S05]  /*5020*/  @P0 BRA `(.L_x_27388) ;  /* 0x0000002400d80947 */ /* 0x000fea0003800000 */
[----:B01----:R-:W0:Y:S01]  /*5030*/  LDC R2, c[0x0][0x388] ;  /* 0x0000e200ff027b82 */ /* 0x003e220000000800 */
[----:B------:R-:W-:Y:S02]  /*5040*/  HFMA2 R0, -RZ, RZ, 0, 0 ;  /* 0x00000000ff007431 */ /* 0x000fe400000001ff */
[----:B------:R-:W-:Y:S01]  /*5050*/  IMAD.MOV.U32 R19, RZ, RZ, RZ ;  /* 0x000000ffff137224 */ /* 0x000fe200078e00ff */
[----:B0-----:R-:W-:-:S13]  /*5060*/  ISETP.NE.AND P0, PT, R2, RZ, PT ;  /* 0x000000ff0200720c */ /* 0x001fda0003f05270 */
[----:B------:R-:W-:Y:S05]  /*5070*/  @!P0 BRA `(.L_x_27389) ;  /* 0x0000001000b08947 */ /* 0x000fea0003800000 */
[----:B------:R-:W0:Y:S01]  /*5080*/  LDCU.64 UR4, c[0x0][0x390] ;  /* 0x00007200ff0477ac */ /* 0x000e220008000a00 */
[----:B------:R-:W-:Y:S02]  /*5090*/  MOV R22, RZ ;  /* 0x000000ff00167202 */ /* 0x000fe40000000f00 */
        /* <DEDUP_REMOVED lines=13> */
[----:B------:R-:W1:Y:S01]  /*5170*/  LDCU UR4, c[0x0][0x3a0] ;  /* 0x00007400ff0477ac */ /* 0x000e620008000800 */
[----:B------:R-:W2:Y:S02]  /*5180*/  LDCU.64 UR8, c[0x0][0x4c0] ;  /* 0x00009800ff0877ac */ /* 0x000ea40008000a00 */
[----:B0-----:R-:W-:Y:S01]  /*5190*/  IMAD.HI.U32 R4, R3, UR7, R2 ;  /* 0x0000000703047c27 */ /* 0x001fe2000f8e0002 */
[----:B------:R-:W-:-:S04]  /*51a0*/  VIMNMX.U32 R2, PT, PT, R5, 0x18, PT ;  /* 0x0000001805027848 */ /* 0x000fc80003fe0000 */
[----:B------:R-:W-:Y:S02]  /*51b0*/  IADD3 R2, PT, PT, R2, 0x1, RZ ;  /* 0x0000000102027810 */ /* 0x000fe40007ffe0ff */
[----:B-1----:R-:W-:Y:S02]  /*51c0*/  SHF.R.U32.HI R5, RZ, UR4, R4 ;  /* 0x00000004ff057c19 */ /* 0x002fe40008011604 */
[----:B------:R-:W-:Y:S02]  /*51d0*/  ISETP.NE.AND P0, PT, R2, 0x2, PT ;  /* 0x000000020200780c */ /* 0x000fe40003f05270 */
        /* <DEDUP_REMOVED lines=278> */
.L_x_27389:
        /* <DEDUP_REMOVED lines=31> */
.L_x_27391:
[----:B------:R-:W-:Y:S05]  /*6530*/  BSYNC.RECONVERGENT B6 ;  /* 0x0000000000067941 */ /* 0x000fea0003800200 */
.L_x_27390:
[----:B------:R-:W0:Y:S01]  /*6540*/  LDCU.U8 UR5, c[0x0][0x598] ;  /* 0x0000b300ff0577ac */ /* 0x000e220008000000 */
[C---:B------:R-:W-:Y:S01]  /*6550*/  ISETP.GE.AND P0, PT, R16.reuse, RZ, PT ;  /* 0x000000ff1000720c */ /* 0x040fe20003f06270 */
[----:B------:R-:W1:Y:S01]  /*6560*/  LDCU UR4, c[0x0][0x590] ;  /* 0x0000b200ff0477ac */ /* 0x000e620008000800 */
[----:B0-----:R-:W-:Y:S01]  /*6570*/  UISETP.NE.AND UP0, UPT, UR5, URZ, UPT ;  /* 0x000000ff0500728c */ /* 0x001fe2000bf05270 */
[----:B-1----:R-:W-:-:S05]  /*6580*/  VIADD R17, R16, UR4 ;  /* 0x0000000410117c36 */ /* 0x002fca0008000000 */
[----:B------:R-:W-:-:S04]  /*6590*/  SEL R17, R17, R16, !P0 ;  /* 0x0000001011117207 */ /* 0x000fc80004000000 */
[----:B------:R-:W-:Y:S01]  /*65a0*/  MOV R3, R17 ;  /* 0x0000001100037202 */ /* 0x000fe20000000f00 */
[----:B------:R-:W-:Y:S06]  /*65b0*/  BRA.U UP0, `(.L_x_27392) ;  /* 0x00000011005c7547 */ /* 0x000fec000b800000 */
[----:B------:R-:W0:Y:S01]  /*65c0*/  LDC R0, c[0x0][0x59c] ;  /* 0x00016700ff007b82 */ /* 0x000e220000000800 */
[----:B------:R-:W-:Y:S01]  /*65d0*/  HFMA2 R3, -RZ, RZ, 0, 0 ;  /* 0x00000000ff037431 */ /* 0x000fe200000001ff */
[----:B0-----:R-:W-:-:S13]  /*65e0*/  ISETP.NE.AND P0, PT, R0, RZ, PT ;  /* 0x000000ff0000720c */ /* 0x001fda0003f05270 */
[----:B------:R-:W-:Y:S05]  /*65f0*/  @!P0 BRA `(.L_x_27392) ;  /* 0x00000010004c8947 */ /* 0x000fea0003800000 */
[----:B------:R-:W0:Y:S01]  /*6600*/  LDCU.64 UR6, c[0x0][0x5a0] ;  /* 0x0000b400ff0677ac */ /* 0x000e220008000a00 */
[----:B------:R-:W-:Y:S01]  /*6610*/  MOV R16, RZ ;  /* 0x000000ff00107202 */ /* 0x000fe20000000f00 */
[----:B------:R-:W-:Y:S01]  /*6620*/  VIADD R0, R0, 0xffffffff ;  /* 0xffffffff00007836 */ /* 0x000fe20000000000 */
[----:B------:R-:W1:Y:S04]  /*6630*/  LDCU UR4, c[0x0][0x5a8] ;  /* 0x0000b500ff0477ac */ /* 0x000e680008000800 */
        /* <DEDUP_REMOVED lines=271> */
.L_x_27392:
[----:B------:R-:W2:Y:S01]  /*7730*/  LDG.E.64 R18, desc[UR36][R18.64] ;  /* 0x0000002412127981 */ /* 0x000ea2000c1e1b00 */
[----:B------:R-:W0:Y:S02]  /*7740*/  LDC.64 R4, c[0x0][0x738] ;  /* 0x0001ce00ff047b82 */ /* 0x000e240000000a00 */
[----:B0-----:R-:W-:-:S05]  /*7750*/  IMAD.WIDE R2, R3, 0x8, R4 ;  /* 0x0000000803027825 */ /* 0x001fca00078e0204 */
[----:B--2---:R2:W-:Y:S04]  /*7760*/  REDG.E.ADD.F32.FTZ.RN.STRONG.GPU desc[UR36][R2.64], R18 ;  /* 0x00000012020079a6 */ /* 0x0045e8000c12f324 */
[----:B------:R2:W-:Y:S01]  /*7770*/  REDG.E.ADD.F32.FTZ.RN.STRONG.GPU desc[UR36][R2.64+0x4], R19 ;  /* 0x00000413020079a6 */ /* 0x0005e2000c12f324 */
[----:B------:R-:W-:-:S07]  /*7780*/  IADD3 R23, PT, PT, R23, 0x80, RZ ;  /* 0x0000008017177810 */ /* 0x000fce0007ffe0ff */
.L_x_27388:
[----:B------:R-:W-:Y:S05]  /*7790*/  BSYNC.RECONVERGENT B7 ;  /* 0x0000000000077941 */ /* 0x000fea0003800200 */
.L_x_27387:
[----:B------:R-:W3:Y:S02]  /*77a0*/  LDCU.64 UR4, c[0x0][0x380] ;  /* 0x00007000ff0477ac */ /* 0x000ee40008000a00 */
[----:B---3--:R-:W-:-:S04]  /*77b0*/  ISETP.GE.U32.AND P0, PT, R23, UR4, PT ;  /* 0x0000000417007c0c */ /* 0x008fc8000bf06070 */
[----:B------:R-:W-:-:S13]  /*77c0*/  ISETP.GE.AND.EX P0, PT, RZ, UR5, PT, P0 ;  /* 0x00000005ff007c0c */ /* 0x000fda000bf06300 */
[----:B------:R-:W-:Y:S05]  /*77d0*/  @P0 EXIT ;  /* 0x000000000000094d */ /* 0x000fea0003800000 */
[----:B------:R-:W3:Y:S01]  /*77e0*/  LDC R4, c[0x0][0x388] ;  /* 0x0000e200ff047b82 */ /* 0x000ee20000000800 */
[----:B------:R-:W-:Y:S01]  /*77f0*/  IMAD.MOV.U32 R0, RZ, RZ, RZ ;  /* 0x000000ffff007224 */ /* 0x000fe200078e00ff */
[----:B012---:R-:W-:Y:S02]  /*7800*/  MOV R19, RZ ;  /* 0x000000ff00137202 */ /* 0x007fe40000000f00 */
[----:B---3--:R-:W-:-:S13]  /*7810*/  ISETP.NE.AND P0, PT, R4, RZ, PT ;  /* 0x000000ff0400720c */ /* 0x008fda0003f05270 */
[----:B------:R-:W-:Y:S05]  /*7820*/  @!P0 BRA `(.L_x_27393) ;  /* 0x0000001000b08947 */ /* 0x000fea0003800000 */
[----:B------:R-:W0:Y:S01]  /*7830*/  LDCU.64 UR4, c[0x0][0x390] ;  /* 0x00007200ff0477ac */ /* 0x000e220008000a00 */
[----:B------:R-:W-:Y:S01]  /*7840*/  HFMA2 R22, -RZ, RZ, 0, 0 ;  /* 0x00000000ff167431 */ /* 0x000fe200000001ff */
        /* <DEDUP_REMOVED lines=12> */
[----:B------:R-:W-:Y:S01]  /*7910*/  MOV R2, RZ ;  /* 0x000000ff00027202 */ /* 0x000fe20000000f00 */
[----:B------:R-:W1:Y:S01]  /*7920*/  LDCU UR4, c[0x0][0x3a0] ;  /* 0x00007400ff0477ac */ /* 0x000e620008000800 */
[----:B------:R-:W2:Y:S03]  /*7930*/  LDCU.64 UR8, c[0x0][0x4c0] ;  /* 0x00009800ff0877ac */ /* 0x000ea60008000a00 */
        /* <DEDUP_REMOVED lines=283> */
.L_x_27393:
        /* <DEDUP_REMOVED lines=31> */
.L_x_27395:
[----:B------:R-:W-:Y:S05]  /*8ce0*/  BSYNC.RECONVERGENT B6 ;  /* 0x0000000000067941 */ /* 0x000fea0003800200 */
.L_x_27394:
        /* <DEDUP_REMOVED lines=13> */
[----:B------:R-:W-:Y:S01]  /*8dc0*/  IMAD.MOV.U32 R16, RZ, RZ, RZ ;  /* 0x000000ffff107224 */ /* 0x000fe200078e00ff */
        /* <DEDUP_REMOVED lines=13> */
[----:B------:R-:W1:Y:S01]  /*8ea0*/  LDCU UR6, c[0x0][0x5ac] ;  /* 0x0000b580ff0677ac */ /* 0x000e620008000800 */
[----:B------:R-:W2:Y:S03]  /*8eb0*/  LDCU UR7, c[0x0][0x6d0] ;  /* 0x0000da00ff0777ac */ /* 0x000ea60008000800 */
[----:B------:R-:W-:-:S05]  /*8ec0*/  VIADD R0, R0, 0x1 ;  /* 0x0000000100007836 */ /* 0x000fca0000000000 */
        /* <DEDUP_REMOVED lines=257> */
.L_x_27396:
[----:B------:R-:W2:Y:S01]  /*9ee0*/  LDG.E.64 R18, desc[UR36][R18.64] ;  /* 0x0000002412127981 */ /* 0x000ea2000c1e1b00 */
[----:B------:R-:W0:Y:S02]  /*9ef0*/  LDC.64 R4, c[0x0][0x738] ;  /* 0x0001ce00ff047b82 */ /* 0x000e240000000a00 */
[----:B0-----:R-:W-:-:S05]  /*9f00*/  IMAD.WIDE R2, R3, 0x8, R4 ;  /* 0x0000000803027825 */ /* 0x001fca00078e0204 */
[----:B--2---:R-:W-:Y:S04]  /*9f10*/  REDG.E.ADD.F32.FTZ.RN.STRONG.GPU desc[UR36][R2.64], R18 ;  /* 0x00000012020079a6 */ /* 0x004fe8000c12f324 */
[----:B------:R-:W-:Y:S01]  /*9f20*/  REDG.E.ADD.F32.FTZ.RN.STRONG.GPU desc[UR36][R2.64+0x4], R19 ;  /* 0x00000413020079a6 */ /* 0x000fe2000c12f324 */
[----:B------:R-:W-:Y:S05]  /*9f30*/  EXIT ;  /* 0x000000000000794d */ /* 0x000fea0003800000 */
.L_x_27397:
        /* <DEDUP_REMOVED lines=12> */
.L_x_41873:


//--------------------- .text._ZN2at6native24index_elementwise_kernelILi128ELi4EZNS0_20cuda_take_put_kernelIN3c107complexIdEElZZZZZNS0_10put_kernelERNS_14TensorIteratorERKNS_10TensorBaseEbENKUlvE_clEvENKUlvE6_clEvENKUlvE_clEvENKUlvE0_clEvEUlRS5_lE0_EEvS7_SA_RKT1_EUliE_EEvlSH_ --------------------------
	.section	.text._ZN2at6native24index_elementwise_kernelILi128ELi4EZNS0_20cuda_take_put_kernelIN3c107complexIdEElZZZZZNS0_10put_kernelERNS_14TensorIteratorERKNS_10TensorBaseEbENKUlvE_clEvENKUlvE6_clEvENKUlvE_clEvENKUlvE0_clEvEUlRS5_lE0_EEvS7_SA_RKT1_EUliE_EEvlSH_,"ax",@progbits
	.align	128
        .global         _ZN2at6native24index_elementwise_kernelILi128ELi4EZNS0_20cuda_take_put_kernelIN3c107complexIdEElZZZZZNS0_10put_kernelERNS_14TensorIteratorERKNS_10TensorBaseEbENKUlvE_clEvENKUlvE6_clEvENKUlvE_clEvENKUlvE0_clEvEUlRS5_lE0_EEvS7_SA_RKT1_EUliE_EEvlSH_
        .type           _ZN2at6native24index_elementwise_kernelILi128ELi4EZNS0_20cuda_take_put_kernelIN3c107complexIdEElZZZZZNS0_10put_kernelERNS_14TensorIteratorERKNS_10TensorBaseEbENKUlvE_clEvENKUlvE6_clEvENKUlvE_clEvENKUlvE0_clEvEUlRS5_lE0_EEvS7_SA_RKT1_EUliE_EEvlSH_,@function
        .size           _ZN2at6native24index_elementwise_kernelILi128ELi4EZNS0_20cuda_take_put_kernelIN3c107complexIdEElZZZZZNS0_10put_kernelERNS_14TensorIteratorERKNS_10TensorBaseEbENKUlvE_clEvENKUlvE6_clEvENKUlvE_clEvENKUlvE0_clEvEUlRS5_lE0_EEvS7_SA_RKT1_EUliE_EEvlSH_,(.L_x_41714 - _ZN2at6native24index_elementwise_kernelILi128ELi4EZNS0_20cuda_take_put_kernelIN3c107complexIdEElZZZZZNS0_10put_kernelERNS_14TensorIteratorERKNS_10TensorBaseEbENKUlvE_clEvENKUlvE6_clEvENKUlvE_clEvENKUlvE0_clEvEUlRS5_lE0_EEvS7_SA_RKT1_EUliE_EEvlSH_)
        .other          _ZN2at6native24index_elementwise_kernelILi128ELi4EZNS0_20cuda_take_put_kernelIN3c107complexIdEElZZZZZNS0_10put_kernelERNS_14TensorIteratorERKNS_10TensorBaseEbENKUlvE_clEvENKUlvE6_clEvENKUlvE_clEvENKUlvE0_clEvEUlRS5_lE0_EEvS7_SA_RKT1_EUliE_EEvlSH_,@"STO_CUDA_ENTRY STV_DEFAULT"
_ZN2at6native24index_elementwise_kernelILi128ELi4EZNS0_20cuda_take_put_kernelIN3c107complexIdEElZZZZZNS0_10put_kernelERNS_14TensorIteratorERKNS_10TensorBaseEbENKUlvE_clEvENKUlvE6_clEvENKUlvE_clEvENKUlvE0_clEvEUlRS5_lE0_EEvS7_SA_RKT1_EUliE_EEvlSH_:
.text._ZN2at6native24index_elementwise_kernelILi128ELi4EZNS0_20cuda_take_put_kernelIN3c107complexIdEElZZZZZNS0_10put_kernelERNS_14TensorIteratorERKNS_10TensorBaseEbENKUlvE_clEvENKUlvE6_clEvENKUlvE_clEvENKUlvE0_clEvEUlRS5_lE0_EEvS7_SA_RKT1_EUliE_EEvlSH_:
        /* <DEDUP_REMOVED lines=47> */
.L_x_27403:
[----:B------:R-:W0:Y:S02]  /*02f0*/  LDC.64 R2, c[0x0][0x580] ;  /* 0x00016000ff027b82 */ /* 0x000e240000000a00 */
[----:B0-----:R-:W2:Y:S06]  /*0300*/  LDG.E.128 R4, desc[UR36][R2.64] ;  /* 0x0000002402047981 */ /* 0x001eac000c1e1d00 */
[----:B------:R-:W2:Y:S01]  /*0310*/  LDC.64 R8, c[0x0][0x738] ;  /* 0x0001ce00ff087b82 */ /* 0x000ea20000000a00 */
[----:B------:R-:W-:Y:S01]  /*0320*/  VIADD R16, R16, 0x80 ;  /* 0x0000008010107836 */ /* 0x000fe20000000000 */
[----:B--2---:R0:W-:Y:S06]  /*0330*/  STG.E.128 desc[UR36][R8.64], R4 ;  /* 0x0000000408007986 */ /* 0x0041ec000c101d24 */
.L_x_27402:
[----:B------:R-:W-:Y:S05]  /*0340*/  BSYNC.RECONVERGENT B6 ;  /* 0x0000000000067941 */ /* 0x000fea0003800200 */
.L_x_27401:
        /* <DEDUP_REMOVED lines=31> */
.L_x_27406:
[----:B0-----:R-:W0:Y:S02]  /*0540*/  LDC.64 R4, c[0x0][0x580] ;  /* 0x00016000ff047b82 */ /* 0x001e240000000a00 */
[----:B0-----:R-:W2:Y:S06]  /*0550*/  LDG.E.128 R4, desc[UR36][R4.64] ;  /* 0x0000002404047981 */ /* 0x001eac000c1e1d00 */
[----:B------:R-:W2:Y:S01]  /*0560*/  LDC.64 R2, c[0x0][0x738] ;  /* 0x0001ce00ff027b82 */ /* 0x000ea20000000a00 */
[----:B------:R-:W-:Y:S01]  /*0570*/  VIADD R16, R16, 0x80 ;  /* 0x0000008010107836 */ /* 0x000fe20000000000 */
[----:B--2---:R1:W-:Y:S06]  /*0580*/  STG.E.128 desc[UR36][R2.64], R4 ;  /* 0x0000000402007986 */ /* 0x0043ec000c101d24 */
.L_x_27405:
[----:B------:R-:W-:Y:S05]  /*0590*/  BSYNC.RECONVERGENT B6 ;  /* 0x0000000000067941 */ /* 0x000fea0003800200 */
.L_x_27404:
        /* <DEDUP_REMOVED lines=31> */
.L_x_27409:
[----:B0-----:R-:W0:Y:S02]  /*0790*/  LDC.64 R4, c[0x0][0x580] ;  /* 0x00016000ff047b82 */ /* 0x001e240000000a00 */
[----:B0-----:R-:W2:Y:S06]  /*07a0*/  LDG.E.128 R4, desc[UR36][R4.64] ;  /* 0x0000002404047981 */ /* 0x001eac000c1e1d00 */
[----:B------:R-:W2:Y:S01]  /*07b0*/  LDC.64 R2, c[0x0][0x738] ;  /* 0x0001ce00ff027b82 */ /* 0x000ea20000000a00 */
[----:B------:R-:W-:Y:S01]  /*07c0*/  VIADD R16, R16, 0x80 ;  /* 0x0000008010107836 */ /* 0x000fe20000000000 */
[----:B--2---:R2:W-:Y:S06]  /*07d0*/  STG.E.128 desc[UR36][R2.64], R4 ;  /* 0x0000000402007986 */ /* 0x0045ec000c101d24 */
.L_x_27408:
[----:B------:R-:W-:Y:S05]  /*07e0*/  BSYNC.RECONVERGENT B6 ;  /* 0x0000000000067941 */ /* 0x000fea0003800200 */
.L_x_27407:
        /* <DEDUP_REMOVED lines=30> */
.L_x_27410:
[----:B0-----:R-:W0:Y:S02]  /*09d0*/  LDC.64 R4, c[0x0][0x580] ;  /* 0x00016000ff047b82 */ /* 0x001e240000000a00 */
[----:B0-----:R-:W2:Y:S06]  /*09e0*/  LDG.E.128 R4, desc[UR36][R4.64] ;  /* 0x0000002404047981 */ /* 0x001eac000c1e1d00 */
[----:B------:R-:W2:Y:S02]  /*09f0*/  LDC.64 R2, c[0x0][0x738] ;  /* 0x0001ce00ff027b82 */ /* 0x000ea40000000a00 */
[----:B--2---:R-:W-:Y:S01]  /*0a00*/  STG.E.128 desc[UR36][R2.64], R4 ;  /* 0x0000000402007986 */ /* 0x004fe2000c101d24 */
[----:B------:R-:W-:Y:S05]  /*0a10*/  EXIT ;  /* 0x000000000000794d */ /* 0x000fea0003800000 */
.L_x_27400:
        /* <DEDUP_REMOVED lines=35> */
.L_x_27413:
        /* <DEDUP_REMOVED lines=35> */
.L_x_27414:
[----:B------:R-:W0:Y:S01]  /*0e80*/  LDCU.64 UR4, c[0x0][0x5a8] ;  /* 0x0000b500ff0477ac */ /* 0x000e220008000a00 */
[----:B------:R-:W-:Y:S01]  /*0e90*/  IMAD.MOV.U32 R10, RZ, RZ, R12 ;  /* 0x000000ffff0a7224 */ /* 0x000fe200078e000c */
[----:B------:R-:W-:Y:S02]  /*0ea0*/  MOV R9, R13 ;  /* 0x0000000d00097202 */ /* 0x000fe40000000f00 */
[----:B------:R-:W-:Y:S02]  /*0eb0*/  MOV R0, 0xef0 ;  /* 0x00000ef000007802 */ /* 0x000fe40000000f00 */
[----:B0-----:R-:W-:Y:S01]  /*0ec0*/  MOV R4, UR4 ;  /* 0x0000000400047c02 */ /* 0x001fe20008000f00 */
[----:B------:R-:W-:-:S07]  /*0ed0*/  IMAD.U32 R3, RZ, RZ, UR5 ;  /* 0x00000005ff037e24 */ /* 0x000fce000f8e00ff */
[----:B------:R-:W-:Y:S05]  /*0ee0*/  CALL.REL.NOINC `($__internal_40_$__cuda_sm20_div_u64) ;  /* 0x000003cc002c7944 */ /* 0x000fea0003c00000 */
        /* <DEDUP_REMOVED lines=10> */
.L_x_27415:
        /* <DEDUP_REMOVED lines=37> */
.L_x_27418:
[----:B------:R-:W0:Y:S01]  /*11e0*/  LDCU.64 UR4, c[0x0][0x5b0] ;  /* 0x0000b600ff0477ac */ /* 0x000e220008000a00 */
[----:B------:R-:W-:Y:S01]  /*11f0*/  MOV R10, R12 ;  /* 0x0000000c000a7202 */ /* 0x000fe20000000f00 */
[----:B------:R-:W-:Y:S01]  /*1200*/  IMAD.MOV.U32 R9, RZ, RZ, R13 ;  /* 0x000000ffff097224 */ /* 0x000fe200078e000d */
[----:B------:R-:W-:Y:S01]  /*1210*/  MOV R0, 0x1250 ;  /* 0x0000125000007802 */ /* 0x000fe20000000f00 */
[----:B0-----:R-:W-:Y:S01]  /*1220*/  IMAD.U32 R4, RZ, RZ, UR4 ;  /* 0x00000004ff047e24 */ /* 0x001fe2000f8e00ff */
[----:B------:R-:W-:-:S07]  /*1230*/  MOV R3, UR5 ;  /* 0x0000000500037c02 */ /* 0x000fce0008000f00 */
[----:B------:R-:W-:Y:S05]  /*1240*/  CALL.REL.NOINC `($__internal_40_$__cuda_sm20_div_u64) ;  /* 0x000003c800547944 */ /* 0x000fea0003c00000 */
        /* <DEDUP_REMOVED lines=11> */
.L_x_27419:
[----:B------:R-:W-:Y:S05]  /*1300*/  BSYNC.RECONVERGENT B0 ;  /* 0x0000000000007941 */ /* 0x000fea0003800200 */
.L_x_27417:
        /* <DEDUP_REMOVED lines=38> */
.L_x_27421:
        /* <DEDUP_REMOVED lines=18> */
.L_x_27422:
[----:B------:R-:W-:Y:S05]  /*1690*/  BSYNC.RECONVERGENT B0 ;  /* 0x0000000000007941 */ /* 0x000fea0003800200 */
.L_x_27420:
        /* <DEDUP_REMOVED lines=38> */
.L_x_27424:
        /* <DEDUP_REMOVED lines=18> */
.L_x_27425:
[----:B------:R-:W-:Y:S05]  /*1a20*/  BSYNC.RECONVERGENT B0 ;  /* 0x0000000000007941 */ /* 0x000fea0003800200 */
.L_x_27423:
        /* <DEDUP_REMOVED lines=38> */
.L_x_27427:
        /* <DEDUP_REMOVED lines=18> */
.L_x_27428:
[----:B------:R-:W-:Y:S05]  /*1db0*/  BSYNC.RECONVERGENT B0 ;  /* 0x0000000000007941 */ /* 0x000fea0003800200 */
.L_x_27426:
        /* <DEDUP_REMOVED lines=38> */
.L_x_27430:
        /* <DEDUP_REMOVED lines=18> */
.L_x_27431:
[----:B------:R-:W-:Y:S05]  /*2140*/  BSYNC.RECONVERGENT B0 ;  /* 0x0000000000007941 */ /* 0x000fea0003800200 */
.L_x_27429:
        /* <DEDUP_REMOVED lines=38> */
.L_x_27433:
        /* <DEDUP_REMOVED lines=18> */
.L_x_27434:
[----:B------:R-:W-:Y:S05]  /*24d0*/  BSYNC.RECONVERGENT B0 ;  /* 0x0000000000007941 */ /* 0x000fea0003800200 */
.L_x_27432:
        /* <DEDUP_REMOVED lines=38> */
.L_x_27436:
        /* <DEDUP_REMOVED lines=18> */
.L_x_27437:
[----:B------:R-:W-:Y:S05]  /*2860*/  BSYNC.RECONVERGENT B0 ;  /* 0x0000000000007941 */ /* 0x000fea0003800200 */
.L_x_27435:
        /* <DEDUP_REMOVED lines=38> */
.L_x_27439:
        /* <DEDUP_REMOVED lines=18> */
.L_x_27440:
[----:B------:R-:W-:Y:S05]  /*2bf0*/  BSYNC.RECONVERGENT B0 ;  /* 0x0000000000007941 */ /* 0x000fea0003800200 */
.L_x_27438:
        /* <DEDUP_REMOVED lines=38> */
.L_x_27442:
        /* <DEDUP_REMOVED lines=18> */
.L_x_27443:
[----:B------:R-:W-:Y:S05]  /*2f80*/  BSYNC.RECONVERGENT B0 ;  /* 0x0000000000007941 */ /* 0x000fea0003800200 */
.L_x_27441:
        /* <DEDUP_REMOVED lines=38> */
.L_x_27445:
        /* <DEDUP_REMOVED lines=18> */
.L_x_27446:
[----:B------:R-:W-:Y:S05]  /*3310*/  BSYNC.RECONVERGENT B0 ;  /* 0x0000000000007941 */ /* 0x000fea0003800200 */
.L_x_27444:
        /* <DEDUP_REMOVED lines=38> */
.L_x_27448:
        /* <DEDUP_REMOVED lines=18> */
.L_x_27449:
[----:B------:R-:W-:Y:S05]  /*36a0*/  BSYNC.RECONVERGENT B0 ;  /* 0x0000000000007941 */ /* 0x000fea0003800200 */
.L_x_27447:
        /* <DEDUP_REMOVED lines=38> */
.L_x_27451:
        /* <DEDUP_REMOVED lines=18> */
.L_x_27452:
[----:B------:R-:W-:Y:S05]  /*3a30*/  BSYNC.RECONVERGENT B0 ;  /* 0x0000000000007941 */ /* 0x000fea0003800200 */
.L_x_27450:
        /* <DEDUP_REMOVED lines=38> */
.L_x_27454:
        /* <DEDUP_REMOVED lines=18> */
.L_x_27455:
[----:B------:R-:W-:Y:S05]  /*3dc0*/  BSYNC.RECONVERGENT B0 ;  /* 0x0000000000007941 */ /* 0x000fea0003800200 */
.L_x_27453:
        /* <DEDUP_REMOVED lines=38> */
.L_x_27457:
        /* <DEDUP_REMOVED lines=18> */
.L_x_27458:
[----:B------:R-:W-:Y:S05]  /*4150*/  BSYNC.RECONVERGENT B0 ;  /* 0x0000000000007941 */ /* 0x000fea0003800200 */
.L_x_27456:
        /* <DEDUP_REMOVED lines=38> */
.L_x_27460:
        /* <DEDUP_REMOVED lines=18> */
.L_x_27461:
[----:B------:R-:W-:Y:S05]  /*44e0*/  BSYNC.RECONVERGENT B0 ;  /* 0x0000000000007941 */ /* 0x000fea0003800200 */
.L_x_27459:
        /* <DEDUP_REMOVED lines=38> */
.L_x_27463:
        /* <DEDUP_REMOVED lines=18> */
.L_x_27464:
[----:B------:R-:W-:Y:S05]  /*4870*/  BSYNC.RECONVERGENT B0 ;  /* 0x0000000000007941 */ /* 0x000fea0003800200 */
.L_x_27462:
        /* <DEDUP_REMOVED lines=38> */
.L_x_27466:
        /* <DEDUP_REMOVED lines=18> */
.L_x_27467:
[----:B------:R-:W-:Y:S05]  /*4c00*/  BSYNC.RECONVERGENT B0 ;  /* 0x0000000000007941 */ /* 0x000fea0003800200 */
.L_x_27465:
        /* <DEDUP_REMOVED lines=38> */
.L_x_27469:
        /* <DEDUP_REMOVED lines=18> */
.L_x_27470:
[----:B------:R-:W-:Y:S05]  /*4f90*/  BSYNC.RECONVERGENT B0 ;  /* 0x0000000000007941 */ /* 0x000fea0003800200 */
.L_x_27468:
        /* <DEDUP_REMOVED lines=38> */
.L_x_27472:
        /* <DEDUP_REMOVED lines=18> */
.L_x_27473:
[----:B------:R-:W-:Y:S05]  /*5320*/  BSYNC.RECONVERGENT B0 ;  /* 0x0000000000007941 */ /* 0x000fea0003800200 */
.L_x_27471:
        /* <DEDUP_REMOVED lines=38> */
.L_x_27475:
        /* <DEDUP_REMOVED lines=18> */
.L_x_27476:
[----:B------:R-:W-:Y:S05]  /*56b0*/  BSYNC.RECONVERGENT B0 ;  /* 0x0000000000007941 */ /* 0x000fea0003800200 */
.L_x_27474:
        /* <DEDUP_REMOVED lines=38> */
.L_x_27478:
        /* <DEDUP_REMOVED lines=18> */
.L_x_27479:
[----:B------:R-:W-:Y:S05]  /*5a40*/  BSYNC.RECONVERGENT B0 ;  /* 0x0000000000007941 */ /* 0x000fea0003800200 */
.L_x_27477:
        /* <DEDUP_REMOVED lines=38> */
.L_x_27481:
        /* <DEDUP_REMOVED lines=18> */
.L_x_27482:
[----:B------:R-:W-:Y:S05]  /*5dd0*/  BSYNC.RECONVERGENT B0 ;  /* 0x0000000000007941 */ /* 0x000fea0003800200 */
.L_x_27480:
        /* <DEDUP_REMOVED lines=37> */
.L_x_27484:
        /* <DEDUP_REMOVED lines=16> */
.L_x_27485:
[----:B------:R-:W-:Y:S05]  /*6130*/  BSYNC.RECONVERGENT B0 ;  /* 0x0000000000007941 */ /* 0x000fea0003800200 */
.L_x_27483:
        /* <DEDUP_REMOVED lines=34> */
.L_x_27487:
[----:B------:R-:W-:Y:S01]  /*6360*/  IMAD.MOV.U32 R8, RZ, RZ, R6 ;  /* 0x000000ffff087224 */ /* 0x000fe200078e0006 */
[----:B------:R-:W-:Y:S02]  /*6370*/  MOV R10, R7 ;  /* 0x00000007000a7202 */ /* 0x000fe40000000f00 */
[----:B------:R-:W-:-:S07]  /*6380*/  MOV R9, 0x63a0 ;  /* 0x000063a000097802 */ /* 0x000fce0000000f00 */
[----:B------:R-:W-:Y:S05]  /*6390*/  CALL.REL.NOINC `($__internal_41_$__cuda_sm20_rem_u64) ;  /* 0x0000037c00207944 */ /* 0x000fea0003c00000 */
[----:B------:R-:W-:Y:S01]  /*63a0*/  IMAD.MOV.U32 R4, RZ, RZ, R0 ;  /* 0x000000ffff047224 */ /* 0x000fe200078e0000 */
[----:B------:R-:W-:-:S07]  /*63b0*/  MOV R5, R3 ;  /* 0x0000000300057202 */ /* 0x000fce0000000f00 */
.L_x_27488:
[----:B------:R-:W-:Y:S05]  /*63c0*/  BSYNC.RECONVERGENT B0 ;  /* 0x0000000000007941 */ /* 0x000fea0003800200 */
.L_x_27486:
[----:B------:R-:W0:Y:S01]  /*63d0*/  LDCU.64 UR4, c[0x0][0x730] ;  /* 0x0000e600ff0477ac */ /* 0x000e220008000a00 */
[----:B------:R-:W-:Y:S02]  /*63e0*/  IMAD.MOV.U32 R3, RZ, RZ, R17 ;  /* 0x000000ffff037224 */ /* 0x000fe400078e0011 */
[----:B0-----:R-:W-:Y:S02]  /*63f0*/  IMAD R5, R5, UR4, RZ ;  /* 0x0000000405057c24 */ /* 0x001fe4000f8e02ff */
[----:B------:R-:W-:-:S04]  /*6400*/  IMAD.WIDE.U32 R2, R4, UR4, R2 ;  /* 0x0000000404027c25 */ /* 0x000fc8000f8e0002 */
[----:B------:R-:W-:-:S05]  /*6410*/  IMAD R5, R4, UR5, R5 ;  /* 0x0000000504057c24 */ /* 0x000fca000f8e0205 */
[----:B------:R-:W-:-:S07]  /*6420*/  IADD3 R17, PT, PT, R3, R5, RZ ;  /* 0x0000000503117210 */ /* 0x000fce0007ffe0ff */
.L_x_27416:
[----:B------:R-:W0:Y:S01]  /*6430*/  LDC.64 R4, c[0x0][0x580] ;  /* 0x00016000ff047b82 */ /* 0x000e220000000a00 */
[----:B------:R-:W1:Y:S01]  /*6440*/  LDCU.64 UR4, c[0x0][0x738] ;  /* 0x0000e700ff0477ac */ /* 0x000e620008000a00 */
[----:B0-----:R-:W2:Y:S01]  /*6450*/  LDG.E.128 R4, desc[UR36][R4.64] ;  /* 0x0000002404047981 */ /* 0x001ea2000c1e1d00 */
[----:B-1----:R-:W-:Y:S01]  /*6460*/  LEA R8, P0, R2, UR4, 0x4 ;  /* 0x0000000402087c11 */ /* 0x002fe2000f8020ff */
[----:B------:R-:W-:-:S03]  /*6470*/  VIADD R16, R16, 0x80 ;  /* 0x0000008010107836 */ /* 0x000fc60000000000 */
[----:B------:R-:W-:-:S05]  /*6480*/  LEA.HI.X R9, R2, UR5, R17, 0x4, P0 ;  /* 0x0000000502097c11 */ /* 0x000fca00080f2411 */
[----:B--2---:R0:W-:Y:S04]  /*6490*/  STG.E.128 desc[UR36][R8.64], R4 ;  /* 0x0000000408007986 */ /* 0x0041e8000c101d24 */
.L_x_27412:
[----:B------:R-:W-:Y:S05]  /*64a0*/  BSYNC.RECONVERGENT B6 ;  /* 0x0000000000067941 */ /* 0x000fea0003800200 */
.L_x_27411:
        /* <DEDUP_REMOVED lines=31> */
.L_x_27491:
        /* <DEDUP_REMOVED lines=36> */
.L_x_27492:
[----:B------:R-:W1:Y:S01]  /*68e0*/  LDCU.64 UR4, c[0x0][0x5a8] ;  /* 0x0000b500ff0477ac */ /* 0x000e620008000a00 */
[----:B------:R-:W-:Y:S01]  /*68f0*/  IMAD.MOV.U32 R10, RZ, RZ, R12 ;  /* 0x000000ffff0a7224 */ /* 0x000fe200078e000c */
[----:B0-----:R-:W-:Y:S02]  /*6900*/  MOV R9, R13 ;  /* 0x0000000d00097202 */ /* 0x001fe40000000f00 */
[----:B------:R-:W-:Y:S02]  /*6910*/  MOV R0, 0x6950 ;  /* 0x0000695000007802 */ /* 0x000fe40000000f00 */
[----:B-1----:R-:W-:Y:S01]  /*6920*/  MOV R4, UR4 ;  /* 0x0000000400047c02 */ /* 0x002fe20008000f00 */
        /* <DEDUP_REMOVED lines=12> */
.L_x_27493:
        /* <DEDUP_REMOVED lines=37> */
.L_x_27496:
        /* <DEDUP_REMOVED lines=18> */
.L_x_27497:
[----:B------:R-:W-:Y:S05]  /*6d60*/  BSYNC.RECONVERGENT B0 ;  /* 0x0000000000007941 */ /* 0x000fea0003800200 */
.L_x_27495:
        /* <DEDUP_REMOVED lines=38> */
.L_x_27499:
        /* <DEDUP_REMOVED lines=18> */
.L_x_27500:
[----:B------:R-:W-:Y:S05]  /*70f0*/  BSYNC.RECONVERGENT B0 ;  /* 0x0000000000007941 */ /* 0x000fea0003800200 */
.L_x_27498:
        /* <DEDUP_REMOVED lines=38> */
.L_x_27502:
        /* <DEDUP_REMOVED lines=18> */
.L_x_27503:
[----:B------:R-:W-:Y:S05]  /*7480*/  BSYNC.RECONVERGENT B0 ;  /* 0x0000000000007941 */ /* 0x000fea0003800200 */
.L_x_27501:
        /* <DEDUP_REMOVED lines=38> */
.L_x_27505:
        /* <DEDUP_REMOVED lines=18> */
.L_x_27506:
[----:B------:R-:W-:Y:S05]  /*7810*/  BSYNC.RECONVERGENT B0 ;  /* 0x0000000000007941 */ /* 0x000fea0003800200 */
.L_x_27504:
        /* <DEDUP_REMOVED lines=38> */
.L_x_27508:
        /* <DEDUP_REMOVED lines=18> */
.L_x_27509:
[----:B------:R-:W-:Y:S05]  /*7ba0*/  BSYNC.RECONVERGENT B0 ;  /* 0x0000000000007941 */ /* 0x000fea0003800200 */
.L_x_27507:
        /* <DEDUP_REMOVED lines=38> */
.L_x_27511:
        /* <DEDUP_REMOVED lines=18> */
.L_x_27512:
[----:B------:R-:W-:Y:S05]  /*7f30*/  BSYNC.RECONVERGENT B0 ;  /* 0x0000000000007941 */ /* 0x000fea0003800200 */
.L_x_27510:
        /* <DEDUP_REMOVED lines=38> */
.L_x_27514:
        /* <DEDUP_REMOVED lines=18> */
.L_x_27515:
[----:B------:R-:W-:Y:S05]  /*82c0*/  BSYNC.RECONVERGENT B0 ;  /* 0x0000000000007941 */ /* 0x000fea0003800200 */
.L_x_27513:
        /* <DEDUP_REMOVED lines=38> */
.L_x_27517:
        /* <DEDUP_REMOVED lines=18> */
.L_x_27518:
[----:B------:R-:W-:Y:S05]  /*8650*/  BSYNC.RECONVERGENT B0 ;  /* 0x0000000000007941 */ /* 0x000fea0003800200 */
.L_x_27516:
        /* <DEDUP_REMOVED lines=38> */
.L_x_27520:
        /* <DEDUP_REMOVED lines=18> */
.L_x_27521:
[----:B------:R-:W-:Y:S05]  /*89e0*/  BSYNC.RECONVERGENT B0 ;  /* 0x0000000000007941 */ /* 0x000fea0003800200 */
.L_x_27519:
        /* <DEDUP_REMOVED lines=38> */
.L_x_27523:
        /* <DEDUP_REMOVED lines=18> */
.L_x_27524:
[----:B------:R-:W-:Y:S05]  /*8d70*/  BSYNC.RECONVERGENT B0 ;  /* 0x0000000000007941 */ /* 0x000fea0003800200 */
.L_x_27522:
        /* <DEDUP_REMOVED lines=38> */
.L_x_27526:
        /* <DEDUP_REMOVED lines=18> */
.L_x_27527:
[----:B------:R-:W-:Y:S05]  /*9100*/  BSYNC.RECONVERGENT B0 ;  /* 0x0000000000007941 */ /* 0x000fea0003800200 */
.L_x_27525:
        /* <DEDUP_REMOVED lines=38> */
.L_x_27529:
        /* <DEDUP_REMOVED lines=18> */
.L_x_27530:
[----:B------:R-:W-:Y:S05]  /*9490*/  BSYNC.RECONVERGENT B0 ;  /* 0x0000000000007941 */ /* 0x000fea0003800200 */
.L_x_27528:
        /* <DEDUP_REMOVED lines=38> */
.L_x_27532:
        /* <DEDUP_REMOVED lines=18> */
.L_x_27533:
[----:B------:R-:W-:Y:S05]  /*9820*/  BSYNC.RECONVERGENT B0 ;  /* 0x0000000000007941 */ /* 0x000fea0003800200 */
.L_x_27531:
        /* <DEDUP_REMOVED lines=38> */
.L_x_27535:
        /* <DEDUP_REMOVED lines=18> */
.L_x_27536:
[----:B------:R-:W-:Y:S05]  /*9bb0*/  BSYNC.RECONVERGENT B0 ;  /* 0x0000000000007941 */ /* 0x000fea0003800200 */
.L_x_27534:
        /* <DEDUP_REMOVED lines=38> */
.L_x_27538:
        /* <DEDUP_REMOVED lines=18> */
.L_x_27539:
[----:B------:R-:W-:Y:S05]  /*9f40*/  BSYNC.RECONVERGENT B0 ;  /* 0x0000000000007941 */ /* 0x000fea0003800200 */
.L_x_27537:
        /* <DEDUP_REMOVED lines=38> */
.L_x_27541:
        /* <DEDUP_REMOVED lines=18> */
.L_x_27542:
[----:B------:R-:W-:Y:S05]  /*a2d0*/  BSYNC.RECONVERGENT B0 ;  /* 0x0000000000007941 */ /* 0x000fea0003800200 */
.L_x_27540:
        /* <DEDUP_REMOVED lines=38> */
.L_x_27544:
        /* <DEDUP_REMOVED lines=18> */
.L_x_27545:
[----:B------:R-:W-:Y:S05]  /*a660*/  BSYNC.RECONVERGENT B0 ;  /* 0x0000000000007941 */ /* 0x000fea0003800200 */
.L_x_27543:
        /* <DEDUP_REMOVED lines=38> */
.L_x_27547:
        /* <DEDUP_REMOVED lines=18> */
.L_x_27548:
[----:B------:R-:W-:Y:S05]  /*a9f0*/  BSYNC.RECONVERGENT B0 ;  /* 0x0000000000007941 */ /* 0x000fea0003800200 */
.L_x_27546:
        /* <DEDUP_REMOVED lines=38> */
.L_x_27550:
        /* <DEDUP_REMOVED lines=18> */
.L_x_27551:
[----:B------:R-:W-:Y:S05]  /*ad80*/  BSYNC.RECONVERGENT B0 ;  /* 0x0000000000007941 */ /* 0x000fea0003800200 */
.L_x_27549:
        /* <DEDUP_REMOVED lines=38> */
.L_x_27553:
        /* <DEDUP_REMOVED lines=18> */
.L_x_27554:
[----:B------:R-:W-:Y:S05]  /*b110*/  BSYNC.RECONVERGENT B0 ;  /* 0x0000000000007941 */ /* 0x000fea0003800200 */
.L_x_27552:
        /* <DEDUP_REMOVED lines=38> */
.L_x_27556:
        /* <DEDUP_REMOVED lines=18> */
.L_x_27557:
[----:B------:R-:W-:Y:S05]  /*b4a0*/  BSYNC.RECONVERGENT B0 ;  /* 0x0000000000007941 */ /* 0x000fea0003800200 */
.L_x_27555:
        /* <DEDUP_REMOVED lines=38> */
.L_x_27559:
        /* <DEDUP_REMOVED lines=18> */
.L_x_27560:
[----:B------:R-:W-:Y:S05]  /*b830*/  BSYNC.RECONVERGENT B0 ;  /* 0x0000000000007941 */ /* 0x000fea0003800200 */
.L_x_27558:
        /* <DEDUP_REMOVED lines=37> */
.L_x_27562:
        /* <DEDUP_REMOVED lines=16> */
.L_x_27563:
[----:B------:R-:W-:Y:S05]  /*bb90*/  BSYNC.RECONVERGENT B0 ;  /* 0x0000000000007941 */ /* 0x000fea0003800200 */
.L_x_27561:
        /* <DEDUP_REMOVED lines=33> */
.L_x_27565:
[----:B------:R-:W-:Y:S01]  /*bdb0*/  MOV R8, R6 ;  /* 0x0000000600087202 */ /* 0x000fe20000000f00 */
[----:B------:R-:W-:Y:S01]  /*bdc0*/  IMAD.MOV.U32 R10, RZ, RZ, R7 ;  /* 0x000000ffff0a7224 */ /* 0x000fe200078e0007 */
[----:B------:R-:W-:-:S07]  /*bdd0*/  MOV R9, 0xbdf0 ;  /* 0x0000bdf000097802 */ /* 0x000fce0000000f00 */
[----:B------:R-:W-:Y:S05]  /*bde0*/  CALL.REL.NOINC `($__internal_41_$__cuda_sm20_rem_u64) ;  /* 0x00000320008c7944 */ /* 0x000fea0003c00000 */
[----:B------:R-:W-:Y:S01]  /*bdf0*/  MOV R4, R0 ;  /* 0x0000000000047202 */ /* 0x000fe20000000f00 */
[----:B------:R-:W-:-:S07]  /*be00*/  IMAD.MOV.U32 R5, RZ, RZ, R3 ;  /* 0x000000ffff057224 */ /* 0x000fce00078e0003 */
.L_x_27566:
[----:B------:R-:W-:Y:S05]  /*be10*/  BSYNC.RECONVERGENT B0 ;  /* 0x0000000000007941 */ /* 0x000fea0003800200 */
.L_x_27564:
[----:B------:R-:W0:Y:S01]  /*be20*/  LDCU.64 UR4, c[0x0][0x730] ;  /* 0x0000e600ff0477ac */ /* 0x000e220008000a00 */
[----:B------:R-:W-:Y:S01]  /*be30*/  MOV R3, R17 ;  /* 0x0000001100037202 */ /* 0x000fe20000000f00 */
[----:B0-----:R-:W-:Y:S02]  /*be40*/  IMAD R5, R5, UR4, RZ ;  /* 0x0000000405057c24 */ /* 0x001fe4000f8e02ff */
[----:B------:R-:W-:-:S04]  /*be50*/  IMAD.WIDE.U32 R2, R4, UR4, R2 ;  /* 0x0000000404027c25 */ /* 0x000fc8000f8e0002 */
[----:B------:R-:W-:-:S04]  /*be60*/  IMAD R5, R4, UR5, R5 ;  /* 0x0000000504057c24 */ /* 0x000fc8000f8e0205 */
[----:B------:R-:W-:-:S07]  /*be70*/  IMAD.IADD R17, R3, 0x1, R5 ;  /* 0x0000000103117824 */ /* 0x000fce00078e0205 */
.L_x_27494:
[----:B------:R-:W0:Y:S01]  /*be80*/  LDC.64 R4, c[0x0][0x580] ;  /* 0x00016000ff047b82 */ /* 0x000e220000000a00 */
[----:B------:R-:W1:Y:S01]  /*be90*/  LDCU.64 UR4, c[0x0][0x738] ;  /* 0x0000e700ff0477ac */ /* 0x000e620008000a00 */
[----:B0-----:R-:W2:Y:S01]  /*bea0*/  LDG.E.128 R4, desc[UR36][R4.64] ;  /* 0x0000002404047981 */ /* 0x001ea2000c1e1d00 */
[----:B-1----:R-:W-:Y:S02]  /*beb0*/  LEA R8, P0, R2, UR4, 0x4 ;  /* 0x0000000402087c11 */ /* 0x002fe4000f8020ff */
[----:B------:R-:W-:Y:S02]  /*bec0*/  IADD3 R16, PT, PT, R16, 0x80, RZ ;  /* 0x0000008010107810 */ /* 0x000fe40007ffe0ff */
[----:B------:R-:W-:-:S05]  /*bed0*/  LEA.HI.X R9, R2, UR5, R17, 0x4, P0 ;  /* 0x0000000502097c11 */ /* 0x000fca00080f2411 */
[----:B--2---:R1:W-:Y:S04]  /*bee0*/  STG.E.128 desc[UR36][R8.64], R4 ;  /* 0x0000000408007986 */ /* 0x0043e8000c101d24 */
.L_x_27490:
[----:B------:R-:W-:Y:S05]  /*bef0*/  BSYNC.RECONVERGENT B6 ;  /* 0x0000000000067941 */ /* 0x000fea0003800200 */
.L_x_27489:
        /* <DEDUP_REMOVED lines=18> */
[----:B01----:R-:W-:Y:S01]  /*c020*/  IMAD.MOV.U32 R8, RZ, RZ, 0x153 ;  /* 0x00000153ff087424 */ /* 0x003fe200078e00ff */
[----:B------:R0:W1:Y:S01]  /*c030*/  LDC.64 R2, c[0x4][R0] ;  /* 0x0100000000027b82 */ /* 0x0000620000000a00 */
        /* <DEDUP_REMOVED lines=11> */
.L_x_27569:
        /* <DEDUP_REMOVED lines=36> */
.L_x_27570:
[----:B------:R-:W2:Y:S01]  /*c330*/  LDCU.64 UR4, c[0x0][0x5a8] ;  /* 0x0000b500ff0477ac */ /* 0x000ea20008000a00 */
[----:B------:R-:W-:Y:S01]  /*c340*/  MOV R10, R12 ;  /* 0x0000000c000a7202 */ /* 0x000fe20000000f00 */
[----:B01----:R-:W-:Y:S01]  /*c350*/  IMAD.MOV.U32 R9, RZ, RZ, R13 ;  /* 0x000000ffff097224 */ /* 0x003fe200078e000d */
[----:B------:R-:W-:Y:S01]  /*c360*/  MOV R0, 0xc3a0 ;  /* 0x0000c3a000007802 */ /* 0x000fe20000000f00 */
[----:B--2---:R-:W-:Y:S01]  /*c370*/  IMAD.U32 R4, RZ, RZ, UR4 ;  /* 0x00000004ff047e24 */ /* 0x004fe2000f8e00ff */
[----:B------:R-:W-:-:S07]  /*c380*/  MOV R3, UR5 ;  /* 0x0000000500037c02 */ /* 0x000fce0008000f00 */
[----:B------:R-:W-:Y:S05]  /*c390*/  CALL.REL.NOINC `($__internal_40_$__cuda_sm20_div_u64) ;  /* 0x0000031800007944 */ /* 0x000fea0003c00000 */
        /* <DEDUP_REMOVED lines=10> */
.L_x_27571:
        /* <DEDUP_REMOVED lines=37> */
.L_x_27574:
        /* <DEDUP_REMOVED lines=18> */
.L_x_27575:
[----:B------:R-:W-:Y:S05]  /*c7b0*/  BSYNC.RECONVERGENT B0 ;  /* 0x0000000000007941 */ /* 0x000fea0003800200 */
.L_x_27573:
        /* <DEDUP_REMOVED lines=38> */
.L_x_27577:
        /* <DEDUP_REMOVED lines=18> */
.L_x_27578:
[----:B------:R-:W-:Y:S05]  /*cb40*/  BSYNC.RECONVERGENT B0 ;  /* 0x0000000000007941 */ /* 0x000fea0003800200 */
.L_x_27576:
        /* <DEDUP_REMOVED lines=38> */
.L_x_27580:
        /* <DEDUP_REMOVED lines=18> */
.L_x_27581:
[----:B------:R-:W-:Y:S05]  /*ced0*/  BSYNC.RECONVERGENT B0 ;  /* 0x0000000000007941 */ /* 0x000fea0003800200 */
.L_x_27579:
        /* <DEDUP_REMOVED lines=38> */
.L_x_27583:
        /* <DEDUP_REMOVED lines=18> */
.L_x_27584:
[----:B------:R-:W-:Y:S05]  /*d260*/  BSYNC.RECONVERGENT B0 ;  /* 0x0000000000007941 */ /* 0x000fea0003800200 */
.L_x_27582:
        /* <DEDUP_REMOVED lines=38> */
.L_x_27586:
        /* <DEDUP_REMOVED lines=18> */
.L_x_27587:
[----:B------:R-:W-:Y:S05]  /*d5f0*/  BSYNC.RECONVERGENT B0 ;  /* 0x0000000000007941 */ /* 0x000fea0003800200 */
.L_x_27585:
        /* <DEDUP_REMOVED lines=38> */
.L_x_27589:
        /* <DEDUP_REMOVED lines=18> */
.L_x_27590:
[----:B------:R-:W-:Y:S05]  /*d980*/  BSYNC.RECONVERGENT B0 ;  /* 0x0000000000007941 */ /* 0x000fea0003800200 */
.L_x_27588:
        /* <DEDUP_REMOVED lines=38> */
.L_x_27592:
        /* <DEDUP_REMOVED lines=18> */
.L_x_27593:
[----:B------:R-:W-:Y:S05]  /*dd10*/  BSYNC.RECONVERGENT B0 ;  /* 0x0000000000007941 */ /* 0x000fea0003800200 */
.L_x_27591:
        /* <DEDUP_REMOVED lines=38> */
.L_x_27595:
        /* <DEDUP_REMOVED lines=18> */
.L_x_27596:
[----:B------:R-:W-:Y:S05]  /*e0a0*/  BSYNC.RECONVERGENT B0 ;  /* 0x0000000000007941 */ /* 0x000fea0003800200 */
.L_x_27594:
        /* <DEDUP_REMOVED lines=38> */
.L_x_27598:
        /* <DEDUP_REMOVED lines=18> */
.L_x_27599:
[----:B------:R-:W-:Y:S05]  /*e430*/  BSYNC.RECONVERGENT B0 ;  /* 0x0000000000007941 */ /* 0x000fea0003800200 */
.L_x_27597:
        /* <DEDUP_REMOVED lines=38> */
.L_x_27601:
        /* <DEDUP_REMOVED lines=18> */
.L_x_27602:
[----:B------:R-:W-:Y:S05]  /*e7c0*/  BSYNC.RECONVERGENT B0 ;  /* 0x0000000000007941 */ /* 0x000fea0003800200 */
.L_x_27600:
        /* <DEDUP_REMOVED lines=38> */
.L_x_27604:
        /* <DEDUP_REMOVED lines=18> */
.L_x_27605:
[----:B------:R-:W-:Y:S05]  /*eb50*/  BSYNC.RECONVERGENT B0 ;  /* 0x0000000000007941 */ /* 0x000fea0003800200 */
.L_x_27603:
        /* <DEDUP_REMOVED lines=38> */
.L_x_27607:
        /* <DEDUP_REMOVED lines=18> */
.L_x_27608:
[----:B------:R-:W-:Y:S05]  /*eee0*/  BSYNC.RECONVERGENT B0 ;  /* 0x0000000000007941 */ /* 0x000fea0003800200 */
.L_x_27606:
        /* <DEDUP_REMOVED lines=38> */
.L_x_27610:
        /* <DEDUP_REMOVED lines=18> */
.L_x_27611:
[----:B------:R-:W-:Y:S05]  /*f270*/  BSYNC.RECONVERGENT B0 ;  /* 0x0000000000007941 */ /* 0x000fea0003800200 */
.L_x_27609:
        /* <DEDUP_REMOVED lines=38> */
.L_x_27613:
        /* <DEDUP_REMOVED lines=18> */
.L_x_27614:
[----:B------:R-:W-:Y:S05]  /*f600*/  BSYNC.RECONVERGENT B0 ;  /* 0x0000000000007941 */ /* 0x000fea0003800200 */
.L_x_27612:
        /* <DEDUP_REMOVED lines=38> */
.L_x_27616:
        /* <DEDUP_REMOVED lines=18> */
.L_x_27617:
[----:B------:R-:W-:Y:S05]  /*f990*/  BSYNC.RECONVERGENT B0 ;  /* 0x0000000000007941 */ /* 0x000fea0003800200 */
.L_x_27615:
        /* <DEDUP_REMOVED lines=38> */
.L_x_27619:
        /* <DEDUP_REMOVED lines=18> */
.L_x_27620:
[----:B------:R-:W-:Y:S05]  /*fd20*/  BSYNC.RECONVERGENT B0 ;  /* 0x0000000000007941 */ /* 0x000fea0003800200 */
.L_x_27618:
        /* <DEDUP_REMOVED lines=38> */
.L_x_27622:
        /* <DEDUP_REMOVED lines=18> */
.L_x_27623:
[----:B------:R-:W-:Y:S05]  /*100b0*/  BSYNC.RECONVERGENT B0 ;  /* 0x0000000000007941 */ /* 0x000fea0003800200 */
.L_x_27621:
        /* <DEDUP_REMOVED lines=38> */
.L_x_27625:
        /* <DEDUP_REMOVED lines=18> */
.L_x_27626:
[----:B------:R-:W-:Y:S05]  /*10440*/  BSYNC.RECONVERGENT B0 ;  /* 0x0000000000007941 */ /* 0x000fea0003800200 */
.L_x_27624:
        /* <DEDUP_REMOVED lines=38> */
.L_x_27628:
        /* <DEDUP_REMOVED lines=18> */
.L_x_27629:
[----:B------:R-:W-:Y:S05]  /*107d0*/  BSYNC.RECONVERGENT B0 ;  /* 0x0000000000007941 */ /* 0x000fea0003800200 */
.L_x_27627:
        /* <DEDUP_REMOVED lines=38> */
.L_x_27631:
        /* <DEDUP_REMOVED lines=18> */
.L_x_27632:
[----:B------:R-:W-:Y:S05]  /*10b60*/  BSYNC.RECONVERGENT B0 ;  /* 0x0000000000007941 */ /* 0x000fea0003800200 */
.L_x_27630:
        /* <DEDUP_REMOVED lines=38> */
.L_x_27634:
        /* <DEDUP_REMOVED lines=18> */
.L_x_27635:
[----:B------:R-:W-:Y:S05]  /*10ef0*/  BSYNC.RECONVERGENT B0 ;  /* 0x0000000000007941 */ /* 0x000fea0003800200 */
.L_x_27633:
        /* <DEDUP_REMOVED lines=38> */
.L_x_27637:
        /* <DEDUP_REMOVED lines=18> */
.L_x_27638:
[----:B------:R-:W-:Y:S05]  /*11280*/  BSYNC.RECONVERGENT B0 ;  /* 0x0000000000007941 */ /* 0x000fea0003800200 */
.L_x_27636:
        /* <DEDUP_REMOVED lines=37> */
.L_x_27640:
        /* <DEDUP_REMOVED lines=16> */
.L_x_27641:
[----:B------:R-:W-:Y:S05]  /*115e0*/  BSYNC.RECONVERGENT B0 ;  /* 0x0000000000007941 */ /* 0x000fea0003800200 */
.L_x_27639:
        /* <DEDUP_REMOVED lines=33> */
.L_x_27643:
[----:B------:R-:W-:Y:S01]  /*11800*/  IMAD.MOV.U32 R8, RZ, RZ, R6 ;  /* 0x000000ffff087224 */ /* 0x000fe200078e0006 */
[----:B------:R-:W-:Y:S02]  /*11810*/  MOV R10, R7 ;  /* 0x00000007000a7202 */ /* 0x000fe40000000f00 */
[----:B------:R-:W-:-:S07]  /*11820*/  MOV R9, 0x11840 ;  /* 0x0001184000097802 */ /* 0x000fce0000000f00 */
[----:B------:R-:W-:Y:S05]  /*11830*/  CALL.REL.NOINC `($__internal_41_$__cuda_sm20_rem_u64) ;  /* 0x000002c400f87944 */ /* 0x000fea0003c00000 */
[----:B------:R-:W-:Y:S01]  /*11840*/  IMAD.MOV.U32 R4, RZ, RZ, R0 ;  /* 0x000000ffff047224 */ /* 0x000fe200078e0000 */
[----:B------:R-:W-:-:S07]  /*11850*/  MOV R5, R3 ;  /* 0x0000000300057202 */ /* 0x000fce0000000f00 */
.L_x_27644:
[----:B------:R-:W-:Y:S05]  /*11860*/  BSYNC.RECONVERGENT B0 ;  /* 0x0000000000007941 */ /* 0x000fea0003800200 */
.L_x_27642:
[----:B------:R-:W0:Y:S01]  /*11870*/  LDCU.64 UR4, c[0x0][0x730] ;  /* 0x0000e600ff0477ac */ /* 0x000e220008000a00 */
[----:B------:R-:W-:Y:S02]  /*11880*/  IMAD.MOV.U32 R3, RZ, RZ, R17 ;  /* 0x000000ffff037224 */ /* 0x000fe400078e0011 */
[----:B0-----:R-:W-:Y:S02]  /*11890*/  IMAD R5, R5, UR4, RZ ;  /* 0x0000000405057c24 */ /* 0x001fe4000f8e02ff */
[----:B------:R-:W-:-:S04]  /*118a0*/  IMAD.WIDE.U32 R2, R4, UR4, R2 ;  /* 0x0000000404027c25 */ /* 0x000fc8000f8e0002 */
[----:B------:R-:W-:-:S05]  /*118b0*/  IMAD R5, R4, UR5, R5 ;  /* 0x0000000504057c24 */ /* 0x000fca000f8e0205 */
[----:B------:R-:W-:-:S07]  /*118c0*/  IADD3 R17, PT, PT, R3, R5, RZ ;  /* 0x0000000503117210 */ /* 0x000fce0007ffe0ff */
.L_x_27572:
[----:B------:R-:W0:Y:S01]  /*118d0*/  LDC.64 R4, c[0x0][0x580] ;  /* 0x00016000ff047b82 */ /* 0x000e220000000a00 */
[----:B------:R-:W1:Y:S01]  /*118e0*/  LDCU.64 UR4, c[0x0][0x738] ;  /* 0x0000e700ff0477ac */ /* 0x000e620008000a00 */
[----:B0-----:R-:W2:Y:S01]  /*118f0*/  LDG.E.128 R4, desc[UR36][R4.64] ;  /* 0x0000002404047981 */ /* 0x001ea2000c1e1d00 */
[----:B-1----:R-:W-:Y:S01]  /*11900*/  LEA R8, P0, R2, UR4, 0x4 ;  /* 0x0000000402087c11 */ /* 0x002fe2000f8020ff */
[----:B------:R-:W-:-:S03]  /*11910*/  VIADD R16, R16, 0x80 ;  /* 0x0000008010107836 */ /* 0x000fc60000000000 */
[----:B------:R-:W-:-:S05]  /*11920*/  LEA.HI.X R9, R2, UR5, R17, 0x4, P0 ;  /* 0x0000000502097c11 */ /* 0x000fca00080f2411 */
[----:B--2---:R2:W-:Y:S04]  /*11930*/  STG.E.128 desc[UR36][R8.64], R4 ;  /* 0x0000000408007986 */ /* 0x0045e8000c101d24 */
.L_x_27568:
[----:B------:R-:W-:Y:S05]  /*11940*/  BSYNC.RECONVERGENT B6 ;  /* 0x0000000000067941 */ /* 0x000fea0003800200 */
.L_x_27567:
        /* <DEDUP_REMOVED lines=16> */
[----:B012---:R-:W-:Y:S02]  /*11a50*/  HFMA2 R8, -RZ, RZ, 0, 2.0205974578857421875e-05 ;  /* 0x00000153ff087431 */ /* 0x007fe400000001ff */
[----:B------:R-:W-:Y:S01]  /*11a60*/  IMAD.MOV.U32 R12, RZ, RZ, 0x1 ;  /* 0x00000001ff0c7424 */ /* 0x000fe200078e00ff */
[----:B------:R0:W1:Y:S01]  /*11a70*/  LDC.64 R2, c[0x4][R0] ;  /* 0x0100000000027b82 */ /* 0x0000620000000a00 */
        /* <DEDUP_REMOVED lines=11> */
.L_x_27645:
        /* <DEDUP_REMOVED lines=36> */
.L_x_27646:
[----:B------:R-:W3:Y:S01]  /*11d70*/  LDCU.64 UR4, c[0x0][0x5a8] ;  /* 0x0000b500ff0477ac */ /* 0x000ee20008000a00 */
[----:B------:R-:W-:Y:S01]  /*11d80*/  IMAD.MOV.U32 R10, RZ, RZ, R12 ;  /* 0x000000ffff0a7224 */ /* 0x000fe200078e000c */
[----:B012---:R-:W-:Y:S02]  /*11d90*/  MOV R9, R13 ;  /* 0x0000000d00097202 */ /* 0x007fe40000000f00 */
[----:B------:R-:W-:Y:S02]  /*11da0*/  MOV R0, 0x11de0 ;  /* 0x00011de000007802 */ /* 0x000fe40000000f00 */
[----:B---3--:R-:W-:Y:S01]  /*11db0*/  MOV R4, UR4 ;  /* 0x0000000400047c02 */ /* 0x008fe20008000f00 */
        /* <DEDUP_REMOVED lines=12> */
.L_x_27647:
        /* <DEDUP_REMOVED lines=37> */
.L_x_27650:
        /* <DEDUP_REMOVED lines=18> */
.L_x_27651:
[----:B------:R-:W-:Y:S05]  /*121f0*/  BSYNC.RECONVERGENT B0 ;  /* 0x0000000000007941 */ /* 0x000fea0003800200 */
.L_x_27649:
        /* <DEDUP_REMOVED lines=37> */
.L_x_27653:
        /* <DEDUP_REMOVED lines=18> */
.L_x_27654:
[----:B------:R-:W-:Y:S05]  /*12570*/  BSYNC.RECONVERGENT B0 ;  /* 0x0000000000007941 */ /* 0x000fea0003800200 */
.L_x_27652:
        /* <DEDUP_REMOVED lines=37> */
.L_x_27656:
        /* <DEDUP_REMOVED lines=18> */
.L_x_27657:
[----:B------:R-:W-:Y:S05]  /*128f0*/  BSYNC.RECONVERGENT B0 ;  /* 0x0000000000007941 */ /* 0x000fea0003800200 */
.L_x_27655:
        /* <DEDUP_REMOVED lines=37> */
.L_x_27659:
        /* <DEDUP_REMOVED lines=18> */
.L_x_27660:
[----:B------:R-:W-:Y:S05]  /*12c70*/  BSYNC.RECONVERGENT B0 ;  /* 0x0000000000007941 */ /* 0x000fea0003800200 */
.L_x_27658:
        /* <DEDUP_REMOVED lines=37> */
.L_x_27662:
        /* <DEDUP_REMOVED lines=18> */
.L_x_27663:
[----:B------:R-:W-:Y:S05]  /*12ff0*/  BSYNC.RECONVERGENT B0 ;  /* 0x0000000000007941 */ /* 0x000fea0003800200 */
.L_x_27661:
        /* <DEDUP_REMOVED lines=37> */
.L_x_27665:
        /* <DEDUP_REMOVED lines=18> */
.L_x_27666:
[----:B------:R-:W-:Y:S05]  /*13370*/  BSYNC.RECONVERGENT B0 ;  /* 0x0000000000007941 */ /* 0x000fea0003800200 */
.L_x_27664:
        /* <DEDUP_REMOVED lines=37> */
.L_x_27668:
        /* <DEDUP_REMOVED lines=18> */
.L_x_27669:
[----:B------:R-:W-:Y:S05]  /*136f0*/  BSYNC.RECONVERGENT B0 ;  /* 0x0000000000007941 */ /* 0x000fea0003800200 */
.L_x_27667:
        /* <DEDUP_REMOVED lines=37> */
.L_x_27671:
        /* <DEDUP_REMOVED lines=18> */
.L_x_27672:
[----:B------:R-:W-:Y:S05]  /*13a70*/  BSYNC.RECONVERGENT B0 ;  /* 0x0000000000007941 */ /* 0x000fea0003800200 */
.L_x_27670:
        /* <DEDUP_REMOVED lines=37> */
.L_x_27674:
        /* <DEDUP_REMOVED lines=18> */
.L_x_27675:
[----:B------:R-:W-:Y:S05]  /*13df0*/  BSYNC.RECONVERGENT B0 ;  /* 0x0000000000007941 */ /* 0x000fea0003800200 */
.L_x_27673:
        /* <DEDUP_REMOVED lines=37> */
.L_x_27677:
        /* <DEDUP_REMOVED lines=18> */
.L_x_27678:
[----:B------:R-:W-:Y:S05]  /*14170*/  BSYNC.RECONVERGENT B0 ;  /* 0x0000000000007941 */ /* 0x000fea0003800200 */
.L_x_27676:
        /* <DEDUP_REMOVED lines=37> */
.L_x_27680:
        /* <DEDUP_REMOVED lines=18> */
.L_x_27681:
[----:B------:R-:W-:Y:S05]  /*144f0*/  BSYNC.RECONVERGENT B0 ;  /* 0x0000000000007941 */ /* 0x000fea0003800200 */
.L_x_27679:
        /* <DEDUP_REMOVED lines=37> */
.L_x_27683:
        /* <DEDUP_REMOVED lines=18> */
.L_x_27684:
[----:B------:R-:W-:Y:S05]  /*14870*/  BSYNC.RECONVERGENT B0 ;  /* 0x0000000000007941 */ /* 0x000fea0003800200 */
.L_x_27682:
        /* <DEDUP_REMOVED lines=37> */
.L_x_27686:
        /* <DEDUP_REMOVED lines=18> */
.L_x_27687:
[----:B------:R-:W-:Y:S05]  /*14bf0*/  BSYNC.RECONVERGENT B0 ;  /* 0x0000000000007941 */ /* 0x000fea0003800200 */
.L_x_27685:
        /* <DEDUP_REMOVED lines=37> */
.L_x_27689:
        /* <DEDUP_REMOVED lines=18> */
.L_x_27690:
[----:B------:R-:W-:Y:S05]  /*14f70*/  BSYNC.RECONVERGENT B0 ;  /* 0x0000000000007941 */ /* 0x000fea0003800200 */
.L_x_27688:
        /* <DEDUP_REMOVED lines=37> */
.L_x_27692:
        /* <DEDUP_REMOVED lines=18> */
.L_x_27693:
[----:B------:R-:W-:Y:S05]  /*152f0*/  BSYNC.RECONVERGENT B0 ;  /* 0x0000000000007941 */ /* 0x000fea0003800200 */
.L_x_27691:
        /* <DEDUP_REMOVED lines=37> */
.L_x_27695:
        /* <DEDUP_REMOVED lines=18> */
.L_x_27696:
[----:B------:R-:W-:Y:S05]  /*15670*/  BSYNC.RECONVERGENT B0 ;  /* 0x0000000000007941 */ /* 0x000fea0003800200 */
.L_x_27694:
        /* <DEDUP_REMOVED lines=37> */
.L_x_27698:
        /* <DEDUP_REMOVED lines=18> */
.L_x_27699:
[----:B------:R-:W-:Y:S05]  /*159f0*/  BSYNC.RECONVERGENT B0 ;  /* 0x0000000000007941 */ /* 0x000fea0003800200 */
.L_x_27697:
        /* <DEDUP_REMOVED lines=37> */
.L_x_27701:
        /* <DEDUP_REMOVED lines=18> */
.L_x_27702:
[----:B------:R-:W-:Y:S05]  /*15d70*/  BSYNC.RECONVERGENT B0 ;  /* 0x0000000000007941 */ /* 0x000fea0003800200 */
.L_x_27700:
        /* <DEDUP_REMOVED lines=37> */
.L_x_27704:
        /* <DEDUP_REMOVED lines=18> */
.L_x_27705:
[----:B------:R-:W-:Y:S05]  /*160f0*/  BSYNC.RECONVERGENT B0 ;  /* 0x0000000000007941 */ /* 0x000fea0003800200 */
.L_x_27703:
        /* <DEDUP_REMOVED lines=37> */
.L_x_27707:
        /* <DEDUP_REMOVED lines=18> */
.L_x_27708:
[----:B------:R-:W-:Y:S05]  /*16470*/  BSYNC.RECONVERGENT B0 ;  /* 0x0000000000007941 */ /* 0x000fea0003800200 */
.L_x_27706:
        /* <DEDUP_REMOVED lines=37> */
.L_x_27710:
        /* <DEDUP_REMOVED lines=18> */
.L_x_27711:
[----:B------:R-:W-:Y:S05]  /*167f0*/  BSYNC.RECONVERGENT B0 ;  /* 0x0000000000007941 */ /* 0x000fea0003800200 */
.L_x_27709:
        /* <DEDUP_REMOVED lines=37> */
.L_x_27713:
        /* <DEDUP_REMOVED lines=18> */
.L_x_27714:
[----:B------:R-:W-:Y:S05]  /*16b70*/  BSYNC.RECONVERGENT B0 ;  /* 0x0000000000007941 */ /* 0x000fea0003800200 */
.L_x_27712:
        /* <DEDUP_REMOVED lines=36> */
.L_x_27716:
        /* <DEDUP_REMOVED lines=16> */
.L_x_27717:
[----:B------:R-:W-:Y:S05]  /*16ec0*/  BSYNC.RECONVERGENT B0 ;  /* 0x0000000000007941 */ /* 0x000fea0003800200 */
.L_x_27715:
        /* <DEDUP_REMOVED lines=32> */
.L_x_27719:
[----:B------:R-:W-:Y:S01]  /*170d0*/  IMAD.MOV.U32 R8, RZ, RZ, R6 ;  /* 0x000000ffff087224 */ /* 0x000fe200078e0006 */
[----:B------:R-:W-:Y:S02]  /*170e0*/  MOV R10, R7 ;  /* 0x00000007000a7202 */ /* 0x000fe40000000f00 */
[----:B------:R-:W-:-:S07]  /*170f0*/  MOV R9, 0x17110 ;  /* 0x0001711000097802 */ /* 0x000fce0000000f00 */
[----:B------:R-:W-:Y:S05]  /*17100*/  CALL.REL.NOINC `($__internal_41_$__cuda_sm20_rem_u64) ;  /* 0x0000026c00c47944 */ /* 0x000fea0003c00000 */
[----:B------:R-:W-:-:S07]  /*17110*/  IMAD.MOV.U32 R2, RZ, RZ, R0 ;  /* 0x000000ffff027224 */ /* 0x000fce00078e0000 */
.L_x_27720:
[----:B------:R-:W-:Y:S05]  /*17120*/  BSYNC.RECONVERGENT B0 ;  /* 0x0000000000007941 */ /* 0x000fea0003800200 */
.L_x_27718:
[----:B------:R-:W0:Y:S02]  /*17130*/  LDCU.64 UR4, c[0x0][0x730] ;  /* 0x0000e600ff0477ac */ /* 0x000e240008000a00 */
[----:B0-----:R-:W-:Y:S02]  /*17140*/  IMAD R3, R3, UR4, RZ ;  /* 0x0000000403037c24 */ /* 0x001fe4000f8e02ff */
[----:B------:R-:W-:-:S04]  /*17150*/  IMAD.WIDE.U32 R16, R2, UR4, R16 ;  /* 0x0000000402107c25 */ /* 0x000fc8000f8e0010 */
[----:B------:R-:W-:-:S05]  /*17160*/  IMAD R3, R2, UR5, R3 ;  /* 0x0000000502037c24 */ /* 0x000fca000f8e0203 */
[----:B------:R-:W-:-:S07]  /*17170*/  IADD3 R17, PT, PT, R17, R3, RZ ;  /* 0x0000000311117210 */ /* 0x000fce0007ffe0ff */
.L_x_27648:
[----:B------:R-:W0:Y:S01]  /*17180*/  LDC.64 R4, c[0x0][0x580] ;  /* 0x00016000ff047b82 */ /* 0x000e220000000a00 */
[----:B------:R-:W1:Y:S01]  /*17190*/  LDCU.64 UR4, c[0x0][0x738] ;  /* 0x0000e700ff0477ac */ /* 0x000e620008000a00 */
[----:B0-----:R-:W2:Y:S01]  /*171a0*/  LDG.E.128 R4, desc[UR36][R4.64] ;  /* 0x0000002404047981 */ /* 0x001ea2000c1e1d00 */
[----:B-1----:R-:W-:-:S04]  /*171b0*/  LEA R2, P0, R16, UR4, 0x4 ;  /* 0x0000000410027c11 */ /* 0x002fc8000f8020ff */
[----:B------:R-:W-:-:S05]  /*171c0*/  LEA.HI.X R3, R16, UR5, R17, 0x4, P0 ;  /* 0x0000000510037c11 */ /* 0x000fca00080f2411 */
[----:B--2---:R-:W-:Y:S01]  /*171d0*/  STG.E.128 desc[UR36][R2.64], R4 ;  /* 0x0000000402007986 */ /* 0x004fe2000c101d24 */
[----:B------:R-:W-:Y:S05]  /*171e0*/  EXIT ;  /* 0x000000000000794d */ /* 0x000fea0003800000 */
.L_x_27399:
        /* <DEDUP_REMOVED lines=31> */
.L_x_27723:
[----:B------:R-:W0:Y:S01]  /*173e0*/  LDC.64 R4, c[0x0][0x580] ;  /* 0x00016000ff047b82 */ /* 0x000e220000000a00 */
[----:B------:R-:W1:Y:S07]  /*173f0*/  LDCU.64 UR4, c[0x0][0x590] ;  /* 0x0000b200ff0477ac */ /* 0x000e6e0008000a00 */
[----:B------:R-:W2:Y:S01]  /*17400*/  LDC.64 R10, c[0x0][0x738] ;  /* 0x0001ce00ff0a7b82 */ /* 0x000ea20000000a00 */
[----:B0-----:R-:W3:Y:S01]  /*17410*/  LDG.E.128 R4, desc[UR36][R4.64] ;  /* 0x0000002404047981 */ /* 0x001ee2000c1e1d00 */
        /* <DEDUP_REMOVED lines=9> */
[----:B---3--:R0:W-:Y:S04]  /*174b0*/  STG.E.128 desc[UR36][R2.64], R4 ;  /* 0x0000000402007986 */ /* 0x0081e8000c101d24 */
.L_x_27722:
[----:B------:R-:W-:Y:S05]  /*174c0*/  BSYNC.RECONVERGENT B6 ;  /* 0x0000000000067941 */ /* 0x000fea0003800200 */
.L_x_27721:
        /* <DEDUP_REMOVED lines=31> */
.L_x_27726:
[----:B0-----:R-:W0:Y:S01]  /*176c0*/  LDC.64 R4, c[0x0][0x580] ;  /* 0x00016000ff047b82 */ /* 0x001e220000000a00 */
[----:B------:R-:W1:Y:S07]  /*176d0*/  LDCU.64 UR4, c[0x0][0x590] ;  /* 0x0000b200ff0477ac */ /* 0x000e6e0008000a00 */
[----:B------:R-:W2:Y:S01]  /*176e0*/  LDC.64 R10, c[0x0][0x738] ;  /* 0x0001ce00ff0a7b82 */ /* 0x000ea20000000a00 */
[----:B0-----:R-:W3:Y:S01]  /*176f0*/  LDG.E.128 R4, desc[UR36][R4.64] ;  /* 0x0000002404047981 */ /* 0x001ee2000c1e1d00 */
        /* <DEDUP_REMOVED lines=9> */
[----:B---3--:R1:W-:Y:S04]  /*17790*/  STG.E.128 desc[UR36][R2.64], R4 ;  /* 0x0000000402007986 */ /* 0x0083e8000c101d24 */
.L_x_27725:
[----:B------:R-:W-:Y:S05]  /*177a0*/  BSYNC.RECONVERGENT B6 ;  /* 0x0000000000067941 */ /* 0x000fea0003800200 */
.L_x_27724:
        /* <DEDUP_REMOVED lines=31> */
.L_x_27729:
[----:B01----:R-:W0:Y:S01]  /*179a0*/  LDC.64 R4, c[0x0][0x580] ;  /* 0x00016000ff047b82 */ /* 0x003e220000000a00 */
        /* <DEDUP_REMOVED lines=13> */
.L_x_27728:
[----:B------:R-:W-:Y:S05]  /*17a80*/  BSYNC.RECONVERGENT B6 ;  /* 0x0000000000067941 */ /* 0x000fea0003800200 */
.L_x_27727:
        /* <DEDUP_REMOVED lines=30> */
.L_x_27730:
[----:B012---:R-:W0:Y:S01]  /*17c70*/  LDC.64 R4, c[0x0][0x580] ;  /* 0x00016000ff047b82 */ /* 0x007e220000000a00 */
[----:B------:R-:W1:Y:S07]  /*17c80*/  LDCU.64 UR4, c[0x0][0x590] ;  /* 0x0000b200ff0477ac */ /* 0x000e6e0008000a00 */
[----:B------:R-:W2:Y:S01]  /*17c90*/  LDC.64 R10, c[0x0][0x738] ;  /* 0x0001ce00ff0a7b82 */ /* 0x000ea20000000a00 */
[----:B0-----:R-:W3:Y:S01]  /*17ca0*/  LDG.E.128 R4, desc[UR36][R4.64] ;  /* 0x0000002404047981 */ /* 0x001ee2000c1e1d00 */
        /* <DEDUP_REMOVED lines=8> */
[----:B---3--:R-:W-:Y:S01]  /*17d30*/  STG.E.128 desc[UR36][R2.64], R4 ;  /* 0x0000000402007986 */ /* 0x008fe2000c101d24 */
[----:B------:R-:W-:Y:S05]  /*17d40*/  EXIT ;  /* 0x000000000000794d */ /* 0x000fea0003800000 */
.L_x_27398:
        /* <DEDUP_REMOVED lines=311> */
.L_x_27735:
        /* <DEDUP_REMOVED lines=29> */
.L_x_27737:
[----:B------:R-:W-:Y:S05]  /*19290*/  BSYNC.RECONVERGENT B7 ;  /* 0x0000000000077941 */ /* 0x000fea0003800200 */
.L_x_27736:
[----:B------:R-:W0:Y:S02]  /*192a0*/  LDCU.64 UR4, c[0x0][0x580] ;  /* 0x0000b000ff0477ac */ /* 0x000e240008000a00 */
[----:B0-----:R-:W-:-:S05]  /*192b0*/  IADD3 R4, P0, PT, R19, UR4, RZ ;  /* 0x0000000413047c10 */ /* 0x001fca000ff1e0ff */
[----:B------:R-:W-:-:S06]  /*192c0*/  IMAD.X R5, RZ, RZ, UR5, P0 ;  /* 0x00000005ff057e24 */ /* 0x000fcc00080e06ff */
[----:B------:R-:W2:Y:S01]  /*192d0*/  LDG.E.128 R4, desc[UR36][R4.64] ;  /* 0x0000002404047981 */ /* 0x000ea2000c1e1d00 */
[----:B------:R-:W2:Y:S01]  /*192e0*/  LDC.64 R2, c[0x0][0x738] ;  /* 0x0001ce00ff027b82 */ /* 0x000ea20000000a00 */
[----:B------:R-:W-:Y:S02]  /*192f0*/  IADD3 R16, PT, PT, R16, 0x80, RZ ;  /* 0x0000008010107810 */ /* 0x000fe40007ffe0ff */
[----:B--2---:R0:W-:Y:S05]  /*19300*/  STG.E.128 desc[UR36][R2.64], R4 ;  /* 0x0000000402007986 */ /* 0x0041ea000c101d24 */
.L_x_27734:
[----:B------:R-:W-:Y:S05]  /*19310*/  BSYNC.RECONVERGENT B6 ;  /* 0x0000000000067941 */ /* 0x000fea0003800200 */
.L_x_27733:
        /* <DEDUP_REMOVED lines=303> */
.L_x_27740:
        /* <DEDUP_REMOVED lines=29> */
.L_x_27742:
[----:B------:R-:W-:Y:S05]  /*1a7e0*/  BSYNC.RECONVERGENT B7 ;  /* 0x0000000000077941 */ /* 0x000fea0003800200 */
.L_x_27741:
[----:B------:R-:W0:Y:S02]  /*1a7f0*/  LDCU.64 UR4, c[0x0][0x580] ;  /* 0x0000b000ff0477ac */ /* 0x000e240008000a00 */
[----:B0-----:R-:W-:-:S04]  /*1a800*/  IADD3 R4, P0, PT, R19, UR4, RZ ;  /* 0x0000000413047c10 */ /* 0x001fc8000ff1e0ff */
[----:B------:R-:W-:-:S06]  /*1a810*/  IADD3.X R5, PT, PT, RZ, UR5, RZ, P0, !PT ;  /* 0x00000005ff057c10 */ /* 0x000fcc00087fe4ff */
[----:B------:R-:W2:Y:S01]  /*1a820*/  LDG.E.128 R4, desc[UR36][R4.64] ;  /* 0x0000002404047981 */ /* 0x000ea2000c1e1d00 */
[----:B------:R-:W2:Y:S01]  /*1a830*/  LDC.64 R2, c[0x0][0x738] ;  /* 0x0001ce00ff027b82 */ /* 0x000ea20000000a00 */
[----:B------:R-:W-:Y:S02]  /*1a840*/  VIADD R16, R16, 0x80 ;  /* 0x0000008010107836 */ /* 0x000fe40000000000 */
[----:B--2---:R1:W-:Y:S05]  /*1a850*/  STG.E.128 desc[UR36][R2.64], R4 ;  /* 0x0000000402007986 */ /* 0x0043ea000c101d24 */
.L_x_27739:
[----:B------:R-:W-:Y:S05]  /*1a860*/  BSYNC.RECONVERGENT B6 ;  /* 0x0000000000067941 */ /* 0x000fea0003800200 */
.L_x_27738:
        /* <DEDUP_REMOVED lines=303> */
.L_x_27745:
        /* <DEDUP_REMOVED lines=29> */
.L_x_27747:
[----:B------:R-:W-:Y:S05]  /*1bd30*/  BSYNC.RECONVERGENT B7 ;  /* 0x0000000000077941 */ /* 0x000fea0003800200 */
.L_x_27746:
[----:B------:R-:W0:Y:S02]  /*1bd40*/  LDCU.64 UR4, c[0x0][0x580] ;  /* 0x0000b000ff0477ac */ /* 0x000e240008000a00 */
[----:B0-----:R-:W-:-:S05]  /*1bd50*/  IADD3 R4, P0, PT, R19, UR4, RZ ;  /* 0x0000000413047c10 */ /* 0x001fca000ff1e0ff */
[----:B------:R-:W-:-:S06]  /*1bd60*/  IMAD.X R5, RZ, RZ, UR5, P0 ;  /* 0x00000005ff057e24 */ /* 0x000fcc00080e06ff */
[----:B------:R-:W2:Y:S01]  /*1bd70*/  LDG.E.128 R4, desc[UR36][R4.64] ;  /* 0x0000002404047981 */ /* 0x000ea2000c1e1d00 */
[----:B------:R-:W2:Y:S01]  /*1bd80*/  LDC.64 R2, c[0x0][0x738] ;  /* 0x0001ce00ff027b82 */ /* 0x000ea20000000a00 */
[----:B------:R-:W-:Y:S02]  /*1bd90*/  IADD3 R16, PT, PT, R16, 0x80, RZ ;  /* 0x0000008010107810 */ /* 0x000fe40007ffe0ff */
[----:B--2---:R2:W-:Y:S05]  /*1bda0*/  STG.E.128 desc[UR36][R2.64], R4 ;  /* 0x0000000402007986 */ /* 0x0045ea000c101d24 */
.L_x_27744:
[----:B------:R-:W-:Y:S05]  /*1bdb0*/  BSYNC.RECONVERGENT B6 ;  /* 0x0000000000067941 */ /* 0x000fea0003800200 */
.L_x_27743:
        /* <DEDUP_REMOVED lines=302> */
.L_x_27748:
        /* <DEDUP_REMOVED lines=31> */
.L_x_27750:
[----:B------:R-:W-:Y:S05]  /*1d290*/  BSYNC.RECONVERGENT B6 ;  /* 0x0000000000067941 */ /* 0x000fea0003800200 */
.L_x_27749:
[----:B------:R-:W2:Y:S01]  /*1d2a0*/  LDG.E.128 R4, desc[UR36][R16.64] ;  /* 0x0000002410047981 */ /* 0x000ea2000c1e1d00 */
[----:B------:R-:W2:Y:S03]  /*1d2b0*/  LDC.64 R2, c[0x0][0x738] ;  /* 0x0001ce00ff027b82 */ /* 0x000ea60000000a00 */
[----:B--2---:R-:W-:Y:S01]  /*1d2c0*/  STG.E.128 desc[UR36][R2.64], R4 ;  /* 0x0000000402007986 */ /* 0x004fe2000c101d24 */
[----:B------:R-:W-:Y:S05]  /*1d2d0*/  EXIT ;  /* 0x000000000000794d */ /* 0x000fea0003800000 */
.L_x_27732:
        /* <DEDUP_REMOVED lines=309> */
.L_x_27753:
        /* <DEDUP_REMOVED lines=29> */
.L_x_27755:
[----:B------:R-:W-:Y:S05]  /*1e800*/  BSYNC.RECONVERGENT B7 ;  /* 0x0000000000077941 */ /* 0x000fea0003800200 */
.L_x_27754:
        /* <DEDUP_REMOVED lines=36> */
.L_x_27757:
        /* <DEDUP_REMOVED lines=17> */
.L_x_27758:
[----:B------:R-:W-:Y:S05]  /*1eb60*/  BSYNC.RECONVERGENT B0 ;  /* 0x0000000000007941 */ /* 0x000fea0003800200 */
.L_x_27756:
        /* <DEDUP_REMOVED lines=37> */
.L_x_27761:
        /* <DEDUP_REMOVED lines=18> */
.L_x_27762:
[----:B------:R-:W-:Y:S05]  /*1eee0*/  BSYNC.RECONVERGENT B0 ;  /* 0x0000000000007941 */ /* 0x000fea0003800200 */
.L_x_27760:
        /* <DEDUP_REMOVED lines=37> */
.L_x_27764:
        /* <DEDUP_REMOVED lines=18> */
.L_x_27765:
[----:B------:R-:W-:Y:S05]  /*1f260*/  BSYNC.RECONVERGENT B0 ;  /* 0x0000000000007941 */ /* 0x000fea0003800200 */
.L_x_27763:
        /* <DEDUP_REMOVED lines=37> */
.L_x_27767:
        /* <DEDUP_REMOVED lines=18> */
.L_x_27768:
[----:B------:R-:W-:Y:S05]  /*1f5e0*/  BSYNC.RECONVERGENT B0 ;  /* 0x0000000000007941 */ /* 0x000fea0003800200 */
.L_x_27766:
        /* <DEDUP_REMOVED lines=37> */
.L_x_27770:
[----:B------:R-:W0:Y:S01]  /*1f840*/  LDCU.64 UR4, c[0x0][0x5c8] ;  /* 0x0000b900ff0477ac */ /* 0x000e220008000a00 */
[----:B------:R-:W-:Y:S02]  /*1f850*/  MOV R10, R12 ;  /* 0x0000000c000a7202 */ /* 0x000fe40000000f00 */
        /* <DEDUP_REMOVED lines=16> */
.L_x_27771:
[----:B------:R-:W-:Y:S05]  /*1f960*/  BSYNC.RECONVERGENT B0 ;  /* 0x0000000000007941 */ /* 0x000fea0003800200 */
.L_x_27769:
        /* <DEDUP_REMOVED lines=37> */
.L_x_27773:
[----:B------:R-:W0:Y:S01]  /*1fbc0*/  LDCU.64 UR4, c[0x0][0x5d0] ;  /* 0x0000ba00ff0477ac */ /* 0x000e220008000a00 */
[----:B------:R-:W-:Y:S02]  /*1fbd0*/  MOV R10, R12 ;  /* 0x0000000c000a7202 */ /* 0x000fe40000000f00 */
[----:B------:R-:W-:Y:S02]  /*1fbe0*/  MOV R9, R13 ;  /* 0x0000000d00097202 */ /* 0x000fe40000000f00 */
[----:B------:R-:W-:Y:S01]  /*1fbf0*/  MOV R0, 0x1fc30 ;  /* 0x0001fc3000007802 */ /* 0x000fe20000000f00 */
[----:B0-----:R-:W-:Y:S01]  /*1fc00*/  IMAD.U32 R4, RZ, RZ, UR4 ;  /* 0x00000004ff047e24 */ /* 0x001fe2000f8e00ff */
[----:B------:R-:W-:-:S07]  /*1fc10*/  MOV R3, UR5 ;  /* 0x0000000500037c02 */ /* 0x000fce0008000f00 */
[----:B------:R-:W-:Y:S05]  /*1fc20*/  CALL.REL.NOINC `($__internal_40_$__cuda_sm20_div_u64) ;  /* 0x000001dc00dc7944 */ /* 0x000fea0003c00000 */
        /* <DEDUP_REMOVED lines=11> */
.L_x_27774:
[----:B------:R-:W-:Y:S05]  /*1fce0*/  BSYNC.RECONVERGENT B0 ;  /* 0x0000000000007941 */ /* 0x000fea0003800200 */
.L_x_27772:
        /* <DEDUP_REMOVED lines=37> */
.L_x_27776:
[----:B------:R-:W0:Y:S01]  /*1ff40*/  LDCU.64 UR4, c[0x0][0x5d8] ;  /* 0x0000bb00ff0477ac */ /* 0x000e220008000a00 */
[----:B------:R-:W-:Y:S01]  /*1ff50*/  IMAD.MOV.U32 R10, RZ, RZ, R12 ;  /* 0x000000ffff0a7224 */ /* 0x000fe200078e000c */
[----:B------:R-:W-:Y:S01]  /*1ff60*/  MOV R0, 0x1ffb0 ;  /* 0x0001ffb000007802 */ /* 0x000fe20000000f00 */
[----:B------:R-:W-:Y:S01]  /*1ff70*/  IMAD.MOV.U32 R9, RZ, RZ, R13 ;  /* 0x000000ffff097224 */ /* 0x000fe200078e000d */
[----:B0-----:R-:W-:Y:S02]  /*1ff80*/  MOV R4, UR4 ;  /* 0x0000000400047c02 */ /* 0x001fe40008000f00 */
[----:B------:R-:W-:-:S07]  /*1ff90*/  MOV R3, UR5 ;  /* 0x0000000500037c02 */ /* 0x000fce0008000f00 */
[----:B------:R-:W-:Y:S05]  /*1ffa0*/  CALL.REL.NOINC `($__internal_40_$__cuda_sm20_div_u64) ;  /* 0x000001d800fc7944 */ /* 0x000fea0003c00000 */
        /* <DEDUP_REMOVED lines=11> */
.L_x_27777:
[----:B------:R-:W-:Y:S05]  /*20060*/  BSYNC.RECONVERGENT B0 ;  /* 0x0000000000007941 */ /* 0x000fea0003800200 */
.L_x_27775:
        /* <DEDUP_REMOVED lines=37> */
.L_x_27779:
        /* <DEDUP_REMOVED lines=18> */
.L_x_27780:
[----:B------:R-:W-:Y:S05]  /*203e0*/  BSYNC.RECONVERGENT B0 ;  /* 0x0000000000007941 */ /* 0x000fea0003800200 */
.L_x_27778:
        /* <DEDUP_REMOVED lines=37> */
.L_x_27782:
        /* <DEDUP_REMOVED lines=18> */
.L_x_27783:
[----:B------:R-:W-:Y:S05]  /*20760*/  BSYNC.RECONVERGENT B0 ;  /* 0x0000000000007941 */ /* 0x000fea0003800200 */
.L_x_27781:
        /* <DEDUP_REMOVED lines=37> */
.L_x_27785:
        /* <DEDUP_REMOVED lines=18> */
.L_x_27786:
[----:B------:R-:W-:Y:S05]  /*20ae0*/  BSYNC.RECONVERGENT B0 ;  /* 0x0000000000007941 */ /* 0x000fea0003800200 */
.L_x_27784:
        /* <DEDUP_REMOVED lines=37> */
.L_x_27788:
        /* <DEDUP_REMOVED lines=18> */
.L_x_27789:
[----:B------:R-:W-:Y:S05]  /*20e60*/  BSYNC.RECONVERGENT B0 ;  /* 0x0000000000007941 */ /* 0x000fea0003800200 */
.L_x_27787:
        /* <DEDUP_REMOVED lines=37> */
.L_x_27791:
        /* <DEDUP_REMOVED lines=18> */
.L_x_27792:
[----:B------:R-:W-:Y:S05]  /*211e0*/  BSYNC.RECONVERGENT B0 ;  /* 0x0000000000007941 */ /* 0x000fea0003800200 */
.L_x_27790:
        /* <DEDUP_REMOVED lines=37> */
.L_x_27794:
        /* <DEDUP_REMOVED lines=18> */
.L_x_27795:
[----:B------:R-:W-:Y:S05]  /*21560*/  BSYNC.RECONVERGENT B0 ;  /* 0x0000000000007941 */ /* 0x000fea0003800200 */
.L_x_27793:
        /* <DEDUP_REMOVED lines=37> */
.L_x_27797:
        /* <DEDUP_REMOVED lines=18> */
.L_x_27798:
[----:B------:R-:W-:Y:S05]  /*218e0*/  BSYNC.RECONVERGENT B0 ;  /* 0x0000000000007941 */ /* 0x000fea0003800200 */
.L_x_27796:
        /* <DEDUP_REMOVED lines=37> */
.L_x_27800:
        /* <DEDUP_REMOVED lines=18> */
.L_x_27801:
[----:B------:R-:W-:Y:S05]  /*21c60*/  BSYNC.RECONVERGENT B0 ;  /* 0x0000000000007941 */ /* 0x000fea0003800200 */
.L_x_27799:
        /* <DEDUP_REMOVED lines=37> */
.L_x_27803:
        /* <DEDUP_REMOVED lines=18> */
.L_x_27804:
[----:B------:R-:W-:Y:S05]  /*21fe0*/  BSYNC.RECONVERGENT B0 ;  /* 0x0000000000007941 */ /* 0x000fea0003800200 */
.L_x_27802:
        /* <DEDUP_REMOVED lines=37> */
.L_x_27806:
        /* <DEDUP_REMOVED lines=18> */
.L_x_27807:
[----:B------:R-:W-:Y:S05]  /*22360*/  BSYNC.RECONVERGENT B0 ;  /* 0x0000000000007941 */ /* 0x000fea0003800200 */
.L_x_27805:
        /* <DEDUP_REMOVED lines=37> */
.L_x_27809:
        /* <DEDUP_REMOVED lines=18> */
.L_x_27810:
[----:B------:R-:W-:Y:S05]  /*226e0*/  BSYNC.RECONVERGENT B0 ;  /* 0x0000000000007941 */ /* 0x000fea0003800200 */
.L_x_27808:
        /* <DEDUP_REMOVED lines=37> */
.L_x_27812:
        /* <DEDUP_REMOVED lines=18> */
.L_x_27813:
[----:B------:R-:W-:Y:S05]  /*22a60*/  BSYNC.RECONVERGENT B0 ;  /* 0x0000000000007941 */ /* 0x000fea0003800200 */
.L_x_27811:
        /* <DEDUP_REMOVED lines=37> */
.L_x_27815:
        /* <DEDUP_REMOVED lines=18> */
.L_x_27816:
[----:B------:R-:W-:Y:S05]  /*22de0*/  BSYNC.RECONVERGENT B0 ;  /* 0x0000000000007941 */ /* 0x000fea0003800200 */
.L_x_27814:
        /* <DEDUP_REMOVED lines=37> */
.L_x_27818:
        /* <DEDUP_REMOVED lines=18> */
.L_x_27819:
[----:B------:R-:W-:Y:S05]  /*23160*/  BSYNC.RECONVERGENT B0 ;  /* 0x0000000000007941 */ /* 0x000fea0003800200 */
.L_x_27817:
        /* <DEDUP_REMOVED lines=37> */
.L_x_27821:
        /* <DEDUP_REMOVED lines=18> */
.L_x_27822:
[----:B------:R-:W-:Y:S05]  /*234e0*/  BSYNC.RECONVERGENT B0 ;  /* 0x0000000000007941 */ /* 0x000fea0003800200 */
.L_x_27820:
        /* <DEDUP_REMOVED lines=37> */
.L_x_27824:
        /* <DEDUP_REMOVED lines=18> */
.L_x_27825:
[----:B------:R-:W-:Y:S05]  /*23860*/  BSYNC.RECONVERGENT B0 ;  /* 0x0000000000007941 */ /* 0x000fea0003800200 */
.L_x_27823:
        /* <DEDUP_REMOVED lines=36> */
.L_x_27827:
        /* <DEDUP_REMOVED lines=16> */
.L_x_27828:
[----:B------:R-:W-:Y:S05]  /*23bb0*/  BSYNC.RECONVERGENT B0 ;  /* 0x0000000000007941 */ /* 0x000fea0003800200 */
.L_x_27826:
        /* <DEDUP_REMOVED lines=32> */
.L_x_27830:
[----:B------:R-:W-:Y:S01]  /*23dc0*/  MOV R8, R6 ;  /* 0x0000000600087202 */ /* 0x000fe20000000f00 */
[----:B------:R-:W-:Y:S01]  /*23dd0*/  IMAD.MOV.U32 R10, RZ, RZ, R7 ;  /* 0x000000ffff0a7224 */ /* 0x000fe200078e0007 */
[----:B------:R-:W-:-:S07]  /*23de0*/  MOV R9, 0x23e00 ;  /* 0x00023e0000097802 */ /* 0x000fce0000000f00 */
[----:B------:R-:W-:Y:S05]  /*23df0*/  CALL.REL.NOINC `($__internal_41_$__cuda_sm20_rem_u64) ;  /* 0x000001a000887944 */ /* 0x000fea0003c00000 */
[----:B------:R-:W-:Y:S02]  /*23e00*/  MOV R4, R0 ;  /* 0x0000000000047202 */ /* 0x000fe40000000f00 */
[----:B------:R-:W-:-:S07]  /*23e10*/  MOV R5, R3 ;  /* 0x0000000300057202 */ /* 0x000fce0000000f00 */
.L_x_27831:
[----:B------:R-:W-:Y:S05]  /*23e20*/  BSYNC.RECONVERGENT B0 ;  /* 0x0000000000007941 */ /* 0x000fea0003800200 */
.L_x_27829:
[----:B------:R-:W0:Y:S02]  /*23e30*/  LDCU.64 UR4, c[0x0][0x730] ;  /* 0x0000e600ff0477ac */ /* 0x000e240008000a00 */
[----:B0-----:R-:W-:Y:S02]  /*23e40*/  IMAD R3, R5, UR4, RZ ;  /* 0x0000000405037c24 */ /* 0x001fe4000f8e02ff */
[----:B------:R-:W-:-:S04]  /*23e50*/  IMAD.WIDE.U32 R20, R4, UR4, R20 ;  /* 0x0000000404147c25 */ /* 0x000fc8000f8e0014 */
[----:B------:R-:W-:-:S04]  /*23e60*/  IMAD R3, R4, UR5, R3 ;  /* 0x0000000504037c24 */ /* 0x000fc8000f8e0203 */
[----:B------:R-:W-:-:S07]  /*23e70*/  IMAD.IADD R21, R21, 0x1, R3 ;  /* 0x0000000115157824 */ /* 0x000fce00078e0203 */
.L_x_27759:
[----:B------:R-:W0:Y:S02]  /*23e80*/  LDCU.64 UR4, c[0x0][0x580] ;  /* 0x0000b000ff0477ac */ /* 0x000e240008000a00 */
[----:B0-----:R-:W-:-:S04]  /*23e90*/  IADD3 R4, P0, PT, R17, UR4, RZ ;  /* 0x0000000411047c10 */ /* 0x001fc8000ff1e0ff */
[----:B------:R-:W-:Y:S01]  /*23ea0*/  IADD3.X R5, PT, PT, RZ, UR5, RZ, P0, !PT ;  /* 0x00000005ff057c10 */ /* 0x000fe200087fe4ff */
[----:B------:R-:W0:Y:S05]  /*23eb0*/  LDCU.64 UR4, c[0x0][0x738] ;  /* 0x0000e700ff0477ac */ /* 0x000e2a0008000a00 */
[----:B------:R-:W2:Y:S01]  /*23ec0*/  LDG.E.128 R4, desc[UR36][R4.64] ;  /* 0x0000002404047981 */ /* 0x000ea2000c1e1d00 */
[----:B------:R-:W-:Y:S02]  /*23ed0*/  IADD3 R16, PT, PT, R16, 0x80, RZ ;  /* 0x0000008010107810 */ /* 0x000fe40007ffe0ff */
[----:B0-----:R-:W-:-:S04]  /*23ee0*/  LEA R8, P0, R20, UR4, 0x4 ;  /* 0x0000000414087c11 */ /* 0x001fc8000f8020ff */
[----:B------:R-:W-:-:S05]  /*23ef0*/  LEA.HI.X R9, R20, UR5, R21, 0x4, P0 ;  /* 0x0000000514097c11 */ /* 0x000fca00080f2415 */
[----:B--2---:R0:W-:Y:S04]  /*23f00*/  STG.E.128 desc[UR36][R8.64], R4 ;  /* 0x0000000408007986 */ /* 0x0041e8000c101d24 */
.L_x_27752:
[----:B------:R-:W-:Y:S05]  /*23f10*/  BSYNC.RECONVERGENT B6 ;  /* 0x0000000000067941 */ /* 0x000fea0003800200 */
.L_x_27751:
        /* <DEDUP_REMOVED lines=303> */
.L_x_27834:
        /* <DEDUP_REMOVED lines=29> */
.L_x_27836:
[----:B------:R-:W-:Y:S05]  /*253e0*/  BSYNC.RECONVERGENT B7 ;  /* 0x0000000000077941 */ /* 0x000fea0003800200 */
.L_x_27835:
        /* <DEDUP_REMOVED lines=36> */
.L_x_27838:
        /* <DEDUP_REMOVED lines=17> */
.L_x_27839:
[----:B------:R-:W-:Y:S05]  /*25740*/  BSYNC.RECONVERGENT B0 ;  /* 0x0000000000007941 */ /* 0x000fea0003800200 */
.L_x_27837:
        /* <DEDUP_REMOVED lines=37> */
.L_x_27842:
        /* <DEDUP_REMOVED lines=18> */
.L_x_27843:
[----:B------:R-:W-:Y:S05]  /*25ac0*/  BSYNC.RECONVERGENT B0 ;  /* 0x0000000000007941 */ /* 0x000fea0003800200 */
.L_x_27841:
        /* <DEDUP_REMOVED lines=37> */
.L_x_27845:
        /* <DEDUP_REMOVED lines=18> */
.L_x_27846:
[----:B------:R-:W-:Y:S05]  /*25e40*/  BSYNC.RECONVERGENT B0 ;  /* 0x0000000000007941 */ /* 0x000fea0003800200 */
.L_x_27844:
        /* <DEDUP_REMOVED lines=37> */
.L_x_27848:
        /* <DEDUP_REMOVED lines=18> */
.L_x_27849:
[----:B------:R-:W-:Y:S05]  /*261c0*/  BSYNC.RECONVERGENT B0 ;  /* 0x0000000000007941 */ /* 0x000fea0003800200 */
.L_x_27847:
        /* <DEDUP_REMOVED lines=37> */
.L_x_27851:
        /* <DEDUP_REMOVED lines=18> */
.L_x_27852:
[----:B------:R-:W-:Y:S05]  /*26540*/  BSYNC.RECONVERGENT B0 ;  /* 0x0000000000007941 */ /* 0x000fea0003800200 */
.L_x_27850:
        /* <DEDUP_REMOVED lines=37> */
.L_x_27854:
        /* <DEDUP_REMOVED lines=18> */
.L_x_27855:
[----:B------:R-:W-:Y:S05]  /*268c0*/  BSYNC.RECONVERGENT B0 ;  /* 0x0000000000007941 */ /* 0x000fea0003800200 */
.L_x_27853:
        /* <DEDUP_REMOVED lines=37> */
.L_x_27857:
        /* <DEDUP_REMOVED lines=18> */
.L_x_27858:
[----:B------:R-:W-:Y:S05]  /*26c40*/  BSYNC.RECONVERGENT B0 ;  /* 0x0000000000007941 */ /* 0x000fea0003800200 */
.L_x_27856:
        /* <DEDUP_REMOVED lines=37> */
.L_x_27860:
        /* <DEDUP_REMOVED lines=18> */
.L_x_27861:
[----:B------:R-:W-:Y:S05]  /*26fc0*/  BSYNC.RECONVERGENT B0 ;  /* 0x0000000000007941 */ /* 0x000fea0003800200 */
.L_x_27859:
        /* <DEDUP_REMOVED lines=37> */
.L_x_27863:
        /* <DEDUP_REMOVED lines=18> */
.L_x_27864:
[----:B------:R-:W-:Y:S05]  /*27340*/  BSYNC.RECONVERGENT B0 ;  /* 0x0000000000007941 */ /* 0x000fea0003800200 */
.L_x_27862:
        /* <DEDUP_REMOVED lines=37> */
.L_x_27866:
        /* <DEDUP_REMOVED lines=18> */
.L_x_27867:
[----:B------:R-:W-:Y:S05]  /*276c0*/  BSYNC.RECONVERGENT B0 ;  /* 0x0000000000007941 */ /* 0x000fea0003800200 */
.L_x_27865:
        /* <DEDUP_REMOVED lines=37> */
.L_x_27869:
        /* <DEDUP_REMOVED lines=18> */
.L_x_27870:
[----:B------:R-:W-:Y:S05]  /*27a40*/  BSYNC.RECONVERGENT B0 ;  /* 0x0000000000007941 */ /* 0x000fea0003800200 */
.L_x_27868:
        /* <DEDUP_REMOVED lines=37> */
.L_x_27872:
        /* <DEDUP_REMOVED lines=18> */
.L_x_27873:
[----:B------:R-:W-:Y:S05]  /*27dc0*/  BSYNC.RECONVERGENT B0 ;  /* 0x0000000000007941 */ /* 0x000fea0003800200 */
.L_x_27871:
        /* <DEDUP_REMOVED lines=37> */
.L_x_27875:
        /* <DEDUP_REMOVED lines=18> */
.L_x_27876:
[----:B------:R-:W-:Y:S05]  /*28140*/  BSYNC.RECONVERGENT B0 ;  /* 0x0000000000007941 */ /* 0x000fea0003800200 */
.L_x_27874:
        /* <DEDUP_REMOVED lines=37> */
.L_x_27878:
        /* <DEDUP_REMOVED lines=18> */
.L_x_27879:
[----:B------:R-:W-:Y:S05]  /*284c0*/  BSYNC.RECONVERGENT B0 ;  /* 0x0000000000007941 */ /* 0x000fea0003800200 */
.L_x_27877:
        /* <DEDUP_REMOVED lines=37> */
.L_x_27881:
        /* <DEDUP_REMOVED lines=18> */
.L_x_27882:
[----:B------:R-:W-:Y:S05]  /*28840*/  BSYNC.RECONVERGENT B0 ;  /* 0x0000000000007941 */ /* 0x000fea0003800200 */
.L_x_27880:
        /* <DEDUP_REMOVED lines=37> */
.L_x_27884:
        /* <DEDUP_REMOVED lines=18> */
.L_x_27885:
[----:B------:R-:W-:Y:S05]  /*28bc0*/  BSYNC.RECONVERGENT B0 ;  /* 0x0000000000007941 */ /* 0x000fea0003800200 */
.L_x_27883:
        /* <DEDUP_REMOVED lines=37> */
.L_x_27887:
        /* <DEDUP_REMOVED lines=18> */
.L_x_27888:
[----:B------:R-:W-:Y:S05]  /*28f40*/  BSYNC.RECONVERGENT B0 ;  /* 0x0000000000007941 */ /* 0x000fea0003800200 */
.L_x_27886:
        /* <DEDUP_REMOVED lines=37> */
.L_x_27890:
        /* <DEDUP_REMOVED lines=18> */
.L_x_27891:
[----:B------:R-:W-:Y:S05]  /*292c0*/  BSYNC.RECONVERGENT B0 ;  /* 0x0000000000007941 */ /* 0x000fea0003800200 */
.L_x_27889:
        /* <DEDUP_REMOVED lines=37> */
.L_x_27893:
        /* <DEDUP_REMOVED lines=18> */
.L_x_27894:
[----:B------:R-:W-:Y:S05]  /*29640*/  BSYNC.RECONVERGENT B0 ;  /* 0x0000000000007941 */ /* 0x000fea0003800200 */
.L_x_27892:
        /* <DEDUP_REMOVED lines=37> */
.L_x_27896:
        /* <DEDUP_REMOVED lines=18> */
.L_x_27897:
[----:B------:R-:W-:Y:S05]  /*299c0*/  BSYNC.RECONVERGENT B0 ;  /* 0x0000000000007941 */ /* 0x000fea0003800200 */
.L_x_27895:
        /* <DEDUP_REMOVED lines=37> */
.L_x_27899:
        /* <DEDUP_REMOVED lines=18> */
.L_x_27900:
[----:B------:R-:W-:Y:S05]  /*29d40*/  BSYNC.RECONVERGENT B0 ;  /* 0x0000000000007941 */ /* 0x000fea0003800200 */
.L_x_27898:
        /* <DEDUP_REMOVED lines=37> */
.L_x_27902:
        /* <DEDUP_REMOVED lines=18> */
.L_x_27903:
[----:B------:R-:W-:Y:S05]  /*2a0c0*/  BSYNC.RECONVERGENT B0 ;  /* 0x0000000000007941 */ /* 0x000fea0003800200 */
.L_x_27901:
        /* <DEDUP_REMOVED lines=37> */
.L_x_27905:
        /* <DEDUP_REMOVED lines=18> */
.L_x_27906:
[----:B------:R-:W-:Y:S05]  /*2a440*/  BSYNC.RECONVERGENT B0 ;  /* 0x0000000000007941 */ /* 0x000fea0003800200 */
.L_x_27904:
        /* <DEDUP_REMOVED lines=36> */
.L_x_27908:
        /* <DEDUP_REMOVED lines=16> */
.L_x_27909:
[----:B------:R-:W-:Y:S05]  /*2a790*/  BSYNC.RECONVERGENT B0 ;  /* 0x0000000000007941 */ /* 0x000fea0003800200 */
.L_x_27907:
        /* <DEDUP_REMOVED lines=32> */
.L_x_27911:
[----:B------:R-:W-:Y:S02]  /*2a9a0*/  MOV R8, R6 ;  /* 0x0000000600087202 */ /* 0x000fe40000000f00 */
[----:B------:R-:W-:Y:S02]  /*2a9b0*/  MOV R10, R7 ;  /* 0x00000007000a7202 */ /* 0x000fe40000000f00 */
[----:B------:R-:W-:-:S07]  /*2a9c0*/  MOV R9, 0x2a9e0 ;  /* 0x0002a9e000097802 */ /* 0x000fce0000000f00 */
[----:B------:R-:W-:Y:S05]  /*2a9d0*/  CALL.REL.NOINC `($__internal_41_$__cuda_sm20_rem_u64) ;  /* 0x0000013400907944 */ /* 0x000fea0003c00000 */
[----:B------:R-:W-:Y:S01]  /*2a9e0*/  IMAD.MOV.U32 R4, RZ, RZ, R0 ;  /* 0x000000ffff047224 */ /* 0x000fe200078e0000 */
[----:B------:R-:W-:-:S07]  /*2a9f0*/  MOV R5, R3 ;  /* 0x0000000300057202 */ /* 0x000fce0000000f00 */
.L_x_27912:
[----:B------:R-:W-:Y:S05]  /*2aa00*/  BSYNC.RECONVERGENT B0 ;  /* 0x0000000000007941 */ /* 0x000fea0003800200 */
.L_x_27910:
[----:B------:R-:W0:Y:S02]  /*2aa10*/  LDCU.64 UR4, c[0x0][0x730] ;  /* 0x0000e600ff0477ac */ /* 0x000e240008000a00 */
[----:B0-----:R-:W-:Y:S02]  /*2aa20*/  IMAD R3, R5, UR4, RZ ;  /* 0x0000000405037c24 */ /* 0x001fe4000f8e02ff */
[----:B------:R-:W-:-:S04]  /*2aa30*/  IMAD.WIDE.U32 R20, R4, UR4, R20 ;  /* 0x0000000404147c25 */ /* 0x000fc8000f8e0014 */
[----:B------:R-:W-:-:S05]  /*2aa40*/  IMAD R3, R4, UR5, R3 ;  /* 0x0000000504037c24 */ /* 0x000fca000f8e0203 */
[----:B------:R-:W-:-:S07]  /*2aa50*/  IADD3 R21, PT, PT, R21, R3, RZ ;  /* 0x0000000315157210 */ /* 0x000fce0007ffe0ff */
.L_x_27840:
[----:B------:R-:W0:Y:S02]  /*2aa60*/  LDCU.64 UR4, c[0x0][0x580] ;  /* 0x0000b000ff0477ac */ /* 0x000e240008000a00 */
[----:B0-----:R-:W-:-:S05]  /*2aa70*/  IADD3 R4, P0, PT, R17, UR4, RZ ;  /* 0x0000000411047c10 */ /* 0x001fca000ff1e0ff */
[----:B------:R-:W-:Y:S01]  /*2aa80*/  IMAD.X R5, RZ, RZ, UR5, P0 ;  /* 0x00000005ff057e24 */ /* 0x000fe200080e06ff */
[----:B------:R-:W0:Y:S05]  /*2aa90*/  LDCU.64 UR4, c[0x0][0x738] ;  /* 0x0000e700ff0477ac */ /* 0x000e2a0008000a00 */
[----:B------:R-:W2:Y:S01]  /*2aaa0*/  LDG.E.128 R4, desc[UR36][R4.64] ;  /* 0x0000002404047981 */ /* 0x000ea2000c1e1d00 */
[----:B------:R-:W-:Y:S02]  /*2aab0*/  IADD3 R16, PT, PT, R16, 0x80, RZ ;  /* 0x0000008010107810 */ /* 0x000fe40007ffe0ff */
[----:B0-----:R-:W-:-:S04]  /*2aac0*/  LEA R8, P0, R20, UR4, 0x4 ;  /* 0x0000000414087c11 */ /* 0x001fc8000f8020ff */
[----:B------:R-:W-:-:S05]  /*2aad0*/  LEA.HI.X R9, R20, UR5, R21, 0x4, P0 ;  /* 0x0000000514097c11 */ /* 0x000fca00080f2415 */
[----:B--2---:R1:W-:Y:S04]  /*2aae0*/  STG.E.128 desc[UR36][R8.64], R4 ;  /* 0x0000000408007986 */ /* 0x0043e8000c101d24 */
.L_x_27833:
[----:B------:R-:W-:Y:S05]  /*2aaf0*/  BSYNC.RECONVERGENT B6 ;  /* 0x0000000000067941 */ /* 0x000fea0003800200 */
.L_x_27832:
        /* <DEDUP_REMOVED lines=303> */
.L_x_27915:
        /* <DEDUP_REMOVED lines=29> */
.L_x_27917:
[----:B------:R-:W-:Y:S05]  /*2bfc0*/  BSYNC.RECONVERGENT B7 ;  /* 0x0000000000077941 */ /* 0x000fea0003800200 */
.L_x_27916:
        /* <DEDUP_REMOVED lines=36> */
.L_x_27919:
        /* <DEDUP_REMOVED lines=17> */
.L_x_27920:
[----:B------:R-:W-:Y:S05]  /*2c320*/  BSYNC.RECONVERGENT B0 ;  /* 0x0000000000007941 */ /* 0x000fea0003800200 */
.L_x_27918:
        /* <DEDUP_REMOVED lines=37> */
.L_x_27923:
        /* <DEDUP_REMOVED lines=18> */
.L_x_27924:
[----:B------:R-:W-:Y:S05]  /*2c6a0*/  BSYNC.RECONVERGENT B0 ;  /* 0x0000000000007941 */ /* 0x000fea0003800200 */
.L_x_27922:
        /* <DEDUP_REMOVED lines=37> */
.L_x_27926:
        /* <DEDUP_REMOVED lines=18> */
.L_x_27927:
[----:B------:R-:W-:Y:S05]  /*2ca20*/  BSYNC.RECONVERGENT B0 ;  /* 0x0000000000007941 */ /* 0x000fea0003800200 */
.L_x_27925:
        /* <DEDUP_REMOVED lines=37> */
.L_x_27929:
        /* <DEDUP_REMOVED lines=18> */
.L_x_27930:
[----:B------:R-:W-:Y:S05]  /*2cda0*/  BSYNC.RECONVERGENT B0 ;  /* 0x0000000000007941 */ /* 0x000fea0003800200 */
.L_x_27928:
        /* <DEDUP_REMOVED lines=37> */
.L_x_27932:
        /* <DEDUP_REMOVED lines=18> */
.L_x_27933:
[----:B------:R-:W-:Y:S05]  /*2d120*/  BSYNC.RECONVERGENT B0 ;  /* 0x0000000000007941 */ /* 0x000fea0003800200 */
.L_x_27931:
        /* <DEDUP_REMOVED lines=37> */
.L_x_27935:
        /* <DEDUP_REMOVED lines=18> */
.L_x_27936:
[----:B------:R-:W-:Y:S05]  /*2d4a0*/  BSYNC.RECONVERGENT B0 ;  /* 0x0000000000007941 */ /* 0x000fea0003800200 */
.L_x_27934:
        /* <DEDUP_REMOVED lines=37> */
.L_x_27938:
        /* <DEDUP_REMOVED lines=18> */
.L_x_27939:
[----:B------:R-:W-:Y:S05]  /*2d820*/  BSYNC.RECONVERGENT B0 ;  /* 0x0000000000007941 */ /* 0x000fea0003800200 */
.L_x_27937:
        /* <DEDUP_REMOVED lines=37> */
.L_x_27941:
        /* <DEDUP_REMOVED lines=18> */
.L_x_27942:
[----:B------:R-:W-:Y:S05]  /*2dba0*/  BSYNC.RECONVERGENT B0 ;  /* 0x0000000000007941 */ /* 0x000fea0003800200 */
.L_x_27940:
        /* <DEDUP_REMOVED lines=37> */
.L_x_27944:
        /* <DEDUP_REMOVED lines=18> */
.L_x_27945:
[----:B------:R-:W-:Y:S05]  /*2df20*/  BSYNC.RECONVERGENT B0 ;  /* 0x0000000000007941 */ /* 0x000fea0003800200 */
.L_x_27943:
        /* <DEDUP_REMOVED lines=37> */
.L_x_27947:
        /* <DEDUP_REMOVED lines=18> */
.L_x_27948:
[----:B------:R-:W-:Y:S05]  /*2e2a0*/  BSYNC.RECONVERGENT B0 ;  /* 0x0000000000007941 */ /* 0x000fea0003800200 */
.L_x_27946:
        /* <DEDUP_REMOVED lines=37> */
.L_x_27950:
        /* <DEDUP_REMOVED lines=18> */
.L_x_27951:
[----:B------:R-:W-:Y:S05]  /*2e620*/  BSYNC.RECONVERGENT B0 ;  /* 0x0000000000007941 */ /* 0x000fea0003800200 */
.L_x_27949:
        /* <DEDUP_REMOVED lines=37> */
.L_x_27953:
        /* <DEDUP_REMOVED lines=18> */
.L_x_27954:
[----:B------:R-:W-:Y:S05]  /*2e9a0*/  BSYNC.RECONVERGENT B0 ;  /* 0x0000000000007941 */ /* 0x000fea0003800200 */
.L_x_27952:
        /* <DEDUP_REMOVED lines=37> */
.L_x_27956:
        /* <DEDUP_REMOVED lines=18> */
.L_x_27957:
[----:B------:R-:W-:Y:S05]  /*2ed20*/  BSYNC.RECONVERGENT B0 ;  /* 0x0000000000007941 */ /* 0x000fea0003800200 */
.L_x_27955:
        /* <DEDUP_REMOVED lines=37> */
.L_x_27959:
        /* <DEDUP_REMOVED lines=18> */
.L_x_27960:
[----:B------:R-:W-:Y:S05]  /*2f0a0*/  BSYNC.RECONVERGENT B0 ;  /* 0x0000000000007941 */ /* 0x000fea0003800200 */
.L_x_27958:
        /* <DEDUP_REMOVED lines=37> */
.L_x_27962:
        /* <DEDUP_REMOVED lines=18> */
.L_x_27963:
[----:B------:R-:W-:Y:S05]  /*2f420*/  BSYNC.RECONVERGENT B0 ;  /* 0x0000000000007941 */ /* 0x000fea0003800200 */
.L_x_27961:
        /* <DEDUP_REMOVED lines=37> */
.L_x_27965:
        /* <DEDUP_REMOVED lines=18> */
.L_x_27966:
[----:B------:R-:W-:Y:S05]  /*2f7a0*/  BSYNC.RECONVERGENT B0 ;  /* 0x0000000000007941 */ /* 0x000fea0003800200 */
.L_x_27964:
        /* <DEDUP_REMOVED lines=37> */
.L_x_27968:
        /* <DEDUP_REMOVED lines=18> */
.L_x_27969:
[----:B------:R-:W-:Y:S05]  /*2fb20*/  BSYNC.RECONVERGENT B0 ;  /* 0x0000000000007941 */ /* 0x000fea0003800200 */
.L_x_27967:
        /* <DEDUP_REMOVED lines=37> */
.L_x_27971:
        /* <DEDUP_REMOVED lines=18> */
.L_x_27972:
[----:B------:R-:W-:Y:S05]  /*2fea0*/  BSYNC.RECONVERGENT B0 ;  /* 0x0000000000007941 */ /* 0x000fea0003800200 */
.L_x_27970:
        /* <DEDUP_REMOVED lines=37> */
.L_x_27974:
        /* <DEDUP_REMOVED lines=18> */
.L_x_27975:
[----:B------:R-:W-:Y:S05]  /*30220*/  BSYNC.RECONVERGENT B0 ;  /* 0x0000000000007941 */ /* 0x000fea0003800200 */
.L_x_27973:
        /* <DEDUP_REMOVED lines=37> */
.L_x_27977:
        /* <DEDUP_REMOVED lines=18> */
.L_x_27978:
[----:B------:R-:W-:Y:S05]  /*305a0*/  BSYNC.RECONVERGENT B0 ;  /* 0x0000000000007941 */ /* 0x000fea0003800200 */
.L_x_27976:
        /* <DEDUP_REMOVED lines=37> */
.L_x_27980:
        /* <DEDUP_REMOVED lines=18> */
.L_x_27981:
[----:B------:R-:W-:Y:S05]  /*30920*/  BSYNC.RECONVERGENT B0 ;  /* 0x0000000000007941 */ /* 0x000fea0003800200 */
.L_x_27979:
        /* <DEDUP_REMOVED lines=37> */
.L_x_27983:
        /* <DEDUP_REMOVED lines=18> */
.L_x_27984:
[----:B------:R-:W-:Y:S05]  /*30ca0*/  BSYNC.RECONVERGENT B0 ;  /* 0x0000000000007941 */ /* 0x000fea0003800200 */
.L_x_27982:
        /* <DEDUP_REMOVED lines=37> */
.L_x_27986:
        /* <DEDUP_REMOVED lines=18> */
.L_x_27987:
[----:B------:R-:W-:Y:S05]  /*31020*/  BSYNC.RECONVERGENT B0 ;  /* 0x0000000000007941 */ /* 0x000fea0003800200 */
.L_x_27985:
        /* <DEDUP_REMOVED lines=36> */
.L_x_27989:
        /* <DEDUP_REMOVED lines=16> */
.L_x_27990:
[----:B------:R-:W-:Y:S05]  /*31370*/  BSYNC.RECONVERGENT B0 ;  /* 0x0000000000007941 */ /* 0x000fea0003800200 */
.L_x_27988:
        /* <DEDUP_REMOVED lines=32> */
.L_x_27992:
[----:B------:R-:W-:Y:S01]  /*31580*/  IMAD.MOV.U32 R8, RZ, RZ, R6 ;  /* 0x000000ffff087224 */ /* 0x000fe200078e0006 */
[----:B------:R-:W-:Y:S02]  /*31590*/  MOV R10, R7 ;  /* 0x00000007000a7202 */ /* 0x000fe40000000f00 */
[----:B------:R-:W-:-:S07]  /*315a0*/  MOV R9, 0x315c0 ;  /* 0x000315c000097802 */ /* 0x000fce0000000f00 */
[----:B------:R-:W-:Y:S05]  /*315b0*/  CALL.REL.NOINC `($__internal_41_$__cuda_sm20_rem_u64) ;  /* 0x000000c800987944 */ /* 0x000fea0003c00000 */
[----:B------:R-:W-:Y:S01]  /*315c0*/  MOV R4, R0 ;  /* 0x0000000000047202 */ /* 0x000fe20000000f00 */
[----:B------:R-:W-:-:S07]  /*315d0*/  IMAD.MOV.U32 R5, RZ, RZ, R3 ;  /* 0x000000ffff057224 */ /* 0x000fce00078e0003 */
.L_x_27993:
[----:B------:R-:W-:Y:S05]  /*315e0*/  BSYNC.RECONVERGENT B0 ;  /* 0x0000000000007941 */ /* 0x000fea0003800200 */
.L_x_27991:
[----:B------:R-:W0:Y:S02]  /*315f0*/  LDCU.64 UR4, c[0x0][0x730] ;  /* 0x0000e600ff0477ac */ /* 0x000e240008000a00 */
[----:B0-----:R-:W-:Y:S02]  /*31600*/  IMAD R3, R5, UR4, RZ ;  /* 0x0000000405037c24 */ /* 0x001fe4000f8e02ff */
[----:B------:R-:W-:-:S04]  /*31610*/  IMAD.WIDE.U32 R20, R4, UR4, R20 ;  /* 0x0000000404147c25 */ /* 0x000fc8000f8e0014 */
[----:B------:R-:W-:-:S05]  /*31620*/  IMAD R3, R4, UR5, R3 ;  /* 0x0000000504037c24 */ /* 0x000fca000f8e0203 */
[----:B------:R-:W-:-:S07]  /*31630*/  IADD3 R21, PT, PT, R21, R3, RZ ;  /* 0x0000000315157210 */ /* 0x000fce0007ffe0ff */
.L_x_27921:
[----:B------:R-:W0:Y:S02]  /*31640*/  LDCU.64 UR4, c[0x0][0x580] ;  /* 0x0000b000ff0477ac */ /* 0x000e240008000a00 */
[----:B0-----:R-:W-:-:S04]  /*31650*/  IADD3 R4, P0, PT, R17, UR4, RZ ;  /* 0x0000000411047c10 */ /* 0x001fc8000ff1e0ff */
[----:B------:R-:W-:Y:S01]  /*31660*/  IADD3.X R5, PT, PT, RZ, UR5, RZ, P0, !PT ;  /* 0x00000005ff057c10 */ /* 0x000fe200087fe4ff */
[----:B------:R-:W0:Y:S05]  /*31670*/  LDCU.64 UR4, c[0x0][0x738] ;  /* 0x0000e700ff0477ac */ /* 0x000e2a0008000a00 */
[----:B------:R-:W2:Y:S01]  /*31680*/  LDG.E.128 R4, desc[UR36][R4.64] ;  /* 0x0000002404047981 */ /* 0x000ea2000c1e1d00 */
[----:B------:R-:W-:Y:S01]  /*31690*/  VIADD R16, R16, 0x80 ;  /* 0x0000008010107836 */ /* 0x000fe20000000000 */
[----:B0-----:R-:W-:-:S04]  /*316a0*/  LEA R8, P0, R20, UR4, 0x4 ;  /* 0x0000000414087c11 */ /* 0x001fc8000f8020ff */
[----:B------:R-:W-:-:S05]  /*316b0*/  LEA.HI.X R9, R20, UR5, R21, 0x4, P0 ;  /* 0x0000000514097c11 */ /* 0x000fca00080f2415 */
[----:B--2---:R2:W-:Y:S04]  /*316c0*/  STG.E.128 desc[UR36][R8.64], R4 ;  /* 0x0000000408007986 */ /* 0x0045e8000c101d24 */
.L_x_27914:
[----:B------:R-:W-:Y:S05]  /*316d0*/  BSYNC.RECONVERGENT B6 ;  /* 0x0000000000067941 */ /* 0x000fea0003800200 */
.L_x_27913:
        /* <DEDUP_REMOVED lines=302> */
.L_x_27994:
        /* <DEDUP_REMOVED lines=31> */
.L_x_27996:
[----:B------:R-:W-:Y:S05]  /*32bb0*/  BSYNC.RECONVERGENT B6 ;  /* 0x0000000000067941 */ /* 0x000fea0003800200 */
.L_x_27995:
        /* <DEDUP_REMOVED lines=37> */
.L_x_27998:
        /* <DEDUP_REMOVED lines=17> */
.L_x_27999:
[----:B------:R-:W-:Y:S05]  /*32f20*/  BSYNC.RECONVERGENT B0 ;  /* 0x0000000000007941 */ /* 0x000fea0003800200 */
.L_x_27997:
        /* <DEDUP_REMOVED lines=37> */
.L_x_28002:
        /* <DEDUP_REMOVED lines=18> */
.L_x_28003:
[----:B------:R-:W-:Y:S05]  /*332a0*/  BSYNC.RECONVERGENT B0 ;  /* 0x0000000000007941 */ /* 0x000fea0003800200 */
.L_x_28001:
        /* <DEDUP_REMOVED lines=38> */
.L_x_28005:
        /* <DEDUP_REMOVED lines=18> */
.L_x_28006:
[----:B------:R-:W-:Y:S05]  /*33630*/  BSYNC.RECONVERGENT B0 ;  /* 0x0000000000007941 */ /* 0x000fea0003800200 */
.L_x_28004:
        /* <DEDUP_REMOVED lines=38> */
.L_x_28008:
        /* <DEDUP_REMOVED lines=18> */
.L_x_28009:
[----:B------:R-:W-:Y:S05]  /*339c0*/  BSYNC.RECONVERGENT B0 ;  /* 0x0000000000007941 */ /* 0x000fea0003800200 */
.L_x_28007:
        /* <DEDUP_REMOVED lines=38> */
.L_x_28011:
        /* <DEDUP_REMOVED lines=18> */
.L_x_28012:
[----:B------:R-:W-:Y:S05]  /*33d50*/  BSYNC.RECONVERGENT B0 ;  /* 0x0000000000007941 */ /* 0x000fea0003800200 */
.L_x_28010:
        /* <DEDUP_REMOVED lines=38> */
.L_x_28014:
        /* <DEDUP_REMOVED lines=18> */
.L_x_28015:
[----:B------:R-:W-:Y:S05]  /*340e0*/  BSYNC.RECONVERGENT B0 ;  /* 0x0000000000007941 */ /* 0x000fea0003800200 */
.L_x_28013:
        /* <DEDUP_REMOVED lines=38> */
.L_x_28017:
        /* <DEDUP_REMOVED lines=18> */
.L_x_28018:
[----:B------:R-:W-:Y:S05]  /*34470*/  BSYNC.RECONVERGENT B0 ;  /* 0x0000000000007941 */ /* 0x000fea0003800200 */
.L_x_28016:
        /* <DEDUP_REMOVED lines=38> */
.L_x_28020:
        /* <DEDUP_REMOVED lines=18> */
.L_x_28021:
[----:B------:R-:W-:Y:S05]  /*34800*/  BSYNC.RECONVERGENT B0 ;  /* 0x0000000000007941 */ /* 0x000fea0003800200 */
.L_x_28019:
        /* <DEDUP_REMOVED lines=38> */
.L_x_28023:
        /* <DEDUP_REMOVED lines=18> */
.L_x_28024:
[----:B------:R-:W-:Y:S05]  /*34b90*/  BSYNC.RECONVERGENT B0 ;  /* 0x0000000000007941 */ /* 0x000fea0003800200 */
.L_x_28022:
        /* <DEDUP_REMOVED lines=38> */
.L_x_28026:
        /* <DEDUP_REMOVED lines=18> */
.L_x_28027:
[----:B------:R-:W-:Y:S05]  /*34f20*/  BSYNC.RECONVERGENT B0 ;  /* 0x0000000000007941 */ /* 0x000fea0003800200 */
.L_x_28025:
        /* <DEDUP_REMOVED lines=38> */
.L_x_28029:
        /* <DEDUP_REMOVED lines=18> */
.L_x_28030:
[----:B------:R-:W-:Y:S05]  /*352b0*/  BSYNC.RECONVERGENT B0 ;  /* 0x0000000000007941 */ /* 0x000fea0003800200 */
.L_x_28028:
        /* <DEDUP_REMOVED lines=38> */
.L_x_28032:
        /* <DEDUP_REMOVED lines=18> */
.L_x_28033:
[----:B------:R-:W-:Y:S05]  /*35640*/  BSYNC.RECONVERGENT B0 ;  /* 0x0000000000007941 */ /* 0x000fea0003800200 */
.L_x_28031:
        /* <DEDUP_REMOVED lines=38> */
.L_x_28035:
        /* <DEDUP_REMOVED lines=18> */
.L_x_28036:
[----:B------:R-:W-:Y:S05]  /*359d0*/  BSYNC.RECONVERGENT B0 ;  /* 0x0000000000007941 */ /* 0x000fea0003800200 */
.L_x_28034:
        /* <DEDUP_REMOVED lines=38> */
.L_x_28038:
        /* <DEDUP_REMOVED lines=18> */
.L_x_28039:
[----:B------:R-:W-:Y:S05]  /*35d60*/  BSYNC.RECONVERGENT B0 ;  /* 0x0000000000007941 */ /* 0x000fea0003800200 */
.L_x_28037:
        /* <DEDUP_REMOVED lines=38> */
.L_x_28041:
        /* <DEDUP_REMOVED lines=18> */
.L_x_28042:
[----:B------:R-:W-:Y:S05]  /*360f0*/  BSYNC.RECONVERGENT B0 ;  /* 0x0000000000007941 */ /* 0x000fea0003800200 */
.L_x_28040:
        /* <DEDUP_REMOVED lines=38> */
.L_x_28044:
        /* <DEDUP_REMOVED lines=18> */
.L_x_28045:
[----:B------:R-:W-:Y:S05]  /*36480*/  BSYNC.RECONVERGENT B0 ;  /* 0x0000000000007941 */ /* 0x000fea0003800200 */
.L_x_28043:
        /* <DEDUP_REMOVED lines=38> */
.L_x_28047:
        /* <DEDUP_REMOVED lines=18> */
.L_x_28048:
[----:B------:R-:W-:Y:S05]  /*36810*/  BSYNC.RECONVERGENT B0 ;  /* 0x0000000000007941 */ /* 0x000fea0003800200 */
.L_x_28046:
        /* <DEDUP_REMOVED lines=38> */
.L_x_28050:
        /* <DEDUP_REMOVED lines=18> */
.L_x_28051:
[----:B------:R-:W-:Y:S05]  /*36ba0*/  BSYNC.RECONVERGENT B0 ;  /* 0x0000000000007941 */ /* 0x000fea0003800200 */
.L_x_28049:
        /* <DEDUP_REMOVED lines=38> */
.L_x_28053:
        /* <DEDUP_REMOVED lines=18> */
.L_x_28054:
[----:B------:R-:W-:Y:S05]  /*36f30*/  BSYNC.RECONVERGENT B0 ;  /* 0x0000000000007941 */ /* 0x000fea0003800200 */
.L_x_28052:
        /* <DEDUP_REMOVED lines=38> */
.L_x_28056:
        /* <DEDUP_REMOVED lines=18> */
.L_x_28057:
[----:B------:R-:W-:Y:S05]  /*372c0*/  BSYNC.RECONVERGENT B0 ;  /* 0x0000000000007941 */ /* 0x000fea0003800200 */
.L_x_28055:
        /* <DEDUP_REMOVED lines=38> */
.L_x_28059:
        /* <DEDUP_REMOVED lines=18> */
.L_x_28060:
[----:B------:R-:W-:Y:S05]  /*37650*/  BSYNC.RECONVERGENT B0 ;  /* 0x0000000000007941 */ /* 0x000fea0003800200 */
.L_x_28058:
        /* <DEDUP_REMOVED lines=38> */
.L_x_28062:
        /* <DEDUP_REMOVED lines=18> */
.L_x_28063:
[----:B------:R-:W-:Y:S05]  /*379e0*/  BSYNC.RECONVERGENT B0 ;  /* 0x0000000000007941 */ /* 0x000fea0003800200 */
.L_x_28061:
        /* <DEDUP_REMOVED lines=38> */
.L_x_28065:
        /* <DEDUP_REMOVED lines=18> */
.L_x_28066:
[----:B------:R-:W-:Y:S05]  /*37d70*/  BSYNC.RECONVERGENT B0 ;  /* 0x0000000000007941 */ /* 0x000fea0003800200 */
.L_x_28064:
        /* <DEDUP_REMOVED lines=37> */
.L_x_28068:
        /* <DEDUP_REMOVED lines=16> */
.L_x_28069:
[----:B------:R-:W-:Y:S05]  /*380d0*/  BSYNC.RECONVERGENT B0 ;  /* 0x0000000000007941 */ /* 0x000fea0003800200 */
.L_x_28067:
        /* <DEDUP_REMOVED lines=33> */
.L_x_28071:
[----:B------:R-:W-:Y:S01]  /*382f0*/  IMAD.MOV.U32 R8, RZ, RZ, R6 ;  /* 0x000000ffff087224 */ /* 0x000fe200078e0006 */
[----:B------:R-:W-:Y:S02]  /*38300*/  MOV R10, R7 ;  /* 0x00000007000a7202 */ /* 0x000fe40000000f00 */
[----:B------:R-:W-:-:S07]  /*38310*/  MOV R9, 0x38330 ;  /* 0x0003833000097802 */ /* 0x000fce0000000f00 */
[----:B------:R-:W-:Y:S05]  /*38320*/  CALL.REL.NOINC `($__internal_41_$__cuda_sm20_rem_u64) ;  /* 0x0000005c003c7944 */ /* 0x000fea0003c00000 */
[----:B------:R-:W-:Y:S01]  /*38330*/  MOV R4, R0 ;  /* 0x0000000000047202 */ /* 0x000fe20000000f00 */
[----:B------:R-:W-:-:S07]  /*38340*/  IMAD.MOV.U32 R5, RZ, RZ, R3 ;  /* 0x000000ffff057224 */ /* 0x000fce00078e0003 */
.L_x_28072:
[----:B------:R-:W-:Y:S05]  /*38350*/  BSYNC.RECONVERGENT B0 ;  /* 0x0000000000007941 */ /* 0x000fea0003800200 */
.L_x_28070:
[----:B------:R-:W0:Y:S01]  /*38360*/  LDCU.64 UR4, c[0x0][0x730] ;  /* 0x0000e600ff0477ac */ /* 0x000e220008000a00 */
[----:B------:R-:W-:Y:S01]  /*38370*/  MOV R3, R21 ;  /* 0x0000001500037202 */ /* 0x000fe20000000f00 */
[----:B0-----:R-:W-:Y:S02]  /*38380*/  IMAD R5, R5, UR4, RZ ;  /* 0x0000000405057c24 */ /* 0x001fe4000f8e02ff */
[----:B------:R-:W-:-:S04]  /*38390*/  IMAD.WIDE.U32 R2, R4, UR4, R2 ;  /* 0x0000000404027c25 */ /* 0x000fc8000f8e0002 */
[----:B------:R-:W-:-:S05]  /*383a0*/  IMAD R5, R4, UR5, R5 ;  /* 0x0000000504057c24 */ /* 0x000fca000f8e0205 */
[----:B------:R-:W-:-:S07]  /*383b0*/  IADD3 R21, PT, PT, R3, R5, RZ ;  /* 0x0000000503157210 */ /* 0x000fce0007ffe0ff */
.L_x_28000:
[----:B------:R-:W2:Y:S01]  /*383c0*/  LDG.E.128 R16, desc[UR36][R16.64] ;  /* 0x0000002410107981 */ /* 0x000ea2000c1e1d00 */
[----:B------:R-:W0:Y:S02]  /*383d0*/  LDCU.64 UR4, c[0x0][0x738] ;  /* 0x0000e700ff0477ac */ /* 0x000e240008000a00 */
[----:B0-----:R-:W-:-:S04]  /*383e0*/  LEA R4, P0, R2, UR4, 0x4 ;  /* 0x0000000402047c11 */ /* 0x001fc8000f8020ff */
[----:B------:R-:W-:-:S05]  /*383f0*/  LEA.HI.X R5, R2, UR5, R21, 0x4, P0 ;  /* 0x0000000502057c11 */ /* 0x000fca00080f2415 */
[----:B--2---:R-:W-:Y:S01]  /*38400*/  STG.E.128 desc[UR36][R4.64], R16 ;  /* 0x0000001004007986 */ /* 0x004fe2000c101d24 */
[----:B------:R-:W-:Y:S05]  /*38410*/  EXIT ;  /* 0x000000000000794d */ /* 0x000fea0003800000 */
.L_x_27731:
        /* <DEDUP_REMOVED lines=306> */
.L_x_28075:
        /* <DEDUP_REMOVED lines=29> */
.L_x_28077:
[----:B------:R-:W-:Y:S05]  /*39910*/  BSYNC.RECONVERGENT B7 ;  /* 0x0000000000077941 */ /* 0x000fea0003800200 */
.L_x_28076:
[----:B------:R-:W0:Y:S01]  /*39920*/  LDCU.64 UR4, c[0x0][0x580] ;  /* 0x0000b000ff0477ac */ /* 0x000e220008000a00 */
[----:B------:R-:W1:Y:S01]  /*39930*/  LDCU.64 UR6, c[0x0][0x738] ;  /* 0x0000e700ff0677ac */ /* 0x000e620008000a00 */
[----:B0-----:R-:W-:-:S05]  /*39940*/  IADD3 R4, P0, PT, R19, UR4, RZ ;  /* 0x0000000413047c10 */ /* 0x001fca000ff1e0ff */
[----:B------:R-:W-:Y:S01]  /*39950*/  IMAD.X R5, RZ, RZ, UR5, P0 ;  /* 0x00000005ff057e24 */ /* 0x000fe200080e06ff */
[----:B------:R-:W0:Y:S05]  /*39960*/  LDCU.64 UR4, c[0x0][0x590] ;  /* 0x0000b200ff0477ac */ /* 0x000e2a0008000a00 */
[----:B------:R-:W2:Y:S01]  /*39970*/  LDG.E.128 R4, desc[UR36][R4.64] ;  /* 0x0000002404047981 */ /* 0x000ea2000c1e1d00 */
        /* <DEDUP_REMOVED lines=9> */
[----:B--2---:R0:W-:Y:S04]  /*39a10*/  STG.E.128 desc[UR36][R2.64], R4 ;  /* 0x0000000402007986 */ /* 0x0041e8000c101d24 */
.L_x_28074:
[----:B------:R-:W-:Y:S05]  /*39a20*/  BSYNC.RECONVERGENT B6 ;  /* 0x0000000000067941 */ /* 0x000fea0003800200 */
.L_x_28073:
        /* <DEDUP_REMOVED lines=303> */
.L_x_28080:
        /* <DEDUP_REMOVED lines=29> */
.L_x_28082:
[----:B------:R-:W-:Y:S05]  /*3aef0*/  BSYNC.RECONVERGENT B7 ;  /* 0x0000000000077941 */ /* 0x000fea0003800200 */
.L_x_28081:
[----:B------:R-:W0:Y:S01]  /*3af00*/  LDCU.64 UR4, c[0x0][0x580] ;  /* 0x0000b000ff0477ac */ /* 0x000e220008000a00 */
[----:B------:R-:W1:Y:S01]  /*3af10*/  LDCU.64 UR6, c[0x0][0x738] ;  /* 0x0000e700ff0677ac */ /* 0x000e620008000a00 */
[----:B0-----:R-:W-:-:S04]  /*3af20*/  IADD3 R4, P0, PT, R19, UR4, RZ ;  /* 0x0000000413047c10 */ /* 0x001fc8000ff1e0ff */
[----:B------:R-:W-:Y:S01]  /*3af30*/  IADD3.X R5, PT, PT, RZ, UR5, RZ, P0, !PT ;  /* 0x00000005ff057c10 */ /* 0x000fe200087fe4ff */
[----:B------:R-:W0:Y:S05]  /*3af40*/  LDCU.64 UR4, c[0x0][0x590] ;  /* 0x0000b200ff0477ac */ /* 0x000e2a0008000a00 */
[----:B------:R-:W2:Y:S01]  /*3af50*/  LDG.E.128 R4, desc[UR36][R4.64] ;  /* 0x0000002404047981 */ /* 0x000ea2000c1e1d00 */
        /* <DEDUP_REMOVED lines=9> */
[----:B--2---:R1:W-:Y:S04]  /*3aff0*/  STG.E.128 desc[UR36][R2.64], R4 ;  /* 0x0000000402007986 */ /* 0x0043e8000c101d24 */
.L_x_28079:
[----:B------:R-:W-:Y:S05]  /*3b000*/  BSYNC.RECONVERGENT B6 ;  /* 0x0000000000067941 */ /* 0x000fea0003800200 */
.L_x_28078:
        /* <DEDUP_REMOVED lines=303> */
.L_x_28085:
        /* <DEDUP_REMOVED lines=29> */
.L_x_28087:
[----:B------:R-:W-:Y:S05]  /*3c4d0*/  BSYNC.RECONVERGENT B7 ;  /* 0x0000000000077941 */ /* 0x000fea0003800200 */
.L_x_28086:
[----:B------:R-:W0:Y:S01]  /*3c4e0*/  LDCU.64 UR4, c[0x0][0x580] ;  /* 0x0000b000ff0477ac */ /* 0x000e220008000a00 */
[----:B------:R-:W1:Y:S01]  /*3c4f0*/  LDCU.64 UR6, c[0x0][0x738] ;  /* 0x0000e700ff0677ac */ /* 0x000e620008000a00 */
[----:B0-----:R-:W-:-:S04]  /*3c500*/  IADD3 R4, P0, PT, R19, UR4, RZ ;  /* 0x0000000413047c10 */ /* 0x001fc8000ff1e0ff */
[----:B------:R-:W-:Y:S01]  /*3c510*/  IADD3.X R5, PT, PT, RZ, UR5, RZ, P0, !PT ;  /* 0x00000005ff057c10 */ /* 0x000fe200087fe4ff */
[----:B------:R-:W0:Y:S05]  /*3c520*/  LDCU.64 UR4, c[0x0][0x590] ;  /* 0x0000b200ff0477ac */ /* 0x000e2a0008000a00 */
[----:B------:R-:W2:Y:S01]  /*3c530*/  LDG.E.128 R4, desc[UR36][R4.64] ;  /* 0x0000002404047981 */ /* 0x000ea2000c1e1d00 */
        /* <DEDUP_REMOVED lines=9> */
[----:B--2---:R2:W-:Y:S04]  /*3c5d0*/  STG.E.128 desc[UR36][R2.64], R4 ;  /* 0x0000000402007986 */ /* 0x0045e8000c101d24 */
.L_x_28084:
[----:B------:R-:W-:Y:S05]  /*3c5e0*/  BSYNC.RECONVERGENT B6 ;  /* 0x0000000000067941 */ /* 0x000fea0003800200 */
.L_x_28083:
        /* <DEDUP_REMOVED lines=302> */
.L_x_28088:
        /* <DEDUP_REMOVED lines=31> */
.L_x_28090:
[----:B------:R-:W-:Y:S05]  /*3dac0*/  BSYNC.RECONVERGENT B6 ;  /* 0x0000000000067941 */ /* 0x000fea0003800200 */
.L_x_28089:
[----:B------:R-:W2:Y:S01]  /*3dad0*/  LDG.E.128 R4, desc[UR36][R16.64] ;  /* 0x0000002410047981 */ /* 0x000ea2000c1e1d00 */
        /* <DEDUP_REMOVED lines=10> */
[----:B--2---:R-:W-:Y:S01]  /*3db80*/  STG.E.128 desc[UR36][R2.64], R4 ;  /* 0x0000000402007986 */ /* 0x004fe2000c101d24 */
[----:B------:R-:W-:Y:S05]  /*3db90*/  EXIT ;  /* 0x000000000000794d */ /* 0x000fea0003800000 */
        .weak           $__internal_40_$__cuda_sm20_div_u64
        .type           $__internal_40_$__cuda_sm20_div_u64,@function
        .size           $__internal_40_$__cuda_sm20_div_u64,($__internal_41_$__cuda_sm20_rem_u64 - $__internal_40_$__cuda_sm20_div_u64)
$__internal_40_$__cuda_sm20_div_u64:
        /* <DEDUP_REMOVED lines=71> */
[----:B------:R-:W-:Y:S05]  /*3e010*/  RET.REL.NODEC R4 `(_ZN2at6native24index_elementwise_kernelILi128ELi4EZNS0_20cuda_take_put_kernelIN3c107complexIdEElZZZZZNS0_10put_kernelERNS_14TensorIteratorERKNS_10TensorBaseEbENKUlvE_clEvENKUlvE6_clEvENKUlvE_clEvENKUlvE0_clEvEUlRS5_lE0_EEvS7_SA_RKT1_EUliE_EEvlSH_) ;  /* 0xfffffc1c04f87950 */ /* 0x000fea0003c3ffff */
        .weak           $__internal_41_$__cuda_sm20_rem_u64
        .type           $__internal_41_$__cuda_sm20_rem_u64,@function
        .size           $__internal_41_$__cuda_sm20_rem_u64,(.L_x_41714 - $__internal_41_$__cuda_sm20_rem_u64)
$__internal_41_$__cuda_sm20_rem_u64:
        /* <DEDUP_REMOVED lines=66> */
[----:B------:R-:W-:Y:S06]  /*3e440*/  RET.REL.NODEC R4 `(_ZN2at6native24index_elementwise_kernelILi128ELi4EZNS0_20cuda_take_put_kernelIN3c107complexIdEElZZZZZNS0_10put_kernelERNS_14TensorIteratorERKNS_10TensorBaseEbENKUlvE_clEvENKUlvE6_clEvENKUlvE_clEvENKUlvE0_clEvEUlRS5_lE0_EEvS7_SA_RKT1_EUliE_EEvlSH_) ;  /* 0xfffffc1804ec7950 */ /* 0x000fec0003c3ffff */
.L_x_28091:
        /* <DEDUP_REMOVED lines=11> */
.L_x_41714:


//--------------------- .text._ZN2at6native24index_elementwise_kernelILi128ELi4EZNS0_20cuda_take_put_kernelIN3c107complexIdEElZZZZZNS0_10put_kernelERNS_14TensorIteratorERKNS_10TensorBaseEbENKUlvE_clEvENKUlvE6_clEvENKUlvE_clEvENKUlvE0_clEvEUlRS5_lE_EEvS7_SA_RKT1_EUliE_EEvlSH_ --------------------------
	.section	.text._ZN2at6native24index_elementwise_kernelILi128ELi4EZNS0_20cuda_take_put_kernelIN3c107complexIdEElZZZZZNS0_10put_kernelERNS_14TensorIteratorERKNS_10TensorBaseEbENKUlvE_clEvENKUlvE6_clEvENKUlvE_clEvENKUlvE0_clEvEUlRS5_lE_EEvS7_SA_RKT1_EUliE_EEvlSH_,"ax",@progbits
	.align	128
        .global         _ZN2at6native24index_elementwise_kernelILi128ELi4EZNS0_20cuda_take_put_kernelIN3c107complexIdEElZZZZZNS0_10put_kernelERNS_14TensorIteratorERKNS_10TensorBaseEbENKUlvE_clEvENKUlvE6_clEvENKUlvE_clEvENKUlvE0_clEvEUlRS5_lE_EEvS7_SA_RKT1_EUliE_EEvlSH_
        .type           _ZN2at6native24index_elementwise_kernelILi128ELi4EZNS0_20cuda_take_put_kernelIN3c107complexIdEElZZZZZNS0_10put_kernelERNS_14TensorIteratorERKNS_10TensorBaseEbENKUlvE_clEvENKUlvE6_clEvENKUlvE_clEvENKUlvE0_clEvEUlRS5_lE_EEvS7_SA_RKT1_EUliE_EEvlSH_,@function
        .size           _ZN2at6native24index_elementwise_kernelILi128ELi4EZNS0_20cuda_take_put_kernelIN3c107complexIdEElZZZZZNS0_10put_kernelERNS_14TensorIteratorERKNS_10TensorBaseEbENKUlvE_clEvENKUlvE6_clEvENKUlvE_clEvENKUlvE0_clEvEUlRS5_lE_EEvS7_SA_RKT1_EUliE_EEvlSH_,(.L_x_41716 - _ZN2at6native24index_elementwise_kernelILi128ELi4EZNS0_20cuda_take_put_kernelIN3c107complexIdEElZZZZZNS0_10put_kernelERNS_14TensorIteratorERKNS_10TensorBaseEbENKUlvE_clEvENKUlvE6_clEvENKUlvE_clEvENKUlvE0_clEvEUlRS5_lE_EEvS7_SA_RKT1_EUliE_EEvlSH_)
        .other          _ZN2at6native24index_elementwise_kernelILi128ELi4EZNS0_20cuda_take_put_kernelIN3c107complexIdEElZZZZZNS0_10put_kernelERNS_14TensorIteratorERKNS_10TensorBaseEbENKUlvE_clEvENKUlvE6_clEvENKUlvE_clEvENKUlvE0_clEvEUlRS5_lE_EEvS7_SA_RKT1_EUliE_EEvlSH_,@"STO_CUDA_ENTRY STV_DEFAULT"
_ZN2at6native24index_elementwise_kernelILi128ELi4EZNS0_20cuda_take_put_kernelIN3c107complexIdEElZZZZZNS0_10put_kernelERNS_14TensorIteratorERKNS_10TensorBaseEbENKUlvE_clEvENKUlvE6_clEvENKUlvE_clEvENKUlvE0_clEvEUlRS5_lE_EEvS7_SA_RKT1_EUliE_EEvlSH_:
.text._ZN2at6native24index_elementwise_kernelILi128ELi4EZNS0_20cuda_take_put_kernelIN3c107complexIdEElZZZZZNS0_10put_kernelERNS_14TensorIteratorERKNS_10TensorBaseEbENKUlvE_clEvENKUlvE6_clEvENKUlvE_clEvENKUlvE0_clEvEUlRS5_lE_EEvS7_SA_RKT1_EUliE_EEvlSH_:
        /* <DEDUP_REMOVED lines=318> */
.L_x_28094:
        /* <DEDUP_REMOVED lines=31> */
.L_x_28096:
[----:B------:R-:W-:Y:S05]  /*15d0*/  BSYNC.RECONVERGENT B7 ;  /* 0x0000000000077941 */ /* 0x000fea0003800200 */
.L_x_28095:
        /* <DEDUP_REMOVED lines=47> */
.L_x_28099:
[----:B------:R-:W0:Y:S01]  /*18d0*/  LDCU.64 UR4, c[0x0][0x5a8] ;  /* 0x0000b500ff0477ac */ /* 0x000e220008000a00 */
[----:B------:R-:W-:Y:S01]  /*18e0*/  IMAD.MOV.U32 R10, RZ, RZ, R14 ;  /* 0x000000ffff0a7224 */ /* 0x000fe200078e000e */
[----:B------:R-:W-:Y:S02]  /*18f0*/  MOV R9, R15 ;  /* 0x0000000f00097202 */ /* 0x000fe40000000f00 */
[----:B------:R-:W-:Y:S02]  /*1900*/  MOV R0, 0x1940 ;  /* 0x0000194000007802 */ /* 0x000fe40000000f00 */
[----:B0-----:R-:W-:Y:S01]  /*1910*/  MOV R4, UR4 ;  /* 0x0000000400047c02 */ /* 0x001fe20008000f00 */
[----:B------:R-:W-:-:S07]  /*1920*/  IMAD.U32 R3, RZ, RZ, UR5 ;  /* 0x00000005ff037e24 */ /* 0x000fce000f8e00ff */
[----:B------:R-:W-:Y:S05]  /*1930*/  CALL.REL.NOINC `($__internal_42_$__cuda_sm20_div_u64) ;  /* 0x0000019c00747944 */ /* 0x000fea0003c00000 */
        /* <DEDUP_REMOVED lines=10> */
.L_x_28100:
[----:B------:R-:W-:Y:S05]  /*19e0*/  BSYNC.RECONVERGENT B0 ;  /* 0x0000000000007941 */ /* 0x000fea0003800200 */
.L_x_28098:
        /* <DEDUP_REMOVED lines=41> */
.L_x_28102:
[----:B------:R-:W0:Y:S01]  /*1c80*/  LDCU.64 UR4, c[0x0][0x5b0] ;  /* 0x0000b600ff0477ac */ /* 0x000e220008000a00 */
[----:B------:R-:W-:Y:S01]  /*1c90*/  MOV R10, R14 ;  /* 0x0000000e000a7202 */ /* 0x000fe20000000f00 */
[----:B------:R-:W-:Y:S01]  /*1ca0*/  IMAD.MOV.U32 R9, RZ, RZ, R15 ;  /* 0x000000ffff097224 */ /* 0x000fe200078e000f */
[----:B------:R-:W-:Y:S01]  /*1cb0*/  MOV R0, 0x1cf0 ;  /* 0x00001cf000007802 */ /* 0x000fe20000000f00 */
[----:B0-----:R-:W-:Y:S01]  /*1cc0*/  IMAD.U32 R4, RZ, RZ, UR4 ;  /* 0x00000004ff047e24 */ /* 0x001fe2000f8e00ff */
[----:B------:R-:W-:-:S07]  /*1cd0*/  MOV R3, UR5 ;  /* 0x0000000500037c02 */ /* 0x000fce0008000f00 */
[----:B------:R-:W-:Y:S05]  /*1ce0*/  CALL.REL.NOINC `($__internal_42_$__cuda_sm20_div_u64) ;  /* 0x0000019800887944 */ /* 0x000fea0003c00000 */
        /* <DEDUP_REMOVED lines=11> */
.L_x_28103:
[----:B------:R-:W-:Y:S05]  /*1da0*/  BSYNC.RECONVERGENT B0 ;  /* 0x0000000000007941 */ /* 0x000fea0003800200 */
.L_x_28101:
        /* <DEDUP_REMOVED lines=37> */
.L_x_28105:
        /* <DEDUP_REMOVED lines=18> */
.L_x_28106:
[----:B------:R-:W-:Y:S05]  /*2120*/  BSYNC.RECONVERGENT B0 ;  /* 0x0000000000007941 */ /* 0x000fea0003800200 */
.L_x_28104:
        /* <DEDUP_REMOVED lines=37> */
.L_x_28108:
        /* <DEDUP_REMOVED lines=18> */
.L_x_28109:
[----:B------:R-:W-:Y:S05]  /*24a0*/  BSYNC.RECONVERGENT B0 ;  /* 0x0000000000007941 */ /* 0x000fea0003800200 */
.L_x_28107:
        /* <DEDUP_REMOVED lines=37> */
.L_x_28111:
        /* <DEDUP_REMOVED lines=18> */
.L_x_28112:
[----:B------:R-:W-:Y:S05]  /*2820*/  BSYNC.RECONVERGENT B0 ;  /* 0x0000000000007941 */ /* 0x000fea0003800200 */
.L_x_28110:
        /* <DEDUP_REMOVED lines=37> */
.L_x_28114:
        /* <DEDUP_REMOVED lines=18> */
.L_x_28115:
[----:B------:R-:W-:Y:S05]  /*2ba0*/  BSYNC.RECONVERGENT B0 ;  /* 0x0000000000007941 */ /* 0x000fea0003800200 */
.L_x_28113:
        /* <DEDUP_REMOVED lines=37> */
.L_x_28117:
        /* <DEDUP_REMOVED lines=18> */
.L_x_28118:
[----:B------:R-:W-:Y:S05]  /*2f20*/  BSYNC.RECONVERGENT B0 ;  /* 0x0000000000007941 */ /* 0x000fea0003800200 */
.L_x_28116:
        /* <DEDUP_REMOVED lines=37> */
.L_x_28120:
        /* <DEDUP_REMOVED lines=18> */
.L_x_28121:
[----:B------:R-:W-:Y:S05]  /*32a0*/  BSYNC.RECONVERGENT B0 ;  /* 0x0000000000007941 */ /* 0x000fea0003800200 */
.L_x_28119:
        /* <DEDUP_REMOVED lines=37> */
.L_x_28123:
        /* <DEDUP_REMOVED lines=18> */
.L_x_28124:
[----:B------:R-:W-:Y:S05]  /*3620*/  BSYNC.RECONVERGENT B0 ;  /* 0x0000000000007941 */ /* 0x000fea0003800200 */
.L_x_28122:
        /* <DEDUP_REMOVED lines=37> */
.L_x_28126:
        /* <DEDUP_REMOVED lines=18> */
.L_x_28127:
[----:B------:R-:W-:Y:S05]  /*39a0*/  BSYNC.RECONVERGENT B0 ;  /* 0x0000000000007941 */ /* 0x000fea0003800200 */
.L_x_28125:
        /* <DEDUP_REMOVED lines=37> */
.L_x_28129:
        /* <DEDUP_REMOVED lines=18> */
.L_x_28130:
[----:B------:R-:W-:Y:S05]  /*3d20*/  BSYNC.RECONVERGENT B0 ;  /* 0x0000000000007941 */ /* 0x000fea0003800200 */
.L_x_28128:
        /* <DEDUP_REMOVED lines=37> */
.L_x_28132:
        /* <DEDUP_REMOVED lines=18> */
.L_x_28133:
[----:B------:R-:W-:Y:S05]  /*40a0*/  BSYNC.RECONVERGENT B0 ;  /* 0x0000000000007941 */ /* 0x000fea0003800200 */
.L_x_28131:
        /* <DEDUP_REMOVED lines=37> */
.L_x_28135:
        /* <DEDUP_REMOVED lines=18> */
.L_x_28136:
[----:B------:R-:W-:Y:S05]  /*4420*/  BSYNC.RECONVERGENT B0 ;  /* 0x0000000000007941 */ /* 0x000fea0003800200 */
.L_x_28134:
        /* <DEDUP_REMOVED lines=37> */
.L_x_28138:
        /* <DEDUP_REMOVED lines=18> */
.L_x_28139:
[----:B------:R-:W-:Y:S05]  /*47a0*/  BSYNC.RECONVERGENT B0 ;  /* 0x0000000000007941 */ /* 0x000fea0003800200 */
.L_x_28137:
        /* <DEDUP_REMOVED lines=37> */
.L_x_28141:
        /* <DEDUP_REMOVED lines=18> */
.L_x_28142:
[----:B------:R-:W-:Y:S05]  /*4b20*/  BSYNC.RECONVERGENT B0 ;  /* 0x0000000000007941 */ /* 0x000fea0003800200 */
.L_x_28140:
        /* <DEDUP_REMOVED lines=37> */
.L_x_28144:
        /* <DEDUP_REMOVED lines=18> */
.L_x_28145:
[----:B------:R-:W-:Y:S05]  /*4ea0*/  BSYNC.RECONVERGENT B0 ;  /* 0x0000000000007941 */ /* 0x000fea0003800200 */
.L_x_28143:
        /* <DEDUP_REMOVED lines=37> */
.L_x_28147:
        /* <DEDUP_REMOVED lines=18> */
.L_x_28148:
[----:B------:R-:W-:Y:S05]  /*5220*/  BSYNC.RECONVERGENT B0 ;  /* 0x0000000000007941 */ /* 0x000fea0003800200 */
.L_x_28146:
        /* <DEDUP_REMOVED lines=37> */
.L_x_28150:
        /* <DEDUP_REMOVED lines=18> */
.L_x_28151:
[----:B------:R-:W-:Y:S05]  /*55a0*/  BSYNC.RECONVERGENT B0 ;  /* 0x0000000000007941 */ /* 0x000fea0003800200 */
.L_x_28149:
        /* <DEDUP_REMOVED lines=37> */
.L_x_28153:
        /* <DEDUP_REMOVED lines=18> */
.L_x_28154:
[----:B------:R-:W-:Y:S05]  /*5920*/  BSYNC.RECONVERGENT B0 ;  /* 0x0000000000007941 */ /* 0x000fea0003800200 */
.L_x_28152:
        /* <DEDUP_REMOVED lines=37> */
.L_x_28156:
        /* <DEDUP_REMOVED lines=18> */
.L_x_28157:
[----:B------:R-:W-:Y:S05]  /*5ca0*/  BSYNC.RECONVERGENT B0 ;  /* 0x0000000000007941 */ /* 0x000fea0003800200 */
.L_x_28155:
        /* <DEDUP_REMOVED lines=37> */
.L_x_28159:
        /* <DEDUP_REMOVED lines=18> */
.L_x_28160:
[----:B------:R-:W-:Y:S05]  /*6020*/  BSYNC.RECONVERGENT B0 ;  /* 0x0000000000007941 */ /* 0x000fea0003800200 */
.L_x_28158:
        /* <DEDUP_REMOVED lines=37> */
.L_x_28162:
        /* <DEDUP_REMOVED lines=18> */
.L_x_28163:
[----:B------:R-:W-:Y:S05]  /*63a0*/  BSYNC.RECONVERGENT B0 ;  /* 0x0000000000007941 */ /* 0x000fea0003800200 */
.L_x_28161:
        /* <DEDUP_REMOVED lines=37> */
.L_x_28165:
        /* <DEDUP_REMOVED lines=18> */
.L_x_28166:
[----:B------:R-:W-:Y:S05]  /*6720*/  BSYNC.RECONVERGENT B0 ;  /* 0x0000000000007941 */ /* 0x000fea0003800200 */
.L_x_28164:
        /* <DEDUP_REMOVED lines=36> */
.L_x_28168:
        /* <DEDUP_REMOVED lines=16> */
.L_x_28169:
[----:B------:R-:W-:Y:S05]  /*6a70*/  BSYNC.RECONVERGENT B0 ;  /* 0x0000000000007941 */ /* 0x000fea0003800200 */
.L_x_28167:
        /* <DEDUP_REMOVED lines=33> */
.L_x_28171:
[----:B------:R-:W-:Y:S01]  /*6c90*/  MOV R8, R6 ;  /* 0x0000000600087202 */ /* 0x000fe20000000f00 */
[----:B------:R-:W-:Y:S01]  /*6ca0*/  IMAD.MOV.U32 R10, RZ, RZ, R7 ;  /* 0x000000ffff0a7224 */ /* 0x000fe200078e0007 */
[----:B------:R-:W-:-:S07]  /*6cb0*/  MOV R9, 0x6cd0 ;  /* 0x00006cd000097802 */ /* 0x000fce0000000f00 */
[----:B------:R-:W-:Y:S05]  /*6cc0*/  CALL.REL.NOINC `($__internal_43_$__cuda_sm20_rem_u64) ;  /* 0x0000014c00b07944 */ /* 0x000fea0003c00000 */
[----:B------:R-:W-:Y:S01]  /*6cd0*/  MOV R4, R0 ;  /* 0x0000000000047202 */ /* 0x000fe20000000f00 */
[----:B------:R-:W-:-:S07]  /*6ce0*/  IMAD.MOV.U32 R5, RZ, RZ, R3 ;  /* 0x000000ffff057224 */ /* 0x000fce00078e0003 */
.L_x_28172:
[----:B------:R-:W-:Y:S05]  /*6cf0*/  BSYNC.RECONVERGENT B0 ;  /* 0x0000000000007941 */ /* 0x000fea0003800200 */
.L_x_28170:
[----:B------:R-:W0:Y:S02]  /*6d00*/  LDCU.64 UR4, c[0x0][0x730] ;  /* 0x0000e600ff0477ac */ /* 0x000e240008000a00 */
[----:B0-----:R-:W-:Y:S02]  /*6d10*/  IMAD R3, R5, UR4, RZ ;  /* 0x0000000405037c24 */ /* 0x001fe4000f8e02ff */
[----:B------:R-:W-:-:S04]  /*6d20*/  IMAD.WIDE.U32 R12, R4, UR4, R12 ;  /* 0x00000004040c7c25 */ /* 0x000fc8000f8e000c */
[----:B------:R-:W-:-:S05]  /*6d30*/  IMAD R3, R4, UR5, R3 ;  /* 0x0000000504037c24 */ /* 0x000fca000f8e0203 */
[----:B------:R-:W-:-:S07]  /*6d40*/  IADD3 R13, PT, PT, R13, R3, RZ ;  /* 0x000000030d0d7210 */ /* 0x000fce0007ffe0ff */
.L_x_28097:
[----:B------:R-:W2:Y:S01]  /*6d50*/  LDG.E.128 R16, desc[UR36][R16.64] ;  /* 0x0000002410107981 */ /* 0x000ea2000c1e1d00 */
[----:B------:R-:W0:Y:S02]  /*6d60*/  LDCU.64 UR4, c[0x0][0x740] ;  /* 0x0000e800ff0477ac */ /* 0x000e240008000a00 */
[----:B0-----:R-:W-:-:S04]  /*6d70*/  LEA R4, P0, R12, UR4, 0x4 ;  /* 0x000000040c047c11 */ /* 0x001fc8000f8020ff */
[----:B------:R-:W-:-:S05]  /*6d80*/  LEA.HI.X R5, R12, UR5, R13, 0x4, P0 ;  /* 0x000000050c057c11 */ /* 0x000fca00080f240d */
[----:B--2---:R0:W-:Y:S04]  /*6d90*/  REDG.E.ADD.F64.RN.STRONG.GPU desc[UR36][R4.64], R16 ;  /* 0x00000010040079a6 */ /* 0x0041e8000c12ff24 */
[----:B------:R0:W-:Y:S01]  /*6da0*/  REDG.E.ADD.F64.RN.STRONG.GPU desc[UR36][R4.64+0x8], R18 ;  /* 0x00000812040079a6 */ /* 0x0001e2000c12ff24 */
[----:B------:R-:W-:-:S07]  /*6db0*/  VIADD R2, R2, 0x80 ;  /* 0x0000008002027836 */ /* 0x000fce0000000000 */
.L_x_28093:
[----:B------:R-:W-:Y:S05]  /*6dc0*/  BSYNC.RECONVERGENT B6 ;  /* 0x0000000000067941 */ /* 0x000fea0003800200 */
.L_x_28092:
        /* <DEDUP_REMOVED lines=311> */
.L_x_28175:
        /* <DEDUP_REMOVED lines=31> */
.L_x_28177:
[----:B------:R-:W-:Y:S05]  /*8330*/  BSYNC.RECONVERGENT B7 ;  /* 0x0000000000077941 */ /* 0x000fea0003800200 */
.L_x_28176:
        /* <DEDUP_REMOVED lines=46> */
.L_x_28180:
        /* <DEDUP_REMOVED lines=17> */
.L_x_28181:
[----:B------:R-:W-:Y:S05]  /*8730*/  BSYNC.RECONVERGENT B0 ;  /* 0x0000000000007941 */ /* 0x000fea0003800200 */
.L_x_28179:
        /* <DEDUP_REMOVED lines=41> */
.L_x_28183:
        /* <DEDUP_REMOVED lines=18> */
.L_x_28184:
[----:B------:R-:W-:Y:S05]  /*8af0*/  BSYNC.RECONVERGENT B0 ;  /* 0x0000000000007941 */ /* 0x000fea0003800200 */
.L_x_28182:
        /* <DEDUP_REMOVED lines=37> */
.L_x_28186:
        /* <DEDUP_REMOVED lines=18> */
.L_x_28187:
[----:B------:R-:W-:Y:S05]  /*8e70*/  BSYNC.RECONVERGENT B0 ;  /* 0x0000000000007941 */ /* 0x000fea0003800200 */
.L_x_28185:
        /* <DEDUP_REMOVED lines=37> */
.L_x_28189:
        /* <DEDUP_REMOVED lines=18> */
.L_x_28190:
[----:B------:R-:W-:Y:S05]  /*91f0*/  BSYNC.RECONVERGENT B0 ;  /* 0x0000000000007941 */ /* 0x000fea0003800200 */
.L_x_28188:
        /* <DEDUP_REMOVED lines=37> */
.L_x_28192:
        /* <DEDUP_REMOVED lines=18> */
.L_x_28193:
[----:B------:R-:W-:Y:S05]  /*9570*/  BSYNC.RECONVERGENT B0 ;  /* 0x0000000000007941 */ /* 0x000fea0003800200 */
.L_x_28191:
        /* <DEDUP_REMOVED lines=37> */
.L_x_28195:
        /* <DEDUP_REMOVED lines=18> */
.L_x_28196:
[----:B------:R-:W-:Y:S05]  /*98f0*/  BSYNC.RECONVERGENT B0 ;  /* 0x0000000000007941 */ /* 0x000fea0003800200 */
.L_x_28194:
        /* <DEDUP_REMOVED lines=37> */
.L_x_28198:
        /* <DEDUP_REMOVED lines=18> */
.L_x_28199:
[----:B------:R-:W-:Y:S05]  /*9c70*/  BSYNC.RECONVERGENT B0 ;  /* 0x0000000000007941 */ /* 0x000fea0003800200 */
.L_x_28197:
        /* <DEDUP_REMOVED lines=37> */
.L_x_28201:
        /* <DEDUP_REMOVED lines=18> */
.L_x_28202:
[----:B------:R-:W-:Y:S05]  /*9ff0*/  BSYNC.RECONVERGENT B0 ;  /* 0x0000000000007941 */ /* 0x000fea0003800200 */
.L_x_28200:
        /* <DEDUP_REMOVED lines=37> */
.L_x_28204:
        /* <DEDUP_REMOVED lines=18> */
.L_x_28205:
[----:B------:R-:W-:Y:S05]  /*a370*/  BSYNC.RECONVERGENT B0 ;  /* 0x0000000000007941 */ /* 0x000fea0003800200 */
.L_x_28203:
        /* <DEDUP_REMOVED lines=37> */
.L_x_28207:
        /* <DEDUP_REMOVED lines=18> */
.L_x_28208:
[----:B------:R-:W-:Y:S05]  /*a6f0*/  BSYNC.RECONVERGENT B0 ;  /* 0x0000000000007941 */ /* 0x000fea0003800200 */
.L_x_28206:
        /* <DEDUP_REMOVED lines=37> */
.L_x_28210:
        /* <DEDUP_REMOVED lines=18> */
.L_x_28211:
[----:B------:R-:W-:Y:S05]  /*aa70*/  BSYNC.RECONVERGENT B0 ;  /* 0x0000000000007941 */ /* 0x000fea0003800200 */
.L_x_28209:
        /* <DEDUP_REMOVED lines=37> */
.L_x_28213:
        /* <DEDUP_REMOVED lines=18> */
.L_x_28214:
[----:B------:R-:W-:Y:S05]  /*adf0*/  BSYNC.RECONVERGENT B0 ;  /* 0x0000000000007941 */ /* 0x000fea0003800200 */
.L_x_28212:
        /* <DEDUP_REMOVED lines=37> */
.L_x_28216:
        /* <DEDUP_REMOVED lines=18> */
.L_x_28217:
[----:B------:R-:W-:Y:S05]  /*b170*/  BSYNC.RECONVERGENT B0 ;  /* 0x0000000000007941 */ /* 0x000fea0003800200 */
.L_x_28215:
        /* <DEDUP_REMOVED lines=37> */
.L_x_28219:
        /* <DEDUP_REMOVED lines=18> */
.L_x_28220:
[----:B------:R-:W-:Y:S05]  /*b4f0*/  BSYNC.RECONVERGENT B0 ;  /* 0x0000000000007941 */ /* 0x000fea0003800200 */
.L_x_28218:
        /* <DEDUP_REMOVED lines=37> */
.L_x_28222:
        /* <DEDUP_REMOVED lines=18> */
.L_x_28223:
[----:B------:R-:W-:Y:S05]  /*b870*/  BSYNC.RECONVERGENT B0 ;  /* 0x0000000000007941 */ /* 0x000fea0003800200 */
.L_x_28221:
        /* <DEDUP_REMOVED lines=37> */
.L_x_28225:
        /* <DEDUP_REMOVED lines=18> */
.L_x_28226:
[----:B------:R-:W-:Y:S05]  /*bbf0*/  BSYNC.RECONVERGENT B0 ;  /* 0x0000000000007941 */ /* 0x000fea0003800200 */
.L_x_28224:
        /* <DEDUP_REMOVED lines=37> */
.L_x_28228:
        /* <DEDUP_REMOVED lines=18> */
.L_x_28229:
[----:B------:R-:W-:Y:S05]  /*bf70*/  BSYNC.RECONVERGENT B0 ;  /* 0x0000000000007941 */ /* 0x000fea0003800200 */
.L_x_28227:
        /* <DEDUP_REMOVED lines=37> */
.L_x_28231:
        /* <DEDUP_REMOVED lines=18> */
.L_x_28232:
[----:B------:R-:W-:Y:S05]  /*c2f0*/  BSYNC.RECONVERGENT B0 ;  /* 0x0000000000007941 */ /* 0x000fea0003800200 */
.L_x_28230:
        /* <DEDUP_REMOVED lines=37> */
.L_x_28234:
        /* <DEDUP_REMOVED lines=18> */
.L_x_28235:
[----:B------:R-:W-:Y:S05]  /*c670*/  BSYNC.RECONVERGENT B0 ;  /* 0x0000000000007941 */ /* 0x000fea0003800200 */
.L_x_28233:
        /* <DEDUP_REMOVED lines=37> */
.L_x_28237:
        /* <DEDUP_REMOVED lines=18> */
.L_x_28238:
[----:B------:R-:W-:Y:S05]  /*c9f0*/  BSYNC.RECONVERGENT B0 ;  /* 0x0000000000007941 */ /* 0x000fea0003800200 */
.L_x_28236:
        /* <DEDUP_REMOVED lines=37> */
.L_x_28240:
        /* <DEDUP_REMOVED lines=18> */
.L_x_28241:
[----:B------:R-:W-:Y:S05]  /*cd70*/  BSYNC.RECONVERGENT B0 ;  /* 0x0000000000007941 */ /* 0x000fea0003800200 */
.L_x_28239:
        /* <DEDUP_REMOVED lines=37> */
.L_x_28243:
        /* <DEDUP_REMOVED lines=18> */
.L_x_28244:
[----:B------:R-:W-:Y:S05]  /*d0f0*/  BSYNC.RECONVERGENT B0 ;  /* 0x0000000000007941 */ /* 0x000fea0003800200 */
.L_x_28242:
        /* <DEDUP_REMOVED lines=37> */
.L_x_28246:
        /* <DEDUP_REMOVED lines=18> */
.L_x_28247:
[----:B------:R-:W-:Y:S05]  /*d470*/  BSYNC.RECONVERGENT B0 ;  /* 0x0000000000007941 */ /* 0x000fea0003800200 */
.L_x_28245:
        /* <DEDUP_REMOVED lines=36> */
.L_x_28249:
        /* <DEDUP_REMOVED lines=16> */
.L_x_28250:
[----:B------:R-:W-:Y:S05]  /*d7c0*/  BSYNC.RECONVERGENT B0 ;  /* 0x0000000000007941 */ /* 0x000fea0003800200 */
.L_x_28248:
        /* <DEDUP_REMOVED lines=32> */
.L_x_28252:
[----:B------:R-:W-:Y:S01]  /*d9d0*/  MOV R8, R6 ;  /* 0x0000000600087202 */ /* 0x000fe20000000f00 */
[----:B------:R-:W-:Y:S01]  /*d9e0*/  IMAD.MOV.U32 R10, RZ, RZ, R7 ;  /* 0x000000ffff0a7224 */ /* 0x000fe200078e0007 */
[----:B------:R-:W-:-:S07]  /*d9f0*/  MOV R9, 0xda10 ;  /* 0x0000da1000097802 */ /* 0x000fce0000000f00 */
[----:B------:R-:W-:Y:S05]  /*da00*/  CALL.REL.NOINC `($__internal_43_$__cuda_sm20_rem_u64) ;  /* 0x000000e000607944 */ /* 0x000fea0003c00000 */
[----:B------:R-:W-:Y:S01]  /*da10*/  MOV R4, R0 ;  /* 0x0000000000047202 */ /* 0x000fe20000000f00 */
[----:B------:R-:W-:-:S07]  /*da20*/  IMAD.MOV.U32 R5, RZ, RZ, R3 ;  /* 0x000000ffff057224 */ /* 0x000fce00078e0003 */
.L_x_28253:
[----:B------:R-:W-:Y:S05]  /*da30*/  BSYNC.RECONVERGENT B0 ;  /* 0x0000000000007941 */ /* 0x000fea0003800200 */
.L_x_28251:
[----:B------:R-:W0:Y:S02]  /*da40*/  LDCU.64 UR4, c[0x0][0x730] ;  /* 0x0000e600ff0477ac */ /* 0x000e240008000a00 */
[----:B0-----:R-:W-:Y:S02]  /*da50*/  IMAD R3, R5, UR4, RZ ;  /* 0x0000000405037c24 */ /* 0x001fe4000f8e02ff */
[----:B------:R-:W-:-:S04]  /*da60*/  IMAD.WIDE.U32 R12, R4, UR4, R12 ;  /* 0x00000004040c7c25 */ /* 0x000fc8000f8e000c */
[----:B------:R-:W-:-:S05]  /*da70*/  IMAD R3, R4, UR5, R3 ;  /* 0x0000000504037c24 */ /* 0x000fca000f8e0203 */
[----:B------:R-:W-:-:S07]  /*da80*/  IADD3 R13, PT, PT, R13, R3, RZ ;  /* 0x000000030d0d7210 */ /* 0x000fce0007ffe0ff */
.L_x_28178:
[----:B------:R-:W2:Y:S01]  /*da90*/  LDG.E.128 R16, desc[UR36][R16.64] ;  /* 0x0000002410107981 */ /* 0x000ea2000c1e1d00 */
[----:B------:R-:W0:Y:S02]  /*daa0*/  LDCU.64 UR4, c[0x0][0x740] ;  /* 0x0000e800ff0477ac */ /* 0x000e240008000a00 */
[----:B0-----:R-:W-:-:S04]  /*dab0*/  LEA R4, P0, R12, UR4, 0x4 ;  /* 0x000000040c047c11 */ /* 0x001fc8000f8020ff */
[----:B------:R-:W-:-:S05]  /*dac0*/  LEA.HI.X R5, R12, UR5, R13, 0x4, P0 ;  /* 0x000000050c057c11 */ /* 0x000fca00080f240d */
[----:B--2---:R1:W-:Y:S04]  /*dad0*/  REDG.E.ADD.F64.RN.STRONG.GPU desc[UR36][R4.64], R16 ;  /* 0x00000010040079a6 */ /* 0x0043e8000c12ff24 */
[----:B------:R1:W-:Y:S01]  /*dae0*/  REDG.E.ADD.F64.RN.STRONG.GPU desc[UR36][R4.64+0x8], R18 ;  /* 0x00000812040079a6 */ /* 0x0003e2000c12ff24 */
[----:B------:R-:W-:-:S07]  /*daf0*/  VIADD R2, R2, 0x80 ;  /* 0x0000008002027836 */ /* 0x000fce0000000000 */
.L_x_28174:
[----:B------:R-:W-:Y:S05]  /*db00*/  BSYNC.RECONVERGENT B6 ;  /* 0x0000000000067941 */ /* 0x000fea0003800200 */
.L_x_28173:
        /* <DEDUP_REMOVED lines=311> */
.L_x_28256:
        /* <DEDUP_REMOVED lines=31> */
.L_x_28258:
[----:B------:R-:W-:Y:S05]  /*f070*/  BSYNC.RECONVERGENT B7 ;  /* 0x0000000000077941 */ /* 0x000fea0003800200 */
.L_x_28257:
        /* <DEDUP_REMOVED lines=46> */
.L_x_28261:
        /* <DEDUP_REMOVED lines=17> */
.L_x_28262:
[----:B------:R-:W-:Y:S05]  /*f470*/  BSYNC.RECONVERGENT B0 ;  /* 0x0000000000007941 */ /* 0x000fea0003800200 */
.L_x_28260:
        /* <DEDUP_REMOVED lines=41> */
.L_x_28264:
        /* <DEDUP_REMOVED lines=18> */
.L_x_28265:
[----:B------:R-:W-:Y:S05]  /*f830*/  BSYNC.RECONVERGENT B0 ;  /* 0x0000000000007941 */ /* 0x000fea0003800200 */
.L_x_28263:
        /* <DEDUP_REMOVED lines=37> */
.L_x_28267:
        /* <DEDUP_REMOVED lines=18> */
.L_x_28268:
[----:B------:R-:W-:Y:S05]  /*fbb0*/  BSYNC.RECONVERGENT B0 ;  /* 0x0000000000007941 */ /* 0x000fea0003800200 */
.L_x_28266:
        /* <DEDUP_REMOVED lines=37> */
.L_x_28270:
        /* <DEDUP_REMOVED lines=18> */
.L_x_28271:
[----:B------:R-:W-:Y:S05]  /*ff30*/  BSYNC.RECONVERGENT B0 ;  /* 0x0000000000007941 */ /* 0x000fea0003800200 */
.L_x_28269:
        /* <DEDUP_REMOVED lines=37> */
.L_x_28273:
        /* <DEDUP_REMOVED lines=18> */
.L_x_28274:
[----:B------:R-:W-:Y:S05]  /*102b0*/  BSYNC.RECONVERGENT B0 ;  /* 0x0000000000007941 */ /* 0x000fea0003800200 */
.L_x_28272:
        /* <DEDUP_REMOVED lines=37> */
.L_x_28276:
        /* <DEDUP_REMOVED lines=18> */
.L_x_28277:
[----:B------:R-:W-:Y:S05]  /*10630*/  BSYNC.RECONVERGENT B0 ;  /* 0x0000000000007941 */ /* 0x000fea0003800200 */
.L_x_28275:
        /* <DEDUP_REMOVED lines=37> */
.L_x_28279:
        /* <DEDUP_REMOVED lines=18> */
.L_x_28280:
[----:B------:R-:W-:Y:S05]  /*109b0*/  BSYNC.RECONVERGENT B0 ;  /* 0x0000000000007941 */ /* 0x000fea0003800200 */
.L_x_28278:
        /* <DEDUP_REMOVED lines=37> */
.L_x_28282:
        /* <DEDUP_REMOVED lines=18> */
.L_x_28283:
[----:B------:R-:W-:Y:S05]  /*10d30*/  BSYNC.RECONVERGENT B0 ;  /* 0x0000000000007941 */ /* 0x000fea0003800200 */
.L_x_28281:
        /* <DEDUP_REMOVED lines=37> */
.L_x_28285:
        /* <DEDUP_REMOVED lines=18> */
.L_x_28286:
[----:B------:R-:W-:Y:S05]  /*110b0*/  BSYNC.RECONVERGENT B0 ;  /* 0x0000000000007941 */ /* 0x000fea0003800200 */
.L_x_28284:
        /* <DEDUP_REMOVED lines=37> */
.L_x_28288:
        /* <DEDUP_REMOVED lines=18> */
.L_x_28289:
[----:B------:R-:W-:Y:S05]  /*11430*/  BSYNC.RECONVERGENT B0 ;  /* 0x0000000000007941 */ /* 0x000fea0003800200 */
.L_x_28287:
        /* <DEDUP_REMOVED lines=37> */
.L_x_28291:
        /* <DEDUP_REMOVED lines=18> */
.L_x_28292:
[----:B------:R-:W-:Y:S05]  /*117b0*/  BSYNC.RECONVERGENT B0 ;  /* 0x0000000000007941 */ /* 0x000fea0003800200 */
.L_x_28290:
        /* <DEDUP_REMOVED lines=37> */
.L_x_28294:
        /* <DEDUP_REMOVED lines=18> */
.L_x_28295:
[----:B------:R-:W-:Y:S05]  /*11b30*/  BSYNC.RECONVERGENT B0 ;  /* 0x0000000000007941 */ /* 0x000fea0003800200 */
.L_x_28293:
        /* <DEDUP_REMOVED lines=37> */
.L_x_28297:
        /* <DEDUP_REMOVED lines=18> */
.L_x_28298:
[----:B------:R-:W-:Y:S05]  /*11eb0*/  BSYNC.RECONVERGENT B0 ;  /* 0x0000000000007941 */ /* 0x000fea0003800200 */
.L_x_28296:
        /* <DEDUP_REMOVED lines=37> */
.L_x_28300:
[----:B------:R-:W0:Y:S01]  /*12110*/  LDCU.64 UR4, c[0x0][0x610] ;  /* 0x0000c200ff0477ac */ /* 0x000e220008000a00 */
[----:B------:R-:W-:Y:S01]  /*12120*/  IMAD.MOV.U32 R10, RZ, RZ, R12 ;  /* 0x000000ffff0a7224 */ /* 0x000fe200078e000c */
[----:B------:R-:W-:Y:S01]  /*12130*/  MOV R0, 0x12180 ;  /* 0x0001218000007802 */ /* 0x000fe20000000f00 */
[----:B------:R-:W-:Y:S01]  /*12140*/  IMAD.MOV.U32 R9, RZ, RZ, R13 ;  /* 0x000000ffff097224 */ /* 0x000fe200078e000d */
[----:B0-----:R-:W-:Y:S02]  /*12150*/  MOV R4, UR4 ;  /* 0x0000000400047c02 */ /* 0x001fe40008000f00 */
[----:B------:R-:W-:-:S07]  /*12160*/  MOV R3, UR5 ;  /* 0x0000000500037c02 */ /* 0x000fce0008000f00 */
[----:B------:R-:W-:Y:S05]  /*12170*/  CALL.REL.NOINC `($__internal_42_$__cuda_sm20_div_u64) ;  /* 0x0000009400647944 */ /* 0x000fea0003c00000 */
        /* <DEDUP_REMOVED lines=11> */
.L_x_28301:
[----:B------:R-:W-:Y:S05]  /*12230*/  BSYNC.RECONVERGENT B0 ;  /* 0x0000000000007941 */ /* 0x000fea0003800200 */
.L_x_28299:
        /* <DEDUP_REMOVED lines=37> */
.L_x_28303:
[----:B------:R-:W0:Y:S01]  /*12490*/  LDCU.64 UR4, c[0x0][0x618] ;  /* 0x0000c300ff0477ac */ /* 0x000e220008000a00 */
[----:B------:R-:W-:Y:S02]  /*124a0*/  MOV R10, R12 ;  /* 0x0000000c000a7202 */ /* 0x000fe40000000f00 */
        /* <DEDUP_REMOVED lines=16> */
.L_x_28304:
[----:B------:R-:W-:Y:S05]  /*125b0*/  BSYNC.RECONVERGENT B0 ;  /* 0x0000000000007941 */ /* 0x000fea0003800200 */
.L_x_28302:
        /* <DEDUP_REMOVED lines=37> */
.L_x_28306:
[----:B------:R-:W0:Y:S01]  /*12810*/  LDCU.64 UR4, c[0x0][0x620] ;  /* 0x0000c400ff0477ac */ /* 0x000e220008000a00 */
[----:B------:R-:W-:Y:S02]  /*12820*/  MOV R10, R12 ;  /* 0x0000000c000a7202 */ /* 0x000fe40000000f00 */
[----:B------:R-:W-:Y:S02]  /*12830*/  MOV R9, R13 ;  /* 0x0000000d00097202 */ /* 0x000fe40000000f00 */
[----:B------:R-:W-:Y:S01]  /*12840*/  MOV R0, 0x12880 ;  /* 0x0001288000007802 */ /* 0x000fe20000000f00 */
[----:B0-----:R-:W-:Y:S01]  /*12850*/  IMAD.U32 R4, RZ, RZ, UR4 ;  /* 0x00000004ff047e24 */ /* 0x001fe2000f8e00ff */
[----:B------:R-:W-:-:S07]  /*12860*/  MOV R3, UR5 ;  /* 0x0000000500037c02 */ /* 0x000fce0008000f00 */
        /* <DEDUP_REMOVED lines=12> */
.L_x_28307:
[----:B------:R-:W-:Y:S05]  /*12930*/  BSYNC.RECONVERGENT B0 ;  /* 0x0000000000007941 */ /* 0x000fea0003800200 */
.L_x_28305:
        /* <DEDUP_REMOVED lines=37> */
.L_x_28309:
        /* <DEDUP_REMOVED lines=18> */
.L_x_28310:
[----:B------:R-:W-:Y:S05]  /*12cb0*/  BSYNC.RECONVERGENT B0 ;  /* 0x0000000000007941 */ /* 0x000fea0003800200 */
.L_x_28308:
        /* <DEDUP_REMOVED lines=37> */
.L_x_28312:
        /* <DEDUP_REMOVED lines=18> */
.L_x_28313:
[----:B------:R-:W-:Y:S05]  /*13030*/  BSYNC.RECONVERGENT B0 ;  /* 0x0000000000007941 */ /* 0x000fea0003800200 */
.L_x_28311:
        /* <DEDUP_REMOVED lines=37> */
.L_x_28315:
        /* <DEDUP_REMOVED lines=18> */
.L_x_28316:
[----:B------:R-:W-:Y:S05]  /*133b0*/  BSYNC.RECONVERGENT B0 ;  /* 0x0000000000007941 */ /* 0x000fea0003800200 */
.L_x_28314:
        /* <DEDUP_REMOVED lines=37> */
.L_x_28318:
        /* <DEDUP_REMOVED lines=18> */
.L_x_28319:
[----:B------:R-:W-:Y:S05]  /*13730*/  BSYNC.RECONVERGENT B0 ;  /* 0x0000000000007941 */ /* 0x000fea0003800200 */
.L_x_28317:
        /* <DEDUP_REMOVED lines=37> */
.L_x_28321:
        /* <DEDUP_REMOVED lines=18> */
.L_x_28322:
[----:B------:R-:W-:Y:S05]  /*13ab0*/  BSYNC.RECONVERGENT B0 ;  /* 0x0000000000007941 */ /* 0x000fea0003800200 */
.L_x_28320:
        /* <DEDUP_REMOVED lines=37> */
.L_x_28324:
        /* <DEDUP_REMOVED lines=18> */
.L_x_28325:
[----:B------:R-:W-:Y:S05]  /*13e30*/  BSYNC.RECONVERGENT B0 ;  /* 0x0000000000007941 */ /* 0x000fea0003800200 */
.L_x_28323:
        /* <DEDUP_REMOVED lines=37> */
.L_x_28327:
        /* <DEDUP_REMOVED lines=18> */
.L_x_28328:
[----:B------:R-:W-:Y:S05]  /*141b0*/  BSYNC.RECONVERGENT B0 ;  /* 0x0000000000007941 */ /* 0x000fea0003800200 */
.L_x_28326:
        /* <DEDUP_REMOVED lines=36> */
.L_x_28330:
        /* <DEDUP_REMOVED lines=16> */
.L_x_28331:
[----:B------:R-:W-:Y:S05]  /*14500*/  BSYNC.RECONVERGENT B0 ;  /* 0x0000000000007941 */ /* 0x000fea0003800200 */
.L_x_28329:
        /* <DEDUP_REMOVED lines=32> */
.L_x_28333:
[----:B------:R-:W-:Y:S02]  /*14710*/  MOV R8, R6 ;  /* 0x0000000600087202 */ /* 0x000fe40000000f00 */
[----:B------:R-:W-:Y:S02]  /*14720*/  MOV R10, R7 ;  /* 0x00000007000a7202 */ /* 0x000fe40000000f00 */
[----:B------:R-:W-:-:S07]  /*14730*/  MOV R9, 0x14750 ;  /* 0x0001475000097802 */ /* 0x000fce0000000f00 */
[----:B------:R-:W-:Y:S05]  /*14740*/  CALL.REL.NOINC `($__internal_43_$__cuda_sm20_rem_u64) ;  /* 0x0000007400107944 */ /* 0x000fea0003c00000 */
[----:B------:R-:W-:Y:S01]  /*14750*/  IMAD.MOV.U32 R4, RZ, RZ, R0 ;  /* 0x000000ffff047224 */ /* 0x000fe200078e0000 */
[----:B------:R-:W-:-:S07]  /*14760*/  MOV R5, R3 ;  /* 0x0000000300057202 */ /* 0x000fce0000000f00 */
.L_x_28334:
[----:B------:R-:W-:Y:S05]  /*14770*/  BSYNC.RECONVERGENT B0 ;  /* 0x0000000000007941 */ /* 0x000fea0003800200 */
.L_x_28332:
[----:B------:R-:W0:Y:S02]  /*14780*/  LDCU.64 UR4, c[0x0][0x730] ;  /* 0x0000e600ff0477ac */ /* 0x000e240008000a00 */
[----:B0-----:R-:W-:Y:S02]  /*14790*/  IMAD R3, R5, UR4, RZ ;  /* 0x0000000405037c24 */ /* 0x001fe4000f8e02ff */
[----:B------:R-:W-:-:S04]  /*147a0*/  IMAD.WIDE.U32 R14, R4, UR4, R14 ;  /* 0x00000004040e7c25 */ /* 0x000fc8000f8e000e */
[----:B------:R-:W-:-:S05]  /*147b0*/  IMAD R3, R4, UR5, R3 ;  /* 0x0000000504037c24 */ /* 0x000fca000f8e0203 */
[----:B------:R-:W-:-:S07]  /*147c0*/  IADD3 R15, PT, PT, R15, R3, RZ ;  /* 0x000000030f0f7210 */ /* 0x000fce0007ffe0ff */
.L_x_28259:
[----:B------:R-:W2:Y:S01]  /*147d0*/  LDG.E.128 R16, desc[UR36][R16.64] ;  /* 0x0000002410107981 */ /* 0x000ea2000c1e1d00 */
[----:B------:R-:W0:Y:S02]  /*147e0*/  LDCU.64 UR4, c[0x0][0x740] ;  /* 0x0000e800ff0477ac */ /* 0x000e240008000a00 */
[----:B0-----:R-:W-:-:S04]  /*147f0*/  LEA R4, P0, R14, UR4, 0x4 ;  /* 0x000000040e047c11 */ /* 0x001fc8000f8020ff */
[----:B------:R-:W-:-:S05]  /*14800*/  LEA.HI.X R5, R14, UR5, R15, 0x4, P0 ;  /* 0x000000050e057c11 */ /* 0x000fca00080f240f */
[----:B--2---:R2:W-:Y:S04]  /*14810*/  REDG.E.ADD.F64.RN.STRONG.GPU desc[UR36][R4.64], R16 ;  /* 0x00000010040079a6 */ /* 0x0045e8000c12ff24 */
[----:B------:R2:W-:Y:S01]  /*14820*/  REDG.E.ADD.F64.RN.STRONG.GPU desc[UR36][R4.64+0x8], R18 ;  /* 0x00000812040079a6 */ /* 0x0005e2000c12ff24 */
[----:B------:R-:W-:-:S07]  /*14830*/  VIADD R2, R2, 0x80 ;  /* 0x0000008002027836 */ /* 0x000fce0000000000 */
.L_x_28255:
[----:B------:R-:W-:Y:S05]  /*14840*/  BSYNC.RECONVERGENT B6 ;  /* 0x0000000000067941 */ /* 0x000fea0003800200 */
.L_x_28254:
        /* <DEDUP_REMOVED lines=310> */
.L_x_28335:
        /* <DEDUP_REMOVED lines=31> */
.L_x_28337:
[----:B------:R-:W-:Y:S05]  /*15da0*/  BSYNC.RECONVERGENT B6 ;  /* 0x0000000000067941 */ /* 0x000fea0003800200 */
.L_x_28336:
        /* <DEDUP_REMOVED lines=48> */
.L_x_28340:
        /* <DEDUP_REMOVED lines=17> */
.L_x_28341:
[----:B------:R-:W-:Y:S05]  /*161c0*/  BSYNC.RECONVERGENT B0 ;  /* 0x0000000000007941 */ /* 0x000fea0003800200 */
.L_x_28339:
        /* <DEDUP_REMOVED lines=41> */
.L_x_28343:
        /* <DEDUP_REMOVED lines=18> */
.L_x_28344:
[----:B------:R-:W-:Y:S05]  /*16580*/  BSYNC.RECONVERGENT B0 ;  /* 0x0000000000007941 */ /* 0x000fea0003800200 */
.L_x_28342:
        /* <DEDUP_REMOVED lines=38> */
.L_x_28346:
        /* <DEDUP_REMOVED lines=18> */
.L_x_28347:
[----:B------:R-:W-:Y:S05]  /*16910*/  BSYNC.RECONVERGENT B0 ;  /* 0x0000000000007941 */ /* 0x000fea0003800200 */
.L_x_28345:
        /* <DEDUP_REMOVED lines=38> */
.L_x_28349:
        /* <DEDUP_REMOVED lines=18> */
.L_x_28350:
[----:B------:R-:W-:Y:S05]  /*16ca0*/  BSYNC.RECONVERGENT B0 ;  /* 0x0000000000007941 */ /* 0x000fea0003800200 */
.L_x_28348:
        /* <DEDUP_REMOVED lines=38> */
.L_x_28352:
        /* <DEDUP_REMOVED lines=18> */
.L_x_28353:
[----:B------:R-:W-:Y:S05]  /*17030*/  BSYNC.RECONVERGENT B0 ;  /* 0x0000000000007941 */ /* 0x000fea0003800200 */
.L_x_28351:
        /* <DEDUP_REMOVED lines=38> */
.L_x_28355:
        /* <DEDUP_REMOVED lines=18> */
.L_x_28356:
[----:B------:R-:W-:Y:S05]  /*173c0*/  BSYNC.RECONVERGENT B0 ;  /* 0x0000000000007941 */ /* 0x000fea0003800200 */
.L_x_28354:
        /* <DEDUP_REMOVED lines=38> */
.L_x_28358:
        /* <DEDUP_REMOVED lines=18> */
.L_x_28359:
[----:B------:R-:W-:Y:S05]  /*17750*/  BSYNC.RECONVERGENT B0 ;  /* 0x0000000000007941 */ /* 0x000fea0003800200 */
.L_x_28357:
        /* <DEDUP_REMOVED lines=38> */
.L_x_28361:
        /* <DEDUP_REMOVED lines=18> */
.L_x_28362:
[----:B------:R-:W-:Y:S05]  /*17ae0*/  BSYNC.RECONVERGENT B0 ;  /* 0x0000000000007941 */ /* 0x000fea0003800200 */
.L_x_28360:
        /* <DEDUP_REMOVED lines=38> */
.L_x_28364:
        /* <DEDUP_REMOVED lines=18> */
.L_x_28365:
[----:B------:R-:W-:Y:S05]  /*17e70*/  BSYNC.RECONVERGENT B0 ;  /* 0x0000000000007941 */ /* 0x000fea0003800200 */
.L_x_28363:
        /* <DEDUP_REMOVED lines=38> */
.L_x_28367:
        /* <DEDUP_REMOVED lines=18> */
.L_x_28368:
[----:B------:R-:W-:Y:S05]  /*18200*/  BSYNC.RECONVERGENT B0 ;  /* 0x0000000000007941 */ /* 0x000fea0003800200 */
.L_x_28366:
        /* <DEDUP_REMOVED lines=38> */
.L_x_28370:
        /* <DEDUP_REMOVED lines=18> */
.L_x_28371:
[----:B------:R-:W-:Y:S05]  /*18590*/  BSYNC.RECONVERGENT B0 ;  /* 0x0000000000007941 */ /* 0x000fea0003800200 */
.L_x_28369:
        /* <DEDUP_REMOVED lines=38> */
.L_x_28373:
        /* <DEDUP_REMOVED lines=18> */
.L_x_28374:
[----:B------:R-:W-:Y:S05]  /*18920*/  BSYNC.RECONVERGENT B0 ;  /* 0x0000000000007941 */ /* 0x000fea0003800200 */
.L_x_28372:
        /* <DEDUP_REMOVED lines=38> */
.L_x_28376:
        /* <DEDUP_REMOVED lines=18> */
.L_x_28377:
[----:B------:R-:W-:Y:S05]  /*18cb0*/  BSYNC.RECONVERGENT B0 ;  /* 0x0000000000007941 */ /* 0x000fea0003800200 */
.L_x_28375:
        /* <DEDUP_REMOVED lines=38> */
.L_x_28379:
        /* <DEDUP_REMOVED lines=18> */
.L_x_28380:
[----:B------:R-:W-:Y:S05]  /*19040*/  BSYNC.RECONVERGENT B0 ;  /* 0x0000000000007941 */ /* 0x000fea0003800200 */
.L_x_28378:
        /* <DEDUP_REMOVED lines=38> */
.L_x_28382:
        /* <DEDUP_REMOVED lines=18> */
.L_x_28383:
[----:B------:R-:W-:Y:S05]  /*193d0*/  BSYNC.RECONVERGENT B0 ;  /* 0x0000000000007941 */ /* 0x000fea0003800200 */
.L_x_28381:
        /* <DEDUP_REMOVED lines=38> */
.L_x_28385:
        /* <DEDUP_REMOVED lines=18> */
.L_x_28386:
[----:B------:R-:W-:Y:S05]  /*19760*/  BSYNC.RECONVERGENT B0 ;  /* 0x0000000000007941 */ /* 0x000fea0003800200 */
.L_x_28384:
        /* <DEDUP_REMOVED lines=38> */
.L_x_28388:
        /* <DEDUP_REMOVED lines=18> */
.L_x_28389:
[----:B------:R-:W-:Y:S05]  /*19af0*/  BSYNC.RECONVERGENT B0 ;  /* 0x0000000000007941 */ /* 0x000fea0003800200 */
.L_x_28387:
        /* <DEDUP_REMOVED lines=38> */
.L_x_28391:
        /* <DEDUP_REMOVED lines=18> */
.L_x_28392:
[----:B------:R-:W-:Y:S05]  /*19e80*/  BSYNC.RECONVERGENT B0 ;  /* 0x0000000000007941 */ /* 0x000fea0003800200 */
.L_x_28390:
        /* <DEDUP_REMOVED lines=38> */
.L_x_28394:
        /* <DEDUP_REMOVED lines=18> */
.L_x_28395:
[----:B------:R-:W-:Y:S05]  /*1a210*/  BSYNC.RECONVERGENT B0 ;  /* 0x0000000000007941 */ /* 0x000fea0003800200 */
.L_x_28393:
        /* <DEDUP_REMOVED lines=38> */
.L_x_28397:
        /* <DEDUP_REMOVED lines=18> */
.L_x_28398:
[----:B------:R-:W-:Y:S05]  /*1a5a0*/  BSYNC.RECONVERGENT B0 ;  /* 0x0000000000007941 */ /* 0x000fea0003800200 */
.L_x_28396:
        /* <DEDUP_REMOVED lines=38> */
.L_x_28400:
        /* <DEDUP_REMOVED lines=18> */
.L_x_28401:
[----:B------:R-:W-:Y:S05]  /*1a930*/  BSYNC.RECONVERGENT B0 ;  /* 0x0000000000007941 */ /* 0x000fea0003800200 */
.L_x_28399:
        /* <DEDUP_REMOVED lines=38> */
.L_x_28403:
        /* <DEDUP_REMOVED lines=18> */
.L_x_28404:
[----:B------:R-:W-:Y:S05]  /*1acc0*/  BSYNC.RECONVERGENT B0 ;  /* 0x0000000000007941 */ /* 0x000fea0003800200 */
.L_x_28402:
        /* <DEDUP_REMOVED lines=38> */
.L_x_28406:
        /* <DEDUP_REMOVED lines=18> */
.L_x_28407:
[----:B------:R-:W-:Y:S05]  /*1b050*/  BSYNC.RECONVERGENT B0 ;  /* 0x0000000000007941 */ /* 0x000fea0003800200 */
.L_x_28405:
        /* <DEDUP_REMOVED lines=37> */
.L_x_28409:
        /* <DEDUP_REMOVED lines=16> */
.L_x_28410:
[----:B------:R-:W-:Y:S05]  /*1b3b0*/  BSYNC.RECONVERGENT B0 ;  /* 0x0000000000007941 */ /* 0x000fea0003800200 */
.L_x_28408:
        /* <DEDUP_REMOVED lines=33> */
.L_x_28412:
[----:B------:R-:W-:Y:S01]  /*1b5d0*/  MOV R8, R6 ;  /* 0x0000000600087202 */ /* 0x000fe20000000f00 */
[----:B------:R-:W-:Y:S01]  /*1b5e0*/  IMAD.MOV.U32 R10, RZ, RZ, R7 ;  /* 0x000000ffff0a7224 */ /* 0x000fe200078e0007 */
[----:B------:R-:W-:-:S07]  /*1b5f0*/  MOV R9, 0x1b610 ;  /* 0x0001b61000097802 */ /* 0x000fce0000000f00 */
[----:B------:R-:W-:Y:S05]  /*1b600*/  CALL.REL.NOINC `($__internal_43_$__cuda_sm20_rem_u64) ;  /* 0x0000000400607944 */ /* 0x000fea0003c00000 */
[----:B------:R-:W-:Y:S02]  /*1b610*/  MOV R4, R0 ;  /* 0x0000000000047202 */ /* 0x000fe40000000f00 */
[----:B------:R-:W-:-:S07]  /*1b620*/  MOV R5, R3 ;  /* 0x0000000300057202 */ /* 0x000fce0000000f00 */
.L_x_28413:
[----:B------:R-:W-:Y:S05]  /*1b630*/  BSYNC.RECONVERGENT B0 ;  /* 0x0000000000007941 */ /* 0x000fea0003800200 */
.L_x_28411:
[----:B------:R-:W0:Y:S01]  /*1b640*/  LDCU.64 UR4, c[0x0][0x730] ;  /* 0x0000e600ff0477ac */ /* 0x000e220008000a00 */
[----:B------:R-:W-:Y:S02]  /*1b650*/  IMAD.MOV.U32 R3, RZ, RZ, R15 ;  /* 0x000000ffff037224 */ /* 0x000fe400078e000f */
[----:B0-----:R-:W-:Y:S02]  /*1b660*/  IMAD R5, R5, UR4, RZ ;  /* 0x0000000405057c24 */ /* 0x001fe4000f8e02ff */
[----:B------:R-:W-:-:S04]  /*1b670*/  IMAD.WIDE.U32 R2, R4, UR4, R2 ;  /* 0x0000000404027c25 */ /* 0x000fc8000f8e0002 */
[----:B------:R-:W-:-:S05]  /*1b680*/  IMAD R5, R4, UR5, R5 ;  /* 0x0000000504057c24 */ /* 0x000fca000f8e0205 */
[----:B------:R-:W-:-:S07]  /*1b690*/  IADD3 R15, PT, PT, R3, R5, RZ ;  /* 0x00000005030f7210 */ /* 0x000fce0007ffe0ff */
.L_x_28338:
[----:B------:R-:W2:Y:S01]  /*1b6a0*/  LDG.E.128 R16, desc[UR36][R16.64] ;  /* 0x0000002410107981 */ /* 0x000ea2000c1e1d00 */
[----:B------:R-:W0:Y:S02]  /*1b6b0*/  LDCU.64 UR4, c[0x0][0x740] ;  /* 0x0000e800ff0477ac */ /* 0x000e240008000a00 */
[----:B0-----:R-:W-:-:S04]  /*1b6c0*/  LEA R4, P0, R2, UR4, 0x4 ;  /* 0x0000000402047c11 */ /* 0x001fc8000f8020ff */
[----:B------:R-:W-:-:S05]  /*1b6d0*/  LEA.HI.X R5, R2, UR5, R15, 0x4, P0 ;  /* 0x0000000502057c11 */ /* 0x000fca00080f240f */
[----:B--2---:R-:W-:Y:S04]  /*1b6e0*/  REDG.E.ADD.F64.RN.STRONG.GPU desc[UR36][R4.64], R16 ;  /* 0x00000010040079a6 */ /* 0x004fe8000c12ff24 */
[----:B------:R-:W-:Y:S01]  /*1b6f0*/  REDG.E.ADD.F64.RN.STRONG.GPU desc[UR36][R4.64+0x8], R18 ;  /* 0x00000812040079a6 */ /* 0x000fe2000c12ff24 */
[----:B------:R-:W-:Y:S05]  /*1b700*/  EXIT ;  /* 0x000000000000794d */ /* 0x000fea0003800000 */
        .weak           $__internal_42_$__cuda_sm20_div_u64
        .type           $__internal_42_$__cuda_sm20_div_u64,@function
        .size           $__internal_42_$__cuda_sm20_div_u64,($__internal_43_$__cuda_sm20_rem_u64 - $__internal_42_$__cuda_sm20_div_u64)
$__internal_42_$__cuda_sm20_div_u64:
        /* <DEDUP_REMOVED lines=71> */
[----:B------:R-:W-:Y:S05]  /*1bb80*/  RET.REL.NODEC R4 `(_ZN2at6native24index_elementwise_kernelILi128ELi4EZNS0_20cuda_take_put_kernelIN3c107complexIdEElZZZZZNS0_10put_kernelERNS_14TensorIteratorERKNS_10TensorBaseEbENKUlvE_clEvENKUlvE6_clEvENKUlvE_clEvENKUlvE0_clEvEUlRS5_lE_EEvS7_SA_RKT1_EUliE_EEvlSH_) ;  /* 0xfffffe44041c7950 */ /* 0x000fea0003c3ffff */
        .weak           $__internal_43_$__cuda_sm20_rem_u64
        .type           $__internal_43_$__cuda_sm20_rem_u64,@function
        .size           $__internal_43_$__cuda_sm20_rem_u64,(.L_x_41716 - $__internal_43_$__cuda_sm20_rem_u64)
$__internal_43_$__cuda_sm20_rem_u64:
        /* <DEDUP_REMOVED lines=66> */
[----:B------:R-:W-:Y:S06]  /*1bfb0*/  RET.REL.NODEC R4 `(_ZN2at6native24index_elementwise_kernelILi128ELi4EZNS0_20cuda_take_put_kernelIN3c107complexIdEElZZZZZNS0_10put_kernelERNS_14TensorIteratorERKNS_10TensorBaseEbENKUlvE_clEvENKUlvE6_clEvENKUlvE_clEvENKUlvE0_clEvEUlRS5_lE_EEvS7_SA_RKT1_EUliE_EEvlSH_) ;  /* 0xfffffe4004107950 */ /* 0x000fec0003c3ffff */
.L_x_28414:
        /* <DEDUP_REMOVED lines=12> */
.L_x_41716:


//--------------------- .text._ZN2at6native24index_elementwise_kernelILi128ELi4EZNS0_20cuda_take_put_kernelIN3c107complexIdEEiZZZZZNS0_10put_kernelERNS_14TensorIteratorERKNS_10TensorBaseEbENKUlvE_clEvENKUlvE6_clEvENKUlvE_clEvENKUlvE_clEvEUlRS5_iE0_EEvS7_SA_RKT1_EUliE_EEvlSH_ --------------------------
	.section	.text._ZN2at6native24index_elementwise_kernelILi128ELi4EZNS0_20cuda_take_put_kernelIN3c107complexIdEEiZZZZZNS0_10put_kernelERNS_14TensorIteratorERKNS_10TensorBaseEbENKUlvE_clEvENKUlvE6_clEvENKUlvE_clEvENKUlvE_clEvEUlRS5_iE0_EEvS7_SA_RKT1_EUliE_EEvlSH_,"ax",@progbits
	.align	128
        .global         _ZN2at6native24index_elementwise_kernelILi128ELi4EZNS0_20cuda_take_put_kernelIN3c107complexIdEEiZZZZZNS0_10put_kernelERNS_14TensorIteratorERKNS_10TensorBaseEbENKUlvE_clEvENKUlvE6_clEvENKUlvE_clEvENKUlvE_clEvEUlRS5_iE0_EEvS7_SA_RKT1_EUliE_EEvlSH_
        .type           _ZN2at6native24index_elementwise_kernelILi128ELi4EZNS0_20cuda_take_put_kernelIN3c107complexIdEEiZZZZZNS0_10put_kernelERNS_14TensorIteratorERKNS_10TensorBaseEbENKUlvE_clEvENKUlvE6_clEvENKUlvE_clEvENKUlvE_clEvEUlRS5_iE0_EEvS7_SA_RKT1_EUliE_EEvlSH_,@function
        .size           _ZN2at6native24index_elementwise_kernelILi128ELi4EZNS0_20cuda_take_put_kernelIN3c107complexIdEEiZZZZZNS0_10put_kernelERNS_14TensorIteratorERKNS_10TensorBaseEbENKUlvE_clEvENKUlvE6_clEvENKUlvE_clEvENKUlvE_clEvEUlRS5_iE0_EEvS7_SA_RKT1_EUliE_EEvlSH_,(.L_x_41876 - _ZN2at6native24index_elementwise_kernelILi128ELi4EZNS0_20cuda_take_put_kernelIN3c107complexIdEEiZZZZZNS0_10put_kernelERNS_14TensorIteratorERKNS_10TensorBaseEbENKUlvE_clEvENKUlvE6_clEvENKUlvE_clEvENKUlvE_clEvEUlRS5_iE0_EEvS7_SA_RKT1_EUliE_EEvlSH_)
        .other          _ZN2at6native24index_elementwise_kernelILi128ELi4EZNS0_20cuda_take_put_kernelIN3c107complexIdEEiZZZZZNS0_10put_kernelERNS_14TensorIteratorERKNS_10TensorBaseEbENKUlvE_clEvENKUlvE6_clEvENKUlvE_clEvENKUlvE_clEvEUlRS5_iE0_EEvS7_SA_RKT1_EUliE_EEvlSH_,@"STO_CUDA_ENTRY STV_DEFAULT"
_ZN2at6native24index_elementwise_kernelILi128ELi4EZNS0_20cuda_take_put_kernelIN3c107complexIdEEiZZZZZNS0_10put_kernelERNS_14TensorIteratorERKNS_10TensorBaseEbENKUlvE_clEvENKUlvE6_clEvENKUlvE_clEvENKUlvE_clEvEUlRS5_iE0_EEvS7_SA_RKT1_EUliE_EEvlSH_:
.text._ZN2at6native24index_elementwise_kernelILi128ELi4EZNS0_20cuda_take_put_kernelIN3c107complexIdEEiZZZZZNS0_10put_kernelERNS_14TensorIteratorERKNS_10TensorBaseEbENKUlvE_clEvENKUlvE6_clEvENKUlvE_clEvENKUlvE_clEvEUlRS5_iE0_EEvS7_SA_RKT1_EUliE_EEvlSH_:
        /* <DEDUP_REMOVED lines=46> */
.L_x_28420:
[----:B------:R-:W0:Y:S02]  /*02e0*/  LDC.64 R2, c[0x0][0x580] ;  /* 0x00016000ff027b82 */ /* 0x000e240000000a00 */
[----:B0-----:R-:W2:Y:S06]  /*02f0*/  LDG.E.128 R4, desc[UR36][R2.64] ;  /* 0x0000002402047981 */ /* 0x001eac000c1e1d00 */
[----:B------:R-:W2:Y:S01]  /*0300*/  LDC.64 R8, c[0x0][0x730] ;  /* 0x0001cc00ff087b82 */ /* 0x000ea20000000a00 */
[----:B------:R-:W-:Y:S01]  /*0310*/  IADD3 R23, PT, PT, R23, 0x80, RZ ;  /* 0x0000008017177810 */ /* 0x000fe20007ffe0ff */
[----:B--2---:R0:W-:Y:S06]  /*0320*/  STG.E.128 desc[UR36][R8.64], R4 ;  /* 0x0000000408007986 */ /* 0x0041ec000c101d24 */
.L_x_28419:
[----:B------:R-:W-:Y:S05]  /*0330*/  BSYNC.RECONVERGENT B6 ;  /* 0x0000000000067941 */ /* 0x000fea0003800200 */
.L_x_28418:
        /* <DEDUP_REMOVED lines=31> */
.L_x_28423:
[----:B0-----:R-:W0:Y:S02]  /*0530*/  LDC.64 R4, c[0x0][0x580] ;  /* 0x00016000ff047b82 */ /* 0x001e240000000a00 */
[----:B0-----:R-:W2:Y:S06]  /*0540*/  LDG.E.128 R4, desc[UR36][R4.64] ;  /* 0x0000002404047981 */ /* 0x001eac000c1e1d00 */
[----:B------:R-:W2:Y:S01]  /*0550*/  LDC.64 R2, c[0x0][0x730] ;  /* 0x0001cc00ff027b82 */ /* 0x000ea20000000a00 */
[----:B------:R-:W-:Y:S01]  /*0560*/  IADD3 R23, PT, PT, R23, 0x80, RZ ;  /* 0x0000008017177810 */ /* 0x000fe20007ffe0ff */
[----:B--2---:R1:W-:Y:S06]  /*0570*/  STG.E.128 desc[UR36][R2.64], R4 ;  /* 0x0000000402007986 */ /* 0x0043ec000c101d24 */
.L_x_28422:
[----:B------:R-:W-:Y:S05]  /*0580*/  BSYNC.RECONVERGENT B6 ;  /* 0x0000000000067941 */ /* 0x000fea0003800200 */
.L_x_28421:
        /* <DEDUP_REMOVED lines=31> */
.L_x_28426:
[----:B0-----:R-:W0:Y:S02]  /*0780*/  LDC.64 R4, c[0x0][0x580] ;  /* 0x00016000ff047b82 */ /* 0x001e240000000a00 */
[----:B0-----:R-:W2:Y:S06]  /*0790*/  LDG.E.128 R4, desc[UR36][R4.64] ;  /* 0x0000002404047981 */ /* 0x001eac000c1e1d00 */
[----:B------:R-:W2:Y:S01]  /*07a0*/  LDC.64 R2, c[0x0][0x730] ;  /* 0x0001cc00ff027b82 */ /* 0x000ea20000000a00 */
[----:B------:R-:W-:Y:S01]  /*07b0*/  VIADD R23, R23, 0x80 ;  /* 0x0000008017177836 */ /* 0x000fe20000000000 */
[----:B--2---:R2:W-:Y:S06]  /*07c0*/  STG.E.128 desc[UR36][R2.64], R4 ;  /* 0x0000000402007986 */ /* 0x0045ec000c101d24 */
.L_x_28425:
[----:B------:R-:W-:Y:S05]  /*07d0*/  BSYNC.RECONVERGENT B6 ;  /* 0x0000000000067941 */ /* 0x000fea0003800200 */
.L_x_28424:
        /* <DEDUP_REMOVED lines=30> */
.L_x_28427:
[----:B0-----:R-:W0:Y:S02]  /*09c0*/  LDC.64 R4, c[0x0][0x580] ;  /* 0x00016000ff047b82 */ /* 0x001e240000000a00 */
[----:B0-----:R-:W2:Y:S06]  /*09d0*/  LDG.E.128 R4, desc[UR36][R4.64] ;  /* 0x0000002404047981 */ /* 0x001eac000c1e1d00 */
[----:B------:R-:W2:Y:S02]  /*09e0*/  LDC.64 R2, c[0x0][0x730] ;  /* 0x0001cc00ff027b82 */ /* 0x000ea40000000a00 */
[----:B--2---:R-:W-:Y:S01]  /*09f0*/  STG.E.128 desc[UR36][R2.64], R4 ;  /* 0x0000000402007986 */ /* 0x004fe2000c101d24 */
[----:B------:R-:W-:Y:S05]  /*0a00*/  EXIT ;  /* 0x000000000000794d */ /* 0x000fea0003800000 */
.L_x_28417:
        /* <DEDUP_REMOVED lines=34> */
.L_x_28430:
        /* <DEDUP_REMOVED lines=276> */
.L_x_28431:
[----:B------:R-:W0:Y:S08]  /*1d70*/  LDC.64 R4, c[0x0][0x580] ;  /* 0x00016000ff047b82 */ /* 0x000e300000000a00 */
[----:B------:R-:W1:Y:S01]  /*1d80*/  LDC.64 R8, c[0x0][0x730] ;  /* 0x0001cc00ff087b82 */ /* 0x000e620000000a00 */
[----:B0-----:R-:W2:Y:S01]  /*1d90*/  LDG.E.128 R4, desc[UR36][R4.64] ;  /* 0x0000002404047981 */ /* 0x001ea2000c1e1d00 */
[----:B------:R-:W-:-:S02]  /*1da0*/  VIADD R23, R23, 0x80 ;  /* 0x0000008017177836 */ /* 0x000fc40000000000 */
[----:B-1----:R-:W-:-:S05]  /*1db0*/  IMAD.WIDE R8, R0, 0x10, R8 ;  /* 0x0000001000087825 */ /* 0x002fca00078e0208 */
[----:B--2---:R0:W-:Y:S02]  /*1dc0*/  STG.E.128 desc[UR36][R8.64], R4 ;  /* 0x0000000408007986 */ /* 0x0041e4000c101d24 */
.L_x_28429:
[----:B------:R-:W-:Y:S05]  /*1dd0*/  BSYNC.RECONVERGENT B6 ;  /* 0x0000000000067941 */ /* 0x000fea0003800200 */
.L_x_28428:
        /* <DEDUP_REMOVED lines=31> */
.L_x_28434:
        /* <DEDUP_REMOVED lines=276> */
.L_x_28435:
[----:B------:R-:W0:Y:S08]  /*3110*/  LDC.64 R4, c[0x0][0x580] ;  /* 0x00016000ff047b82 */ /* 0x000e300000000a00 */
[----:B------:R-:W1:Y:S01]  /*3120*/  LDC.64 R8, c[0x0][0x730] ;  /* 0x0001cc00ff087b82 */ /* 0x000e620000000a00 */
[----:B0-----:R-:W2:Y:S01]  /*3130*/  LDG.E.128 R4, desc[UR36][R4.64] ;  /* 0x0000002404047981 */ /* 0x001ea2000c1e1d00 */
[----:B------:R-:W-:Y:S01]  /*3140*/  IADD3 R23, PT, PT, R23, 0x80, RZ ;  /* 0x0000008017177810 */ /* 0x000fe20007ffe0ff */
[----:B-1----:R-:W-:-:S05]  /*3150*/  IMAD.WIDE R8, R0, 0x10, R8 ;  /* 0x0000001000087825 */ /* 0x002fca00078e0208 */
[----:B--2---:R1:W-:Y:S02]  /*3160*/  STG.E.128 desc[UR36][R8.64], R4 ;  /* 0x0000000408007986 */ /* 0x0043e4000c101d24 */
.L_x_28433:
[----:B------:R-:W-:Y:S05]  /*3170*/  BSYNC.RECONVERGENT B6 ;  /* 0x0000000000067941 */ /* 0x000fea0003800200 */
.L_x_28432:
        /* <DEDUP_REMOVED lines=31> */
.L_x_28438:
        /* <DEDUP_REMOVED lines=276> */
.L_x_28439:
[----:B------:R-:W0:Y:S08]  /*44b0*/  LDC.64 R4, c[0x0][0x580] ;  /* 0x00016000ff047b82 */ /* 0x000e300000000a00 */
[----:B------:R-:W1:Y:S01]  /*44c0*/  LDC.64 R8, c[0x0][0x730] ;  /* 0x0001cc00ff087b82 */ /* 0x000e620000000a00 */
[----:B0-----:R-:W2:Y:S01]  /*44d0*/  LDG.E.128 R4, desc[UR36][R4.64] ;  /* 0x0000002404047981 */ /* 0x001ea2000c1e1d00 */
[----:B------:R-:W-:Y:S01]  /*44e0*/  IADD3 R23, PT, PT, R23, 0x80, RZ ;  /* 0x0000008017177810 */ /* 0x000fe20007ffe0ff */
[----:B-1----:R-:W-:-:S05]  /*44f0*/  IMAD.WIDE R8, R0, 0x10, R8 ;  /* 0x0000001000087825 */ /* 0x002fca00078e0208 */
[----:B--2---:R2:W-:Y:S02]  /*4500*/  STG.E.128 desc[UR36][R8.64], R4 ;  /* 0x0000000408007986 */ /* 0x0045e4000c101d24 */
.L_x_28437:
[----:B------:R-:W-:Y:S05]  /*4510*/  BSYNC.RECONVERGENT B6 ;  /* 0x0000000000067941 */ /* 0x000fea0003800200 */
.L_x_28436:
        /* <DEDUP_REMOVED lines=30> */
.L_x_28440:
        /* <DEDUP_REMOVED lines=276> */
.L_x_28441:
[----:B------:R-:W0:Y:S08]  /*5840*/  LDC.64 R4, c[0x0][0x580] ;  /* 0x00016000ff047b82 */ /* 0x000e300000000a00 */
[----:B------:R-:W1:Y:S01]  /*5850*/  LDC.64 R2, c[0x0][0x730] ;  /* 0x0001cc00ff027b82 */ /* 0x000e620000000a00 */
[----:B0-----:R-:W2:Y:S01]  /*5860*/  LDG.E.128 R4, desc[UR36][R4.64] ;  /* 0x0000002404047981 */ /* 0x001ea2000c1e1d00 */
[----:B-1----:R-:W-:-:S05]  /*5870*/  IMAD.WIDE R2, R0, 0x10, R2 ;  /* 0x0000001000027825 */ /* 0x002fca00078e0202 */
[----:B--2---:R-:W-:Y:S01]  /*5880*/  STG.E.128 desc[UR36][R2.64], R4 ;  /* 0x0000000402007986 */ /* 0x004fe2000c101d24 */
[----:B------:R-:W-:Y:S05]  /*5890*/  EXIT ;  /* 0x000000000000794d */ /* 0x000fea0003800000 */
.L_x_28416:
        /* <DEDUP_REMOVED lines=31> */
.L_x_28444:
[----:B------:R-:W0:Y:S01]  /*5a90*/  LDC.64 R4, c[0x0][0x580] ;  /* 0x00016000ff047b82 */ /* 0x000e220000000a00 */
[----:B------:R-:W1:Y:S07]  /*5aa0*/  LDCU UR4, c[0x0][0x590] ;  /* 0x0000b200ff0477ac */ /* 0x000e6e0008000800 */
[----:B------:R-:W2:Y:S01]  /*5ab0*/  LDC.64 R8, c[0x0][0x730] ;  /* 0x0001cc00ff087b82 */ /* 0x000ea20000000a00 */
[----:B0-----:R-:W3:Y:S01]  /*5ac0*/  LDG.E.128 R4, desc[UR36][R4.64] ;  /* 0x0000002404047981 */ /* 0x001ee2000c1e1d00 */
[----:B------:R-:W-:-:S02]  /*5ad0*/  SHF.R.S32.HI R3, RZ, 0x1f, R16 ;  /* 0x0000001fff037819 */ /* 0x000fc40000011410 */
[----:B------:R-:W-:Y:S02]  /*5ae0*/  IADD3 R23, PT, PT, R23, 0x80, RZ ;  /* 0x0000008017177810 */ /* 0x000fe40007ffe0ff */
[----:B-1----:R-:W-:-:S05]  /*5af0*/  LOP3.LUT R3, R3, UR4, RZ, 0xc0, !PT ;  /* 0x0000000403037c12 */ /* 0x002fca000f8ec0ff */
[----:B------:R-:W-:-:S05]  /*5b00*/  IMAD.IADD R16, R16, 0x1, R3 ;  /* 0x0000000110107824 */ /* 0x000fca00078e0203 */
[----:B------:R-:W-:-:S04]  /*5b10*/  SHF.R.S64 R3, RZ, 0x1c, R16 ;  /* 0x0000001cff037819 */ /* 0x000fc80000001010 */
[----:B--2---:R-:W-:-:S04]  /*5b20*/  IADD3 R2, P0, PT, R3, R8, RZ ;  /* 0x0000000803027210 */ /* 0x004fc80007f1e0ff */
[----:B------:R-:W-:-:S05]  /*5b30*/  LEA.HI.X.SX32 R3, R16, R9, 0x4, P0 ;  /* 0x0000000910037211 */ /* 0x000fca00000f26ff */
[----:B---3--:R0:W-:Y:S04]  /*5b40*/  STG.E.128 desc[UR36][R2.64], R4 ;  /* 0x0000000402007986 */ /* 0x0081e8000c101d24 */
.L_x_28443:
[----:B------:R-:W-:Y:S05]  /*5b50*/  BSYNC.RECONVERGENT B6 ;  /* 0x0000000000067941 */ /* 0x000fea0003800200 */
.L_x_28442:
        /* <DEDUP_REMOVED lines=31> */
.L_x_28447:
[----:B0-----:R-:W0:Y:S01]  /*5d50*/  LDC.64 R4, c[0x0][0x580] ;  /* 0x00016000ff047b82 */ /* 0x001e220000000a00 */
[----:B------:R-:W1:Y:S07]  /*5d60*/  LDCU UR4, c[0x0][0x590] ;  /* 0x0000b200ff0477ac */ /* 0x000e6e0008000800 */
[----:B------:R-:W2:Y:S01]  /*5d70*/  LDC.64 R8, c[0x0][0x730] ;  /* 0x0001cc00ff087b82 */ /* 0x000ea20000000a00 */
[----:B0-----:R-:W3:Y:S01]  /*5d80*/  LDG.E.128 R4, desc[UR36][R4.64] ;  /* 0x0000002404047981 */ /* 0x001ee2000c1e1d00 */
[----:B------:R-:W-:Y:S01]  /*5d90*/  SHF.R.S32.HI R3, RZ, 0x1f, R16 ;  /* 0x0000001fff037819 */ /* 0x000fe20000011410 */
[----:B------:R-:W-:-:S03]  /*5da0*/  VIADD R23, R23, 0x80 ;  /* 0x0000008017177836 */ /* 0x000fc60000000000 */
[----:B-1----:R-:W-:-:S04]  /*5db0*/  LOP3.LUT R3, R3, UR4, RZ, 0xc0, !PT ;  /* 0x0000000403037c12 */ /* 0x002fc8000f8ec0ff */
[----:B------:R-:W-:-:S04]  /*5dc0*/  IADD3 R16, PT, PT, R16, R3, RZ ;  /* 0x0000000310107210 */ /* 0x000fc80007ffe0ff */
[----:B------:R-:W-:-:S04]  /*5dd0*/  SHF.R.S64 R3, RZ, 0x1c, R16 ;  /* 0x0000001cff037819 */ /* 0x000fc80000001010 */
[----:B--2---:R-:W-:-:S04]  /*5de0*/  IADD3 R2, P0, PT, R3, R8, RZ ;  /* 0x0000000803027210 */ /* 0x004fc80007f1e0ff */
[----:B------:R-:W-:-:S05]  /*5df0*/  LEA.HI.X.SX32 R3, R16, R9, 0x4, P0 ;  /* 0x0000000910037211 */ /* 0x000fca00000f26ff */
[----:B---3--:R1:W-:Y:S04]  /*5e00*/  STG.E.128 desc[UR36][R2.64], R4 ;  /* 0x0000000402007986 */ /* 0x0083e8000c101d24 */
.L_x_28446:
[----:B------:R-:W-:Y:S05]  /*5e10*/  BSYNC.RECONVERGENT B6 ;  /* 0x0000000000067941 */ /* 0x000fea0003800200 */
.L_x_28445:
        /* <DEDUP_REMOVED lines=31> */
.L_x_28450:
[----:B01----:R-:W0:Y:S01]  /*6010*/  LDC.64 R4, c[0x0][0x580] ;  /* 0x00016000ff047b82 */ /* 0x003e220000000a00 */
[----:B------:R-:W1:Y:S07]  /*6020*/  LDCU UR4, c[0x0][0x590] ;  /* 0x0000b200ff0477ac */ /* 0x000e6e0008000800 */
[----:B------:R-:W2:Y:S01]  /*6030*/  LDC.64 R8, c[0x0][0x730] ;  /* 0x0001cc00ff087b82 */ /* 0x000ea20000000a00 */
[----:B0-----:R-:W3:Y:S01]  /*6040*/  LDG.E.128 R4, desc[UR36][R4.64] ;  /* 0x0000002404047981 */ /* 0x001ee2000c1e1d00 */
[----:B------:R-:W-:-:S02]  /*6050*/  SHF.R.S32.HI R3, RZ, 0x1f, R16 ;  /* 0x0000001fff037819 */ /* 0x000fc40000011410 */
[----:B------:R-:W-:Y:S02]  /*6060*/  IADD3 R23, PT, PT, R23, 0x80, RZ ;  /* 0x0000008017177810 */ /* 0x000fe40007ffe0ff */
[----:B-1----:R-:W-:-:S04]  /*6070*/  LOP3.LUT R3, R3, UR4, RZ, 0xc0, !PT ;  /* 0x0000000403037c12 */ /* 0x002fc8000f8ec0ff */
[----:B------:R-:W-:-:S04]  /*6080*/  IADD3 R16, PT, PT, R16, R3, RZ ;  /* 0x0000000310107210 */ /* 0x000fc80007ffe0ff */
[----:B------:R-:W-:-:S04]  /*6090*/  SHF.R.S64 R3, RZ, 0x1c, R16 ;  /* 0x0000001cff037819 */ /* 0x000fc80000001010 */
[----:B--2---:R-:W-:-:S04]  /*60a0*/  IADD3 R2, P0, PT, R3, R8, RZ ;  /* 0x0000000803027210 */ /* 0x004fc80007f1e0ff */
[----:B------:R-:W-:-:S05]  /*60b0*/  LEA.HI.X.SX32 R3, R16, R9, 0x4, P0 ;  /* 0x0000000910037211 */ /* 0x000fca00000f26ff */
[----:B---3--:R2:W-:Y:S04]  /*60c0*/  STG.E.128 desc[UR36][R2.64], R4 ;  /* 0x0000000402007986 */ /* 0x0085e8000c101d24 */
.L_x_28449:
[----:B------:R-:W-:Y:S05]  /*60d0*/  BSYNC.RECONVERGENT B6 ;  /* 0x0000000000067941 */ /* 0x000fea0003800200 */
.L_x_28448:
        /* <DEDUP_REMOVED lines=30> */
.L_x_28451:
[----:B012---:R-:W0:Y:S01]  /*62c0*/  LDC.64 R4, c[0x0][0x580] ;  /* 0x00016000ff047b82 */ /* 0x007e220000000a00 */
[----:B------:R-:W1:Y:S07]  /*62d0*/  LDCU UR4, c[0x0][0x590] ;  /* 0x0000b200ff0477ac */ /* 0x000e6e0008000800 */
[----:B------:R-:W2:Y:S01]  /*62e0*/  LDC.64 R8, c[0x0][0x730] ;  /* 0x0001cc00ff087b82 */ /* 0x000ea20000000a00 */
[----:B0-----:R-:W3:Y:S01]  /*62f0*/  LDG.E.128 R4, desc[UR36][R4.64] ;  /* 0x0000002404047981 */ /* 0x001ee2000c1e1d00 */
[----:B------:R-:W-:-:S04]  /*6300*/  SHF.R.S32.HI R3, RZ, 0x1f, R16 ;  /* 0x0000001fff037819 */ /* 0x000fc80000011410 */
[----:B-1----:R-:W-:-:S05]  /*6310*/  LOP3.LUT R3, R3, UR4, RZ, 0xc0, !PT ;  /* 0x0000000403037c12 */ /* 0x002fca000f8ec0ff */
[----:B------:R-:W-:-:S05]  /*6320*/  IMAD.IADD R16, R16, 0x1, R3 ;  /* 0x0000000110107824 */ /* 0x000fca00078e0203 */
[----:B------:R-:W-:-:S04]  /*6330*/  SHF.R.S64 R3, RZ, 0x1c, R16 ;  /* 0x0000001cff037819 */ /* 0x000fc80000001010 */
[----:B--2---:R-:W-:-:S04]  /*6340*/  IADD3 R2, P0, PT, R3, R8, RZ ;  /* 0x0000000803027210 */ /* 0x004fc80007f1e0ff */
[----:B------:R-:W-:-:S05]  /*6350*/  LEA.HI.X.SX32 R3, R16, R9, 0x4, P0 ;  /* 0x0000000910037211 */ /* 0x000fca00000f26ff */
[----:B---3--:R-:W-:Y:S01]  /*6360*/  STG.E.128 desc[UR36][R2.64], R4 ;  /* 0x0000000402007986 */ /* 0x008fe2000c101d24 */
[----:B------:R-:W-:Y:S05]  /*6370*/  EXIT ;  /* 0x000000000000794d */ /* 0x000fea0003800000 */
.L_x_28415:
        /* <DEDUP_REMOVED lines=310> */
.L_x_28456:
        /* <DEDUP_REMOVED lines=29> */
.L_x_28458:
[----:B------:R-:W-:Y:S05]  /*78b0*/  BSYNC.RECONVERGENT B6 ;  /* 0x0000000000067941 */ /* 0x000fea0003800200 */
.L_x_28457:
[----:B------:R-:W0:Y:S02]  /*78c0*/  LDCU.64 UR4, c[0x0][0x580] ;  /* 0x0000b000ff0477ac */ /* 0x000e240008000a00 */
[----:B0-----:R-:W-:-:S05]  /*78d0*/  IADD3 R4, P0, PT, R17, UR4, RZ ;  /* 0x0000000411047c10 */ /* 0x001fca000ff1e0ff */
[----:B------:R-:W-:-:S06]  /*78e0*/  IMAD.X R5, RZ, RZ, UR5, P0 ;  /* 0x00000005ff057e24 */ /* 0x000fcc00080e06ff */
[----:B------:R-:W2:Y:S01]  /*78f0*/  LDG.E.128 R4, desc[UR36][R4.64] ;  /* 0x0000002404047981 */ /* 0x000ea2000c1e1d00 */
[----:B------:R-:W2:Y:S01]  /*7900*/  LDC.64 R2, c[0x0][0x730] ;  /* 0x0001cc00ff027b82 */ /* 0x000ea20000000a00 */
[----:B------:R-:W-:Y:S02]  /*7910*/  IADD3 R23, PT, PT, R23, 0x80, RZ ;  /* 0x0000008017177810 */ /* 0x000fe40007ffe0ff */
[----:B--2---:R0:W-:Y:S05]  /*7920*/  STG.E.128 desc[UR36][R2.64], R4 ;  /* 0x0000000402007986 */ /* 0x0041ea000c101d24 */
.L_x_28455:
[----:B------:R-:W-:Y:S05]  /*7930*/  BSYNC.RECONVERGENT B7 ;  /* 0x0000000000077941 */ /* 0x000fea0003800200 */
.L_x_28454:
        /* <DEDUP_REMOVED lines=302> */
.L_x_28461:
        /* <DEDUP_REMOVED lines=29> */
.L_x_28463:
[----:B------:R-:W-:Y:S05]  /*8df0*/  BSYNC.RECONVERGENT B6 ;  /* 0x0000000000067941 */ /* 0x000fea0003800200 */
.L_x_28462:
[----:B------:R-:W0:Y:S02]  /*8e00*/  LDCU.64 UR4, c[0x0][0x580] ;  /* 0x0000b000ff0477ac */ /* 0x000e240008000a00 */
[----:B0-----:R-:W-:-:S04]  /*8e10*/  IADD3 R4, P0, PT, R17, UR4, RZ ;  /* 0x0000000411047c10 */ /* 0x001fc8000ff1e0ff */
[----:B------:R-:W-:-:S06]  /*8e20*/  IADD3.X R5, PT, PT, RZ, UR5, RZ, P0, !PT ;  /* 0x00000005ff057c10 */ /* 0x000fcc00087fe4ff */
[----:B------:R-:W2:Y:S01]  /*8e30*/  LDG.E.128 R4, desc[UR36][R4.64] ;  /* 0x0000002404047981 */ /* 0x000ea2000c1e1d00 */
[----:B------:R-:W2:Y:S01]  /*8e40*/  LDC.64 R2, c[0x0][0x730] ;  /* 0x0001cc00ff027b82 */ /* 0x000ea20000000a00 */
[----:B------:R-:W-:Y:S02]  /*8e50*/  VIADD R23, R23, 0x80 ;  /* 0x0000008017177836 */ /* 0x000fe40000000000 */
[----:B--2---:R1:W-:Y:S05]  /*8e60*/  STG.E.128 desc[UR36][R2.64], R4 ;  /* 0x0000000402007986 */ /* 0x0043ea000c101d24 */
.L_x_28460:
[----:B------:R-:W-:Y:S05]  /*8e70*/  BSYNC.RECONVERGENT B7 ;  /* 0x0000000000077941 */ /* 0x000fea0003800200 */
.L_x_28459:
        /* <DEDUP_REMOVED lines=302> */
.L_x_28466:
        /* <DEDUP_REMOVED lines=29> */
.L_x_28468:
[----:B------:R-:W-:Y:S05]  /*a330*/  BSYNC.RECONVERGENT B6 ;  /* 0x0000000000067941 */ /* 0x000fea0003800200 */
.L_x_28467:
[----:B------:R-:W0:Y:S02]  /*a340*/  LDCU.64 UR4, c[0x0][0x580] ;  /* 0x0000b000ff0477ac */ /* 0x000e240008000a00 */
[----:B0-----:R-:W-:-:S04]  /*a350*/  IADD3 R4, P0, PT, R17, UR4, RZ ;  /* 0x0000000411047c10 */ /* 0x001fc8000ff1e0ff */
[----:B------:R-:W-:-:S06]  /*a360*/  IADD3.X R5, PT, PT, RZ, UR5, RZ, P0, !PT ;  /* 0x00000005ff057c10 */ /* 0x000fcc00087fe4ff */
[----:B------:R-:W2:Y:S01]  /*a370*/  LDG.E.128 R4, desc[UR36][R4.64] ;  /* 0x0000002404047981 */ /* 0x000ea2000c1e1d00 */
[----:B------:R-:W2:Y:S01]  /*a380*/  LDC.64 R2, c[0x0][0x730] ;  /* 0x0001cc00ff027b82 */ /* 0x000ea20000000a00 */
[----:B------:R-:W-:Y:S02]  /*a390*/  IADD3 R23, PT, PT, R23, 0x80, RZ ;  /* 0x0000008017177810 */ /* 0x000fe40007ffe0ff */
[----:B--2---:R2:W-:Y:S05]  /*a3a0*/  STG.E.128 desc[UR36][R2.64], R4 ;  /* 0x0000000402007986 */ /* 0x0045ea000c101d24 */
.L_x_28465:
[----:B------:R-:W-:Y:S05]  /*a3b0*/  BSYNC.RECONVERGENT B7 ;  /* 0x0000000000077941 */ /* 0x000fea0003800200 */
.L_x_28464:
        /* <DEDUP_REMOVED lines=301> */
.L_x_28469:
        /* <DEDUP_REMOVED lines=31> */
.L_x_28471:
[----:B------:R-:W-:Y:S05]  /*b880*/  BSYNC.RECONVERGENT B6 ;  /* 0x0000000000067941 */ /* 0x000fea0003800200 */
.L_x_28470:
[----:B------:R-:W2:Y:S01]  /*b890*/  LDG.E.128 R16, desc[UR36][R16.64] ;  /* 0x0000002410107981 */ /* 0x000ea2000c1e1d00 */
[----:B------:R-:W2:Y:S03]  /*b8a0*/  LDC.64 R2, c[0x0][0x730] ;  /* 0x0001cc00ff027b82 */ /* 0x000ea60000000a00 */
[----:B--2---:R-:W-:Y:S01]  /*b8b0*/  STG.E.128 desc[UR36][R2.64], R16 ;  /* 0x0000001002007986 */ /* 0x004fe2000c101d24 */
[----:B------:R-:W-:Y:S05]  /*b8c0*/  EXIT ;  /* 0x000000000000794d */ /* 0x000fea0003800000 */
.L_x_28453:
        /* <DEDUP_REMOVED lines=308> */
.L_x_28474:
        /* <DEDUP_REMOVED lines=29> */
.L_x_28476:
[----:B------:R-:W-:Y:S05]  /*cde0*/  BSYNC.RECONVERGENT B6 ;  /* 0x0000000000067941 */ /* 0x000fea0003800200 */
.L_x_28475:
        /* <DEDUP_REMOVED lines=276> */
.L_x_28477:
[----:B------:R-:W0:Y:S01]  /*df30*/  LDCU.64 UR4, c[0x0][0x580] ;  /* 0x0000b000ff0477ac */ /* 0x000e220008000a00 */
[----:B------:R-:W1:Y:S01]  /*df40*/  LDC.64 R8, c[0x0][0x730] ;  /* 0x0001cc00ff087b82 */ /* 0x000e620000000a00 */
[----:B0-----:R-:W-:-:S05]  /*df50*/  IADD3 R4, P0, PT, R25, UR4, RZ ;  /* 0x0000000419047c10 */ /* 0x001fca000ff1e0ff */
[----:B------:R-:W-:-:S06]  /*df60*/  IMAD.X R5, RZ, RZ, UR5, P0 ;  /* 0x00000005ff057e24 */ /* 0x000fcc00080e06ff */
[----:B------:R-:W2:Y:S01]  /*df70*/  LDG.E.128 R4, desc[UR36][R4.64] ;  /* 0x0000002404047981 */ /* 0x000ea2000c1e1d00 */
[----:B-1----:R-:W-:Y:S01]  /*df80*/  IMAD.WIDE R8, R0, 0x10, R8 ;  /* 0x0000001000087825 */ /* 0x002fe200078e0208 */
[----:B------:R-:W-:-:S04]  /*df90*/  IADD3 R23, PT, PT, R23, 0x80, RZ ;  /* 0x0000008017177810 */ /* 0x000fc80007ffe0ff */
[----:B--2---:R0:W-:Y:S03]  /*dfa0*/  STG.E.128 desc[UR36][R8.64], R4 ;  /* 0x0000000408007986 */ /* 0x0041e6000c101d24 */
.L_x_28473:
[----:B------:R-:W-:Y:S05]  /*dfb0*/  BSYNC.RECONVERGENT B7 ;  /* 0x0000000000077941 */ /* 0x000fea0003800200 */
.L_x_28472:
        /* <DEDUP_REMOVED lines=303> */
.L_x_28480:
        /* <DEDUP_REMOVED lines=29> */
.L_x_28482:
[----:B------:R-:W-:Y:S05]  /*f480*/  BSYNC.RECONVERGENT B6 ;  /* 0x0000000000067941 */ /* 0x000fea0003800200 */
.L_x_28481:
        /* <DEDUP_REMOVED lines=276> */
.L_x_28483:
[----:B------:R-:W0:Y:S01]  /*105d0*/  LDCU.64 UR4, c[0x0][0x580] ;  /* 0x0000b000ff0477ac */ /* 0x000e220008000a00 */
[----:B------:R-:W1:Y:S01]  /*105e0*/  LDC.64 R8, c[0x0][0x730] ;  /* 0x0001cc00ff087b82 */ /* 0x000e620000000a00 */
[----:B0-----:R-:W-:-:S04]  /*105f0*/  IADD3 R4, P0, PT, R25, UR4, RZ ;  /* 0x0000000419047c10 */ /* 0x001fc8000ff1e0ff */
[----:B------:R-:W-:-:S06]  /*10600*/  IADD3.X R5, PT, PT, RZ, UR5, RZ, P0, !PT ;  /* 0x00000005ff057c10 */ /* 0x000fcc00087fe4ff */
[----:B------:R-:W2:Y:S01]  /*10610*/  LDG.E.128 R4, desc[UR36][R4.64] ;  /* 0x0000002404047981 */ /* 0x000ea2000c1e1d00 */
[----:B-1----:R-:W-:Y:S01]  /*10620*/  IMAD.WIDE R8, R0, 0x10, R8 ;  /* 0x0000001000087825 */ /* 0x002fe200078e0208 */
[----:B------:R-:W-:-:S04]  /*10630*/  IADD3 R23, PT, PT, R23, 0x80, RZ ;  /* 0x0000008017177810 */ /* 0x000fc80007ffe0ff */
[----:B--2---:R1:W-:Y:S03]  /*10640*/  STG.E.128 desc[UR36][R8.64], R4 ;  /* 0x0000000408007986 */ /* 0x0043e6000c101d24 */
.L_x_28479:
[----:B------:R-:W-:Y:S05]  /*10650*/  BSYNC.RECONVERGENT B7 ;  /* 0x0000000000077941 */ /* 0x000fea0003800200 */
.L_x_28478:
        /* <DEDUP_REMOVED lines=303> */
.L_x_28486:
        /* <DEDUP_REMOVED lines=29> */
.L_x_28488:
[----:B------:R-:W-:Y:S05]  /*11b20*/  BSYNC.RECONVERGENT B6 ;  /* 0x0000000000067941 */ /* 0x000fea0003800200 */
.L_x_28487:
        /* <DEDUP_REMOVED lines=276> */
.L_x_28489:
        /* <DEDUP_REMOVED lines=8> */
.L_x_28485:
[----:B------:R-:W-:Y:S05]  /*12cf0*/  BSYNC.RECONVERGENT B7 ;  /* 0x0000000000077941 */ /* 0x000fea0003800200 */
.L_x_28484:
        /* <DEDUP_REMOVED lines=302> */
.L_x_28490:
        /* <DEDUP_REMOVED lines=31> */
.L_x_28492:
[----:B------:R-:W-:Y:S05]  /*141d0*/  BSYNC.RECONVERGENT B6 ;  /* 0x0000000000067941 */ /* 0x000fea0003800200 */
.L_x_28491:
        /* <DEDUP_REMOVED lines=276> */
.L_x_28493:
[----:B------:R-:W2:Y:S01]  /*15320*/  LDG.E.128 R16, desc[UR36][R18.64] ;  /* 0x0000002412107981 */ /* 0x000ea2000c1e1d00 */
[----:B------:R-:W0:Y:S02]  /*15330*/  LDC.64 R2, c[0x0][0x730] ;  /* 0x0001cc00ff027b82 */ /* 0x000e240000000a00 */
[----:B0-----:R-:W-:-:S05]  /*15340*/  IMAD.WIDE R2, R0, 0x10, R2 ;  /* 0x0000001000027825 */ /* 0x001fca00078e0202 */
[----:B--2---:R-:W-:Y:S01]  /*15350*/  STG.E.128 desc[UR36][R2.64], R16 ;  /* 0x0000001002007986 */ /* 0x004fe2000c101d24 */
[----:B------:R-:W-:Y:S05]  /*15360*/  EXIT ;  /* 0x000000000000794d */ /* 0x000fea0003800000 */
.L_x_28452:
        /* <DEDUP_REMOVED lines=305> */
.L_x_28496:
        /* <DEDUP_REMOVED lines=29> */
.L_x_28498:
[----:B------:R-:W-:Y:S05]  /*16850*/  BSYNC.RECONVERGENT B6 ;  /* 0x0000000000067941 */ /* 0x000fea0003800200 */
.L_x_28497:
[----:B------:R-:W0:Y:S01]  /*16860*/  LDCU.64 UR4, c[0x0][0x580] ;  /* 0x0000b000ff0477ac */ /* 0x000e220008000a00 */
[----:B------:R-:W1:Y:S01]  /*16870*/  LDCU.64 UR6, c[0x0][0x730] ;  /* 0x0000e600ff0677ac */ /* 0x000e620008000a00 */
[----:B0-----:R-:W-:Y:S01]  /*16880*/  IADD3 R4, P0, PT, R25, UR4, RZ ;  /* 0x0000000419047c10 */ /* 0x001fe2000ff1e0ff */
[----:B------:R-:W0:Y:S03]  /*16890*/  LDCU UR4, c[0x0][0x590] ;  /* 0x0000b200ff0477ac */ /* 0x000e260008000800 */
[----:B------:R-:W-:-:S06]  /*168a0*/  IADD3.X R5, PT, PT, RZ, UR5, RZ, P0, !PT ;  /* 0x00000005ff057c10 */ /* 0x000fcc00087fe4ff */
[----:B------:R-:W2:Y:S01]  /*168b0*/  LDG.E.128 R4, desc[UR36][R4.64] ;  /* 0x0000002404047981 */ /* 0x000ea2000c1e1d00 */
[----:B------:R-:W-:Y:S02]  /*168c0*/  SHF.R.S32.HI R3, RZ, 0x1f, R16 ;  /* 0x0000001fff037819 */ /* 0x000fe40000011410 */
[----:B------:R-:W-:Y:S02]  /*168d0*/  IADD3 R23, PT, PT, R23, 0x80, RZ ;  /* 0x0000008017177810 */ /* 0x000fe40007ffe0ff */
[----:B0-----:R-:W-:-:S04]  /*168e0*/  LOP3.LUT R3, R3, UR4, RZ, 0xc0, !PT ;  /* 0x0000000403037c12 */ /* 0x001fc8000f8ec0ff */
[----:B------:R-:W-:-:S04]  /*168f0*/  IADD3 R16, PT, PT, R16, R3, RZ ;  /* 0x0000000310107210 */ /* 0x000fc80007ffe0ff */
[----:B------:R-:W-:-:S04]  /*16900*/  SHF.R.S64 R2, RZ, 0x1c, R16 ;  /* 0x0000001cff027819 */ /* 0x000fc80000001010 */
[----:B-1----:R-:W-:-:S04]  /*16910*/  IADD3 R2, P0, PT, R2, UR6, RZ ;  /* 0x0000000602027c10 */ /* 0x002fc8000ff1e0ff */
[----:B------:R-:W-:-:S05]  /*16920*/  LEA.HI.X.SX32 R3, R16, UR7, 0x4, P0 ;  /* 0x0000000710037c11 */ /* 0x000fca00080f26ff */
[----:B--2---:R0:W-:Y:S04]  /*16930*/  STG.E.128 desc[UR36][R2.64], R4 ;  /* 0x0000000402007986 */ /* 0x0041e8000c101d24 */
.L_x_28495:
[----:B------:R-:W-:Y:S05]  /*16940*/  BSYNC.RECONVERGENT B7 ;  /* 0x0000000000077941 */ /* 0x000fea0003800200 */
.L_x_28494:
        /* <DEDUP_REMOVED lines=302> */
.L_x_28501:
        /* <DEDUP_REMOVED lines=29> */
.L_x_28503:
[----:B------:R-:W-:Y:S05]  /*17e00*/  BSYNC.RECONVERGENT B6 ;  /* 0x0000000000067941 */ /* 0x000fea0003800200 */
.L_x_28502:
[----:B------:R-:W0:Y:S01]  /*17e10*/  LDCU.64 UR4, c[0x0][0x580] ;  /* 0x0000b000ff0477ac */ /* 0x000e220008000a00 */
[----:B------:R-:W1:Y:S01]  /*17e20*/  LDCU.64 UR6, c[0x0][0x730] ;  /* 0x0000e600ff0677ac */ /* 0x000e620008000a00 */
[----:B0-----:R-:W-:Y:S01]  /*17e30*/  IADD3 R4, P0, PT, R25, UR4, RZ ;  /* 0x0000000419047c10 */ /* 0x001fe2000ff1e0ff */
[----:B------:R-:W0:Y:S04]  /*17e40*/  LDCU UR4, c[0x0][0x590] ;  /* 0x0000b200ff0477ac */ /* 0x000e280008000800 */
[----:B------:R-:W-:-:S06]  /*17e50*/  IMAD.X R5, RZ, RZ, UR5, P0 ;  /* 0x00000005ff057e24 */ /* 0x000fcc00080e06ff */
        /* <DEDUP_REMOVED lines=9> */
.L_x_28500:
[----:B------:R-:W-:Y:S05]  /*17ef0*/  BSYNC.RECONVERGENT B7 ;  /* 0x0000000000077941 */ /* 0x000fea0003800200 */
.L_x_28499:
        /* <DEDUP_REMOVED lines=302> */
.L_x_28506:
        /* <DEDUP_REMOVED lines=29> */
.L_x_28508:
[----:B------:R-:W-:Y:S05]  /*193b0*/  BSYNC.RECONVERGENT B6 ;  /* 0x0000000000067941 */ /* 0x000fea0003800200 */
.L_x_28507:
        /* <DEDUP_REMOVED lines=8> */
[----:B0-----:R-:W-:-:S05]  /*19440*/  LOP3.LUT R3, R3, UR4, RZ, 0xc0, !PT ;  /* 0x0000000403037c12 */ /* 0x001fca000f8ec0ff */
[----:B------:R-:W-:-:S05]  /*19450*/  IMAD.IADD R16, R16, 0x1, R3 ;  /* 0x0000000110107824 */ /* 0x000fca00078e0203 */
[----:B------:R-:W-:-:S04]  /*19460*/  SHF.R.S64 R2, RZ, 0x1c, R16 ;  /* 0x0000001cff027819 */ /* 0x000fc80000001010 */
[----:B-1----:R-:W-:-:S04]  /*19470*/  IADD3 R2, P0, PT, R2, UR6, RZ ;  /* 0x0000000602027c10 */ /* 0x002fc8000ff1e0ff */
[----:B------:R-:W-:-:S05]  /*19480*/  LEA.HI.X.SX32 R3, R16, UR7, 0x4, P0 ;  /* 0x0000000710037c11 */ /* 0x000fca00080f26ff */
[----:B--2---:R2:W-:Y:S04]  /*19490*/  STG.E.128 desc[UR36][R2.64], R4 ;  /* 0x0000000402007986 */ /* 0x0045e8000c101d24 */
.L_x_28505:
[----:B------:R-:W-:Y:S05]  /*194a0*/  BSYNC.RECONVERGENT B7 ;  /* 0x0000000000077941 */ /* 0x000fea0003800200 */
.L_x_28504:
        /* <DEDUP_REMOVED lines=301> */
.L_x_28509:
        /* <DEDUP_REMOVED lines=31> */
.L_x_28511:
[----:B------:R-:W-:Y:S05]  /*1a970*/  BSYNC.RECONVERGENT B6 ;  /* 0x0000000000067941 */ /* 0x000fea0003800200 */
.L_x_28510:
[----:B------:R-:W2:Y:S01]  /*1a980*/  LDG.E.128 R4, desc[UR36][R18.64] ;  /* 0x0000002412047981 */ /* 0x000ea2000c1e1d00 */
        /* <DEDUP_REMOVED lines=8> */
[----:B--2---:R-:W-:Y:S01]  /*1aa10*/  STG.E.128 desc[UR36][R2.64], R4 ;  /* 0x0000000402007986 */ /* 0x004fe2000c101d24 */
[----:B------:R-:W-:Y:S05]  /*1aa20*/  EXIT ;  /* 0x000000000000794d */ /* 0x000fea0003800000 */
.L_x_28512:
        /* <DEDUP_REMOVED lines=13> */
.L_x_41876:


//--------------------- .text._ZN2at6native24index_elementwise_kernelILi128ELi4EZNS0_20cuda_take_put_kernelIN3c107complexIdEEiZZZZZNS0_10put_kernelERNS_14TensorIteratorERKNS_10TensorBaseEbENKUlvE_clEvENKUlvE6_clEvENKUlvE_clEvENKUlvE_clEvEUlRS5_iE_EEvS7_SA_RKT1_EUliE_EEvlSH_ --------------------------
	.section	.text._ZN2at6native24index_elementwise_kernelILi128ELi4EZNS0_20cuda_take_put_kernelIN3c107complexIdEEiZZZZZNS0_10put_kernelERNS_14TensorIteratorERKNS_10TensorBaseEbENKUlvE_clEvENKUlvE6_clEvENKUlvE_clEvENKUlvE_clEvEUlRS5_iE_EEvS7_SA_RKT1_EUliE_EEvlSH_,"ax",@progbits
	.align	128
        .global         _ZN2at6native24index_elementwise_kernelILi128ELi4EZNS0_20cuda_take_put_kernelIN3c107complexIdEEiZZZZZNS0_10put_kernelERNS_14TensorIteratorERKNS_10TensorBaseEbENKUlvE_clEvENKUlvE6_clEvENKUlvE_clEvENKUlvE_clEvEUlRS5_iE_EEvS7_SA_RKT1_EUliE_EEvlSH_
        .type           _ZN2at6native24index_elementwise_kernelILi128ELi4EZNS0_20cuda_take_put_kernelIN3c107complexIdEEiZZZZZNS0_10put_kernelERNS_14TensorIteratorERKNS_10TensorBaseEbENKUlvE_clEvENKUlvE6_clEvENKUlvE_clEvENKUlvE_clEvEUlRS5_iE_EEvS7_SA_RKT1_EUliE_EEvlSH_,@function
        .size           _ZN2at6native24index_elementwise_kernelILi128ELi4EZNS0_20cuda_take_put_kernelIN3c107complexIdEEiZZZZZNS0_10put_kernelERNS_14TensorIteratorERKNS_10TensorBaseEbENKUlvE_clEvENKUlvE6_clEvENKUlvE_clEvENKUlvE_clEvEUlRS5_iE_EEvS7_SA_RKT1_EUliE_EEvlSH_,(.L_x_41877 - _ZN2at6native24index_elementwise_kernelILi128ELi4EZNS0_20cuda_take_put_kernelIN3c107complexIdEEiZZZZZNS0_10put_kernelERNS_14TensorIteratorERKNS_10TensorBaseEbENKUlvE_clEvENKUlvE6_clEvENKUlvE_clEvENKUlvE_clEvEUlRS5_iE_EEvS7_SA_RKT1_EUliE_EEvlSH_)
        .other          _ZN2at6native24index_elementwise_kernelILi128ELi4EZNS0_20cuda_take_put_kernelIN3c107complexIdEEiZZZZZNS0_10put_kernelERNS_14TensorIteratorERKNS_10TensorBaseEbENKUlvE_clEvENKUlvE6_clEvENKUlvE_clEvENKUlvE_clEvEUlRS5_iE_EEvS7_SA_RKT1_EUliE_EEvlSH_,@"STO_CUDA_ENTRY STV_DEFAULT"
_ZN2at6native24index_elementwise_kernelILi128ELi4EZNS0_20cuda_take_put_kernelIN3c107complexIdEEiZZZZZNS0_10put_kernelERNS_14TensorIteratorERKNS_10TensorBaseEbENKUlvE_clEvENKUlvE6_clEvENKUlvE_clEvENKUlvE_clEvEUlRS5_iE_EEvS7_SA_RKT1_EUliE_EEvlSH_:
.text._ZN2at6native24index_elementwise_kernelILi128ELi4EZNS0_20cuda_take_put_kernelIN3c107complexIdEEiZZZZZNS0_10put_kernelERNS_14TensorIteratorERKNS_10TensorBaseEbENKUlvE_clEvENKUlvE6_clEvENKUlvE_clEvENKUlvE_clEvEUlRS5_iE_EEvS7_SA_RKT1_EUliE_EEvlSH_:
        /* <DEDUP_REMOVED lines=316> */
.L_x_28515:
        /* <DEDUP_REMOVED lines=31> */
.L_x_28517:
[----:B------:R-:W-:Y:S05]  /*15b0*/  BSYNC.RECONVERGENT B6 ;  /* 0x0000000000067941 */ /* 0x000fea0003800200 */
.L_x_28516:
        /* <DEDUP_REMOVED lines=287> */
.L_x_28518:
[----:B------:R-:W2:Y:S01]  /*27b0*/  LDG.E.128 R16, desc[UR36][R18.64] ;  /* 0x0000002412107981 */ /* 0x000ea2000c1e1d00 */
[----:B------:R-:W0:Y:S02]  /*27c0*/  LDC.64 R4, c[0x0][0x738] ;  /* 0x0001ce00ff047b82 */ /* 0x000e240000000a00 */
[----:B0-----:R-:W-:-:S05]  /*27d0*/  IMAD.WIDE R2, R3, 0x10, R4 ;  /* 0x0000001003027825 */ /* 0x001fca00078e0204 */
[----:B--2---:R0:W-:Y:S04]  /*27e0*/  REDG.E.ADD.F64.RN.STRONG.GPU desc[UR36][R2.64], R16 ;  /* 0x00000010020079a6 */ /* 0x0041e8000c12ff24 */
[----:B------:R0:W-:Y:S01]  /*27f0*/  REDG.E.ADD.F64.RN.STRONG.GPU desc[UR36][R2.64+0x8], R18 ;  /* 0x00000812020079a6 */ /* 0x0001e2000c12ff24 */
[----:B------:R-:W-:-:S07]  /*2800*/  IADD3 R23, PT, PT, R23, 0x80, RZ ;  /* 0x0000008017177810 */ /* 0x000fce0007ffe0ff */
.L_x_28514:
[----:B------:R-:W-:Y:S05]  /*2810*/  BSYNC.RECONVERGENT B7 ;  /* 0x0000000000077941 */ /* 0x000fea0003800200 */
.L_x_28513:
        /* <DEDUP_REMOVED lines=310> */
.L_x_28521:
        /* <DEDUP_REMOVED lines=31> */
.L_x_28523:
[----:B------:R-:W-:Y:S05]  /*3d70*/  BSYNC.RECONVERGENT B6 ;  /* 0x0000000000067941 */ /* 0x000fea0003800200 */
.L_x_28522:
        /* <DEDUP_REMOVED lines=287> */
.L_x_28524:
[----:B------:R-:W2:Y:S01]  /*4f70*/  LDG.E.128 R16, desc[UR36][R18.64] ;  /* 0x0000002412107981 */ /* 0x000ea2000c1e1d00 */
[----:B------:R-:W0:Y:S02]  /*4f80*/  LDC.64 R4, c[0x0][0x738] ;  /* 0x0001ce00ff047b82 */ /* 0x000e240000000a00 */
[----:B0-----:R-:W-:-:S05]  /*4f90*/  IMAD.WIDE R2, R3, 0x10, R4 ;  /* 0x0000001003027825 */ /* 0x001fca00078e0204 */
[----:B--2---:R1:W-:Y:S04]  /*4fa0*/  REDG.E.ADD.F64.RN.STRONG.GPU desc[UR36][R2.64], R16 ;  /* 0x00000010020079a6 */ /* 0x0043e8000c12ff24 */
[----:B------:R1:W-:Y:S01]  /*4fb0*/  REDG.E.ADD.F64.RN.STRONG.GPU desc[UR36][R2.64+0x8], R18 ;  /* 0x00000812020079a6 */ /* 0x0003e2000c12ff24 */
[----:B------:R-:W-:-:S07]  /*4fc0*/  IADD3 R23, PT, PT, R23, 0x80, RZ ;  /* 0x0000008017177810 */ /* 0x000fce0007ffe0ff */
.L_x_28520:
[----:B------:R-:W-:Y:S05]  /*4fd0*/  BSYNC.RECONVERGENT B7 ;  /* 0x0000000000077941 */ /* 0x000fea0003800200 */
.L_x_28519:
        /* <DEDUP_REMOVED lines=310> */
.L_x_28527:
        /* <DEDUP_REMOVED lines=31> */
.L_x_28529:
[----:B------:R-:W-:Y:S05]  /*6530*/  BSYNC.RECONVERGENT B6 ;  /* 0x0000000000067941 */ /* 0x000fea0003800200 */
.L_x_28528:
        /* <DEDUP_REMOVED lines=287> */
.L_x_28530:
[----:B------:R-:W2:Y:S01]  /*7730*/  LDG.E.128 R16, desc[UR36][R18.64] ;  /* 0x0000002412107981 */ /* 0x000ea2000c1e1d00 */
[----:B------:R-:W0:Y:S02]  /*7740*/  LDC.64 R4, c[0x0][0x738] ;  /* 0x0001ce00ff047b82 */ /* 0x000e240000000a00 */
[----:B0-----:R-:W-:-:S05]  /*7750*/  IMAD.WIDE R2, R3, 0x10, R4 ;  /* 0x0000001003027825 */ /* 0x001fca00078e0204 */
[----:B--2---:R2:W-:Y:S04]  /*7760*/  REDG.E.ADD.F64.RN.STRONG.GPU desc[UR36][R2.64], R16 ;  /* 0x00000010020079a6 */ /* 0x0045e8000c12ff24 */
[----:B------:R2:W-:Y:S01]  /*7770*/  REDG.E.ADD.F64.RN.STRONG.GPU desc[UR36][R2.64+0x8], R18 ;  /* 0x00000812020079a6 */ /* 0x0005e2000c12ff24 */
[----:B------:R-:W-:-:S07]  /*7780*/  IADD3 R23, PT, PT, R23, 0x80, RZ ;  /* 0x0000008017177810 */ /* 0x000fce0007ffe0ff */
.L_x_28526:
[----:B------:R-:W-:Y:S05]  /*7790*/  BSYNC.RECONVERGENT B7 ;  /* 0x0000000000077941 */ /* 0x000fea0003800200 */
.L_x_28525:
        /* <DEDUP_REMOVED lines=309> */
.L_x_28531:
        /* <DEDUP_REMOVED lines=31> */
.L_x_28533:
[----:B------:R-:W-:Y:S05]  /*8ce0*/  BSYNC.RECONVERGENT B6 ;  /* 0x0000000000067941 */ /* 0x000fea0003800200 */
.L_x_28532:
        /* <DEDUP_REMOVED lines=287> */
.L_x_28534:
[----:B------:R-:W2:Y:S01]  /*9ee0*/  LDG.E.128 R16, desc[UR36][R18.64] ;  /* 0x0000002412107981 */ /* 0x000ea2000c1e1d00 */
[----:B------:R-:W0:Y:S02]  /*9ef0*/  LDC.64 R4, c[0x0][0x738] ;  /* 0x0001ce00ff047b82 */ /* 0x000e240000000a00 */
[----:B0-----:R-:W-:-:S05]  /*9f00*/  IMAD.WIDE R2, R3, 0x10, R4 ;  /* 0x0000001003027825 */ /* 0x001fca00078e0204 */
[----:B--2---:R-:W-:Y:S04]  /*9f10*/  REDG.E.ADD.F64.RN.STRONG.GPU desc[UR36][R2.64], R16 ;  /* 0x00000010020079a6 */ /* 0x004fe8000c12ff24 */
[----:B------:R-:W-:Y:S01]  /*9f20*/  REDG.E.ADD.F64.RN.STRONG.GPU desc[UR36][R2.64+0x8], R18 ;  /* 0x00000812020079a6 */ /* 0x000fe2000c12ff24 */
[----:B------:R-:W-:Y:S05]  /*9f30*/  EXIT ;  /* 0x000000000000794d */ /* 0x000fea0003800000 */
.L_x_28535:
        /* <DEDUP_REMOVED lines=12> */
.L_x_41877:


//--------------------- .text._ZN2at6native24index_elementwise_kernelILi128ELi4EZNS0_20cuda_take_put_kernelIflZZZZZNS0_10put_kernelERNS_14TensorIteratorERKNS_10TensorBaseEbENKUlvE_clEvENKUlvE5_clEvENKUlvE_clEvENKUlvE0_clEvEUlRflE0_EEvS4_S7_RKT1_EUliE_EEvlSE_ --------------------------
	.section	.text._ZN2at6native24index_elementwise_kernelILi128ELi4EZNS0_20cuda_take_put_kernelIflZZZZZNS0_10put_kernelERNS_14TensorIteratorERKNS_10TensorBaseEbENKUlvE_clEvENKUlvE5_clEvENKUlvE_clEvENKUlvE0_clEvEUlRflE0_EEvS4_S7_RKT1_EUliE_EEvlSE_,"ax",@progbits
	.align	128
        .global         _ZN2at6native24index_elementwise_kernelILi128ELi4EZNS0_20cuda_take_put_kernelIflZZZZZNS0_10put_kernelERNS_14TensorIteratorERKNS_10TensorBaseEbENKUlvE_clEvENKUlvE5_clEvENKUlvE_clEvENKUlvE0_clEvEUlRflE0_EEvS4_S7_RKT1_EUliE_EEvlSE_
        .type           _ZN2at6native24index_elementwise_kernelILi128ELi4EZNS0_20cuda_take_put_kernelIflZZZZZNS0_10put_kernelERNS_14TensorIteratorERKNS_10TensorBaseEbENKUlvE_clEvENKUlvE5_clEvENKUlvE_clEvENKUlvE0_clEvEUlRflE0_EEvS4_S7_RKT1_EUliE_EEvlSE_,@function
        .size           _ZN2at6native24index_elementwise_kernelILi128ELi4EZNS0_20cuda_take_put_kernelIflZZZZZNS0_10put_kernelERNS_14TensorIteratorERKNS_10TensorBaseEbENKUlvE_clEvENKUlvE5_clEvENKUlvE_clEvENKUlvE0_clEvEUlRflE0_EEvS4_S7_RKT1_EUliE_EEvlSE_,(.L_x_41718 - _ZN2at6native24index_elementwise_kernelILi128ELi4EZNS0_20cuda_take_put_kernelIflZZZZZNS0_10put_kernelERNS_14TensorIteratorERKNS_10TensorBaseEbENKUlvE_clEvENKUlvE5_clEvENKUlvE_clEvENKUlvE0_clEvEUlRflE0_EEvS4_S7_RKT1_EUliE_EEvlSE_)
        .other          _ZN2at6native24index_elementwise_kernelILi128ELi4EZNS0_20cuda_take_put_kernelIflZZZZZNS0_10put_kernelERNS_14TensorIteratorERKNS_10TensorBaseEbENKUlvE_clEvENKUlvE5_clEvENKUlvE_clEvENKUlvE0_clEvEUlRflE0_EEvS4_S7_RKT1_EUliE_EEvlSE_,@"STO_CUDA_ENTRY STV_DEFAULT"
_ZN2at6native24index_elementwise_kernelILi128ELi4EZNS0_20cuda_take_put_kernelIflZZZZZNS0_10put_kernelERNS_14TensorIteratorERKNS_10TensorBaseEbENKUlvE_clEvENKUlvE5_clEvENKUlvE_clEvENKUlvE0_clEvEUlRflE0_EEvS4_S7_RKT1_EUliE_EEvlSE_:
.text._ZN2at6native24index_elementwise_kernelILi128ELi4EZNS0_20cuda_take_put_kernelIflZZZZZNS0_10put_kernelERNS_14TensorIteratorERKNS_10TensorBaseEbENKUlvE_clEvENKUlvE5_clEvENKUlvE_clEvENKUlvE0_clEvEUlRflE0_EEvS4_S7_RKT1_EUliE_EEvlSE_:
        /* <DEDUP_REMOVED lines=47> */
.L_x_28541:
[----:B------:R-:W0:Y:S02]  /*02f0*/  LDC.64 R2, c[0x0][0x580] ;  /* 0x00016000ff027b82 */ /* 0x000e240000000a00 */
[----:B0-----:R-:W2:Y:S06]  /*0300*/  LDG.E R3, desc[UR36][R2.64] ;  /* 0x0000002402037981 */ /* 0x001eac000c1e1900 */
[----:B------:R-:W2:Y:S01]  /*0310*/  LDC.64 R4, c[0x0][0x738] ;  /* 0x0001ce00ff047b82 */ /* 0x000ea20000000a00 */
[----:B------:R-:W-:Y:S01]  /*0320*/  VIADD R16, R16, 0x80 ;  /* 0x0000008010107836 */ /* 0x000fe20000000000 */
[----:B--2---:R0:W-:Y:S06]  /*0330*/  STG.E desc[UR36][R4.64], R3 ;  /* 0x0000000304007986 */ /* 0x0041ec000c101924 */
.L_x_28540:
[----:B------:R-:W-:Y:S05]  /*0340*/  BSYNC.RECONVERGENT B6 ;  /* 0x0000000000067941 */ /* 0x000fea0003800200 */
.L_x_28539:
        /* <DEDUP_REMOVED lines=31> */
.L_x_28544:
[----:B------:R-:W0:Y:S02]  /*0540*/  LDC.64 R2, c[0x0][0x580] ;  /* 0x00016000ff027b82 */ /* 0x000e240000000a00 */
[----:B0-----:R-:W2:Y:S06]  /*0550*/  LDG.E R3, desc[UR36][R2.64] ;  /* 0x0000002402037981 */ /* 0x001eac000c1e1900 */
[----:B------:R-:W2:Y:S01]  /*0560*/  LDC.64 R4, c[0x0][0x738] ;  /* 0x0001ce00ff047b82 */ /* 0x000ea20000000a00 */
[----:B------:R-:W-:Y:S01]  /*0570*/  VIADD R16, R16, 0x80 ;  /* 0x0000008010107836 */ /* 0x000fe20000000000 */
[----:B--2---:R1:W-:Y:S06]  /*0580*/  STG.E desc[UR36][R4.64], R3 ;  /* 0x0000000304007986 */ /* 0x0043ec000c101924 */
.L_x_28543:
[----:B------:R-:W-:Y:S05]  /*0590*/  BSYNC.RECONVERGENT B6 ;  /* 0x0000000000067941 */ /* 0x000fea0003800200 */
.L_x_28542:
        /* <DEDUP_REMOVED lines=31> */
.L_x_28547:
[----:B------:R-:W0:Y:S02]  /*0790*/  LDC.64 R2, c[0x0][0x580] ;  /* 0x00016000ff027b82 */ /* 0x000e240000000a00 */
[----:B0-----:R-:W2:Y:S06]  /*07a0*/  LDG.E R3, desc[UR36][R2.64] ;  /* 0x0000002402037981 */ /* 0x001eac000c1e1900 */
[----:B------:R-:W2:Y:S01]  /*07b0*/  LDC.64 R4, c[0x0][0x738] ;  /* 0x0001ce00ff047b82 */ /* 0x000ea20000000a00 */
[----:B------:R-:W-:Y:S01]  /*07c0*/  VIADD R16, R16, 0x80 ;  /* 0x0000008010107836 */ /* 0x000fe20000000000 */
[----:B--2---:R2:W-:Y:S06]  /*07d0*/  STG.E desc[UR36][R4.64], R3 ;  /* 0x0000000304007986 */ /* 0x0045ec000c101924 */
.L_x_28546:
[----:B------:R-:W-:Y:S05]  /*07e0*/  BSYNC.RECONVERGENT B6 ;  /* 0x0000000000067941 */ /* 0x000fea0003800200 */
.L_x_28545:
        /* <DEDUP_REMOVED lines=30> */
.L_x_28548:
[----:B------:R-:W0:Y:S02]  /*09d0*/  LDC.64 R2, c[0x0][0x580] ;  /* 0x00016000ff027b82 */ /* 0x000e240000000a00 */
[----:B0-----:R-:W2:Y:S06]  /*09e0*/  LDG.E R3, desc[UR36][R2.64] ;  /* 0x0000002402037981 */ /* 0x001eac000c1e1900 */
[----:B------:R-:W2:Y:S02]  /*09f0*/  LDC.64 R4, c[0x0][0x738] ;  /* 0x0001ce00ff047b82 */ /* 0x000ea40000000a00 */
[----:B--2---:R-:W-:Y:S01]  /*0a00*/  STG.E desc[UR36][R4.64], R3 ;  /* 0x0000000304007986 */ /* 0x004fe2000c101924 */
[----:B------:R-:W-:Y:S05]  /*0a10*/  EXIT ;  /* 0x000000000000794d */ /* 0x000fea0003800000 */
.L_x_28538:
        /* <DEDUP_REMOVED lines=35> */
.L_x_28551:
        /* <DEDUP_REMOVED lines=35> */
.L_x_28552:
[----:B------:R-:W0:Y:S01]  /*0e80*/  LDCU.64 UR4, c[0x0][0x5a8] ;  /* 0x0000b500ff0477ac */ /* 0x000e220008000a00 */
[----:B------:R-:W-:Y:S01]  /*0e90*/  IMAD.MOV.U32 R10, RZ, RZ, R12 ;  /* 0x000000ffff0a7224 */ /* 0x000fe200078e000c */
[----:B------:R-:W-:Y:S02]  /*0ea0*/  MOV R9, R13 ;  /* 0x0000000d00097202 */ /* 0x000fe40000000f00 */
[----:B------:R-:W-:Y:S02]  /*0eb0*/  MOV R0, 0xef0 ;  /* 0x00000ef000007802 */ /* 0x000fe40000000f00 */
[----:B0-----:R-:W-:Y:S01]  /*0ec0*/  MOV R4, UR4 ;  /* 0x0000000400047c02 */ /* 0x001fe20008000f00 */
[----:B------:R-:W-:-:S07]  /*0ed0*/  IMAD.U32 R3, RZ, RZ, UR5 ;  /* 0x00000005ff037e24 */ /* 0x000fce000f8e00ff */
[----:B------:R-:W-:Y:S05]  /*0ee0*/  CALL.REL.NOINC `($__internal_44_$__cuda_sm20_div_u64) ;  /* 0x000003cc002c7944 */ /* 0x000fea0003c00000 */
        /* <DEDUP_REMOVED lines=10> */
.L_x_28553:
        /* <DEDUP_REMOVED lines=37> */
.L_x_28556:
[----:B------:R-:W0:Y:S01]  /*11e0*/  LDCU.64 UR4, c[0x0][0x5b0] ;  /* 0x0000b600ff0477ac */ /* 0x000e220008000a00 */
[----:B------:R-:W-:Y:S01]  /*11f0*/  MOV R10, R12 ;  /* 0x0000000c000a7202 */ /* 0x000fe20000000f00 */
[----:B------:R-:W-:Y:S01]  /*1200*/  IMAD.MOV.U32 R9, RZ, RZ, R13 ;  /* 0x000000ffff097224 */ /* 0x000fe200078e000d */
[----:B------:R-:W-:Y:S01]  /*1210*/  MOV R0, 0x1250 ;  /* 0x0000125000007802 */ /* 0x000fe20000000f00 */
[----:B0-----:R-:W-:Y:S01]  /*1220*/  IMAD.U32 R4, RZ, RZ, UR4 ;  /* 0x00000004ff047e24 */ /* 0x001fe2000f8e00ff */
[----:B------:R-:W-:-:S07]  /*1230*/  MOV R3, UR5 ;  /* 0x0000000500037c02 */ /* 0x000fce0008000f00 */
[----:B------:R-:W-:Y:S05]  /*1240*/  CALL.REL.NOINC `($__internal_44_$__cuda_sm20_div_u64) ;  /* 0x000003c800547944 */ /* 0x000fea0003c00000 */
        /* <DEDUP_REMOVED lines=11> */
.L_x_28557:
[----:B------:R-:W-:Y:S05]  /*1300*/  BSYNC.RECONVERGENT B0 ;  /* 0x0000000000007941 */ /* 0x000fea0003800200 */
.L_x_28555:
        /* <DEDUP_REMOVED lines=38> */
.L_x_28559:
        /* <DEDUP_REMOVED lines=18> */
.L_x_28560:
[----:B------:R-:W-:Y:S05]  /*1690*/  BSYNC.RECONVERGENT B0 ;  /* 0x0000000000007941 */ /* 0x000fea0003800200 */
.L_x_28558:
        /* <DEDUP_REMOVED lines=38> */
.L_x_28562:
        /* <DEDUP_REMOVED lines=18> */
.L_x_28563:
[----:B------:R-:W-:Y:S05]  /*1a20*/  BSYNC.RECONVERGENT B0 ;  /* 0x0000000000007941 */ /* 0x000fea0003800200 */
.L_x_28561:
        /* <DEDUP_REMOVED lines=38> */
.L_x_28565:
        /* <DEDUP_REMOVED lines=18> */
.L_x_28566:
[----:B------:R-:W-:Y:S05]  /*1db0*/  BSYNC.RECONVERGENT B0 ;  /* 0x0000000000007941 */ /* 0x000fea0003800200 */
.L_x_28564:
        /* <DEDUP_REMOVED lines=38> */
.L_x_28568:
        /* <DEDUP_REMOVED lines=18> */
.L_x_28569:
[----:B------:R-:W-:Y:S05]  /*2140*/  BSYNC.RECONVERGENT B0 ;  /* 0x0000000000007941 */ /* 0x000fea0003800200 */
.L_x_28567:
        /* <DEDUP_REMOVED lines=38> */
.L_x_28571:
        /* <DEDUP_REMOVED lines=18> */
.L_x_28572:
[----:B------:R-:W-:Y:S05]  /*24d0*/  BSYNC.RECONVERGENT B0 ;  /* 0x0000000000007941 */ /* 0x000fea0003800200 */
.L_x_28570:
        /* <DEDUP_REMOVED lines=38> */
.L_x_28574:
        /* <DEDUP_REMOVED lines=18> */
.L_x_28575:
[----:B------:R-:W-:Y:S05]  /*2860*/  BSYNC.RECONVERGENT B0 ;  /* 0x0000000000007941 */ /* 0x000fea0003800200 */
.L_x_28573:
        /* <DEDUP_REMOVED lines=38> */
.L_x_28577:
        /* <DEDUP_REMOVED lines=18> */
.L_x_28578:
[----:B------:R-:W-:Y:S05]  /*2bf0*/  BSYNC.RECONVERGENT B0 ;  /* 0x0000000000007941 */ /* 0x000fea0003800200 */
.L_x_28576:
        /* <DEDUP_REMOVED lines=38> */
.L_x_28580:
        /* <DEDUP_REMOVED lines=18> */
.L_x_28581:
[----:B------:R-:W-:Y:S05]  /*2f80*/  BSYNC.RECONVERGENT B0 ;  /* 0x0000000000007941 */ /* 0x000fea0003800200 */
.L_x_28579:
        /* <DEDUP_REMOVED lines=38> */
.L_x_28583:
        /* <DEDUP_REMOVED lines=18> */
.L_x_28584:
[----:B------:R-:W-:Y:S05]  /*3310*/  BSYNC.RECONVERGENT B0 ;  /* 0x0000000000007941 */ /* 0x000fea0003800200 */
.L_x_28582:
        /* <DEDUP_REMOVED lines=38> */
.L_x_28586:
        /* <DEDUP_REMOVED lines=18> */
.L_x_28587:
[----:B------:R-:W-:Y:S05]  /*36a0*/  BSYNC.RECONVERGENT B0 ;  /* 0x0000000000007941 */ /* 0x000fea0003800200 */
.L_x_28585:
        /* <DEDUP_REMOVED lines=38> */
.L_x_28589:
        /* <DEDUP_REMOVED lines=18> */
.L_x_28590:
[----:B------:R-:W-:Y:S05]  /*3a30*/  BSYNC.RECONVERGENT B0 ;  /* 0x0000000000007941 */ /* 0x000fea0003800200 */
.L_x_28588:
        /* <DEDUP_REMOVED lines=38> */
.L_x_28592:
        /* <DEDUP_REMOVED lines=18> */
.L_x_28593:
[----:B------:R-:W-:Y:S05]  /*3dc0*/  BSYNC.RECONVERGENT B0 ;  /* 0x0000000000007941 */ /* 0x000fea0003800200 */
.L_x_28591:
        /* <DEDUP_REMOVED lines=38> */
.L_x_28595:
        /* <DEDUP_REMOVED lines=18> */
.L_x_28596:
[----:B------:R-:W-:Y:S05]  /*4150*/  BSYNC.RECONVERGENT B0 ;  /* 0x0000000000007941 */ /* 0x000fea0003800200 */
.L_x_28594:
        /* <DEDUP_REMOVED lines=38> */
.L_x_28598:
        /* <DEDUP_REMOVED lines=18> */
.L_x_28599:
[----:B------:R-:W-:Y:S05]  /*44e0*/  BSYNC.RECONVERGENT B0 ;  /* 0x0000000000007941 */ /* 0x000fea0003800200 */
.L_x_28597:
        /* <DEDUP_REMOVED lines=38> */
.L_x_28601:
        /* <DEDUP_REMOVED lines=18> */
.L_x_28602:
[----:B------:R-:W-:Y:S05]  /*4870*/  BSYNC.RECONVERGENT B0 ;  /* 0x0000000000007941 */ /* 0x000fea0003800200 */
.L_x_28600:
        /* <DEDUP_REMOVED lines=38> */
.L_x_28604:
        /* <DEDUP_REMOVED lines=18> */
.L_x_28605:
[----:B------:R-:W-:Y:S05]  /*4c00*/  BSYNC.RECONVERGENT B0 ;  /* 0x0000000000007941 */ /* 0x000fea0003800200 */
.L_x_28603:
        /* <DEDUP_REMOVED lines=38> */
.L_x_28607:
        /* <DEDUP_REMOVED lines=18> */
.L_x_28608:
[----:B------:R-:W-:Y:S05]  /*4f90*/  BSYNC.RECONVERGENT B0 ;  /* 0x0000000000007941 */ /* 0x000fea0003800200 */
.L_x_28606:
        /* <DEDUP_REMOVED lines=38> */
.L_x_28610:
        /* <DEDUP_REMOVED lines=18> */
.L_x_28611:
[----:B------:R-:W-:Y:S05]  /*5320*/  BSYNC.RECONVERGENT B0 ;  /* 0x0000000000007941 */ /* 0x000fea0003800200 */
.L_x_28609:
        /* <DEDUP_REMOVED lines=38> */
.L_x_28613:
        /* <DEDUP_REMOVED lines=18> */
.L_x_28614:
[----:B------:R-:W-:Y:S05]  /*56b0*/  BSYNC.RECONVERGENT B0 ;  /* 0x0000000000007941 */ /* 0x000fea0003800200 */
.L_x_28612:
        /* <DEDUP_REMOVED lines=38> */
.L_x_28616:
        /* <DEDUP_REMOVED lines=18> */
.L_x_28617:
[----:B------:R-:W-:Y:S05]  /*5a40*/  BSYNC.RECONVERGENT B0 ;  /* 0x0000000000007941 */ /* 0x000fea0003800200 */
.L_x_28615:
        /* <DEDUP_REMOVED lines=38> */
.L_x_28619:
        /* <DEDUP_REMOVED lines=18> */
.L_x_28620:
[----:B------:R-:W-:Y:S05]  /*5dd0*/  BSYNC.RECONVERGENT B0 ;  /* 0x0000000000007941 */ /* 0x000fea0003800200 */
.L_x_28618:
        /* <DEDUP_REMOVED lines=37> */
.L_x_28622:
        /* <DEDUP_REMOVED lines=16> */
.L_x_28623:
[----:B------:R-:W-:Y:S05]  /*6130*/  BSYNC.RECONVERGENT B0 ;  /* 0x0000000000007941 */ /* 0x000fea0003800200 */
.L_x_28621:
        /* <DEDUP_REMOVED lines=34> */
.L_x_28625:
[----:B------:R-:W-:Y:S01]  /*6360*/  IMAD.MOV.U32 R8, RZ, RZ, R6 ;  /* 0x000000ffff087224 */ /* 0x000fe200078e0006 */
[----:B------:R-:W-:Y:S02]  /*6370*/  MOV R10, R7 ;  /* 0x00000007000a7202 */ /* 0x000fe40000000f00 */
[----:B------:R-:W-:-:S07]  /*6380*/  MOV R9, 0x63a0 ;  /* 0x000063a000097802 */ /* 0x000fce0000000f00 */
[----:B------:R-:W-:Y:S05]  /*6390*/  CALL.REL.NOINC `($__internal_45_$__cuda_sm20_rem_u64) ;  /* 0x0000037c00207944 */ /* 0x000fea0003c00000 */
[----:B------:R-:W-:Y:S01]  /*63a0*/  IMAD.MOV.U32 R4, RZ, RZ, R0 ;  /* 0x000000ffff047224 */ /* 0x000fe200078e0000 */
[----:B------:R-:W-:-:S07]  /*63b0*/  MOV R5, R3 ;  /* 0x0000000300057202 */ /* 0x000fce0000000f00 */
.L_x_28626:
[----:B------:R-:W-:Y:S05]  /*63c0*/  BSYNC.RECONVERGENT B0 ;  /* 0x0000000000007941 */ /* 0x000fea0003800200 */
.L_x_28624:
[----:B------:R-:W0:Y:S01]  /*63d0*/  LDCU.64 UR4, c[0x0][0x730] ;  /* 0x0000e600ff0477ac */ /* 0x000e220008000a00 */
[----:B------:R-:W-:Y:S02]  /*63e0*/  IMAD.MOV.U32 R3, RZ, RZ, R17 ;  /* 0x000000ffff037224 */ /* 0x000fe400078e0011 */
[----:B0-----:R-:W-:Y:S02]  /*63f0*/  IMAD R5, R5, UR4, RZ ;  /* 0x0000000405057c24 */ /* 0x001fe4000f8e02ff */
[----:B------:R-:W-:-:S04]  /*6400*/  IMAD.WIDE.U32 R2, R4, UR4, R2 ;  /* 0x0000000404027c25 */ /* 0x000fc8000f8e0002 */
[----:B------:R-:W-:-:S05]  /*6410*/  IMAD R5, R4, UR5, R5 ;  /* 0x0000000504057c24 */ /* 0x000fca000f8e0205 */
[----:B------:R-:W-:-:S07]  /*6420*/  IADD3 R17, PT, PT, R3, R5, RZ ;  /* 0x0000000503117210 */ /* 0x000fce0007ffe0ff */
.L_x_28554:
[----:B------:R-:W0:Y:S01]  /*6430*/  LDC.64 R6, c[0x0][0x580] ;  /* 0x00016000ff067b82 */ /* 0x000e220000000a00 */
[----:B------:R-:W1:Y:S01]  /*6440*/  LDCU.64 UR4, c[0x0][0x738] ;  /* 0x0000e700ff0477ac */ /* 0x000e620008000a00 */
[----:B0-----:R-:W2:Y:S01]  /*6450*/  LDG.E R7, desc[UR36][R6.64] ;  /* 0x0000002406077981 */ /* 0x001ea2000c1e1900 */
[----:B-1----:R-:W-:Y:S01]  /*6460*/  LEA R4, P0, R2, UR4, 0x2 ;  /* 0x0000000402047c11 */ /* 0x002fe2000f8010ff */
[----:B------:R-:W-:-:S03]  /*6470*/  VIADD R16, R16, 0x80 ;  /* 0x0000008010107836 */ /* 0x000fc60000000000 */
[----:B------:R-:W-:-:S05]  /*6480*/  LEA.HI.X R5, R2, UR5, R17, 0x2, P0 ;  /* 0x0000000502057c11 */ /* 0x000fca00080f1411 */
[----:B--2---:R0:W-:Y:S04]  /*6490*/  STG.E desc[UR36][R4.64], R7 ;  /* 0x0000000704007986 */ /* 0x0041e8000c101924 */
.L_x_28550:
[----:B------:R-:W-:Y:S05]  /*64a0*/  BSYNC.RECONVERGENT B6 ;  /* 0x0000000000067941 */ /* 0x000fea0003800200 */
.L_x_28549:
        /* <DEDUP_REMOVED lines=31> */
.L_x_28629:
        /* <DEDUP_REMOVED lines=36> */
.L_x_28630:
        /* <DEDUP_REMOVED lines=17> */
.L_x_28631:
        /* <DEDUP_REMOVED lines=37> */
.L_x_28634:
        /* <DEDUP_REMOVED lines=18> */
.L_x_28635:
[----:B------:R-:W-:Y:S05]  /*6d60*/  BSYNC.RECONVERGENT B0 ;  /* 0x0000000000007941 */ /* 0x000fea0003800200 */
.L_x_28633:
        /* <DEDUP_REMOVED lines=38> */
.L_x_28637:
        /* <DEDUP_REMOVED lines=18> */
.L_x_28638:
[----:B------:R-:W-:Y:S05]  /*70f0*/  BSYNC.RECONVERGENT B0 ;  /* 0x0000000000007941 */ /* 0x000fea0003800200 */
.L_x_28636:
        /* <DEDUP_REMOVED lines=38> */
.L_x_28640:
        /* <DEDUP_REMOVED lines=18> */
.L_x_28641:
[----:B------:R-:W-:Y:S05]  /*7480*/  BSYNC.RECONVERGENT B0 ;  /* 0x0000000000007941 */ /* 0x000fea0003800200 */
.L_x_28639:
        /* <DEDUP_REMOVED lines=38> */
.L_x_28643:
        /* <DEDUP_REMOVED lines=18> */
.L_x_28644:
[----:B------:R-:W-:Y:S05]  /*7810*/  BSYNC.RECONVERGENT B0 ;  /* 0x0000000000007941 */ /* 0x000fea0003800200 */
.L_x_28642:
        /* <DEDUP_REMOVED lines=38> */
.L_x_28646:
        /* <DEDUP_REMOVED lines=18> */
.L_x_28647:
[----:B------:R-:W-:Y:S05]  /*7ba0*/  BSYNC.RECONVERGENT B0 ;  /* 0x0000000000007941 */ /* 0x000fea0003800200 */
.L_x_28645:
        /* <DEDUP_REMOVED lines=38> */
.L_x_28649:
        /* <DEDUP_REMOVED lines=18> */
.L_x_28650:
[----:B------:R-:W-:Y:S05]  /*7f30*/  BSYNC.RECONVERGENT B0 ;  /* 0x0000000000007941 */ /* 0x000fea0003800200 */
.L_x_28648:
        /* <DEDUP_REMOVED lines=38> */
.L_x_28652:
        /* <DEDUP_REMOVED lines=18> */
.L_x_28653:
[----:B------:R-:W-:Y:S05]  /*82c0*/  BSYNC.RECONVERGENT B0 ;  /* 0x0000000000007941 */ /* 0x000fea0003800200 */
.L_x_28651:
        /* <DEDUP_REMOVED lines=38> */
.L_x_28655:
        /* <DEDUP_REMOVED lines=18> */
.L_x_28656:
[----:B------:R-:W-:Y:S05]  /*8650*/  BSYNC.RECONVERGENT B0 ;  /* 0x0000000000007941 */ /* 0x000fea0003800200 */
.L_x_28654:
        /* <DEDUP_REMOVED lines=38> */
.L_x_28658:
        /* <DEDUP_REMOVED lines=18> */
.L_x_28659:
[----:B------:R-:W-:Y:S05]  /*89e0*/  BSYNC.RECONVERGENT B0 ;  /* 0x0000000000007941 */ /* 0x000fea0003800200 */
.L_x_28657:
        /* <DEDUP_REMOVED lines=38> */
.L_x_28661:
        /* <DEDUP_REMOVED lines=18> */
.L_x_28662:
[----:B------:R-:W-:Y:S05]  /*8d70*/  BSYNC.RECONVERGENT B0 ;  /* 0x0000000000007941 */ /* 0x000fea0003800200 */
.L_x_28660:
        /* <DEDUP_REMOVED lines=38> */
.L_x_28664:
        /* <DEDUP_REMOVED lines=18> */
.L_x_28665:
[----:B------:R-:W-:Y:S05]  /*9100*/  BSYNC.RECONVERGENT B0 ;  /* 0x0000000000007941 */ /* 0x000fea0003800200 */
.L_x_28663:
        /* <DEDUP_REMOVED lines=38> */
.L_x_28667:
        /* <DEDUP_REMOVED lines=18> */
.L_x_28668:
[----:B------:R-:W-:Y:S05]  /*9490*/  BSYNC.RECONVERGENT B0 ;  /* 0x0000000000007941 */ /* 0x000fea0003800200 */
.L_x_28666:
        /* <DEDUP_REMOVED lines=38> */
.L_x_28670:
        /* <DEDUP_REMOVED lines=18> */
.L_x_28671:
[----:B------:R-:W-:Y:S05]  /*9820*/  BSYNC.RECONVERGENT B0 ;  /* 0x0000000000007941 */ /* 0x000fea0003800200 */
.L_x_28669:
        /* <DEDUP_REMOVED lines=38> */
.L_x_28673:
        /* <DEDUP_REMOVED lines=18> */
.L_x_28674:
[----:B------:R-:W-:Y:S05]  /*9bb0*/  BSYNC.RECONVERGENT B0 ;  /* 0x0000000000007941 */ /* 0x000fea0003800200 */
.L_x_28672:
        /* <DEDUP_REMOVED lines=38> */
.L_x_28676:
        /* <DEDUP_REMOVED lines=18> */
.L_x_28677:
[----:B------:R-:W-:Y:S05]  /*9f40*/  BSYNC.RECONVERGENT B0 ;  /* 0x0000000000007941 */ /* 0x000fea0003800200 */
.L_x_28675:
        /* <DEDUP_REMOVED lines=38> */
.L_x_28679:
        /* <DEDUP_REMOVED lines=18> */
.L_x_28680:
[----:B------:R-:W-:Y:S05]  /*a2d0*/  BSYNC.RECONVERGENT B0 ;  /* 0x0000000000007941 */ /* 0x000fea0003800200 */
.L_x_28678:
        /* <DEDUP_REMOVED lines=38> */
.L_x_28682:
        /* <DEDUP_REMOVED lines=18> */
.L_x_28683:
[----:B------:R-:W-:Y:S05]  /*a660*/  BSYNC.RECONVERGENT B0 ;  /* 0x0000000000007941 */ /* 0x000fea0003800200 */
.L_x_28681:
        /* <DEDUP_REMOVED lines=38> */
.L_x_28685:
        /* <DEDUP_REMOVED lines=18> */
.L_x_28686:
[----:B------:R-:W-:Y:S05]  /*a9f0*/  BSYNC.RECONVERGENT B0 ;  /* 0x0000000000007941 */ /* 0x000fea0003800200 */
.L_x_28684:
        /* <DEDUP_REMOVED lines=38> */
.L_x_28688:
        /* <DEDUP_REMOVED lines=18> */
.L_x_28689:
[----:B------:R-:W-:Y:S05]  /*ad80*/  BSYNC.RECONVERGENT B0 ;  /* 0x0000000000007941 */ /* 0x000fea0003800200 */
.L_x_28687:
        /* <DEDUP_REMOVED lines=38> */
.L_x_28691:
        /* <DEDUP_REMOVED lines=18> */
.L_x_28692:
[----:B------:R-:W-:Y:S05]  /*b110*/  BSYNC.RECONVERGENT B0 ;  /* 0x0000000000007941 */ /* 0x000fea0003800200 */
.L_x_28690:
        /* <DEDUP_REMOVED lines=38> */
.L_x_28694:
        /* <DEDUP_REMOVED lines=18> */
.L_x_28695:
[----:B------:R-:W-:Y:S05]  /*b4a0*/  BSYNC.RECONVERGENT B0 ;  /* 0x0000000000007941 */ /* 0x000fea0003800200 */
.L_x_28693:
        /* <DEDUP_REMOVED lines=38> */
.L_x_28697:
        /* <DEDUP_REMOVED lines=18> */
.L_x_28698:
[----:B------:R-:W-:Y:S05]  /*b830*/  BSYNC.RECONVERGENT B0 ;  /* 0x0000000000007941 */ /* 0x000fea0003800200 */
.L_x_28696:
        /* <DEDUP_REMOVED lines=37> */
.L_x_28700:
        /* <DEDUP_REMOVED lines=16> */
.L_x_28701:
[----:B------:R-:W-:Y:S05]  /*bb90*/  BSYNC.RECONVERGENT B0 ;  /* 0x0000000000007941 */ /* 0x000fea0003800200 */
.L_x_28699:
        /* <DEDUP_REMOVED lines=33> */
.L_x_28703:
[----:B------:R-:W-:Y:S01]  /*bdb0*/  MOV R8, R6 ;  /* 0x0000000600087202 */ /* 0x000fe20000000f00 */
[----:B------:R-:W-:Y:S01]  /*bdc0*/  IMAD.MOV.U32 R10, RZ, RZ, R7 ;  /* 0x000000ffff0a7224 */ /* 0x000fe200078e0007 */
[----:B------:R-:W-:-:S07]  /*bdd0*/  MOV R9, 0xbdf0 ;  /* 0x0000bdf000097802 */ /* 0x000fce0000000f00 */
[----:B------:R-:W-:Y:S05]  /*bde0*/  CALL.REL.NOINC `($__internal_45_$__cuda_sm20_rem_u64) ;  /* 0x00000320008c7944 */ /* 0x000fea0003c00000 */
[----:B------:R-:W-:Y:S01]  /*bdf0*/  MOV R4, R0 ;  /* 0x0000000000047202 */ /* 0x000fe20000000f00 */
[----:B------:R-:W-:-:S07]  /*be00*/  IMAD.MOV.U32 R5, RZ, RZ, R3 ;  /* 0x000000ffff057224 */ /* 0x000fce00078e0003 */
.L_x_28704:
[----:B------:R-:W-:Y:S05]  /*be10*/  BSYNC.RECONVERGENT B0 ;  /* 0x0000000000007941 */ /* 0x000fea0003800200 */
.L_x_28702:
[----:B------:R-:W0:Y:S01]  /*be20*/  LDCU.64 UR4, c[0x0][0x730] ;  /* 0x0000e600ff0477ac */ /* 0x000e220008000a00 */
[----:B------:R-:W-:Y:S01]  /*be30*/  MOV R3, R17 ;  /* 0x0000001100037202 */ /* 0x000fe20000000f00 */
[----:B0-----:R-:W-:Y:S02]  /*be40*/  IMAD R5, R5, UR4, RZ ;  /* 0x0000000405057c24 */ /* 0x001fe4000f8e02ff */
[----:B------:R-:W-:-:S04]  /*be50*/  IMAD.WIDE.U32 R2, R4, UR4, R2 ;  /* 0x0000000404027c25 */ /* 0x000fc8000f8e0002 */
[----:B------:R-:W-:-:S04]  /*be60*/  IMAD R5, R4, UR5, R5 ;  /* 0x0000000504057c24 */ /* 0x000fc8000f8e0205 */
[----:B------:R-:W-:-:S07]  /*be70*/  IMAD.IADD R17, R3, 0x1, R5 ;  /* 0x0000000103117824 */ /* 0x000fce00078e0205 */
.L_x_28632:
[----:B------:R-:W0:Y:S01]  /*be80*/  LDC.64 R6, c[0x0][0x580] ;  /* 0x00016000ff067b82 */ /* 0x000e220000000a00 */
[----:B------:R-:W1:Y:S01]  /*be90*/  LDCU.64 UR4, c[0x0][0x738] ;  /* 0x0000e700ff0477ac */ /* 0x000e620008000a00 */
[----:B0-----:R-:W2:Y:S01]  /*bea0*/  LDG.E R7, desc[UR36][R6.64] ;  /* 0x0000002406077981 */ /* 0x001ea2000c1e1900 */
[----:B-1----:R-:W-:Y:S02]  /*beb0*/  LEA R4, P0, R2, UR4, 0x2 ;  /* 0x0000000402047c11 */ /* 0x002fe4000f8010ff */
[----:B------:R-:W-:Y:S02]  /*bec0*/  IADD3 R16, PT, PT, R16, 0x80, RZ ;  /* 0x0000008010107810 */ /* 0x000fe40007ffe0ff */
[----:B------:R-:W-:-:S05]  /*bed0*/  LEA.HI.X R5, R2, UR5, R17, 0x2, P0 ;  /* 0x0000000502057c11 */ /* 0x000fca00080f1411 */
[----:B--2---:R1:W-:Y:S04]  /*bee0*/  STG.E desc[UR36][R4.64], R7 ;  /* 0x0000000704007986 */ /* 0x0043e8000c101924 */
.L_x_28628:
[----:B------:R-:W-:Y:S05]  /*bef0*/  BSYNC.RECONVERGENT B6 ;  /* 0x0000000000067941 */ /* 0x000fea0003800200 */
.L_x_28627:
        /* <DEDUP_REMOVED lines=31> */
.L_x_28707:
        /* <DEDUP_REMOVED lines=36> */
.L_x_28708:
[----:B------:R-:W0:Y:S01]  /*c330*/  LDCU.64 UR4, c[0x0][0x5a8] ;  /* 0x0000b500ff0477ac */ /* 0x000e220008000a00 */
[----:B------:R-:W-:Y:S01]  /*c340*/  MOV R10, R12 ;  /* 0x0000000c000a7202 */ /* 0x000fe20000000f00 */
[----:B------:R-:W-:Y:S01]  /*c350*/  IMAD.MOV.U32 R9, RZ, RZ, R13 ;  /* 0x000000ffff097224 */ /* 0x000fe200078e000d */
[----:B------:R-:W-:Y:S01]  /*c360*/  MOV R0, 0xc3a0 ;  /* 0x0000c3a000007802 */ /* 0x000fe20000000f00 */
[----:B01----:R-:W-:Y:S01]  /*c370*/  IMAD.U32 R4, RZ, RZ, UR4 ;  /* 0x00000004ff047e24 */ /* 0x003fe2000f8e00ff */
[----:B------:R-:W-:-:S07]  /*c380*/  MOV R3, UR5 ;  /* 0x0000000500037c02 */ /* 0x000fce0008000f00 */
[----:B------:R-:W-:Y:S05]  /*c390*/  CALL.REL.NOINC `($__internal_44_$__cuda_sm20_div_u64) ;  /* 0x0000031800007944 */ /* 0x000fea0003c00000 */
        /* <DEDUP_REMOVED lines=10> */
.L_x_28709:
        /* <DEDUP_REMOVED lines=37> */
.L_x_28712:
        /* <DEDUP_REMOVED lines=18> */
.L_x_28713:
[----:B------:R-:W-:Y:S05]  /*c7b0*/  BSYNC.RECONVERGENT B0 ;  /* 0x0000000000007941 */ /* 0x000fea0003800200 */
.L_x_28711:
        /* <DEDUP_REMOVED lines=38> */
.L_x_28715:
        /* <DEDUP_REMOVED lines=18> */
.L_x_28716:
[----:B------:R-:W-:Y:S05]  /*cb40*/  BSYNC.RECONVERGENT B0 ;  /* 0x0000000000007941 */ /* 0x000fea0003800200 */
.L_x_28714:
        /* <DEDUP_REMOVED lines=38> */
.L_x_28718:
        /* <DEDUP_REMOVED lines=18> */
.L_x_28719:
[----:B------:R-:W-:Y:S05]  /*ced0*/  BSYNC.RECONVERGENT B0 ;  /* 0x0000000000007941 */ /* 0x000fea0003800200 */
.L_x_28717:
        /* <DEDUP_REMOVED lines=38> */
.L_x_28721:
        /* <DEDUP_REMOVED lines=18> */
.L_x_28722:
[----:B------:R-:W-:Y:S05]  /*d260*/  BSYNC.RECONVERGENT B0 ;  /* 0x0000000000007941 */ /* 0x000fea0003800200 */
.L_x_28720:
        /* <DEDUP_REMOVED lines=38> */
.L_x_28724:
        /* <DEDUP_REMOVED lines=18> */
.L_x_28725:
[----:B------:R-:W-:Y:S05]  /*d5f0*/  BSYNC.RECONVERGENT B0 ;  /* 0x0000000000007941 */ /* 0x000fea0003800200 */
.L_x_28723:
        /* <DEDUP_REMOVED lines=38> */
.L_x_28727:
        /* <DEDUP_REMOVED lines=18> */
.L_x_28728:
[----:B------:R-:W-:Y:S05]  /*d980*/  BSYNC.RECONVERGENT B0 ;  /* 0x0000000000007941 */ /* 0x000fea0003800200 */
.L_x_28726:
        /* <DEDUP_REMOVED lines=38> */
.L_x_28730:
        /* <DEDUP_REMOVED lines=18> */
.L_x_28731:
[----:B------:R-:W-:Y:S05]  /*dd10*/  BSYNC.RECONVERGENT B0 ;  /* 0x0000000000007941 */ /* 0x000fea0003800200 */
.L_x_28729:
        /* <DEDUP_REMOVED lines=38> */
.L_x_28733:
        /* <DEDUP_REMOVED lines=18> */
.L_x_28734:
[----:B------:R-:W-:Y:S05]  /*e0a0*/  BSYNC.RECONVERGENT B0 ;  /* 0x0000000000007941 */ /* 0x000fea0003800200 */
.L_x_28732:
        /* <DEDUP_REMOVED lines=38> */
.L_x_28736:
        /* <DEDUP_REMOVED lines=18> */
.L_x_28737:
[----:B------:R-:W-:Y:S05]  /*e430*/  BSYNC.RECONVERGENT B0 ;  /* 0x0000000000007941 */ /* 0x000fea0003800200 */
.L_x_28735:
        /* <DEDUP_REMOVED lines=38> */
.L_x_28739:
        /* <DEDUP_REMOVED lines=18> */
.L_x_28740:
[----:B------:R-:W-:Y:S05]  /*e7c0*/  BSYNC.RECONVERGENT B0 ;  /* 0x0000000000007941 */ /* 0x000fea0003800200 */
.L_x_28738:
        /* <DEDUP_REMOVED lines=38> */
.L_x_28742:
        /* <DEDUP_REMOVED lines=18> */
.L_x_28743:
[----:B------:R-:W-:Y:S05]  /*eb50*/  BSYNC.RECONVERGENT B0 ;  /* 0x0000000000007941 */ /* 0x000fea0003800200 */
.L_x_28741:
        /* <DEDUP_REMOVED lines=38> */
.L_x_28745:
        /* <DEDUP_REMOVED lines=18> */
.L_x_28746:
[----:B------:R-:W-:Y:S05]  /*eee0*/  BSYNC.RECONVERGENT B0 ;  /* 0x0000000000007941 */ /* 0x000fea0003800200 */
.L_x_28744:
        /* <DEDUP_REMOVED lines=38> */
.L_x_28748:
        /* <DEDUP_REMOVED lines=18> */
.L_x_28749:
[----:B------:R-:W-:Y:S05]  /*f270*/  BSYNC.RECONVERGENT B0 ;  /* 0x0000000000007941 */ /* 0x000fea0003800200 */
.L_x_28747:
        /* <DEDUP_REMOVED lines=38> */
.L_x_28751:
        /* <DEDUP_REMOVED lines=18> */
.L_x_28752:
[----:B------:R-:W-:Y:S05]  /*f600*/  BSYNC.RECONVERGENT B0 ;  /* 0x0000000000007941 */ /* 0x000fea0003800200 */
.L_x_28750:
        /* <DEDUP_REMOVED lines=38> */
.L_x_28754:
        /* <DEDUP_REMOVED lines=18> */
.L_x_28755:
[----:B------:R-:W-:Y:S05]  /*f990*/  BSYNC.RECONVERGENT B0 ;  /* 0x0000000000007941 */ /* 0x000fea0003800200 */
.L_x_28753:
        /* <DEDUP_REMOVED lines=38> */
.L_x_28757:
        /* <DEDUP_REMOVED lines=18> */
.L_x_28758:
[----:B------:R-:W-:Y:S05]  /*fd20*/  BSYNC.RECONVERGENT B0 ;  /* 0x0000000000007941 */ /* 0x000fea0003800200 */
.L_x_28756:
        /* <DEDUP_REMOVED lines=38> */
.L_x_28760:
        /* <DEDUP_REMOVED lines=18> */
.L_x_28761:
[----:B------:R-:W-:Y:S05]  /*100b0*/  BSYNC.RECONVERGENT B0 ;  /* 0x0000000000007941 */ /* 0x000fea0003800200 */
.L_x_28759:
        /* <DEDUP_REMOVED lines=38> */
.L_x_28763:
        /* <DEDUP_REMOVED lines=18> */
.L_x_28764:
[----:B------:R-:W-:Y:S05]  /*10440*/  BSYNC.RECONVERGENT B0 ;  /* 0x0000000000007941 */ /* 0x000fea0003800200 */
.L_x_28762:
        /* <DEDUP_REMOVED lines=38> */
.L_x_28766:
        /* <DEDUP_REMOVED lines=18> */
.L_x_28767:
[----:B------:R-:W-:Y:S05]  /*107d0*/  BSYNC.RECONVERGENT B0 ;  /* 0x0000000000007941 */ /* 0x000fea0003800200 */
.L_x_28765:
        /* <DEDUP_REMOVED lines=38> */
.L_x_28769:
        /* <DEDUP_REMOVED lines=18> */
.L_x_28770:
[----:B------:R-:W-:Y:S05]  /*10b60*/  BSYNC.RECONVERGENT B0 ;  /* 0x0000000000007941 */ /* 0x000fea0003800200 */
.L_x_28768:
        /* <DEDUP_REMOVED lines=38> */
.L_x_28772:
        /* <DEDUP_REMOVED lines=18> */
.L_x_28773:
[----:B------:R-:W-:Y:S05]  /*10ef0*/  BSYNC.RECONVERGENT B0 ;  /* 0x0000000000007941 */ /* 0x000fea0003800200 */
.L_x_28771:
        /* <DEDUP_REMOVED lines=38> */
.L_x_28775:
        /* <DEDUP_REMOVED lines=18> */
.L_x_28776:
[----:B------:R-:W-:Y:S05]  /*11280*/  BSYNC.RECONVERGENT B0 ;  /* 0x0000000000007941 */ /* 0x000fea0003800200 */
.L_x_28774:
        /* <DEDUP_REMOVED lines=37> */
.L_x_28778:
        /* <DEDUP_REMOVED lines=16> */
.L_x_28779:
[----:B------:R-:W-:Y:S05]  /*115e0*/  BSYNC.RECONVERGENT B0 ;  /* 0x0000000000007941 */ /* 0x000fea0003800200 */
.L_x_28777:
        /* <DEDUP_REMOVED lines=33> */
.L_x_28781:
[----:B------:R-:W-:Y:S01]  /*11800*/  IMAD.MOV.U32 R8, RZ, RZ, R6 ;  /* 0x000000ffff087224 */ /* 0x000fe200078e0006 */
[----:B------:R-:W-:Y:S02]  /*11810*/  MOV R10, R7 ;  /* 0x00000007000a7202 */ /* 0x000fe40000000f00 */
[----:B------:R-:W-:-:S07]  /*11820*/  MOV R9, 0x11840 ;  /* 0x0001184000097802 */ /* 0x000fce0000000f00 */
[----:B------:R-:W-:Y:S05]  /*11830*/  CALL.REL.NOINC `($__internal_45_$__cuda_sm20_rem_u64) ;  /* 0x000002c400f87944 */ /* 0x000fea0003c00000 */
[----:B------:R-:W-:Y:S01]  /*11840*/  IMAD.MOV.U32 R4, RZ, RZ, R0 ;  /* 0x000000ffff047224 */ /* 0x000fe200078e0000 */
[----:B------:R-:W-:-:S07]  /*11850*/  MOV R5, R3 ;  /* 0x0000000300057202 */ /* 0x000fce0000000f00 */
.L_x_28782:
[----:B------:R-:W-:Y:S05]  /*11860*/  BSYNC.RECONVERGENT B0 ;  /* 0x0000000000007941 */ /* 0x000fea0003800200 */
.L_x_28780:
[----:B------:R-:W0:Y:S01]  /*11870*/  LDCU.64 UR4, c[0x0][0x730] ;  /* 0x0000e600ff0477ac */ /* 0x000e220008000a00 */
[----:B------:R-:W-:Y:S02]  /*11880*/  IMAD.MOV.U32 R3, RZ, RZ, R17 ;  /* 0x000000ffff037224 */ /* 0x000fe400078e0011 */
[----:B0-----:R-:W-:Y:S02]  /*11890*/  IMAD R5, R5, UR4, RZ ;  /* 0x0000000405057c24 */ /* 0x001fe4000f8e02ff */
[----:B------:R-:W-:-:S04]  /*118a0*/  IMAD.WIDE.U32 R2, R4, UR4, R2 ;  /* 0x0000000404027c25 */ /* 0x000fc8000f8e0002 */
[----:B------:R-:W-:-:S05]  /*118b0*/  IMAD R5, R4, UR5, R5 ;  /* 0x0000000504057c24 */ /* 0x000fca000f8e0205 */
[----:B------:R-:W-:-:S07]  /*118c0*/  IADD3 R17, PT, PT, R3, R5, RZ ;  /* 0x0000000503117210 */ /* 0x000fce0007ffe0ff */
.L_x_28710:
[----:B------:R-:W0:Y:S01]  /*118d0*/  LDC.64 R6, c[0x0][0x580] ;  /* 0x00016000ff067b82 */ /* 0x000e220000000a00 */
[----:B------:R-:W1:Y:S01]  /*118e0*/  LDCU.64 UR4, c[0x0][0x738] ;  /* 0x0000e700ff0477ac */ /* 0x000e620008000a00 */
[----:B0-----:R-:W2:Y:S01]  /*118f0*/  LDG.E R7, desc[UR36][R6.64] ;  /* 0x0000002406077981 */ /* 0x001ea2000c1e1900 */
[----:B-1----:R-:W-:Y:S01]  /*11900*/  LEA R4, P0, R2, UR4, 0x2 ;  /* 0x0000000402047c11 */ /* 0x002fe2000f8010ff */
[----:B------:R-:W-:-:S03]  /*11910*/  VIADD R16, R16, 0x80 ;  /* 0x0000008010107836 */ /* 0x000fc60000000000 */
[----:B------:R-:W-:-:S05]  /*11920*/  LEA.HI.X R5, R2, UR5, R17, 0x2, P0 ;  /* 0x0000000502057c11 */ /* 0x000fca00080f1411 */
[----:B--2---:R2:W-:Y:S04]  /*11930*/  STG.E desc[UR36][R4.64], R7 ;  /* 0x0000000704007986 */ /* 0x0045e8000c101924 */
.L_x_28706:
[----:B------:R-:W-:Y:S05]  /*11940*/  BSYNC.RECONVERGENT B6 ;  /* 0x0000000000067941 */ /* 0x000fea0003800200 */
.L_x_28705:
        /* <DEDUP_REMOVED lines=30> */
.L_x_28783:
        /* <DEDUP_REMOVED lines=36> */
.L_x_28784:
[----:B------:R-:W0:Y:S01]  /*11d70*/  LDCU.64 UR4, c[0x0][0x5a8] ;  /* 0x0000b500ff0477ac */ /* 0x000e220008000a00 */
[----:B------:R-:W-:Y:S01]  /*11d80*/  IMAD.MOV.U32 R10, RZ, RZ, R12 ;  /* 0x000000ffff0a7224 */ /* 0x000fe200078e000c */
[----:B------:R-:W-:Y:S02]  /*11d90*/  MOV R9, R13 ;  /* 0x0000000d00097202 */ /* 0x000fe40000000f00 */
[----:B------:R-:W-:Y:S02]  /*11da0*/  MOV R0, 0x11de0 ;  /* 0x00011de000007802 */ /* 0x000fe40000000f00 */
[----:B012---:R-:W-:Y:S01]  /*11db0*/  MOV R4, UR4 ;  /* 0x0000000400047c02 */ /* 0x007fe20008000f00 */
        /* <DEDUP_REMOVED lines=12> */
.L_x_28785:
        /* <DEDUP_REMOVED lines=37> */
.L_x_28788:
        /* <DEDUP_REMOVED lines=18> */
.L_x_28789:
[----:B------:R-:W-:Y:S05]  /*121f0*/  BSYNC.RECONVERGENT B0 ;  /* 0x0000000000007941 */ /* 0x000fea0003800200 */
.L_x_28787:
        /* <DEDUP_REMOVED lines=37> */
.L_x_28791:
        /* <DEDUP_REMOVED lines=18> */
.L_x_28792:
[----:B------:R-:W-:Y:S05]  /*12570*/  BSYNC.RECONVERGENT B0 ;  /* 0x0000000000007941 */ /* 0x000fea0003800200 */
.L_x_28790:
        /* <DEDUP_REMOVED lines=37> */
.L_x_28794:
        /* <DEDUP_REMOVED lines=18> */
.L_x_28795:
[----:B------:R-:W-:Y:S05]  /*128f0*/  BSYNC.RECONVERGENT B0 ;  /* 0x0000000000007941 */ /* 0x000fea0003800200 */
.L_x_28793:
        /* <DEDUP_REMOVED lines=37> */
.L_x_28797:
        /* <DEDUP_REMOVED lines=18> */
.L_x_28798:
[----:B------:R-:W-:Y:S05]  /*12c70*/  BSYNC.RECONVERGENT B0 ;  /* 0x0000000000007941 */ /* 0x000fea0003800200 */
.L_x_28796:
        /* <DEDUP_REMOVED lines=37> */
.L_x_28800:
        /* <DEDUP_REMOVED lines=18> */
.L_x_28801:
[----:B------:R-:W-:Y:S05]  /*12ff0*/  BSYNC.RECONVERGENT B0 ;  /* 0x0000000000007941 */ /* 0x000fea0003800200 */
.L_x_28799:
        /* <DEDUP_REMOVED lines=37> */
.L_x_28803:
        /* <DEDUP_REMOVED lines=18> */
.L_x_28804:
[----:B------:R-:W-:Y:S05]  /*13370*/  BSYNC.RECONVERGENT B0 ;  /* 0x0000000000007941 */ /* 0x000fea0003800200 */
.L_x_28802:
        /* <DEDUP_REMOVED lines=37> */
.L_x_28806:
        /* <DEDUP_REMOVED lines=18> */
.L_x_28807:
[----:B------:R-:W-:Y:S05]  /*136f0*/  BSYNC.RECONVERGENT B0 ;  /* 0x0000000000007941 */ /* 0x000fea0003800200 */
.L_x_28805:
        /* <DEDUP_REMOVED lines=37> */
.L_x_28809:
        /* <DEDUP_REMOVED lines=18> */
.L_x_28810:
[----:B------:R-:W-:Y:S05]  /*13a70*/  BSYNC.RECONVERGENT B0 ;  /* 0x0000000000007941 */ /* 0x000fea0003800200 */
.L_x_28808:
        /* <DEDUP_REMOVED lines=37> */
.L_x_28812:
        /* <DEDUP_REMOVED lines=18> */
.L_x_28813:
[----:B------:R-:W-:Y:S05]  /*13df0*/  BSYNC.RECONVERGENT B0 ;  /* 0x0000000000007941 */ /* 0x000fea0003800200 */
.L_x_28811:
        /* <DEDUP_REMOVED lines=37> */
.L_x_28815:
        /* <DEDUP_REMOVED lines=18> */
.L_x_28816:
[----:B------:R-:W-:Y:S05]  /*14170*/  BSYNC.RECONVERGENT B0 ;  /* 0x0000000000007941 */ /* 0x000fea0003800200 */
.L_x_28814:
        /* <DEDUP_REMOVED lines=37> */
.L_x_28818:
        /* <DEDUP_REMOVED lines=18> */
.L_x_28819:
[----:B------:R-:W-:Y:S05]  /*144f0*/  BSYNC.RECONVERGENT B0 ;  /* 0x0000000000007941 */ /* 0x000fea0003800200 */
.L_x_28817:
        /* <DEDUP_REMOVED lines=37> */
.L_x_28821:
        /* <DEDUP_REMOVED lines=18> */
.L_x_28822:
[----:B------:R-:W-:Y:S05]  /*14870*/  BSYNC.RECONVERGENT B0 ;  /* 0x0000000000007941 */ /* 0x000fea0003800200 */
.L_x_28820:
        /* <DEDUP_REMOVED lines=37> */
.L_x_28824:
        /* <DEDUP_REMOVED lines=18> */
.L_x_28825:
[----:B------:R-:W-:Y:S05]  /*14bf0*/  BSYNC.RECONVERGENT B0 ;  /* 0x0000000000007941 */ /* 0x000fea0003800200 */
.L_x_28823:
        /* <DEDUP_REMOVED lines=37> */
.L_x_28827:
        /* <DEDUP_REMOVED lines=18> */
.L_x_28828:
[----:B------:R-:W-:Y:S05]  /*14f70*/  BSYNC.RECONVERGENT B0 ;  /* 0x0000000000007941 */ /* 0x000fea0003800200 */
.L_x_28826:
        /* <DEDUP_REMOVED lines=37> */
.L_x_28830:
        /* <DEDUP_REMOVED lines=18> */
.L_x_28831:
[----:B------:R-:W-:Y:S05]  /*152f0*/  BSYNC.RECONVERGENT B0 ;  /* 0x0000000000007941 */ /* 0x000fea0003800200 */
.L_x_28829:
        /* <DEDUP_REMOVED lines=37> */
.L_x_28833:
        /* <DEDUP_REMOVED lines=18> */
.L_x_28834:
[----:B------:R-:W-:Y:S05]  /*15670*/  BSYNC.RECONVERGENT B0 ;  /* 0x0000000000007941 */ /* 0x000fea0003800200 */
.L_x_28832:
        /* <DEDUP_REMOVED lines=37> */
.L_x_28836:
        /* <DEDUP_REMOVED lines=18> */
.L_x_28837:
[----:B------:R-:W-:Y:S05]  /*159f0*/  BSYNC.RECONVERGENT B0 ;  /* 0x0000000000007941 */ /* 0x000fea0003800200 */
.L_x_28835:
        /* <DEDUP_REMOVED lines=37> */
.L_x_28839:
        /* <DEDUP_REMOVED lines=18> */
.L_x_28840:
[----:B------:R-:W-:Y:S05]  /*15d70*/  BSYNC.RECONVERGENT B0 ;  /* 0x0000000000007941 */ /* 0x000fea0003800200 */
.L_x_28838:
        /* <DEDUP_REMOVED lines=37> */
.L_x_28842:
        /* <DEDUP_REMOVED lines=18> */
.L_x_28843:
[----:B------:R-:W-:Y:S05]  /*160f0*/  BSYNC.RECONVERGENT B0 ;  /* 0x0000000000007941 */ /* 0x000fea0003800200 */
.L_x_28841:
        /* <DEDUP_REMOVED lines=37> */
.L_x_28845:
        /* <DEDUP_REMOVED lines=18> */
.L_x_28846:
[----:B------:R-:W-:Y:S05]  /*16470*/  BSYNC.RECONVERGENT B0 ;  /* 0x0000000000007941 */ /* 0x000fea0003800200 */
.L_x_28844:
        /* <DEDUP_REMOVED lines=37> */
.L_x_28848:
        /* <DEDUP_REMOVED lines=18> */
.L_x_28849:
[----:B------:R-:W-:Y:S05]  /*167f0*/  BSYNC.RECONVERGENT B0 ;  /* 0x0000000000007941 */ /* 0x000fea0003800200 */
.L_x_28847:
        /* <DEDUP_REMOVED lines=37> */
.L_x_28851:
        /* <DEDUP_REMOVED lines=18> */
.L_x_28852:
[----:B------:R-:W-:Y:S05]  /*16b70*/  BSYNC.RECONVERGENT B0 ;  /* 0x0000000000007941 */ /* 0x000fea0003800200 */
.L_x_28850:
        /* <DEDUP_REMOVED lines=36> */
.L_x_28854:
        /* <DEDUP_REMOVED lines=16> */
.L_x_28855:
[----:B------:R-:W-:Y:S05]  /*16ec0*/  BSYNC.RECONVERGENT B0 ;  /* 0x0000000000007941 */ /* 0x000fea0003800200 */
.L_x_28853:
        /* <DEDUP_REMOVED lines=32> */
.L_x_28857:
[----:B------:R-:W-:Y:S01]  /*170d0*/  IMAD.MOV.U32 R8, RZ, RZ, R6 ;  /* 0x000000ffff087224 */ /* 0x000fe200078e0006 */
[----:B------:R-:W-:Y:S02]  /*170e0*/  MOV R10, R7 ;  /* 0x00000007000a7202 */ /* 0x000fe40000000f00 */
[----:B------:R-:W-:-:S07]  /*170f0*/  MOV R9, 0x17110 ;  /* 0x0001711000097802 */ /* 0x000fce0000000f00 */
[----:B------:R-:W-:Y:S05]  /*17100*/  CALL.REL.NOINC `($__internal_45_$__cuda_sm20_rem_u64) ;  /* 0x0000026c00c47944 */ /* 0x000fea0003c00000 */
[----:B------:R-:W-:-:S07]  /*17110*/  IMAD.MOV.U32 R2, RZ, RZ, R0 ;  /* 0x000000ffff027224 */ /* 0x000fce00078e0000 */
.L_x_28858:
[----:B------:R-:W-:Y:S05]  /*17120*/  BSYNC.RECONVERGENT B0 ;  /* 0x0000000000007941 */ /* 0x000fea0003800200 */
.L_x_28856:
[----:B------:R-:W0:Y:S02]  /*17130*/  LDCU.64 UR4, c[0x0][0x730] ;  /* 0x0000e600ff0477ac */ /* 0x000e240008000a00 */
[----:B0-----:R-:W-:Y:S02]  /*17140*/  IMAD R3, R3, UR4, RZ ;  /* 0x0000000403037c24 */ /* 0x001fe4000f8e02ff */
[----:B------:R-:W-:-:S04]  /*17150*/  IMAD.WIDE.U32 R16, R2, UR4, R16 ;  /* 0x0000000402107c25 */ /* 0x000fc8000f8e0010 */
[----:B------:R-:W-:-:S05]  /*17160*/  IMAD R3, R2, UR5, R3 ;  /* 0x0000000502037c24 */ /* 0x000fca000f8e0203 */
[----:B------:R-:W-:-:S07]  /*17170*/  IADD3 R17, PT, PT, R17, R3, RZ ;  /* 0x0000000311117210 */ /* 0x000fce0007ffe0ff */
.L_x_28786:
[----:B------:R-:W0:Y:S01]  /*17180*/  LDC.64 R4, c[0x0][0x580] ;  /* 0x00016000ff047b82 */ /* 0x000e220000000a00 */
[----:B------:R-:W1:Y:S01]  /*17190*/  LDCU.64 UR4, c[0x0][0x738] ;  /* 0x0000e700ff0477ac */ /* 0x000e620008000a00 */
[----:B0-----:R-:W2:Y:S01]  /*171a0*/  LDG.E R5, desc[UR36][R4.64] ;  /* 0x0000002404057981 */ /* 0x001ea2000c1e1900 */
[----:B-1----:R-:W-:-:S04]  /*171b0*/  LEA R2, P0, R16, UR4, 0x2 ;  /* 0x0000000410027c11 */ /* 0x002fc8000f8010ff */
[----:B------:R-:W-:-:S05]  /*171c0*/  LEA.HI.X R3, R16, UR5, R17, 0x2, P0 ;  /* 0x0000000510037c11 */ /* 0x000fca00080f1411 */
[----:B--2---:R-:W-:Y:S01]  /*171d0*/  STG.E desc[UR36][R2.64], R5 ;  /* 0x0000000502007986 */ /* 0x004fe2000c101924 */
[----:B------:R-:W-:Y:S05]  /*171e0*/  EXIT ;  /* 0x000000000000794d */ /* 0x000fea0003800000 */
.L_x_28537:
        /* <DEDUP_REMOVED lines=31> */
.L_x_28861:
[----:B------:R-:W0:Y:S01]  /*173e0*/  LDC.64 R4, c[0x0][0x580] ;  /* 0x00016000ff047b82 */ /* 0x000e220000000a00 */
[----:B------:R-:W1:Y:S07]  /*173f0*/  LDCU.64 UR4, c[0x0][0x590] ;  /* 0x0000b200ff0477ac */ /* 0x000e6e0008000a00 */
[----:B------:R-:W2:Y:S01]  /*17400*/  LDC.64 R8, c[0x0][0x738] ;  /* 0x0001ce00ff087b82 */ /* 0x000ea20000000a00 */
[----:B0-----:R-:W3:Y:S01]  /*17410*/  LDG.E R5, desc[UR36][R4.64] ;  /* 0x0000002404057981 */ /* 0x001ee2000c1e1900 */
        /* <DEDUP_REMOVED lines=9> */
[----:B---3--:R0:W-:Y:S04]  /*174b0*/  STG.E desc[UR36][R2.64], R5 ;  /* 0x0000000502007986 */ /* 0x0081e8000c101924 */
.L_x_28860:
[----:B------:R-:W-:Y:S05]  /*174c0*/  BSYNC.RECONVERGENT B6 ;  /* 0x0000000000067941 */ /* 0x000fea0003800200 */
.L_x_28859:
        /* <DEDUP_REMOVED lines=31> */
.L_x_28864:
[----:B0-----:R-:W0:Y:S01]  /*176c0*/  LDC.64 R4, c[0x0][0x580] ;  /* 0x00016000ff047b82 */ /* 0x001e220000000a00 */
[----:B------:R-:W1:Y:S07]  /*176d0*/  LDCU.64 UR4, c[0x0][0x590] ;  /* 0x0000b200ff0477ac */ /* 0x000e6e0008000a00 */
[----:B------:R-:W2:Y:S01]  /*176e0*/  LDC.64 R8, c[0x0][0x738] ;  /* 0x0001ce00ff087b82 */ /* 0x000ea20000000a00 */
[----:B0-----:R-:W3:Y:S01]  /*176f0*/  LDG.E R5, desc[UR36][R4.64] ;  /* 0x0000002404057981 */ /* 0x001ee2000c1e1900 */
        /* <DEDUP_REMOVED lines=9> */
[----:B---3--:R1:W-:Y:S04]  /*17790*/  STG.E desc[UR36][R2.64], R5 ;  /* 0x0000000502007986 */ /* 0x0083e8000c101924 */
.L_x_28863:
[----:B------:R-:W-:Y:S05]  /*177a0*/  BSYNC.RECONVERGENT B6 ;  /* 0x0000000000067941 */ /* 0x000fea0003800200 */
.L_x_28862:
        /* <DEDUP_REMOVED lines=31> */
.L_x_28867:
[----:B01----:R-:W0:Y:S01]  /*179a0*/  LDC.64 R4, c[0x0][0x580] ;  /* 0x00016000ff047b82 */ /* 0x003e220000000a00 */
        /* <DEDUP_REMOVED lines=13> */
.L_x_28866:
[----:B------:R-:W-:Y:S05]  /*17a80*/  BSYNC.RECONVERGENT B6 ;  /* 0x0000000000067941 */ /* 0x000fea0003800200 */
.L_x_28865:
        /* <DEDUP_REMOVED lines=30> */
.L_x_28868:
[----:B012---:R-:W0:Y:S01]  /*17c70*/  LDC.64 R4, c[0x0][0x580] ;  /* 0x00016000ff047b82 */ /* 0x007e220000000a00 */
[----:B------:R-:W1:Y:S07]  /*17c80*/  LDCU.64 UR4, c[0x0][0x590] ;  /* 0x0000b200ff0477ac */ /* 0x000e6e0008000a00 */
[----:B------:R-:W2:Y:S01]  /*17c90*/  LDC.64 R8, c[0x0][0x738] ;  /* 0x0001ce00ff087b82 */ /* 0x000ea20000000a00 */
[----:B0-----:R-:W3:Y:S01]  /*17ca0*/  LDG.E R5, desc[UR36][R4.64] ;  /* 0x0000002404057981 */ /* 0x001ee2000c1e1900 */
        /* <DEDUP_REMOVED lines=8> */
[----:B---3--:R-:W-:Y:S01]  /*17d30*/  STG.E desc[UR36][R2.64], R5 ;  /* 0x0000000502007986 */ /* 0x008fe2000c101924 */
[----:B------:R-:W-:Y:S05]  /*17d40*/  EXIT ;  /* 0x000000000000794d */ /* 0x000fea0003800000 */
.L_x_28536:
        /* <DEDUP_REMOVED lines=311> */
.L_x_28873:
        /* <DEDUP_REMOVED lines=29> */
.L_x_28875:
[----:B------:R-:W-:Y:S05]  /*19290*/  BSYNC.RECONVERGENT B7 ;  /* 0x0000000000077941 */ /* 0x000fea0003800200 */
.L_x_28874:
[----:B------:R-:W0:Y:S02]  /*192a0*/  LDCU.64 UR4, c[0x0][0x580] ;  /* 0x0000b000ff0477ac */ /* 0x000e240008000a00 */
[----:B0-----:R-:W-:-:S05]  /*192b0*/  IADD3 R2, P0, PT, R19, UR4, RZ ;  /* 0x0000000413027c10 */ /* 0x001fca000ff1e0ff */
[----:B------:R-:W-:-:S06]  /*192c0*/  IMAD.X R3, RZ, RZ, UR5, P0 ;  /* 0x00000005ff037e24 */ /* 0x000fcc00080e06ff */
[----:B------:R-:W2:Y:S01]  /*192d0*/  LDG.E R3, desc[UR36][R2.64] ;  /* 0x0000002402037981 */ /* 0x000ea2000c1e1900 */
[----:B------:R-:W2:Y:S01]  /*192e0*/  LDC.64 R4, c[0x0][0x738] ;  /* 0x0001ce00ff047b82 */ /* 0x000ea20000000a00 */
[----:B------:R-:W-:Y:S02]  /*192f0*/  IADD3 R16, PT, PT, R16, 0x80, RZ ;  /* 0x0000008010107810 */ /* 0x000fe40007ffe0ff */
[----:B--2---:R0:W-:Y:S05]  /*19300*/  STG.E desc[UR36][R4.64], R3 ;  /* 0x0000000304007986 */ /* 0x0041ea000c101924 */
.L_x_28872:
[----:B------:R-:W-:Y:S05]  /*19310*/  BSYNC.RECONVERGENT B6 ;  /* 0x0000000000067941 */ /* 0x000fea0003800200 */
.L_x_28871:
        /* <DEDUP_REMOVED lines=303> */
.L_x_28878:
        /* <DEDUP_REMOVED lines=29> */
.L_x_28880:
[----:B------:R-:W-:Y:S05]  /*1a7e0*/  BSYNC.RECONVERGENT B7 ;  /* 0x0000000000077941 */ /* 0x000fea0003800200 */
.L_x_28879:
[----:B------:R-:W0:Y:S02]  /*1a7f0*/  LDCU.64 UR4, c[0x0][0x580] ;  /* 0x0000b000ff0477ac */ /* 0x000e240008000a00 */
[----:B0-----:R-:W-:-:S04]  /*1a800*/  IADD3 R2, P0, PT, R19, UR4, RZ ;  /* 0x0000000413027c10 */ /* 0x001fc8000ff1e0ff */
[----:B------:R-:W-:-:S06]  /*1a810*/  IADD3.X R3, PT, PT, RZ, UR5, RZ, P0, !PT ;  /* 0x00000005ff037c10 */ /* 0x000fcc00087fe4ff */
[----:B------:R-:W2:Y:S01]  /*1a820*/  LDG.E R3, desc[UR36][R2.64] ;  /* 0x0000002402037981 */ /* 0x000ea2000c1e1900 */
[----:B------:R-:W2:Y:S01]  /*1a830*/  LDC.64 R4, c[0x0][0x738] ;  /* 0x0001ce00ff047b82 */ /* 0x000ea20000000a00 */
[----:B------:R-:W-:Y:S02]  /*1a840*/  VIADD R16, R16, 0x80 ;  /* 0x0000008010107836 */ /* 0x000fe40000000000 */
[----:B--2---:R1:W-:Y:S05]  /*1a850*/  STG.E desc[UR36][R4.64], R3 ;  /* 0x0000000304007986 */ /* 0x0043ea000c101924 */
.L_x_28877:
[----:B------:R-:W-:Y:S05]  /*1a860*/  BSYNC.RECONVERGENT B6 ;  /* 0x0000000000067941 */ /* 0x000fea0003800200 */
.L_x_28876:
        /* <DEDUP_REMOVED lines=303> */
.L_x_28883:
        /* <DEDUP_REMOVED lines=29> */
.L_x_28885:
[----:B------:R-:W-:Y:S05]  /*1bd30*/  BSYNC.RECONVERGENT B7 ;  /* 0x0000000000077941 */ /* 0x000fea0003800200 */
.L_x_28884:
[----:B------:R-:W0:Y:S02]  /*1bd40*/  LDCU.64 UR4, c[0x0][0x580] ;  /* 0x0000b000ff0477ac */ /* 0x000e240008000a00 */
[----:B0-----:R-:W-:-:S05]  /*1bd50*/  IADD3 R2, P0, PT, R19, UR4, RZ ;  /* 0x0000000413027c10 */ /* 0x001fca000ff1e0ff */
[----:B------:R-:W-:-:S06]  /*1bd60*/  IMAD.X R3, RZ, RZ, UR5, P0 ;  /* 0x00000005ff037e24 */ /* 0x000fcc00080e06ff */
[----:B------:R-:W2:Y:S01]  /*1bd70*/  LDG.E R3, desc[UR36][R2.64] ;  /* 0x0000002402037981 */ /* 0x000ea2000c1e1900 */
[----:B------:R-:W2:Y:S01]  /*1bd80*/  LDC.64 R4, c[0x0][0x738] ;  /* 0x0001ce00ff047b82 */ /* 0x000ea20000000a00 */
[----:B------:R-:W-:Y:S02]  /*1bd90*/  IADD3 R16, PT, PT, R16, 0x80, RZ ;  /* 0x0000008010107810 */ /* 0x000fe40007ffe0ff */
[----:B--2---:R2:W-:Y:S05]  /*1bda0*/  STG.E desc[UR36][R4.64], R3 ;  /* 0x0000000304007986 */ /* 0x0045ea000c101924 */
.L_x_28882:
[----:B------:R-:W-:Y:S05]  /*1bdb0*/  BSYNC.RECONVERGENT B6 ;  /* 0x0000000000067941 */ /* 0x000fea0003800200 */
.L_x_28881:
        /* <DEDUP_REMOVED lines=302> */
.L_x_28886:
        /* <DEDUP_REMOVED lines=31> */
.L_x_28888:
[----:B------:R-:W-:Y:S05]  /*1d290*/  BSYNC.RECONVERGENT B6 ;  /* 0x0000000000067941 */ /* 0x000fea0003800200 */
.L_x_28887:
[----:B------:R-:W2:Y:S01]  /*1d2a0*/  LDG.E R17, desc[UR36][R16.64] ;  /* 0x0000002410117981 */ /* 0x000ea2000c1e1900 */
[----:B------:R-:W2:Y:S03]  /*1d2b0*/  LDC.64 R2, c[0x0][0x738] ;  /* 0x0001ce00ff027b82 */ /* 0x000ea60000000a00 */
[----:B--2---:R-:W-:Y:S01]  /*1d2c0*/  STG.E desc[UR36][R2.64], R17 ;  /* 0x0000001102007986 */ /* 0x004fe2000c101924 */
[----:B------:R-:W-:Y:S05]  /*1d2d0*/  EXIT ;  /* 0x000000000000794d */ /* 0x000fea0003800000 */
.L_x_28870:
        /* <DEDUP_REMOVED lines=309> */
.L_x_28891:
        /* <DEDUP_REMOVED lines=29> */
.L_x_28893:
[----:B------:R-:W-:Y:S05]  /*1e800*/  BSYNC.RECONVERGENT B7 ;  /* 0x0000000000077941 */ /* 0x000fea0003800200 */
.L_x_28892:
        /* <DEDUP_REMOVED lines=36> */
.L_x_28895:
        /* <DEDUP_REMOVED lines=17> */
.L_x_28896:
[----:B------:R-:W-:Y:S05]  /*1eb60*/  BSYNC.RECONVERGENT B0 ;  /* 0x0000000000007941 */ /* 0x000fea0003800200 */
.L_x_28894:
        /* <DEDUP_REMOVED lines=37> */
.L_x_28899:
        /* <DEDUP_REMOVED lines=18> */
.L_x_28900:
[----:B------:R-:W-:Y:S05]  /*1eee0*/  BSYNC.RECONVERGENT B0 ;  /* 0x0000000000007941 */ /* 0x000fea0003800200 */
.L_x_28898:
        /* <DEDUP_REMOVED lines=37> */
.L_x_28902:
        /* <DEDUP_REMOVED lines=18> */
.L_x_28903:
[----:B------:R-:W-:Y:S05]  /*1f260*/  BSYNC.RECONVERGENT B0 ;  /* 0x0000000000007941 */ /* 0x000fea0003800200 */
.L_x_28901:
        /* <DEDUP_REMOVED lines=37> */
.L_x_28905:
        /* <DEDUP_REMOVED lines=18> */
.L_x_28906:
[----:B------:R-:W-:Y:S05]  /*1f5e0*/  BSYNC.RECONVERGENT B0 ;  /* 0x0000000000007941 */ /* 0x000fea0003800200 */
.L_x_28904:
        /* <DEDUP_REMOVED lines=37> */
.L_x_28908:
[----:B------:R-:W0:Y:S01]  /*1f840*/  LDCU.64 UR4, c[0x0][0x5c8] ;  /* 0x0000b900ff0477ac */ /* 0x000e220008000a00 */
[----:B------:R-:W-:Y:S02]  /*1f850*/  MOV R10, R12 ;  /* 0x0000000c000a7202 */ /* 0x000fe40000000f00 */
        /* <DEDUP_REMOVED lines=16> */
.L_x_28909:
[----:B------:R-:W-:Y:S05]  /*1f960*/  BSYNC.RECONVERGENT B0 ;  /* 0x0000000000007941 */ /* 0x000fea0003800200 */
.L_x_28907:
        /* <DEDUP_REMOVED lines=37> */
.L_x_28911:
[----:B------:R-:W0:Y:S01]  /*1fbc0*/  LDCU.64 UR4, c[0x0][0x5d0] ;  /* 0x0000ba00ff0477ac */ /* 0x000e220008000a00 */
[----:B------:R-:W-:Y:S02]  /*1fbd0*/  MOV R10, R12 ;  /* 0x0000000c000a7202 */ /* 0x000fe40000000f00 */
[----:B------:R-:W-:Y:S02]  /*1fbe0*/  MOV R9, R13 ;  /* 0x0000000d00097202 */ /* 0x000fe40000000f00 */
[----:B------:R-:W-:Y:S01]  /*1fbf0*/  MOV R0, 0x1fc30 ;  /* 0x0001fc3000007802 */ /* 0x000fe20000000f00 */
[----:B0-----:R-:W-:Y:S01]  /*1fc00*/  IMAD.U32 R4, RZ, RZ, UR4 ;  /* 0x00000004ff047e24 */ /* 0x001fe2000f8e00ff */
[----:B------:R-:W-:-:S07]  /*1fc10*/  MOV R3, UR5 ;  /* 0x0000000500037c02 */ /* 0x000fce0008000f00 */
[----:B------:R-:W-:Y:S05]  /*1fc20*/  CALL.REL.NOINC `($__internal_44_$__cuda_sm20_div_u64) ;  /* 0x000001dc00dc7944 */ /* 0x000fea0003c00000 */
        /* <DEDUP_REMOVED lines=11> */
.L_x_28912:
[----:B------:R-:W-:Y:S05]  /*1fce0*/  BSYNC.RECONVERGENT B0 ;  /* 0x0000000000007941 */ /* 0x000fea0003800200 */
.L_x_28910:
        /* <DEDUP_REMOVED lines=37> */
.L_x_28914:
[----:B------:R-:W0:Y:S01]  /*1ff40*/  LDCU.64 UR4, c[0x0][0x5d8] ;  /* 0x0000bb00ff0477ac */ /* 0x000e220008000a00 */
[----:B------:R-:W-:Y:S01]  /*1ff50*/  IMAD.MOV.U32 R10, RZ, RZ, R12 ;  /* 0x000000ffff0a7224 */ /* 0x000fe200078e000c */
[----:B------:R-:W-:Y:S01]  /*1ff60*/  MOV R0, 0x1ffb0 ;  /* 0x0001ffb000007802 */ /* 0x000fe20000000f00 */
[----:B------:R-:W-:Y:S01]  /*1ff70*/  IMAD.MOV.U32 R9, RZ, RZ, R13 ;  /* 0x000000ffff097224 */ /* 0x000fe200078e000d */
[----:B0-----:R-:W-:Y:S02]  /*1ff80*/  MOV R4, UR4 ;  /* 0x0000000400047c02 */ /* 0x001fe40008000f00 */
[----:B------:R-:W-:-:S07]  /*1ff90*/  MOV R3, UR5 ;  /* 0x0000000500037c02 */ /* 0x000fce0008000f00 */
[----:B------:R-:W-:Y:S05]  /*1ffa0*/  CALL.REL.NOINC `($__internal_44_$__cuda_sm20_div_u64) ;  /* 0x000001d800fc7944 */ /* 0x000fea0003c00000 */
        /* <DEDUP_REMOVED lines=11> */
.L_x_28915:
[----:B------:R-:W-:Y:S05]  /*20060*/  BSYNC.RECONVERGENT B0 ;  /* 0x0000000000007941 */ /* 0x000fea0003800200 */
.L_x_28913:
        /* <DEDUP_REMOVED lines=37> */
.L_x_28917:
        /* <DEDUP_REMOVED lines=18> */
.L_x_28918:
[----:B------:R-:W-:Y:S05]  /*203e0*/  BSYNC.RECONVERGENT B0 ;  /* 0x0000000000007941 */ /* 0x000fea0003800200 */
.L_x_28916:
        /* <DEDUP_REMOVED lines=37> */
.L_x_28920:
        /* <DEDUP_REMOVED lines=18> */
.L_x_28921:
[----:B------:R-:W-:Y:S05]  /*20760*/  BSYNC.RECONVERGENT B0 ;  /* 0x0000000000007941 */ /* 0x000fea0003800200 */
.L_x_28919:
        /* <DEDUP_REMOVED lines=37> */
.L_x_28923:
        /* <DEDUP_REMOVED lines=18> */
.L_x_28924:
[----:B------:R-:W-:Y:S05]  /*20ae0*/  BSYNC.RECONVERGENT B0 ;  /* 0x0000000000007941 */ /* 0x000fea0003800200 */
.L_x_28922:
        /* <DEDUP_REMOVED lines=37> */
.L_x_28926:
        /* <DEDUP_REMOVED lines=18> */
.L_x_28927:
[----:B------:R-:W-:Y:S05]  /*20e60*/  BSYNC.RECONVERGENT B0 ;  /* 0x0000000000007941 */ /* 0x000fea0003800200 */
.L_x_28925:
        /* <DEDUP_REMOVED lines=37> */
.L_x_28929:
        /* <DEDUP_REMOVED lines=18> */
.L_x_28930:
[----:B------:R-:W-:Y:S05]  /*211e0*/  BSYNC.RECONVERGENT B0 ;  /* 0x0000000000007941 */ /* 0x000fea0003800200 */
.L_x_28928:
        /* <DEDUP_REMOVED lines=37> */
.L_x_28932:
        /* <DEDUP_REMOVED lines=18> */
.L_x_28933:
[----:B------:R-:W-:Y:S05]  /*21560*/  BSYNC.RECONVERGENT B0 ;  /* 0x0000000000007941 */ /* 0x000fea0003800200 */
.L_x_28931:
        /* <DEDUP_REMOVED lines=37> */
.L_x_28935:
        /* <DEDUP_REMOVED lines=18> */
.L_x_28936:
[----:B------:R-:W-:Y:S05]  /*218e0*/  BSYNC.RECONVERGENT B0 ;  /* 0x0000000000007941 */ /* 0x000fea0003800200 */
.L_x_28934:
        /* <DEDUP_REMOVED lines=37> */
.L_x_28938:
        /* <DEDUP_REMOVED lines=18> */
.L_x_28939:
[----:B------:R-:W-:Y:S05]  /*21c60*/  BSYNC.RECONVERGENT B0 ;  /* 0x0000000000007941 */ /* 0x000fea0003800200 */
.L_x_28937:
        /* <DEDUP_REMOVED lines=37> */
.L_x_28941:
        /* <DEDUP_REMOVED lines=18> */
.L_x_28942:
[----:B------:R-:W-:Y:S05]  /*21fe0*/  BSYNC.RECONVERGENT B0 ;  /* 0x0000000000007941 */ /* 0x000fea0003800200 */
.L_x_28940:
        /* <DEDUP_REMOVED lines=37> */
.L_x_28944:
        /* <DEDUP_REMOVED lines=18> */
.L_x_28945:
[----:B------:R-:W-:Y:S05]  /*22360*/  BSYNC.RECONVERGENT B0 ;  /* 0x0000000000007941 */ /* 0x000fea0003800200 */
.L_x_28943:
        /* <DEDUP_REMOVED lines=37> */
.L_x_28947:
        /* <DEDUP_REMOVED lines=18> */
.L_x_28948:
[----:B------:R-:W-:Y:S05]  /*226e0*/  BSYNC.RECONVERGENT B0 ;  /* 0x0000000000007941 */ /* 0x000fea0003800200 */
.L_x_28946:
        /* <DEDUP_REMOVED lines=37> */
.L_x_28950:
        /* <DEDUP_REMOVED lines=18> */
.L_x_28951:
[----:B------:R-:W-:Y:S05]  /*22a60*/  BSYNC.RECONVERGENT B0 ;  /* 0x0000000000007941 */ /* 0x000fea0003800200 */
.L_x_28949:
        /* <DEDUP_REMOVED lines=37> */
.L_x_28953:
        /* <DEDUP_REMOVED lines=18> */
.L_x_28954:
[----:B------:R-:W-:Y:S05]  /*22de0*/  BSYNC.RECONVERGENT B0 ;  /* 0x0000000000007941 */ /* 0x000fea0003800200 */
.L_x_28952:
        /* <DEDUP_REMOVED lines=37> */
.L_x_28956:
        /* <DEDUP_REMOVED lines=18> */
.L_x_28957:
[----:B------:R-:W-:Y:S05]  /*23160*/  BSYNC.RECONVERGENT B0 ;  /* 0x0000000000007941 */ /* 0x000fea0003800200 */
.L_x_28955:
        /* <DEDUP_REMOVED lines=37> */
.L_x_28959:
        /* <DEDUP_REMOVED lines=18> */
.L_x_28960:
[----:B------:R-:W-:Y:S05]  /*234e0*/  BSYNC.RECONVERGENT B0 ;  /* 0x0000000000007941 */ /* 0x000fea0003800200 */
.L_x_28958:
        /* <DEDUP_REMOVED lines=37> */
.L_x_28962:
        /* <DEDUP_REMOVED lines=18> */
.L_x_28963:
[----:B------:R-:W-:Y:S05]  /*23860*/  BSYNC.RECONVERGENT B0 ;  /* 0x0000000000007941 */ /* 0x000fea0003800200 */
.L_x_28961:
        /* <DEDUP_REMOVED lines=36> */
.L_x_28965:
        /* <DEDUP_REMOVED lines=16> */
.L_x_28966:
[----:B------:R-:W-:Y:S05]  /*23bb0*/  BSYNC.RECONVERGENT B0 ;  /* 0x0000000000007941 */ /* 0x000fea0003800200 */
.L_x_28964:
        /* <DEDUP_REMOVED lines=32> */
.L_x_28968:
[----:B------:R-:W-:Y:S01]  /*23dc0*/  MOV R8, R6 ;  /* 0x0000000600087202 */ /* 0x000fe20000000f00 */
[----:B------:R-:W-:Y:S01]  /*23dd0*/  IMAD.MOV.U32 R10, RZ, RZ, R7 ;  /* 0x000000ffff0a7224 */ /* 0x000fe200078e0007 */
[----:B------:R-:W-:-:S07]  /*23de0*/  MOV R9, 0x23e00 ;  /* 0x00023e0000097802 */ /* 0x000fce0000000f00 */
[----:B------:R-:W-:Y:S05]  /*23df0*/  CALL.REL.NOINC `($__internal_45_$__cuda_sm20_rem_u64) ;  /* 0x000001a000887944 */ /* 0x000fea0003c00000 */
[----:B------:R-:W-:Y:S02]  /*23e00*/  MOV R4, R0 ;  /* 0x0000000000047202 */ /* 0x000fe40000000f00 */
[----:B------:R-:W-:-:S07]  /*23e10*/  MOV R5, R3 ;  /* 0x0000000300057202 */ /* 0x000fce0000000f00 */
.L_x_28969:
[----:B------:R-:W-:Y:S05]  /*23e20*/  BSYNC.RECONVERGENT B0 ;  /* 0x0000000000007941 */ /* 0x000fea0003800200 */
.L_x_28967:
[----:B------:R-:W0:Y:S02]  /*23e30*/  LDCU.64 UR4, c[0x0][0x730] ;  /* 0x0000e600ff0477ac */ /* 0x000e240008000a00 */
[----:B0-----:R-:W-:Y:S02]  /*23e40*/  IMAD R3, R5, UR4, RZ ;  /* 0x0000000405037c24 */ /* 0x001fe4000f8e02ff */
[----:B------:R-:W-:-:S04]  /*23e50*/  IMAD.WIDE.U32 R20, R4, UR4, R20 ;  /* 0x0000000404147c25 */ /* 0x000fc8000f8e0014 */
[----:B------:R-:W-:-:S04]  /*23e60*/  IMAD R3, R4, UR5, R3 ;  /* 0x0000000504037c24 */ /* 0x000fc8000f8e0203 */
[----:B------:R-:W-:-:S07]  /*23e70*/  IMAD.IADD R21, R21, 0x1, R3 ;  /* 0x0000000115157824 */ /* 0x000fce00078e0203 */
.L_x_28897:
[----:B------:R-:W0:Y:S02]  /*23e80*/  LDCU.64 UR4, c[0x0][0x580] ;  /* 0x0000b000ff0477ac */ /* 0x000e240008000a00 */
[----:B0-----:R-:W-:-:S04]  /*23e90*/  IADD3 R4, P0, PT, R17, UR4, RZ ;  /* 0x0000000411047c10 */ /* 0x001fc8000ff1e0ff */
[----:B------:R-:W-:Y:S01]  /*23ea0*/  IADD3.X R5, PT, PT, RZ, UR5, RZ, P0, !PT ;  /* 0x00000005ff057c10 */ /* 0x000fe200087fe4ff */
[----:B------:R-:W0:Y:S05]  /*23eb0*/  LDCU.64 UR4, c[0x0][0x738] ;  /* 0x0000e700ff0477ac */ /* 0x000e2a0008000a00 */
[----:B------:R-:W2:Y:S01]  /*23ec0*/  LDG.E R5, desc[UR36][R4.64] ;  /* 0x0000002404057981 */ /* 0x000ea2000c1e1900 */
[----:B------:R-:W-:Y:S02]  /*23ed0*/  IADD3 R16, PT, PT, R16, 0x80, RZ ;  /* 0x0000008010107810 */ /* 0x000fe40007ffe0ff */
[----:B0-----:R-:W-:-:S04]  /*23ee0*/  LEA R6, P0, R20, UR4, 0x2 ;  /* 0x0000000414067c11 */ /* 0x001fc8000f8010ff */
[----:B------:R-:W-:-:S05]  /*23ef0*/  LEA.HI.X R7, R20, UR5, R21, 0x2, P0 ;  /* 0x0000000514077c11 */ /* 0x000fca00080f1415 */
[----:B--2---:R0:W-:Y:S04]  /*23f00*/  STG.E desc[UR36][R6.64], R5 ;  /* 0x0000000506007986 */ /* 0x0041e8000c101924 */
.L_x_28890:
[----:B------:R-:W-:Y:S05]  /*23f10*/  BSYNC.RECONVERGENT B6 ;  /* 0x0000000000067941 */ /* 0x000fea0003800200 */
.L_x_28889:
        /* <DEDUP_REMOVED lines=303> */
.L_x_28972:
        /* <DEDUP_REMOVED lines=29> */
.L_x_28974:
[----:B------:R-:W-:Y:S05]  /*253e0*/  BSYNC.RECONVERGENT B7 ;  /* 0x0000000000077941 */ /* 0x000fea0003800200 */
.L_x_28973:
        /* <DEDUP_REMOVED lines=36> */
.L_x_28976:
        /* <DEDUP_REMOVED lines=17> */
.L_x_28977:
[----:B------:R-:W-:Y:S05]  /*25740*/  BSYNC.RECONVERGENT B0 ;  /* 0x0000000000007941 */ /* 0x000fea0003800200 */
.L_x_28975:
        /* <DEDUP_REMOVED lines=37> */
.L_x_28980:
        /* <DEDUP_REMOVED lines=18> */
.L_x_28981:
[----:B------:R-:W-:Y:S05]  /*25ac0*/  BSYNC.RECONVERGENT B0 ;  /* 0x0000000000007941 */ /* 0x000fea0003800200 */
.L_x_28979:
        /* <DEDUP_REMOVED lines=37> */
.L_x_28983:
        /* <DEDUP_REMOVED lines=18> */
.L_x_28984:
[----:B------:R-:W-:Y:S05]  /*25e40*/  BSYNC.RECONVERGENT B0 ;  /* 0x0000000000007941 */ /* 0x000fea0003800200 */
.L_x_28982:
        /* <DEDUP_REMOVED lines=37> */
.L_x_28986:
        /* <DEDUP_REMOVED lines=18> */
.L_x_28987:
[----:B------:R-:W-:Y:S05]  /*261c0*/  BSYNC.RECONVERGENT B0 ;  /* 0x0000000000007941 */ /* 0x000fea0003800200 */
.L_x_28985:
        /* <DEDUP_REMOVED lines=37> */
.L_x_28989:
        /* <DEDUP_REMOVED lines=18> */
.L_x_28990:
[----:B------:R-:W-:Y:S05]  /*26540*/  BSYNC.RECONVERGENT B0 ;  /* 0x0000000000007941 */ /* 0x000fea0003800200 */
.L_x_28988:
        /* <DEDUP_REMOVED lines=37> */
.L_x_28992:
        /* <DEDUP_REMOVED lines=18> */
.L_x_28993:
[----:B------:R-:W-:Y:S05]  /*268c0*/  BSYNC.RECONVERGENT B0 ;  /* 0x0000000000007941 */ /* 0x000fea0003800200 */
.L_x_28991:
        /* <DEDUP_REMOVED lines=37> */
.L_x_28995:
        /* <DEDUP_REMOVED lines=18> */
.L_x_28996:
[----:B------:R-:W-:Y:S05]  /*26c40*/  BSYNC.RECONVERGENT B0 ;  /* 0x0000000000007941 */ /* 0x000fea0003800200 */
.L_x_28994:
        /* <DEDUP_REMOVED lines=37> */
.L_x_28998:
        /* <DEDUP_REMOVED lines=18> */
.L_x_28999:
[----:B------:R-:W-:Y:S05]  /*26fc0*/  BSYNC.RECONVERGENT B0 ;  /* 0x0000000000007941 */ /* 0x000fea0003800200 */
.L_x_28997:
        /* <DEDUP_REMOVED lines=37> */
.L_x_29001:
        /* <DEDUP_REMOVED lines=18> */
.L_x_29002:
[----:B------:R-:W-:Y:S05]  /*27340*/  BSYNC.RECONVERGENT B0 ;  /* 0x0000000000007941 */ /* 0x000fea0003800200 */
.L_x_29000:
        /* <DEDUP_REMOVED lines=37> */
.L_x_29004:
        /* <DEDUP_REMOVED lines=18> */
.L_x_29005:
[----:B------:R-:W-:Y:S05]  /*276c0*/  BSYNC.RECONVERGENT B0 ;  /* 0x0000000000007941 */ /* 0x000fea0003800200 */
.L_x_29003:
        /* <DEDUP_REMOVED lines=37> */
.L_x_29007:
        /* <DEDUP_REMOVED lines=18> */
.L_x_29008:
[----:B------:R-:W-:Y:S05]  /*27a40*/  BSYNC.RECONVERGENT B0 ;  /* 0x0000000000007941 */ /* 0x000fea0003800200 */
.L_x_29006:
        /* <DEDUP_REMOVED lines=37> */
.L_x_29010:
        /* <DEDUP_REMOVED lines=18> */
.L_x_29011:
[----:B------:R-:W-:Y:S05]  /*27dc0*/  BSYNC.RECONVERGENT B0 ;  /* 0x0000000000007941 */ /* 0x000fea0003800200 */
.L_x_29009:
        /* <DEDUP_REMOVED lines=37> */
.L_x_29013:
        /* <DEDUP_REMOVED lines=18> */
.L_x_29014:
[----:B------:R-:W-:Y:S05]  /*28140*/  BSYNC.RECONVERGENT B0 ;  /* 0x0000000000007941 */ /* 0x000fea0003800200 */
.L_x_29012:
        /* <DEDUP_REMOVED lines=37> */
.L_x_29016:
        /* <DEDUP_REMOVED lines=18> */
.L_x_29017:
[----:B------:R-:W-:Y:S05]  /*284c0*/  BSYNC.RECONVERGENT B0 ;  /* 0x0000000000007941 */ /* 0x000fea0003800200 */
.L_x_29015:
        /* <DEDUP_REMOVED lines=37> */
.L_x_29019:
        /* <DEDUP_REMOVED lines=18> */
.L_x_29020:
[----:B------:R-:W-:Y:S05]  /*28840*/  BSYNC.RECONVERGENT B0 ;  /* 0x0000000000007941 */ /* 0x000fea0003800200 */
.L_x_29018:
        /* <DEDUP_REMOVED lines=37> */
.L_x_29022:
        /* <DEDUP_REMOVED lines=18> */
.L_x_29023:
[----:B------:R-:W-:Y:S05]  /*28bc0*/  BSYNC.RECONVERGENT B0 ;  /* 0x0000000000007941 */ /* 0x000fea0003800200 */
.L_x_29021:
        /* <DEDUP_REMOVED lines=37> */
.L_x_29025:
        /* <DEDUP_REMOVED lines=18> */
.L_x_29026:
[----:B------:R-:W-:Y:S05]  /*28f40*/  BSYNC.RECONVERGENT B0 ;  /* 0x0000000000007941 */ /* 0x000fea0003800200 */
.L_x_29024:
        /* <DEDUP_REMOVED lines=37> */
.L_x_29028:
        /* <DEDUP_REMOVED lines=18> */
.L_x_29029:
[----:B------:R-:W-:Y:S05]  /*292c0*/  BSYNC.RECONVERGENT B0 ;  /* 0x0000000000007941 */ /* 0x000fea0003800200 */
.L_x_29027:
        /* <DEDUP_REMOVED lines=37> */
.L_x_29031:
        /* <DEDUP_REMOVED lines=18> */
.L_x_29032:
[----:B------:R-:W-:Y:S05]  /*29640*/  BSYNC.RECONVERGENT B0 ;  /* 0x0000000000007941 */ /* 0x000fea0003800200 */
.L_x_29030:
        /* <DEDUP_REMOVED lines=37> */
.L_x_29034:
        /* <DEDUP_REMOVED lines=18> */
.L_x_29035:
[----:B------:R-:W-:Y:S05]  /*299c0*/  BSYNC.RECONVERGENT B0 ;  /* 0x0000000000007941 */ /* 0x000fea0003800200 */
.L_x_29033:
        /* <DEDUP_REMOVED lines=37> */
.L_x_29037:
        /* <DEDUP_REMOVED lines=18> */
.L_x_29038:
[----:B------:R-:W-:Y:S05]  /*29d40*/  BSYNC.RECONVERGENT B0 ;  /* 0x0000000000007941 */ /* 0x000fea0003800200 */
.L_x_29036:
        /* <DEDUP_REMOVED lines=37> */
.L_x_29040:
        /* <DEDUP_REMOVED lines=18> */
.L_x_29041:
[----:B------:R-:W-:Y:S05]  /*2a0c0*/  BSYNC.RECONVERGENT B0 ;  /* 0x0000000000007941 */ /* 0x000fea0003800200 */
.L_x_29039:
        /* <DEDUP_REMOVED lines=37> */
.L_x_29043:
        /* <DEDUP_REMOVED lines=18> */
.L_x_29044:
[----:B------:R-:W-:Y:S05]  /*2a440*/  BSYNC.RECONVERGENT B0 ;  /* 0x0000000000007941 */ /* 0x000fea0003800200 */
.L_x_29042:
        /* <DEDUP_REMOVED lines=36> */
.L_x_29046:
        /* <DEDUP_REMOVED lines=16> */
.L_x_29047:
[----:B------:R-:W-:Y:S05]  /*2a790*/  BSYNC.RECONVERGENT B0 ;  /* 0x0000000000007941 */ /* 0x000fea0003800200 */
.L_x_29045:
        /* <DEDUP_REMOVED lines=32> */
.L_x_29049:
[----:B------:R-:W-:Y:S02]  /*2a9a0*/  MOV R8, R6 ;  /* 0x0000000600087202 */ /* 0x000fe40000000f00 */
[----:B------:R-:W-:Y:S02]  /*2a9b0*/  MOV R10, R7 ;  /* 0x00000007000a7202 */ /* 0x000fe40000000f00 */
[----:B------:R-:W-:-:S07]  /*2a9c0*/  MOV R9, 0x2a9e0 ;  /* 0x0002a9e000097802 */ /* 0x000fce0000000f00 */
[----:B------:R-:W-:Y:S05]  /*2a9d0*/  CALL.REL.NOINC `($__internal_45_$__cuda_sm20_rem_u64) ;  /* 0x0000013400907944 */ /* 0x000fea0003c00000 */
[----:B------:R-:W-:Y:S01]  /*2a9e0*/  IMAD.MOV.U32 R4, RZ, RZ, R0 ;  /* 0x000000ffff047224 */ /* 0x000fe200078e0000 */
[----:B------:R-:W-:-:S07]  /*2a9f0*/  MOV R5, R3 ;  /* 0x0000000300057202 */ /* 0x000fce0000000f00 */
.L_x_29050:
[----:B------:R-:W-:Y:S05]  /*2aa00*/  BSYNC.RECONVERGENT B0 ;  /* 0x0000000000007941 */ /* 0x000fea0003800200 */
.L_x_29048:
[----:B------:R-:W0:Y:S02]  /*2aa10*/  LDCU.64 UR4, c[0x0][0x730] ;  /* 0x0000e600ff0477ac */ /* 0x000e240008000a00 */
[----:B0-----:R-:W-:Y:S02]  /*2aa20*/  IMAD R3, R5, UR4, RZ ;  /* 0x0000000405037c24 */ /* 0x001fe4000f8e02ff */
[----:B------:R-:W-:-:S04]  /*2aa30*/  IMAD.WIDE.U32 R20, R4, UR4, R20 ;  /* 0x0000000404147c25 */ /* 0x000fc8000f8e0014 */
[----:B------:R-:W-:-:S05]  /*2aa40*/  IMAD R3, R4, UR5, R3 ;  /* 0x0000000504037c24 */ /* 0x000fca000f8e0203 */
[----:B------:R-:W-:-:S07]  /*2aa50*/  IADD3 R21, PT, PT, R21, R3, RZ ;  /* 0x0000000315157210 */ /* 0x000fce0007ffe0ff */
.L_x_28978:
[----:B------:R-:W0:Y:S02]  /*2aa60*/  LDCU.64 UR4, c[0x0][0x580] ;  /* 0x0000b000ff0477ac */ /* 0x000e240008000a00 */
[----:B0-----:R-:W-:-:S05]  /*2aa70*/  IADD3 R4, P0, PT, R17, UR4, RZ ;  /* 0x0000000411047c10 */ /* 0x001fca000ff1e0ff */
[----:B------:R-:W-:Y:S01]  /*2aa80*/  IMAD.X R5, RZ, RZ, UR5, P0 ;  /* 0x00000005ff057e24 */ /* 0x000fe200080e06ff */
[----:B------:R-:W0:Y:S05]  /*2aa90*/  LDCU.64 UR4, c[0x0][0x738] ;  /* 0x0000e700ff0477ac */ /* 0x000e2a0008000a00 */
[----:B------:R-:W2:Y:S01]  /*2aaa0*/  LDG.E R5, desc[UR36][R4.64] ;  /* 0x0000002404057981 */ /* 0x000ea2000c1e1900 */
[----:B------:R-:W-:Y:S02]  /*2aab0*/  IADD3 R16, PT, PT, R16, 0x80, RZ ;  /* 0x0000008010107810 */ /* 0x000fe40007ffe0ff */
[----:B0-----:R-:W-:-:S04]  /*2aac0*/  LEA R6, P0, R20, UR4, 0x2 ;  /* 0x0000000414067c11 */ /* 0x001fc8000f8010ff */
[----:B------:R-:W-:-:S05]  /*2aad0*/  LEA.HI.X R7, R20, UR5, R21, 0x2, P0 ;  /* 0x0000000514077c11 */ /* 0x000fca00080f1415 */
[----:B--2---:R1:W-:Y:S04]  /*2aae0*/  STG.E desc[UR36][R6.64], R5 ;  /* 0x0000000506007986 */ /* 0x0043e8000c101924 */
.L_x_28971:
[----:B------:R-:W-:Y:S05]  /*2aaf0*/  BSYNC.RECONVERGENT B6 ;  /* 0x0000000000067941 */ /* 0x000fea0003800200 */
.L_x_28970:
        /* <DEDUP_REMOVED lines=303> */
.L_x_29053:
        /* <DEDUP_REMOVED lines=29> */
.L_x_29055:
[----:B------:R-:W-:Y:S05]  /*2bfc0*/  BSYNC.RECONVERGENT B7 ;  /* 0x0000000000077941 */ /* 0x000fea0003800200 */
.L_x_29054:
        /* <DEDUP_REMOVED lines=36> */
.L_x_29057:
        /* <DEDUP_REMOVED lines=17> */
.L_x_29058:
[----:B------:R-:W-:Y:S05]  /*2c320*/  BSYNC.RECONVERGENT B0 ;  /* 0x0000000000007941 */ /* 0x000fea0003800200 */
.L_x_29056:
        /* <DEDUP_REMOVED lines=37> */
.L_x_29061:
        /* <DEDUP_REMOVED lines=18> */
.L_x_29062:
[----:B------:R-:W-:Y:S05]  /*2c6a0*/  BSYNC.RECONVERGENT B0 ;  /* 0x0000000000007941 */ /* 0x000fea0003800200 */
.L_x_29060:
        /* <DEDUP_REMOVED lines=37> */
.L_x_29064:
        /* <DEDUP_REMOVED lines=18> */
.L_x_29065:
[----:B------:R-:W-:Y:S05]  /*2ca20*/  BSYNC.RECONVERGENT B0 ;  /* 0x0000000000007941 */ /* 0x000fea0003800200 */
.L_x_29063:
        /* <DEDUP_REMOVED lines=37> */
.L_x_29067:
        /* <DEDUP_REMOVED lines=18> */
.L_x_29068:
[----:B------:R-:W-:Y:S05]  /*2cda0*/  BSYNC.RECONVERGENT B0 ;  /* 0x0000000000007941 */ /* 0x000fea0003800200 */
.L_x_29066:
        /* <DEDUP_REMOVED lines=37> */
.L_x_29070:
        /* <DEDUP_REMOVED lines=18> */
.L_x_29071:
[----:B------:R-:W-:Y:S05]  /*2d120*/  BSYNC.RECONVERGENT B0 ;  /* 0x0000000000007941 */ /* 0x000fea0003800200 */
.L_x_29069:
        /* <DEDUP_REMOVED lines=37> */
.L_x_29073:
        /* <DEDUP_REMOVED lines=18> */
.L_x_29074:
[----:B------:R-:W-:Y:S05]  /*2d4a0*/  BSYNC.RECONVERGENT B0 ;  /* 0x0000000000007941 */ /* 0x000fea0003800200 */
.L_x_29072:
        /* <DEDUP_REMOVED lines=37> */
.L_x_29076:
        /* <DEDUP_REMOVED lines=18> */
.L_x_29077:
[----:B------:R-:W-:Y:S05]  /*2d820*/  BSYNC.RECONVERGENT B0 ;  /* 0x0000000000007941 */ /* 0x000fea0003800200 */
.L_x_29075:
        /* <DEDUP_REMOVED lines=37> */
.L_x_29079:
        /* <DEDUP_REMOVED lines=18> */
.L_x_29080:
[----:B------:R-:W-:Y:S05]  /*2dba0*/  BSYNC.RECONVERGENT B0 ;  /* 0x0000000000007941 */ /* 0x000fea0003800200 */
.L_x_29078:
        /* <DEDUP_REMOVED lines=37> */
.L_x_29082:
        /* <DEDUP_REMOVED lines=18> */
.L_x_29083:
[----:B------:R-:W-:Y:S05]  /*2df20*/  BSYNC.RECONVERGENT B0 ;  /* 0x0000000000007941 */ /* 0x000fea0003800200 */
.L_x_29081:
        /* <DEDUP_REMOVED lines=37> */
.L_x_29085:
        /* <DEDUP_REMOVED lines=18> */
.L_x_29086:
[----:B------:R-:W-:Y:S05]  /*2e2a0*/  BSYNC.RECONVERGENT B0 ;  /* 0x0000000000007941 */ /* 0x000fea0003800200 */
.L_x_29084:
        /* <DEDUP_REMOVED lines=37> */
.L_x_29088:
        /* <DEDUP_REMOVED lines=18> */
.L_x_29089:
[----:B------:R-:W-:Y:S05]  /*2e620*/  BSYNC.RECONVERGENT B0 ;  /* 0x0000000000007941 */ /* 0x000fea0003800200 */
.L_x_29087:
        /* <DEDUP_REMOVED lines=37> */
.L_x_29091:
        /* <DEDUP_REMOVED lines=18> */
.L_x_29092:
[----:B------:R-:W-:Y:S05]  /*2e9a0*/  BSYNC.RECONVERGENT B0 ;  /* 0x0000000000007941 */ /* 0x000fea0003800200 */
.L_x_29090:
        /* <DEDUP_REMOVED lines=37> */
.L_x_29094:
        /* <DEDUP_REMOVED lines=18> */
.L_x_29095:
[----:B------:R-:W-:Y:S05]  /*2ed20*/  BSYNC.RECONVERGENT B0 ;  /* 0x0000000000007941 */ /* 0x000fea0003800200 */
.L_x_29093:
        /* <DEDUP_REMOVED lines=37> */
.L_x_29097:
        /* <DEDUP_REMOVED lines=18> */
.L_x_29098:
[----:B------:R-:W-:Y:S05]  /*2f0a0*/  BSYNC.RECONVERGENT B0 ;  /* 0x0000000000007941 */ /* 0x000fea0003800200 */
.L_x_29096:
        /* <DEDUP_REMOVED lines=37> */
.L_x_29100:
        /* <DEDUP_REMOVED lines=18> */
.L_x_29101:
[----:B------:R-:W-:Y:S05]  /*2f420*/  BSYNC.RECONVERGENT B0 ;  /* 0x0000000000007941 */ /* 0x000fea0003800200 */
.L_x_29099:
        /* <DEDUP_REMOVED lines=37> */
.L_x_29103:
        /* <DEDUP_REMOVED lines=18> */
.L_x_29104:
[----:B------:R-:W-:Y:S05]  /*2f7a0*/  BSYNC.RECONVERGENT B0 ;  /* 0x0000000000007941 */ /* 0x000fea0003800200 */
.L_x_29102:
        /* <DEDUP_REMOVED lines=37> */
.L_x_29106:
        /* <DEDUP_REMOVED lines=18> */
.L_x_29107:
[----:B------:R-:W-:Y:S05]  /*2fb20*/  BSYNC.RECONVERGENT B0 ;  /* 0x0000000000007941 */ /* 0x000fea0003800200 */
.L_x_29105:
        /* <DEDUP_REMOVED lines=37> */
.L_x_29109:
        /* <DEDUP_REMOVED lines=18> */
.L_x_29110:
[----:B------:R-:W-:Y:S05]  /*2fea0*/  BSYNC.RECONVERGENT B0 ;  /* 0x0000000000007941 */ /* 0x000fea0003800200 */
.L_x_29108:
        /* <DEDUP_REMOVED lines=37> */
.L_x_29112:
        /* <DEDUP_REMOVED lines=18> */
.L_x_29113:
[----:B------:R-:W-:Y:S05]  /*30220*/  BSYNC.RECONVERGENT B0 ;  /* 0x0000000000007941 */ /* 0x000fea0003800200 */
.L_x_29111:
        /* <DEDUP_REMOVED lines=37> */
.L_x_29115:
        /* <DEDUP_REMOVED lines=18> */
.L_x_29116:
[----:B------:R-:W-:Y:S05]  /*305a0*/  BSYNC.RECONVERGENT B0 ;  /* 0x0000000000007941 */ /* 0x000fea0003800200 */
.L_x_29114:
        /* <DEDUP_REMOVED lines=37> */
.L_x_29118:
        /* <DEDUP_REMOVED lines=18> */
.L_x_29119:
[----:B------:R-:W-:Y:S05]  /*30920*/  BSYNC.RECONVERGENT B0 ;  /* 0x0000000000007941 */ /* 0x000fea0003800200 */
.L_x_29117:
        /* <DEDUP_REMOVED lines=37> */
.L_x_29121:
        /* <DEDUP_REMOVED lines=18> */
.L_x_29122:
[----:B------:R-:W-:Y:S05]  /*30ca0*/  BSYNC.RECONVERGENT B0 ;  /* 0x0000000000007941 */ /* 0x000fea0003800200 */
.L_x_29120:
        /* <DEDUP_REMOVED lines=37> */
.L_x_29124:
        /* <DEDUP_REMOVED lines=18> */
.L_x_29125:
[----:B------:R-:W-:Y:S05]  /*31020*/  BSYNC.RECONVERGENT B0 ;  /* 0x0000000000007941 */ /* 0x000fea0003800200 */
.L_x_29123:
        /* <DEDUP_REMOVED lines=36> */
.L_x_29127:
        /* <DEDUP_REMOVED lines=16> */
.L_x_29128:
[----:B------:R-:W-:Y:S05]  /*31370*/  BSYNC.RECONVERGENT B0 ;  /* 0x0000000000007941 */ /* 0x000fea0003800200 */
.L_x_29126:
        /* <DEDUP_REMOVED lines=32> */
.L_x_29130:
[----:B------:R-:W-:Y:S01]  /*31580*/  IMAD.MOV.U32 R8, RZ, RZ, R6 ;  /* 0x000000ffff087224 */ /* 0x000fe200078e0006 */
[----:B------:R-:W-:Y:S02]  /*31590*/  MOV R10, R7 ;  /* 0x00000007000a7202 */ /* 0x000fe40000000f00 */
[----:B------:R-:W-:-:S07]  /*315a0*/  MOV R9, 0x315c0 ;  /* 0x000315c000097802 */ /* 0x000fce0000000f00 */
[----:B------:R-:W-:Y:S05]  /*315b0*/  CALL.REL.NOINC `($__internal_45_$__cuda_sm20_rem_u64) ;  /* 0x000000c800987944 */ /* 0x000fea0003c00000 */
[----:B------:R-:W-:Y:S01]  /*315c0*/  MOV R4, R0 ;  /* 0x0000000000047202 */ /* 0x000fe20000000f00 */
[----:B------:R-:W-:-:S07]  /*315d0*/  IMAD.MOV.U32 R5, RZ, RZ, R3 ;  /* 0x000000ffff057224 */ /* 0x000fce00078e0003 */
.L_x_29131:
[----:B------:R-:W-:Y:S05]  /*315e0*/  BSYNC.RECONVERGENT B0 ;  /* 0x0000000000007941 */ /* 0x000fea0003800200 */
.L_x_29129:
[----:B------:R-:W0:Y:S02]  /*315f0*/  LDCU.64 UR4, c[0x0][0x730] ;  /* 0x0000e600ff0477ac */ /* 0x000e240008000a00 */
[----:B0-----:R-:W-:Y:S02]  /*31600*/  IMAD R3, R5, UR4, RZ ;  /* 0x0000000405037c24 */ /* 0x001fe4000f8e02ff */
[----:B------:R-:W-:-:S04]  /*31610*/  IMAD.WIDE.U32 R20, R4, UR4, R20 ;  /* 0x0000000404147c25 */ /* 0x000fc8000f8e0014 */
[----:B------:R-:W-:-:S05]  /*31620*/  IMAD R3, R4, UR5, R3 ;  /* 0x0000000504037c24 */ /* 0x000fca000f8e0203 */
[----:B------:R-:W-:-:S07]  /*31630*/  IADD3 R21, PT, PT, R21, R3, RZ ;  /* 0x0000000315157210 */ /* 0x000fce0007ffe0ff */
.L_x_29059:
[----:B------:R-:W0:Y:S02]  /*31640*/  LDCU.64 UR4, c[0x0][0x580] ;  /* 0x0000b000ff0477ac */ /* 0x000e240008000a00 */
[----:B0-----:R-:W-:-:S04]  /*31650*/  IADD3 R4, P0, PT, R17, UR4, RZ ;  /* 0x0000000411047c10 */ /* 0x001fc8000ff1e0ff */
[----:B------:R-:W-:Y:S01]  /*31660*/  IADD3.X R5, PT, PT, RZ, UR5, RZ, P0, !PT ;  /* 0x00000005ff057c10 */ /* 0x000fe200087fe4ff */
[----:B------:R-:W0:Y:S05]  /*31670*/  LDCU.64 UR4, c[0x0][0x738] ;  /* 0x0000e700ff0477ac */ /* 0x000e2a0008000a00 */
[----:B------:R-:W2:Y:S01]  /*31680*/  LDG.E R5, desc[UR36][R4.64] ;  /* 0x0000002404057981 */ /* 0x000ea2000c1e1900 */
[----:B------:R-:W-:Y:S01]  /*31690*/  VIADD R16, R16, 0x80 ;  /* 0x0000008010107836 */ /* 0x000fe20000000000 */
[----:B0-----:R-:W-:-:S04]  /*316a0*/  LEA R6, P0, R20, UR4, 0x2 ;  /* 0x0000000414067c11 */ /* 0x001fc8000f8010ff */
[----:B------:R-:W-:-:S05]  /*316b0*/  LEA.HI.X R7, R20, UR5, R21, 0x2, P0 ;  /* 0x0000000514077c11 */ /* 0x000fca00080f1415 */
[----:B--2---:R2:W-:Y:S04]  /*316c0*/  STG.E desc[UR36][R6.64], R5 ;  /* 0x0000000506007986 */ /* 0x0045e8000c101924 */
.L_x_29052:
[----:B------:R-:W-:Y:S05]  /*316d0*/  BSYNC.RECONVERGENT B6 ;  /* 0x0000000000067941 */ /* 0x000fea0003800200 */
.L_x_29051:
        /* <DEDUP_REMOVED lines=302> */
.L_x_29132:
        /* <DEDUP_REMOVED lines=31> */
.L_x_29134:
[----:B------:R-:W-:Y:S05]  /*32bb0*/  BSYNC.RECONVERGENT B6 ;  /* 0x0000000000067941 */ /* 0x000fea0003800200 */
.L_x_29133:
        /* <DEDUP_REMOVED lines=37> */
.L_x_29136:
        /* <DEDUP_REMOVED lines=17> */
.L_x_29137:
[----:B------:R-:W-:Y:S05]  /*32f20*/  BSYNC.RECONVERGENT B0 ;  /* 0x0000000000007941 */ /* 0x000fea0003800200 */
.L_x_29135:
        /* <DEDUP_REMOVED lines=37> */
.L_x_29140:
        /* <DEDUP_REMOVED lines=18> */
.L_x_29141:
[----:B------:R-:W-:Y:S05]  /*332a0*/  BSYNC.RECONVERGENT B0 ;  /* 0x0000000000007941 */ /* 0x000fea0003800200 */
.L_x_29139:
        /* <DEDUP_REMOVED lines=38> */
.L_x_29143:
        /* <DEDUP_REMOVED lines=18> */
.L_x_29144:
[----:B------:R-:W-:Y:S05]  /*33630*/  BSYNC.RECONVERGENT B0 ;  /* 0x0000000000007941 */ /* 0x000fea0003800200 */
.L_x_29142:
        /* <DEDUP_REMOVED lines=38> */
.L_x_29146:
        /* <DEDUP_REMOVED lines=18> */
.L_x_29147:
[----:B------:R-:W-:Y:S05]  /*339c0*/  BSYNC.RECONVERGENT B0 ;  /* 0x0000000000007941 */ /* 0x000fea0003800200 */
.L_x_29145:
        /* <DEDUP_REMOVED lines=38> */
.L_x_29149:
        /* <DEDUP_REMOVED lines=18> */
.L_x_29150:
[----:B------:R-:W-:Y:S05]  /*33d50*/  BSYNC.RECONVERGENT B0 ;  /* 0x0000000000007941 */ /* 0x000fea0003800200 */
.L_x_29148:
        /* <DEDUP_REMOVED lines=38> */
.L_x_29152:
        /* <DEDUP_REMOVED lines=18> */
.L_x_29153:
[----:B------:R-:W-:Y:S05]  /*340e0*/  BSYNC.RECONVERGENT B0 ;  /* 0x0000000000007941 */ /* 0x000fea0003800200 */
.L_x_29151:
        /* <DEDUP_REMOVED lines=38> */
.L_x_29155:
        /* <DEDUP_REMOVED lines=18> */
.L_x_29156:
[----:B------:R-:W-:Y:S05]  /*34470*/  BSYNC.RECONVERGENT B0 ;  /* 0x0000000000007941 */ /* 0x000fea0003800200 */
.L_x_29154:
        /* <DEDUP_REMOVED lines=38> */
.L_x_29158:
        /* <DEDUP_REMOVED lines=18> */
.L_x_29159:
[----:B------:R-:W-:Y:S05]  /*34800*/  BSYNC.RECONVERGENT B0 ;  /* 0x0000000000007941 */ /* 0x000fea0003800200 */
.L_x_29157:
        /* <DEDUP_REMOVED lines=38> */
.L_x_29161:
        /* <DEDUP_REMOVED lines=18> */
.L_x_29162:
[----:B------:R-:W-:Y:S05]  /*34b90*/  BSYNC.RECONVERGENT B0 ;  /* 0x0000000000007941 */ /* 0x000fea0003800200 */
.L_x_29160:
        /* <DEDUP_REMOVED lines=38> */
.L_x_29164:
        /* <DEDUP_REMOVED lines=18> */
.L_x_29165:
[----:B------:R-:W-:Y:S05]  /*34f20*/  BSYNC.RECONVERGENT B0 ;  /* 0x0000000000007941 */ /* 0x000fea0003800200 */
.L_x_29163:
        /* <DEDUP_REMOVED lines=38> */
.L_x_29167:
        /* <DEDUP_REMOVED lines=18> */
.L_x_29168:
[----:B------:R-:W-:Y:S05]  /*352b0*/  BSYNC.RECONVERGENT B0 ;  /* 0x0000000000007941 */ /* 0x000fea0003800200 */
.L_x_29166:
        /* <DEDUP_REMOVED lines=38> */
.L_x_29170:
        /* <DEDUP_REMOVED lines=18> */
.L_x_29171:
[----:B------:R-:W-:Y:S05]  /*35640*/  BSYNC.RECONVERGENT B0 ;  /* 0x0000000000007941 */ /* 0x000fea0003800200 */
.L_x_29169:
        /* <DEDUP_REMOVED lines=38> */
.L_x_29173:
        /* <DEDUP_REMOVED lines=18> */
.L_x_29174:
[----:B------:R-:W-:Y:S05]  /*359d0*/  BSYNC.RECONVERGENT B0 ;  /* 0x0000000000007941 */ /* 0x000fea0003800200 */
.L_x_29172:
        /* <DEDUP_REMOVED lines=38> */
.L_x_29176:
        /* <DEDUP_REMOVED lines=18> */
.L_x_29177:
[----:B------:R-:W-:Y:S05]  /*35d60*/  BSYNC.RECONVERGENT B0 ;  /* 0x0000000000007941 */ /* 0x000fea0003800200 */
.L_x_29175:
        /* <DEDUP_REMOVED lines=38> */
.L_x_29179:
        /* <DEDUP_REMOVED lines=18> */
.L_x_29180:
[----:B------:R-:W-:Y:S05]  /*360f0*/  BSYNC.RECONVERGENT B0 ;  /* 0x0000000000007941 */ /* 0x000fea0003800200 */
.L_x_29178:
        /* <DEDUP_REMOVED lines=38> */
.L_x_29182:
        /* <DEDUP_REMOVED lines=18> */
.L_x_29183:
[----:B------:R-:W-:Y:S05]  /*36480*/  BSYNC.RECONVERGENT B0 ;  /* 0x0000000000007941 */ /* 0x000fea0003800200 */
.L_x_29181:
        /* <DEDUP_REMOVED lines=38> */
.L_x_29185:
        /* <DEDUP_REMOVED lines=18> */
.L_x_29186:
[----:B------:R-:W-:Y:S05]  /*36810*/  BSYNC.RECONVERGENT B0 ;  /* 0x0000000000007941 */ /* 0x000fea0003800200 */
.L_x_29184:
        /* <DEDUP_REMOVED lines=38> */
.L_x_29188:
        /* <DEDUP_REMOVED lines=18> */
.L_x_29189:
[----:B------:R-:W-:Y:S05]  /*36ba0*/  BSYNC.RECONVERGENT B0 ;  /* 0x0000000000007941 */ /* 0x000fea0003800200 */
.L_x_29187:
        /* <DEDUP_REMOVED lines=38> */
.L_x_29191:
        /* <DEDUP_REMOVED lines=18> */
.L_x_29192:
[----:B------:R-:W-:Y:S05]  /*36f30*/  BSYNC.RECONVERGENT B0 ;  /* 0x0000000000007941 */ /* 0x000fea0003800200 */
.L_x_29190:
        /* <DEDUP_REMOVED lines=38> */
.L_x_29194:
        /* <DEDUP_REMOVED lines=18> */
.L_x_29195:
[----:B------:R-:W-:Y:S05]  /*372c0*/  BSYNC.RECONVERGENT B0 ;  /* 0x0000000000007941 */ /* 0x000fea0003800200 */
.L_x_29193:
        /* <DEDUP_REMOVED lines=38> */
.L_x_29197:
        /* <DEDUP_REMOVED lines=18> */
.L_x_29198:
[----:B------:R-:W-:Y:S05]  /*37650*/  BSYNC.RECONVERGENT B0 ;  /* 0x0000000000007941 */ /* 0x000fea0003800200 */
.L_x_29196:
        /* <DEDUP_REMOVED lines=38> */
.L_x_29200:
        /* <DEDUP_REMOVED lines=18> */
.L_x_29201:
[----:B------:R-:W-:Y:S05]  /*379e0*/  BSYNC.RECONVERGENT B0 ;  /* 0x0000000000007941 */ /* 0x000fea0003800200 */
.L_x_29199:
        /* <DEDUP_REMOVED lines=38> */
.L_x_29203:
        /* <DEDUP_REMOVED lines=18> */
.L_x_29204:
[----:B------:R-:W-:Y:S05]  /*37d70*/  BSYNC.RECONVERGENT B0 ;  /* 0x0000000000007941 */ /* 0x000fea0003800200 */
.L_x_29202:
        /* <DEDUP_REMOVED lines=37> */
.L_x_29206:
        /* <DEDUP_REMOVED lines=16> */
.L_x_29207:
[----:B------:R-:W-:Y:S05]  /*380d0*/  BSYNC.RECONVERGENT B0 ;  /* 0x0000000000007941 */ /* 0x000fea0003800200 */
.L_x_29205:
        /* <DEDUP_REMOVED lines=33> */
.L_x_29209:
[----:B------:R-:W-:Y:S01]  /*382f0*/  IMAD.MOV.U32 R8, RZ, RZ, R6 ;  /* 0x000000ffff087224 */ /* 0x000fe200078e0006 */
[----:B------:R-:W-:Y:S02]  /*38300*/  MOV R10, R7 ;  /* 0x00000007000a7202 */ /* 0x000fe40000000f00 */
[----:B------:R-:W-:-:S07]  /*38310*/  MOV R9, 0x38330 ;  /* 0x0003833000097802 */ /* 0x000fce0000000f00 */
[----:B------:R-:W-:Y:S05]  /*38320*/  CALL.REL.NOINC `($__internal_45_$__cuda_sm20_rem_u64) ;  /* 0x0000005c003c7944 */ /* 0x000fea0003c00000 */
[----:B------:R-:W-:Y:S01]  /*38330*/  MOV R4, R0 ;  /* 0x0000000000047202 */ /* 0x000fe20000000f00 */
[----:B------:R-:W-:-:S07]  /*38340*/  IMAD.MOV.U32 R5, RZ, RZ, R3 ;  /* 0x000000ffff057224 */ /* 0x000fce00078e0003 */
.L_x_29210:
[----:B------:R-:W-:Y:S05]  /*38350*/  BSYNC.RECONVERGENT B0 ;  /* 0x0000000000007941 */ /* 0x000fea0003800200 */
.L_x_29208:
[----:B------:R-:W0:Y:S01]  /*38360*/  LDCU.64 UR4, c[0x0][0x730] ;  /* 0x0000e600ff0477ac */ /* 0x000e220008000a00 */
[----:B------:R-:W-:Y:S01]  /*38370*/  MOV R3, R21 ;  /* 0x0000001500037202 */ /* 0x000fe20000000f00 */
[----:B0-----:R-:W-:Y:S02]  /*38380*/  IMAD R5, R5, UR4, RZ ;  /* 0x0000000405057c24 */ /* 0x001fe4000f8e02ff */
[----:B------:R-:W-:-:S04]  /*38390*/  IMAD.WIDE.U32 R2, R4, UR4, R2 ;  /* 0x0000000404027c25 */ /* 0x000fc8000f8e0002 */
[----:B------:R-:W-:-:S05]  /*383a0*/  IMAD R5, R4, UR5, R5 ;  /* 0x0000000504057c24 */ /* 0x000fca000f8e0205 */
[----:B------:R-:W-:-:S07]  /*383b0*/  IADD3 R21, PT, PT, R3, R5, RZ ;  /* 0x0000000503157210 */ /* 0x000fce0007ffe0ff */
.L_x_29138:
[----:B------:R-:W2:Y:S01]  /*383c0*/  LDG.E R17, desc[UR36][R16.64] ;  /* 0x0000002410117981 */ /* 0x000ea2000c1e1900 */
[----:B------:R-:W0:Y:S02]  /*383d0*/  LDCU.64 UR4, c[0x0][0x738] ;  /* 0x0000e700ff0477ac */ /* 0x000e240008000a00 */
[----:B0-----:R-:W-:-:S04]  /*383e0*/  LEA R4, P0, R2, UR4, 0x2 ;  /* 0x0000000402047c11 */ /* 0x001fc8000f8010ff */
[----:B------:R-:W-:-:S05]  /*383f0*/  LEA.HI.X R5, R2, UR5, R21, 0x2, P0 ;  /* 0x0000000502057c11 */ /* 0x000fca00080f1415 */
[----:B--2---:R-:W-:Y:S01]  /*38400*/  STG.E desc[UR36][R4.64], R17 ;  /* 0x0000001104007986 */ /* 0x004fe2000c101924 */
[----:B------:R-:W-:Y:S05]  /*38410*/  EXIT ;  /* 0x000000000000794d */ /* 0x000fea0003800000 */
.L_x_28869:
        /* <DEDUP_REMOVED lines=306> */
.L_x_29213:
        /* <DEDUP_REMOVED lines=29> */
.L_x_29215:
[----:B------:R-:W-:Y:S05]  /*39910*/  BSYNC.RECONVERGENT B7 ;  /* 0x0000000000077941 */ /* 0x000fea0003800200 */
.L_x_29214:
[----:B------:R-:W0:Y:S01]  /*39920*/  LDCU.64 UR4, c[0x0][0x580] ;  /* 0x0000b000ff0477ac */ /* 0x000e220008000a00 */
[----:B------:R-:W1:Y:S01]  /*39930*/  LDCU.64 UR6, c[0x0][0x738] ;  /* 0x0000e700ff0677ac */ /* 0x000e620008000a00 */
[----:B0-----:R-:W-:-:S05]  /*39940*/  IADD3 R2, P0, PT, R19, UR4, RZ ;  /* 0x0000000413027c10 */ /* 0x001fca000ff1e0ff */
[----:B------:R-:W-:Y:S01]  /*39950*/  IMAD.X R3, RZ, RZ, UR5, P0 ;  /* 0x00000005ff037e24 */ /* 0x000fe200080e06ff */
[----:B------:R-:W0:Y:S05]  /*39960*/  LDCU.64 UR4, c[0x0][0x590] ;  /* 0x0000b200ff0477ac */ /* 0x000e2a0008000a00 */
[----:B------:R-:W2:Y:S01]  /*39970*/  LDG.E R3, desc[UR36][R2.64] ;  /* 0x0000002402037981 */ /* 0x000ea2000c1e1900 */
        /* <DEDUP_REMOVED lines=9> */
[----:B--2---:R0:W-:Y:S04]  /*39a10*/  STG.E desc[UR36][R4.64], R3 ;  /* 0x0000000304007986 */ /* 0x0041e8000c101924 */
.L_x_29212:
[----:B------:R-:W-:Y:S05]  /*39a20*/  BSYNC.RECONVERGENT B6 ;  /* 0x0000000000067941 */ /* 0x000fea0003800200 */
.L_x_29211:
        /* <DEDUP_REMOVED lines=303> */
.L_x_29218:
        /* <DEDUP_REMOVED lines=29> */
.L_x_29220:
[----:B------:R-:W-:Y:S05]  /*3aef0*/  BSYNC.RECONVERGENT B7 ;  /* 0x0000000000077941 */ /* 0x000fea0003800200 */
.L_x_29219:
[----:B------:R-:W0:Y:S01]  /*3af00*/  LDCU.64 UR4, c[0x0][0x580] ;  /* 0x0000b000ff0477ac */ /* 0x000e220008000a00 */
[----:B------:R-:W1:Y:S01]  /*3af10*/  LDCU.64 UR6, c[0x0][0x738] ;  /* 0x0000e700ff0677ac */ /* 0x000e620008000a00 */
[----:B0-----:R-:W-:-:S04]  /*3af20*/  IADD3 R2, P0, PT, R19, UR4, RZ ;  /* 0x0000000413027c10 */ /* 0x001fc8000ff1e0ff */
[----:B------:R-:W-:Y:S01]  /*3af30*/  IADD3.X R3, PT, PT, RZ, UR5, RZ, P0, !PT ;  /* 0x00000005ff037c10 */ /* 0x000fe200087fe4ff */
[----:B------:R-:W0:Y:S05]  /*3af40*/  LDCU.64 UR4, c[0x0][0x590] ;  /* 0x0000b200ff0477ac */ /* 0x000e2a0008000a00 */
[----:B------:R-:W2:Y:S01]  /*3af50*/  LDG.E R3, desc[UR36][R2.64] ;  /* 0x0000002402037981 */ /* 0x000ea2000c1e1900 */
        /* <DEDUP_REMOVED lines=9> */
[----:B--2---:R1:W-:Y:S04]  /*3aff0*/  STG.E desc[UR36][R4.64], R3 ;  /* 0x0000000304007986 */ /* 0x0043e8000c101924 */
.L_x_29217:
[----:B------:R-:W-:Y:S05]  /*3b000*/  BSYNC.RECONVERGENT B6 ;  /* 0x0000000000067941 */ /* 0x000fea0003800200 */
.L_x_29216:
        /* <DEDUP_REMOVED lines=303> */
.L_x_29223:
        /* <DEDUP_REMOVED lines=29> */
.L_x_29225:
[----:B------:R-:W-:Y:S05]  /*3c4d0*/  BSYNC.RECONVERGENT B7 ;  /* 0x0000000000077941 */ /* 0x000fea0003800200 */
.L_x_29224:
[----:B------:R-:W0:Y:S01]  /*3c4e0*/  LDCU.64 UR4, c[0x0][0x580] ;  /* 0x0000b000ff0477ac */ /* 0x000e220008000a00 */
[----:B------:R-:W1:Y:S01]  /*3c4f0*/  LDCU.64 UR6, c[0x0][0x738] ;  /* 0x0000e700ff0677ac */ /* 0x000e620008000a00 */
[----:B0-----:R-:W-:-:S04]  /*3c500*/  IADD3 R2, P0, PT, R19, UR4, RZ ;  /* 0x0000000413027c10 */ /* 0x001fc8000ff1e0ff */
[----:B------:R-:W-:Y:S01]  /*3c510*/  IADD3.X R3, PT, PT, RZ, UR5, RZ, P0, !PT ;  /* 0x00000005ff037c10 */ /* 0x000fe200087fe4ff */
[----:B------:R-:W0:Y:S05]  /*3c520*/  LDCU.64 UR4, c[0x0][0x590] ;  /* 0x0000b200ff0477ac */ /* 0x000e2a0008000a00 */
[----:B------:R-:W2:Y:S01]  /*3c530*/  LDG.E R3, desc[UR36][R2.64] ;  /* 0x0000002402037981 */ /* 0x000ea2000c1e1900 */
        /* <DEDUP_REMOVED lines=9> */
[----:B--2---:R2:W-:Y:S04]  /*3c5d0*/  STG.E desc[UR36][R4.64], R3 ;  /* 0x0000000304007986 */ /* 0x0045e8000c101924 */
.L_x_29222:
[----:B------:R-:W-:Y:S05]  /*3c5e0*/  BSYNC.RECONVERGENT B6 ;  /* 0x0000000000067941 */ /* 0x000fea0003800200 */
.L_x_29221:
        /* <DEDUP_REMOVED lines=302> */
.L_x_29226:
        /* <DEDUP_REMOVED lines=31> */
.L_x_29228:
[----:B------:R-:W-:Y:S05]  /*3dac0*/  BSYNC.RECONVERGENT B6 ;  /* 0x0000000000067941 */ /* 0x000fea0003800200 */
.L_x_29227:
[----:B------:R-:W2:Y:S01]  /*3dad0*/  LDG.E R17, desc[UR36][R16.64] ;  /* 0x0000002410117981 */ /* 0x000ea2000c1e1900 */
        /* <DEDUP_REMOVED lines=10> */
[----:B--2---:R-:W-:Y:S01]  /*3db80*/  STG.E desc[UR36][R2.64], R17 ;  /* 0x0000001102007986 */ /* 0x004fe2000c101924 */
[----:B------:R-:W-:Y:S05]  /*3db90*/  EXIT ;  /* 0x000000000000794d */ /* 0x000fea0003800000 */
        .weak           $__internal_44_$__cuda_sm20_div_u64
        .type           $__internal_44_$__cuda_sm20_div_u64,@function
        .size           $__internal_44_$__cuda_sm20_div_u64,($__internal_45_$__cuda_sm20_rem_u64 - $__internal_44_$__cuda_sm20_div_u64)
$__internal_44_$__cuda_sm20_div_u64:
        /* <DEDUP_REMOVED lines=71> */
[----:B------:R-:W-:Y:S05]  /*3e010*/  RET.REL.NODEC R4 `(_ZN2at6native24index_elementwise_kernelILi128ELi4EZNS0_20cuda_take_put_kernelIflZZZZZNS0_10put_kernelERNS_14TensorIteratorERKNS_10TensorBaseEbENKUlvE_clEvENKUlvE5_clEvENKUlvE_clEvENKUlvE0_clEvEUlRflE0_EEvS4_S7_RKT1_EUliE_EEvlSE_) ;  /* 0xfffffc1c04f87950 */ /* 0x000fea0003c3ffff */
        .weak           $__internal_45_$__cuda_sm20_rem_u64
        .type           $__internal_45_$__cuda_sm20_rem_u64,@function
        .size           $__internal_45_$__cuda_sm20_rem_u64,(.L_x_41718 - $__internal_45_$__cuda_sm20_rem_u64)
$__internal_45_$__cuda_sm20_rem_u64:
        /* <DEDUP_REMOVED lines=66> */
[----:B------:R-:W-:Y:S06]  /*3e440*/  RET.REL.NODEC R4 `(_ZN2at6native24index_elementwise_kernelILi128ELi4EZNS0_20cuda_take_put_kernelIflZZZZZNS0_10put_kernelERNS_14TensorIteratorERKNS_10TensorBaseEbENKUlvE_clEvENKUlvE5_clEvENKUlvE_clEvENKUlvE0_clEvEUlRflE0_EEvS4_S7_RKT1_EUliE_EEvlSE_) ;  /* 0xfffffc1804ec7950 */ /* 0x000fec0003c3ffff */
.L_x_29229:
        /* <DEDUP_REMOVED lines=11> */
.L_x_41718:


//--------------------- .text._ZN2at6native24index_elementwise_kernelILi128ELi4EZNS0_20cuda_take_put_kernelIflZZZZZNS0_10put_kernelERNS_14TensorIteratorERKNS_10TensorBaseEbENKUlvE_clEvENKUlvE5_clEvENKUlvE_clEvENKUlvE0_clEvEUlRflE_EEvS4_S7_RKT1_EUliE_EEvlSE_ --------------------------
	.section	.text._ZN2at6native24index_elementwise_kernelILi128ELi4EZNS0_20cuda_take_put_kernelIflZZZZZNS0_10put_kernelERNS_14TensorIteratorERKNS_10TensorBaseEbENKUlvE_clEvENKUlvE5_clEvENKUlvE_clEvENKUlvE0_clEvEUlRflE_EEvS4_S7_RKT1_EUliE_EEvlSE_,"ax",@progbits
	.align	128
        .global         _ZN2at6native24index_elementwise_kernelILi128ELi4EZNS0_20cuda_take_put_kernelIflZZZZZNS0_10put_kernelERNS_14TensorIteratorERKNS_10TensorBaseEbENKUlvE_clEvENKUlvE5_clEvENKUlvE_clEvENKUlvE0_clEvEUlRflE_EEvS4_S7_RKT1_EUliE_EEvlSE_
        .type           _ZN2at6native24index_elementwise_kernelILi128ELi4EZNS0_20cuda_take_put_kernelIflZZZZZNS0_10put_kernelERNS_14TensorIteratorERKNS_10TensorBaseEbENKUlvE_clEvENKUlvE5_clEvENKUlvE_clEvENKUlvE0_clEvEUlRflE_EEvS4_S7_RKT1_EUliE_EEvlSE_,@function
        .size           _ZN2at6native24index_elementwise_kernelILi128ELi4EZNS0_20cuda_take_put_kernelIflZZZZZNS0_10put_kernelERNS_14TensorIteratorERKNS_10TensorBaseEbENKUlvE_clEvENKUlvE5_clEvENKUlvE_clEvENKUlvE0_clEvEUlRflE_EEvS4_S7_RKT1_EUliE_EEvlSE_,(.L_x_41720 - _ZN2at6native24index_elementwise_kernelILi128ELi4EZNS0_20cuda_take_put_kernelIflZZZZZNS0_10put_kernelERNS_14TensorIteratorERKNS_10TensorBaseEbENKUlvE_clEvENKUlvE5_clEvENKUlvE_clEvENKUlvE0_clEvEUlRflE_EEvS4_S7_RKT1_EUliE_EEvlSE_)
        .other          _ZN2at6native24index_elementwise_kernelILi128ELi4EZNS0_20cuda_take_put_kernelIflZZZZZNS0_10put_kernelERNS_14TensorIteratorERKNS_10TensorBaseEbENKUlvE_clEvENKUlvE5_clEvENKUlvE_clEvENKUlvE0_clEvEUlRflE_EEvS4_S7_RKT1_EUliE_EEvlSE_,@"STO_CUDA_ENTRY STV_DEFAULT"
_ZN2at6native24index_elementwise_kernelILi128ELi4EZNS0_20cuda_take_put_kernelIflZZZZZNS0_10put_kernelERNS_14TensorIteratorERKNS_10TensorBaseEbENKUlvE_clEvENKUlvE5_clEvENKUlvE_clEvENKUlvE0_clEvEUlRflE_EEvS4_S7_RKT1_EUliE_EEvlSE_:
.text._ZN2at6native24index_elementwise_kernelILi128ELi4EZNS0_20cuda_take_put_kernelIflZZZZZNS0_10put_kernelERNS_14TensorIteratorERKNS_10TensorBaseEbENKUlvE_clEvENKUlvE5_clEvENKUlvE_clEvENKUlvE0_clEvEUlRflE_EEvS4_S7_RKT1_EUliE_EEvlSE_:
        /* <DEDUP_REMOVED lines=318> */
.L_x_29232:
        /* <DEDUP_REMOVED lines=31> */
.L_x_29234:
[----:B------:R-:W-:Y:S05]  /*15d0*/  BSYNC.RECONVERGENT B7 ;  /* 0x0000000000077941 */ /* 0x000fea0003800200 */
.L_x_29233:
        /* <DEDUP_REMOVED lines=47> */
.L_x_29237:
[----:B------:R-:W0:Y:S01]  /*18d0*/  LDCU.64 UR4, c[0x0][0x5a8] ;  /* 0x0000b500ff0477ac */ /* 0x000e220008000a00 */
[----:B------:R-:W-:Y:S01]  /*18e0*/  IMAD.MOV.U32 R10, RZ, RZ, R14 ;  /* 0x000000ffff0a7224 */ /* 0x000fe200078e000e */
[----:B------:R-:W-:Y:S02]  /*18f0*/  MOV R9, R15 ;  /* 0x0000000f00097202 */ /* 0x000fe40000000f00 */
[----:B------:R-:W-:Y:S02]  /*1900*/  MOV R0, 0x1940 ;  /* 0x0000194000007802 */ /* 0x000fe40000000f00 */
[----:B0-----:R-:W-:Y:S01]  /*1910*/  MOV R4, UR4 ;  /* 0x0000000400047c02 */ /* 0x001fe20008000f00 */
[----:B------:R-:W-:-:S07]  /*1920*/  IMAD.U32 R3, RZ, RZ, UR5 ;  /* 0x00000005ff037e24 */ /* 0x000fce000f8e00ff */
[----:B------:R-:W-:Y:S05]  /*1930*/  CALL.REL.NOINC `($__internal_46_$__cuda_sm20_div_u64) ;  /* 0x0000019c00647944 */ /* 0x000fea0003c00000 */
        /* <DEDUP_REMOVED lines=10> */
.L_x_29238:
[----:B------:R-:W-:Y:S05]  /*19e0*/  BSYNC.RECONVERGENT B0 ;  /* 0x0000000000007941 */ /* 0x000fea0003800200 */
.L_x_29236:
        /* <DEDUP_REMOVED lines=41> */
.L_x_29240:
[----:B------:R-:W0:Y:S01]  /*1c80*/  LDCU.64 UR4, c[0x0][0x5b0] ;  /* 0x0000b600ff0477ac */ /* 0x000e220008000a00 */
[----:B------:R-:W-:Y:S01]  /*1c90*/  MOV R10, R14 ;  /* 0x0000000e000a7202 */ /* 0x000fe20000000f00 */
[----:B------:R-:W-:Y:S01]  /*1ca0*/  IMAD.MOV.U32 R9, RZ, RZ, R15 ;  /* 0x000000ffff097224 */ /* 0x000fe200078e000f */
[----:B------:R-:W-:Y:S01]  /*1cb0*/  MOV R0, 0x1cf0 ;  /* 0x00001cf000007802 */ /* 0x000fe20000000f00 */
[----:B0-----:R-:W-:Y:S01]  /*1cc0*/  IMAD.U32 R4, RZ, RZ, UR4 ;  /* 0x00000004ff047e24 */ /* 0x001fe2000f8e00ff */
[----:B------:R-:W-:-:S07]  /*1cd0*/  MOV R3, UR5 ;  /* 0x0000000500037c02 */ /* 0x000fce0008000f00 */
[----:B------:R-:W-:Y:S05]  /*1ce0*/  CALL.REL.NOINC `($__internal_46_$__cuda_sm20_div_u64) ;  /* 0x0000019800787944 */ /* 0x000fea0003c00000 */
        /* <DEDUP_REMOVED lines=11> */
.L_x_29241:
[----:B------:R-:W-:Y:S05]  /*1da0*/  BSYNC.RECONVERGENT B0 ;  /* 0x0000000000007941 */ /* 0x000fea0003800200 */
.L_x_29239:
        /* <DEDUP_REMOVED lines=37> */
.L_x_29243:
        /* <DEDUP_REMOVED lines=18> */
.L_x_29244:
[----:B------:R-:W-:Y:S05]  /*2120*/  BSYNC.RECONVERGENT B0 ;  /* 0x0000000000007941 */ /* 0x000fea0003800200 */
.L_x_29242:
        /* <DEDUP_REMOVED lines=37> */
.L_x_29246:
        /* <DEDUP_REMOVED lines=18> */
.L_x_29247:
[----:B------:R-:W-:Y:S05]  /*24a0*/  BSYNC.RECONVERGENT B0 ;  /* 0x0000000000007941 */ /* 0x000fea0003800200 */
.L_x_29245:
        /* <DEDUP_REMOVED lines=37> */
.L_x_29249:
        /* <DEDUP_REMOVED lines=18> */
.L_x_29250:
[----:B------:R-:W-:Y:S05]  /*2820*/  BSYNC.RECONVERGENT B0 ;  /* 0x0000000000007941 */ /* 0x000fea0003800200 */
.L_x_29248:
        /* <DEDUP_REMOVED lines=37> */
.L_x_29252:
        /* <DEDUP_REMOVED lines=18> */
.L_x_29253:
[----:B------:R-:W-:Y:S05]  /*2ba0*/  BSYNC.RECONVERGENT B0 ;  /* 0x0000000000007941 */ /* 0x000fea0003800200 */
.L_x_29251:
        /* <DEDUP_REMOVED lines=37> */
.L_x_29255:
        /* <DEDUP_REMOVED lines=18> */
.L_x_29256:
[----:B------:R-:W-:Y:S05]  /*2f20*/  BSYNC.RECONVERGENT B0 ;  /* 0x0000000000007941 */ /* 0x000fea0003800200 */
.L_x_29254:
        /* <DEDUP_REMOVED lines=37> */
.L_x_29258:
        /* <DEDUP_REMOVED lines=18> */
.L_x_29259:
[----:B------:R-:W-:Y:S05]  /*32a0*/  BSYNC.RECONVERGENT B0 ;  /* 0x0000000000007941 */ /* 0x000fea0003800200 */
.L_x_29257:
        /* <DEDUP_REMOVED lines=37> */
.L_x_29261:
        /* <DEDUP_REMOVED lines=18> */
.L_x_29262:
[----:B------:R-:W-:Y:S05]  /*3620*/  BSYNC.RECONVERGENT B0 ;  /* 0x0000000000007941 */ /* 0x000fea0003800200 */
.L_x_29260:
        /* <DEDUP_REMOVED lines=37> */
.L_x_29264:
        /* <DEDUP_REMOVED lines=18> */
.L_x_29265:
[----:B------:R-:W-:Y:S05]  /*39a0*/  BSYNC.RECONVERGENT B0 ;  /* 0x0000000000007941 */ /* 0x000fea0003800200 */
.L_x_29263:
        /* <DEDUP_REMOVED lines=37> */
.L_x_29267:
        /* <DEDUP_REMOVED lines=18> */
.L_x_29268:
[----:B------:R-:W-:Y:S05]  /*3d20*/  BSYNC.RECONVERGENT B0 ;  /* 0x0000000000007941 */ /* 0x000fea0003800200 */
.L_x_29266:
        /* <DEDUP_REMOVED lines=37> */
.L_x_29270:
        /* <DEDUP_REMOVED lines=18> */
.L_x_29271:
[----:B------:R-:W-:Y:S05]  /*40a0*/  BSYNC.RECONVERGENT B0 ;  /* 0x0000000000007941 */ /* 0x000fea0003800200 */
.L_x_29269:
        /* <DEDUP_REMOVED lines=37> */
.L_x_29273:
        /* <DEDUP_REMOVED lines=18> */
.L_x_29274:
[----:B------:R-:W-:Y:S05]  /*4420*/  BSYNC.RECONVERGENT B0 ;  /* 0x0000000000007941 */ /* 0x000fea0003800200 */
.L_x_29272:
        /* <DEDUP_REMOVED lines=37> */
.L_x_29276:
        /* <DEDUP_REMOVED lines=18> */
.L_x_29277:
[----:B------:R-:W-:Y:S05]  /*47a0*/  BSYNC.RECONVERGENT B0 ;  /* 0x0000000000007941 */ /* 0x000fea0003800200 */
.L_x_29275:
        /* <DEDUP_REMOVED lines=37> */
.L_x_29279:
        /* <DEDUP_REMOVED lines=18> */
.L_x_29280:
[----:B------:R-:W-:Y:S05]  /*4b20*/  BSYNC.RECONVERGENT B0 ;  /* 0x0000000000007941 */ /* 0x000fea0003800200 */
.L_x_29278:
        /* <DEDUP_REMOVED lines=37> */
.L_x_29282:
        /* <DEDUP_REMOVED lines=18> */
.L_x_29283:
[----:B------:R-:W-:Y:S05]  /*4ea0*/  BSYNC.RECONVERGENT B0 ;  /* 0x0000000000007941 */ /* 0x000fea0003800200 */
.L_x_29281:
        /* <DEDUP_REMOVED lines=37> */
.L_x_29285:
        /* <DEDUP_REMOVED lines=18> */
.L_x_29286:
[----:B------:R-:W-:Y:S05]  /*5220*/  BSYNC.RECONVERGENT B0 ;  /* 0x0000000000007941 */ /* 0x000fea0003800200 */
.L_x_29284:
        /* <DEDUP_REMOVED lines=37> */
.L_x_29288:
        /* <DEDUP_REMOVED lines=18> */
.L_x_29289:
[----:B------:R-:W-:Y:S05]  /*55a0*/  BSYNC.RECONVERGENT B0 ;  /* 0x0000000000007941 */ /* 0x000fea0003800200 */
.L_x_29287:
        /* <DEDUP_REMOVED lines=37> */
.L_x_29291:
        /* <DEDUP_REMOVED lines=18> */
.L_x_29292:
[----:B------:R-:W-:Y:S05]  /*5920*/  BSYNC.RECONVERGENT B0 ;  /* 0x0000000000007941 */ /* 0x000fea0003800200 */
.L_x_29290:
        /* <DEDUP_REMOVED lines=37> */
.L_x_29294:
        /* <DEDUP_REMOVED lines=18> */
.L_x_29295:
[----:B------:R-:W-:Y:S05]  /*5ca0*/  BSYNC.RECONVERGENT B0 ;  /* 0x0000000000007941 */ /* 0x000fea0003800200 */
.L_x_29293:
        /* <DEDUP_REMOVED lines=37> */
.L_x_29297:
        /* <DEDUP_REMOVED lines=18> */
.L_x_29298:
[----:B------:R-:W-:Y:S05]  /*6020*/  BSYNC.RECONVERGENT B0 ;  /* 0x0000000000007941 */ /* 0x000fea0003800200 */
.L_x_29296:
        /* <DEDUP_REMOVED lines=37> */
.L_x_29300:
        /* <DEDUP_REMOVED lines=18> */
.L_x_29301:
[----:B------:R-:W-:Y:S05]  /*63a0*/  BSYNC.RECONVERGENT B0 ;  /* 0x0000000000007941 */ /* 0x000fea0003800200 */
.L_x_29299:
        /* <DEDUP_REMOVED lines=37> */
.L_x_29303:
        /* <DEDUP_REMOVED lines=18> */
.L_x_29304:
[----:B------:R-:W-:Y:S05]  /*6720*/  BSYNC.RECONVERGENT B0 ;  /* 0x0000000000007941 */ /* 0x000fea0003800200 */
.L_x_29302:
        /* <DEDUP_REMOVED lines=36> */
.L_x_29306:
        /* <DEDUP_REMOVED lines=16> */
.L_x_29307:
[----:B------:R-:W-:Y:S05]  /*6a70*/  BSYNC.RECONVERGENT B0 ;  /* 0x0000000000007941 */ /* 0x000fea0003800200 */
.L_x_29305:
        /* <DEDUP_REMOVED lines=33> */
.L_x_29309:
[----:B------:R-:W-:Y:S01]  /*6c90*/  MOV R8, R6 ;  /* 0x0000000600087202 */ /* 0x000fe20000000f00 */
[----:B------:R-:W-:Y:S01]  /*6ca0*/  IMAD.MOV.U32 R10, RZ, RZ, R7 ;  /* 0x000000ffff0a7224 */ /* 0x000fe200078e0007 */
[----:B------:R-:W-:-:S07]  /*6cb0*/  MOV R9, 0x6cd0 ;  /* 0x00006cd000097802 */ /* 0x000fce0000000f00 */
[----:B------:R-:W-:Y:S05]  /*6cc0*/  CALL.REL.NOINC `($__internal_47_$__cuda_sm20_rem_u64) ;  /* 0x0000014c00a07944 */ /* 0x000fea0003c00000 */
[----:B------:R-:W-:Y:S01]  /*6cd0*/  MOV R4, R0 ;  /* 0x0000000000047202 */ /* 0x000fe20000000f00 */
[----:B------:R-:W-:-:S07]  /*6ce0*/  IMAD.MOV.U32 R5, RZ, RZ, R3 ;  /* 0x000000ffff057224 */ /* 0x000fce00078e0003 */
.L_x_29310:
[----:B------:R-:W-:Y:S05]  /*6cf0*/  BSYNC.RECONVERGENT B0 ;  /* 0x0000000000007941 */ /* 0x000fea0003800200 */
.L_x_29308:
[----:B------:R-:W0:Y:S02]  /*6d00*/  LDCU.64 UR4, c[0x0][0x730] ;  /* 0x0000e600ff0477ac */ /* 0x000e240008000a00 */
[----:B0-----:R-:W-:Y:S02]  /*6d10*/  IMAD R3, R5, UR4, RZ ;  /* 0x0000000405037c24 */ /* 0x001fe4000f8e02ff */
[----:B------:R-:W-:-:S04]  /*6d20*/  IMAD.WIDE.U32 R12, R4, UR4, R12 ;  /* 0x00000004040c7c25 */ /* 0x000fc8000f8e000c */
[----:B------:R-:W-:-:S05]  /*6d30*/  IMAD R3, R4, UR5, R3 ;  /* 0x0000000504037c24 */ /* 0x000fca000f8e0203 */
[----:B------:R-:W-:-:S07]  /*6d40*/  IADD3 R13, PT, PT, R13, R3, RZ ;  /* 0x000000030d0d7210 */ /* 0x000fce0007ffe0ff */
.L_x_29235:
[----:B------:R-:W2:Y:S01]  /*6d50*/  LDG.E R17, desc[UR36][R16.64] ;  /* 0x0000002410117981 */ /* 0x000ea2000c1e1900 */
[----:B------:R-:W0:Y:S02]  /*6d60*/  LDCU.64 UR4, c[0x0][0x740] ;  /* 0x0000e800ff0477ac */ /* 0x000e240008000a00 */
[----:B0-----:R-:W-:-:S04]  /*6d70*/  LEA R4, P0, R12, UR4, 0x2 ;  /* 0x000000040c047c11 */ /* 0x001fc8000f8010ff */
[----:B------:R-:W-:-:S05]  /*6d80*/  LEA.HI.X R5, R12, UR5, R13, 0x2, P0 ;  /* 0x000000050c057c11 */ /* 0x000fca00080f140d */
[----:B--2---:R0:W-:Y:S01]  /*6d90*/  REDG.E.ADD.F32.FTZ.RN.STRONG.GPU desc[UR36][R4.64], R17 ;  /* 0x00000011040079a6 */ /* 0x0041e2000c12f324 */
[----:B------:R-:W-:-:S07]  /*6da0*/  VIADD R2, R2, 0x80 ;  /* 0x0000008002027836 */ /* 0x000fce0000000000 */
.L_x_29231:
[----:B------:R-:W-:Y:S05]  /*6db0*/  BSYNC.RECONVERGENT B6 ;  /* 0x0000000000067941 */ /* 0x000fea0003800200 */
.L_x_29230:
        /* <DEDUP_REMOVED lines=311> */
.L_x_29313:
        /* <DEDUP_REMOVED lines=31> */
.L_x_29315:
[----:B------:R-:W-:Y:S05]  /*8320*/  BSYNC.RECONVERGENT B7 ;  /* 0x0000000000077941 */ /* 0x000fea0003800200 */
.L_x_29314:
        /* <DEDUP_REMOVED lines=46> */
.L_x_29318:
        /* <DEDUP_REMOVED lines=17> */
.L_x_29319:
[----:B------:R-:W-:Y:S05]  /*8720*/  BSYNC.RECONVERGENT B0 ;  /* 0x0000000000007941 */ /* 0x000fea0003800200 */
.L_x_29317:
        /* <DEDUP_REMOVED lines=41> */
.L_x_29321:
        /* <DEDUP_REMOVED lines=18> */
.L_x_29322:
[----:B------:R-:W-:Y:S05]  /*8ae0*/  BSYNC.RECONVERGENT B0 ;  /* 0x0000000000007941 */ /* 0x000fea0003800200 */
.L_x_29320:
        /* <DEDUP_REMOVED lines=37> */
.L_x_29324:
        /* <DEDUP_REMOVED lines=18> */
.L_x_29325:
[----:B------:R-:W-:Y:S05]  /*8e60*/  BSYNC.RECONVERGENT B0 ;  /* 0x0000000000007941 */ /* 0x000fea0003800200 */
.L_x_29323:
        /* <DEDUP_REMOVED lines=37> */
.L_x_29327:
        /* <DEDUP_REMOVED lines=18> */
.L_x_29328:
[----:B------:R-:W-:Y:S05]  /*91e0*/  BSYNC.RECONVERGENT B0 ;  /* 0x0000000000007941 */ /* 0x000fea0003800200 */
.L_x_29326:
        /* <DEDUP_REMOVED lines=37> */
.L_x_29330:
        /* <DEDUP_REMOVED lines=18> */
.L_x_29331:
[----:B------:R-:W-:Y:S05]  /*9560*/  BSYNC.RECONVERGENT B0 ;  /* 0x0000000000007941 */ /* 0x000fea0003800200 */
.L_x_29329:
        /* <DEDUP_REMOVED lines=37> */
.L_x_29333:
        /* <DEDUP_REMOVED lines=18> */
.L_x_29334:
[----:B------:R-:W-:Y:S05]  /*98e0*/  BSYNC.RECONVERGENT B0 ;  /* 0x0000000000007941 */ /* 0x000fea0003800200 */
.L_x_29332:
        /* <DEDUP_REMOVED lines=37> */
.L_x_29336:
        /* <DEDUP_REMOVED lines=18> */
.L_x_29337:
[----:B------:R-:W-:Y:S05]  /*9c60*/  BSYNC.RECONVERGENT B0 ;  /* 0x0000000000007941 */ /* 0x000fea0003800200 */
.L_x_29335:
        /* <DEDUP_REMOVED lines=37> */
.L_x_29339:
        /* <DEDUP_REMOVED lines=18> */
.L_x_29340:
[----:B------:R-:W-:Y:S05]  /*9fe0*/  BSYNC.RECONVERGENT B0 ;  /* 0x0000000000007941 */ /* 0x000fea0003800200 */
.L_x_29338:
        /* <DEDUP_REMOVED lines=37> */
.L_x_29342:
        /* <DEDUP_REMOVED lines=18> */
.L_x_29343:
[----:B------:R-:W-:Y:S05]  /*a360*/  BSYNC.RECONVERGENT B0 ;  /* 0x0000000000007941 */ /* 0x000fea0003800200 */
.L_x_29341:
        /* <DEDUP_REMOVED lines=37> */
.L_x_29345:
        /* <DEDUP_REMOVED lines=18> */
.L_x_29346:
[----:B------:R-:W-:Y:S05]  /*a6e0*/  BSYNC.RECONVERGENT B0 ;  /* 0x0000000000007941 */ /* 0x000fea0003800200 */
.L_x_29344:
        /* <DEDUP_REMOVED lines=37> */
.L_x_29348:
        /* <DEDUP_REMOVED lines=18> */
.L_x_29349:
[----:B------:R-:W-:Y:S05]  /*aa60*/  BSYNC.RECONVERGENT B0 ;  /* 0x0000000000007941 */ /* 0x000fea0003800200 */
.L_x_29347:
        /* <DEDUP_REMOVED lines=37> */
.L_x_29351:
        /* <DEDUP_REMOVED lines=18> */
.L_x_29352:
[----:B------:R-:W-:Y:S05]  /*ade0*/  BSYNC.RECONVERGENT B0 ;  /* 0x0000000000007941 */ /* 0x000fea0003800200 */
.L_x_29350:
        /* <DEDUP_REMOVED lines=37> */
.L_x_29354:
        /* <DEDUP_REMOVED lines=18> */
.L_x_29355:
[----:B------:R-:W-:Y:S05]  /*b160*/  BSYNC.RECONVERGENT B0 ;  /* 0x0000000000007941 */ /* 0x000fea0003800200 */
.L_x_29353:
        /* <DEDUP_REMOVED lines=37> */
.L_x_29357:
        /* <DEDUP_REMOVED lines=18> */
.L_x_29358:
[----:B------:R-:W-:Y:S05]  /*b4e0*/  BSYNC.RECONVERGENT B0 ;  /* 0x0000000000007941 */ /* 0x000fea0003800200 */
.L_x_29356:
        /* <DEDUP_REMOVED lines=37> */
.L_x_29360:
        /* <DEDUP_REMOVED lines=18> */
.L_x_29361:
[----:B------:R-:W-:Y:S05]  /*b860*/  BSYNC.RECONVERGENT B0 ;  /* 0x0000000000007941 */ /* 0x000fea0003800200 */
.L_x_29359:
        /* <DEDUP_REMOVED lines=37> */
.L_x_29363:
        /* <DEDUP_REMOVED lines=18> */
.L_x_29364:
[----:B------:R-:W-:Y:S05]  /*bbe0*/  BSYNC.RECONVERGENT B0 ;  /* 0x0000000000007941 */ /* 0x000fea0003800200 */
.L_x_29362:
        /* <DEDUP_REMOVED lines=37> */
.L_x_29366:
        /* <DEDUP_REMOVED lines=18> */
.L_x_29367:
[----:B------:R-:W-:Y:S05]  /*bf60*/  BSYNC.RECONVERGENT B0 ;  /* 0x0000000000007941 */ /* 0x000fea0003800200 */
.L_x_29365:
        /* <DEDUP_REMOVED lines=37> */
.L_x_29369:
        /* <DEDUP_REMOVED lines=18> */
.L_x_29370:
[----:B------:R-:W-:Y:S05]  /*c2e0*/  BSYNC.RECONVERGENT B0 ;  /* 0x0000000000007941 */ /* 0x000fea0003800200 */
.L_x_29368:
        /* <DEDUP_REMOVED lines=37> */
.L_x_29372:
        /* <DEDUP_REMOVED lines=18> */
.L_x_29373:
[----:B------:R-:W-:Y:S05]  /*c660*/  BSYNC.RECONVERGENT B0 ;  /* 0x0000000000007941 */ /* 0x000fea0003800200 */
.L_x_29371:
        /* <DEDUP_REMOVED lines=37> */
.L_x_29375:
        /* <DEDUP_REMOVED lines=18> */
.L_x_29376:
[----:B------:R-:W-:Y:S05]  /*c9e0*/  BSYNC.RECONVERGENT B0 ;  /* 0x0000000000007941 */ /* 0x000fea0003800200 */
.L_x_29374:
        /* <DEDUP_REMOVED lines=37> */
.L_x_29378:
        /* <DEDUP_REMOVED lines=18> */
.L_x_29379:
[----:B------:R-:W-:Y:S05]  /*cd60*/  BSYNC.RECONVERGENT B0 ;  /* 0x0000000000007941 */ /* 0x000fea0003800200 */
.L_x_29377:
        /* <DEDUP_REMOVED lines=37> */
.L_x_29381:
        /* <DEDUP_REMOVED lines=18> */
.L_x_29382:
[----:B------:R-:W-:Y:S05]  /*d0e0*/  BSYNC.RECONVERGENT B0 ;  /* 0x0000000000007941 */ /* 0x000fea0003800200 */
.L_x_29380:
        /* <DEDUP_REMOVED lines=37> */
.L_x_29384:
        /* <DEDUP_REMOVED lines=18> */
.L_x_29385:
[----:B------:R-:W-:Y:S05]  /*d460*/  BSYNC.RECONVERGENT B0 ;  /* 0x0000000000007941 */ /* 0x000fea0003800200 */
.L_x_29383:
        /* <DEDUP_REMOVED lines=36> */
.L_x_29387:
        /* <DEDUP_REMOVED lines=16> */
.L_x_29388:
[----:B------:R-:W-:Y:S05]  /*d7b0*/  BSYNC.RECONVERGENT B0 ;  /* 0x0000000000007941 */ /* 0x000fea0003800200 */
.L_x_29386:
        /* <DEDUP_REMOVED lines=32> */
.L_x_29390:
[----:B------:R-:W-:Y:S01]  /*d9c0*/  MOV R8, R6 ;  /* 0x0000000600087202 */ /* 0x000fe20000000f00 */
[----:B------:R-:W-:Y:S01]  /*d9d0*/  IMAD.MOV.U32 R10, RZ, RZ, R7 ;  /* 0x000000ffff0a7224 */ /* 0x000fe200078e0007 */
[----:B------:R-:W-:-:S07]  /*d9e0*/  MOV R9, 0xda00 ;  /* 0x0000da0000097802 */ /* 0x000fce0000000f00 */
[----:B------:R-:W-:Y:S05]  /*d9f0*/  CALL.REL.NOINC `($__internal_47_$__cuda_sm20_rem_u64) ;  /* 0x000000e000547944 */ /* 0x000fea0003c00000 */
[----:B------:R-:W-:Y:S01]  /*da00*/  MOV R4, R0 ;  /* 0x0000000000047202 */ /* 0x000fe20000000f00 */
[----:B------:R-:W-:-:S07]  /*da10*/  IMAD.MOV.U32 R5, RZ, RZ, R3 ;  /* 0x000000ffff057224 */ /* 0x000fce00078e0003 */
.L_x_29391:
[----:B------:R-:W-:Y:S05]  /*da20*/  BSYNC.RECONVERGENT B0 ;  /* 0x0000000000007941 */ /* 0x000fea0003800200 */
.L_x_29389:
[----:B------:R-:W0:Y:S02]  /*da30*/  LDCU.64 UR4, c[0x0][0x730] ;  /* 0x0000e600ff0477ac */ /* 0x000e240008000a00 */
[----:B0-----:R-:W-:Y:S02]  /*da40*/  IMAD R3, R5, UR4, RZ ;  /* 0x0000000405037c24 */ /* 0x001fe4000f8e02ff */
[----:B------:R-:W-:-:S04]  /*da50*/  IMAD.WIDE.U32 R12, R4, UR4, R12 ;  /* 0x00000004040c7c25 */ /* 0x000fc8000f8e000c */
[----:B------:R-:W-:-:S05]  /*da60*/  IMAD R3, R4, UR5, R3 ;  /* 0x0000000504037c24 */ /* 0x000fca000f8e0203 */
[----:B------:R-:W-:-:S07]  /*da70*/  IADD3 R13, PT, PT, R13, R3, RZ ;  /* 0x000000030d0d7210 */ /* 0x000fce0007ffe0ff */
.L_x_29316:
[----:B------:R-:W2:Y:S01]  /*da80*/  LDG.E R17, desc[UR36][R16.64] ;  /* 0x0000002410117981 */ /* 0x000ea2000c1e1900 */
[----:B------:R-:W0:Y:S02]  /*da90*/  LDCU.64 UR4, c[0x0][0x740] ;  /* 0x0000e800ff0477ac */ /* 0x000e240008000a00 */
[----:B0-----:R-:W-:-:S04]  /*daa0*/  LEA R4, P0, R12, UR4, 0x2 ;  /* 0x000000040c047c11 */ /* 0x001fc8000f8010ff */
[----:B------:R-:W-:-:S05]  /*dab0*/  LEA.HI.X R5, R12, UR5, R13, 0x2, P0 ;  /* 0x000000050c057c11 */ /* 0x000fca00080f140d */
[----:B--2---:R1:W-:Y:S01]  /*dac0*/  REDG.E.ADD.F32.FTZ.RN.STRONG.GPU desc[UR36][R4.64], R17 ;  /* 0x00000011040079a6 */ /* 0x0043e2000c12f324 */
[----:B------:R-:W-:-:S07]  /*dad0*/  VIADD R2, R2, 0x80 ;  /* 0x0000008002027836 */ /* 0x000fce0000000000 */
.L_x_29312:
[----:B------:R-:W-:Y:S05]  /*dae0*/  BSYNC.RECONVERGENT B6 ;  /* 0x0000000000067941 */ /* 0x000fea0003800200 */
.L_x_29311:
        /* <DEDUP_REMOVED lines=311> */
.L_x_29394:
        /* <DEDUP_REMOVED lines=31> */
.L_x_29396:
[----:B------:R-:W-:Y:S05]  /*f050*/  BSYNC.RECONVERGENT B7 ;  /* 0x0000000000077941 */ /* 0x000fea0003800200 */
.L_x_29395:
        /* <DEDUP_REMOVED lines=46> */
.L_x_29399:
        /* <DEDUP_REMOVED lines=17> */
.L_x_29400:
[----:B------:R-:W-:Y:S05]  /*f450*/  BSYNC.RECONVERGENT B0 ;  /* 0x0000000000007941 */ /* 0x000fea0003800200 */
.L_x_29398:
        /* <DEDUP_REMOVED lines=41> */
.L_x_29402:
        /* <DEDUP_REMOVED lines=18> */
.L_x_29403:
[----:B------:R-:W-:Y:S05]  /*f810*/  BSYNC.RECONVERGENT B0 ;  /* 0x0000000000007941 */ /* 0x000fea0003800200 */
.L_x_29401:
        /* <DEDUP_REMOVED lines=37> */
.L_x_29405:
        /* <DEDUP_REMOVED lines=18> */
.L_x_29406:
[----:B------:R-:W-:Y:S05]  /*fb90*/  BSYNC.RECONVERGENT B0 ;  /* 0x0000000000007941 */ /* 0x000fea0003800200 */
.L_x_29404:
        /* <DEDUP_REMOVED lines=37> */
.L_x_29408:
        /* <DEDUP_REMOVED lines=18> */
.L_x_29409:
[----:B------:R-:W-:Y:S05]  /*ff10*/  BSYNC.RECONVERGENT B0 ;  /* 0x0000000000007941 */ /* 0x000fea0003800200 */
.L_x_29407:
        /* <DEDUP_REMOVED lines=37> */
.L_x_29411:
        /* <DEDUP_REMOVED lines=18> */
.L_x_29412:
[----:B------:R-:W-:Y:S05]  /*10290*/  BSYNC.RECONVERGENT B0 ;  /* 0x0000000000007941 */ /* 0x000fea0003800200 */
.L_x_29410:
        /* <DEDUP_REMOVED lines=37> */
.L_x_29414:
        /* <DEDUP_REMOVED lines=18> */
.L_x_29415:
[----:B------:R-:W-:Y:S05]  /*10610*/  BSYNC.RECONVERGENT B0 ;  /* 0x0000000000007941 */ /* 0x000fea0003800200 */
.L_x_29413:
        /* <DEDUP_REMOVED lines=37> */
.L_x_29417:
        /* <DEDUP_REMOVED lines=18> */
.L_x_29418:
[----:B------:R-:W-:Y:S05]  /*10990*/  BSYNC.RECONVERGENT B0 ;  /* 0x0000000000007941 */ /* 0x000fea0003800200 */
.L_x_29416:
        /* <DEDUP_REMOVED lines=37> */
.L_x_29420:
        /* <DEDUP_REMOVED lines=18> */
.L_x_29421:
[----:B------:R-:W-:Y:S05]  /*10d10*/  BSYNC.RECONVERGENT B0 ;  /* 0x0000000000007941 */ /* 0x000fea0003800200 */
.L_x_29419:
        /* <DEDUP_REMOVED lines=37> */
.L_x_29423:
        /* <DEDUP_REMOVED lines=18> */
.L_x_29424:
[----:B------:R-:W-:Y:S05]  /*11090*/  BSYNC.RECONVERGENT B0 ;  /* 0x0000000000007941 */ /* 0x000fea0003800200 */
.L_x_29422:
        /* <DEDUP_REMOVED lines=37> */
.L_x_29426:
        /* <DEDUP_REMOVED lines=18> */
.L_x_29427:
[----:B------:R-:W-:Y:S05]  /*11410*/  BSYNC.RECONVERGENT B0 ;  /* 0x0000000000007941 */ /* 0x000fea0003800200 */
.L_x_29425:
        /* <DEDUP_REMOVED lines=37> */
.L_x_29429:
        /* <DEDUP_REMOVED lines=18> */
.L_x_29430:
[----:B------:R-:W-:Y:S05]  /*11790*/  BSYNC.RECONVERGENT B0 ;  /* 0x0000000000007941 */ /* 0x000fea0003800200 */
.L_x_29428:
        /* <DEDUP_REMOVED lines=37> */
.L_x_29432:
        /* <DEDUP_REMOVED lines=18> */
.L_x_29433:
[----:B------:R-:W-:Y:S05]  /*11b10*/  BSYNC.RECONVERGENT B0 ;  /* 0x0000000000007941 */ /* 0x000fea0003800200 */
.L_x_29431:
        /* <DEDUP_REMOVED lines=37> */
.L_x_29435:
        /* <DEDUP_REMOVED lines=18> */
.L_x_29436:
[----:B------:R-:W-:Y:S05]  /*11e90*/  BSYNC.RECONVERGENT B0 ;  /* 0x0000000000007941 */ /* 0x000fea0003800200 */
.L_x_29434:
        /* <DEDUP_REMOVED lines=37> */
.L_x_29438:
[----:B------:R-:W0:Y:S01]  /*120f0*/  LDCU.64 UR4, c[0x0][0x610] ;  /* 0x0000c200ff0477ac */ /* 0x000e220008000a00 */
[----:B------:R-:W-:Y:S01]  /*12100*/  IMAD.MOV.U32 R10, RZ, RZ, R12 ;  /* 0x000000ffff0a7224 */ /* 0x000fe200078e000c */
[----:B------:R-:W-:Y:S01]  /*12110*/  MOV R0, 0x12160 ;  /* 0x0001216000007802 */ /* 0x000fe20000000f00 */
[----:B------:R-:W-:Y:S01]  /*12120*/  IMAD.MOV.U32 R9, RZ, RZ, R13 ;  /* 0x000000ffff097224 */ /* 0x000fe200078e000d */
[----:B0-----:R-:W-:Y:S02]  /*12130*/  MOV R4, UR4 ;  /* 0x0000000400047c02 */ /* 0x001fe40008000f00 */
[----:B------:R-:W-:-:S07]  /*12140*/  MOV R3, UR5 ;  /* 0x0000000500037c02 */ /* 0x000fce0008000f00 */
[----:B------:R-:W-:Y:S05]  /*12150*/  CALL.REL.NOINC `($__internal_46_$__cuda_sm20_div_u64) ;  /* 0x00000094005c7944 */ /* 0x000fea0003c00000 */
        /* <DEDUP_REMOVED lines=11> */
.L_x_29439:
[----:B------:R-:W-:Y:S05]  /*12210*/  BSYNC.RECONVERGENT B0 ;  /* 0x0000000000007941 */ /* 0x000fea0003800200 */
.L_x_29437:
        /* <DEDUP_REMOVED lines=37> */
.L_x_29441:
[----:B------:R-:W0:Y:S01]  /*12470*/  LDCU.64 UR4, c[0x0][0x618] ;  /* 0x0000c300ff0477ac */ /* 0x000e220008000a00 */
[----:B------:R-:W-:Y:S02]  /*12480*/  MOV R10, R12 ;  /* 0x0000000c000a7202 */ /* 0x000fe40000000f00 */
        /* <DEDUP_REMOVED lines=16> */
.L_x_29442:
[----:B------:R-:W-:Y:S05]  /*12590*/  BSYNC.RECONVERGENT B0 ;  /* 0x0000000000007941 */ /* 0x000fea0003800200 */
.L_x_29440:
        /* <DEDUP_REMOVED lines=37> */
.L_x_29444:
[----:B------:R-:W0:Y:S01]  /*127f0*/  LDCU.64 UR4, c[0x0][0x620] ;  /* 0x0000c400ff0477ac */ /* 0x000e220008000a00 */
[----:B------:R-:W-:Y:S02]  /*12800*/  MOV R10, R12 ;  /* 0x0000000c000a7202 */ /* 0x000fe40000000f00 */
[----:B------:R-:W-:Y:S02]  /*12810*/  MOV R9, R13 ;  /* 0x0000000d00097202 */ /* 0x000fe40000000f00 */
[----:B------:R-:W-:Y:S01]  /*12820*/  MOV R0, 0x12860 ;  /* 0x0001286000007802 */ /* 0x000fe20000000f00 */
[----:B0-----:R-:W-:Y:S01]  /*12830*/  IMAD.U32 R4, RZ, RZ, UR4 ;  /* 0x00000004ff047e24 */ /* 0x001fe2000f8e00ff */
[----:B------:R-:W-:-:S07]  /*12840*/  MOV R3, UR5 ;  /* 0x0000000500037c02 */ /* 0x000fce0008000f00 */
        /* <DEDUP_REMOVED lines=12> */
.L_x_29445:
[----:B------:R-:W-:Y:S05]  /*12910*/  BSYNC.RECONVERGENT B0 ;  /* 0x0000000000007941 */ /* 0x000fea0003800200 */
.L_x_29443:
        /* <DEDUP_REMOVED lines=37> */
.L_x_29447:
        /* <DEDUP_REMOVED lines=18> */
.L_x_29448:
[----:B------:R-:W-:Y:S05]  /*12c90*/  BSYNC.RECONVERGENT B0 ;  /* 0x0000000000007941 */ /* 0x000fea0003800200 */
.L_x_29446:
        /* <DEDUP_REMOVED lines=37> */
.L_x_29450:
        /* <DEDUP_REMOVED lines=18> */
.L_x_29451:
[----:B------:R-:W-:Y:S05]  /*13010*/  BSYNC.RECONVERGENT B0 ;  /* 0x0000000000007941 */ /* 0x000fea0003800200 */
.L_x_29449:
        /* <DEDUP_REMOVED lines=37> */
.L_x_29453:
        /* <DEDUP_REMOVED lines=18> */
.L_x_29454:
[----:B------:R-:W-:Y:S05]  /*13390*/  BSYNC.RECONVERGENT B0 ;  /* 0x0000000000007941 */ /* 0x000fea0003800200 */
.L_x_29452:
        /* <DEDUP_REMOVED lines=37> */
.L_x_29456:
        /* <DEDUP_REMOVED lines=18> */
.L_x_29457:
[----:B------:R-:W-:Y:S05]  /*13710*/  BSYNC.RECONVERGENT B0 ;  /* 0x0000000000007941 */ /* 0x000fea0003800200 */
.L_x_29455:
        /* <DEDUP_REMOVED lines=37> */
.L_x_29459:
        /* <DEDUP_REMOVED lines=18> */
.L_x_29460:
[----:B------:R-:W-:Y:S05]  /*13a90*/  BSYNC.RECONVERGENT B0 ;  /* 0x0000000000007941 */ /* 0x000fea0003800200 */
.L_x_29458:
        /* <DEDUP_REMOVED lines=37> */
.L_x_29462:
        /* <DEDUP_REMOVED lines=18> */
.L_x_29463:
[----:B------:R-:W-:Y:S05]  /*13e10*/  BSYNC.RECONVERGENT B0 ;  /* 0x0000000000007941 */ /* 0x000fea0003800200 */
.L_x_29461:
        /* <DEDUP_REMOVED lines=37> */
.L_x_29465:
        /* <DEDUP_REMOVED lines=18> */
.L_x_29466:
[----:B------:R-:W-:Y:S05]  /*14190*/  BSYNC.RECONVERGENT B0 ;  /* 0x0000000000007941 */ /* 0x000fea0003800200 */
.L_x_29464:
        /* <DEDUP_REMOVED lines=36> */
.L_x_29468:
        /* <DEDUP_REMOVED lines=16> */
.L_x_29469:
[----:B------:R-:W-:Y:S05]  /*144e0*/  BSYNC.RECONVERGENT B0 ;  /* 0x0000000000007941 */ /* 0x000fea0003800200 */
.L_x_29467:
        /* <DEDUP_REMOVED lines=32> */
.L_x_29471:
[----:B------:R-:W-:Y:S02]  /*146f0*/  MOV R8, R6 ;  /* 0x0000000600087202 */ /* 0x000fe40000000f00 */
[----:B------:R-:W-:Y:S02]  /*14700*/  MOV R10, R7 ;  /* 0x00000007000a7202 */ /* 0x000fe40000000f00 */
[----:B------:R-:W-:-:S07]  /*14710*/  MOV R9, 0x14730 ;  /* 0x0001473000097802 */ /* 0x000fce0000000f00 */
[----:B------:R-:W-:Y:S05]  /*14720*/  CALL.REL.NOINC `($__internal_47_$__cuda_sm20_rem_u64) ;  /* 0x0000007400087944 */ /* 0x000fea0003c00000 */
[----:B------:R-:W-:Y:S01]  /*14730*/  IMAD.MOV.U32 R4, RZ, RZ, R0 ;  /* 0x000000ffff047224 */ /* 0x000fe200078e0000 */
[----:B------:R-:W-:-:S07]  /*14740*/  MOV R5, R3 ;  /* 0x0000000300057202 */ /* 0x000fce0000000f00 */
.L_x_29472:
[----:B------:R-:W-:Y:S05]  /*14750*/  BSYNC.RECONVERGENT B0 ;  /* 0x0000000000007941 */ /* 0x000fea0003800200 */
.L_x_29470:
[----:B------:R-:W0:Y:S02]  /*14760*/  LDCU.64 UR4, c[0x0][0x730] ;  /* 0x0000e600ff0477ac */ /* 0x000e240008000a00 */
[----:B0-----:R-:W-:Y:S02]  /*14770*/  IMAD R3, R5, UR4, RZ ;  /* 0x0000000405037c24 */ /* 0x001fe4000f8e02ff */
[----:B------:R-:W-:-:S04]  /*14780*/  IMAD.WIDE.U32 R14, R4, UR4, R14 ;  /* 0x00000004040e7c25 */ /* 0x000fc8000f8e000e */
[----:B------:R-:W-:-:S05]  /*14790*/  IMAD R3, R4, UR5, R3 ;  /* 0x0000000504037c24 */ /* 0x000fca000f8e0203 */
[----:B------:R-:W-:-:S07]  /*147a0*/  IADD3 R15, PT, PT, R15, R3, RZ ;  /* 0x000000030f0f7210 */ /* 0x000fce0007ffe0ff */
.L_x_29397:
[----:B------:R-:W2:Y:S01]  /*147b0*/  LDG.E R17, desc[UR36][R16.64] ;  /* 0x0000002410117981 */ /* 0x000ea2000c1e1900 */
[----:B------:R-:W0:Y:S02]  /*147c0*/  LDCU.64 UR4, c[0x0][0x740] ;  /* 0x0000e800ff0477ac */ /* 0x000e240008000a00 */
[----:B0-----:R-:W-:-:S04]  /*147d0*/  LEA R4, P0, R14, UR4, 0x2 ;  /* 0x000000040e047c11 */ /* 0x001fc8000f8010ff */
[----:B------:R-:W-:-:S05]  /*147e0*/  LEA.HI.X R5, R14, UR5, R15, 0x2, P0 ;  /* 0x000000050e057c11 */ /* 0x000fca00080f140f */
[----:B--2---:R2:W-:Y:S01]  /*147f0*/  REDG.E.ADD.F32.FTZ.RN.STRONG.GPU desc[UR36][R4.64], R17 ;  /* 0x00000011040079a6 */ /* 0x0045e2000c12f324 */
[----:B------:R-:W-:-:S07]  /*14800*/  VIADD R2, R2, 0x80 ;  /* 0x0000008002027836 */ /* 0x000fce0000000000 */
.L_x_29393:
[----:B------:R-:W-:Y:S05]  /*14810*/  BSYNC.RECONVERGENT B6 ;  /* 0x0000000000067941 */ /* 0x000fea0003800200 */
.L_x_29392:
        /* <DEDUP_REMOVED lines=310> */
.L_x_29473:
        /* <DEDUP_REMOVED lines=31> */
.L_x_29475:
[----:B------:R-:W-:Y:S05]  /*15d70*/  BSYNC.RECONVERGENT B6 ;  /* 0x0000000000067941 */ /* 0x000fea0003800200 */
.L_x_29474:
        /* <DEDUP_REMOVED lines=48> */
.L_x_29478:
        /* <DEDUP_REMOVED lines=17> */
.L_x_29479:
[----:B------:R-:W-:Y:S05]  /*16190*/  BSYNC.RECONVERGENT B0 ;  /* 0x0000000000007941 */ /* 0x000fea0003800200 */
.L_x_29477:
        /* <DEDUP_REMOVED lines=41> */
.L_x_29481:
        /* <DEDUP_REMOVED lines=18> */
.L_x_29482:
[----:B------:R-:W-:Y:S05]  /*16550*/  BSYNC.RECONVERGENT B0 ;  /* 0x0000000000007941 */ /* 0x000fea0003800200 */
.L_x_29480:
        /* <DEDUP_REMOVED lines=38> */
.L_x_29484:
        /* <DEDUP_REMOVED lines=18> */
.L_x_29485:
[----:B------:R-:W-:Y:S05]  /*168e0*/  BSYNC.RECONVERGENT B0 ;  /* 0x0000000000007941 */ /* 0x000fea0003800200 */
.L_x_29483:
        /* <DEDUP_REMOVED lines=38> */
.L_x_29487:
        /* <DEDUP_REMOVED lines=18> */
.L_x_29488:
[----:B------:R-:W-:Y:S05]  /*16c70*/  BSYNC.RECONVERGENT B0 ;  /* 0x0000000000007941 */ /* 0x000fea0003800200 */
.L_x_29486:
        /* <DEDUP_REMOVED lines=38> */
.L_x_29490:
        /* <DEDUP_REMOVED lines=18> */
.L_x_29491:
[----:B------:R-:W-:Y:S05]  /*17000*/  BSYNC.RECONVERGENT B0 ;  /* 0x0000000000007941 */ /* 0x000fea0003800200 */
.L_x_29489:
        /* <DEDUP_REMOVED lines=38> */
.L_x_29493:
        /* <DEDUP_REMOVED lines=18> */
.L_x_29494:
[----:B------:R-:W-:Y:S05]  /*17390*/  BSYNC.RECONVERGENT B0 ;  /* 0x0000000000007941 */ /* 0x000fea0003800200 */
.L_x_29492:
        /* <DEDUP_REMOVED lines=38> */
.L_x_29496:
        /* <DEDUP_REMOVED lines=18> */
.L_x_29497:
[----:B------:R-:W-:Y:S05]  /*17720*/  BSYNC.RECONVERGENT B0 ;  /* 0x0000000000007941 */ /* 0x000fea0003800200 */
.L_x_29495:
        /* <DEDUP_REMOVED lines=38> */
.L_x_29499:
        /* <DEDUP_REMOVED lines=18> */
.L_x_29500:
[----:B------:R-:W-:Y:S05]  /*17ab0*/  BSYNC.RECONVERGENT B0 ;  /* 0x0000000000007941 */ /* 0x000fea0003800200 */
.L_x_29498:
        /* <DEDUP_REMOVED lines=38> */
.L_x_29502:
        /* <DEDUP_REMOVED lines=18> */
.L_x_29503:
[----:B------:R-:W-:Y:S05]  /*17e40*/  BSYNC.RECONVERGENT B0 ;  /* 0x0000000000007941 */ /* 0x000fea0003800200 */
.L_x_29501:
        /* <DEDUP_REMOVED lines=38> */
.L_x_29505:
        /* <DEDUP_REMOVED lines=18> */
.L_x_29506:
[----:B------:R-:W-:Y:S05]  /*181d0*/  BSYNC.RECONVERGENT B0 ;  /* 0x0000000000007941 */ /* 0x000fea0003800200 */
.L_x_29504:
        /* <DEDUP_REMOVED lines=38> */
.L_x_29508:
        /* <DEDUP_REMOVED lines=18> */
.L_x_29509:
[----:B------:R-:W-:Y:S05]  /*18560*/  BSYNC.RECONVERGENT B0 ;  /* 0x0000000000007941 */ /* 0x000fea0003800200 */
.L_x_29507:
        /* <DEDUP_REMOVED lines=38> */
.L_x_29511:
        /* <DEDUP_REMOVED lines=18> */
.L_x_29512:
[----:B------:R-:W-:Y:S05]  /*188f0*/  BSYNC.RECONVERGENT B0 ;  /* 0x0000000000007941 */ /* 0x000fea0003800200 */
.L_x_29510:
        /* <DEDUP_REMOVED lines=38> */
.L_x_29514:
        /* <DEDUP_REMOVED lines=18> */
.L_x_29515:
[----:B------:R-:W-:Y:S05]  /*18c80*/  BSYNC.RECONVERGENT B0 ;  /* 0x0000000000007941 */ /* 0x000fea0003800200 */
.L_x_29513:
        /* <DEDUP_REMOVED lines=38> */
.L_x_29517:
        /* <DEDUP_REMOVED lines=18> */
.L_x_29518:
[----:B------:R-:W-:Y:S05]  /*19010*/  BSYNC.RECONVERGENT B0 ;  /* 0x0000000000007941 */ /* 0x000fea0003800200 */
.L_x_29516:
        /* <DEDUP_REMOVED lines=38> */
.L_x_29520:
        /* <DEDUP_REMOVED lines=18> */
.L_x_29521:
[----:B------:R-:W-:Y:S05]  /*193a0*/  BSYNC.RECONVERGENT B0 ;  /* 0x0000000000007941 */ /* 0x000fea0003800200 */
.L_x_29519:
        /* <DEDUP_REMOVED lines=38> */
.L_x_29523:
        /* <DEDUP_REMOVED lines=18> */
.L_x_29524:
[----:B------:R-:W-:Y:S05]  /*19730*/  BSYNC.RECONVERGENT B0 ;  /* 0x0000000000007941 */ /* 0x000fea0003800200 */
.L_x_29522:
        /* <DEDUP_REMOVED lines=38> */
.L_x_29526:
        /* <DEDUP_REMOVED lines=18> */
.L_x_29527:
[----:B------:R-:W-:Y:S05]  /*19ac0*/  BSYNC.RECONVERGENT B0 ;  /* 0x0000000000007941 */ /* 0x000fea0003800200 */
.L_x_29525:
        /* <DEDUP_REMOVED lines=38> */
.L_x_29529:
        /* <DEDUP_REMOVED lines=18> */
.L_x_29530:
[----:B------:R-:W-:Y:S05]  /*19e50*/  BSYNC.RECONVERGENT B0 ;  /* 0x0000000000007941 */ /* 0x000fea0003800200 */
.L_x_29528:
        /* <DEDUP_REMOVED lines=38> */
.L_x_29532:
        /* <DEDUP_REMOVED lines=18> */
.L_x_29533:
[----:B------:R-:W-:Y:S05]  /*1a1e0*/  BSYNC.RECONVERGENT B0 ;  /* 0x0000000000007941 */ /* 0x000fea0003800200 */
.L_x_29531:
        /* <DEDUP_REMOVED lines=38> */
.L_x_29535:
        /* <DEDUP_REMOVED lines=18> */
.L_x_29536:
[----:B------:R-:W-:Y:S05]  /*1a570*/  BSYNC.RECONVERGENT B0 ;  /* 0x0000000000007941 */ /* 0x000fea0003800200 */
.L_x_29534:
        /* <DEDUP_REMOVED lines=38> */
.L_x_29538:
        /* <DEDUP_REMOVED lines=18> */
.L_x_29539:
[----:B------:R-:W-:Y:S05]  /*1a900*/  BSYNC.RECONVERGENT B0 ;  /* 0x0000000000007941 */ /* 0x000fea0003800200 */
.L_x_29537:
        /* <DEDUP_REMOVED lines=38> */
.L_x_29541:
        /* <DEDUP_REMOVED lines=18> */
.L_x_29542:
[----:B------:R-:W-:Y:S05]  /*1ac90*/  BSYNC.RECONVERGENT B0 ;  /* 0x0000000000007941 */ /* 0x000fea0003800200 */
.L_x_29540:
        /* <DEDUP_REMOVED lines=38> */
.L_x_29544:
        /* <DEDUP_REMOVED lines=18> */
.L_x_29545:
[----:B------:R-:W-:Y:S05]  /*1b020*/  BSYNC.RECONVERGENT B0 ;  /* 0x0000000000007941 */ /* 0x000fea0003800200 */
.L_x_29543:
        /* <DEDUP_REMOVED lines=37> */
.L_x_29547:
        /* <DEDUP_REMOVED lines=16> */
.L_x_29548:
[----:B------:R-:W-:Y:S05]  /*1b380*/  BSYNC.RECONVERGENT B0 ;  /* 0x0000000000007941 */ /* 0x000fea0003800200 */
.L_x_29546:
        /* <DEDUP_REMOVED lines=33> */
.L_x_29550:
[----:B------:R-:W-:Y:S01]  /*1b5a0*/  MOV R8, R6 ;  /* 0x0000000600087202 */ /* 0x000fe20000000f00 */
[----:B------:R-:W-:Y:S01]  /*1b5b0*/  IMAD.MOV.U32 R10, RZ, RZ, R7 ;  /* 0x000000ffff0a7224 */ /* 0x000fe200078e0007 */
[----:B------:R-:W-:-:S07]  /*1b5c0*/  MOV R9, 0x1b5e0 ;  /* 0x0001b5e000097802 */ /* 0x000fce0000000f00 */
[----:B------:R-:W-:Y:S05]  /*1b5d0*/  CALL.REL.NOINC `($__internal_47_$__cuda_sm20_rem_u64) ;  /* 0x00000004005c7944 */ /* 0x000fea0003c00000 */
[----:B------:R-:W-:Y:S02]  /*1b5e0*/  MOV R4, R0 ;  /* 0x0000000000047202 */ /* 0x000fe40000000f00 */
[----:B------:R-:W-:-:S07]  /*1b5f0*/  MOV R5, R3 ;  /* 0x0000000300057202 */ /* 0x000fce0000000f00 */
.L_x_29551:
[----:B------:R-:W-:Y:S05]  /*1b600*/  BSYNC.RECONVERGENT B0 ;  /* 0x0000000000007941 */ /* 0x000fea0003800200 */
.L_x_29549:
[----:B------:R-:W0:Y:S01]  /*1b610*/  LDCU.64 UR4, c[0x0][0x730] ;  /* 0x0000e600ff0477ac */ /* 0x000e220008000a00 */
[----:B------:R-:W-:Y:S02]  /*1b620*/  IMAD.MOV.U32 R3, RZ, RZ, R15 ;  /* 0x000000ffff037224 */ /* 0x000fe400078e000f */
[----:B0-----:R-:W-:Y:S02]  /*1b630*/  IMAD R5, R5, UR4, RZ ;  /* 0x0000000405057c24 */ /* 0x001fe4000f8e02ff */
[----:B------:R-:W-:-:S04]  /*1b640*/  IMAD.WIDE.U32 R2, R4, UR4, R2 ;  /* 0x0000000404027c25 */ /* 0x000fc8000f8e0002 */
[----:B------:R-:W-:-:S05]  /*1b650*/  IMAD R5, R4, UR5, R5 ;  /* 0x0000000504057c24 */ /* 0x000fca000f8e0205 */
[----:B------:R-:W-:-:S07]  /*1b660*/  IADD3 R15, PT, PT, R3, R5, RZ ;  /* 0x00000005030f7210 */ /* 0x000fce0007ffe0ff */
.L_x_29476:
[----:B------:R-:W2:Y:S01]  /*1b670*/  LDG.E R17, desc[UR36][R16.64] ;  /* 0x0000002410117981 */ /* 0x000ea2000c1e1900 */
[----:B------:R-:W0:Y:S02]  /*1b680*/  LDCU.64 UR4, c[0x0][0x740] ;  /* 0x0000e800ff0477ac */ /* 0x000e240008000a00 */
[----:B0-----:R-:W-:-:S04]  /*1b690*/  LEA R4, P0, R2, UR4, 0x2 ;  /* 0x0000000402047c11 */ /* 0x001fc8000f8010ff */
[----:B------:R-:W-:-:S05]  /*1b6a0*/  LEA.HI.X R5, R2, UR5, R15, 0x2, P0 ;  /* 0x0000000502057c11 */ /* 0x000fca00080f140f */
[----:B--2---:R-:W-:Y:S01]  /*1b6b0*/  REDG.E.ADD.F32.FTZ.RN.STRONG.GPU desc[UR36][R4.64], R17 ;  /* 0x00000011040079a6 */ /* 0x004fe2000c12f324 */
[----:B------:R-:W-:Y:S05]  /*1b6c0*/  EXIT ;  /* 0x000000000000794d */ /* 0x000fea0003800000 */
        .weak           $__internal_46_$__cuda_sm20_div_u64
        .type           $__internal_46_$__cuda_sm20_div_u64,@function
        .size           $__internal_46_$__cuda_sm20_div_u64,($__internal_47_$__cuda_sm20_rem_u64 - $__internal_46_$__cuda_sm20_div_u64)
$__internal_46_$__cuda_sm20_div_u64:
        /* <DEDUP_REMOVED lines=71> */
[----:B------:R-:W-:Y:S05]  /*1bb40*/  RET.REL.NODEC R4 `(_ZN2at6native24index_elementwise_kernelILi128ELi4EZNS0_20cuda_take_put_kernelIflZZZZZNS0_10put_kernelERNS_14TensorIteratorERKNS_10TensorBaseEbENKUlvE_clEvENKUlvE5_clEvENKUlvE_clEvENKUlvE0_clEvEUlRflE_EEvS4_S7_RKT1_EUliE_EEvlSE_) ;  /* 0xfffffe44042c7950 */ /* 0x000fea0003c3ffff */
        .weak           $__internal_47_$__cuda_sm20_rem_u64
        .type           $__internal_47_$__cuda_sm20_rem_u64,@function
        .size           $__internal_47_$__cuda_sm20_rem_u64,(.L_x_41720 - $__internal_47_$__cuda_sm20_rem_u64)
$__internal_47_$__cuda_sm20_rem_u64:
        /* <DEDUP_REMOVED lines=66> */
[----:B------:R-:W-:Y:S06]  /*1bf70*/  RET.REL.NODEC R4 `(_ZN2at6native24index_elementwise_kernelILi128ELi4EZNS0_20cuda_take_put_kernelIflZZZZZNS0_10put_kernelERNS_14TensorIteratorERKNS_10TensorBaseEbENKUlvE_clEvENKUlvE5_clEvENKUlvE_clEvENKUlvE0_clEvEUlRflE_EEvS4_S7_RKT1_EUliE_EEvlSE_) ;  /* 0xfffffe4004207950 */ /* 0x000fec0003c3ffff */
.L_x_29552:
        /* <DEDUP_REMOVED lines=16> */
.L_x_41720:


//--------------------- .text._ZN2at6native24index_elementwise_kernelILi128ELi4EZNS0_20cuda_take_put_kernelIfiZZZZZNS0_10put_kernelERNS_14TensorIteratorERKNS_10TensorBaseEbENKUlvE_clEvENKUlvE5_clEvENKUlvE_clEvENKUlvE_clEvEUlRfiE0_EEvS4_S7_RKT1_EUliE_EEvlSE_ --------------------------
	.section	.text._ZN2at6native24index_elementwise_kernelILi128ELi4EZNS0_20cuda_take_put_kernelIfiZZZZZNS0_10put_kernelERNS_14TensorIteratorERKNS_10TensorBaseEbENKUlvE_clEvENKUlvE5_clEvENKUlvE_clEvENKUlvE_clEvEUlRfiE0_EEvS4_S7_RKT1_EUliE_EEvlSE_,"ax",@progbits
	.align	128
        .global         _ZN2at6native24index_elementwise_kernelILi128ELi4EZNS0_20cuda_take_put_kernelIfiZZZZZNS0_10put_kernelERNS_14TensorIteratorERKNS_10TensorBaseEbENKUlvE_clEvENKUlvE5_clEvENKUlvE_clEvENKUlvE_clEvEUlRfiE0_EEvS4_S7_RKT1_EUliE_EEvlSE_
        .type           _ZN2at6native24index_elementwise_kernelILi128ELi4EZNS0_20cuda_take_put_kernelIfiZZZZZNS0_10put_kernelERNS_14TensorIteratorERKNS_10TensorBaseEbENKUlvE_clEvENKUlvE5_clEvENKUlvE_clEvENKUlvE_clEvEUlRfiE0_EEvS4_S7_RKT1_EUliE_EEvlSE_,@function
        .size           _ZN2at6native24index_elementwise_kernelILi128ELi4EZNS0_20cuda_take_put_kernelIfiZZZZZNS0_10put_kernelERNS_14TensorIteratorERKNS_10TensorBaseEbENKUlvE_clEvENKUlvE5_clEvENKUlvE_clEvENKUlvE_clEvEUlRfiE0_EEvS4_S7_RKT1_EUliE_EEvlSE_,(.L_x_41880 - _ZN2at6native24index_elementwise_kernelILi128ELi4EZNS0_20cuda_take_put_kernelIfiZZZZZNS0_10put_kernelERNS_14TensorIteratorERKNS_10TensorBaseEbENKUlvE_clEvENKUlvE5_clEvENKUlvE_clEvENKUlvE_clEvEUlRfiE0_EEvS4_S7_RKT1_EUliE_EEvlSE_)
        .other          _ZN2at6native24index_elementwise_kernelILi128ELi4EZNS0_20cuda_take_put_kernelIfiZZZZZNS0_10put_kernelERNS_14TensorIteratorERKNS_10TensorBaseEbENKUlvE_clEvENKUlvE5_clEvENKUlvE_clEvENKUlvE_clEvEUlRfiE0_EEvS4_S7_RKT1_EUliE_EEvlSE_,@"STO_CUDA_ENTRY STV_DEFAULT"
_ZN2at6native24index_elementwise_kernelILi128ELi4EZNS0_20cuda_take_put_kernelIfiZZZZZNS0_10put_kernelERNS_14TensorIteratorERKNS_10TensorBaseEbENKUlvE_clEvENKUlvE5_clEvENKUlvE_clEvENKUlvE_clEvEUlRfiE0_EEvS4_S7_RKT1_EUliE_EEvlSE_:
.text._ZN2at6native24index_elementwise_kernelILi128ELi4EZNS0_20cuda_take_put_kernelIfiZZZZZNS0_10put_kernelERNS_14TensorIteratorERKNS_10TensorBaseEbENKUlvE_clEvENKUlvE5_clEvENKUlvE_clEvENKUlvE_clEvEUlRfiE0_EEvS4_S7_RKT1_EUliE_EEvlSE_:
        /* <DEDUP_REMOVED lines=46> */
.L_x_29558:
[----:B------:R-:W0:Y:S02]  /*02e0*/  LDC.64 R2, c[0x0][0x580] ;  /* 0x00016000ff027b82 */ /* 0x000e240000000a00 */
[----:B0-----:R-:W2:Y:S06]  /*02f0*/  LDG.E R3, desc[UR36][R2.64] ;  /* 0x0000002402037981 */ /* 0x001eac000c1e1900 */
[----:B------:R-:W2:Y:S01]  /*0300*/  LDC.64 R4, c[0x0][0x730] ;  /* 0x0001cc00ff047b82 */ /* 0x000ea20000000a00 */
[----:B------:R-:W-:Y:S01]  /*0310*/  IADD3 R23, PT, PT, R23, 0x80, RZ ;  /* 0x0000008017177810 */ /* 0x000fe20007ffe0ff */
[----:B--2---:R0:W-:Y:S06]  /*0320*/  STG.E desc[UR36][R4.64], R3 ;  /* 0x0000000304007986 */ /* 0x0041ec000c101924 */
.L_x_29557:
[----:B------:R-:W-:Y:S05]  /*0330*/  BSYNC.RECONVERGENT B6 ;  /* 0x0000000000067941 */ /* 0x000fea0003800200 */
.L_x_29556:
        /* <DEDUP_REMOVED lines=31> */
.L_x_29561:
[----:B------:R-:W0:Y:S02]  /*0530*/  LDC.64 R2, c[0x0][0x580] ;  /* 0x00016000ff027b82 */ /* 0x000e240000000a00 */
[----:B0-----:R-:W2:Y:S06]  /*0540*/  LDG.E R3, desc[UR36][R2.64] ;  /* 0x0000002402037981 */ /* 0x001eac000c1e1900 */
[----:B------:R-:W2:Y:S01]  /*0550*/  LDC.64 R4, c[0x0][0x730] ;  /* 0x0001cc00ff047b82 */ /* 0x000ea20000000a00 */
[----:B------:R-:W-:Y:S01]  /*0560*/  IADD3 R23, PT, PT, R23, 0x80, RZ ;  /* 0x0000008017177810 */ /* 0x000fe20007ffe0ff */
[----:B--2---:R1:W-:Y:S06]  /*0570*/  STG.E desc[UR36][R4.64], R3 ;  /* 0x0000000304007986 */ /* 0x0043ec000c101924 */
.L_x_29560:
[----:B------:R-:W-:Y:S05]  /*0580*/  BSYNC.RECONVERGENT B6 ;  /* 0x0000000000067941 */ /* 0x000fea0003800200 */
.L_x_29559:
        /* <DEDUP_REMOVED lines=31> */
.L_x_29564:
[----:B------:R-:W0:Y:S02]  /*0780*/  LDC.64 R2, c[0x0][0x580] ;  /* 0x00016000ff027b82 */ /* 0x000e240000000a00 */
[----:B0-----:R-:W2:Y:S06]  /*0790*/  LDG.E R3, desc[UR36][R2.64] ;  /* 0x0000002402037981 */ /* 0x001eac000c1e1900 */
[----:B------:R-:W2:Y:S01]  /*07a0*/  LDC.64 R4, c[0x0][0x730] ;  /* 0x0001cc00ff047b82 */ /* 0x000ea20000000a00 */
[----:B------:R-:W-:Y:S01]  /*07b0*/  VIADD R23, R23, 0x80 ;  /* 0x0000008017177836 */ /* 0x000fe20000000000 */
[----:B--2---:R2:W-:Y:S06]  /*07c0*/  STG.E desc[UR36][R4.64], R3 ;  /* 0x0000000304007986 */ /* 0x0045ec000c101924 */
.L_x_29563:
[----:B------:R-:W-:Y:S05]  /*07d0*/  BSYNC.RECONVERGENT B6 ;  /* 0x0000000000067941 */ /* 0x000fea0003800200 */
.L_x_29562:
        /* <DEDUP_REMOVED lines=30> */
.L_x_29565:
[----:B------:R-:W0:Y:S02]  /*09c0*/  LDC.64 R2, c[0x0][0x580] ;  /* 0x00016000ff027b82 */ /* 0x000e240000000a00 */
[----:B0-----:R-:W2:Y:S06]  /*09d0*/  LDG.E R3, desc[UR36][R2.64] ;  /* 0x0000002402037981 */ /* 0x001eac000c1e1900 */
[----:B------:R-:W2:Y:S02]  /*09e0*/  LDC.64 R4, c[0x0][0x730] ;  /* 0x0001cc00ff047b82 */ /* 0x000ea40000000a00 */
[----:B--2---:R-:W-:Y:S01]  /*09f0*/  STG.E desc[UR36][R4.64], R3 ;  /* 0x0000000304007986 */ /* 0x004fe2000c101924 */
[----:B------:R-:W-:Y:S05]  /*0a00*/  EXIT ;  /* 0x000000000000794d */ /* 0x000fea0003800000 */
.L_x_29555:
        /* <DEDUP_REMOVED lines=34> */
.L_x_29568:
        /* <DEDUP_REMOVED lines=276> */
.L_x_29569:
[----:B------:R-:W0:Y:S08]  /*1d70*/  LDC.64 R6, c[0x0][0x580] ;  /* 0x00016000ff067b82 */ /* 0x000e300000000a00 */
[----:B------:R-:W1:Y:S01]  /*1d80*/  LDC.64 R4, c[0x0][0x730] ;  /* 0x0001cc00ff047b82 */ /* 0x000e620000000a00 */
[----:B0-----:R-:W2:Y:S01]  /*1d90*/  LDG.E R7, desc[UR36][R6.64] ;  /* 0x0000002406077981 */ /* 0x001ea2000c1e1900 */
[----:B------:R-:W-:-:S02]  /*1da0*/  VIADD R23, R23, 0x80 ;  /* 0x0000008017177836 */ /* 0x000fc40000000000 */
[----:B-1----:R-:W-:-:S05]  /*1db0*/  IMAD.WIDE R4, R0, 0x4, R4 ;  /* 0x0000000400047825 */ /* 0x002fca00078e0204 */
[----:B--2---:R0:W-:Y:S02]  /*1dc0*/  STG.E desc[UR36][R4.64], R7 ;  /* 0x0000000704007986 */ /* 0x0041e4000c101924 */
.L_x_29567:
[----:B------:R-:W-:Y:S05]  /*1dd0*/  BSYNC.RECONVERGENT B6 ;  /* 0x0000000000067941 */ /* 0x000fea0003800200 */
.L_x_29566:
        /* <DEDUP_REMOVED lines=31> */
.L_x_29572:
        /* <DEDUP_REMOVED lines=276> */
.L_x_29573:
[----:B------:R-:W0:Y:S08]  /*3110*/  LDC.64 R6, c[0x0][0x580] ;  /* 0x00016000ff067b82 */ /* 0x000e300000000a00 */
[----:B------:R-:W1:Y:S01]  /*3120*/  LDC.64 R4, c[0x0][0x730] ;  /* 0x0001cc00ff047b82 */ /* 0x000e620000000a00 */
[----:B0-----:R-:W2:Y:S01]  /*3130*/  LDG.E R7, desc[UR36][R6.64] ;  /* 0x0000002406077981 */ /* 0x001ea2000c1e1900 */
[----:B------:R-:W-:Y:S01]  /*3140*/  IADD3 R23, PT, PT, R23, 0x80, RZ ;  /* 0x0000008017177810 */ /* 0x000fe20007ffe0ff */
[----:B-1----:R-:W-:-:S05]  /*3150*/  IMAD.WIDE R4, R0, 0x4, R4 ;  /* 0x0000000400047825 */ /* 0x002fca00078e0204 */
[----:B--2---:R1:W-:Y:S02]  /*3160*/  STG.E desc[UR36][R4.64], R7 ;  /* 0x0000000704007986 */ /* 0x0043e4000c101924 */
.L_x_29571:
[----:B------:R-:W-:Y:S05]  /*3170*/  BSYNC.RECONVERGENT B6 ;  /* 0x0000000000067941 */ /* 0x000fea0003800200 */
.L_x_29570:
        /* <DEDUP_REMOVED lines=31> */
.L_x_29576:
        /* <DEDUP_REMOVED lines=276> */
.L_x_29577:
[----:B------:R-:W0:Y:S08]  /*44b0*/  LDC.64 R6, c[0x0][0x580] ;  /* 0x00016000ff067b82 */ /* 0x000e300000000a00 */
[----:B------:R-:W1:Y:S01]  /*44c0*/  LDC.64 R4, c[0x0][0x730] ;  /* 0x0001cc00ff047b82 */ /* 0x000e620000000a00 */
[----:B0-----:R-:W2:Y:S01]  /*44d0*/  LDG.E R7, desc[UR36][R6.64] ;  /* 0x0000002406077981 */ /* 0x001ea2000c1e1900 */
[----:B------:R-:W-:Y:S01]  /*44e0*/  IADD3 R23, PT, PT, R23, 0x80, RZ ;  /* 0x0000008017177810 */ /* 0x000fe20007ffe0ff */
[----:B-1----:R-:W-:-:S05]  /*44f0*/  IMAD.WIDE R4, R0, 0x4, R4 ;  /* 0x0000000400047825 */ /* 0x002fca00078e0204 */
[----:B--2---:R2:W-:Y:S02]  /*4500*/  STG.E desc[UR36][R4.64], R7 ;  /* 0x0000000704007986 */ /* 0x0045e4000c101924 */
.L_x_29575:
[----:B------:R-:W-:Y:S05]  /*4510*/  BSYNC.RECONVERGENT B6 ;  /* 0x0000000000067941 */ /* 0x000fea0003800200 */
.L_x_29574:
        /* <DEDUP_REMOVED lines=30> */
.L_x_29578:
        /* <DEDUP_REMOVED lines=276> */
.L_x_29579:
[----:B------:R-:W0:Y:S08]  /*5840*/  LDC.64 R4, c[0x0][0x580] ;  /* 0x00016000ff047b82 */ /* 0x000e300000000a00 */
[----:B------:R-:W1:Y:S01]  /*5850*/  LDC.64 R2, c[0x0][0x730] ;  /* 0x0001cc00ff027b82 */ /* 0x000e620000000a00 */
[----:B0-----:R-:W2:Y:S01]  /*5860*/  LDG.E R5, desc[UR36][R4.64] ;  /* 0x0000002404057981 */ /* 0x001ea2000c1e1900 */
[----:B-1----:R-:W-:-:S05]  /*5870*/  IMAD.WIDE R2, R0, 0x4, R2 ;  /* 0x0000000400027825 */ /* 0x002fca00078e0202 */
[----:B--2---:R-:W-:Y:S01]  /*5880*/  STG.E desc[UR36][R2.64], R5 ;  /* 0x0000000502007986 */ /* 0x004fe2000c101924 */
[----:B------:R-:W-:Y:S05]  /*5890*/  EXIT ;  /* 0x000000000000794d */ /* 0x000fea0003800000 */
.L_x_29554:
        /* <DEDUP_REMOVED lines=31> */
.L_x_29582:
[----:B------:R-:W0:Y:S01]  /*5a90*/  LDC.64 R4, c[0x0][0x580] ;  /* 0x00016000ff047b82 */ /* 0x000e220000000a00 */
[----:B------:R-:W1:Y:S07]  /*5aa0*/  LDCU UR4, c[0x0][0x590] ;  /* 0x0000b200ff0477ac */ /* 0x000e6e0008000800 */
[----:B------:R-:W2:Y:S01]  /*5ab0*/  LDC.64 R6, c[0x0][0x730] ;  /* 0x0001cc00ff067b82 */ /* 0x000ea20000000a00 */
[----:B0-----:R-:W3:Y:S01]  /*5ac0*/  LDG.E R5, desc[UR36][R4.64] ;  /* 0x0000002404057981 */ /* 0x001ee2000c1e1900 */
[----:B------:R-:W-:-:S02]  /*5ad0*/  SHF.R.S32.HI R3, RZ, 0x1f, R16 ;  /* 0x0000001fff037819 */ /* 0x000fc40000011410 */
[----:B------:R-:W-:Y:S02]  /*5ae0*/  IADD3 R23, PT, PT, R23, 0x80, RZ ;  /* 0x0000008017177810 */ /* 0x000fe40007ffe0ff */
[----:B-1----:R-:W-:-:S05]  /*5af0*/  LOP3.LUT R3, R3, UR4, RZ, 0xc0, !PT ;  /* 0x0000000403037c12 */ /* 0x002fca000f8ec0ff */
[----:B------:R-:W-:-:S05]  /*5b00*/  IMAD.IADD R16, R16, 0x1, R3 ;  /* 0x0000000110107824 */ /* 0x000fca00078e0203 */
[----:B------:R-:W-:-:S04]  /*5b10*/  SHF.R.S64 R3, RZ, 0x1e, R16 ;  /* 0x0000001eff037819 */ /* 0x000fc80000001010 */
[----:B--2---:R-:W-:-:S04]  /*5b20*/  IADD3 R2, P0, PT, R3, R6, RZ ;  /* 0x0000000603027210 */ /* 0x004fc80007f1e0ff */
[----:B------:R-:W-:-:S05]  /*5b30*/  LEA.HI.X.SX32 R3, R16, R7, 0x2, P0 ;  /* 0x0000000710037211 */ /* 0x000fca00000f16ff */
[----:B---3--:R0:W-:Y:S04]  /*5b40*/  STG.E desc[UR36][R2.64], R5 ;  /* 0x0000000502007986 */ /* 0x0081e8000c101924 */
.L_x_29581:
[----:B------:R-:W-:Y:S05]  /*5b50*/  BSYNC.RECONVERGENT B6 ;  /* 0x0000000000067941 */ /* 0x000fea0003800200 */
.L_x_29580:
        /* <DEDUP_REMOVED lines=31> */
.L_x_29585:
[----:B0-----:R-:W0:Y:S01]  /*5d50*/  LDC.64 R4, c[0x0][0x580] ;  /* 0x00016000ff047b82 */ /* 0x001e220000000a00 */
[----:B------:R-:W1:Y:S07]  /*5d60*/  LDCU UR4, c[0x0][0x590] ;  /* 0x0000b200ff0477ac */ /* 0x000e6e0008000800 */
[----:B------:R-:W2:Y:S01]  /*5d70*/  LDC.64 R6, c[0x0][0x730] ;  /* 0x0001cc00ff067b82 */ /* 0x000ea20000000a00 */
[----:B0-----:R-:W3:Y:S01]  /*5d80*/  LDG.E R5, desc[UR36][R4.64] ;  /* 0x0000002404057981 */ /* 0x001ee2000c1e1900 */
[----:B------:R-:W-:Y:S01]  /*5d90*/  SHF.R.S32.HI R3, RZ, 0x1f, R16 ;  /* 0x0000001fff037819 */ /* 0x000fe20000011410 */
[----:B------:R-:W-:-:S03]  /*5da0*/  VIADD R23, R23, 0x80 ;  /* 0x0000008017177836 */ /* 0x000fc60000000000 */
[----:B-1----:R-:W-:-:S04]  /*5db0*/  LOP3.LUT R3, R3, UR4, RZ, 0xc0, !PT ;  /* 0x0000000403037c12 */ /* 0x002fc8000f8ec0ff */
[----:B------:R-:W-:-:S04]  /*5dc0*/  IADD3 R16, PT, PT, R16, R3, RZ ;  /* 0x0000000310107210 */ /* 0x000fc80007ffe0ff */
[----:B------:R-:W-:-:S04]  /*5dd0*/  SHF.R.S64 R3, RZ, 0x1e, R16 ;  /* 0x0000001eff037819 */ /* 0x000fc80000001010 */
[----:B--2---:R-:W-:-:S04]  /*5de0*/  IADD3 R2, P0, PT, R3, R6, RZ ;  /* 0x0000000603027210 */ /* 0x004fc80007f1e0ff */
[----:B------:R-:W-:-:S05]  /*5df0*/  LEA.HI.X.SX32 R3, R16, R7, 0x2, P0 ;  /* 0x0000000710037211 */ /* 0x000fca00000f16ff */
[----:B---3--:R1:W-:Y:S04]  /*5e00*/  STG.E desc[UR36][R2.64], R5 ;  /* 0x0000000502007986 */ /* 0x0083e8000c101924 */
.L_x_29584:
[----:B------:R-:W-:Y:S05]  /*5e10*/  BSYNC.RECONVERGENT B6 ;  /* 0x0000000000067941 */ /* 0x000fea0003800200 */
.L_x_29583:
        /* <DEDUP_REMOVED lines=31> */
.L_x_29588:
[----:B01----:R-:W0:Y:S01]  /*6010*/  LDC.64 R4, c[0x0][0x580] ;  /* 0x00016000ff047b82 */ /* 0x003e220000000a00 */
[----:B------:R-:W1:Y:S07]  /*6020*/  LDCU UR4, c[0x0][0x590] ;  /* 0x0000b200ff0477ac */ /* 0x000e6e0008000800 */
[----:B------:R-:W2:Y:S01]  /*6030*/  LDC.64 R6, c[0x0][0x730] ;  /* 0x0001cc00ff067b82 */ /* 0x000ea20000000a00 */
[----:B0-----:R-:W3:Y:S01]  /*6040*/  LDG.E R5, desc[UR36][R4.64] ;  /* 0x0000002404057981 */ /* 0x001ee2000c1e1900 */
[----:B------:R-:W-:-:S02]  /*6050*/  SHF.R.S32.HI R3, RZ, 0x1f, R16 ;  /* 0x0000001fff037819 */ /* 0x000fc40000011410 */
[----:B------:R-:W-:Y:S02]  /*6060*/  IADD3 R23, PT, PT, R23, 0x80, RZ ;  /* 0x0000008017177810 */ /* 0x000fe40007ffe0ff */
[----:B-1----:R-:W-:-:S04]  /*6070*/  LOP3.LUT R3, R3, UR4, RZ, 0xc0, !PT ;  /* 0x0000000403037c12 */ /* 0x002fc8000f8ec0ff */
[----:B------:R-:W-:-:S04]  /*6080*/  IADD3 R16, PT, PT, R16, R3, RZ ;  /* 0x0000000310107210 */ /* 0x000fc80007ffe0ff */
[----:B------:R-:W-:-:S04]  /*6090*/  SHF.R.S64 R3, RZ, 0x1e, R16 ;  /* 0x0000001eff037819 */ /* 0x000fc80000001010 */
[----:B--2---:R-:W-:-:S04]  /*60a0*/  IADD3 R2, P0, PT, R3, R6, RZ ;  /* 0x0000000603027210 */ /* 0x004fc80007f1e0ff */
[----:B------:R-:W-:-:S05]  /*60b0*/  LEA.HI.X.SX32 R3, R16, R7, 0x2, P0 ;  /* 0x0000000710037211 */ /* 0x000fca00000f16ff */
[----:B---3--:R2:W-:Y:S04]  /*60c0*/  STG.E desc[UR36][R2.64], R5 ;  /* 0x0000000502007986 */ /* 0x0085e8000c101924 */
.L_x_29587:
[----:B------:R-:W-:Y:S05]  /*60d0*/  BSYNC.RECONVERGENT B6 ;  /* 0x0000000000067941 */ /* 0x000fea0003800200 */
.L_x_29586:
        /* <DEDUP_REMOVED lines=30> */
.L_x_29589:
[----:B012---:R-:W0:Y:S01]  /*62c0*/  LDC.64 R4, c[0x0][0x580] ;  /* 0x00016000ff047b82 */ /* 0x007e220000000a00 */
[----:B------:R-:W1:Y:S07]  /*62d0*/  LDCU UR4, c[0x0][0x590] ;  /* 0x0000b200ff0477ac */ /* 0x000e6e0008000800 */
[----:B------:R-:W2:Y:S01]  /*62e0*/  LDC.64 R6, c[0x0][0x730] ;  /* 0x0001cc00ff067b82 */ /* 0x000ea20000000a00 */
[----:B0-----:R-:W3:Y:S01]  /*62f0*/  LDG.E R5, desc[UR36][R4.64] ;  /* 0x0000002404057981 */ /* 0x001ee2000c1e1900 */
[----:B------:R-:W-:-:S04]  /*6300*/  SHF.R.S32.HI R3, RZ, 0x1f, R16 ;  /* 0x0000001fff037819 */ /* 0x000fc80000011410 */
[----:B-1----:R-:W-:-:S05]  /*6310*/  LOP3.LUT R3, R3, UR4, RZ, 0xc0, !PT ;  /* 0x0000000403037c12 */ /* 0x002fca000f8ec0ff */
[----:B------:R-:W-:-:S05]  /*6320*/  IMAD.IADD R16, R16, 0x1, R3 ;  /* 0x0000000110107824 */ /* 0x000fca00078e0203 */
[----:B------:R-:W-:-:S04]  /*6330*/  SHF.R.S64 R3, RZ, 0x1e, R16 ;  /* 0x0000001eff037819 */ /* 0x000fc80000001010 */
[----:B--2---:R-:W-:-:S04]  /*6340*/  IADD3 R2, P0, PT, R3, R6, RZ ;  /* 0x0000000603027210 */ /* 0x004fc80007f1e0ff */
[----:B------:R-:W-:-:S05]  /*6350*/  LEA.HI.X.SX32 R3, R16, R7, 0x2, P0 ;  /* 0x0000000710037211 */ /* 0x000fca00000f16ff */
[----:B---3--:R-:W-:Y:S01]  /*6360*/  STG.E desc[UR36][R2.64], R5 ;  /* 0x0000000502007986 */ /* 0x008fe2000c101924 */
[----:B------:R-:W-:Y:S05]  /*6370*/  EXIT ;  /* 0x000000000000794d */ /* 0x000fea0003800000 */
.L_x_29553:
        /* <DEDUP_REMOVED lines=310> */
.L_x_29594:
        /* <DEDUP_REMOVED lines=29> */
.L_x_29596:
[----:B------:R-:W-:Y:S05]  /*78b0*/  BSYNC.RECONVERGENT B6 ;  /* 0x0000000000067941 */ /* 0x000fea0003800200 */
.L_x_29595:
[----:B------:R-:W0:Y:S02]  /*78c0*/  LDCU.64 UR4, c[0x0][0x580] ;  /* 0x0000b000ff0477ac */ /* 0x000e240008000a00 */
[----:B0-----:R-:W-:-:S05]  /*78d0*/  IADD3 R2, P0, PT, R17, UR4, RZ ;  /* 0x0000000411027c10 */ /* 0x001fca000ff1e0ff */
[----:B------:R-:W-:-:S06]  /*78e0*/  IMAD.X R3, RZ, RZ, UR5, P0 ;  /* 0x00000005ff037e24 */ /* 0x000fcc00080e06ff */
[----:B------:R-:W2:Y:S01]  /*78f0*/  LDG.E R3, desc[UR36][R2.64] ;  /* 0x0000002402037981 */ /* 0x000ea2000c1e1900 */
[----:B------:R-:W2:Y:S01]  /*7900*/  LDC.64 R4, c[0x0][0x730] ;  /* 0x0001cc00ff047b82 */ /* 0x000ea20000000a00 */
[----:B------:R-:W-:Y:S02]  /*7910*/  IADD3 R23, PT, PT, R23, 0x80, RZ ;  /* 0x0000008017177810 */ /* 0x000fe40007ffe0ff */
[----:B--2---:R0:W-:Y:S05]  /*7920*/  STG.E desc[UR36][R4.64], R3 ;  /* 0x0000000304007986 */ /* 0x0041ea000c101924 */
.L_x_29593:
[----:B------:R-:W-:Y:S05]  /*7930*/  BSYNC.RECONVERGENT B7 ;  /* 0x0000000000077941 */ /* 0x000fea0003800200 */
.L_x_29592:
        /* <DEDUP_REMOVED lines=302> */
.L_x_29599:
        /* <DEDUP_REMOVED lines=29> */
.L_x_29601:
[----:B------:R-:W-:Y:S05]  /*8df0*/  BSYNC.RECONVERGENT B6 ;  /* 0x0000000000067941 */ /* 0x000fea0003800200 */
.L_x_29600:
[----:B------:R-:W0:Y:S02]  /*8e00*/  LDCU.64 UR4, c[0x0][0x580] ;  /* 0x0000b000ff0477ac */ /* 0x000e240008000a00 */
[----:B0-----:R-:W-:-:S04]  /*8e10*/  IADD3 R2, P0, PT, R17, UR4, RZ ;  /* 0x0000000411027c10 */ /* 0x001fc8000ff1e0ff */
[----:B------:R-:W-:-:S06]  /*8e20*/  IADD3.X R3, PT, PT, RZ, UR5, RZ, P0, !PT ;  /* 0x00000005ff037c10 */ /* 0x000fcc00087fe4ff */
[----:B------:R-:W2:Y:S01]  /*8e30*/  LDG.E R3, desc[UR36][R2.64] ;  /* 0x0000002402037981 */ /* 0x000ea2000c1e1900 */
[----:B------:R-:W2:Y:S01]  /*8e40*/  LDC.64 R4, c[0x0][0x730] ;  /* 0x0001cc00ff047b82 */ /* 0x000ea20000000a00 */
[----:B------:R-:W-:Y:S02]  /*8e50*/  VIADD R23, R23, 0x80 ;  /* 0x0000008017177836 */ /* 0x000fe40000000000 */
[----:B--2---:R1:W-:Y:S05]  /*8e60*/  STG.E desc[UR36][R4.64], R3 ;  /* 0x0000000304007986 */ /* 0x0043ea000c101924 */
.L_x_29598:
[----:B------:R-:W-:Y:S05]  /*8e70*/  BSYNC.RECONVERGENT B7 ;  /* 0x0000000000077941 */ /* 0x000fea0003800200 */
.L_x_29597:
        /* <DEDUP_REMOVED lines=302> */
.L_x_29604:
        /* <DEDUP_REMOVED lines=29> */
.L_x_29606:
[----:B------:R-:W-:Y:S05]  /*a330*/  BSYNC.RECONVERGENT B6 ;  /* 0x0000000000067941 */ /* 0x000fea0003800200 */
.L_x_29605:
[----:B------:R-:W0:Y:S02]  /*a340*/  LDCU.64 UR4, c[0x0][0x580] ;  /* 0x0000b000ff0477ac */ /* 0x000e240008000a00 */
[----:B0-----:R-:W-:-:S04]  /*a350*/  IADD3 R2, P0, PT, R17, UR4, RZ ;  /* 0x0000000411027c10 */ /* 0x001fc8000ff1e0ff */
[----:B------:R-:W-:-:S06]  /*a360*/  IADD3.X R3, PT, PT, RZ, UR5, RZ, P0, !PT ;  /* 0x00000005ff037c10 */ /* 0x000fcc00087fe4ff */
[----:B------:R-:W2:Y:S01]  /*a370*/  LDG.E R3, desc[UR36][R2.64] ;  /* 0x0000002402037981 */ /* 0x000ea2000c1e1900 */
[----:B------:R-:W2:Y:S01]  /*a380*/  LDC.64 R4, c[0x0][0x730] ;  /* 0x0001cc00ff047b82 */ /* 0x000ea20000000a00 */
[----:B------:R-:W-:Y:S02]  /*a390*/  IADD3 R23, PT, PT, R23, 0x80, RZ ;  /* 0x0000008017177810 */ /* 0x000fe40007ffe0ff */
[----:B--2---:R2:W-:Y:S05]  /*a3a0*/  STG.E desc[UR36][R4.64], R3 ;  /* 0x0000000304007986 */ /* 0x0045ea000c101924 */
.L_x_29603:
[----:B------:R-:W-:Y:S05]  /*a3b0*/  BSYNC.RECONVERGENT B7 ;  /* 0x0000000000077941 */ /* 0x000fea0003800200 */
.L_x_29602:
        /* <DEDUP_REMOVED lines=301> */
.L_x_29607:
        /* <DEDUP_REMOVED lines=31> */
.L_x_29609:
[----:B------:R-:W-:Y:S05]  /*b880*/  BSYNC.RECONVERGENT B6 ;  /* 0x0000000000067941 */ /* 0x000fea0003800200 */
.L_x_29608:
[----:B------:R-:W2:Y:S01]  /*b890*/  LDG.E R17, desc[UR36][R16.64] ;  /* 0x0000002410117981 */ /* 0x000ea2000c1e1900 */
[----:B------:R-:W2:Y:S03]  /*b8a0*/  LDC.64 R2, c[0x0][0x730] ;  /* 0x0001cc00ff027b82 */ /* 0x000ea60000000a00 */
[----:B--2---:R-:W-:Y:S01]  /*b8b0*/  STG.E desc[UR36][R2.64], R17 ;  /* 0x0000001102007986 */ /* 0x004fe2000c101924 */
[----:B------:R-:W-:Y:S05]  /*b8c0*/  EXIT ;  /* 0x000000000000794d */ /* 0x000fea0003800000 */
.L_x_29591:
        /* <DEDUP_REMOVED lines=308> */
.L_x_29612:
        /* <DEDUP_REMOVED lines=29> */
.L_x_29614:
[----:B------:R-:W-:Y:S05]  /*cde0*/  BSYNC.RECONVERGENT B6 ;  /* 0x0000000000067941 */ /* 0x000fea0003800200 */
.L_x_29613:
        /* <DEDUP_REMOVED lines=276> */
.L_x_29615:
[----:B------:R-:W0:Y:S01]  /*df30*/  LDCU.64 UR4, c[0x0][0x580] ;  /* 0x0000b000ff0477ac */ /* 0x000e220008000a00 */
[----:B------:R-:W1:Y:S01]  /*df40*/  LDC.64 R4, c[0x0][0x730] ;  /* 0x0001cc00ff047b82 */ /* 0x000e620000000a00 */
[----:B0-----:R-:W-:-:S05]  /*df50*/  IADD3 R6, P0, PT, R25, UR4, RZ ;  /* 0x0000000419067c10 */ /* 0x001fca000ff1e0ff */
[----:B------:R-:W-:-:S06]  /*df60*/  IMAD.X R7, RZ, RZ, UR5, P0 ;  /* 0x00000005ff077e24 */ /* 0x000fcc00080e06ff */
[----:B------:R-:W2:Y:S01]  /*df70*/  LDG.E R7, desc[UR36][R6.64] ;  /* 0x0000002406077981 */ /* 0x000ea2000c1e1900 */
[----:B-1----:R-:W-:Y:S01]  /*df80*/  IMAD.WIDE R4, R0, 0x4, R4 ;  /* 0x0000000400047825 */ /* 0x002fe200078e0204 */
[----:B------:R-:W-:-:S04]  /*df90*/  IADD3 R23, PT, PT, R23, 0x80, RZ ;  /* 0x0000008017177810 */ /* 0x000fc80007ffe0ff */
[----:B--2---:R0:W-:Y:S03]  /*dfa0*/  STG.E desc[UR36][R4.64], R7 ;  /* 0x0000000704007986 */ /* 0x0041e6000c101924 */
.L_x_29611:
[----:B------:R-:W-:Y:S05]  /*dfb0*/  BSYNC.RECONVERGENT B7 ;  /* 0x0000000000077941 */ /* 0x000fea0003800200 */
.L_x_29610:
        /* <DEDUP_REMOVED lines=303> */
.L_x_29618:
        /* <DEDUP_REMOVED lines=29> */
.L_x_29620:
[----:B------:R-:W-:Y:S05]  /*f480*/  BSYNC.RECONVERGENT B6 ;  /* 0x0000000000067941 */ /* 0x000fea0003800200 */
.L_x_29619:
        /* <DEDUP_REMOVED lines=276> */
.L_x_29621:
[----:B------:R-:W0:Y:S01]  /*105d0*/  LDCU.64 UR4, c[0x0][0x580] ;  /* 0x0000b000ff0477ac */ /* 0x000e220008000a00 */
[----:B------:R-:W1:Y:S01]  /*105e0*/  LDC.64 R4, c[0x0][0x730] ;  /* 0x0001cc00ff047b82 */ /* 0x000e620000000a00 */
[----:B0-----:R-:W-:-:S04]  /*105f0*/  IADD3 R6, P0, PT, R25, UR4, RZ ;  /* 0x0000000419067c10 */ /* 0x001fc8000ff1e0ff */
[----:B------:R-:W-:-:S06]  /*10600*/  IADD3.X R7, PT, PT, RZ, UR5, RZ, P0, !PT ;  /* 0x00000005ff077c10 */ /* 0x000fcc00087fe4ff */
[----:B------:R-:W2:Y:S01]  /*10610*/  LDG.E R7, desc[UR36][R6.64] ;  /* 0x0000002406077981 */ /* 0x000ea2000c1e1900 */
[----:B-1----:R-:W-:Y:S01]  /*10620*/  IMAD.WIDE R4, R0, 0x4, R4 ;  /* 0x0000000400047825 */ /* 0x002fe200078e0204 */
[----:B------:R-:W-:-:S04]  /*10630*/  IADD3 R23, PT, PT, R23, 0x80, RZ ;  /* 0x0000008017177810 */ /* 0x000fc80007ffe0ff */
[----:B--2---:R1:W-:Y:S03]  /*10640*/  STG.E desc[UR36][R4.64], R7 ;  /* 0x0000000704007986 */ /* 0x0043e6000c101924 */
.L_x_29617:
[----:B------:R-:W-:Y:S05]  /*10650*/  BSYNC.RECONVERGENT B7 ;  /* 0x0000000000077941 */ /* 0x000fea0003800200 */
.L_x_29616:
        /* <DEDUP_REMOVED lines=303> */
.L_x_29624:
        /* <DEDUP_REMOVED lines=29> */
.L_x_29626:
[----:B------:R-:W-:Y:S05]  /*11b20*/  BSYNC.RECONVERGENT B6 ;  /* 0x0000000000067941 */ /* 0x000fea0003800200 */
.L_x_29625:
        /* <DEDUP_REMOVED lines=276> */
.L_x_29627:
        /* <DEDUP_REMOVED lines=8> */
.L_x_29623:
[----:B------:R-:W-:Y:S05]  /*12cf0*/  BSYNC.RECONVERGENT B7 ;  /* 0x0000000000077941 */ /* 0x000fea0003800200 */
.L_x_29622:
        /* <DEDUP_REMOVED lines=302> */
.L_x_29628:
        /* <DEDUP_REMOVED lines=31> */
.L_x_29630:
[----:B------:R-:W-:Y:S05]  /*141d0*/  BSYNC.RECONVERGENT B6 ;  /* 0x0000000000067941 */ /* 0x000fea0003800200 */
.L_x_29629:
        /* <DEDUP_REMOVED lines=276> */
.L_x_29631:
[----:B------:R-:W2:Y:S01]  /*15320*/  LDG.E R19, desc[UR36][R18.64] ;  /* 0x0000002412137981 */ /* 0x000ea2000c1e1900 */
[----:B------:R-:W0:Y:S02]  /*15330*/  LDC.64 R2, c[0x0][0x730] ;  /* 0x0001cc00ff027b82 */ /* 0x000e240000000a00 */
[----:B0-----:R-:W-:-:S05]  /*15340*/  IMAD.WIDE R2, R0, 0x4, R2 ;  /* 0x0000000400027825 */ /* 0x001fca00078e0202 */
[----:B--2---:R-:W-:Y:S01]  /*15350*/  STG.E desc[UR36][R2.64], R19 ;  /* 0x0000001302007986 */ /* 0x004fe2000c101924 */
[----:B------:R-:W-:Y:S05]  /*15360*/  EXIT ;  /* 0x000000000000794d */ /* 0x000fea0003800000 */
.L_x_29590:
        /* <DEDUP_REMOVED lines=305> */
.L_x_29634:
        /* <DEDUP_REMOVED lines=29> */
.L_x_29636:
[----:B------:R-:W-:Y:S05]  /*16850*/  BSYNC.RECONVERGENT B6 ;  /* 0x0000000000067941 */ /* 0x000fea0003800200 */
.L_x_29635:
[----:B------:R-:W0:Y:S01]  /*16860*/  LDCU.64 UR4, c[0x0][0x580] ;  /* 0x0000b000ff0477ac */ /* 0x000e220008000a00 */
[----:B------:R-:W1:Y:S01]  /*16870*/  LDCU.64 UR6, c[0x0][0x730] ;  /* 0x0000e600ff0677ac */ /* 0x000e620008000a00 */
[----:B0-----:R-:W-:Y:S01]  /*16880*/  IADD3 R2, P0, PT, R25, UR4, RZ ;  /* 0x0000000419027c10 */ /* 0x001fe2000ff1e0ff */
[----:B------:R-:W0:Y:S03]  /*16890*/  LDCU UR4, c[0x0][0x590] ;  /* 0x0000b200ff0477ac */ /* 0x000e260008000800 */
[----:B------:R-:W-:-:S06]  /*168a0*/  IADD3.X R3, PT, PT, RZ, UR5, RZ, P0, !PT ;  /* 0x00000005ff037c10 */ /* 0x000fcc00087fe4ff */
[----:B------:R-:W2:Y:S01]  /*168b0*/  LDG.E R3, desc[UR36][R2.64] ;  /* 0x0000002402037981 */ /* 0x000ea2000c1e1900 */
[----:B------:R-:W-:Y:S02]  /*168c0*/  SHF.R.S32.HI R5, RZ, 0x1f, R16 ;  /* 0x0000001fff057819 */ /* 0x000fe40000011410 */
[----:B------:R-:W-:Y:S02]  /*168d0*/  IADD3 R23, PT, PT, R23, 0x80, RZ ;  /* 0x0000008017177810 */ /* 0x000fe40007ffe0ff */
[----:B0-----:R-:W-:-:S04]  /*168e0*/  LOP3.LUT R5, R5, UR4, RZ, 0xc0, !PT ;  /* 0x0000000405057c12 */ /* 0x001fc8000f8ec0ff */
[----:B------:R-:W-:-:S04]  /*168f0*/  IADD3 R16, PT, PT, R16, R5, RZ ;  /* 0x0000000510107210 */ /* 0x000fc80007ffe0ff */
[----:B------:R-:W-:-:S04]  /*16900*/  SHF.R.S64 R4, RZ, 0x1e, R16 ;  /* 0x0000001eff047819 */ /* 0x000fc80000001010 */
[----:B-1----:R-:W-:-:S04]  /*16910*/  IADD3 R4, P0, PT, R4, UR6, RZ ;  /* 0x0000000604047c10 */ /* 0x002fc8000ff1e0ff */
[----:B------:R-:W-:-:S05]  /*16920*/  LEA.HI.X.SX32 R5, R16, UR7, 0x2, P0 ;  /* 0x0000000710057c11 */ /* 0x000fca00080f16ff */
[----:B--2---:R0:W-:Y:S04]  /*16930*/  STG.E desc[UR36][R4.64], R3 ;  /* 0x0000000304007986 */ /* 0x0041e8000c101924 */
.L_x_29633:
[----:B------:R-:W-:Y:S05]  /*16940*/  BSYNC.RECONVERGENT B7 ;  /* 0x0000000000077941 */ /* 0x000fea0003800200 */
.L_x_29632:
        /* <DEDUP_REMOVED lines=302> */
.L_x_29639:
        /* <DEDUP_REMOVED lines=29> */
.L_x_29641:
[----:B------:R-:W-:Y:S05]  /*17e00*/  BSYNC.RECONVERGENT B6 ;  /* 0x0000000000067941 */ /* 0x000fea0003800200 */
.L_x_29640:
[----:B------:R-:W0:Y:S01]  /*17e10*/  LDCU.64 UR4, c[0x0][0x580] ;  /* 0x0000b000ff0477ac */ /* 0x000e220008000a00 */
[----:B------:R-:W1:Y:S01]  /*17e20*/  LDCU.64 UR6, c[0x0][0x730] ;  /* 0x0000e600ff0677ac */ /* 0x000e620008000a00 */
[----:B0-----:R-:W-:Y:S01]  /*17e30*/  IADD3 R2, P0, PT, R25, UR4, RZ ;  /* 0x0000000419027c10 */ /* 0x001fe2000ff1e0ff */
[----:B------:R-:W0:Y:S04]  /*17e40*/  LDCU UR4, c[0x0][0x590] ;  /* 0x0000b200ff0477ac */ /* 0x000e280008000800 */
[----:B------:R-:W-:-:S06]  /*17e50*/  IMAD.X R3, RZ, RZ, UR5, P0 ;  /* 0x00000005ff037e24 */ /* 0x000fcc00080e06ff */
        /* <DEDUP_REMOVED lines=9> */
.L_x_29638:
[----:B------:R-:W-:Y:S05]  /*17ef0*/  BSYNC.RECONVERGENT B7 ;  /* 0x0000000000077941 */ /* 0x000fea0003800200 */
.L_x_29637:
        /* <DEDUP_REMOVED lines=302> */
.L_x_29644:
        /* <DEDUP_REMOVED lines=29> */
.L_x_29646:
[----:B------:R-:W-:Y:S05]  /*193b0*/  BSYNC.RECONVERGENT B6 ;  /* 0x0000000000067941 */ /* 0x000fea0003800200 */
.L_x_29645:
        /* <DEDUP_REMOVED lines=8> */
[----:B0-----:R-:W-:-:S05]  /*19440*/  LOP3.LUT R5, R5, UR4, RZ, 0xc0, !PT ;  /* 0x0000000405057c12 */ /* 0x001fca000f8ec0ff */
[----:B------:R-:W-:-:S05]  /*19450*/  IMAD.IADD R16, R16, 0x1, R5 ;  /* 0x0000000110107824 */ /* 0x000fca00078e0205 */
[----:B------:R-:W-:-:S04]  /*19460*/  SHF.R.S64 R4, RZ, 0x1e, R16 ;  /* 0x0000001eff047819 */ /* 0x000fc80000001010 */
[----:B-1----:R-:W-:-:S04]  /*19470*/  IADD3 R4, P0, PT, R4, UR6, RZ ;  /* 0x0000000604047c10 */ /* 0x002fc8000ff1e0ff */
[----:B------:R-:W-:-:S05]  /*19480*/  LEA.HI.X.SX32 R5, R16, UR7, 0x2, P0 ;  /* 0x0000000710057c11 */ /* 0x000fca00080f16ff */
[----:B--2---:R2:W-:Y:S04]  /*19490*/  STG.E desc[UR36][R4.64], R3 ;  /* 0x0000000304007986 */ /* 0x0045e8000c101924 */
.L_x_29643:
[----:B------:R-:W-:Y:S05]  /*194a0*/  BSYNC.RECONVERGENT B7 ;  /* 0x0000000000077941 */ /* 0x000fea0003800200 */
.L_x_29642:
        /* <DEDUP_REMOVED lines=301> */
.L_x_29647:
        /* <DEDUP_REMOVED lines=31> */
.L_x_29649:
[----:B------:R-:W-:Y:S05]  /*1a970*/  BSYNC.RECONVERGENT B6 ;  /* 0x0000000000067941 */ /* 0x000fea0003800200 */
.L_x_29648:
[----:B------:R-:W2:Y:S01]  /*1a980*/  LDG.E R19, desc[UR36][R18.64] ;  /* 0x0000002412137981 */ /* 0x000ea2000c1e1900 */
        /* <DEDUP_REMOVED lines=8> */
[----:B--2---:R-:W-:Y:S01]  /*1aa10*/  STG.E desc[UR36][R2.64], R19 ;  /* 0x0000001302007986 */ /* 0x004fe2000c101924 */
[----:B------:R-:W-:Y:S05]  /*1aa20*/  EXIT ;  /* 0x000000000000794d */ /* 0x000fea0003800000 */
.L_x_29650:
        /* <DEDUP_REMOVED lines=13> */
.L_x_41880:


//--------------------- .text._ZN2at6native24index_elementwise_kernelILi128ELi4EZNS0_20cuda_take_put_kernelIfiZZZZZNS0_10put_kernelERNS_14TensorIteratorERKNS_10TensorBaseEbENKUlvE_clEvENKUlvE5_clEvENKUlvE_clEvENKUlvE_clEvEUlRfiE_EEvS4_S7_RKT1_EUliE_EEvlSE_ --------------------------
	.section	.text._ZN2at6native24index_elementwise_kernelILi128ELi4EZNS0_20cuda_take_put_kernelIfiZZZZZNS0_10put_kernelERNS_14TensorIteratorERKNS_10TensorBaseEbENKUlvE_clEvENKUlvE5_clEvENKUlvE_clEvENKUlvE_clEvEUlRfiE_EEvS4_S7_RKT1_EUliE_EEvlSE_,"ax",@progbits
	.align	128
        .global         _ZN2at6native24index_elementwise_kernelILi128ELi4EZNS0_20cuda_take_put_kernelIfiZZZZZNS0_10put_kernelERNS_14TensorIteratorERKNS_10TensorBaseEbENKUlvE_clEvENKUlvE5_clEvENKUlvE_clEvENKUlvE_clEvEUlRfiE_EEvS4_S7_RKT1_EUliE_EEvlSE_
        .type           _ZN2at6native24index_elementwise_kernelILi128ELi4EZNS0_20cuda_take_put_kernelIfiZZZZZNS0_10put_kernelERNS_14TensorIteratorERKNS_10TensorBaseEbENKUlvE_clEvENKUlvE5_clEvENKUlvE_clEvENKUlvE_clEvEUlRfiE_EEvS4_S7_RKT1_EUliE_EEvlSE_,@function
        .size           _ZN2at6native24index_elementwise_kernelILi128ELi4EZNS0_20cuda_take_put_kernelIfiZZZZZNS0_10put_kernelERNS_14TensorIteratorERKNS_10TensorBaseEbENKUlvE_clEvENKUlvE5_clEvENKUlvE_clEvENKUlvE_clEvEUlRfiE_EEvS4_S7_RKT1_EUliE_EEvlSE_,(.L_x_41881 - _ZN2at6native24index_elementwise_kernelILi128ELi4EZNS0_20cuda_take_put_kernelIfiZZZZZNS0_10put_kernelERNS_14TensorIteratorERKNS_10TensorBaseEbENKUlvE_clEvENKUlvE5_clEvENKUlvE_clEvENKUlvE_clEvEUlRfiE_EEvS4_S7_RKT1_EUliE_EEvlSE_)
        .other          _ZN2at6native24index_elementwise_kernelILi128ELi4EZNS0_20cuda_take_put_kernelIfiZZZZZNS0_10put_kernelERNS_14TensorIteratorERKNS_10TensorBaseEbENKUlvE_clEvENKUlvE5_clEvENKUlvE_clEvENKUlvE_clEvEUlRfiE_EEvS4_S7_RKT1_EUliE_EEvlSE_,@"STO_CUDA_ENTRY STV_DEFAULT"
_ZN2at6native24index_elementwise_kernelILi128ELi4EZNS0_20cuda_take_put_kernelIfiZZZZZNS0_10put_kernelERNS_14TensorIteratorERKNS_10TensorBaseEbENKUlvE_clEvENKUlvE5_clEvENKUlvE_clEvENKUlvE_clEvEUlRfiE_EEvS4_S7_RKT1_EUliE_EEvlSE_:
.text._ZN2at6native24index_elementwise_kernelILi128ELi4EZNS0_20cuda_take_put_kernelIfiZZZZZNS0_10put_kernelERNS_14TensorIteratorERKNS_10TensorBaseEbENKUlvE_clEvENKUlvE5_clEvENKUlvE_clEvENKUlvE_clEvEUlRfiE_EEvS4_S7_RKT1_EUliE_EEvlSE_:
        /* <DEDUP_REMOVED lines=316> */
.L_x_29653:
        /* <DEDUP_REMOVED lines=31> */
.L_x_29655:
[----:B------:R-:W-:Y:S05]  /*15b0*/  BSYNC.RECONVERGENT B6 ;  /* 0x0000000000067941 */ /* 0x000fea0003800200 */
.L_x_29654:
        /* <DEDUP_REMOVED lines=287> */
.L_x_29656:
[----:B------:R-:W2:Y:S01]  /*27b0*/  LDG.E R19, desc[UR36][R18.64] ;  /* 0x0000002412137981 */ /* 0x000ea2000c1e1900 */
[----:B------:R-:W0:Y:S02]  /*27c0*/  LDC.64 R4, c[0x0][0x738] ;  /* 0x0001ce00ff047b82 */ /* 0x000e240000000a00 */
[----:B0-----:R-:W-:-:S05]  /*27d0*/  IMAD.WIDE R2, R3, 0x4, R4 ;  /* 0x0000000403027825 */ /* 0x001fca00078e0204 */
[----:B--2---:R0:W-:Y:S01]  /*27e0*/  REDG.E.ADD.F32.FTZ.RN.STRONG.GPU desc[UR36][R2.64], R19 ;  /* 0x00000013020079a6 */ /* 0x0041e2000c12f324 */
[----:B------:R-:W-:-:S07]  /*27f0*/  IADD3 R23, PT, PT, R23, 0x80, RZ ;  /* 0x0000008017177810 */ /* 0x000fce0007ffe0ff */
.L_x_29652:
[----:B------:R-:W-:Y:S05]  /*2800*/  BSYNC.RECONVERGENT B7 ;  /* 0x0000000000077941 */ /* 0x000fea0003800200 */
.L_x_29651:
        /* <DEDUP_REMOVED lines=310> */
.L_x_29659:
        /* <DEDUP_REMOVED lines=31> */
.L_x_29661:
[----:B------:R-:W-:Y:S05]  /*3d60*/  BSYNC.RECONVERGENT B6 ;  /* 0x0000000000067941 */ /* 0x000fea0003800200 */
.L_x_29660:
        /* <DEDUP_REMOVED lines=287> */
.L_x_29662:
[----:B------:R-:W2:Y:S01]  /*4f60*/  LDG.E R19, desc[UR36][R18.64] ;  /* 0x0000002412137981 */ /* 0x000ea2000c1e1900 */
[----:B------:R-:W0:Y:S02]  /*4f70*/  LDC.64 R4, c[0x0][0x738] ;  /* 0x0001ce00ff047b82 */ /* 0x000e240000000a00 */
[----:B0-----:R-:W-:-:S05]  /*4f80*/  IMAD.WIDE R2, R3, 0x4, R4 ;  /* 0x0000000403027825 */ /* 0x001fca00078e0204 */
[----:B--2---:R1:W-:Y:S01]  /*4f90*/  REDG.E.ADD.F32.FTZ.RN.STRONG.GPU desc[UR36][R2.64], R19 ;  /* 0x00000013020079a6 */ /* 0x0043e2000c12f324 */
[----:B------:R-:W-:-:S07]  /*4fa0*/  IADD3 R23, PT, PT, R23, 0x80, RZ ;  /* 0x0000008017177810 */ /* 0x000fce0007ffe0ff */
.L_x_29658:
[----:B------:R-:W-:Y:S05]  /*4fb0*/  BSYNC.RECONVERGENT B7 ;  /* 0x0000000000077941 */ /* 0x000fea0003800200 */
.L_x_29657:
        /* <DEDUP_REMOVED lines=310> */
.L_x_29665:
        /* <DEDUP_REMOVED lines=31> */
.L_x_29667:
[----:B------:R-:W-:Y:S05]  /*6510*/  BSYNC.RECONVERGENT B6 ;  /* 0x0000000000067941 */ /* 0x000fea0003800200 */
.L_x_29666:
        /* <DEDUP_REMOVED lines=287> */
.L_x_29668:
[----:B------:R-:W2:Y:S01]  /*7710*/  LDG.E R19, desc[UR36][R18.64] ;  /* 0x0000002412137981 */ /* 0x000ea2000c1e1900 */
[----:B------:R-:W0:Y:S02]  /*7720*/  LDC.64 R4, c[0x0][0x738] ;  /* 0x0001ce00ff047b82 */ /* 0x000e240000000a00 */
[----:B0-----:R-:W-:-:S05]  /*7730*/  IMAD.WIDE R2, R3, 0x4, R4 ;  /* 0x0000000403027825 */ /* 0x001fca00078e0204 */
[----:B--2---:R2:W-:Y:S01]  /*7740*/  REDG.E.ADD.F32.FTZ.RN.STRONG.GPU desc[UR36][R2.64], R19 ;  /* 0x00000013020079a6 */ /* 0x0045e2000c12f324 */
[----:B------:R-:W-:-:S07]  /*7750*/  IADD3 R23, PT, PT, R23, 0x80, RZ ;  /* 0x0000008017177810 */ /* 0x000fce0007ffe0ff */
.L_x_29664:
[----:B------:R-:W-:Y:S05]  /*7760*/  BSYNC.RECONVERGENT B7 ;  /* 0x0000000000077941 */ /* 0x000fea0003800200 */
.L_x_29663:
        /* <DEDUP_REMOVED lines=309> */
.L_x_29669:
        /* <DEDUP_REMOVED lines=31> */
.L_x_29671:
[----:B------:R-:W-:Y:S05]  /*8cb0*/  BSYNC.RECONVERGENT B6 ;  /* 0x0000000000067941 */ /* 0x000fea0003800200 */
.L_x_29670:
        /* <DEDUP_REMOVED lines=287> */
.L_x_29672:
[----:B------:R-:W2:Y:S01]  /*9eb0*/  LDG.E R19, desc[UR36][R18.64] ;  /* 0x0000002412137981 */ /* 0x000ea2000c1e1900 */
[----:B------:R-:W0:Y:S02]  /*9ec0*/  LDC.64 R4, c[0x0][0x738] ;  /* 0x0001ce00ff047b82 */ /* 0x000e240000000a00 */
[----:B0-----:R-:W-:-:S05]  /*9ed0*/  IMAD.WIDE R2, R3, 0x4, R4 ;  /* 0x0000000403027825 */ /* 0x001fca00078e0204 */
[----:B--2---:R-:W-:Y:S01]  /*9ee0*/  REDG.E.ADD.F32.FTZ.RN.STRONG.GPU desc[UR36][R2.64], R19 ;  /* 0x00000013020079a6 */ /* 0x004fe2000c12f324 */
[----:B------:R-:W-:Y:S05]  /*9ef0*/  EXIT ;  /* 0x000000000000794d */ /* 0x000fea0003800000 */
.L_x_29673:
        /* <DEDUP_REMOVED lines=16> */
.L_x_41881:


//--------------------- .text._ZN2at6native24index_elementwise_kernelILi128ELi4EZNS0_20cuda_take_put_kernelIdlZZZZZNS0_10put_kernelERNS_14TensorIteratorERKNS_10TensorBaseEbENKUlvE_clEvENKUlvE4_clEvENKUlvE_clEvENKUlvE0_clEvEUlRdlE0_EEvS4_S7_RKT1_EUliE_EEvlSE_ --------------------------
	.section	.text._ZN2at6native24index_elementwise_kernelILi128ELi4EZNS0_20cuda_take_put_kernelIdlZZZZZNS0_10put_kernelERNS_14TensorIteratorERKNS_10TensorBaseEbENKUlvE_clEvENKUlvE4_clEvENKUlvE_clEvENKUlvE0_clEvEUlRdlE0_EEvS4_S7_RKT1_EUliE_EEvlSE_,"ax",@progbits
	.align	128
        .global         _ZN2at6native24index_elementwise_kernelILi128ELi4EZNS0_20cuda_take_put_kernelIdlZZZZZNS0_10put_kernelERNS_14TensorIteratorERKNS_10TensorBaseEbENKUlvE_clEvENKUlvE4_clEvENKUlvE_clEvENKUlvE0_clEvEUlRdlE0_EEvS4_S7_RKT1_EUliE_EEvlSE_
        .type           _ZN2at6native24index_elementwise_kernelILi128ELi4EZNS0_20cuda_take_put_kernelIdlZZZZZNS0_10put_kernelERNS_14TensorIteratorERKNS_10TensorBaseEbENKUlvE_clEvENKUlvE4_clEvENKUlvE_clEvENKUlvE0_clEvEUlRdlE0_EEvS4_S7_RKT1_EUliE_EEvlSE_,@function
        .size           _ZN2at6native24index_elementwise_kernelILi128ELi4EZNS0_20cuda_take_put_kernelIdlZZZZZNS0_10put_kernelERNS_14TensorIteratorERKNS_10TensorBaseEbENKUlvE_clEvENKUlvE4_clEvENKUlvE_clEvENKUlvE0_clEvEUlRdlE0_EEvS4_S7_RKT1_EUliE_EEvlSE_,(.L_x_41722 - _ZN2at6native24index_elementwise_kernelILi128ELi4EZNS0_20cuda_take_put_kernelIdlZZZZZNS0_10put_kernelERNS_14TensorIteratorERKNS_10TensorBaseEbENKUlvE_clEvENKUlvE4_clEvENKUlvE_clEvENKUlvE0_clEvEUlRdlE0_EEvS4_S7_RKT1_EUliE_EEvlSE_)
        .other          _ZN2at6native24index_elementwise_kernelILi128ELi4EZNS0_20cuda_take_put_kernelIdlZZZZZNS0_10put_kernelERNS_14TensorIteratorERKNS_10TensorBaseEbENKUlvE_clEvENKUlvE4_clEvENKUlvE_clEvENKUlvE0_clEvEUlRdlE0_EEvS4_S7_RKT1_EUliE_EEvlSE_,@"STO_CUDA_ENTRY STV_DEFAULT"
_ZN2at6native24index_elementwise_kernelILi128ELi4EZNS0_20cuda_take_put_kernelIdlZZZZZNS0_10put_kernelERNS_14TensorIteratorERKNS_10TensorBaseEbENKUlvE_clEvENKUlvE4_clEvENKUlvE_clEvENKUlvE0_clEvEUlRdlE0_EEvS4_S7_RKT1_EUliE_EEvlSE_:
.text._ZN2at6native24index_elementwise_kernelILi128ELi4EZNS0_20cuda_take_put_kernelIdlZZZZZNS0_10put_kernelERNS_14TensorIteratorERKNS_10TensorBaseEbENKUlvE_clEvENKUlvE4_clEvENKUlvE_clEvENKUlvE0_clEvEUlRdlE0_EEvS4_S7_RKT1_EUliE_EEvlSE_:
        /* <DEDUP_REMOVED lines=47> */
.L_x_29679:
[----:B------:R-:W0:Y:S02]  /*02f0*/  LDC.64 R2, c[0x0][0x580] ;  /* 0x00016000ff027b82 */ /* 0x000e240000000a00 */
[----:B0-----:R-:W2:Y:S06]  /*0300*/  LDG.E.64 R2, desc[UR36][R2.64] ;  /* 0x0000002402027981 */ /* 0x001eac000c1e1b00 */
[----:B------:R-:W2:Y:S01]  /*0310*/  LDC.64 R4, c[0x0][0x738] ;  /* 0x0001ce00ff047b82 */ /* 0x000ea20000000a00 */
[----:B------:R-:W-:Y:S01]  /*0320*/  VIADD R16, R16, 0x80 ;  /* 0x0000008010107836 */ /* 0x000fe20000000000 */
[----:B--2---:R0:W-:Y:S06]  /*0330*/  STG.E.64 desc[UR36][R4.64], R2 ;  /* 0x0000000204007986 */ /* 0x0041ec000c101b24 */
.L_x_29678:
[----:B------:R-:W-:Y:S05]  /*0340*/  BSYNC.RECONVERGENT B6 ;  /* 0x0000000000067941 */ /* 0x000fea0003800200 */
.L_x_29677:
        /* <DEDUP_REMOVED lines=31> */
.L_x_29682:
[----:B------:R-:W0:Y:S02]  /*0540*/  LDC.64 R2, c[0x0][0x580] ;  /* 0x00016000ff027b82 */ /* 0x000e240000000a00 */
[----:B0-----:R-:W2:Y:S06]  /*0550*/  LDG.E.64 R2, desc[UR36][R2.64] ;  /* 0x0000002402027981 */ /* 0x001eac000c1e1b00 */
[----:B------:R-:W2:Y:S01]  /*0560*/  LDC.64 R4, c[0x0][0x738] ;  /* 0x0001ce00ff047b82 */ /* 0x000ea20000000a00 */
[----:B------:R-:W-:Y:S01]  /*0570*/  VIADD R16, R16, 0x80 ;  /* 0x0000008010107836 */ /* 0x000fe20000000000 */
[----:B--2---:R1:W-:Y:S06]  /*0580*/  STG.E.64 desc[UR36][R4.64], R2 ;  /* 0x0000000204007986 */ /* 0x0043ec000c101b24 */
.L_x_29681:
[----:B------:R-:W-:Y:S05]  /*0590*/  BSYNC.RECONVERGENT B6 ;  /* 0x0000000000067941 */ /* 0x000fea0003800200 */
.L_x_29680:
        /* <DEDUP_REMOVED lines=31> */
.L_x_29685:
[----:B------:R-:W0:Y:S02]  /*0790*/  LDC.64 R2, c[0x0][0x580] ;  /* 0x00016000ff027b82 */ /* 0x000e240000000a00 */
[----:B0-----:R-:W2:Y:S06]  /*07a0*/  LDG.E.64 R2, desc[UR36][R2.64] ;  /* 0x0000002402027981 */ /* 0x001eac000c1e1b00 */
[----:B------:R-:W2:Y:S01]  /*07b0*/  LDC.64 R4, c[0x0][0x738] ;  /* 0x0001ce00ff047b82 */ /* 0x000ea20000000a00 */
[----:B------:R-:W-:Y:S01]  /*07c0*/  VIADD R16, R16, 0x80 ;  /* 0x0000008010107836 */ /* 0x000fe20000000000 */
[----:B--2---:R2:W-:Y:S06]  /*07d0*/  STG.E.64 desc[UR36][R4.64], R2 ;  /* 0x0000000204007986 */ /* 0x0045ec000c101b24 */
.L_x_29684:
[----:B------:R-:W-:Y:S05]  /*07e0*/  BSYNC.RECONVERGENT B6 ;  /* 0x0000000000067941 */ /* 0x000fea0003800200 */
.L_x_29683:
        /* <DEDUP_REMOVED lines=30> */
.L_x_29686:
[----:B------:R-:W0:Y:S02]  /*09d0*/  LDC.64 R2, c[0x0][0x580] ;  /* 0x00016000ff027b82 */ /* 0x000e240000000a00 */
[----:B0-----:R-:W2:Y:S06]  /*09e0*/  LDG.E.64 R2, desc[UR36][R2.64] ;  /* 0x0000002402027981 */ /* 0x001eac000c1e1b00 */
[----:B------:R-:W2:Y:S02]  /*09f0*/  LDC.64 R4, c[0x0][0x738] ;  /* 0x0001ce00ff047b82 */ /* 0x000ea40000000a00 */
[----:B--2---:R-:W-:Y:S01]  /*0a00*/  STG.E.64 desc[UR36][R4.64], R2 ;  /* 0x0000000204007986 */ /* 0x004fe2000c101b24 */
[----:B------:R-:W-:Y:S05]  /*0a10*/  EXIT ;  /* 0x000000000000794d */ /* 0x000fea0003800000 */
.L_x_29676:
        /* <DEDUP_REMOVED lines=35> */
.L_x_29689:
        /* <DEDUP_REMOVED lines=35> */
.L_x_29690:
[----:B------:R-:W0:Y:S01]  /*0e80*/  LDCU.64 UR4, c[0x0][0x5a8] ;  /* 0x0000b500ff0477ac */ /* 0x000e220008000a00 */
[----:B------:R-:W-:Y:S01]  /*0e90*/  IMAD.MOV.U32 R10, RZ, RZ, R12 ;  /* 0x000000ffff0a7224 */ /* 0x000fe200078e000c */
[----:B------:R-:W-:Y:S02]  /*0ea0*/  MOV R9, R13 ;  /* 0x0000000d00097202 */ /* 0x000fe40000000f00 */
[----:B------:R-:W-:Y:S02]  /*0eb0*/  MOV R0, 0xef0 ;  /* 0x00000ef000007802 */ /* 0x000fe40000000f00 */
[----:B0-----:R-:W-:Y:S01]  /*0ec0*/  MOV R4, UR4 ;  /* 0x0000000400047c02 */ /* 0x001fe20008000f00 */
[----:B------:R-:W-:-:S07]  /*0ed0*/  IMAD.U32 R3, RZ, RZ, UR5 ;  /* 0x00000005ff037e24 */ /* 0x000fce000f8e00ff */
[----:B------:R-:W-:Y:S05]  /*0ee0*/  CALL.REL.NOINC `($__internal_48_$__cuda_sm20_div_u64) ;  /* 0x000003cc002c7944 */ /* 0x000fea0003c00000 */
        /* <DEDUP_REMOVED lines=10> */
.L_x_29691:
        /* <DEDUP_REMOVED lines=37> */
.L_x_29694:
[----:B------:R-:W0:Y:S01]  /*11e0*/  LDCU.64 UR4, c[0x0][0x5b0] ;  /* 0x0000b600ff0477ac */ /* 0x000e220008000a00 */
[----:B------:R-:W-:Y:S01]  /*11f0*/  MOV R10, R12 ;  /* 0x0000000c000a7202 */ /* 0x000fe20000000f00 */
[----:B------:R-:W-:Y:S01]  /*1200*/  IMAD.MOV.U32 R9, RZ, RZ, R13 ;  /* 0x000000ffff097224 */ /* 0x000fe200078e000d */
[----:B------:R-:W-:Y:S01]  /*1210*/  MOV R0, 0x1250 ;  /* 0x0000125000007802 */ /* 0x000fe20000000f00 */
[----:B0-----:R-:W-:Y:S01]  /*1220*/  IMAD.U32 R4, RZ, RZ, UR4 ;  /* 0x00000004ff047e24 */ /* 0x001fe2000f8e00ff */
[----:B------:R-:W-:-:S07]  /*1230*/  MOV R3, UR5 ;  /* 0x0000000500037c02 */ /* 0x000fce0008000f00 */
[----:B------:R-:W-:Y:S05]  /*1240*/  CALL.REL.NOINC `($__internal_48_$__cuda_sm20_div_u64) ;  /* 0x000003c800547944 */ /* 0x000fea0003c00000 */
        /* <DEDUP_REMOVED lines=11> */
.L_x_29695:
[----:B------:R-:W-:Y:S05]  /*1300*/  BSYNC.RECONVERGENT B0 ;  /* 0x0000000000007941 */ /* 0x000fea0003800200 */
.L_x_29693:
        /* <DEDUP_REMOVED lines=38> */
.L_x_29697:
        /* <DEDUP_REMOVED lines=18> */
.L_x_29698:
[----:B------:R-:W-:Y:S05]  /*1690*/  BSYNC.RECONVERGENT B0 ;  /* 0x0000000000007941 */ /* 0x000fea0003800200 */
.L_x_29696:
        /* <DEDUP_REMOVED lines=38> */
.L_x_29700:
        /* <DEDUP_REMOVED lines=18> */
.L_x_29701:
[----:B------:R-:W-:Y:S05]  /*1a20*/  BSYNC.RECONVERGENT B0 ;  /* 0x0000000000007941 */ /* 0x000fea0003800200 */
.L_x_29699:
        /* <DEDUP_REMOVED lines=38> */
.L_x_29703:
        /* <DEDUP_REMOVED lines=18> */
.L_x_29704:
[----:B------:R-:W-:Y:S05]  /*1db0*/  BSYNC.RECONVERGENT B0 ;  /* 0x0000000000007941 */ /* 0x000fea0003800200 */
.L_x_29702:
        /* <DEDUP_REMOVED lines=38> */
.L_x_29706:
        /* <DEDUP_REMOVED lines=18> */
.L_x_29707:
[----:B------:R-:W-:Y:S05]  /*2140*/  BSYNC.RECONVERGENT B0 ;  /* 0x0000000000007941 */ /* 0x000fea0003800200 */
.L_x_29705:
        /* <DEDUP_REMOVED lines=38> */
.L_x_29709:
        /* <DEDUP_REMOVED lines=18> */
.L_x_29710:
[----:B------:R-:W-:Y:S05]  /*24d0*/  BSYNC.RECONVERGENT B0 ;  /* 0x0000000000007941 */ /* 0x000fea0003800200 */
.L_x_29708:
        /* <DEDUP_REMOVED lines=38> */
.L_x_29712:
        /* <DEDUP_REMOVED lines=18> */
.L_x_29713:
[----:B------:R-:W-:Y:S05]  /*2860*/  BSYNC.RECONVERGENT B0 ;  /* 0x0000000000007941 */ /* 0x000fea0003800200 */
.L_x_29711:
        /* <DEDUP_REMOVED lines=38> */
.L_x_29715:
        /* <DEDUP_REMOVED lines=18> */
.L_x_29716:
[----:B------:R-:W-:Y:S05]  /*2bf0*/  BSYNC.RECONVERGENT B0 ;  /* 0x0000000000007941 */ /* 0x000fea0003800200 */
.L_x_29714:
        /* <DEDUP_REMOVED lines=38> */
.L_x_29718:
        /* <DEDUP_REMOVED lines=18> */
.L_x_29719:
[----:B------:R-:W-:Y:S05]  /*2f80*/  BSYNC.RECONVERGENT B0 ;  /* 0x0000000000007941 */ /* 0x000fea0003800200 */
.L_x_29717:
        /* <DEDUP_REMOVED lines=38> */
.L_x_29721:
        /* <DEDUP_REMOVED lines=18> */
.L_x_29722:
[----:B------:R-:W-:Y:S05]  /*3310*/  BSYNC.RECONVERGENT B0 ;  /* 0x0000000000007941 */ /* 0x000fea0003800200 */
.L_x_29720:
        /* <DEDUP_REMOVED lines=38> */
.L_x_29724:
        /* <DEDUP_REMOVED lines=18> */
.L_x_29725:
[----:B------:R-:W-:Y:S05]  /*36a0*/  BSYNC.RECONVERGENT B0 ;  /* 0x0000000000007941 */ /* 0x000fea0003800200 */
.L_x_29723:
        /* <DEDUP_REMOVED lines=38> */
.L_x_29727:
        /* <DEDUP_REMOVED lines=18> */
.L_x_29728:
[----:B------:R-:W-:Y:S05]  /*3a30*/  BSYNC.RECONVERGENT B0 ;  /* 0x0000000000007941 */ /* 0x000fea0003800200 */
.L_x_29726:
        /* <DEDUP_REMOVED lines=38> */
.L_x_29730:
        /* <DEDUP_REMOVED lines=18> */
.L_x_29731:
[----:B------:R-:W-:Y:S05]  /*3dc0*/  BSYNC.RECONVERGENT B0 ;  /* 0x0000000000007941 */ /* 0x000fea0003800200 */
.L_x_29729:
        /* <DEDUP_REMOVED lines=38> */
.L_x_29733:
        /* <DEDUP_REMOVED lines=18> */
.L_x_29734:
[----:B------:R-:W-:Y:S05]  /*4150*/  BSYNC.RECONVERGENT B0 ;  /* 0x0000000000007941 */ /* 0x000fea0003800200 */
.L_x_29732:
        /* <DEDUP_REMOVED lines=38> */
.L_x_29736:
        /* <DEDUP_REMOVED lines=18> */
.L_x_29737:
[----:B------:R-:W-:Y:S05]  /*44e0*/  BSYNC.RECONVERGENT B0 ;  /* 0x0000000000007941 */ /* 0x000fea0003800200 */
.L_x_29735:
        /* <DEDUP_REMOVED lines=38> */
.L_x_29739:
        /* <DEDUP_REMOVED lines=18> */
.L_x_29740:
[----:B------:R-:W-:Y:S05]  /*4870*/  BSYNC.RECONVERGENT B0 ;  /* 0x0000000000007941 */ /* 0x000fea0003800200 */
.L_x_29738:
        /* <DEDUP_REMOVED lines=38> */
.L_x_29742:
        /* <DEDUP_REMOVED lines=18> */
.L_x_29743:
[----:B------:R-:W-:Y:S05]  /*4c00*/  BSYNC.RECONVERGENT B0 ;  /* 0x0000000000007941 */ /* 0x000fea0003800200 */
.L_x_29741:
        /* <DEDUP_REMOVED lines=38> */
.L_x_29745:
        /* <DEDUP_REMOVED lines=18> */
.L_x_29746:
[----:B------:R-:W-:Y:S05]  /*4f90*/  BSYNC.RECONVERGENT B0 ;  /* 0x0000000000007941 */ /* 0x000fea0003800200 */
.L_x_29744:
        /* <DEDUP_REMOVED lines=38> */
.L_x_29748:
        /* <DEDUP_REMOVED lines=18> */
.L_x_29749:
[----:B------:R-:W-:Y:S05]  /*5320*/  BSYNC.RECONVERGENT B0 ;  /* 0x0000000000007941 */ /* 0x000fea0003800200 */
.L_x_29747:
        /* <DEDUP_REMOVED lines=38> */
.L_x_29751:
        /* <DEDUP_REMOVED lines=18> */
.L_x_29752:
[----:B------:R-:W-:Y:S05]  /*56b0*/  BSYNC.RECONVERGENT B0 ;  /* 0x0000000000007941 */ /* 0x000fea0003800200 */
.L_x_29750:
        /* <DEDUP_REMOVED lines=38> */
.L_x_29754:
        /* <DEDUP_REMOVED lines=18> */
.L_x_29755:
[----:B------:R-:W-:Y:S05]  /*5a40*/  BSYNC.RECONVERGENT B0 ;  /* 0x0000000000007941 */ /* 0x000fea0003800200 */
.L_x_29753:
        /* <DEDUP_REMOVED lines=38> */
.L_x_29757:
        /* <DEDUP_REMOVED lines=18> */
.L_x_29758:
[----:B------:R-:W-:Y:S05]  /*5dd0*/  BSYNC.RECONVERGENT B0 ;  /* 0x0000000000007941 */ /* 0x000fea0003800200 */
.L_x_29756:
        /* <DEDUP_REMOVED lines=37> */
.L_x_29760:
        /* <DEDUP_REMOVED lines=16> */
.L_x_29761:
[----:B------:R-:W-:Y:S05]  /*6130*/  BSYNC.RECONVERGENT B0 ;  /* 0x0000000000007941 */ /* 0x000fea0003800200 */
.L_x_29759:
        /* <DEDUP_REMOVED lines=34> */
.L_x_29763:
[----:B------:R-:W-:Y:S01]  /*6360*/  IMAD.MOV.U32 R8, RZ, RZ, R6 ;  /* 0x000000ffff087224 */ /* 0x000fe200078e0006 */
[----:B------:R-:W-:Y:S02]  /*6370*/  MOV R10, R7 ;  /* 0x00000007000a7202 */ /* 0x000fe40000000f00 */
[----:B------:R-:W-:-:S07]  /*6380*/  MOV R9, 0x63a0 ;  /* 0x000063a000097802 */ /* 0x000fce0000000f00 */
[----:B------:R-:W-:Y:S05]  /*6390*/  CALL.REL.NOINC `($__internal_49_$__cuda_sm20_rem_u64) ;  /* 0x0000037c00207944 */ /* 0x000fea0003c00000 */
[----:B------:R-:W-:Y:S01]  /*63a0*/  IMAD.MOV.U32 R4, RZ, RZ, R0 ;  /* 0x000000ffff047224 */ /* 0x000fe200078e0000 */
[----:B------:R-:W-:-:S07]  /*63b0*/  MOV R5, R3 ;  /* 0x0000000300057202 */ /* 0x000fce0000000f00 */
.L_x_29764:
[----:B------:R-:W-:Y:S05]  /*63c0*/  BSYNC.RECONVERGENT B0 ;  /* 0x0000000000007941 */ /* 0x000fea0003800200 */
.L_x_29762:
[----:B------:R-:W0:Y:S01]  /*63d0*/  LDCU.64 UR4, c[0x0][0x730] ;  /* 0x0000e600ff0477ac */ /* 0x000e220008000a00 */
[----:B------:R-:W-:Y:S02]  /*63e0*/  IMAD.MOV.U32 R3, RZ, RZ, R17 ;  /* 0x000000ffff037224 */ /* 0x000fe400078e0011 */
[----:B0-----:R-:W-:Y:S02]  /*63f0*/  IMAD R5, R5, UR4, RZ ;  /* 0x0000000405057c24 */ /* 0x001fe4000f8e02ff */
[----:B------:R-:W-:-:S04]  /*6400*/  IMAD.WIDE.U32 R2, R4, UR4, R2 ;  /* 0x0000000404027c25 */ /* 0x000fc8000f8e0002 */
[----:B------:R-:W-:-:S05]  /*6410*/  IMAD R5, R4, UR5, R5 ;  /* 0x0000000504057c24 */ /* 0x000fca000f8e0205 */
[----:B------:R-:W-:-:S07]  /*6420*/  IADD3 R17, PT, PT, R3, R5, RZ ;  /* 0x0000000503117210 */ /* 0x000fce0007ffe0ff */
.L_x_29692:
[----:B------:R-:W0:Y:S01]  /*6430*/  LDC.64 R4, c[0x0][0x580] ;  /* 0x00016000ff047b82 */ /* 0x000e220000000a00 */
[----:B------:R-:W1:Y:S01]  /*6440*/  LDCU.64 UR4, c[0x0][0x738] ;  /* 0x0000e700ff0477ac */ /* 0x000e620008000a00 */
[----:B0-----:R-:W2:Y:S01]  /*6450*/  LDG.E.64 R4, desc[UR36][R4.64] ;  /* 0x0000002404047981 */ /* 0x001ea2000c1e1b00 */
[----:B-1----:R-:W-:Y:S01]  /*6460*/  LEA R6, P0, R2, UR4, 0x3 ;  /* 0x0000000402067c11 */ /* 0x002fe2000f8018ff */
[----:B------:R-:W-:-:S03]  /*6470*/  VIADD R16, R16, 0x80 ;  /* 0x0000008010107836 */ /* 0x000fc60000000000 */
[----:B------:R-:W-:-:S05]  /*6480*/  LEA.HI.X R7, R2, UR5, R17, 0x3, P0 ;  /* 0x0000000502077c11 */ /* 0x000fca00080f1c11 */
[----:B--2---:R0:W-:Y:S04]  /*6490*/  STG.E.64 desc[UR36][R6.64], R4 ;  /* 0x0000000406007986 */ /* 0x0041e8000c101b24 */
.L_x_29688:
[----:B------:R-:W-:Y:S05]  /*64a0*/  BSYNC.RECONVERGENT B6 ;  /* 0x0000000000067941 */ /* 0x000fea0003800200 */
.L_x_29687:
        /* <DEDUP_REMOVED lines=31> */
.L_x_29767:
        /* <DEDUP_REMOVED lines=36> */
.L_x_29768:
        /* <DEDUP_REMOVED lines=17> */
.L_x_29769:
        /* <DEDUP_REMOVED lines=37> */
.L_x_29772:
        /* <DEDUP_REMOVED lines=18> */
.L_x_29773:
[----:B------:R-:W-:Y:S05]  /*6d60*/  BSYNC.RECONVERGENT B0 ;  /* 0x0000000000007941 */ /* 0x000fea0003800200 */
.L_x_29771:
        /* <DEDUP_REMOVED lines=38> */
.L_x_29775:
        /* <DEDUP_REMOVED lines=18> */
.L_x_29776:
[----:B------:R-:W-:Y:S05]  /*70f0*/  BSYNC.RECONVERGENT B0 ;  /* 0x0000000000007941 */ /* 0x000fea0003800200 */
.L_x_29774:
        /* <DEDUP_REMOVED lines=38> */
.L_x_29778:
        /* <DEDUP_REMOVED lines=18> */
.L_x_29779:
[----:B------:R-:W-:Y:S05]  /*7480*/  BSYNC.RECONVERGENT B0 ;  /* 0x0000000000007941 */ /* 0x000fea0003800200 */
.L_x_29777:
        /* <DEDUP_REMOVED lines=38> */
.L_x_29781:
        /* <DEDUP_REMOVED lines=18> */
.L_x_29782:
[----:B------:R-:W-:Y:S05]  /*7810*/  BSYNC.RECONVERGENT B0 ;  /* 0x0000000000007941 */ /* 0x000fea0003800200 */
.L_x_29780:
        /* <DEDUP_REMOVED lines=38> */
.L_x_29784:
        /* <DEDUP_REMOVED lines=18> */
.L_x_29785:
[----:B------:R-:W-:Y:S05]  /*7ba0*/  BSYNC.RECONVERGENT B0 ;  /* 0x0000000000007941 */ /* 0x000fea0003800200 */
.L_x_29783:
        /* <DEDUP_REMOVED lines=38> */
.L_x_29787:
        /* <DEDUP_REMOVED lines=18> */
.L_x_29788:
[----:B------:R-:W-:Y:S05]  /*7f30*/  BSYNC.RECONVERGENT B0 ;  /* 0x0000000000007941 */ /* 0x000fea0003800200 */
.L_x_29786:
        /* <DEDUP_REMOVED lines=38> */
.L_x_29790:
        /* <DEDUP_REMOVED lines=18> */
.L_x_29791:
[----:B------:R-:W-:Y:S05]  /*82c0*/  BSYNC.RECONVERGENT B0 ;  /* 0x0000000000007941 */ /* 0x000fea0003800200 */
.L_x_29789:
        /* <DEDUP_REMOVED lines=38> */
.L_x_29793:
        /* <DEDUP_REMOVED lines=18> */
.L_x_29794:
[----:B------:R-:W-:Y:S05]  /*8650*/  BSYNC.RECONVERGENT B0 ;  /* 0x0000000000007941 */ /* 0x000fea0003800200 */
.L_x_29792:
        /* <DEDUP_REMOVED lines=38> */
.L_x_29796:
        /* <DEDUP_REMOVED lines=18> */
.L_x_29797:
[----:B------:R-:W-:Y:S05]  /*89e0*/  BSYNC.RECONVERGENT B0 ;  /* 0x0000000000007941 */ /* 0x000fea0003800200 */
.L_x_29795:
        /* <DEDUP_REMOVED lines=38> */
.L_x_29799:
        /* <DEDUP_REMOVED lines=18> */
.L_x_29800:
[----:B------:R-:W-:Y:S05]  /*8d70*/  BSYNC.RECONVERGENT B0 ;  /* 0x0000000000007941 */ /* 0x000fea0003800200 */
.L_x_29798:
        /* <DEDUP_REMOVED lines=38> */
.L_x_29802:
        /* <DEDUP_REMOVED lines=18> */
.L_x_29803:
[----:B------:R-:W-:Y:S05]  /*9100*/  BSYNC.RECONVERGENT B0 ;  /* 0x0000000000007941 */ /* 0x000fea0003800200 */
.L_x_29801:
        /* <DEDUP_REMOVED lines=38> */
.L_x_29805:
        /* <DEDUP_REMOVED lines=18> */
.L_x_29806:
[----:B------:R-:W-:Y:S05]  /*9490*/  BSYNC.RECONVERGENT B0 ;  /* 0x0000000000007941 */ /* 0x000fea0003800200 */
.L_x_29804:
        /* <DEDUP_REMOVED lines=38> */
.L_x_29808:
        /* <DEDUP_REMOVED lines=18> */
.L_x_29809:
[----:B------:R-:W-:Y:S05]  /*9820*/  BSYNC.RECONVERGENT B0 ;  /* 0x0000000000007941 */ /* 0x000fea0003800200 */
.L_x_29807:
        /* <DEDUP_REMOVED lines=38> */
.L_x_29811:
        /* <DEDUP_REMOVED lines=18> */
.L_x_29812:
[----:B------:R-:W-:Y:S05]  /*9bb0*/  BSYNC.RECONVERGENT B0 ;  /* 0x0000000000007941 */ /* 0x000fea0003800200 */
.L_x_29810:
        /* <DEDUP_REMOVED lines=38> */
.L_x_29814:
        /* <DEDUP_REMOVED lines=18> */
.L_x_29815:
[----:B------:R-:W-:Y:S05]  /*9f40*/  BSYNC.RECONVERGENT B0 ;  /* 0x0000000000007941 */ /* 0x000fea0003800200 */
.L_x_29813:
        /* <DEDUP_REMOVED lines=38> */
.L_x_29817:
        /* <DEDUP_REMOVED lines=18> */
.L_x_29818:
[----:B------:R-:W-:Y:S05]  /*a2d0*/  BSYNC.RECONVERGENT B0 ;  /* 0x0000000000007941 */ /* 0x000fea0003800200 */
.L_x_29816:
        /* <DEDUP_REMOVED lines=38> */
.L_x_29820:
        /* <DEDUP_REMOVED lines=18> */
.L_x_29821:
[----:B------:R-:W-:Y:S05]  /*a660*/  BSYNC.RECONVERGENT B0 ;  /* 0x0000000000007941 */ /* 0x000fea0003800200 */
.L_x_29819:
        /* <DEDUP_REMOVED lines=38> */
.L_x_29823:
        /* <DEDUP_REMOVED lines=18> */
.L_x_29824:
[----:B------:R-:W-:Y:S05]  /*a9f0*/  BSYNC.RECONVERGENT B0 ;  /* 0x0000000000007941 */ /* 0x000fea0003800200 */
.L_x_29822:
        /* <DEDUP_REMOVED lines=38> */
.L_x_29826:
        /* <DEDUP_REMOVED lines=18> */
.L_x_29827:
[----:B------:R-:W-:Y:S05]  /*ad80*/  BSYNC.RECONVERGENT B0 ;  /* 0x0000000000007941 */ /* 0x000fea0003800200 */
.L_x_29825:
        /* <DEDUP_REMOVED lines=38> */
.L_x_29829:
        /* <DEDUP_REMOVED lines=18> */
.L_x_29830:
[----:B------:R-:W-:Y:S05]  /*b110*/  BSYNC.RECONVERGENT B0 ;  /* 0x0000000000007941 */ /* 0x000fea0003800200 */
.L_x_29828:
        /* <DEDUP_REMOVED lines=38> */
.L_x_29832:
        /* <DEDUP_REMOVED lines=18> */
.L_x_29833:
[----:B------:R-:W-:Y:S05]  /*b4a0*/  BSYNC.RECONVERGENT B0 ;  /* 0x0000000000007941 */ /* 0x000fea0003800200 */
.L_x_29831:
        /* <DEDUP_REMOVED lines=38> */
.L_x_29835:
        /* <DEDUP_REMOVED lines=18> */
.L_x_29836:
[----:B------:R-:W-:Y:S05]  /*b830*/  BSYNC.RECONVERGENT B0 ;  /* 0x0000000000007941 */ /* 0x000fea0003800200 */
.L_x_29834:
        /* <DEDUP_REMOVED lines=37> */
.L_x_29838:
        /* <DEDUP_REMOVED lines=16> */
.L_x_29839:
[----:B------:R-:W-:Y:S05]  /*bb90*/  BSYNC.RECONVERGENT B0 ;  /* 0x0000000000007941 */ /* 0x000fea0003800200 */
.L_x_29837:
        /* <DEDUP_REMOVED lines=33> */
.L_x_29841:
[----:B------:R-:W-:Y:S01]  /*bdb0*/  MOV R8, R6 ;  /* 0x0000000600087202 */ /* 0x000fe20000000f00 */
[----:B------:R-:W-:Y:S01]  /*bdc0*/  IMAD.MOV.U32 R10, RZ, RZ, R7 ;  /* 0x000000ffff0a7224 */ /* 0x000fe200078e0007 */
[----:B------:R-:W-:-:S07]  /*bdd0*/  MOV R9, 0xbdf0 ;  /* 0x0000bdf000097802 */ /* 0x000fce0000000f00 */
[----:B------:R-:W-:Y:S05]  /*bde0*/  CALL.REL.NOINC `($__internal_49_$__cuda_sm20_rem_u64) ;  /* 0x00000320008c7944 */ /* 0x000fea0003c00000 */
[----:B------:R-:W-:Y:S01]  /*bdf0*/  MOV R4, R0 ;  /* 0x0000000000047202 */ /* 0x000fe20000000f00 */
[----:B------:R-:W-:-:S07]  /*be00*/  IMAD.MOV.U32 R5, RZ, RZ, R3 ;  /* 0x000000ffff057224 */ /* 0x000fce00078e0003 */
.L_x_29842:
[----:B------:R-:W-:Y:S05]  /*be10*/  BSYNC.RECONVERGENT B0 ;  /* 0x0000000000007941 */ /* 0x000fea0003800200 */
.L_x_29840:
[----:B------:R-:W0:Y:S01]  /*be20*/  LDCU.64 UR4, c[0x0][0x730] ;  /* 0x0000e600ff0477ac */ /* 0x000e220008000a00 */
[----:B------:R-:W-:Y:S01]  /*be30*/  MOV R3, R17 ;  /* 0x0000001100037202 */ /* 0x000fe20000000f00 */
[----:B0-----:R-:W-:Y:S02]  /*be40*/  IMAD R5, R5, UR4, RZ ;  /* 0x0000000405057c24 */ /* 0x001fe4000f8e02ff */
[----:B------:R-:W-:-:S04]  /*be50*/  IMAD.WIDE.U32 R2, R4, UR4, R2 ;  /* 0x0000000404027c25 */ /* 0x000fc8000f8e0002 */
[----:B------:R-:W-:-:S04]  /*be60*/  IMAD R5, R4, UR5, R5 ;  /* 0x0000000504057c24 */ /* 0x000fc8000f8e0205 */
[----:B------:R-:W-:-:S07]  /*be70*/  IMAD.IADD R17, R3, 0x1, R5 ;  /* 0x0000000103117824 */ /* 0x000fce00078e0205 */
.L_x_29770:
[----:B------:R-:W0:Y:S01]  /*be80*/  LDC.64 R4, c[0x0][0x580] ;  /* 0x00016000ff047b82 */ /* 0x000e220000000a00 */
[----:B------:R-:W1:Y:S01]  /*be90*/  LDCU.64 UR4, c[0x0][0x738] ;  /* 0x0000e700ff0477ac */ /* 0x000e620008000a00 */
[----:B0-----:R-:W2:Y:S01]  /*bea0*/  LDG.E.64 R4, desc[UR36][R4.64] ;  /* 0x0000002404047981 */ /* 0x001ea2000c1e1b00 */
[----:B-1----:R-:W-:Y:S02]  /*beb0*/  LEA R6, P0, R2, UR4, 0x3 ;  /* 0x0000000402067c11 */ /* 0x002fe4000f8018ff */
[----:B------:R-:W-:Y:S02]  /*bec0*/  IADD3 R16, PT, PT, R16, 0x80, RZ ;  /* 0x0000008010107810 */ /* 0x000fe40007ffe0ff */
[----:B------:R-:W-:-:S05]  /*bed0*/  LEA.HI.X R7, R2, UR5, R17, 0x3, P0 ;  /* 0x0000000502077c11 */ /* 0x000fca00080f1c11 */
[----:B--2---:R1:W-:Y:S04]  /*bee0*/  STG.E.64 desc[UR36][R6.64], R4 ;  /* 0x0000000406007986 */ /* 0x0043e8000c101b24 */
.L_x_29766:
[----:B------:R-:W-:Y:S05]  /*bef0*/  BSYNC.RECONVERGENT B6 ;  /* 0x0000000000067941 */ /* 0x000fea0003800200 */
.L_x_29765:
        /* <DEDUP_REMOVED lines=31> */
.L_x_29845:
        /* <DEDUP_REMOVED lines=36> */
.L_x_29846:
[----:B------:R-:W0:Y:S01]  /*c330*/  LDCU.64 UR4, c[0x0][0x5a8] ;  /* 0x0000b500ff0477ac */ /* 0x000e220008000a00 */
[----:B------:R-:W-:Y:S01]  /*c340*/  MOV R10, R12 ;  /* 0x0000000c000a7202 */ /* 0x000fe20000000f00 */
[----:B------:R-:W-:Y:S01]  /*c350*/  IMAD.MOV.U32 R9, RZ, RZ, R13 ;  /* 0x000000ffff097224 */ /* 0x000fe200078e000d */
[----:B------:R-:W-:Y:S01]  /*c360*/  MOV R0, 0xc3a0 ;  /* 0x0000c3a000007802 */ /* 0x000fe20000000f00 */
[----:B01----:R-:W-:Y:S01]  /*c370*/  IMAD.U32 R4, RZ, RZ, UR4 ;  /* 0x00000004ff047e24 */ /* 0x003fe2000f8e00ff */
[----:B------:R-:W-:-:S07]  /*c380*/  MOV R3, UR5 ;  /* 0x0000000500037c02 */ /* 0x000fce0008000f00 */
[----:B------:R-:W-:Y:S05]  /*c390*/  CALL.REL.NOINC `($__internal_48_$__cuda_sm20_div_u64) ;  /* 0x0000031800007944 */ /* 0x000fea0003c00000 */
        /* <DEDUP_REMOVED lines=10> */
.L_x_29847:
        /* <DEDUP_REMOVED lines=37> */
.L_x_29850:
        /* <DEDUP_REMOVED lines=18> */
.L_x_29851:
[----:B------:R-:W-:Y:S05]  /*c7b0*/  BSYNC.RECONVERGENT B0 ;  /* 0x0000000000007941 */ /* 0x000fea0003800200 */
.L_x_29849:
        /* <DEDUP_REMOVED lines=38> */
.L_x_29853:
        /* <DEDUP_REMOVED lines=18> */
.L_x_29854:
[----:B------:R-:W-:Y:S05]  /*cb40*/  BSYNC.RECONVERGENT B0 ;  /* 0x0000000000007941 */ /* 0x000fea0003800200 */
.L_x_29852:
        /* <DEDUP_REMOVED lines=38> */
.L_x_29856:
        /* <DEDUP_REMOVED lines=18> */
.L_x_29857:
[----:B------:R-:W-:Y:S05]  /*ced0*/  BSYNC.RECONVERGENT B0 ;  /* 0x0000000000007941 */ /* 0x000fea0003800200 */
.L_x_29855:
        /* <DEDUP_REMOVED lines=38> */
.L_x_29859:
        /* <DEDUP_REMOVED lines=18> */
.L_x_29860:
[----:B------:R-:W-:Y:S05]  /*d260*/  BSYNC.RECONVERGENT B0 ;  /* 0x0000000000007941 */ /* 0x000fea0003800200 */
.L_x_29858:
        /* <DEDUP_REMOVED lines=38> */
.L_x_29862:
        /* <DEDUP_REMOVED lines=18> */
.L_x_29863:
[----:B------:R-:W-:Y:S05]  /*d5f0*/  BSYNC.RECONVERGENT B0 ;  /* 0x0000000000007941 */ /* 0x000fea0003800200 */
.L_x_29861:
        /* <DEDUP_REMOVED lines=38> */
.L_x_29865:
        /* <DEDUP_REMOVED lines=18> */
.L_x_29866:
[----:B------:R-:W-:Y:S05]  /*d980*/  BSYNC.RECONVERGENT B0 ;  /* 0x0000000000007941 */ /* 0x000fea0003800200 */
.L_x_29864:
        /* <DEDUP_REMOVED lines=38> */
.L_x_29868:
        /* <DEDUP_REMOVED lines=18> */
.L_x_29869:
[----:B------:R-:W-:Y:S05]  /*dd10*/  BSYNC.RECONVERGENT B0 ;  /* 0x0000000000007941 */ /* 0x000fea0003800200 */
.L_x_29867:
        /* <DEDUP_REMOVED lines=38> */
.L_x_29871:
        /* <DEDUP_REMOVED lines=18> */
.L_x_29872:
[----:B------:R-:W-:Y:S05]  /*e0a0*/  BSYNC.RECONVERGENT B0 ;  /* 0x0000000000007941 */ /* 0x000fea0003800200 */
.L_x_29870:
        /* <DEDUP_REMOVED lines=38> */
.L_x_29874:
        /* <DEDUP_REMOVED lines=18> */
.L_x_29875:
[----:B------:R-:W-:Y:S05]  /*e430*/  BSYNC.RECONVERGENT B0 ;  /* 0x0000000000007941 */ /* 0x000fea0003800200 */
.L_x_29873:
        /* <DEDUP_REMOVED lines=38> */
.L_x_29877:
        /* <DEDUP_REMOVED lines=18> */
.L_x_29878:
[----:B------:R-:W-:Y:S05]  /*e7c0*/  BSYNC.RECONVERGENT B0 ;  /* 0x0000000000007941 */ /* 0x000fea0003800200 */
.L_x_29876:
        /* <DEDUP_REMOVED lines=38> */
.L_x_29880:
        /* <DEDUP_REMOVED lines=18> */
.L_x_29881:
[----:B------:R-:W-:Y:S05]  /*eb50*/  BSYNC.RECONVERGENT B0 ;  /* 0x0000000000007941 */ /* 0x000fea0003800200 */
.L_x_29879:
        /* <DEDUP_REMOVED lines=38> */
.L_x_29883:
        /* <DEDUP_REMOVED lines=18> */
.L_x_29884:
[----:B------:R-:W-:Y:S05]  /*eee0*/  BSYNC.RECONVERGENT B0 ;  /* 0x0000000000007941 */ /* 0x000fea0003800200 */
.L_x_29882:
        /* <DEDUP_REMOVED lines=38> */
.L_x_29886:
        /* <DEDUP_REMOVED lines=18> */
.L_x_29887:
[----:B------:R-:W-:Y:S05]  /*f270*/  BSYNC.RECONVERGENT B0 ;  /* 0x0000000000007941 */ /* 0x000fea0003800200 */
.L_x_29885:
        /* <DEDUP_REMOVED lines=38> */
.L_x_29889:
        /* <DEDUP_REMOVED lines=18> */
.L_x_29890:
[----:B------:R-:W-:Y:S05]  /*f600*/  BSYNC.RECONVERGENT B0 ;  /* 0x0000000000007941 */ /* 0x000fea0003800200 */
.L_x_29888:
        /* <DEDUP_REMOVED lines=38> */
.L_x_29892:
        /* <DEDUP_REMOVED lines=18> */
.L_x_29893:
[----:B------:R-:W-:Y:S05]  /*f990*/  BSYNC.RECONVERGENT B0 ;  /* 0x0000000000007941 */ /* 0x000fea0003800200 */
.L_x_29891:
        /* <DEDUP_REMOVED lines=38> */
.L_x_29895:
        /* <DEDUP_REMOVED lines=18> */
.L_x_29896:
[----:B------:R-:W-:Y:S05]  /*fd20*/  BSYNC.RECONVERGENT B0 ;  /* 0x0000000000007941 */ /* 0x000fea0003800200 */
.L_x_29894:
        /* <DEDUP_REMOVED lines=38> */
.L_x_29898:
        /* <DEDUP_REMOVED lines=18> */
.L_x_29899:
[----:B------:R-:W-:Y:S05]  /*100b0*/  BSYNC.RECONVERGENT B0 ;  /* 0x0000000000007941 */ /* 0x000fea0003800200 */
.L_x_29897:
        /* <DEDUP_REMOVED lines=38> */
.L_x_29901:
        /* <DEDUP_REMOVED lines=18> */
.L_x_29902:
[----:B------:R-:W-:Y:S05]  /*10440*/  BSYNC.RECONVERGENT B0 ;  /* 0x0000000000007941 */ /* 0x000fea0003800200 */
.L_x_29900:
        /* <DEDUP_REMOVED lines=38> */
.L_x_29904:
        /* <DEDUP_REMOVED lines=18> */
.L_x_29905:
[----:B------:R-:W-:Y:S05]  /*107d0*/  BSYNC.RECONVERGENT B0 ;  /* 0x0000000000007941 */ /* 0x000fea0003800200 */
.L_x_29903:
        /* <DEDUP_REMOVED lines=38> */
.L_x_29907:
        /* <DEDUP_REMOVED lines=18> */
.L_x_29908:
[----:B------:R-:W-:Y:S05]  /*10b60*/  BSYNC.RECONVERGENT B0 ;  /* 0x0000000000007941 */ /* 0x000fea0003800200 */
.L_x_29906:
        /* <DEDUP_REMOVED lines=38> */
.L_x_29910:
        /* <DEDUP_REMOVED lines=18> */
.L_x_29911:
[----:B------:R-:W-:Y:S05]  /*10ef0*/  BSYNC.RECONVERGENT B0 ;  /* 0x0000000000007941 */ /* 0x000fea0003800200 */
.L_x_29909:
        /* <DEDUP_REMOVED lines=38> */
.L_x_29913:
        /* <DEDUP_REMOVED lines=18> */
.L_x_29914:
[----:B------:R-:W-:Y:S05]  /*11280*/  BSYNC.RECONVERGENT B0 ;  /* 0x0000000000007941 */ /* 0x000fea0003800200 */
.L_x_29912:
        /* <DEDUP_REMOVED lines=37> */
.L_x_29916:
        /* <DEDUP_REMOVED lines=16> */
.L_x_29917:
[----:B------:R-:W-:Y:S05]  /*115e0*/  BSYNC.RECONVERGENT B0 ;  /* 0x0000000000007941 */ /* 0x000fea0003800200 */
.L_x_29915:
        /* <DEDUP_REMOVED lines=33> */
.L_x_29919:
[----:B------:R-:W-:Y:S01]  /*11800*/  IMAD.MOV.U32 R8, RZ, RZ, R6 ;  /* 0x000000ffff087224 */ /* 0x000fe200078e0006 */
[----:B------:R-:W-:Y:S02]  /*11810*/  MOV R10, R7 ;  /* 0x00000007000a7202 */ /* 0x000fe40000000f00 */
[----:B------:R-:W-:-:S07]  /*11820*/  MOV R9, 0x11840 ;  /* 0x0001184000097802 */ /* 0x000fce0000000f00 */
[----:B------:R-:W-:Y:S05]  /*11830*/  CALL.REL.NOINC `($__internal_49_$__cuda_sm20_rem_u64) ;  /* 0x000002c400f87944 */ /* 0x000fea0003c00000 */
[----:B------:R-:W-:Y:S01]  /*11840*/  IMAD.MOV.U32 R4, RZ, RZ, R0 ;  /* 0x000000ffff047224 */ /* 0x000fe200078e0000 */
[----:B------:R-:W-:-:S07]  /*11850*/  MOV R5, R3 ;  /* 0x0000000300057202 */ /* 0x000fce0000000f00 */
.L_x_29920:
[----:B------:R-:W-:Y:S05]  /*11860*/  BSYNC.RECONVERGENT B0 ;  /* 0x0000000000007941 */ /* 0x000fea0003800200 */
.L_x_29918:
[----:B------:R-:W0:Y:S01]  /*11870*/  LDCU.64 UR4, c[0x0][0x730] ;  /* 0x0000e600ff0477ac */ /* 0x000e220008000a00 */
[----:B------:R-:W-:Y:S02]  /*11880*/  IMAD.MOV.U32 R3, RZ, RZ, R17 ;  /* 0x000000ffff037224 */ /* 0x000fe400078e0011 */
[----:B0-----:R-:W-:Y:S02]  /*11890*/  IMAD R5, R5, UR4, RZ ;  /* 0x0000000405057c24 */ /* 0x001fe4000f8e02ff */
[----:B------:R-:W-:-:S04]  /*118a0*/  IMAD.WIDE.U32 R2, R4, UR4, R2 ;  /* 0x0000000404027c25 */ /* 0x000fc8000f8e0002 */
[----:B------:R-:W-:-:S05]  /*118b0*/  IMAD R5, R4, UR5, R5 ;  /* 0x0000000504057c24 */ /* 0x000fca000f8e0205 */
[----:B------:R-:W-:-:S07]  /*118c0*/  IADD3 R17, PT, PT, R3, R5, RZ ;  /* 0x0000000503117210 */ /* 0x000fce0007ffe0ff */
.L_x_29848:
[----:B------:R-:W0:Y:S01]  /*118d0*/  LDC.64 R4, c[0x0][0x580] ;  /* 0x00016000ff047b82 */ /* 0x000e220000000a00 */
[----:B------:R-:W1:Y:S01]  /*118e0*/  LDCU.64 UR4, c[0x0][0x738] ;  /* 0x0000e700ff0477ac */ /* 0x000e620008000a00 */
[----:B0-----:R-:W2:Y:S01]  /*118f0*/  LDG.E.64 R4, desc[UR36][R4.64] ;  /* 0x0000002404047981 */ /* 0x001ea2000c1e1b00 */
[----:B-1----:R-:W-:Y:S01]  /*11900*/  LEA R6, P0, R2, UR4, 0x3 ;  /* 0x0000000402067c11 */ /* 0x002fe2000f8018ff */
[----:B------:R-:W-:-:S03]  /*11910*/  VIADD R16, R16, 0x80 ;  /* 0x0000008010107836 */ /* 0x000fc60000000000 */
[----:B------:R-:W-:-:S05]  /*11920*/  LEA.HI.X R7, R2, UR5, R17, 0x3, P0 ;  /* 0x0000000502077c11 */ /* 0x000fca00080f1c11 */
[----:B--2---:R2:W-:Y:S04]  /*11930*/  STG.E.64 desc[UR36][R6.64], R4 ;  /* 0x0000000406007986 */ /* 0x0045e8000c101b24 */
.L_x_29844:
[----:B------:R-:W-:Y:S05]  /*11940*/  BSYNC.RECONVERGENT B6 ;  /* 0x0000000000067941 */ /* 0x000fea0003800200 */
.L_x_29843:
        /* <DEDUP_REMOVED lines=30> */
.L_x_29921:
        /* <DEDUP_REMOVED lines=36> */
.L_x_29922:
[----:B------:R-:W0:Y:S01]  /*11d70*/  LDCU.64 UR4, c[0x0][0x5a8] ;  /* 0x0000b500ff0477ac */ /* 0x000e220008000a00 */
[----:B------:R-:W-:Y:S01]  /*11d80*/  IMAD.MOV.U32 R10, RZ, RZ, R12 ;  /* 0x000000ffff0a7224 */ /* 0x000fe200078e000c */
[----:B------:R-:W-:Y:S02]  /*11d90*/  MOV R9, R13 ;  /* 0x0000000d00097202 */ /* 0x000fe40000000f00 */
[----:B------:R-:W-:Y:S02]  /*11da0*/  MOV R0, 0x11de0 ;  /* 0x00011de000007802 */ /* 0x000fe40000000f00 */
[----:B012---:R-:W-:Y:S01]  /*11db0*/  MOV R4, UR4 ;  /* 0x0000000400047c02 */ /* 0x007fe20008000f00 */
        /* <DEDUP_REMOVED lines=12> */
.L_x_29923:
        /* <DEDUP_REMOVED lines=37> */
.L_x_29926:
        /* <DEDUP_REMOVED lines=18> */
.L_x_29927:
[----:B------:R-:W-:Y:S05]  /*121f0*/  BSYNC.RECONVERGENT B0 ;  /* 0x0000000000007941 */ /* 0x000fea0003800200 */
.L_x_29925:
        /* <DEDUP_REMOVED lines=37> */
.L_x_29929:
        /* <DEDUP_REMOVED lines=18> */
.L_x_29930:
[----:B------:R-:W-:Y:S05]  /*12570*/  BSYNC.RECONVERGENT B0 ;  /* 0x0000000000007941 */ /* 0x000fea0003800200 */
.L_x_29928:
        /* <DEDUP_REMOVED lines=37> */
.L_x_29932:
        /* <DEDUP_REMOVED lines=18> */
.L_x_29933:
[----:B------:R-:W-:Y:S05]  /*128f0*/  BSYNC.RECONVERGENT B0 ;  /* 0x0000000000007941 */ /* 0x000fea0003800200 */
.L_x_29931:
        /* <DEDUP_REMOVED lines=37> */
.L_x_29935:
        /* <DEDUP_REMOVED lines=18> */
.L_x_29936:
[----:B------:R-:W-:Y:S05]  /*12c70*/  BSYNC.RECONVERGENT B0 ;  /* 0x0000000000007941 */ /* 0x000fea0003800200 */
.L_x_29934:
        /* <DEDUP_REMOVED lines=37> */
.L_x_29938:
        /* <DEDUP_REMOVED lines=18> */
.L_x_29939:
[----:B------:R-:W-:Y:S05]  /*12ff0*/  BSYNC.RECONVERGENT B0 ;  /* 0x0000000000007941 */ /* 0x000fea0003800200 */
.L_x_29937:
        /* <DEDUP_REMOVED lines=37> */
.L_x_29941:
        /* <DEDUP_REMOVED lines=18> */
.L_x_29942:
[----:B------:R-:W-:Y:S05]  /*13370*/  BSYNC.RECONVERGENT B0 ;  /* 0x0000000000007941 */ /* 0x000fea0003800200 */
.L_x_29940:
        /* <DEDUP_REMOVED lines=37> */
.L_x_29944:
        /* <DEDUP_REMOVED lines=18> */
.L_x_29945:
[----:B------:R-:W-:Y:S05]  /*136f0*/  BSYNC.RECONVERGENT B0 ;  /* 0x0000000000007941 */ /* 0x000fea0003800200 */
.L_x_29943:
        /* <DEDUP_REMOVED lines=37> */
.L_x_29947:
        /* <DEDUP_REMOVED lines=18> */
.L_x_29948:
[----:B------:R-:W-:Y:S05]  /*13a70*/  BSYNC.RECONVERGENT B0 ;  /* 0x0000000000007941 */ /* 0x000fea0003800200 */
.L_x_29946:
        /* <DEDUP_REMOVED lines=37> */
.L_x_29950:
        /* <DEDUP_REMOVED lines=18> */
.L_x_29951:
[----:B------:R-:W-:Y:S05]  /*13df0*/  BSYNC.RECONVERGENT B0 ;  /* 0x0000000000007941 */ /* 0x000fea0003800200 */
.L_x_29949:
        /* <DEDUP_REMOVED lines=37> */
.L_x_29953:
        /* <DEDUP_REMOVED lines=18> */
.L_x_29954:
[----:B------:R-:W-:Y:S05]  /*14170*/  BSYNC.RECONVERGENT B0 ;  /* 0x0000000000007941 */ /* 0x000fea0003800200 */
.L_x_29952:
        /* <DEDUP_REMOVED lines=37> */
.L_x_29956:
        /* <DEDUP_REMOVED lines=18> */
.L_x_29957:
[----:B------:R-:W-:Y:S05]  /*144f0*/  BSYNC.RECONVERGENT B0 ;  /* 0x0000000000007941 */ /* 0x000fea0003800200 */
.L_x_29955:
        /* <DEDUP_REMOVED lines=37> */
.L_x_29959:
        /* <DEDUP_REMOVED lines=18> */
.L_x_29960:
[----:B------:R-:W-:Y:S05]  /*14870*/  BSYNC.RECONVERGENT B0 ;  /* 0x0000000000007941 */ /* 0x000fea0003800200 */
.L_x_29958:
        /* <DEDUP_REMOVED lines=37> */
.L_x_29962:
        /* <DEDUP_REMOVED lines=18> */
.L_x_29963:
[----:B------:R-:W-:Y:S05]  /*14bf0*/  BSYNC.RECONVERGENT B0 ;  /* 0x0000000000007941 */ /* 0x000fea0003800200 */
.L_x_29961:
        /* <DEDUP_REMOVED lines=37> */
.L_x_29965:
        /* <DEDUP_REMOVED lines=18> */
.L_x_29966:
[----:B------:R-:W-:Y:S05]  /*14f70*/  BSYNC.RECONVERGENT B0 ;  /* 0x0000000000007941 */ /* 0x000fea0003800200 */
.L_x_29964:
        /* <DEDUP_REMOVED lines=37> */
.L_x_29968:
        /* <DEDUP_REMOVED lines=18> */
.L_x_29969:
[----:B------:R-:W-:Y:S05]  /*152f0*/  BSYNC.RECONVERGENT B0 ;  /* 0x0000000000007941 */ /* 0x000fea0003800200 */
.L_x_29967:
        /* <DEDUP_REMOVED lines=37> */
.L_x_29971:
        /* <DEDUP_REMOVED lines=18> */
.L_x_29972:
[----:B------:R-:W-:Y:S05]  /*15670*/  BSYNC.RECONVERGENT B0 ;  /* 0x0000000000007941 */ /* 0x000fea0003800200 */
.L_x_29970:
        /* <DEDUP_REMOVED lines=37> */
.L_x_29974:
        /* <DEDUP_REMOVED lines=18> */
.L_x_29975:
[----:B------:R-:W-:Y:S05]  /*159f0*/  BSYNC.RECONVERGENT B0 ;  /* 0x0000000000007941 */ /* 0x000fea0003800200 */
.L_x_29973:
        /* <DEDUP_REMOVED lines=37> */
.L_x_29977:
        /* <DEDUP_REMOVED lines=18> */
.L_x_29978:
[----:B------:R-:W-:Y:S05]  /*15d70*/  BSYNC.RECONVERGENT B0 ;  /* 0x0000000000007941 */ /* 0x000fea0003800200 */
.L_x_29976:
        /* <DEDUP_REMOVED lines=37> */
.L_x_29980:
        /* <DEDUP_REMOVED lines=18> */
.L_x_29981:
[----:B------:R-:W-:Y:S05]  /*160f0*/  BSYNC.RECONVERGENT B0 ;  /* 0x0000000000007941 */ /* 0x000fea0003800200 */
.L_x_29979:
        /* <DEDUP_REMOVED lines=37> */
.L_x_29983:
        /* <DEDUP_REMOVED lines=18> */
.L_x_29984:
[----:B------:R-:W-:Y:S05]  /*16470*/  BSYNC.RECONVERGENT B0 ;  /* 0x0000000000007941 */ /* 0x000fea0003800200 */
.L_x_29982:
        /* <DEDUP_REMOVED lines=37> */
.L_x_29986:
        /* <DEDUP_REMOVED lines=18> */
.L_x_29987:
[----:B------:R-:W-:Y:S05]  /*167f0*/  BSYNC.RECONVERGENT B0 ;  /* 0x0000000000007941 */ /* 0x000fea0003800200 */
.L_x_29985:
        /* <DEDUP_REMOVED lines=37> */
.L_x_29989:
        /* <DEDUP_REMOVED lines=18> */
.L_x_29990:
[----:B------:R-:W-:Y:S05]  /*16b70*/  BSYNC.RECONVERGENT B0 ;  /* 0x0000000000007941 */ /* 0x000fea0003800200 */
.L_x_29988:
        /* <DEDUP_REMOVED lines=36> */
.L_x_29992:
        /* <DEDUP_REMOVED lines=16> */
.L_x_29993:
[----:B------:R-:W-:Y:S05]  /*16ec0*/  BSYNC.RECONVERGENT B0 ;  /* 0x0000000000007941 */ /* 0x000fea0003800200 */
.L_x_29991:
        /* <DEDUP_REMOVED lines=32> */
.L_x_29995:
[----:B------:R-:W-:Y:S01]  /*170d0*/  IMAD.MOV.U32 R8, RZ, RZ, R6 ;  /* 0x000000ffff087224 */ /* 0x000fe200078e0006 */
[----:B------:R-:W-:Y:S02]  /*170e0*/  MOV R10, R7 ;  /* 0x00000007000a7202 */ /* 0x000fe40000000f00 */
[----:B------:R-:W-:-:S07]  /*170f0*/  MOV R9, 0x17110 ;  /* 0x0001711000097802 */ /* 0x000fce0000000f00 */
[----:B------:R-:W-:Y:S05]  /*17100*/  CALL.REL.NOINC `($__internal_49_$__cuda_sm20_rem_u64) ;  /* 0x0000026c00c47944 */ /* 0x000fea0003c00000 */
[----:B------:R-:W-:-:S07]  /*17110*/  IMAD.MOV.U32 R2, RZ, RZ, R0 ;  /* 0x000000ffff027224 */ /* 0x000fce00078e0000 */
.L_x_29996:
[----:B------:R-:W-:Y:S05]  /*17120*/  BSYNC.RECONVERGENT B0 ;  /* 0x0000000000007941 */ /* 0x000fea0003800200 */
.L_x_29994:
[----:B------:R-:W0:Y:S02]  /*17130*/  LDCU.64 UR4, c[0x0][0x730] ;  /* 0x0000e600ff0477ac */ /* 0x000e240008000a00 */
[----:B0-----:R-:W-:Y:S02]  /*17140*/  IMAD R3, R3, UR4, RZ ;  /* 0x0000000403037c24 */ /* 0x001fe4000f8e02ff */
[----:B------:R-:W-:-:S04]  /*17150*/  IMAD.WIDE.U32 R16, R2, UR4, R16 ;  /* 0x0000000402107c25 */ /* 0x000fc8000f8e0010 */
[----:B------:R-:W-:-:S05]  /*17160*/  IMAD R3, R2, UR5, R3 ;  /* 0x0000000502037c24 */ /* 0x000fca000f8e0203 */
[----:B------:R-:W-:-:S07]  /*17170*/  IADD3 R17, PT, PT, R17, R3, RZ ;  /* 0x0000000311117210 */ /* 0x000fce0007ffe0ff */
.L_x_29924:
[----:B------:R-:W0:Y:S01]  /*17180*/  LDC.64 R2, c[0x0][0x580] ;  /* 0x00016000ff027b82 */ /* 0x000e220000000a00 */
[----:B------:R-:W1:Y:S01]  /*17190*/  LDCU.64 UR4, c[0x0][0x738] ;  /* 0x0000e700ff0477ac */ /* 0x000e620008000a00 */
[----:B0-----:R-:W2:Y:S01]  /*171a0*/  LDG.E.64 R2, desc[UR36][R2.64] ;  /* 0x0000002402027981 */ /* 0x001ea2000c1e1b00 */
[----:B-1----:R-:W-:-:S04]  /*171b0*/  LEA R4, P0, R16, UR4, 0x3 ;  /* 0x0000000410047c11 */ /* 0x002fc8000f8018ff */
[----:B------:R-:W-:-:S05]  /*171c0*/  LEA.HI.X R5, R16, UR5, R17, 0x3, P0 ;  /* 0x0000000510057c11 */ /* 0x000fca00080f1c11 */
[----:B--2---:R-:W-:Y:S01]  /*171d0*/  STG.E.64 desc[UR36][R4.64], R2 ;  /* 0x0000000204007986 */ /* 0x004fe2000c101b24 */
[----:B------:R-:W-:Y:S05]  /*171e0*/  EXIT ;  /* 0x000000000000794d */ /* 0x000fea0003800000 */
.L_x_29675:
        /* <DEDUP_REMOVED lines=31> */
.L_x_29999:
        /* <DEDUP_REMOVED lines=14> */
.L_x_29998:
[----:B------:R-:W-:Y:S05]  /*174c0*/  BSYNC.RECONVERGENT B6 ;  /* 0x0000000000067941 */ /* 0x000fea0003800200 */
.L_x_29997:
        /* <DEDUP_REMOVED lines=31> */
.L_x_30002:
        /* <DEDUP_REMOVED lines=14> */
.L_x_30001:
[----:B------:R-:W-:Y:S05]  /*177a0*/  BSYNC.RECONVERGENT B6 ;  /* 0x0000000000067941 */ /* 0x000fea0003800200 */
.L_x_30000:
        /* <DEDUP_REMOVED lines=31> */
.L_x_30005:
        /* <DEDUP_REMOVED lines=14> */
.L_x_30004:
[----:B------:R-:W-:Y:S05]  /*17a80*/  BSYNC.RECONVERGENT B6 ;  /* 0x0000000000067941 */ /* 0x000fea0003800200 */
.L_x_30003:
        /* <DEDUP_REMOVED lines=30> */
.L_x_30006:
        /* <DEDUP_REMOVED lines=14> */
.L_x_29674:
        /* <DEDUP_REMOVED lines=311> */
.L_x_30011:
        /* <DEDUP_REMOVED lines=29> */
.L_x_30013:
[----:B------:R-:W-:Y:S05]  /*19290*/  BSYNC.RECONVERGENT B7 ;  /* 0x0000000000077941 */ /* 0x000fea0003800200 */
.L_x_30012:
[----:B------:R-:W0:Y:S02]  /*192a0*/  LDCU.64 UR4, c[0x0][0x580] ;  /* 0x0000b000ff0477ac */ /* 0x000e240008000a00 */
[----:B0-----:R-:W-:-:S05]  /*192b0*/  IADD3 R2, P0, PT, R19, UR4, RZ ;  /* 0x0000000413027c10 */ /* 0x001fca000ff1e0ff */
[----:B------:R-:W-:-:S06]  /*192c0*/  IMAD.X R3, RZ, RZ, UR5, P0 ;  /* 0x00000005ff037e24 */ /* 0x000fcc00080e06ff */
[----:B------:R-:W2:Y:S01]  /*192d0*/  LDG.E.64 R2, desc[UR36][R2.64] ;  /* 0x0000002402027981 */ /* 0x000ea2000c1e1b00 */
[----:B------:R-:W2:Y:S01]  /*192e0*/  LDC.64 R4, c[0x0][0x738] ;  /* 0x0001ce00ff047b82 */ /* 0x000ea20000000a00 */
[----:B------:R-:W-:Y:S02]  /*192f0*/  IADD3 R16, PT, PT, R16, 0x80, RZ ;  /* 0x0000008010107810 */ /* 0x000fe40007ffe0ff */
[----:B--2---:R0:W-:Y:S05]  /*19300*/  STG.E.64 desc[UR36][R4.64], R2 ;  /* 0x0000000204007986 */ /* 0x0041ea000c101b24 */
.L_x_30010:
[----:B------:R-:W-:Y:S05]  /*19310*/  BSYNC.RECONVERGENT B6 ;  /* 0x0000000000067941 */ /* 0x000fea0003800200 */
.L_x_30009:
        /* <DEDUP_REMOVED lines=303> */
.L_x_30016:
        /* <DEDUP_REMOVED lines=29> */
.L_x_30018:
[----:B------:R-:W-:Y:S05]  /*1a7e0*/  BSYNC.RECONVERGENT B7 ;  /* 0x0000000000077941 */ /* 0x000fea0003800200 */
.L_x_30017:
[----:B------:R-:W0:Y:S02]  /*1a7f0*/  LDCU.64 UR4, c[0x0][0x580] ;  /* 0x0000b000ff0477ac */ /* 0x000e240008000a00 */
[----:B0-----:R-:W-:-:S04]  /*1a800*/  IADD3 R2, P0, PT, R19, UR4, RZ ;  /* 0x0000000413027c10 */ /* 0x001fc8000ff1e0ff */
[----:B------:R-:W-:-:S06]  /*1a810*/  IADD3.X R3, PT, PT, RZ, UR5, RZ, P0, !PT ;  /* 0x00000005ff037c10 */ /* 0x000fcc00087fe4ff */
[----:B------:R-:W2:Y:S01]  /*1a820*/  LDG.E.64 R2, desc[UR36][R2.64] ;  /* 0x0000002402027981 */ /* 0x000ea2000c1e1b00 */
[----:B------:R-:W2:Y:S01]  /*1a830*/  LDC.64 R4, c[0x0][0x738] ;  /* 0x0001ce00ff047b82 */ /* 0x000ea20000000a00 */
[----:B------:R-:W-:Y:S02]  /*1a840*/  VIADD R16, R16, 0x80 ;  /* 0x0000008010107836 */ /* 0x000fe40000000000 */
[----:B--2---:R1:W-:Y:S05]  /*1a850*/  STG.E.64 desc[UR36][R4.64], R2 ;  /* 0x0000000204007986 */ /* 0x0043ea000c101b24 */
.L_x_30015:
[----:B------:R-:W-:Y:S05]  /*1a860*/  BSYNC.RECONVERGENT B6 ;  /* 0x0000000000067941 */ /* 0x000fea0003800200 */
.L_x_30014:
        /* <DEDUP_REMOVED lines=303> */
.L_x_30021:
        /* <DEDUP_REMOVED lines=29> */
.L_x_30023:
[----:B------:R-:W-:Y:S05]  /*1bd30*/  BSYNC.RECONVERGENT B7 ;  /* 0x0000000000077941 */ /* 0x000fea0003800200 */
.L_x_30022:
[----:B------:R-:W0:Y:S02]  /*1bd40*/  LDCU.64 UR4, c[0x0][0x580] ;  /* 0x0000b000ff0477ac */ /* 0x000e240008000a00 */
[----:B0-----:R-:W-:-:S05]  /*1bd50*/  IADD3 R2, P0, PT, R19, UR4, RZ ;  /* 0x0000000413027c10 */ /* 0x001fca000ff1e0ff */
[----:B------:R-:W-:-:S06]  /*1bd60*/  IMAD.X R3, RZ, RZ, UR5, P0 ;  /* 0x00000005ff037e24 */ /* 0x000fcc00080e06ff */
[----:B------:R-:W2:Y:S01]  /*1bd70*/  LDG.E.64 R2, desc[UR36][R2.64] ;  /* 0x0000002402027981 */ /* 0x000ea2000c1e1b00 */
[----:B------:R-:W2:Y:S01]  /*1bd80*/  LDC.64 R4, c[0x0][0x738] ;  /* 0x0001ce00ff047b82 */ /* 0x000ea20000000a00 */
[----:B------:R-:W-:Y:S02]  /*1bd90*/  IADD3 R16, PT, PT, R16, 0x80, RZ ;  /* 0x0000008010107810 */ /* 0x000fe40007ffe0ff */
[----:B--2---:R2:W-:Y:S05]  /*1bda0*/  STG.E.64 desc[UR36][R4.64], R2 ;  /* 0x0000000204007986 */ /* 0x0045ea000c101b24 */
.L_x_30020:
[----:B------:R-:W-:Y:S05]  /*1bdb0*/  BSYNC.RECONVERGENT B6 ;  /* 0x0000000000067941 */ /* 0x000fea0003800200 */
.L_x_30019:
        /* <DEDUP_REMOVED lines=302> */
.L_x_30024:
        /* <DEDUP_REMOVED lines=31> */
.L_x_30026:
[----:B------:R-:W-:Y:S05]  /*1d290*/  BSYNC.RECONVERGENT B6 ;  /* 0x0000000000067941 */ /* 0x000fea0003800200 */
.L_x_30025:
[----:B------:R-:W2:Y:S01]  /*1d2a0*/  LDG.E.64 R2, desc[UR36][R16.64] ;  /* 0x0000002410027981 */ /* 0x000ea2000c1e1b00 */
[----:B------:R-:W2:Y:S03]  /*1d2b0*/  LDC.64 R4, c[0x0][0x738] ;  /* 0x0001ce00ff047b82 */ /* 0x000ea60000000a00 */
[----:B--2---:R-:W-:Y:S01]  /*1d2c0*/  STG.E.64 desc[UR36][R4.64], R2 ;  /* 0x0000000204007986 */ /* 0x004fe2000c101b24 */
[----:B------:R-:W-:Y:S05]  /*1d2d0*/  EXIT ;  /* 0x000000000000794d */ /* 0x000fea0003800000 */
.L_x_30008:
        /* <DEDUP_REMOVED lines=309> */
.L_x_30029:
        /* <DEDUP_REMOVED lines=29> */
.L_x_30031:
[----:B------:R-:W-:Y:S05]  /*1e800*/  BSYNC.RECONVERGENT B7 ;  /* 0x0000000000077941 */ /* 0x000fea0003800200 */
.L_x_30030:
        /* <DEDUP_REMOVED lines=36> */
.L_x_30033:
        /* <DEDUP_REMOVED lines=17> */
.L_x_30034:
[----:B------:R-:W-:Y:S05]  /*1eb60*/  BSYNC.RECONVERGENT B0 ;  /* 0x0000000000007941 */ /* 0x000fea0003800200 */
.L_x_30032:
        /* <DEDUP_REMOVED lines=37> */
.L_x_30037:
        /* <DEDUP_REMOVED lines=18> */
.L_x_30038:
[----:B------:R-:W-:Y:S05]  /*1eee0*/  BSYNC.RECONVERGENT B0 ;  /* 0x0000000000007941 */ /* 0x000fea0003800200 */
.L_x_30036:
        /* <DEDUP_REMOVED lines=37> */
.L_x_30040:
        /* <DEDUP_REMOVED lines=18> */
.L_x_30041:
[----:B------:R-:W-:Y:S05]  /*1f260*/  BSYNC.RECONVERGENT B0 ;  /* 0x0000000000007941 */ /* 0x000fea0003800200 */
.L_x_30039:
        /* <DEDUP_REMOVED lines=37> */
.L_x_30043:
        /* <DEDUP_REMOVED lines=18> */
.L_x_30044:
[----:B------:R-:W-:Y:S05]  /*1f5e0*/  BSYNC.RECONVERGENT B0 ;  /* 0x0000000000007941 */ /* 0x000fea0003800200 */
.L_x_30042:
        /* <DEDUP_REMOVED lines=37> */
.L_x_30046:
[----:B------:R-:W0:Y:S01]  /*1f840*/  LDCU.64 UR4, c[0x0][0x5c8] ;  /* 0x0000b900ff0477ac */ /* 0x000e220008000a00 */
[----:B------:R-:W-:Y:S02]  /*1f850*/  MOV R10, R12 ;  /* 0x0000000c000a7202 */ /* 0x000fe40000000f00 */
        /* <DEDUP_REMOVED lines=16> */
.L_x_30047:
[----:B------:R-:W-:Y:S05]  /*1f960*/  BSYNC.RECONVERGENT B0 ;  /* 0x0000000000007941 */ /* 0x000fea0003800200 */
.L_x_30045:
        /* <DEDUP_REMOVED lines=37> */
.L_x_30049:
[----:B------:R-:W0:Y:S01]  /*1fbc0*/  LDCU.64 UR4, c[0x0][0x5d0] ;  /* 0x0000ba00ff0477ac */ /* 0x000e220008000a00 */
[----:B------:R-:W-:Y:S02]  /*1fbd0*/  MOV R10, R12 ;  /* 0x0000000c000a7202 */ /* 0x000fe40000000f00 */
[----:B------:R-:W-:Y:S02]  /*1fbe0*/  MOV R9, R13 ;  /* 0x0000000d00097202 */ /* 0x000fe40000000f00 */
[----:B------:R-:W-:Y:S01]  /*1fbf0*/  MOV R0, 0x1fc30 ;  /* 0x0001fc3000007802 */ /* 0x000fe20000000f00 */
[----:B0-----:R-:W-:Y:S01]  /*1fc00*/  IMAD.U32 R4, RZ, RZ, UR4 ;  /* 0x00000004ff047e24 */ /* 0x001fe2000f8e00ff */
[----:B------:R-:W-:-:S07]  /*1fc10*/  MOV R3, UR5 ;  /* 0x0000000500037c02 */ /* 0x000fce0008000f00 */
[----:B------:R-:W-:Y:S05]  /*1fc20*/  CALL.REL.NOINC `($__internal_48_$__cuda_sm20_div_u64) ;  /* 0x000001dc00dc7944 */ /* 0x000fea0003c00000 */
        /* <DEDUP_REMOVED lines=11> */
.L_x_30050:
[----:B------:R-:W-:Y:S05]  /*1fce0*/  BSYNC.RECONVERGENT B0 ;  /* 0x0000000000007941 */ /* 0x000fea0003800200 */
.L_x_30048:
        /* <DEDUP_REMOVED lines=37> */
.L_x_30052:
[----:B------:R-:W0:Y:S01]  /*1ff40*/  LDCU.64 UR4, c[0x0][0x5d8] ;  /* 0x0000bb00ff0477ac */ /* 0x000e220008000a00 */
[----:B------:R-:W-:Y:S01]  /*1ff50*/  IMAD.MOV.U32 R10, RZ, RZ, R12 ;  /* 0x000000ffff0a7224 */ /* 0x000fe200078e000c */
[----:B------:R-:W-:Y:S01]  /*1ff60*/  MOV R0, 0x1ffb0 ;  /* 0x0001ffb000007802 */ /* 0x000fe20000000f00 */
[----:B------:R-:W-:Y:S01]  /*1ff70*/  IMAD.MOV.U32 R9, RZ, RZ, R13 ;  /* 0x000000ffff097224 */ /* 0x000fe200078e000d */
[----:B0-----:R-:W-:Y:S02]  /*1ff80*/  MOV R4, UR4 ;  /* 0x0000000400047c02 */ /* 0x001fe40008000f00 */
[----:B------:R-:W-:-:S07]  /*1ff90*/  MOV R3, UR5 ;  /* 0x0000000500037c02 */ /* 0x000fce0008000f00 */
[----:B------:R-:W-:Y:S05]  /*1ffa0*/  CALL.REL.NOINC `($__internal_48_$__cuda_sm20_div_u64) ;  /* 0x000001d800fc7944 */ /* 0x000fea0003c00000 */
        /* <DEDUP_REMOVED lines=11> */
.L_x_30053:
[----:B------:R-:W-:Y:S05]  /*20060*/  BSYNC.RECONVERGENT B0 ;  /* 0x0000000000007941 */ /* 0x000fea0003800200 */
.L_x_30051:
        /* <DEDUP_REMOVED lines=37> */
.L_x_30055:
        /* <DEDUP_REMOVED lines=18> */
.L_x_30056:
[----:B------:R-:W-:Y:S05]  /*203e0*/  BSYNC.RECONVERGENT B0 ;  /* 0x0000000000007941 */ /* 0x000fea0003800200 */
.L_x_30054:
        /* <DEDUP_REMOVED lines=37> */
.L_x_30058:
        /* <DEDUP_REMOVED lines=18> */
.L_x_30059:
[----:B------:R-:W-:Y:S05]  /*20760*/  BSYNC.RECONVERGENT B0 ;  /* 0x0000000000007941 */ /* 0x000fea0003800200 */
.L_x_30057:
        /* <DEDUP_REMOVED lines=37> */
.L_x_30061:
        /* <DEDUP_REMOVED lines=18> */
.L_x_30062:
[----:B------:R-:W-:Y:S05]  /*20ae0*/  BSYNC.RECONVERGENT B0 ;  /* 0x0000000000007941 */ /* 0x000fea0003800200 */
.L_x_30060:
        /* <DEDUP_REMOVED lines=37> */
.L_x_30064:
        /* <DEDUP_REMOVED lines=18> */
.L_x_30065:
[----:B------:R-:W-:Y:S05]  /*20e60*/  BSYNC.RECONVERGENT B0 ;  /* 0x0000000000007941 */ /* 0x000fea0003800200 */
.L_x_30063:
        /* <DEDUP_REMOVED lines=37> */
.L_x_30067:
        /* <DEDUP_REMOVED lines=18> */
.L_x_30068:
[----:B------:R-:W-:Y:S05]  /*211e0*/  BSYNC.RECONVERGENT B0 ;  /* 0x0000000000007941 */ /* 0x000fea0003800200 */
.L_x_30066:
        /* <DEDUP_REMOVED lines=37> */
.L_x_30070:
        /* <DEDUP_REMOVED lines=18> */
.L_x_30071:
[----:B------:R-:W-:Y:S05]  /*21560*/  BSYNC.RECONVERGENT B0 ;  /* 0x0000000000007941 */ /* 0x000fea0003800200 */
.L_x_30069:
        /* <DEDUP_REMOVED lines=37> */
.L_x_30073:
        /* <DEDUP_REMOVED lines=18> */
.L_x_30074:
[----:B------:R-:W-:Y:S05]  /*218e0*/  BSYNC.RECONVERGENT B0 ;  /* 0x0000000000007941 */ /* 0x000fea0003800200 */
.L_x_30072:
        /* <DEDUP_REMOVED lines=37> */
.L_x_30076:
        /* <DEDUP_REMOVED lines=18> */
.L_x_30077:
[----:B------:R-:W-:Y:S05]  /*21c60*/  BSYNC.RECONVERGENT B0 ;  /* 0x0000000000007941 */ /* 0x000fea0003800200 */
.L_x_30075:
        /* <DEDUP_REMOVED lines=37> */
.L_x_30079:
        /* <DEDUP_REMOVED lines=18> */
.L_x_30080:
[----:B------:R-:W-:Y:S05]  /*21fe0*/  BSYNC.RECONVERGENT B0 ;  /* 0x0000000000007941 */ /* 0x000fea0003800200 */
.L_x_30078:
        /* <DEDUP_REMOVED lines=37> */
.L_x_30082:
        /* <DEDUP_REMOVED lines=18> */
.L_x_30083:
[----:B------:R-:W-:Y:S05]  /*22360*/  BSYNC.RECONVERGENT B0 ;  /* 0x0000000000007941 */ /* 0x000fea0003800200 */
.L_x_30081:
        /* <DEDUP_REMOVED lines=37> */
.L_x_30085:
        /* <DEDUP_REMOVED lines=18> */
.L_x_30086:
[----:B------:R-:W-:Y:S05]  /*226e0*/  BSYNC.RECONVERGENT B0 ;  /* 0x0000000000007941 */ /* 0x000fea0003800200 */
.L_x_30084:
        /* <DEDUP_REMOVED lines=37> */
.L_x_30088:
        /* <DEDUP_REMOVED lines=18> */
.L_x_30089:
[----:B------:R-:W-:Y:S05]  /*22a60*/  BSYNC.RECONVERGENT B0 ;  /* 0x0000000000007941 */ /* 0x000fea0003800200 */
.L_x_30087:
        /* <DEDUP_REMOVED lines=37> */
.L_x_30091:
        /* <DEDUP_REMOVED lines=18> */
.L_x_30092:
[----:B------:R-:W-:Y:S05]  /*22de0*/  BSYNC.RECONVERGENT B0 ;  /* 0x0000000000007941 */ /* 0x000fea0003800200 */
.L_x_30090:
        /* <DEDUP_REMOVED lines=37> */
.L_x_30094:
        /* <DEDUP_REMOVED lines=18> */
.L_x_30095:
[----:B------:R-:W-:Y:S05]  /*23160*/  BSYNC.RECONVERGENT B0 ;  /* 0x0000000000007941 */ /* 0x000fea0003800200 */
.L_x_30093:
        /* <DEDUP_REMOVED lines=37> */
.L_x_30097:
        /* <DEDUP_REMOVED lines=18> */
.L_x_30098:
[----:B------:R-:W-:Y:S05]  /*234e0*/  BSYNC.RECONVERGENT B0 ;  /* 0x0000000000007941 */ /* 0x000fea0003800200 */
.L_x_30096:
        /* <DEDUP_REMOVED lines=37> */
.L_x_30100:
        /* <DEDUP_REMOVED lines=18> */
.L_x_30101:
[----:B------:R-:W-:Y:S05]  /*23860*/  BSYNC.RECONVERGENT B0 ;  /* 0x0000000000007941 */ /* 0x000fea0003800200 */
.L_x_30099:
        /* <DEDUP_REMOVED lines=36> */
.L_x_30103:
        /* <DEDUP_REMOVED lines=16> */
.L_x_30104:
[----:B------:R-:W-:Y:S05]  /*23bb0*/  BSYNC.RECONVERGENT B0 ;  /* 0x0000000000007941 */ /* 0x000fea0003800200 */
.L_x_30102:
        /* <DEDUP_REMOVED lines=32> */
.L_x_30106:
[----:B------:R-:W-:Y:S01]  /*23dc0*/  MOV R8, R6 ;  /* 0x0000000600087202 */ /* 0x000fe20000000f00 */
[----:B------:R-:W-:Y:S01]  /*23dd0*/  IMAD.MOV.U32 R10, RZ, RZ, R7 ;  /* 0x000000ffff0a7224 */ /* 0x000fe200078e0007 */
[----:B------:R-:W-:-:S07]  /*23de0*/  MOV R9, 0x23e00 ;  /* 0x00023e0000097802 */ /* 0x000fce0000000f00 */
[----:B------:R-:W-:Y:S05]  /*23df0*/  CALL.REL.NOINC `($__internal_49_$__cuda_sm20_rem_u64) ;  /* 0x000001a000887944 */ /* 0x000fea0003c00000 */
[----:B------:R-:W-:Y:S02]  /*23e00*/  MOV R4, R0 ;  /* 0x0000000000047202 */ /* 0x000fe40000000f00 */
[----:B------:R-:W-:-:S07]  /*23e10*/  MOV R5, R3 ;  /* 0x0000000300057202 */ /* 0x000fce0000000f00 */
.L_x_30107:
[----:B------:R-:W-:Y:S05]  /*23e20*/  BSYNC.RECONVERGENT B0 ;  /* 0x0000000000007941 */ /* 0x000fea0003800200 */
.L_x_30105:
[----:B------:R-:W0:Y:S02]  /*23e30*/  LDCU.64 UR4, c[0x0][0x730] ;  /* 0x0000e600ff0477ac */ /* 0x000e240008000a00 */
[----:B0-----:R-:W-:Y:S02]  /*23e40*/  IMAD R3, R5, UR4, RZ ;  /* 0x0000000405037c24 */ /* 0x001fe4000f8e02ff */
[----:B------:R-:W-:-:S04]  /*23e50*/  IMAD.WIDE.U32 R20, R4, UR4, R20 ;  /* 0x0000000404147c25 */ /* 0x000fc8000f8e0014 */
[----:B------:R-:W-:-:S04]  /*23e60*/  IMAD R3, R4, UR5, R3 ;  /* 0x0000000504037c24 */ /* 0x000fc8000f8e0203 */
[----:B------:R-:W-:-:S07]  /*23e70*/  IMAD.IADD R21, R21, 0x1, R3 ;  /* 0x0000000115157824 */ /* 0x000fce00078e0203 */
.L_x_30035:
        /* <DEDUP_REMOVED lines=9> */
.L_x_30028:
[----:B------:R-:W-:Y:S05]  /*23f10*/  BSYNC.RECONVERGENT B6 ;  /* 0x0000000000067941 */ /* 0x000fea0003800200 */
.L_x_30027:
        /* <DEDUP_REMOVED lines=303> */
.L_x_30110:
        /* <DEDUP_REMOVED lines=29> */
.L_x_30112:
[----:B------:R-:W-:Y:S05]  /*253e0*/  BSYNC.RECONVERGENT B7 ;  /* 0x0000000000077941 */ /* 0x000fea0003800200 */
.L_x_30111:
        /* <DEDUP_REMOVED lines=36> */
.L_x_30114:
        /* <DEDUP_REMOVED lines=17> */
.L_x_30115:
[----:B------:R-:W-:Y:S05]  /*25740*/  BSYNC.RECONVERGENT B0 ;  /* 0x0000000000007941 */ /* 0x000fea0003800200 */
.L_x_30113:
        /* <DEDUP_REMOVED lines=37> */
.L_x_30118:
        /* <DEDUP_REMOVED lines=18> */
.L_x_30119:
[----:B------:R-:W-:Y:S05]  /*25ac0*/  BSYNC.RECONVERGENT B0 ;  /* 0x0000000000007941 */ /* 0x000fea0003800200 */
.L_x_30117:
        /* <DEDUP_REMOVED lines=37> */
.L_x_30121:
        /* <DEDUP_REMOVED lines=18> */
.L_x_30122:
[----:B------:R-:W-:Y:S05]  /*25e40*/  BSYNC.RECONVERGENT B0 ;  /* 0x0000000000007941 */ /* 0x000fea0003800200 */
.L_x_30120:
        /* <DEDUP_REMOVED lines=37> */
.L_x_30124:
        /* <DEDUP_REMOVED lines=18> */
.L_x_30125:
[----:B------:R-:W-:Y:S05]  /*261c0*/  BSYNC.RECONVERGENT B0 ;  /* 0x0000000000007941 */ /* 0x000fea0003800200 */
.L_x_30123:
        /* <DEDUP_REMOVED lines=37> */
.L_x_30127:
        /* <DEDUP_REMOVED lines=18> */
.L_x_30128:
[----:B------:R-:W-:Y:S05]  /*26540*/  BSYNC.RECONVERGENT B0 ;  /* 0x0000000000007941 */ /* 0x000fea0003800200 */
.L_x_30126:
        /* <DEDUP_REMOVED lines=37> */
.L_x_30130:
        /* <DEDUP_REMOVED lines=18> */
.L_x_30131:
[----:B------:R-:W-:Y:S05]  /*268c0*/  BSYNC.RECONVERGENT B0 ;  /* 0x0000000000007941 */ /* 0x000fea0003800200 */
.L_x_30129:
        /* <DEDUP_REMOVED lines=37> */
.L_x_30133:
        /* <DEDUP_REMOVED lines=18> */
.L_x_30134:
[----:B------:R-:W-:Y:S05]  /*26c40*/  BSYNC.RECONVERGENT B0 ;  /* 0x0000000000007941 */ /* 0x000fea0003800200 */
.L_x_30132:
        /* <DEDUP_REMOVED lines=37> */
.L_x_30136:
        /* <DEDUP_REMOVED lines=18> */
.L_x_30137:
[----:B------:R-:W-:Y:S05]  /*26fc0*/  BSYNC.RECONVERGENT B0 ;  /* 0x0000000000007941 */ /* 0x000fea0003800200 */
.L_x_30135:
        /* <DEDUP_REMOVED lines=37> */
.L_x_30139:
        /* <DEDUP_REMOVED lines=18> */
.L_x_30140:
[----:B------:R-:W-:Y:S05]  /*27340*/  BSYNC.RECONVERGENT B0 ;  /* 0x0000000000007941 */ /* 0x000fea0003800200 */
.L_x_30138:
        /* <DEDUP_REMOVED lines=37> */
.L_x_30142:
        /* <DEDUP_REMOVED lines=18> */
.L_x_30143:
[----:B------:R-:W-:Y:S05]  /*276c0*/  BSYNC.RECONVERGENT B0 ;  /* 0x0000000000007941 */ /* 0x000fea0003800200 */
.L_x_30141:
        /* <DEDUP_REMOVED lines=37> */
.L_x_30145:
        /* <DEDUP_REMOVED lines=18> */
.L_x_30146:
[----:B------:R-:W-:Y:S05]  /*27a40*/  BSYNC.RECONVERGENT B0 ;  /* 0x0000000000007941 */ /* 0x000fea0003800200 */
.L_x_30144:
        /* <DEDUP_REMOVED lines=37> */
.L_x_30148:
        /* <DEDUP_REMOVED lines=18> */
.L_x_30149:
[----:B------:R-:W-:Y:S05]  /*27dc0*/  BSYNC.RECONVERGENT B0 ;  /* 0x0000000000007941 */ /* 0x000fea0003800200 */
.L_x_30147:
        /* <DEDUP_REMOVED lines=37> */
.L_x_30151:
        /* <DEDUP_REMOVED lines=18> */
.L_x_30152:
[----:B------:R-:W-:Y:S05]  /*28140*/  BSYNC.RECONVERGENT B0 ;  /* 0x0000000000007941 */ /* 0x000fea0003800200 */
.L_x_30150:
        /* <DEDUP_REMOVED lines=37> */
.L_x_30154:
        /* <DEDUP_REMOVED lines=18> */
.L_x_30155:
[----:B------:R-:W-:Y:S05]  /*284c0*/  BSYNC.RECONVERGENT B0 ;  /* 0x0000000000007941 */ /* 0x000fea0003800200 */
.L_x_30153:
        /* <DEDUP_REMOVED lines=37> */
.L_x_30157:
        /* <DEDUP_REMOVED lines=18> */
.L_x_30158:
[----:B------:R-:W-:Y:S05]  /*28840*/  BSYNC.RECONVERGENT B0 ;  /* 0x0000000000007941 */ /* 0x000fea0003800200 */
.L_x_30156:
        /* <DEDUP_REMOVED lines=37> */
.L_x_30160:
        /* <DEDUP_REMOVED lines=18> */
.L_x_30161:
[----:B------:R-:W-:Y:S05]  /*28bc0*/  BSYNC.RECONVERGENT B0 ;  /* 0x0000000000007941 */ /* 0x000fea0003800200 */
.L_x_30159:
        /* <DEDUP_REMOVED lines=37> */
.L_x_30163:
        /* <DEDUP_REMOVED lines=18> */
.L_x_30164:
[----:B------:R-:W-:Y:S05]  /*28f40*/  BSYNC.RECONVERGENT B0 ;  /* 0x0000000000007941 */ /* 0x000fea0003800200 */
.L_x_30162:
        /* <DEDUP_REMOVED lines=37> */
.L_x_30166:
        /* <DEDUP_REMOVED lines=18> */
.L_x_30167:
[----:B------:R-:W-:Y:S05]  /*292c0*/  BSYNC.RECONVERGENT B0 ;  /* 0x0000000000007941 */ /* 0x000fea0003800200 */
.L_x_30165:
        /* <DEDUP_REMOVED lines=37> */
.L_x_30169:
        /* <DEDUP_REMOVED lines=18> */
.L_x_30170:
[----:B------:R-:W-:Y:S05]  /*29640*/  BSYNC.RECONVERGENT B0 ;  /* 0x0000000000007941 */ /* 0x000fea0003800200 */
.L_x_30168:
        /* <DEDUP_REMOVED lines=37> */
.L_x_30172:
        /* <DEDUP_REMOVED lines=18> */
.L_x_30173:
[----:B------:R-:W-:Y:S05]  /*299c0*/  BSYNC.RECONVERGENT B0 ;  /* 0x0000000000007941 */ /* 0x000fea0003800200 */
.L_x_30171:
        /* <DEDUP_REMOVED lines=37> */
.L_x_30175:
        /* <DEDUP_REMOVED lines=18> */
.L_x_30176:
[----:B------:R-:W-:Y:S05]  /*29d40*/  BSYNC.RECONVERGENT B0 ;  /* 0x0000000000007941 */ /* 0x000fea0003800200 */
.L_x_30174:
        /* <DEDUP_REMOVED lines=37> */
.L_x_30178:
        /* <DEDUP_REMOVED lines=18> */
.L_x_30179:
[----:B------:R-:W-:Y:S05]  /*2a0c0*/  BSYNC.RECONVERGENT B0 ;  /* 0x0000000000007941 */ /* 0x000fea0003800200 */
.L_x_30177:
        /* <DEDUP_REMOVED lines=37> */
.L_x_30181:
        /* <DEDUP_REMOVED lines=18> */
.L_x_30182:
[----:B------:R-:W-:Y:S05]  /*2a440*/  BSYNC.RECONVERGENT B0 ;  /* 0x0000000000007941 */ /* 0x000fea0003800200 */
.L_x_30180:
        /* <DEDUP_REMOVED lines=36> */
.L_x_30184:
        /* <DEDUP_REMOVED lines=16> */
.L_x_30185:
[----:B------:R-:W-:Y:S05]  /*2a790*/  BSYNC.RECONVERGENT B0 ;  /* 0x0000000000007941 */ /* 0x000fea0003800200 */
.L_x_30183:
        /* <DEDUP_REMOVED lines=32> */
.L_x_30187:
[----:B------:R-:W-:Y:S02]  /*2a9a0*/  MOV R8, R6 ;  /* 0x0000000600087202 */ /* 0x000fe40000000f00 */
[----:B------:R-:W-:Y:S02]  /*2a9b0*/  MOV R10, R7 ;  /* 0x00000007000a7202 */ /* 0x000fe40000000f00 */
[----:B------:R-:W-:-:S07]  /*2a9c0*/  MOV R9, 0x2a9e0 ;  /* 0x0002a9e000097802 */ /* 0x000fce0000000f00 */
[----:B------:R-:W-:Y:S05]  /*2a9d0*/  CALL.REL.NOINC `($__internal_49_$__cuda_sm20_rem_u64) ;  /* 0x0000013400907944 */ /* 0x000fea0003c00000 */
[----:B------:R-:W-:Y:S01]  /*2a9e0*/  IMAD.MOV.U32 R4, RZ, RZ, R0 ;  /* 0x000000ffff047224 */ /* 0x000fe200078e0000 */
[----:B------:R-:W-:-:S07]  /*2a9f0*/  MOV R5, R3 ;  /* 0x0000000300057202 */ /* 0x000fce0000000f00 */
.L_x_30188:
[----:B------:R-:W-:Y:S05]  /*2aa00*/  BSYNC.RECONVERGENT B0 ;  /* 0x0000000000007941 */ /* 0x000fea0003800200 */
.L_x_30186:
[----:B------:R-:W0:Y:S02]  /*2aa10*/  LDCU.64 UR4, c[0x0][0x730] ;  /* 0x0000e600ff0477ac */ /* 0x000e240008000a00 */
[----:B0-----:R-:W-:Y:S02]  /*2aa20*/  IMAD R3, R5, UR4, RZ ;  /* 0x0000000405037c24 */ /* 0x001fe4000f8e02ff */
[----:B------:R-:W-:-:S04]  /*2aa30*/  IMAD.WIDE.U32 R20, R4, UR4, R20 ;  /* 0x0000000404147c25 */ /* 0x000fc8000f8e0014 */
[----:B------:R-:W-:-:S05]  /*2aa40*/  IMAD R3, R4, UR5, R3 ;  /* 0x0000000504037c24 */ /* 0x000fca000f8e0203 */
[----:B------:R-:W-:-:S07]  /*2aa50*/  IADD3 R21, PT, PT, R21, R3, RZ ;  /* 0x0000000315157210 */ /* 0x000fce0007ffe0ff */
.L_x_30116:
        /* <DEDUP_REMOVED lines=9> */
.L_x_30109:
[----:B------:R-:W-:Y:S05]  /*2aaf0*/  BSYNC.RECONVERGENT B6 ;  /* 0x0000000000067941 */ /* 0x000fea0003800200 */
.L_x_30108:
        /* <DEDUP_REMOVED lines=303> */
.L_x_30191:
        /* <DEDUP_REMOVED lines=29> */
.L_x_30193:
[----:B------:R-:W-:Y:S05]  /*2bfc0*/  BSYNC.RECONVERGENT B7 ;  /* 0x0000000000077941 */ /* 0x000fea0003800200 */
.L_x_30192:
        /* <DEDUP_REMOVED lines=36> */
.L_x_30195:
        /* <DEDUP_REMOVED lines=17> */
.L_x_30196:
[----:B------:R-:W-:Y:S05]  /*2c320*/  BSYNC.RECONVERGENT B0 ;  /* 0x0000000000007941 */ /* 0x000fea0003800200 */
.L_x_30194:
        /* <DEDUP_REMOVED lines=37> */
.L_x_30199:
        /* <DEDUP_REMOVED lines=18> */
.L_x_30200:
[----:B------:R-:W-:Y:S05]  /*2c6a0*/  BSYNC.RECONVERGENT B0 ;  /* 0x0000000000007941 */ /* 0x000fea0003800200 */
.L_x_30198:
        /* <DEDUP_REMOVED lines=37> */
.L_x_30202:
        /* <DEDUP_REMOVED lines=18> */
.L_x_30203:
[----:B------:R-:W-:Y:S05]  /*2ca20*/  BSYNC.RECONVERGENT B0 ;  /* 0x0000000000007941 */ /* 0x000fea0003800200 */
.L_x_30201:
        /* <DEDUP_REMOVED lines=37> */
.L_x_30205:
        /* <DEDUP_REMOVED lines=18> */
.L_x_30206:
[----:B------:R-:W-:Y:S05]  /*2cda0*/  BSYNC.RECONVERGENT B0 ;  /* 0x0000000000007941 */ /* 0x000fea0003800200 */
.L_x_30204:
        /* <DEDUP_REMOVED lines=37> */
.L_x_30208:
        /* <DEDUP_REMOVED lines=18> */
.L_x_30209:
[----:B------:R-:W-:Y:S05]  /*2d120*/  BSYNC.RECONVERGENT B0 ;  /* 0x0000000000007941 */ /* 0x000fea0003800200 */
.L_x_30207:
        /* <DEDUP_REMOVED lines=37> */
.L_x_30211:
        /* <DEDUP_REMOVED lines=18> */
.L_x_30212:
[----:B------:R-:W-:Y:S05]  /*2d4a0*/  BSYNC.RECONVERGENT B0 ;  /* 0x0000000000007941 */ /* 0x000fea0003800200 */
.L_x_30210:
        /* <DEDUP_REMOVED lines=37> */
.L_x_30214:
        /* <DEDUP_REMOVED lines=18> */
.L_x_30215:
[----:B------:R-:W-:Y:S05]  /*2d820*/  BSYNC.RECONVERGENT B0 ;  /* 0x0000000000007941 */ /* 0x000fea0003800200 */
.L_x_30213:
        /* <DEDUP_REMOVED lines=37> */
.L_x_30217:
        /* <DEDUP_REMOVED lines=18> */
.L_x_30218:
[----:B------:R-:W-:Y:S05]  /*2dba0*/  BSYNC.RECONVERGENT B0 ;  /* 0x0000000000007941 */ /* 0x000fea0003800200 */
.L_x_30216:
        /* <DEDUP_REMOVED lines=37> */
.L_x_30220:
        /* <DEDUP_REMOVED lines=18> */
.L_x_30221:
[----:B------:R-:W-:Y:S05]  /*2df20*/  BSYNC.RECONVERGENT B0 ;  /* 0x0000000000007941 */ /* 0x000fea0003800200 */
.L_x_30219:
        /* <DEDUP_REMOVED lines=37> */
.L_x_30223:
        /* <DEDUP_REMOVED lines=18> */
.L_x_30224:
[----:B------:R-:W-:Y:S05]  /*2e2a0*/  BSYNC.RECONVERGENT B0 ;  /* 0x0000000000007941 */ /* 0x000fea0003800200 */
.L_x_30222:
        /* <DEDUP_REMOVED lines=37> */
.L_x_30226:
        /* <DEDUP_REMOVED lines=18> */
.L_x_30227:
[----:B------:R-:W-:Y:S05]  /*2e620*/  BSYNC.RECONVERGENT B0 ;  /* 0x0000000000007941 */ /* 0x000fea0003800200 */
.L_x_30225:
        /* <DEDUP_REMOVED lines=37> */
.L_x_30229:
        /* <DEDUP_REMOVED lines=18> */
.L_x_30230:
[----:B------:R-:W-:Y:S05]  /*2e9a0*/  BSYNC.RECONVERGENT B0 ;  /* 0x0000000000007941 */ /* 0x000fea0003800200 */
.L_x_30228:
        /* <DEDUP_REMOVED lines=37> */
.L_x_30232:
        /* <DEDUP_REMOVED lines=18> */
.L_x_30233:
[----:B------:R-:W-:Y:S05]  /*2ed20*/  BSYNC.RECONVERGENT B0 ;  /* 0x0000000000007941 */ /* 0x000fea0003800200 */
.L_x_30231:
        /* <DEDUP_REMOVED lines=37> */
.L_x_30235:
        /* <DEDUP_REMOVED lines=18> */
.L_x_30236:
[----:B------:R-:W-:Y:S05]  /*2f0a0*/  BSYNC.RECONVERGENT B0 ;  /* 0x0000000000007941 */ /* 0x000fea0003800200 */
.L_x_30234:
        /* <DEDUP_REMOVED lines=37> */
.L_x_30238:
        /* <DEDUP_REMOVED lines=18> */
.L_x_30239:
[----:B------:R-:W-:Y:S05]  /*2f420*/  BSYNC.RECONVERGENT B0 ;  /* 0x0000000000007941 */ /* 0x000fea0003800200 */
.L_x_30237:
        /* <DEDUP_REMOVED lines=37> */
.L_x_30241:
        /* <DEDUP_REMOVED lines=18> */
.L_x_30242:
[----:B------:R-:W-:Y:S05]  /*2f7a0*/  BSYNC.RECONVERGENT B0 ;  /* 0x0000000000007941 */ /* 0x000fea0003800200 */
.L_x_30240:
        /* <DEDUP_REMOVED lines=37> */
.L_x_30244:
        /* <DEDUP_REMOVED lines=18> */
.L_x_30245:
[----:B------:R-:W-:Y:S05]  /*2fb20*/  BSYNC.RECONVERGENT B0 ;  /* 0x0000000000007941 */ /* 0x000fea0003800200 */
.L_x_30243:
        /* <DEDUP_REMOVED lines=37> */
.L_x_30247:
        /* <DEDUP_REMOVED lines=18> */
.L_x_30248:
[----:B------:R-:W-:Y:S05]  /*2fea0*/  BSYNC.RECONVERGENT B0 ;  /* 0x0000000000007941 */ /* 0x000fea0003800200 */
.L_x_30246:
        /* <DEDUP_REMOVED lines=37> */
.L_x_30250:
        /* <DEDUP_REMOVED lines=18> */
.L_x_30251:
[----:B------:R-:W-:Y:S05]  /*30220*/  BSYNC.RECONVERGENT B0 ;  /* 0x0000000000007941 */ /* 0x000fea0003800200 */
.L_x_30249:
        /* <DEDUP_REMOVED lines=37> */
.L_x_30253:
        /* <DEDUP_REMOVED lines=18> */
.L_x_30254:
[----:B------:R-:W-:Y:S05]  /*305a0*/  BSYNC.RECONVERGENT B0 ;  /* 0x0000000000007941 */ /* 0x000fea0003800200 */
.L_x_30252:
        /* <DEDUP_REMOVED lines=37> */
.L_x_30256:
        /* <DEDUP_REMOVED lines=18> */
.L_x_30257:
[----:B------:R-:W-:Y:S05]  /*30920*/  BSYNC.RECONVERGENT B0 ;  /* 0x0000000000007941 */ /* 0x000fea0003800200 */
.L_x_30255:
        /* <DEDUP_REMOVED lines=37> */
.L_x_30259:
        /* <DEDUP_REMOVED lines=18> */
.L_x_30260:
[----:B------:R-:W-:Y:S05]  /*30ca0*/  BSYNC.RECONVERGENT B0 ;  /* 0x0000000000007941 */ /* 0x000fea0003800200 */
.L_x_30258:
        /* <DEDUP_REMOVED lines=37> */
.L_x_30262:
        /* <DEDUP_REMOVED lines=18> */
.L_x_30263:
[----:B------:R-:W-:Y:S05]  /*31020*/  BSYNC.RECONVERGENT B0 ;  /* 0x0000000000007941 */ /* 0x000fea0003800200 */
.L_x_30261:
        /* <DEDUP_REMOVED lines=36> */
.L_x_30265:
        /* <DEDUP_REMOVED lines=16> */
.L_x_30266:
[----:B------:R-:W-:Y:S05]  /*31370*/  BSYNC.RECONVERGENT B0 ;  /* 0x0000000000007941 */ /* 0x000fea0003800200 */
.L_x_30264:
        /* <DEDUP_REMOVED lines=32> */
.L_x_30268:
[----:B------:R-:W-:Y:S01]  /*31580*/  IMAD.MOV.U32 R8, RZ, RZ, R6 ;  /* 0x000000ffff087224 */ /* 0x000fe200078e0006 */
[----:B------:R-:W-:Y:S02]  /*31590*/  MOV R10, R7 ;  /* 0x00000007000a7202 */ /* 0x000fe40000000f00 */
[----:B------:R-:W-:-:S07]  /*315a0*/  MOV R9, 0x315c0 ;  /* 0x000315c000097802 */ /* 0x000fce0000000f00 */
[----:B------:R-:W-:Y:S05]  /*315b0*/  CALL.REL.NOINC `($__internal_49_$__cuda_sm20_rem_u64) ;  /* 0x000000c800987944 */ /* 0x000fea0003c00000 */
[----:B------:R-:W-:Y:S01]  /*315c0*/  MOV R4, R0 ;  /* 0x0000000000047202 */ /* 0x000fe20000000f00 */
[----:B------:R-:W-:-:S07]  /*315d0*/  IMAD.MOV.U32 R5, RZ, RZ, R3 ;  /* 0x000000ffff057224 */ /* 0x000fce00078e0003 */
.L_x_30269:
[----:B------:R-:W-:Y:S05]  /*315e0*/  BSYNC.RECONVERGENT B0 ;  /* 0x0000000000007941 */ /* 0x000fea0003800200 */
.L_x_30267:
[----:B------:R-:W0:Y:S02]  /*315f0*/  LDCU.64 UR4, c[0x0][0x730] ;  /* 0x0000e600ff0477ac */ /* 0x000e240008000a00 */
[----:B0-----:R-:W-:Y:S02]  /*31600*/  IMAD R3, R5, UR4, RZ ;  /* 0x0000000405037c24 */ /* 0x001fe4000f8e02ff */
[----:B------:R-:W-:-:S04]  /*31610*/  IMAD.WIDE.U32 R20, R4, UR4, R20 ;  /* 0x0000000404147c25 */ /* 0x000fc8000f8e0014 */
[----:B------:R-:W-:-:S05]  /*31620*/  IMAD R3, R4, UR5, R3 ;  /* 0x0000000504037c24 */ /* 0x000fca000f8e0203 */
[----:B------:R-:W-:-:S07]  /*31630*/  IADD3 R21, PT, PT, R21, R3, RZ ;  /* 0x0000000315157210 */ /* 0x000fce0007ffe0ff */
.L_x_30197:
        /* <DEDUP_REMOVED lines=9> */
.L_x_30190:
[----:B------:R-:W-:Y:S05]  /*316d0*/  BSYNC.RECONVERGENT B6 ;  /* 0x0000000000067941 */ /* 0x000fea0003800200 */
.L_x_30189:
        /* <DEDUP_REMOVED lines=302> */
.L_x_30270:
        /* <DEDUP_REMOVED lines=31> */
.L_x_30272:
[----:B------:R-:W-:Y:S05]  /*32bb0*/  BSYNC.RECONVERGENT B6 ;  /* 0x0000000000067941 */ /* 0x000fea0003800200 */
.L_x_30271:
        /* <DEDUP_REMOVED lines=37> */
.L_x_30274:
        /* <DEDUP_REMOVED lines=17> */
.L_x_30275:
[----:B------:R-:W-:Y:S05]  /*32f20*/  BSYNC.RECONVERGENT B0 ;  /* 0x0000000000007941 */ /* 0x000fea0003800200 */
.L_x_30273:
        /* <DEDUP_REMOVED lines=37> */
.L_x_30278:
        /* <DEDUP_REMOVED lines=18> */
.L_x_30279:
[----:B------:R-:W-:Y:S05]  /*332a0*/  BSYNC.RECONVERGENT B0 ;  /* 0x0000000000007941 */ /* 0x000fea0003800200 */
.L_x_30277:
        /* <DEDUP_REMOVED lines=38> */
.L_x_30281:
        /* <DEDUP_REMOVED lines=18> */
.L_x_30282:
[----:B------:R-:W-:Y:S05]  /*33630*/  BSYNC.RECONVERGENT B0 ;  /* 0x0000000000007941 */ /* 0x000fea0003800200 */
.L_x_30280:
        /* <DEDUP_REMOVED lines=38> */
.L_x_30284:
        /* <DEDUP_REMOVED lines=18> */
.L_x_30285:
[----:B------:R-:W-:Y:S05]  /*339c0*/  BSYNC.RECONVERGENT B0 ;  /* 0x0000000000007941 */ /* 0x000fea0003800200 */
.L_x_30283:
        /* <DEDUP_REMOVED lines=38> */
.L_x_30287:
        /* <DEDUP_REMOVED lines=18> */
.L_x_30288:
[----:B------:R-:W-:Y:S05]  /*33d50*/  BSYNC.RECONVERGENT B0 ;  /* 0x0000000000007941 */ /* 0x000fea0003800200 */
.L_x_30286:
        /* <DEDUP_REMOVED lines=38> */
.L_x_30290:
        /* <DEDUP_REMOVED lines=18> */
.L_x_30291:
[----:B------:R-:W-:Y:S05]  /*340e0*/  BSYNC.RECONVERGENT B0 ;  /* 0x0000000000007941 */ /* 0x000fea0003800200 */
.L_x_30289:
        /* <DEDUP_REMOVED lines=38> */
.L_x_30293:
        /* <DEDUP_REMOVED lines=18> */
.L_x_30294:
[----:B------:R-:W-:Y:S05]  /*34470*/  BSYNC.RECONVERGENT B0 ;  /* 0x0000000000007941 */ /* 0x000fea0003800200 */
.L_x_30292:
        /* <DEDUP_REMOVED lines=38> */
.L_x_30296:
        /* <DEDUP_REMOVED lines=18> */
.L_x_30297:
[----:B------:R-:W-:Y:S05]  /*34800*/  BSYNC.RECONVERGENT B0 ;  /* 0x0000000000007941 */ /* 0x000fea0003800200 */
.L_x_30295:
        /* <DEDUP_REMOVED lines=38> */
.L_x_30299:
        /* <DEDUP_REMOVED lines=18> */
.L_x_30300:
[----:B------:R-:W-:Y:S05]  /*34b90*/  BSYNC.RECONVERGENT B0 ;  /* 0x0000000000007941 */ /* 0x000fea0003800200 */
.L_x_30298:
        /* <DEDUP_REMOVED lines=38> */
.L_x_30302:
        /* <DEDUP_REMOVED lines=18> */
.L_x_30303:
[----:B------:R-:W-:Y:S05]  /*34f20*/  BSYNC.RECONVERGENT B0 ;  /* 0x0000000000007941 */ /* 0x000fea0003800200 */
.L_x_30301:
        /* <DEDUP_REMOVED lines=38> */
.L_x_30305:
        /* <DEDUP_REMOVED lines=18> */
.L_x_30306:
[----:B------:R-:W-:Y:S05]  /*352b0*/  BSYNC.RECONVERGENT B0 ;  /* 0x0000000000007941 */ /* 0x000fea0003800200 */
.L_x_30304:
        /* <DEDUP_REMOVED lines=38> */
.L_x_30308:
        /* <DEDUP_REMOVED lines=18> */
.L_x_30309:
[----:B------:R-:W-:Y:S05]  /*35640*/  BSYNC.RECONVERGENT B0 ;  /* 0x0000000000007941 */ /* 0x000fea0003800200 */
.L_x_30307:
        /* <DEDUP_REMOVED lines=38> */
.L_x_30311:
        /* <DEDUP_REMOVED lines=18> */
.L_x_30312:
[----:B------:R-:W-:Y:S05]  /*359d0*/  BSYNC.RECONVERGENT B0 ;  /* 0x0000000000007941 */ /* 0x000fea0003800200 */
.L_x_30310:
        /* <DEDUP_REMOVED lines=38> */
.L_x_30314:
        /* <DEDUP_REMOVED lines=18> */
.L_x_30315:
[----:B------:R-:W-:Y:S05]  /*35d60*/  BSYNC.RECONVERGENT B0 ;  /* 0x0000000000007941 */ /* 0x000fea0003800200 */
.L_x_30313:
        /* <DEDUP_REMOVED lines=38> */
.L_x_30317:
        /* <DEDUP_REMOVED lines=18> */
.L_x_30318:
[----:B------:R-:W-:Y:S05]  /*360f0*/  BSYNC.RECONVERGENT B0 ;  /* 0x0000000000007941 */ /* 0x000fea0003800200 */
.L_x_30316:
        /* <DEDUP_REMOVED lines=38> */
.L_x_30320:
        /* <DEDUP_REMOVED lines=18> */
.L_x_30321:
[----:B------:R-:W-:Y:S05]  /*36480*/  BSYNC.RECONVERGENT B0 ;  /* 0x0000000000007941 */ /* 0x000fea0003800200 */
.L_x_30319:
        /* <DEDUP_REMOVED lines=38> */
.L_x_30323:
        /* <DEDUP_REMOVED lines=18> */
.L_x_30324:
[----:B------:R-:W-:Y:S05]  /*36810*/  BSYNC.RECONVERGENT B0 ;  /* 0x0000000000007941 */ /* 0x000fea0003800200 */
.L_x_30322:
        /* <DEDUP_REMOVED lines=38> */
.L_x_30326:
        /* <DEDUP_REMOVED lines=18> */
.L_x_30327:
[----:B------:R-:W-:Y:S05]  /*36ba0*/  BSYNC.RECONVERGENT B0 ;  /* 0x0000000000007941 */ /* 0x000fea0003800200 */
.L_x_30325:
        /* <DEDUP_REMOVED lines=38> */
.L_x_30329:
        /* <DEDUP_REMOVED lines=18> */
.L_x_30330:
[----:B------:R-:W-:Y:S05]  /*36f30*/  BSYNC.RECONVERGENT B0 ;  /* 0x0000000000007941 */ /* 0x000fea0003800200 */
.L_x_30328:
        /* <DEDUP_REMOVED lines=38> */
.L_x_30332:
        /* <DEDUP_REMOVED lines=18> */
.L_x_30333:
[----:B------:R-:W-:Y:S05]  /*372c0*/  BSYNC.RECONVERGENT B0 ;  /* 0x0000000000007941 */ /* 0x000fea0003800200 */
.L_x_30331:
        /* <DEDUP_REMOVED lines=38> */
.L_x_30335:
        /* <DEDUP_REMOVED lines=18> */
.L_x_30336:
[----:B------:R-:W-:Y:S05]  /*37650*/  BSYNC.RECONVERGENT B0 ;  /* 0x0000000000007941 */ /* 0x000fea0003800200 */
.L_x_30334:
        /* <DEDUP_REMOVED lines=38> */
.L_x_30338:
        /* <DEDUP_REMOVED lines=18> */
.L_x_30339:
[----:B------:R-:W-:Y:S05]  /*379e0*/  BSYNC.RECONVERGENT B0 ;  /* 0x0000000000007941 */ /* 0x000fea0003800200 */
.L_x_30337:
        /* <DEDUP_REMOVED lines=38> */
.L_x_30341:
        /* <DEDUP_REMOVED lines=18> */
.L_x_30342:
[----:B------:R-:W-:Y:S05]  /*37d70*/  BSYNC.RECONVERGENT B0 ;  /* 0x0000000000007941 */ /* 0x000fea0003800200 */
.L_x_30340:
        /* <DEDUP_REMOVED lines=37> */
.L_x_30344:
        /* <DEDUP_REMOVED lines=16> */
.L_x_30345:
[----:B------:R-:W-:Y:S05]  /*380d0*/  BSYNC.RECONVERGENT B0 ;  /* 0x0000000000007941 */ /* 0x000fea0003800200 */
.L_x_30343:
        /* <DEDUP_REMOVED lines=33> */
.L_x_30347:
[----:B------:R-:W-:Y:S01]  /*382f0*/  IMAD.MOV.U32 R8, RZ, RZ, R6 ;  /* 0x000000ffff087224 */ /* 0x000fe200078e0006 */
[----:B------:R-:W-:Y:S02]  /*38300*/  MOV R10, R7 ;  /* 0x00000007000a7202 */ /* 0x000fe40000000f00 */
[----:B------:R-:W-:-:S07]  /*38310*/  MOV R9, 0x38330 ;  /* 0x0003833000097802 */ /* 0x000fce0000000f00 */
[----:B------:R-:W-:Y:S05]  /*38320*/  CALL.REL.NOINC `($__internal_49_$__cuda_sm20_rem_u64) ;  /* 0x0000005c003c7944 */ /* 0x000fea0003c00000 */
[----:B------:R-:W-:Y:S01]  /*38330*/  MOV R4, R0 ;  /* 0x0000000000047202 */ /* 0x000fe20000000f00 */
[----:B------:R-:W-:-:S07]  /*38340*/  IMAD.MOV.U32 R5, RZ, RZ, R3 ;  /* 0x000000ffff057224 */ /* 0x000fce00078e0003 */
.L_x_30348:
[----:B------:R-:W-:Y:S05]  /*38350*/  BSYNC.RECONVERGENT B0 ;  /* 0x0000000000007941 */ /* 0x000fea0003800200 */
.L_x_30346:
[----:B------:R-:W0:Y:S01]  /*38360*/  LDCU.64 UR4, c[0x0][0x730] ;  /* 0x0000e600ff0477ac */ /* 0x000e220008000a00 */
[----:B------:R-:W-:Y:S01]  /*38370*/  MOV R3, R21 ;  /* 0x0000001500037202 */ /* 0x000fe20000000f00 */
[----:B0-----:R-:W-:Y:S02]  /*38380*/  IMAD R5, R5, UR4, RZ ;  /* 0x0000000405057c24 */ /* 0x001fe4000f8e02ff */
[----:B------:R-:W-:-:S04]  /*38390*/  IMAD.WIDE.U32 R2, R4, UR4, R2 ;  /* 0x0000000404027c25 */ /* 0x000fc8000f8e0002 */
[----:B------:R-:W-:-:S05]  /*383a0*/  IMAD R5, R4, UR5, R5 ;  /* 0x0000000504057c24 */ /* 0x000fca000f8e0205 */
[----:B------:R-:W-:-:S07]  /*383b0*/  IADD3 R21, PT, PT, R3, R5, RZ ;  /* 0x0000000503157210 */ /* 0x000fce0007ffe0ff */
.L_x_30276:
[----:B------:R-:W2:Y:S01]  /*383c0*/  LDG.E.64 R16, desc[UR36][R16.64] ;  /* 0x0000002410107981 */ /* 0x000ea2000c1e1b00 */
[----:B------:R-:W0:Y:S02]  /*383d0*/  LDCU.64 UR4, c[0x0][0x738] ;  /* 0x0000e700ff0477ac */ /* 0x000e240008000a00 */
[----:B0-----:R-:W-:-:S04]  /*383e0*/  LEA R4, P0, R2, UR4, 0x3 ;  /* 0x0000000402047c11 */ /* 0x001fc8000f8018ff */
[----:B------:R-:W-:-:S05]  /*383f0*/  LEA.HI.X R5, R2, UR5, R21, 0x3, P0 ;  /* 0x0000000502057c11 */ /* 0x000fca00080f1c15 */
[----:B--2---:R-:W-:Y:S01]  /*38400*/  STG.E.64 desc[UR36][R4.64], R16 ;  /* 0x0000001004007986 */ /* 0x004fe2000c101b24 */
[----:B------:R-:W-:Y:S05]  /*38410*/  EXIT ;  /* 0x000000000000794d */ /* 0x000fea0003800000 */
.L_x_30007:
        /* <DEDUP_REMOVED lines=306> */
.L_x_30351:
        /* <DEDUP_REMOVED lines=29> */
.L_x_30353:
[----:B------:R-:W-:Y:S05]  /*39910*/  BSYNC.RECONVERGENT B7 ;  /* 0x0000000000077941 */ /* 0x000fea0003800200 */
.L_x_30352:
        /* <DEDUP_REMOVED lines=16> */
.L_x_30350:
[----:B------:R-:W-:Y:S05]  /*39a20*/  BSYNC.RECONVERGENT B6 ;  /* 0x0000000000067941 */ /* 0x000fea0003800200 */
.L_x_30349:
        /* <DEDUP_REMOVED lines=303> */
.L_x_30356:
        /* <DEDUP_REMOVED lines=29> */
.L_x_30358:
[----:B------:R-:W-:Y:S05]  /*3aef0*/  BSYNC.RECONVERGENT B7 ;  /* 0x0000000000077941 */ /* 0x000fea0003800200 */
.L_x_30357:
        /* <DEDUP_REMOVED lines=16> */
.L_x_30355:
[----:B------:R-:W-:Y:S05]  /*3b000*/  BSYNC.RECONVERGENT B6 ;  /* 0x0000000000067941 */ /* 0x000fea0003800200 */
.L_x_30354:
        /* <DEDUP_REMOVED lines=303> */
.L_x_30361:
        /* <DEDUP_REMOVED lines=29> */
.L_x_30363:
[----:B------:R-:W-:Y:S05]  /*3c4d0*/  BSYNC.RECONVERGENT B7 ;  /* 0x0000000000077941 */ /* 0x000fea0003800200 */
.L_x_30362:
        /* <DEDUP_REMOVED lines=16> */
.L_x_30360:
[----:B------:R-:W-:Y:S05]  /*3c5e0*/  BSYNC.RECONVERGENT B6 ;  /* 0x0000000000067941 */ /* 0x000fea0003800200 */
.L_x_30359:
        /* <DEDUP_REMOVED lines=302> */
.L_x_30364:
        /* <DEDUP_REMOVED lines=31> */
.L_x_30366:
[----:B------:R-:W-:Y:S05]  /*3dac0*/  BSYNC.RECONVERGENT B6 ;  /* 0x0000000000067941 */ /* 0x000fea0003800200 */
.L_x_30365:
        /* <DEDUP_REMOVED lines=13> */
        .weak           $__internal_48_$__cuda_sm20_div_u64
        .type           $__internal_48_$__cuda_sm20_div_u64,@function
        .size           $__internal_48_$__cuda_sm20_div_u64,($__internal_49_$__cuda_sm20_rem_u64 - $__internal_48_$__cuda_sm20_div_u64)
$__internal_48_$__cuda_sm20_div_u64:
        /* <DEDUP_REMOVED lines=71> */
[----:B------:R-:W-:Y:S05]  /*3e010*/  RET.REL.NODEC R4 `(_ZN2at6native24index_elementwise_kernelILi128ELi4EZNS0_20cuda_take_put_kernelIdlZZZZZNS0_10put_kernelERNS_14TensorIteratorERKNS_10TensorBaseEbENKUlvE_clEvENKUlvE4_clEvENKUlvE_clEvENKUlvE0_clEvEUlRdlE0_EEvS4_S7_RKT1_EUliE_EEvlSE_) ;  /* 0xfffffc1c04f87950 */ /* 0x000fea0003c3ffff */
        .weak           $__internal_49_$__cuda_sm20_rem_u64
        .type           $__internal_49_$__cuda_sm20_rem_u64,@function
        .size           $__internal_49_$__cuda_sm20_rem_u64,(.L_x_41722 - $__internal_49_$__cuda_sm20_rem_u64)
$__internal_49_$__cuda_sm20_rem_u64:
        /* <DEDUP_REMOVED lines=66> */
[----:B------:R-:W-:Y:S06]  /*3e440*/  RET.REL.NODEC R4 `(_ZN2at6native24index_elementwise_kernelILi128ELi4EZNS0_20cuda_take_put_kernelIdlZZZZZNS0_10put_kernelERNS_14TensorIteratorERKNS_10TensorBaseEbENKUlvE_clEvENKUlvE4_clEvENKUlvE_clEvENKUlvE0_clEvEUlRdlE0_EEvS4_S7_RKT1_EUliE_EEvlSE_) ;  /* 0xfffffc1804ec7950 */ /* 0x000fec0003c3ffff */
.L_x_30367:
        /* <DEDUP_REMOVED lines=11> */
.L_x_41722:


//--------------------- .text._ZN2at6native24index_elementwise_kernelILi128ELi4EZNS0_20cuda_take_put_kernelIdlZZZZZNS0_10put_kernelERNS_14TensorIteratorERKNS_10TensorBaseEbENKUlvE_clEvENKUlvE4_clEvENKUlvE_clEvENKUlvE0_clEvEUlRdlE_EEvS4_S7_RKT1_EUliE_EEvlSE_ --------------------------
	.section	.text._ZN2at6native24index_elementwise_kernelILi128ELi4EZNS0_20cuda_take_put_kernelIdlZZZZZNS0_10put_kernelERNS_14TensorIteratorERKNS_10TensorBaseEbENKUlvE_clEvENKUlvE4_clEvENKUlvE_clEvENKUlvE0_clEvEUlRdlE_EEvS4_S7_RKT1_EUliE_EEvlSE_,"ax",@progbits
	.align	128
        .global         _ZN2at6native24index_elementwise_kernelILi128ELi4EZNS0_20cuda_take_put_kernelIdlZZZZZNS0_10put_kernelERNS_14TensorIteratorERKNS_10TensorBaseEbENKUlvE_clEvENKUlvE4_clEvENKUlvE_clEvENKUlvE0_clEvEUlRdlE_EEvS4_S7_RKT1_EUliE_EEvlSE_
        .type           _ZN2at6native24index_elementwise_kernelILi128ELi4EZNS0_20cuda_take_put_kernelIdlZZZZZNS0_10put_kernelERNS_14TensorIteratorERKNS_10TensorBaseEbENKUlvE_clEvENKUlvE4_clEvENKUlvE_clEvENKUlvE0_clEvEUlRdlE_EEvS4_S7_RKT1_EUliE_EEvlSE_,@function
        .size           _ZN2at6native24index_elementwise_kernelILi128ELi4EZNS0_20cuda_take_put_kernelIdlZZZZZNS0_10put_kernelERNS_14TensorIteratorERKNS_10TensorBaseEbENKUlvE_clEvENKUlvE4_clEvENKUlvE_clEvENKUlvE0_clEvEUlRdlE_EEvS4_S7_RKT1_EUliE_EEvlSE_,(.L_x_41724 - _ZN2at6native24index_elementwise_kernelILi128ELi4EZNS0_20cuda_take_put_kernelIdlZZZZZNS0_10put_kernelERNS_14TensorIteratorERKNS_10TensorBaseEbENKUlvE_clEvENKUlvE4_clEvENKUlvE_clEvENKUlvE0_clEvEUlRdlE_EEvS4_S7_RKT1_EUliE_EEvlSE_)
        .other          _ZN2at6native24index_elementwise_kernelILi128ELi4EZNS0_20cuda_take_put_kernelIdlZZZZZNS0_10put_kernelERNS_14TensorIteratorERKNS_10TensorBaseEbENKUlvE_clEvENKUlvE4_clEvENKUlvE_clEvENKUlvE0_clEvEUlRdlE_EEvS4_S7_RKT1_EUliE_EEvlSE_,@"STO_CUDA_ENTRY STV_DEFAULT"
_ZN2at6native24index_elementwise_kernelILi128ELi4EZNS0_20cuda_take_put_kernelIdlZZZZZNS0_10put_kernelERNS_14TensorIteratorERKNS_10TensorBaseEbENKUlvE_clEvENKUlvE4_clEvENKUlvE_clEvENKUlvE0_clEvEUlRdlE_EEvS4_S7_RKT1_EUliE_EEvlSE_:
.text._ZN2at6native24index_elementwise_kernelILi128ELi4EZNS0_20cuda_take_put_kernelIdlZZZZZNS0_10put_kernelERNS_14TensorIteratorERKNS_10TensorBaseEbENKUlvE_clEvENKUlvE4_clEvENKUlvE_clEvENKUlvE0_clEvEUlRdlE_EEvS4_S7_RKT1_EUliE_EEvlSE_:
        /* <DEDUP_REMOVED lines=318> */
.L_x_30370:
        /* <DEDUP_REMOVED lines=31> */
.L_x_30372:
[----:B------:R-:W-:Y:S05]  /*15d0*/  BSYNC.RECONVERGENT B7 ;  /* 0x0000000000077941 */ /* 0x000fea0003800200 */
.L_x_30371:
        /* <DEDUP_REMOVED lines=47> */
.L_x_30375:
[----:B------:R-:W0:Y:S01]  /*18d0*/  LDCU.64 UR4, c[0x0][0x5a8] ;  /* 0x0000b500ff0477ac */ /* 0x000e220008000a00 */
[----:B------:R-:W-:Y:S01]  /*18e0*/  IMAD.MOV.U32 R10, RZ, RZ, R14 ;  /* 0x000000ffff0a7224 */ /* 0x000fe200078e000e */
[----:B------:R-:W-:Y:S02]  /*18f0*/  MOV R9, R15 ;  /* 0x0000000f00097202 */ /* 0x000fe40000000f00 */
[----:B------:R-:W-:Y:S02]  /*1900*/  MOV R0, 0x1940 ;  /* 0x0000194000007802 */ /* 0x000fe40000000f00 */
[----:B0-----:R-:W-:Y:S01]  /*1910*/  MOV R4, UR4 ;  /* 0x0000000400047c02 */ /* 0x001fe20008000f00 */
[----:B------:R-:W-:-:S07]  /*1920*/  IMAD.U32 R3, RZ, RZ, UR5 ;  /* 0x00000005ff037e24 */ /* 0x000fce000f8e00ff */
[----:B------:R-:W-:Y:S05]  /*1930*/  CALL.REL.NOINC `($__internal_50_$__cuda_sm20_div_u64) ;  /* 0x0000019c00647944 */ /* 0x000fea0003c00000 */
        /* <DEDUP_REMOVED lines=10> */
.L_x_30376:
[----:B------:R-:W-:Y:S05]  /*19e0*/  BSYNC.RECONVERGENT B0 ;  /* 0x0000000000007941 */ /* 0x000fea0003800200 */
.L_x_30374:
        /* <DEDUP_REMOVED lines=41> */
.L_x_30378:
[----:B------:R-:W0:Y:S01]  /*1c80*/  LDCU.64 UR4, c[0x0][0x5b0] ;  /* 0x0000b600ff0477ac */ /* 0x000e220008000a00 */
[----:B------:R-:W-:Y:S01]  /*1c90*/  MOV R10, R14 ;  /* 0x0000000e000a7202 */ /* 0x000fe20000000f00 */
[----:B------:R-:W-:Y:S01]  /*1ca0*/  IMAD.MOV.U32 R9, RZ, RZ, R15 ;  /* 0x000000ffff097224 */ /* 0x000fe200078e000f */
[----:B------:R-:W-:Y:S01]  /*1cb0*/  MOV R0, 0x1cf0 ;  /* 0x00001cf000007802 */ /* 0x000fe20000000f00 */
[----:B0-----:R-:W-:Y:S01]  /*1cc0*/  IMAD.U32 R4, RZ, RZ, UR4 ;  /* 0x00000004ff047e24 */ /* 0x001fe2000f8e00ff */
[----:B------:R-:W-:-:S07]  /*1cd0*/  MOV R3, UR5 ;  /* 0x0000000500037c02 */ /* 0x000fce0008000f00 */
[----:B------:R-:W-:Y:S05]  /*1ce0*/  CALL.REL.NOINC `($__internal_50_$__cuda_sm20_div_u64) ;  /* 0x0000019800787944 */ /* 0x000fea0003c00000 */
        /* <DEDUP_REMOVED lines=11> */
.L_x_30379:
[----:B------:R-:W-:Y:S05]  /*1da0*/  BSYNC.RECONVERGENT B0 ;  /* 0x0000000000007941 */ /* 0x000fea0003800200 */
.L_x_30377:
        /* <DEDUP_REMOVED lines=37> */
.L_x_30381:
        /* <DEDUP_REMOVED lines=18> */
.L_x_30382:
[----:B------:R-:W-:Y:S05]  /*2120*/  BSYNC.RECONVERGENT B0 ;  /* 0x0000000000007941 */ /* 0x000fea0003800200 */
.L_x_30380:
        /* <DEDUP_REMOVED lines=37> */
.L_x_30384:
        /* <DEDUP_REMOVED lines=18> */
.L_x_30385:
[----:B------:R-:W-:Y:S05]  /*24a0*/  BSYNC.RECONVERGENT B0 ;  /* 0x0000000000007941 */ /* 0x000fea0003800200 */
.L_x_30383:
        /* <DEDUP_REMOVED lines=37> */
.L_x_30387:
        /* <DEDUP_REMOVED lines=18> */
.L_x_30388:
[----:B------:R-:W-:Y:S05]  /*2820*/  BSYNC.RECONVERGENT B0 ;  /* 0x0000000000007941 */ /* 0x000fea0003800200 */
.L_x_30386:
        /* <DEDUP_REMOVED lines=37> */
.L_x_30390:
        /* <DEDUP_REMOVED lines=18> */
.L_x_30391:
[----:B------:R-:W-:Y:S05]  /*2ba0*/  BSYNC.RECONVERGENT B0 ;  /* 0x0000000000007941 */ /* 0x000fea0003800200 */
.L_x_30389:
        /* <DEDUP_REMOVED lines=37> */
.L_x_30393:
        /* <DEDUP_REMOVED lines=18> */
.L_x_30394:
[----:B------:R-:W-:Y:S05]  /*2f20*/  BSYNC.RECONVERGENT B0 ;  /* 0x0000000000007941 */ /* 0x000fea0003800200 */
.L_x_30392:
        /* <DEDUP_REMOVED lines=37> */
.L_x_30396:
        /* <DEDUP_REMOVED lines=18> */
.L_x_30397:
[----:B------:R-:W-:Y:S05]  /*32a0*/  BSYNC.RECONVERGENT B0 ;  /* 0x0000000000007941 */ /* 0x000fea0003800200 */
.L_x_30395:
        /* <DEDUP_REMOVED lines=37> */
.L_x_30399:
        /* <DEDUP_REMOVED lines=18> */
.L_x_30400:
[----:B------:R-:W-:Y:S05]  /*3620*/  BSYNC.RECONVERGENT B0 ;  /* 0x0000000000007941 */ /* 0x000fea0003800200 */
.L_x_30398:
        /* <DEDUP_REMOVED lines=37> */
.L_x_30402:
        /* <DEDUP_REMOVED lines=18> */
.L_x_30403:
[----:B------:R-:W-:Y:S05]  /*39a0*/  BSYNC.RECONVERGENT B0 ;  /* 0x0000000000007941 */ /* 0x000fea0003800200 */
.L_x_30401:
        /* <DEDUP_REMOVED lines=37> */
.L_x_30405:
        /* <DEDUP_REMOVED lines=18> */
.L_x_30406:
[----:B------:R-:W-:Y:S05]  /*3d20*/  BSYNC.RECONVERGENT B0 ;  /* 0x0000000000007941 */ /* 0x000fea0003800200 */
.L_x_30404:
        /* <DEDUP_REMOVED lines=37> */
.L_x_30408:
        /* <DEDUP_REMOVED lines=18> */
.L_x_30409:
[----:B------:R-:W-:Y:S05]  /*40a0*/  BSYNC.RECONVERGENT B0 ;  /* 0x0000000000007941 */ /* 0x000fea0003800200 */
.L_x_30407:
        /* <DEDUP_REMOVED lines=37> */
.L_x_30411:
        /* <DEDUP_REMOVED lines=18> */
.L_x_30412:
[----:B------:R-:W-:Y:S05]  /*4420*/  BSYNC.RECONVERGENT B0 ;  /* 0x0000000000007941 */ /* 0x000fea0003800200 */
.L_x_30410:
        /* <DEDUP_REMOVED lines=37> */
.L_x_30414:
        /* <DEDUP_REMOVED lines=18> */
.L_x_30415:
[----:B------:R-:W-:Y:S05]  /*47a0*/  BSYNC.RECONVERGENT B0 ;  /* 0x0000000000007941 */ /* 0x000fea0003800200 */
.L_x_30413:
        /* <DEDUP_REMOVED lines=37> */
.L_x_30417:
        /* <DEDUP_REMOVED lines=18> */
.L_x_30418:
[----:B------:R-:W-:Y:S05]  /*4b20*/  BSYNC.RECONVERGENT B0 ;  /* 0x0000000000007941 */ /* 0x000fea0003800200 */
.L_x_30416:
        /* <DEDUP_REMOVED lines=37> */
.L_x_30420:
        /* <DEDUP_REMOVED lines=18> */
.L_x_30421:
[----:B------:R-:W-:Y:S05]  /*4ea0*/  BSYNC.RECONVERGENT B0 ;  /* 0x0000000000007941 */ /* 0x000fea0003800200 */
.L_x_30419:
        /* <DEDUP_REMOVED lines=37> */
.L_x_30423:
        /* <DEDUP_REMOVED lines=18> */
.L_x_30424:
[----:B------:R-:W-:Y:S05]  /*5220*/  BSYNC.RECONVERGENT B0 ;  /* 0x0000000000007941 */ /* 0x000fea0003800200 */
.L_x_30422:
        /* <DEDUP_REMOVED lines=37> */
.L_x_30426:
        /* <DEDUP_REMOVED lines=18> */
.L_x_30427:
[----:B------:R-:W-:Y:S05]  /*55a0*/  BSYNC.RECONVERGENT B0 ;  /* 0x0000000000007941 */ /* 0x000fea0003800200 */
.L_x_30425:
        /* <DEDUP_REMOVED lines=37> */
.L_x_30429:
        /* <DEDUP_REMOVED lines=18> */
.L_x_30430:
[----:B------:R-:W-:Y:S05]  /*5920*/  BSYNC.RECONVERGENT B0 ;  /* 0x0000000000007941 */ /* 0x000fea0003800200 */
.L_x_30428:
        /* <DEDUP_REMOVED lines=37> */
.L_x_30432:
        /* <DEDUP_REMOVED lines=18> */
.L_x_30433:
[----:B------:R-:W-:Y:S05]  /*5ca0*/  BSYNC.RECONVERGENT B0 ;  /* 0x0000000000007941 */ /* 0x000fea0003800200 */
.L_x_30431:
        /* <DEDUP_REMOVED lines=37> */
.L_x_30435:
        /* <DEDUP_REMOVED lines=18> */
.L_x_30436:
[----:B------:R-:W-:Y:S05]  /*6020*/  BSYNC.RECONVERGENT B0 ;  /* 0x0000000000007941 */ /* 0x000fea0003800200 */
.L_x_30434:
        /* <DEDUP_REMOVED lines=37> */
.L_x_30438:
        /* <DEDUP_REMOVED lines=18> */
.L_x_30439:
[----:B------:R-:W-:Y:S05]  /*63a0*/  BSYNC.RECONVERGENT B0 ;  /* 0x0000000000007941 */ /* 0x000fea0003800200 */
.L_x_30437:
        /* <DEDUP_REMOVED lines=37> */
.L_x_30441:
        /* <DEDUP_REMOVED lines=18> */
.L_x_30442:
[----:B------:R-:W-:Y:S05]  /*6720*/  BSYNC.RECONVERGENT B0 ;  /* 0x0000000000007941 */ /* 0x000fea0003800200 */
.L_x_30440:
        /* <DEDUP_REMOVED lines=36> */
.L_x_30444:
        /* <DEDUP_REMOVED lines=16> */
.L_x_30445:
[----:B------:R-:W-:Y:S05]  /*6a70*/  BSYNC.RECONVERGENT B0 ;  /* 0x0000000000007941 */ /* 0x000fea0003800200 */
.L_x_30443:
        /* <DEDUP_REMOVED lines=33> */
.L_x_30447:
[----:B------:R-:W-:Y:S01]  /*6c90*/  MOV R8, R6 ;  /* 0x0000000600087202 */ /* 0x000fe20000000f00 */
[----:B------:R-:W-:Y:S01]  /*6ca0*/  IMAD.MOV.U32 R10, RZ, RZ, R7 ;  /* 0x000000ffff0a7224 */ /* 0x000fe200078e0007 */
[----:B------:R-:W-:-:S07]  /*6cb0*/  MOV R9, 0x6cd0 ;  /* 0x00006cd000097802 */ /* 0x000fce0000000f00 */
[----:B------:R-:W-:Y:S05]  /*6cc0*/  CALL.REL.NOINC `($__internal_51_$__cuda_sm20_rem_u64) ;  /* 0x0000014c00a07944 */ /* 0x000fea0003c00000 */
[----:B------:R-:W-:Y:S01]  /*6cd0*/  MOV R4, R0 ;  /* 0x0000000000047202 */ /* 0x000fe20000000f00 */
[----:B------:R-:W-:-:S07]  /*6ce0*/  IMAD.MOV.U32 R5, RZ, RZ, R3 ;  /* 0x000000ffff057224 */ /* 0x000fce00078e0003 */
.L_x_30448:
[----:B------:R-:W-:Y:S05]  /*6cf0*/  BSYNC.RECONVERGENT B0 ;  /* 0x0000000000007941 */ /* 0x000fea0003800200 */
.L_x_30446:
[----:B------:R-:W0:Y:S02]  /*6d00*/  LDCU.64 UR4, c[0x0][0x730] ;  /* 0x0000e600ff0477ac */ /* 0x000e240008000a00 */
[----:B0-----:R-:W-:Y:S02]  /*6d10*/  IMAD R3, R5, UR4, RZ ;  /* 0x0000000405037c24 */ /* 0x001fe4000f8e02ff */
[----:B------:R-:W-:-:S04]  /*6d20*/  IMAD.WIDE.U32 R12, R4, UR4, R12 ;  /* 0x00000004040c7c25 */ /* 0x000fc8000f8e000c */
[----:B------:R-:W-:-:S05]  /*6d30*/  IMAD R3, R4, UR5, R3 ;  /* 0x0000000504037c24 */ /* 0x000fca000f8e0203 */
[----:B------:R-:W-:-:S07]  /*6d40*/  IADD3 R13, PT, PT, R13, R3, RZ ;  /* 0x000000030d0d7210 */ /* 0x000fce0007ffe0ff */
.L_x_30373:
[----:B------:R-:W2:Y:S01]  /*6d50*/  LDG.E.64 R16, desc[UR36][R16.64] ;  /* 0x0000002410107981 */ /* 0x000ea2000c1e1b00 */
[----:B------:R-:W0:Y:S02]  /*6d60*/  LDCU.64 UR4, c[0x0][0x740] ;  /* 0x0000e800ff0477ac */ /* 0x000e240008000a00 */
[----:B0-----:R-:W-:-:S04]  /*6d70*/  LEA R4, P0, R12, UR4, 0x3 ;  /* 0x000000040c047c11 */ /* 0x001fc8000f8018ff */
[----:B------:R-:W-:-:S05]  /*6d80*/  LEA.HI.X R5, R12, UR5, R13, 0x3, P0 ;  /* 0x000000050c057c11 */ /* 0x000fca00080f1c0d */
[----:B--2---:R0:W-:Y:S01]  /*6d90*/  REDG.E.ADD.F64.RN.STRONG.GPU desc[UR36][R4.64], R16 ;  /* 0x00000010040079a6 */ /* 0x0041e2000c12ff24 */
[----:B------:R-:W-:-:S07]  /*6da0*/  VIADD R2, R2, 0x80 ;  /* 0x0000008002027836 */ /* 0x000fce0000000000 */
.L_x_30369:
[----:B------:R-:W-:Y:S05]  /*6db0*/  BSYNC.RECONVERGENT B6 ;  /* 0x0000000000067941 */ /* 0x000fea0003800200 */
.L_x_30368:
        /* <DEDUP_REMOVED lines=311> */
.L_x_30451:
        /* <DEDUP_REMOVED lines=31> */
.L_x_30453:
[----:B------:R-:W-:Y:S05]  /*8320*/  BSYNC.RECONVERGENT B7 ;  /* 0x0000000000077941 */ /* 0x000fea0003800200 */
.L_x_30452:
        /* <DEDUP_REMOVED lines=46> */
.L_x_30456:
        /* <DEDUP_REMOVED lines=17> */
.L_x_30457:
[----:B------:R-:W-:Y:S05]  /*8720*/  BSYNC.RECONVERGENT B0 ;  /* 0x0000000000007941 */ /* 0x000fea0003800200 */
.L_x_30455:
        /* <DEDUP_REMOVED lines=41> */
.L_x_30459:
        /* <DEDUP_REMOVED lines=18> */
.L_x_30460:
[----:B------:R-:W-:Y:S05]  /*8ae0*/  BSYNC.RECONVERGENT B0 ;  /* 0x0000000000007941 */ /* 0x000fea0003800200 */
.L_x_30458:
        /* <DEDUP_REMOVED lines=37> */
.L_x_30462:
        /* <DEDUP_REMOVED lines=18> */
.L_x_30463:
[----:B------:R-:W-:Y:S05]  /*8e60*/  BSYNC.RECONVERGENT B0 ;  /* 0x0000000000007941 */ /* 0x000fea0003800200 */
.L_x_30461:
        /* <DEDUP_REMOVED lines=37> */
.L_x_30465:
        /* <DEDUP_REMOVED lines=18> */
.L_x_30466:
[----:B------:R-:W-:Y:S05]  /*91e0*/  BSYNC.RECONVERGENT B0 ;  /* 0x0000000000007941 */ /* 0x000fea0003800200 */
.L_x_30464:
        /* <DEDUP_REMOVED lines=37> */
.L_x_30468:
        /* <DEDUP_REMOVED lines=18> */
.L_x_30469:
[----:B------:R-:W-:Y:S05]  /*9560*/  BSYNC.RECONVERGENT B0 ;  /* 0x0000000000007941 */ /* 0x000fea0003800200 */
.L_x_30467:
        /* <DEDUP_REMOVED lines=37> */
.L_x_30471:
        /* <DEDUP_REMOVED lines=18> */
.L_x_30472:
[----:B------:R-:W-:Y:S05]  /*98e0*/  BSYNC.RECONVERGENT B0 ;  /* 0x0000000000007941 */ /* 0x000fea0003800200 */
.L_x_30470:
        /* <DEDUP_REMOVED lines=37> */
.L_x_30474:
        /* <DEDUP_REMOVED lines=18> */
.L_x_30475:
[----:B------:R-:W-:Y:S05]  /*9c60*/  BSYNC.RECONVERGENT B0 ;  /* 0x0000000000007941 */ /* 0x000fea0003800200 */
.L_x_30473:
        /* <DEDUP_REMOVED lines=37> */
.L_x_30477:
        /* <DEDUP_REMOVED lines=18> */
.L_x_30478:
[----:B------:R-:W-:Y:S05]  /*9fe0*/  BSYNC.RECONVERGENT B0 ;  /* 0x0000000000007941 */ /* 0x000fea0003800200 */
.L_x_30476:
        /* <DEDUP_REMOVED lines=37> */
.L_x_30480:
        /* <DEDUP_REMOVED lines=18> */
.L_x_30481:
[----:B------:R-:W-:Y:S05]  /*a360*/  BSYNC.RECONVERGENT B0 ;  /* 0x0000000000007941 */ /* 0x000fea0003800200 */
.L_x_30479:
        /* <DEDUP_REMOVED lines=37> */
.L_x_30483:
        /* <DEDUP_REMOVED lines=18> */
.L_x_30484:
[----:B------:R-:W-:Y:S05]  /*a6e0*/  BSYNC.RECONVERGENT B0 ;  /* 0x0000000000007941 */ /* 0x000fea0003800200 */
.L_x_30482:
        /* <DEDUP_REMOVED lines=37> */
.L_x_30486:
        /* <DEDUP_REMOVED lines=18> */
.L_x_30487:
[----:B------:R-:W-:Y:S05]  /*aa60*/  BSYNC.RECONVERGENT B0 ;  /* 0x0000000000007941 */ /* 0x000fea0003800200 */
.L_x_30485:
        /* <DEDUP_REMOVED lines=37> */
.L_x_30489:
        /* <DEDUP_REMOVED lines=18> */
.L_x_30490:
[----:B------:R-:W-:Y:S05]  /*ade0*/  BSYNC.RECONVERGENT B0 ;  /* 0x0000000000007941 */ /* 0x000fea0003800200 */
.L_x_30488:
        /* <DEDUP_REMOVED lines=37> */
.L_x_30492:
        /* <DEDUP_REMOVED lines=18> */
.L_x_30493:
[----:B------:R-:W-:Y:S05]  /*b160*/  BSYNC.RECONVERGENT B0 ;  /* 0x0000000000007941 */ /* 0x000fea0003800200 */
.L_x_30491:
        /* <DEDUP_REMOVED lines=37> */
.L_x_30495:
        /* <DEDUP_REMOVED lines=18> */
.L_x_30496:
[----:B------:R-:W-:Y:S05]  /*b4e0*/  BSYNC.RECONVERGENT B0 ;  /* 0x0000000000007941 */ /* 0x000fea0003800200 */
.L_x_30494:
        /* <DEDUP_REMOVED lines=37> */
.L_x_30498:
        /* <DEDUP_REMOVED lines=18> */
.L_x_30499:
[----:B------:R-:W-:Y:S05]  /*b860*/  BSYNC.RECONVERGENT B0 ;  /* 0x0000000000007941 */ /* 0x000fea0003800200 */
.L_x_30497:
        /* <DEDUP_REMOVED lines=37> */
.L_x_30501:
        /* <DEDUP_REMOVED lines=18> */
.L_x_30502:
[----:B------:R-:W-:Y:S05]  /*bbe0*/  BSYNC.RECONVERGENT B0 ;  /* 0x0000000000007941 */ /* 0x000fea0003800200 */
.L_x_30500:
        /* <DEDUP_REMOVED lines=37> */
.L_x_30504:
        /* <DEDUP_REMOVED lines=18> */
.L_x_30505:
[----:B------:R-:W-:Y:S05]  /*bf60*/  BSYNC.RECONVERGENT B0 ;  /* 0x0000000000007941 */ /* 0x000fea0003800200 */
.L_x_30503:
        /* <DEDUP_REMOVED lines=37> */
.L_x_30507:
        /* <DEDUP_REMOVED lines=18> */
.L_x_30508:
[----:B------:R-:W-:Y:S05]  /*c2e0*/  BSYNC.RECONVERGENT B0 ;  /* 0x0000000000007941 */ /* 0x000fea0003800200 */
.L_x_30506:
        /* <DEDUP_REMOVED lines=37> */
.L_x_30510:
        /* <DEDUP_REMOVED lines=18> */
.L_x_30511:
[----:B------:R-:W-:Y:S05]  /*c660*/  BSYNC.RECONVERGENT B0 ;  /* 0x0000000000007941 */ /* 0x000fea0003800200 */
.L_x_30509:
        /* <DEDUP_REMOVED lines=37> */
.L_x_30513:
        /* <DEDUP_REMOVED lines=18> */
.L_x_30514:
[----:B------:R-:W-:Y:S05]  /*c9e0*/  BSYNC.RECONVERGENT B0 ;  /* 0x0000000000007941 */ /* 0x000fea0003800200 */
.L_x_30512:
        /* <DEDUP_REMOVED lines=37> */
.L_x_30516:
        /* <DEDUP_REMOVED lines=18> */
.L_x_30517:
[----:B------:R-:W-:Y:S05]  /*cd60*/  BSYNC.RECONVERGENT B0 ;  /* 0x0000000000007941 */ /* 0x000fea0003800200 */
.L_x_30515:
        /* <DEDUP_REMOVED lines=37> */
.L_x_30519:
        /* <DEDUP_REMOVED lines=18> */
.L_x_30520:
[----:B------:R-:W-:Y:S05]  /*d0e0*/  BSYNC.RECONVERGENT B0 ;  /* 0x0000000000007941 */ /* 0x000fea0003800200 */
.L_x_30518:
        /* <DEDUP_REMOVED lines=37> */
.L_x_30522:
        /* <DEDUP_REMOVED lines=18> */
.L_x_30523:
[----:B------:R-:W-:Y:S05]  /*d460*/  BSYNC.RECONVERGENT B0 ;  /* 0x0000000000007941 */ /* 0x000fea0003800200 */
.L_x_30521:
        /* <DEDUP_REMOVED lines=36> */
.L_x_30525:
        /* <DEDUP_REMOVED lines=16> */
.L_x_30526:
[----:B------:R-:W-:Y:S05]  /*d7b0*/  BSYNC.RECONVERGENT B0 ;  /* 0x0000000000007941 */ /* 0x000fea0003800200 */
.L_x_30524:
        /* <DEDUP_REMOVED lines=32> */
.L_x_30528:
[----:B------:R-:W-:Y:S01]  /*d9c0*/  MOV R8, R6 ;  /* 0x0000000600087202 */ /* 0x000fe20000000f00 */
[----:B------:R-:W-:Y:S01]  /*d9d0*/  IMAD.MOV.U32 R10, RZ, RZ, R7 ;  /* 0x000000ffff0a7224 */ /* 0x000fe200078e0007 */
[----:B------:R-:W-:-:S07]  /*d9e0*/  MOV R9, 0xda00 ;  /* 0x0000da0000097802 */ /* 0x000fce0000000f00 */
[----:B------:R-:W-:Y:S05]  /*d9f0*/  CALL.REL.NOINC `($__internal_51_$__cuda_sm20_rem_u64) ;  /* 0x000000e000547944 */ /* 0x000fea0003c00000 */
[----:B------:R-:W-:Y:S01]  /*da00*/  MOV R4, R0 ;  /* 0x0000000000047202 */ /* 0x000fe20000000f00 */
[----:B------:R-:W-:-:S07]  /*da10*/  IMAD.MOV.U32 R5, RZ, RZ, R3 ;  /* 0x000000ffff057224 */ /* 0x000fce00078e0003 */
.L_x_30529:
[----:B------:R-:W-:Y:S05]  /*da20*/  BSYNC.RECONVERGENT B0 ;  /* 0x0000000000007941 */ /* 0x000fea0003800200 */
.L_x_30527:
[----:B------:R-:W0:Y:S02]  /*da30*/  LDCU.64 UR4, c[0x0][0x730] ;  /* 0x0000e600ff0477ac */ /* 0x000e240008000a00 */
[----:B0-----:R-:W-:Y:S02]  /*da40*/  IMAD R3, R5, UR4, RZ ;  /* 0x0000000405037c24 */ /* 0x001fe4000f8e02ff */
[----:B------:R-:W-:-:S04]  /*da50*/  IMAD.WIDE.U32 R12, R4, UR4, R12 ;  /* 0x00000004040c7c25 */ /* 0x000fc8000f8e000c */
[----:B------:R-:W-:-:S05]  /*da60*/  IMAD R3, R4, UR5, R3 ;  /* 0x0000000504037c24 */ /* 0x000fca000f8e0203 */
[----:B------:R-:W-:-:S07]  /*da70*/  IADD3 R13, PT, PT, R13, R3, RZ ;  /* 0x000000030d0d7210 */ /* 0x000fce0007ffe0ff */
.L_x_30454:
[----:B------:R-:W2:Y:S01]  /*da80*/  LDG.E.64 R16, desc[UR36][R16.64] ;  /* 0x0000002410107981 */ /* 0x000ea2000c1e1b00 */
[----:B------:R-:W0:Y:S02]  /*da90*/  LDCU.64 UR4, c[0x0][0x740] ;  /* 0x0000e800ff0477ac */ /* 0x000e240008000a00 */
[----:B0-----:R-:W-:-:S04]  /*daa0*/  LEA R4, P0, R12, UR4, 0x3 ;  /* 0x000000040c047c11 */ /* 0x001fc8000f8018ff */
[----:B------:R-:W-:-:S05]  /*dab0*/  LEA.HI.X R5, R12, UR5, R13, 0x3, P0 ;  /* 0x000000050c057c11 */ /* 0x000fca00080f1c0d */
[----:B--2---:R1:W-:Y:S01]  /*dac0*/  REDG.E.ADD.F64.RN.STRONG.GPU desc[UR36][R4.64], R16 ;  /* 0x00000010040079a6 */ /* 0x0043e2000c12ff24 */
[----:B------:R-:W-:-:S07]  /*dad0*/  VIADD R2, R2, 0x80 ;  /* 0x0000008002027836 */ /* 0x000fce0000000000 */
.L_x_30450:
[----:B------:R-:W-:Y:S05]  /*dae0*/  BSYNC.RECONVERGENT B6 ;  /* 0x0000000000067941 */ /* 0x000fea0003800200 */
.L_x_30449:
        /* <DEDUP_REMOVED lines=311> */
.L_x_30532:
        /* <DEDUP_REMOVED lines=31> */
.L_x_30534:
[----:B------:R-:W-:Y:S05]  /*f050*/  BSYNC.RECONVERGENT B7 ;  /* 0x0000000000077941 */ /* 0x000fea0003800200 */
.L_x_30533:
        /* <DEDUP_REMOVED lines=46> */
.L_x_30537:
        /* <DEDUP_REMOVED lines=17> */
.L_x_30538:
[----:B------:R-:W-:Y:S05]  /*f450*/  BSYNC.RECONVERGENT B0 ;  /* 0x0000000000007941 */ /* 0x000fea0003800200 */
.L_x_30536:
        /* <DEDUP_REMOVED lines=41> */
.L_x_30540:
        /* <DEDUP_REMOVED lines=18> */
.L_x_30541:
[----:B------:R-:W-:Y:S05]  /*f810*/  BSYNC.RECONVERGENT B0 ;  /* 0x0000000000007941 */ /* 0x000fea0003800200 */
.L_x_30539:
        /* <DEDUP_REMOVED lines=37> */
.L_x_30543:
        /* <DEDUP_REMOVED lines=18> */
.L_x_30544:
[----:B------:R-:W-:Y:S05]  /*fb90*/  BSYNC.RECONVERGENT B0 ;  /* 0x0000000000007941 */ /* 0x000fea0003800200 */
.L_x_30542:
        /* <DEDUP_REMOVED lines=37> */
.L_x_30546:
        /* <DEDUP_REMOVED lines=18> */
.L_x_30547:
[----:B------:R-:W-:Y:S05]  /*ff10*/  BSYNC.RECONVERGENT B0 ;  /* 0x0000000000007941 */ /* 0x000fea0003800200 */
.L_x_30545:
        /* <DEDUP_REMOVED lines=37> */
.L_x_30549:
        /* <DEDUP_REMOVED lines=18> */
.L_x_30550:
[----:B------:R-:W-:Y:S05]  /*10290*/  BSYNC.RECONVERGENT B0 ;  /* 0x0000000000007941 */ /* 0x000fea0003800200 */
.L_x_30548:
        /* <DEDUP_REMOVED lines=37> */
.L_x_30552:
        /* <DEDUP_REMOVED lines=18> */
.L_x_30553:
[----:B------:R-:W-:Y:S05]  /*10610*/  BSYNC.RECONVERGENT B0 ;  /* 0x0000000000007941 */ /* 0x000fea0003800200 */
.L_x_30551:
        /* <DEDUP_REMOVED lines=37> */
.L_x_30555:
        /* <DEDUP_REMOVED lines=18> */
.L_x_30556:
[----:B------:R-:W-:Y:S05]  /*10990*/  BSYNC.RECONVERGENT B0 ;  /* 0x0000000000007941 */ /* 0x000fea0003800200 */
.L_x_30554:
        /* <DEDUP_REMOVED lines=37> */
.L_x_30558:
        /* <DEDUP_REMOVED lines=18> */
.L_x_30559:
[----:B------:R-:W-:Y:S05]  /*10d10*/  BSYNC.RECONVERGENT B0 ;  /* 0x0000000000007941 */ /* 0x000fea0003800200 */
.L_x_30557:
        /* <DEDUP_REMOVED lines=37> */
.L_x_30561:
        /* <DEDUP_REMOVED lines=18> */
.L_x_30562:
[----:B------:R-:W-:Y:S05]  /*11090*/  BSYNC.RECONVERGENT B0 ;  /* 0x0000000000007941 */ /* 0x000fea0003800200 */
.L_x_30560:
        /* <DEDUP_REMOVED lines=37> */
.L_x_30564:
        /* <DEDUP_REMOVED lines=18> */
.L_x_30565:
[----:B------:R-:W-:Y:S05]  /*11410*/  BSYNC.RECONVERGENT B0 ;  /* 0x0000000000007941 */ /* 0x000fea0003800200 */
.L_x_30563:
        /* <DEDUP_REMOVED lines=37> */
.L_x_30567:
        /* <DEDUP_REMOVED lines=18> */
.L_x_30568:
[----:B------:R-:W-:Y:S05]  /*11790*/  BSYNC.RECONVERGENT B0 ;  /* 0x0000000000007941 */ /* 0x000fea0003800200 */
.L_x_30566:
        /* <DEDUP_REMOVED lines=37> */
.L_x_30570:
        /* <DEDUP_REMOVED lines=18> */
.L_x_30571:
[----:B------:R-:W-:Y:S05]  /*11b10*/  BSYNC.RECONVERGENT B0 ;  /* 0x0000000000007941 */ /* 0x000fea0003800200 */
.L_x_30569:
        /* <DEDUP_REMOVED lines=37> */
.L_x_30573:
        /* <DEDUP_REMOVED lines=18> */
.L_x_30574:
[----:B------:R-:W-:Y:S05]  /*11e90*/  BSYNC.RECONVERGENT B0 ;  /* 0x0000000000007941 */ /* 0x000fea0003800200 */
.L_x_30572:
        /* <DEDUP_REMOVED lines=37> */
.L_x_30576:
[----:B------:R-:W0:Y:S01]  /*120f0*/  LDCU.64 UR4, c[0x0][0x610] ;  /* 0x0000c200ff0477ac */ /* 0x000e220008000a00 */
[----:B------:R-:W-:Y:S01]  /*12100*/  IMAD.MOV.U32 R10, RZ, RZ, R12 ;  /* 0x000000ffff0a7224 */ /* 0x000fe200078e000c */
[----:B------:R-:W-:Y:S01]  /*12110*/  MOV R0, 0x12160 ;  /* 0x0001216000007802 */ /* 0x000fe20000000f00 */
[----:B------:R-:W-:Y:S01]  /*12120*/  IMAD.MOV.U32 R9, RZ, RZ, R13 ;  /* 0x000000ffff097224 */ /* 0x000fe200078e000d */
[----:B0-----:R-:W-:Y:S02]  /*12130*/  MOV R4, UR4 ;  /* 0x0000000400047c02 */ /* 0x001fe40008000f00 */
[----:B------:R-:W-:-:S07]  /*12140*/  MOV R3, UR5 ;  /* 0x0000000500037c02 */ /* 0x000fce0008000f00 */
[----:B------:R-:W-:Y:S05]  /*12150*/  CALL.REL.NOINC `($__internal_50_$__cuda_sm20_div_u64) ;  /* 0x00000094005c7944 */ /* 0x000fea0003c00000 */
        /* <DEDUP_REMOVED lines=11> */
.L_x_30577:
[----:B------:R-:W-:Y:S05]  /*12210*/  BSYNC.RECONVERGENT B0 ;  /* 0x0000000000007941 */ /* 0x000fea0003800200 */
.L_x_30575:
        /* <DEDUP_REMOVED lines=37> */
.L_x_30579:
[----:B------:R-:W0:Y:S01]  /*12470*/  LDCU.64 UR4, c[0x0][0x618] ;  /* 0x0000c300ff0477ac */ /* 0x000e220008000a00 */
[----:B------:R-:W-:Y:S02]  /*12480*/  MOV R10, R12 ;  /* 0x0000000c000a7202 */ /* 0x000fe40000000f00 */
        /* <DEDUP_REMOVED lines=16> */
.L_x_30580:
[----:B------:R-:W-:Y:S05]  /*12590*/  BSYNC.RECONVERGENT B0 ;  /* 0x0000000000007941 */ /* 0x000fea0003800200 */
.L_x_30578:
        /* <DEDUP_REMOVED lines=37> */
.L_x_30582:
[----:B------:R-:W0:Y:S01]  /*127f0*/  LDCU.64 UR4, c[0x0][0x620] ;  /* 0x0000c400ff0477ac */ /* 0x000e220008000a00 */
[----:B------:R-:W-:Y:S02]  /*12800*/  MOV R10, R12 ;  /* 0x0000000c000a7202 */ /* 0x000fe40000000f00 */
[----:B------:R-:W-:Y:S02]  /*12810*/  MOV R9, R13 ;  /* 0x0000000d00097202 */ /* 0x000fe40000000f00 */
[----:B------:R-:W-:Y:S01]  /*12820*/  MOV R0, 0x12860 ;  /* 0x0001286000007802 */ /* 0x000fe20000000f00 */
[----:B0-----:R-:W-:Y:S01]  /*12830*/  IMAD.U32 R4, RZ, RZ, UR4 ;  /* 0x00000004ff047e24 */ /* 0x001fe2000f8e00ff */
[----:B------:R-:W-:-:S07]  /*12840*/  MOV R3, UR5 ;  /* 0x0000000500037c02 */ /* 0x000fce0008000f00 */
        /* <DEDUP_REMOVED lines=12> */
.L_x_30583:
[----:B------:R-:W-:Y:S05]  /*12910*/  BSYNC.RECONVERGENT B0 ;  /* 0x0000000000007941 */ /* 0x000fea0003800200 */
.L_x_30581:
        /* <DEDUP_REMOVED lines=37> */
.L_x_30585:
        /* <DEDUP_REMOVED lines=18> */
.L_x_30586:
[----:B------:R-:W-:Y:S05]  /*12c90*/  BSYNC.RECONVERGENT B0 ;  /* 0x0000000000007941 */ /* 0x000fea0003800200 */
.L_x_30584:
        /* <DEDUP_REMOVED lines=37> */
.L_x_30588:
        /* <DEDUP_REMOVED lines=18> */
.L_x_30589:
[----:B------:R-:W-:Y:S05]  /*13010*/  BSYNC.RECONVERGENT B0 ;  /* 0x0000000000007941 */ /* 0x000fea0003800200 */
.L_x_30587:
        /* <DEDUP_REMOVED lines=37> */
.L_x_30591:
        /* <DEDUP_REMOVED lines=18> */
.L_x_30592:
[----:B------:R-:W-:Y:S05]  /*13390*/  BSYNC.RECONVERGENT B0 ;  /* 0x0000000000007941 */ /* 0x000fea0003800200 */
.L_x_30590:
        /* <DEDUP_REMOVED lines=37> */
.L_x_30594:
        /* <DEDUP_REMOVED lines=18> */
.L_x_30595:
[----:B------:R-:W-:Y:S05]  /*13710*/  BSYNC.RECONVERGENT B0 ;  /* 0x0000000000007941 */ /* 0x000fea0003800200 */
.L_x_30593:
        /* <DEDUP_REMOVED lines=37> */
.L_x_30597:
        /* <DEDUP_REMOVED lines=18> */
.L_x_30598:
[----:B------:R-:W-:Y:S05]  /*13a90*/  BSYNC.RECONVERGENT B0 ;  /* 0x0000000000007941 */ /* 0x000fea0003800200 */
.L_x_30596:
        /* <DEDUP_REMOVED lines=37> */
.L_x_30600:
        /* <DEDUP_REMOVED lines=18> */
.L_x_30601:
[----:B------:R-:W-:Y:S05]  /*13e10*/  BSYNC.RECONVERGENT B0 ;  /* 0x0000000000007941 */ /* 0x000fea0003800200 */
.L_x_30599:
        /* <DEDUP_REMOVED lines=37> */
.L_x_30603:
        /* <DEDUP_REMOVED lines=18> */
.L_x_30604:
[----:B------:R-:W-:Y:S05]  /*14190*/  BSYNC.RECONVERGENT B0 ;  /* 0x0000000000007941 */ /* 0x000fea0003800200 */
.L_x_30602:
        /* <DEDUP_REMOVED lines=36> */
.L_x_30606:
        /* <DEDUP_REMOVED lines=16> */
.L_x_30607:
[----:B------:R-:W-:Y:S05]  /*144e0*/  BSYNC.RECONVERGENT B0 ;  /* 0x0000000000007941 */ /* 0x000fea0003800200 */
.L_x_30605:
        /* <DEDUP_REMOVED lines=32> */
.L_x_30609:
[----:B------:R-:W-:Y:S02]  /*146f0*/  MOV R8, R6 ;  /* 0x0000000600087202 */ /* 0x000fe40000000f00 */
[----:B------:R-:W-:Y:S02]  /*14700*/  MOV R10, R7 ;  /* 0x00000007000a7202 */ /* 0x000fe40000000f00 */
[----:B------:R-:W-:-:S07]  /*14710*/  MOV R9, 0x14730 ;  /* 0x0001473000097802 */ /* 0x000fce0000000f00 */
[----:B------:R-:W-:Y:S05]  /*14720*/  CALL.REL.NOINC `($__internal_51_$__cuda_sm20_rem_u64) ;  /* 0x0000007400087944 */ /* 0x000fea0003c00000 */
[----:B------:R-:W-:Y:S01]  /*14730*/  IMAD.MOV.U32 R4, RZ, RZ, R0 ;  /* 0x000000ffff047224 */ /* 0x000fe200078e0000 */
[----:B------:R-:W-:-:S07]  /*14740*/  MOV R5, R3 ;  /* 0x0000000300057202 */ /* 0x000fce0000000f00 */
.L_x_30610:
[----:B------:R-:W-:Y:S05]  /*14750*/  BSYNC.RECONVERGENT B0 ;  /* 0x0000000000007941 */ /* 0x000fea0003800200 */
.L_x_30608:
[----:B------:R-:W0:Y:S02]  /*14760*/  LDCU.64 UR4, c[0x0][0x730] ;  /* 0x0000e600ff0477ac */ /* 0x000e240008000a00 */
[----:B0-----:R-:W-:Y:S02]  /*14770*/  IMAD R3, R5, UR4, RZ ;  /* 0x0000000405037c24 */ /* 0x001fe4000f8e02ff */
[----:B------:R-:W-:-:S04]  /*14780*/  IMAD.WIDE.U32 R14, R4, UR4, R14 ;  /* 0x00000004040e7c25 */ /* 0x000fc8000f8e000e */
[----:B------:R-:W-:-:S05]  /*14790*/  IMAD R3, R4, UR5, R3 ;  /* 0x0000000504037c24 */ /* 0x000fca000f8e0203 */
[----:B------:R-:W-:-:S07]  /*147a0*/  IADD3 R15, PT, PT, R15, R3, RZ ;  /* 0x000000030f0f7210 */ /* 0x000fce0007ffe0ff */
.L_x_30535:
[----:B------:R-:W2:Y:S01]  /*147b0*/  LDG.E.64 R16, desc[UR36][R16.64] ;  /* 0x0000002410107981 */ /* 0x000ea2000c1e1b00 */
[----:B------:R-:W0:Y:S02]  /*147c0*/  LDCU.64 UR4, c[0x0][0x740] ;  /* 0x0000e800ff0477ac */ /* 0x000e240008000a00 */
[----:B0-----:R-:W-:-:S04]  /*147d0*/  LEA R4, P0, R14, UR4, 0x3 ;  /* 0x000000040e047c11 */ /* 0x001fc8000f8018ff */
[----:B------:R-:W-:-:S05]  /*147e0*/  LEA.HI.X R5, R14, UR5, R15, 0x3, P0 ;  /* 0x000000050e057c11 */ /* 0x000fca00080f1c0f */
[----:B--2---:R2:W-:Y:S01]  /*147f0*/  REDG.E.ADD.F64.RN.STRONG.GPU desc[UR36][R4.64], R16 ;  /* 0x00000010040079a6 */ /* 0x0045e2000c12ff24 */
[----:B------:R-:W-:-:S07]  /*14800*/  VIADD R2, R2, 0x80 ;  /* 0x0000008002027836 */ /* 0x000fce0000000000 */
.L_x_30531:
[----:B------:R-:W-:Y:S05]  /*14810*/  BSYNC.RECONVERGENT B6 ;  /* 0x0000000000067941 */ /* 0x000fea0003800200 */
.L_x_30530:
        /* <DEDUP_REMOVED lines=310> */
.L_x_30611:
        /* <DEDUP_REMOVED lines=31> */
.L_x_30613:
[----:B------:R-:W-:Y:S05]  /*15d70*/  BSYNC.RECONVERGENT B6 ;  /* 0x0000000000067941 */ /* 0x000fea0003800200 */
.L_x_30612:
        /* <DEDUP_REMOVED lines=48> */
.L_x_30616:
        /* <DEDUP_REMOVED lines=17> */
.L_x_30617:
[----:B------:R-:W-:Y:S05]  /*16190*/  BSYNC.RECONVERGENT B0 ;  /* 0x0000000000007941 */ /* 0x000fea0003800200 */
.L_x_30615:
        /* <DEDUP_REMOVED lines=41> */
.L_x_30619:
        /* <DEDUP_REMOVED lines=18> */
.L_x_30620:
[----:B------:R-:W-:Y:S05]  /*16550*/  BSYNC.RECONVERGENT B0 ;  /* 0x0000000000007941 */ /* 0x000fea0003800200 */
.L_x_30618:
        /* <DEDUP_REMOVED lines=38> */
.L_x_30622:
        /* <DEDUP_REMOVED lines=18> */
.L_x_30623:
[----:B------:R-:W-:Y:S05]  /*168e0*/  BSYNC.RECONVERGENT B0 ;  /* 0x0000000000007941 */ /* 0x000fea0003800200 */
.L_x_30621:
        /* <DEDUP_REMOVED lines=38> */
.L_x_30625:
        /* <DEDUP_REMOVED lines=18> */
.L_x_30626:
[----:B------:R-:W-:Y:S05]  /*16c70*/  BSYNC.RECONVERGENT B0 ;  /* 0x0000000000007941 */ /* 0x000fea0003800200 */
.L_x_30624:
        /* <DEDUP_REMOVED lines=38> */
.L_x_30628:
        /* <DEDUP_REMOVED lines=18> */
.L_x_30629:
[----:B------:R-:W-:Y:S05]  /*17000*/  BSYNC.RECONVERGENT B0 ;  /* 0x0000000000007941 */ /* 0x000fea0003800200 */
.L_x_30627:
        /* <DEDUP_REMOVED lines=38> */
.L_x_30631:
        /* <DEDUP_REMOVED lines=18> */
.L_x_30632:
[----:B------:R-:W-:Y:S05]  /*17390*/  BSYNC.RECONVERGENT B0 ;  /* 0x0000000000007941 */ /* 0x000fea0003800200 */
.L_x_30630:
        /* <DEDUP_REMOVED lines=38> */
.L_x_30634:
        /* <DEDUP_REMOVED lines=18> */
.L_x_30635:
[----:B------:R-:W-:Y:S05]  /*17720*/  BSYNC.RECONVERGENT B0 ;  /* 0x0000000000007941 */ /* 0x000fea0003800200 */
.L_x_30633:
        /* <DEDUP_REMOVED lines=38> */
.L_x_30637:
        /* <DEDUP_REMOVED lines=18> */
.L_x_30638:
[----:B------:R-:W-:Y:S05]  /*17ab0*/  BSYNC.RECONVERGENT B0 ;  /* 0x0000000000007941 */ /* 0x000fea0003800200 */
.L_x_30636:
        /* <DEDUP_REMOVED lines=38> */
.L_x_30640:
        /* <DEDUP_REMOVED lines=18> */
.L_x_30641:
[----:B------:R-:W-:Y:S05]  /*17e40*/  BSYNC.RECONVERGENT B0 ;  /* 0x0000000000007941 */ /* 0x000fea0003800200 */
.L_x_30639:
        /* <DEDUP_REMOVED lines=38> */
.L_x_30643:
        /* <DEDUP_REMOVED lines=18> */
.L_x_30644:
[----:B------:R-:W-:Y:S05]  /*181d0*/  BSYNC.RECONVERGENT B0 ;  /* 0x0000000000007941 */ /* 0x000fea0003800200 */
.L_x_30642:
        /* <DEDUP_REMOVED lines=38> */
.L_x_30646:
        /* <DEDUP_REMOVED lines=18> */
.L_x_30647:
[----:B------:R-:W-:Y:S05]  /*18560*/  BSYNC.RECONVERGENT B0 ;  /* 0x0000000000007941 */ /* 0x000fea0003800200 */
.L_x_30645:
        /* <DEDUP_REMOVED lines=38> */
.L_x_30649:
        /* <DEDUP_REMOVED lines=18> */
.L_x_30650:
[----:B------:R-:W-:Y:S05]  /*188f0*/  BSYNC.RECONVERGENT B0 ;  /* 0x0000000000007941 */ /* 0x000fea0003800200 */
.L_x_30648:
        /* <DEDUP_REMOVED lines=38> */
.L_x_30652:
        /* <DEDUP_REMOVED lines=18> */
.L_x_30653:
[----:B------:R-:W-:Y:S05]  /*18c80*/  BSYNC.RECONVERGENT B0 ;  /* 0x0000000000007941 */ /* 0x000fea0003800200 */
.L_x_30651:
        /* <DEDUP_REMOVED lines=38> */
.L_x_30655:
        /* <DEDUP_REMOVED lines=18> */
.L_x_30656:
[----:B------:R-:W-:Y:S05]  /*19010*/  BSYNC.RECONVERGENT B0 ;  /* 0x0000000000007941 */ /* 0x000fea0003800200 */
.L_x_30654:
        /* <DEDUP_REMOVED lines=38> */
.L_x_30658:
        /* <DEDUP_REMOVED lines=18> */
.L_x_30659:
[----:B------:R-:W-:Y:S05]  /*193a0*/  BSYNC.RECONVERGENT B0 ;  /* 0x0000000000007941 */ /* 0x000fea0003800200 */
.L_x_30657:
        /* <DEDUP_REMOVED lines=38> */
.L_x_30661:
        /* <DEDUP_REMOVED lines=18> */
.L_x_30662:
[----:B------:R-:W-:Y:S05]  /*19730*/  BSYNC.RECONVERGENT B0 ;  /* 0x0000000000007941 */ /* 0x000fea0003800200 */
.L_x_30660:
        /* <DEDUP_REMOVED lines=38> */
.L_x_30664:
        /* <DEDUP_REMOVED lines=18> */
.L_x_30665:
[----:B------:R-:W-:Y:S05]  /*19ac0*/  BSYNC.RECONVERGENT B0 ;  /* 0x0000000000007941 */ /* 0x000fea0003800200 */
.L_x_30663:
        /* <DEDUP_REMOVED lines=38> */
.L_x_30667:
        /* <DEDUP_REMOVED lines=18> */
.L_x_30668:
[----:B------:R-:W-:Y:S05]  /*19e50*/  BSYNC.RECONVERGENT B0 ;  /* 0x0000000000007941 */ /* 0x000fea0003800200 */
.L_x_30666:
        /* <DEDUP_REMOVED lines=38> */
.L_x_30670:
        /* <DEDUP_REMOVED lines=18> */
.L_x_30671:
[----:B------:R-:W-:Y:S05]  /*1a1e0*/  BSYNC.RECONVERGENT B0 ;  /* 0x0000000000007941 */ /* 0x000fea0003800200 */
.L_x_30669:
        /* <DEDUP_REMOVED lines=38> */
.L_x_30673:
        /* <DEDUP_REMOVED lines=18> */
.L_x_30674:
[----:B------:R-:W-:Y:S05]  /*1a570*/  BSYNC.RECONVERGENT B0 ;  /* 0x0000000000007941 */ /* 0x000fea0003800200 */
.L_x_30672:
        /* <DEDUP_REMOVED lines=38> */
.L_x_30676:
        /* <DEDUP_REMOVED lines=18> */
.L_x_30677:
[----:B------:R-:W-:Y:S05]  /*1a900*/  BSYNC.RECONVERGENT B0 ;  /* 0x0000000000007941 */ /* 0x000fea0003800200 */
.L_x_30675:
        /* <DEDUP_REMOVED lines=38> */
.L_x_30679:
        /* <DEDUP_REMOVED lines=18> */
.L_x_30680:
[----:B------:R-:W-:Y:S05]  /*1ac90*/  BSYNC.RECONVERGENT B0 ;  /* 0x0000000000007941 */ /* 0x000fea0003800200 */
.L_x_30678:
        /* <DEDUP_REMOVED lines=38> */
.L_x_30682:
        /* <DEDUP_REMOVED lines=18> */
.L_x_30683:
[----:B------:R-:W-:Y:S05]  /*1b020*/  BSYNC.RECONVERGENT B0 ;  /* 0x0000000000007941 */ /* 0x000fea0003800200 */
.L_x_30681:
        /* <DEDUP_REMOVED lines=37> */
.L_x_30685:
        /* <DEDUP_REMOVED lines=16> */
.L_x_30686:
[----:B------:R-:W-:Y:S05]  /*1b380*/  BSYNC.RECONVERGENT B0 ;  /* 0x0000000000007941 */ /* 0x000fea0003800200 */
.L_x_30684:
        /* <DEDUP_REMOVED lines=33> */
.L_x_30688:
[----:B------:R-:W-:Y:S01]  /*1b5a0*/  MOV R8, R6 ;  /* 0x0000000600087202 */ /* 0x000fe20000000f00 */
[----:B------:R-:W-:Y:S01]  /*1b5b0*/  IMAD.MOV.U32 R10, RZ, RZ, R7 ;  /* 0x000000ffff0a7224 */ /* 0x000fe200078e0007 */
[----:B------:R-:W-:-:S07]  /*1b5c0*/  MOV R9, 0x1b5e0 ;  /* 0x0001b5e000097802 */ /* 0x000fce0000000f00 */
[----:B------:R-:W-:Y:S05]  /*1b5d0*/  CALL.REL.NOINC `($__internal_51_$__cuda_sm20_rem_u64) ;  /* 0x00000004005c7944 */ /* 0x000fea0003c00000 */
[----:B------:R-:W-:Y:S02]  /*1b5e0*/  MOV R4, R0 ;  /* 0x0000000000047202 */ /* 0x000fe40000000f00 */
[----:B------:R-:W-:-:S07]  /*1b5f0*/  MOV R5, R3 ;  /* 0x0000000300057202 */ /* 0x000fce0000000f00 */
.L_x_30689:
[----:B------:R-:W-:Y:S05]  /*1b600*/  BSYNC.RECONVERGENT B0 ;  /* 0x0000000000007941 */ /* 0x000fea0003800200 */
.L_x_30687:
[----:B------:R-:W0:Y:S01]  /*1b610*/  LDCU.64 UR4, c[0x0][0x730] ;  /* 0x0000e600ff0477ac */ /* 0x000e220008000a00 */
[----:B------:R-:W-:Y:S02]  /*1b620*/  IMAD.MOV.U32 R3, RZ, RZ, R15 ;  /* 0x000000ffff037224 */ /* 0x000fe400078e000f */
[----:B0-----:R-:W-:Y:S02]  /*1b630*/  IMAD R5, R5, UR4, RZ ;  /* 0x0000000405057c24 */ /* 0x001fe4000f8e02ff */
[----:B------:R-:W-:-:S04]  /*1b640*/  IMAD.WIDE.U32 R2, R4, UR4, R2 ;  /* 0x0000000404027c25 */ /* 0x000fc8000f8e0002 */
[----:B------:R-:W-:-:S05]  /*1b650*/  IMAD R5, R4, UR5, R5 ;  /* 0x0000000504057c24 */ /* 0x000fca000f8e0205 */
[----:B------:R-:W-:-:S07]  /*1b660*/  IADD3 R15, PT, PT, R3, R5, RZ ;  /* 0x00000005030f7210 */ /* 0x000fce0007ffe0ff */
.L_x_30614:
[----:B------:R-:W2:Y:S01]  /*1b670*/  LDG.E.64 R16, desc[UR36][R16.64] ;  /* 0x0000002410107981 */ /* 0x000ea2000c1e1b00 */
[----:B------:R-:W0:Y:S02]  /*1b680*/  LDCU.64 UR4, c[0x0][0x740] ;  /* 0x0000e800ff0477ac */ /* 0x000e240008000a00 */
[----:B0-----:R-:W-:-:S04]  /*1b690*/  LEA R4, P0, R2, UR4, 0x3 ;  /* 0x0000000402047c11 */ /* 0x001fc8000f8018ff */
[----:B------:R-:W-:-:S05]  /*1b6a0*/  LEA.HI.X R5, R2, UR5, R15, 0x3, P0 ;  /* 0x0000000502057c11 */ /* 0x000fca00080f1c0f */
[----:B--2---:R-:W-:Y:S01]  /*1b6b0*/  REDG.E.ADD.F64.RN.STRONG.GPU desc[UR36][R4.64], R16 ;  /* 0x00000010040079a6 */ /* 0x004fe2000c12ff24 */
[----:B------:R-:W-:Y:S05]  /*1b6c0*/  EXIT ;  /* 0x000000000000794d */ /* 0x000fea0003800000 */
        .weak           $__internal_50_$__cuda_sm20_div_u64
        .type           $__internal_50_$__cuda_sm20_div_u64,@function
        .size           $__internal_50_$__cuda_sm20_div_u64,($__internal_51_$__cuda_sm20_rem_u64 - $__internal_50_$__cuda_sm20_div_u64)
$__internal_50_$__cuda_sm20_div_u64:
        /* <DEDUP_REMOVED lines=71> */
[----:B------:R-:W-:Y:S05]  /*1bb40*/  RET.REL.NODEC R4 `(_ZN2at6native24index_elementwise_kernelILi128ELi4EZNS0_20cuda_take_put_kernelIdlZZZZZNS0_10put_kernelERNS_14TensorIteratorERKNS_10TensorBaseEbENKUlvE_clEvENKUlvE4_clEvENKUlvE_clEvENKUlvE0_clEvEUlRdlE_EEvS4_S7_RKT1_EUliE_EEvlSE_) ;  /* 0xfffffe44042c7950 */ /* 0x000fea0003c3ffff */
        .weak           $__internal_51_$__cuda_sm20_rem_u64
        .type           $__internal_51_$__cuda_sm20_rem_u64,@function
        .size           $__internal_51_$__cuda_sm20_rem_u64,(.L_x_41724 - $__internal_51_$__cuda_sm20_rem_u64)
$__internal_51_$__cuda_sm20_rem_u64:
        /* <DEDUP_REMOVED lines=66> */
[----:B------:R-:W-:Y:S06]  /*1bf70*/  RET.REL.NODEC R4 `(_ZN2at6native24index_elementwise_kernelILi128ELi4EZNS0_20cuda_take_put_kernelIdlZZZZZNS0_10put_kernelERNS_14TensorIteratorERKNS_10TensorBaseEbENKUlvE_clEvENKUlvE4_clEvENKUlvE_clEvENKUlvE0_clEvEUlRdlE_EEvS4_S7_RKT1_EUliE_EEvlSE_) ;  /* 0xfffffe4004207950 */ /* 0x000fec0003c3ffff */
.L_x_30690:
        /* <DEDUP_REMOVED lines=16> */
.L_x_41724:


//--------------------- .text._ZN2at6native24index_elementwise_kernelILi128ELi4EZNS0_20cuda_take_put_kernelIdiZZZZZNS0_10put_kernelERNS_14TensorIteratorERKNS_10TensorBaseEbENKUlvE_clEvENKUlvE4_clEvENKUlvE_clEvENKUlvE_clEvEUlRdiE0_EEvS4_S7_RKT1_EUliE_EEvlSE_ --------------------------
	.section	.text._ZN2at6native24index_elementwise_kernelILi128ELi4EZNS0_20cuda_take_put_kernelIdiZZZZZNS0_10put_kernelERNS_14TensorIteratorERKNS_10TensorBaseEbENKUlvE_clEvENKUlvE4_clEvENKUlvE_clEvENKUlvE_clEvEUlRdiE0_EEvS4_S7_RKT1_EUliE_EEvlSE_,"ax",@progbits
	.align	128
        .global         _ZN2at6native24index_elementwise_kernelILi128ELi4EZNS0_20cuda_take_put_kernelIdiZZZZZNS0_10put_kernelERNS_14TensorIteratorERKNS_10TensorBaseEbENKUlvE_clEvENKUlvE4_clEvENKUlvE_clEvENKUlvE_clEvEUlRdiE0_EEvS4_S7_RKT1_EUliE_EEvlSE_
        .type           _ZN2at6native24index_elementwise_kernelILi128ELi4EZNS0_20cuda_take_put_kernelIdiZZZZZNS0_10put_kernelERNS_14TensorIteratorERKNS_10TensorBaseEbENKUlvE_clEvENKUlvE4_clEvENKUlvE_clEvENKUlvE_clEvEUlRdiE0_EEvS4_S7_RKT1_EUliE_EEvlSE_,@function
        .size           _ZN2at6native24index_elementwise_kernelILi128ELi4EZNS0_20cuda_take_put_kernelIdiZZZZZNS0_10put_kernelERNS_14TensorIteratorERKNS_10TensorBaseEbENKUlvE_clEvENKUlvE4_clEvENKUlvE_clEvENKUlvE_clEvEUlRdiE0_EEvS4_S7_RKT1_EUliE_EEvlSE_,(.L_x_41884 - _ZN2at6native24index_elementwise_kernelILi128ELi4EZNS0_20cuda_take_put_kernelIdiZZZZZNS0_10put_kernelERNS_14TensorIteratorERKNS_10TensorBaseEbENKUlvE_clEvENKUlvE4_clEvENKUlvE_clEvENKUlvE_clEvEUlRdiE0_EEvS4_S7_RKT1_EUliE_EEvlSE_)
        .other          _ZN2at6native24index_elementwise_kernelILi128ELi4EZNS0_20cuda_take_put_kernelIdiZZZZZNS0_10put_kernelERNS_14TensorIteratorERKNS_10TensorBaseEbENKUlvE_clEvENKUlvE4_clEvENKUlvE_clEvENKUlvE_clEvEUlRdiE0_EEvS4_S7_RKT1_EUliE_EEvlSE_,@"STO_CUDA_ENTRY STV_DEFAULT"
_ZN2at6native24index_elementwise_kernelILi128ELi4EZNS0_20cuda_take_put_kernelIdiZZZZZNS0_10put_kernelERNS_14TensorIteratorERKNS_10TensorBaseEbENKUlvE_clEvENKUlvE4_clEvENKUlvE_clEvENKUlvE_clEvEUlRdiE0_EEvS4_S7_RKT1_EUliE_EEvlSE_:
.text._ZN2at6native24index_elementwise_kernelILi128ELi4EZNS0_20cuda_take_put_kernelIdiZZZZZNS0_10put_kernelERNS_14TensorIteratorERKNS_10TensorBaseEbENKUlvE_clEvENKUlvE4_clEvENKUlvE_clEvENKUlvE_clEvEUlRdiE0_EEvS4_S7_RKT1_EUliE_EEvlSE_:
        /* <DEDUP_REMOVED lines=46> */
.L_x_30696:
[----:B------:R-:W0:Y:S02]  /*02e0*/  LDC.64 R2, c[0x0][0x580] ;  /* 0x00016000ff027b82 */ /* 0x000e240000000a00 */
[----:B0-----:R-:W2:Y:S06]  /*02f0*/  LDG.E.64 R2, desc[UR36][R2.64] ;  /* 0x0000002402027981 */ /* 0x001eac000c1e1b00 */
[----:B------:R-:W2:Y:S01]  /*0300*/  LDC.64 R4, c[0x0][0x730] ;  /* 0x0001cc00ff047b82 */ /* 0x000ea20000000a00 */
[----:B------:R-:W-:Y:S01]  /*0310*/  IADD3 R23, PT, PT, R23, 0x80, RZ ;  /* 0x0000008017177810 */ /* 0x000fe20007ffe0ff */
[----:B--2---:R0:W-:Y:S06]  /*0320*/  STG.E.64 desc[UR36][R4.64], R2 ;  /* 0x0000000204007986 */ /* 0x0041ec000c101b24 */
.L_x_30695:
[----:B------:R-:W-:Y:S05]  /*0330*/  BSYNC.RECONVERGENT B6 ;  /* 0x0000000000067941 */ /* 0x000fea0003800200 */
.L_x_30694:
        /* <DEDUP_REMOVED lines=31> */
.L_x_30699:
[----:B------:R-:W0:Y:S02]  /*0530*/  LDC.64 R2, c[0x0][0x580] ;  /* 0x00016000ff027b82 */ /* 0x000e240000000a00 */
[----:B0-----:R-:W2:Y:S06]  /*0540*/  LDG.E.64 R2, desc[UR36][R2.64] ;  /* 0x0000002402027981 */ /* 0x001eac000c1e1b00 */
[----:B------:R-:W2:Y:S01]  /*0550*/  LDC.64 R4, c[0x0][0x730] ;  /* 0x0001cc00ff047b82 */ /* 0x000ea20000000a00 */
[----:B------:R-:W-:Y:S01]  /*0560*/  IADD3 R23, PT, PT, R23, 0x80, RZ ;  /* 0x0000008017177810 */ /* 0x000fe20007ffe0ff */
[----:B--2---:R1:W-:Y:S06]  /*0570*/  STG.E.64 desc[UR36][R4.64], R2 ;  /* 0x0000000204007986 */ /* 0x0043ec000c101b24 */
.L_x_30698:
[----:B------:R-:W-:Y:S05]  /*0580*/  BSYNC.RECONVERGENT B6 ;  /* 0x0000000000067941 */ /* 0x000fea0003800200 */
.L_x_30697:
        /* <DEDUP_REMOVED lines=31> */
.L_x_30702:
[----:B------:R-:W0:Y:S02]  /*0780*/  LDC.64 R2, c[0x0][0x580] ;  /* 0x00016000ff027b82 */ /* 0x000e240000000a00 */
[----:B0-----:R-:W2:Y:S06]  /*0790*/  LDG.E.64 R2, desc[UR36][R2.64] ;  /* 0x0000002402027981 */ /* 0x001eac000c1e1b00 */
[----:B------:R-:W2:Y:S01]  /*07a0*/  LDC.64 R4, c[0x0][0x730] ;  /* 0x0001cc00ff047b82 */ /* 0x000ea20000000a00 */
[----:B------:R-:W-:Y:S01]  /*07b0*/  VIADD R23, R23, 0x80 ;  /* 0x0000008017177836 */ /* 0x000fe20000000000 */
[----:B--2---:R2:W-:Y:S06]  /*07c0*/  STG.E.64 desc[UR36][R4.64], R2 ;  /* 0x0000000204007986 */ /* 0x0045ec000c101b24 */
.L_x_30701:
[----:B------:R-:W-:Y:S05]  /*07d0*/  BSYNC.RECONVERGENT B6 ;  /* 0x0000000000067941 */ /* 0x000fea0003800200 */
.L_x_30700:
        /* <DEDUP_REMOVED lines=30> */
.L_x_30703:
[----:B------:R-:W0:Y:S02]  /*09c0*/  LDC.64 R2, c[0x0][0x580] ;  /* 0x00016000ff027b82 */ /* 0x000e240000000a00 */
[----:B0-----:R-:W2:Y:S06]  /*09d0*/  LDG.E.64 R2, desc[UR36][R2.64] ;  /* 0x0000002402027981 */ /* 0x001eac000c1e1b00 */
[----:B------:R-:W2:Y:S02]  /*09e0*/  LDC.64 R4, c[0x0][0x730] ;  /* 0x0001cc00ff047b82 */ /* 0x000ea40000000a00 */
[----:B--2---:R-:W-:Y:S01]  /*09f0*/  STG.E.64 desc[UR36][R4.64], R2 ;  /* 0x0000000204007986 */ /* 0x004fe2000c101b24 */
[----:B------:R-:W-:Y:S05]  /*0a00*/  EXIT ;  /* 0x000000000000794d */ /* 0x000fea0003800000 */
.L_x_30693:
        /* <DEDUP_REMOVED lines=34> */
.L_x_30706:
        /* <DEDUP_REMOVED lines=276> */
.L_x_30707:
[----:B------:R-:W0:Y:S08]  /*1d70*/  LDC.64 R4, c[0x0][0x580] ;  /* 0x00016000ff047b82 */ /* 0x000e300000000a00 */
[----:B------:R-:W1:Y:S01]  /*1d80*/  LDC.64 R6, c[0x0][0x730] ;  /* 0x0001cc00ff067b82 */ /* 0x000e620000000a00 */
[----:B0-----:R-:W2:Y:S01]  /*1d90*/  LDG.E.64 R4, desc[UR36][R4.64] ;  /* 0x0000002404047981 */ /* 0x001ea2000c1e1b00 */
[----:B------:R-:W-:-:S02]  /*1da0*/  VIADD R23, R23, 0x80 ;  /* 0x0000008017177836 */ /* 0x000fc40000000000 */
[----:B-1----:R-:W-:-:S05]  /*1db0*/  IMAD.WIDE R6, R0, 0x8, R6 ;  /* 0x0000000800067825 */ /* 0x002fca00078e0206 */
[----:B--2---:R0:W-:Y:S02]  /*1dc0*/  STG.E.64 desc[UR36][R6.64], R4 ;  /* 0x0000000406007986 */ /* 0x0041e4000c101b24 */
.L_x_30705:
[----:B------:R-:W-:Y:S05]  /*1dd0*/  BSYNC.RECONVERGENT B6 ;  /* 0x0000000000067941 */ /* 0x000fea0003800200 */
.L_x_30704:
        /* <DEDUP_REMOVED lines=31> */
.L_x_30710:
        /* <DEDUP_REMOVED lines=276> */
.L_x_30711:
[----:B------:R-:W0:Y:S08]  /*3110*/  LDC.64 R4, c[0x0][0x580] ;  /* 0x00016000ff047b82 */ /* 0x000e300000000a00 */
[----:B------:R-:W1:Y:S01]  /*3120*/  LDC.64 R6, c[0x0][0x730] ;  /* 0x0001cc00ff067b82 */ /* 0x000e620000000a00 */
[----:B0-----:R-:W2:Y:S01]  /*3130*/  LDG.E.64 R4, desc[UR36][R4.64] ;  /* 0x0000002404047981 */ /* 0x001ea2000c1e1b00 */
[----:B------:R-:W-:Y:S01]  /*3140*/  IADD3 R23, PT, PT, R23, 0x80, RZ ;  /* 0x0000008017177810 */ /* 0x000fe20007ffe0ff */
[----:B-1----:R-:W-:-:S05]  /*3150*/  IMAD.WIDE R6, R0, 0x8, R6 ;  /* 0x0000000800067825 */ /* 0x002fca00078e0206 */
[----:B--2---:R1:W-:Y:S02]  /*3160*/  STG.E.64 desc[UR36][R6.64], R4 ;  /* 0x0000000406007986 */ /* 0x0043e4000c101b24 */
.L_x_30709:
[----:B------:R-:W-:Y:S05]  /*3170*/  BSYNC.RECONVERGENT B6 ;  /* 0x0000000000067941 */ /* 0x000fea0003800200 */
.L_x_30708:
        /* <DEDUP_REMOVED lines=31> */
.L_x_30714:
        /* <DEDUP_REMOVED lines=276> */
.L_x_30715:
[----:B------:R-:W0:Y:S08]  /*44b0*/  LDC.64 R4, c[0x0][0x580] ;  /* 0x00016000ff047b82 */ /* 0x000e300000000a00 */
[----:B------:R-:W1:Y:S01]  /*44c0*/  LDC.64 R6, c[0x0][0x730] ;  /* 0x0001cc00ff067b82 */ /* 0x000e620000000a00 */
[----:B0-----:R-:W2:Y:S01]  /*44d0*/  LDG.E.64 R4, desc[UR36][R4.64] ;  /* 0x0000002404047981 */ /* 0x001ea2000c1e1b00 */
[----:B------:R-:W-:Y:S01]  /*44e0*/  IADD3 R23, PT, PT, R23, 0x80, RZ ;  /* 0x0000008017177810 */ /* 0x000fe20007ffe0ff */
[----:B-1----:R-:W-:-:S05]  /*44f0*/  IMAD.WIDE R6, R0, 0x8, R6 ;  /* 0x0000000800067825 */ /* 0x002fca00078e0206 */
[----:B--2---:R2:W-:Y:S02]  /*4500*/  STG.E.64 desc[UR36][R6.64], R4 ;  /* 0x0000000406007986 */ /* 0x0045e4000c101b24 */
.L_x_30713:
[----:B------:R-:W-:Y:S05]  /*4510*/  BSYNC.RECONVERGENT B6 ;  /* 0x0000000000067941 */ /* 0x000fea0003800200 */
.L_x_30712:
        /* <DEDUP_REMOVED lines=30> */
.L_x_30716:
        /* <DEDUP_REMOVED lines=276> */
.L_x_30717:
[----:B------:R-:W0:Y:S08]  /*5840*/  LDC.64 R2, c[0x0][0x580] ;  /* 0x00016000ff027b82 */ /* 0x000e300000000a00 */
[----:B------:R-:W1:Y:S01]  /*5850*/  LDC.64 R4, c[0x0][0x730] ;  /* 0x0001cc00ff047b82 */ /* 0x000e620000000a00 */
[----:B0-----:R-:W2:Y:S01]  /*5860*/  LDG.E.64 R2, desc[UR36][R2.64] ;  /* 0x0000002402027981 */ /* 0x001ea2000c1e1b00 */
[----:B-1----:R-:W-:-:S05]  /*5870*/  IMAD.WIDE R4, R0, 0x8, R4 ;  /* 0x0000000800047825 */ /* 0x002fca00078e0204 */
[----:B--2---:R-:W-:Y:S01]  /*5880*/  STG.E.64 desc[UR36][R4.64], R2 ;  /* 0x0000000204007986 */ /* 0x004fe2000c101b24 */
[----:B------:R-:W-:Y:S05]  /*5890*/  EXIT ;  /* 0x000000000000794d */ /* 0x000fea0003800000 */
.L_x_30692:
        /* <DEDUP_REMOVED lines=31> */
.L_x_30720:
        /* <DEDUP_REMOVED lines=12> */
.L_x_30719:
[----:B------:R-:W-:Y:S05]  /*5b50*/  BSYNC.RECONVERGENT B6 ;  /* 0x0000000000067941 */ /* 0x000fea0003800200 */
.L_x_30718:
        /* <DEDUP_REMOVED lines=31> */
.L_x_30723:
        /* <DEDUP_REMOVED lines=12> */
.L_x_30722:
[----:B------:R-:W-:Y:S05]  /*5e10*/  BSYNC.RECONVERGENT B6 ;  /* 0x0000000000067941 */ /* 0x000fea0003800200 */
.L_x_30721:
        /* <DEDUP_REMOVED lines=31> */
.L_x_30726:
        /* <DEDUP_REMOVED lines=12> */
.L_x_30725:
[----:B------:R-:W-:Y:S05]  /*60d0*/  BSYNC.RECONVERGENT B6 ;  /* 0x0000000000067941 */ /* 0x000fea0003800200 */
.L_x_30724:
        /* <DEDUP_REMOVED lines=30> */
.L_x_30727:
        /* <DEDUP_REMOVED lines=12> */
.L_x_30691:
        /* <DEDUP_REMOVED lines=310> */
.L_x_30732:
        /* <DEDUP_REMOVED lines=29> */
.L_x_30734:
[----:B------:R-:W-:Y:S05]  /*78b0*/  BSYNC.RECONVERGENT B6 ;  /* 0x0000000000067941 */ /* 0x000fea0003800200 */
.L_x_30733:
[----:B------:R-:W0:Y:S02]  /*78c0*/  LDCU.64 UR4, c[0x0][0x580] ;  /* 0x0000b000ff0477ac */ /* 0x000e240008000a00 */
[----:B0-----:R-:W-:-:S05]  /*78d0*/  IADD3 R2, P0, PT, R17, UR4, RZ ;  /* 0x0000000411027c10 */ /* 0x001fca000ff1e0ff */
[----:B------:R-:W-:-:S06]  /*78e0*/  IMAD.X R3, RZ, RZ, UR5, P0 ;  /* 0x00000005ff037e24 */ /* 0x000fcc00080e06ff */
[----:B------:R-:W2:Y:S01]  /*78f0*/  LDG.E.64 R2, desc[UR36][R2.64] ;  /* 0x0000002402027981 */ /* 0x000ea2000c1e1b00 */
[----:B------:R-:W2:Y:S01]  /*7900*/  LDC.64 R4, c[0x0][0x730] ;  /* 0x0001cc00ff047b82 */ /* 0x000ea20000000a00 */
[----:B------:R-:W-:Y:S02]  /*7910*/  IADD3 R23, PT, PT, R23, 0x80, RZ ;  /* 0x0000008017177810 */ /* 0x000fe40007ffe0ff */
[----:B--2---:R0:W-:Y:S05]  /*7920*/  STG.E.64 desc[UR36][R4.64], R2 ;  /* 0x0000000204007986 */ /* 0x0041ea000c101b24 */
.L_x_30731:
[----:B------:R-:W-:Y:S05]  /*7930*/  BSYNC.RECONVERGENT B7 ;  /* 0x0000000000077941 */ /* 0x000fea0003800200 */
.L_x_30730:
        /* <DEDUP_REMOVED lines=302> */
.L_x_30737:
        /* <DEDUP_REMOVED lines=29> */
.L_x_30739:
[----:B------:R-:W-:Y:S05]  /*8df0*/  BSYNC.RECONVERGENT B6 ;  /* 0x0000000000067941 */ /* 0x000fea0003800200 */
.L_x_30738:
[----:B------:R-:W0:Y:S02]  /*8e00*/  LDCU.64 UR4, c[0x0][0x580] ;  /* 0x0000b000ff0477ac */ /* 0x000e240008000a00 */
[----:B0-----:R-:W-:-:S04]  /*8e10*/  IADD3 R2, P0, PT, R17, UR4, RZ ;  /* 0x0000000411027c10 */ /* 0x001fc8000ff1e0ff */
[----:B------:R-:W-:-:S06]  /*8e20*/  IADD3.X R3, PT, PT, RZ, UR5, RZ, P0, !PT ;  /* 0x00000005ff037c10 */ /* 0x000fcc00087fe4ff */
[----:B------:R-:W2:Y:S01]  /*8e30*/  LDG.E.64 R2, desc[UR36][R2.64] ;  /* 0x0000002402027981 */ /* 0x000ea2000c1e1b00 */
[----:B------:R-:W2:Y:S01]  /*8e40*/  LDC.64 R4, c[0x0][0x730] ;  /* 0x0001cc00ff047b82 */ /* 0x000ea20000000a00 */
[----:B------:R-:W-:Y:S02]  /*8e50*/  VIADD R23, R23, 0x80 ;  /* 0x0000008017177836 */ /* 0x000fe40000000000 */
[----:B--2---:R1:W-:Y:S05]  /*8e60*/  STG.E.64 desc[UR36][R4.64], R2 ;  /* 0x0000000204007986 */ /* 0x0043ea000c101b24 */
.L_x_30736:
[----:B------:R-:W-:Y:S05]  /*8e70*/  BSYNC.RECONVERGENT B7 ;  /* 0x0000000000077941 */ /* 0x000fea0003800200 */
.L_x_30735:
        /* <DEDUP_REMOVED lines=302> */
.L_x_30742:
        /* <DEDUP_REMOVED lines=29> */
.L_x_30744:
[----:B------:R-:W-:Y:S05]  /*a330*/  BSYNC.RECONVERGENT B6 ;  /* 0x0000000000067941 */ /* 0x000fea0003800200 */
.L_x_30743:
[----:B------:R-:W0:Y:S02]  /*a340*/  LDCU.64 UR4, c[0x0][0x580] ;  /* 0x0000b000ff0477ac */ /* 0x000e240008000a00 */
[----:B0-----:R-:W-:-:S04]  /*a350*/  IADD3 R2, P0, PT, R17, UR4, RZ ;  /* 0x0000000411027c10 */ /* 0x001fc8000ff1e0ff */
[----:B------:R-:W-:-:S06]  /*a360*/  IADD3.X R3, PT, PT, RZ, UR5, RZ, P0, !PT ;  /* 0x00000005ff037c10 */ /* 0x000fcc00087fe4ff */
[----:B------:R-:W2:Y:S01]  /*a370*/  LDG.E.64 R2, desc[UR36][R2.64] ;  /* 0x0000002402027981 */ /* 0x000ea2000c1e1b00 */
[----:B------:R-:W2:Y:S01]  /*a380*/  LDC.64 R4, c[0x0][0x730] ;  /* 0x0001cc00ff047b82 */ /* 0x000ea20000000a00 */
[----:B------:R-:W-:Y:S02]  /*a390*/  IADD3 R23, PT, PT, R23, 0x80, RZ ;  /* 0x0000008017177810 */ /* 0x000fe40007ffe0ff */
[----:B--2---:R2:W-:Y:S05]  /*a3a0*/  STG.E.64 desc[UR36][R4.64], R2 ;  /* 0x0000000204007986 */ /* 0x0045ea000c101b24 */
.L_x_30741:
[----:B------:R-:W-:Y:S05]  /*a3b0*/  BSYNC.RECONVERGENT B7 ;  /* 0x0000000000077941 */ /* 0x000fea0003800200 */
.L_x_30740:
        /* <DEDUP_REMOVED lines=301> */
.L_x_30745:
        /* <DEDUP_REMOVED lines=31> */
.L_x_30747:
[----:B------:R-:W-:Y:S05]  /*b880*/  BSYNC.RECONVERGENT B6 ;  /* 0x0000000000067941 */ /* 0x000fea0003800200 */
.L_x_30746:
[----:B------:R-:W2:Y:S01]  /*b890*/  LDG.E.64 R16, desc[UR36][R16.64] ;  /* 0x0000002410107981 */ /* 0x000ea2000c1e1b00 */
[----:B------:R-:W2:Y:S03]  /*b8a0*/  LDC.64 R2, c[0x0][0x730] ;  /* 0x0001cc00ff027b82 */ /* 0x000ea60000000a00 */
[----:B--2---:R-:W-:Y:S01]  /*b8b0*/  STG.E.64 desc[UR36][R2.64], R16 ;  /* 0x0000001002007986 */ /* 0x004fe2000c101b24 */
[----:B------:R-:W-:Y:S05]  /*b8c0*/  EXIT ;  /* 0x000000000000794d */ /* 0x000fea0003800000 */
.L_x_30729:
        /* <DEDUP_REMOVED lines=308> */
.L_x_30750:
        /* <DEDUP_REMOVED lines=29> */
.L_x_30752:
[----:B------:R-:W-:Y:S05]  /*cde0*/  BSYNC.RECONVERGENT B6 ;  /* 0x0000000000067941 */ /* 0x000fea0003800200 */
.L_x_30751:
        /* <DEDUP_REMOVED lines=276> */
.L_x_30753:
        /* <DEDUP_REMOVED lines=8> */
.L_x_30749:
[----:B------:R-:W-:Y:S05]  /*dfb0*/  BSYNC.RECONVERGENT B7 ;  /* 0x0000000000077941 */ /* 0x000fea0003800200 */
.L_x_30748:
        /* <DEDUP_REMOVED lines=303> */
.L_x_30756:
        /* <DEDUP_REMOVED lines=29> */
.L_x_30758:
[----:B------:R-:W-:Y:S05]  /*f480*/  BSYNC.RECONVERGENT B6 ;  /* 0x0000000000067941 */ /* 0x000fea0003800200 */
.L_x_30757:
        /* <DEDUP_REMOVED lines=276> */
.L_x_30759:
        /* <DEDUP_REMOVED lines=8> */
.L_x_30755:
[----:B------:R-:W-:Y:S05]  /*10650*/  BSYNC.RECONVERGENT B7 ;  /* 0x0000000000077941 */ /* 0x000fea0003800200 */
.L_x_30754:
        /* <DEDUP_REMOVED lines=303> */
.L_x_30762:
        /* <DEDUP_REMOVED lines=29> */
.L_x_30764:
[----:B------:R-:W-:Y:S05]  /*11b20*/  BSYNC.RECONVERGENT B6 ;  /* 0x0000000000067941 */ /* 0x000fea0003800200 */
.L_x_30763:
        /* <DEDUP_REMOVED lines=276> */
.L_x_30765:
        /* <DEDUP_REMOVED lines=8> */
.L_x_30761:
[----:B------:R-:W-:Y:S05]  /*12cf0*/  BSYNC.RECONVERGENT B7 ;  /* 0x0000000000077941 */ /* 0x000fea0003800200 */
.L_x_30760:
        /* <DEDUP_REMOVED lines=302> */
.L_x_30766:
        /* <DEDUP_REMOVED lines=31> */
.L_x_30768:
[----:B------:R-:W-:Y:S05]  /*141d0*/  BSYNC.RECONVERGENT B6 ;  /* 0x0000000000067941 */ /* 0x000fea0003800200 */
.L_x_30767:
        /* <DEDUP_REMOVED lines=276> */
.L_x_30769:
[----:B------:R-:W2:Y:S01]  /*15320*/  LDG.E.64 R18, desc[UR36][R18.64] ;  /* 0x0000002412127981 */ /* 0x000ea2000c1e1b00 */
[----:B------:R-:W0:Y:S02]  /*15330*/  LDC.64 R2, c[0x0][0x730] ;  /* 0x0001cc00ff027b82 */ /* 0x000e240000000a00 */
[----:B0-----:R-:W-:-:S05]  /*15340*/  IMAD.WIDE R2, R0, 0x8, R2 ;  /* 0x0000000800027825 */ /* 0x001fca00078e0202 */
[----:B--2---:R-:W-:Y:S01]  /*15350*/  STG.E.64 desc[UR36][R2.64], R18 ;  /* 0x0000001202007986 */ /* 0x004fe2000c101b24 */
[----:B------:R-:W-:Y:S05]  /*15360*/  EXIT ;  /* 0x000000000000794d */ /* 0x000fea0003800000 */
.L_x_30728:
        /* <DEDUP_REMOVED lines=305> */
.L_x_30772:
        /* <DEDUP_REMOVED lines=29> */
.L_x_30774:
[----:B------:R-:W-:Y:S05]  /*16850*/  BSYNC.RECONVERGENT B6 ;  /* 0x0000000000067941 */ /* 0x000fea0003800200 */
.L_x_30773:
        /* <DEDUP_REMOVED lines=14> */
.L_x_30771:
[----:B------:R-:W-:Y:S05]  /*16940*/  BSYNC.RECONVERGENT B7 ;  /* 0x0000000000077941 */ /* 0x000fea0003800200 */
.L_x_30770:
        /* <DEDUP_REMOVED lines=302> */
.L_x_30777:
        /* <DEDUP_REMOVED lines=29> */
.L_x_30779:
[----:B------:R-:W-:Y:S05]  /*17e00*/  BSYNC.RECONVERGENT B6 ;  /* 0x0000000000067941 */ /* 0x000fea0003800200 */
.L_x_30778:
        /* <DEDUP_REMOVED lines=14> */
.L_x_30776:
[----:B------:R-:W-:Y:S05]  /*17ef0*/  BSYNC.RECONVERGENT B7 ;  /* 0x0000000000077941 */ /* 0x000fea0003800200 */
.L_x_30775:
        /* <DEDUP_REMOVED lines=302> */
.L_x_30782:
        /* <DEDUP_REMOVED lines=29> */
.L_x_30784:
[----:B------:R-:W-:Y:S05]  /*193b0*/  BSYNC.RECONVERGENT B6 ;  /* 0x0000000000067941 */ /* 0x000fea0003800200 */
.L_x_30783:
        /* <DEDUP_REMOVED lines=14> */
.L_x_30781:
[----:B------:R-:W-:Y:S05]  /*194a0*/  BSYNC.RECONVERGENT B7 ;  /* 0x0000000000077941 */ /* 0x000fea0003800200 */
.L_x_30780:
        /* <DEDUP_REMOVED lines=301> */
.L_x_30785:
        /* <DEDUP_REMOVED lines=31> */
.L_x_30787:
[----:B------:R-:W-:Y:S05]  /*1a970*/  BSYNC.RECONVERGENT B6 ;  /* 0x0000000000067941 */ /* 0x000fea0003800200 */
.L_x_30786:
        /* <DEDUP_REMOVED lines=11> */
.L_x_30788:
        /* <DEDUP_REMOVED lines=13> */
.L_x_41884:


//--------------------- .text._ZN2at6native24index_elementwise_kernelILi128ELi4EZNS0_20cuda_take_put_kernelIdiZZZZZNS0_10put_kernelERNS_14TensorIteratorERKNS_10TensorBaseEbENKUlvE_clEvENKUlvE4_clEvENKUlvE_clEvENKUlvE_clEvEUlRdiE_EEvS4_S7_RKT1_EUliE_EEvlSE_ --------------------------
	.section	.text._ZN2at6native24index_elementwise_kernelILi128ELi4EZNS0_20cuda_take_put_kernelIdiZZZZZNS0_10put_kernelERNS_14TensorIteratorERKNS_10TensorBaseEbENKUlvE_clEvENKUlvE4_clEvENKUlvE_clEvENKUlvE_clEvEUlRdiE_EEvS4_S7_RKT1_EUliE_EEvlSE_,"ax",@progbits
	.align	128
        .global         _ZN2at6native24index_elementwise_kernelILi128ELi4EZNS0_20cuda_take_put_kernelIdiZZZZZNS0_10put_kernelERNS_14TensorIteratorERKNS_10TensorBaseEbENKUlvE_clEvENKUlvE4_clEvENKUlvE_clEvENKUlvE_clEvEUlRdiE_EEvS4_S7_RKT1_EUliE_EEvlSE_
        .type           _ZN2at6native24index_elementwise_kernelILi128ELi4EZNS0_20cuda_take_put_kernelIdiZZZZZNS0_10put_kernelERNS_14TensorIteratorERKNS_10TensorBaseEbENKUlvE_clEvENKUlvE4_clEvENKUlvE_clEvENKUlvE_clEvEUlRdiE_EEvS4_S7_RKT1_EUliE_EEvlSE_,@function
        .size           _ZN2at6native24index_elementwise_kernelILi128ELi4EZNS0_20cuda_take_put_kernelIdiZZZZZNS0_10put_kernelERNS_14TensorIteratorERKNS_10TensorBaseEbENKUlvE_clEvENKUlvE4_clEvENKUlvE_clEvENKUlvE_clEvEUlRdiE_EEvS4_S7_RKT1_EUliE_EEvlSE_,(.L_x_41885 - _ZN2at6native24index_elementwise_kernelILi128ELi4EZNS0_20cuda_take_put_kernelIdiZZZZZNS0_10put_kernelERNS_14TensorIteratorERKNS_10TensorBaseEbENKUlvE_clEvENKUlvE4_clEvENKUlvE_clEvENKUlvE_clEvEUlRdiE_EEvS4_S7_RKT1_EUliE_EEvlSE_)
        .other          _ZN2at6native24index_elementwise_kernelILi128ELi4EZNS0_20cuda_take_put_kernelIdiZZZZZNS0_10put_kernelERNS_14TensorIteratorERKNS_10TensorBaseEbENKUlvE_clEvENKUlvE4_clEvENKUlvE_clEvENKUlvE_clEvEUlRdiE_EEvS4_S7_RKT1_EUliE_EEvlSE_,@"STO_CUDA_ENTRY STV_DEFAULT"
_ZN2at6native24index_elementwise_kernelILi128ELi4EZNS0_20cuda_take_put_kernelIdiZZZZZNS0_10put_kernelERNS_14TensorIteratorERKNS_10TensorBaseEbENKUlvE_clEvENKUlvE4_clEvENKUlvE_clEvENKUlvE_clEvEUlRdiE_EEvS4_S7_RKT1_EUliE_EEvlSE_:
.text._ZN2at6native24index_elementwise_kernelILi128ELi4EZNS0_20cuda_take_put_kernelIdiZZZZZNS0_10put_kernelERNS_14TensorIteratorERKNS_10TensorBaseEbENKUlvE_clEvENKUlvE4_clEvENKUlvE_clEvENKUlvE_clEvEUlRdiE_EEvS4_S7_RKT1_EUliE_EEvlSE_:
        /* <DEDUP_REMOVED lines=316> */
.L_x_30791:
        /* <DEDUP_REMOVED lines=31> */
.L_x_30793:
[----:B------:R-:W-:Y:S05]  /*15b0*/  BSYNC.RECONVERGENT B6 ;  /* 0x0000000000067941 */ /* 0x000fea0003800200 */
.L_x_30792:
        /* <DEDUP_REMOVED lines=287> */
.L_x_30794:
[----:B------:R-:W2:Y:S01]  /*27b0*/  LDG.E.64 R18, desc[UR36][R18.64] ;  /* 0x0000002412127981 */ /* 0x000ea2000c1e1b00 */
[----:B------:R-:W0:Y:S02]  /*27c0*/  LDC.64 R4, c[0x0][0x738] ;  /* 0x0001ce00ff047b82 */ /* 0x000e240000000a00 */
[----:B0-----:R-:W-:-:S05]  /*27d0*/  IMAD.WIDE R2, R3, 0x8, R4 ;  /* 0x0000000803027825 */ /* 0x001fca00078e0204 */
[----:B--2---:R0:W-:Y:S01]  /*27e0*/  REDG.E.ADD.F64.RN.STRONG.GPU desc[UR36][R2.64], R18 ;  /* 0x00000012020079a6 */ /* 0x0041e2000c12ff24 */
[----:B------:R-:W-:-:S07]  /*27f0*/  IADD3 R23, PT, PT, R23, 0x80, RZ ;  /* 0x0000008017177810 */ /* 0x000fce0007ffe0ff */
.L_x_30790:
[----:B------:R-:W-:Y:S05]  /*2800*/  BSYNC.RECONVERGENT B7 ;  /* 0x0000000000077941 */ /* 0x000fea0003800200 */
.L_x_30789:
        /* <DEDUP_REMOVED lines=310> */
.L_x_30797:
        /* <DEDUP_REMOVED lines=31> */
.L_x_30799:
[----:B------:R-:W-:Y:S05]  /*3d60*/  BSYNC.RECONVERGENT B6 ;  /* 0x0000000000067941 */ /* 0x000fea0003800200 */
.L_x_30798:
        /* <DEDUP_REMOVED lines=287> */
.L_x_30800:
[----:B------:R-:W2:Y:S01]  /*4f60*/  LDG.E.64 R18, desc[UR36][R18.64] ;  /* 0x0000002412127981 */ /* 0x000ea2000c1e1b00 */
[----:B------:R-:W0:Y:S02]  /*4f70*/  LDC.64 R4, c[0x0][0x738] ;  /* 0x0001ce00ff047b82 */ /* 0x000e240000000a00 */
[----:B0-----:R-:W-:-:S05]  /*4f80*/  IMAD.WIDE R2, R3, 0x8, R4 ;  /* 0x0000000803027825 */ /* 0x001fca00078e0204 */
[----:B--2---:R1:W-:Y:S01]  /*4f90*/  REDG.E.ADD.F64.RN.STRONG.GPU desc[UR36][R2.64], R18 ;  /* 0x00000012020079a6 */ /* 0x0043e2000c12ff24 */
[----:B------:R-:W-:-:S07]  /*4fa0*/  IADD3 R23, PT, PT, R23, 0x80, RZ ;  /* 0x0000008017177810 */ /* 0x000fce0007ffe0ff */
.L_x_30796:
[----:B------:R-:W-:Y:S05]  /*4fb0*/  BSYNC.RECONVERGENT B7 ;  /* 0x0000000000077941 */ /* 0x000fea0003800200 */
.L_x_30795:
        /* <DEDUP_REMOVED lines=310> */
.L_x_30803:
        /* <DEDUP_REMOVED lines=31> */
.L_x_30805:
[----:B------:R-:W-:Y:S05]  /*6510*/  BSYNC.RECONVERGENT B6 ;  /* 0x0000000000067941 */ /* 0x000fea0003800200 */
.L_x_30804:
        /* <DEDUP_REMOVED lines=287> */
.L_x_30806:
[----:B------:R-:W2:Y:S01]  /*7710*/  LDG.E.64 R18, desc[UR36][R18.64] ;  /* 0x0000002412127981 */ /* 0x000ea2000c1e1b00 */
[----:B------:R-:W0:Y:S02]  /*7720*/  LDC.64 R4, c[0x0][0x738] ;  /* 0x0001ce00ff047b82 */ /* 0x000e240000000a00 */
[----:B0-----:R-:W-:-:S05]  /*7730*/  IMAD.WIDE R2, R3, 0x8, R4 ;  /* 0x0000000803027825 */ /* 0x001fca00078e0204 */
[----:B--2---:R2:W-:Y:S01]  /*7740*/  REDG.E.ADD.F64.RN.STRONG.GPU desc[UR36][R2.64], R18 ;  /* 0x00000012020079a6 */ /* 0x0045e2000c12ff24 */
[----:B------:R-:W-:-:S07]  /*7750*/  IADD3 R23, PT, PT, R23, 0x80, RZ ;  /* 0x0000008017177810 */ /* 0x000fce0007ffe0ff */
.L_x_30802:
[----:B------:R-:W-:Y:S05]  /*7760*/  BSYNC.RECONVERGENT B7 ;  /* 0x0000000000077941 */ /* 0x000fea0003800200 */
.L_x_30801:
        /* <DEDUP_REMOVED lines=309> */
.L_x_30807:
        /* <DEDUP_REMOVED lines=31> */
.L_x_30809:
[----:B------:R-:W-:Y:S05]  /*8cb0*/  BSYNC.RECONVERGENT B6 ;  /* 0x0000000000067941 */ /* 0x000fea0003800200 */
.L_x_30808:
        /* <DEDUP_REMOVED lines=287> */
.L_x_30810:
[----:B------:R-:W2:Y:S01]  /*9eb0*/  LDG.E.64 R18, desc[UR36][R18.64] ;  /* 0x0000002412127981 */ /* 0x000ea2000c1e1b00 */
[----:B------:R-:W0:Y:S02]  /*9ec0*/  LDC.64 R4, c[0x0][0x738] ;  /* 0x0001ce00ff047b82 */ /* 0x000e240000000a00 */
[----:B0-----:R-:W-:-:S05]  /*9ed0*/  IMAD.WIDE R2, R3, 0x8, R4 ;  /* 0x0000000803027825 */ /* 0x001fca00078e0204 */
[----:B--2---:R-:W-:Y:S01]  /*9ee0*/  REDG.E.ADD.F64.RN.STRONG.GPU desc[UR36][R2.64], R18 ;  /* 0x00000012020079a6 */ /* 0x004fe2000c12ff24 */
[----:B------:R-:W-:Y:S05]  /*9ef0*/  EXIT ;  /* 0x000000000000794d */ /* 0x000fea0003800000 */
.L_x_30811:
        /* <DEDUP_REMOVED lines=16> */
.L_x_41885:


//--------------------- .text._ZN2at6native24index_elementwise_kernelILi128ELi4EZNS0_20cuda_take_put_kernelIslZZZZZNS0_10put_kernelERNS_14TensorIteratorERKNS_10TensorBaseEbENKUlvE_clEvENKUlvE3_clEvENKUlvE_clEvENKUlvE0_clEvEUlRslE0_EEvS4_S7_RKT1_EUliE_EEvlSE_ --------------------------
	.section	.text._ZN2at6native24index_elementwise_kernelILi128ELi4EZNS0_20cuda_take_put_kernelIslZZZZZNS0_10put_kernelERNS_14TensorIteratorERKNS_10TensorBaseEbENKUlvE_clEvENKUlvE3_clEvENKUlvE_clEvENKUlvE0_clEvEUlRslE0_EEvS4_S7_RKT1_EUliE_EEvlSE_,"ax",@progbits
	.align	128
        .global         _ZN2at6native24index_elementwise_kernelILi128ELi4EZNS0_20cuda_take_put_kernelIslZZZZZNS0_10put_kernelERNS_14TensorIteratorERKNS_10TensorBaseEbENKUlvE_clEvENKUlvE3_clEvENKUlvE_clEvENKUlvE0_clEvEUlRslE0_EEvS4_S7_RKT1_EUliE_EEvlSE_
        .type           _ZN2at6native24index_elementwise_kernelILi128ELi4EZNS0_20cuda_take_put_kernelIslZZZZZNS0_10put_kernelERNS_14TensorIteratorERKNS_10TensorBaseEbENKUlvE_clEvENKUlvE3_clEvENKUlvE_clEvENKUlvE0_clEvEUlRslE0_EEvS4_S7_RKT1_EUliE_EEvlSE_,@function
        .size           _ZN2at6native24index_elementwise_kernelILi128ELi4EZNS0_20cuda_take_put_kernelIslZZZZZNS0_10put_kernelERNS_14TensorIteratorERKNS_10TensorBaseEbENKUlvE_clEvENKUlvE3_clEvENKUlvE_clEvENKUlvE0_clEvEUlRslE0_EEvS4_S7_RKT1_EUliE_EEvlSE_,(.L_x_41726 - _ZN2at6native24index_elementwise_kernelILi128ELi4EZNS0_20cuda_take_put_kernelIslZZZZZNS0_10put_kernelERNS_14TensorIteratorERKNS_10TensorBaseEbENKUlvE_clEvENKUlvE3_clEvENKUlvE_clEvENKUlvE0_clEvEUlRslE0_EEvS4_S7_RKT1_EUliE_EEvlSE_)
        .other          _ZN2at6native24index_elementwise_kernelILi128ELi4EZNS0_20cuda_take_put_kernelIslZZZZZNS0_10put_kernelERNS_14TensorIteratorERKNS_10TensorBaseEbENKUlvE_clEvENKUlvE3_clEvENKUlvE_clEvENKUlvE0_clEvEUlRslE0_EEvS4_S7_RKT1_EUliE_EEvlSE_,@"STO_CUDA_ENTRY STV_DEFAULT"
_ZN2at6native24index_elementwise_kernelILi128ELi4EZNS0_20cuda_take_put_kernelIslZZZZZNS0_10put_kernelERNS_14TensorIteratorERKNS_10TensorBaseEbENKUlvE_clEvENKUlvE3_clEvENKUlvE_clEvENKUlvE0_clEvEUlRslE0_EEvS4_S7_RKT1_EUliE_EEvlSE_:
.text._ZN2at6native24index_elementwise_kernelILi128ELi4EZNS0_20cuda_take_put_kernelIslZZZZZNS0_10put_kernelERNS_14TensorIteratorERKNS_10TensorBaseEbENKUlvE_clEvENKUlvE3_clEvENKUlvE_clEvENKUlvE0_clEvEUlRslE0_EEvS4_S7_RKT1_EUliE_EEvlSE_:
        /* <DEDUP_REMOVED lines=47> */
.L_x_30817:
[----:B------:R-:W0:Y:S02]  /*02f0*/  LDC.64 R2, c[0x0][0x580] ;  /* 0x00016000ff027b82 */ /* 0x000e240000000a00 */
[----:B0-----:R-:W2:Y:S06]  /*0300*/  LDG.E.U16 R3, desc[UR36][R2.64] ;  /* 0x0000002402037981 */ /* 0x001eac000c1e1500 */
[----:B------:R-:W2:Y:S01]  /*0310*/  LDC.64 R4, c[0x0][0x738] ;  /* 0x0001ce00ff047b82 */ /* 0x000ea20000000a00 */
[----:B------:R-:W-:Y:S01]  /*0320*/  VIADD R16, R16, 0x80 ;  /* 0x0000008010107836 */ /* 0x000fe20000000000 */
[----:B--2---:R0:W-:Y:S06]  /*0330*/  STG.E.U16 desc[UR36][R4.64], R3 ;  /* 0x0000000304007986 */ /* 0x0041ec000c101524 */
.L_x_30816:
[----:B------:R-:W-:Y:S05]  /*0340*/  BSYNC.RECONVERGENT B6 ;  /* 0x0000000000067941 */ /* 0x000fea0003800200 */
.L_x_30815:
        /* <DEDUP_REMOVED lines=31> */
.L_x_30820:
[----:B------:R-:W0:Y:S02]  /*0540*/  LDC.64 R2, c[0x0][0x580] ;  /* 0x00016000ff027b82 */ /* 0x000e240000000a00 */
[----:B0-----:R-:W2:Y:S06]  /*0550*/  LDG.E.U16 R3, desc[UR36][R2.64] ;  /* 0x0000002402037981 */ /* 0x001eac000c1e1500 */
[----:B------:R-:W2:Y:S01]  /*0560*/  LDC.64 R4, c[0x0][0x738] ;  /* 0x0001ce00ff047b82 */ /* 0x000ea20000000a00 */
[----:B------:R-:W-:Y:S01]  /*0570*/  VIADD R16, R16, 0x80 ;  /* 0x0000008010107836 */ /* 0x000fe20000000000 */
[----:B--2---:R1:W-:Y:S06]  /*0580*/  STG.E.U16 desc[UR36][R4.64], R3 ;  /* 0x0000000304007986 */ /* 0x0043ec000c101524 */
.L_x_30819:
[----:B------:R-:W-:Y:S05]  /*0590*/  BSYNC.RECONVERGENT B6 ;  /* 0x0000000000067941 */ /* 0x000fea0003800200 */
.L_x_30818:
        /* <DEDUP_REMOVED lines=31> */
.L_x_30823:
[----:B------:R-:W0:Y:S02]  /*0790*/  LDC.64 R2, c[0x0][0x580] ;  /* 0x00016000ff027b82 */ /* 0x000e240000000a00 */
[----:B0-----:R-:W2:Y:S06]  /*07a0*/  LDG.E.U16 R3, desc[UR36][R2.64] ;  /* 0x0000002402037981 */ /* 0x001eac000c1e1500 */
[----:B------:R-:W2:Y:S01]  /*07b0*/  LDC.64 R4, c[0x0][0x738] ;  /* 0x0001ce00ff047b82 */ /* 0x000ea20000000a00 */
[----:B------:R-:W-:Y:S01]  /*07c0*/  VIADD R16, R16, 0x80 ;  /* 0x0000008010107836 */ /* 0x000fe20000000000 */
[----:B--2---:R2:W-:Y:S06]  /*07d0*/  STG.E.U16 desc[UR36][R4.64], R3 ;  /* 0x0000000304007986 */ /* 0x0045ec000c101524 */
.L_x_30822:
[----:B------:R-:W-:Y:S05]  /*07e0*/  BSYNC.RECONVERGENT B6 ;  /* 0x0000000000067941 */ /* 0x000fea0003800200 */
.L_x_30821:
        /* <DEDUP_REMOVED lines=30> */
.L_x_30824:
[----:B------:R-:W0:Y:S02]  /*09d0*/  LDC.64 R2, c[0x0][0x580] ;  /* 0x00016000ff027b82 */ /* 0x000e240000000a00 */
[----:B0-----:R-:W2:Y:S06]  /*09e0*/  LDG.E.U16 R3, desc[UR36][R2.64] ;  /* 0x0000002402037981 */ /* 0x001eac000c1e1500 */
[----:B------:R-:W2:Y:S02]  /*09f0*/  LDC.64 R4, c[0x0][0x738] ;  /* 0x0001ce00ff047b82 */ /* 0x000ea40000000a00 */
[----:B--2---:R-:W-:Y:S01]  /*0a00*/  STG.E.U16 desc[UR36][R4.64], R3 ;  /* 0x0000000304007986 */ /* 0x004fe2000c101524 */
[----:B------:R-:W-:Y:S05]  /*0a10*/  EXIT ;  /* 0x000000000000794d */ /* 0x000fea0003800000 */
.L_x_30814:
        /* <DEDUP_REMOVED lines=35> */
.L_x_30827:
        /* <DEDUP_REMOVED lines=35> */
.L_x_30828:
[----:B------:R-:W0:Y:S01]  /*0e80*/  LDCU.64 UR4, c[0x0][0x5a8] ;  /* 0x0000b500ff0477ac */ /* 0x000e220008000a00 */
[----:B------:R-:W-:Y:S01]  /*0e90*/  IMAD.MOV.U32 R10, RZ, RZ, R12 ;  /* 0x000000ffff0a7224 */ /* 0x000fe200078e000c */
[----:B------:R-:W-:Y:S02]  /*0ea0*/  MOV R9, R13 ;  /* 0x0000000d00097202 */ /* 0x000fe40000000f00 */
[----:B------:R-:W-:Y:S02]  /*0eb0*/  MOV R0, 0xef0 ;  /* 0x00000ef000007802 */ /* 0x000fe40000000f00 */
[----:B0-----:R-:W-:Y:S01]  /*0ec0*/  MOV R4, UR4 ;  /* 0x0000000400047c02 */ /* 0x001fe20008000f00 */
[----:B------:R-:W-:-:S07]  /*0ed0*/  IMAD.U32 R3, RZ, RZ, UR5 ;  /* 0x00000005ff037e24 */ /* 0x000fce000f8e00ff */
[----:B------:R-:W-:Y:S05]  /*0ee0*/  CALL.REL.NOINC `($__internal_52_$__cuda_sm20_div_u64) ;  /* 0x000003cc002c7944 */ /* 0x000fea0003c00000 */
        /* <DEDUP_REMOVED lines=10> */
.L_x_30829:
        /* <DEDUP_REMOVED lines=37> */
.L_x_30832:
[----:B------:R-:W0:Y:S01]  /*11e0*/  LDCU.64 UR4, c[0x0][0x5b0] ;  /* 0x0000b600ff0477ac */ /* 0x000e220008000a00 */
[----:B------:R-:W-:Y:S01]  /*11f0*/  MOV R10, R12 ;  /* 0x0000000c000a7202 */ /* 0x000fe20000000f00 */
[----:B------:R-:W-:Y:S01]  /*1200*/  IMAD.MOV.U32 R9, RZ, RZ, R13 ;  /* 0x000000ffff097224 */ /* 0x000fe200078e000d */
[----:B------:R-:W-:Y:S01]  /*1210*/  MOV R0, 0x1250 ;  /* 0x0000125000007802 */ /* 0x000fe20000000f00 */
[----:B0-----:R-:W-:Y:S01]  /*1220*/  IMAD.U32 R4, RZ, RZ, UR4 ;  /* 0x00000004ff047e24 */ /* 0x001fe2000f8e00ff */
[----:B------:R-:W-:-:S07]  /*1230*/  MOV R3, UR5 ;  /* 0x0000000500037c02 */ /* 0x000fce0008000f00 */
[----:B------:R-:W-:Y:S05]  /*1240*/  CALL.REL.NOINC `($__internal_52_$__cuda_sm20_div_u64) ;  /* 0x000003c800547944 */ /* 0x000fea0003c00000 */
        /* <DEDUP_REMOVED lines=11> */
.L_x_30833:
[----:B------:R-:W-:Y:S05]  /*1300*/  BSYNC.RECONVERGENT B0 ;  /* 0x0000000000007941 */ /* 0x000fea0003800200 */
.L_x_30831:
        /* <DEDUP_REMOVED lines=38> */
.L_x_30835:
        /* <DEDUP_REMOVED lines=18> */
.L_x_30836:
[----:B------:R-:W-:Y:S05]  /*1690*/  BSYNC.RECONVERGENT B0 ;  /* 0x0000000000007941 */ /* 0x000fea0003800200 */
.L_x_30834:
        /* <DEDUP_REMOVED lines=38> */
.L_x_30838:
        /* <DEDUP_REMOVED lines=18> */
.L_x_30839:
[----:B------:R-:W-:Y:S05]  /*1a20*/  BSYNC.RECONVERGENT B0 ;  /* 0x0000000000007941 */ /* 0x000fea0003800200 */
.L_x_30837:
        /* <DEDUP_REMOVED lines=38> */
.L_x_30841:
        /* <DEDUP_REMOVED lines=18> */
.L_x_30842:
[----:B------:R-:W-:Y:S05]  /*1db0*/  BSYNC.RECONVERGENT B0 ;  /* 0x0000000000007941 */ /* 0x000fea0003800200 */
.L_x_30840:
        /* <DEDUP_REMOVED lines=38> */
.L_x_30844:
        /* <DEDUP_REMOVED lines=18> */
.L_x_30845:
[----:B------:R-:W-:Y:S05]  /*2140*/  BSYNC.RECONVERGENT B0 ;  /* 0x0000000000007941 */ /* 0x000fea0003800200 */
.L_x_30843:
        /* <DEDUP_REMOVED lines=38> */
.L_x_30847:
        /* <DEDUP_REMOVED lines=18> */
.L_x_30848:
[----:B------:R-:W-:Y:S05]  /*24d0*/  BSYNC.RECONVERGENT B0 ;  /* 0x0000000000007941 */ /* 0x000fea0003800200 */
.L_x_30846:
        /* <DEDUP_REMOVED lines=38> */
.L_x_30850:
        /* <DEDUP_REMOVED lines=18> */
.L_x_30851:
[----:B------:R-:W-:Y:S05]  /*2860*/  BSYNC.RECONVERGENT B0 ;  /* 0x0000000000007941 */ /* 0x000fea0003800200 */
.L_x_30849:
        /* <DEDUP_REMOVED lines=38> */
.L_x_30853:
        /* <DEDUP_REMOVED lines=18> */
.L_x_30854:
[----:B------:R-:W-:Y:S05]  /*2bf0*/  BSYNC.RECONVERGENT B0 ;  /* 0x0000000000007941 */ /* 0x000fea0003800200 */
.L_x_30852:
        /* <DEDUP_REMOVED lines=38> */
.L_x_30856:
        /* <DEDUP_REMOVED lines=18> */
.L_x_30857:
[----:B------:R-:W-:Y:S05]  /*2f80*/  BSYNC.RECONVERGENT B0 ;  /* 0x0000000000007941 */ /* 0x000fea0003800200 */
.L_x_30855:
        /* <DEDUP_REMOVED lines=38> */
.L_x_30859:
        /* <DEDUP_REMOVED lines=18> */
.L_x_30860:
[----:B------:R-:W-:Y:S05]  /*3310*/  BSYNC.RECONVERGENT B0 ;  /* 0x0000000000007941 */ /* 0x000fea0003800200 */
.L_x_30858:
        /* <DEDUP_REMOVED lines=38> */
.L_x_30862:
        /* <DEDUP_REMOVED lines=18> */
.L_x_30863:
[----:B------:R-:W-:Y:S05]  /*36a0*/  BSYNC.RECONVERGENT B0 ;  /* 0x0000000000007941 */ /* 0x000fea0003800200 */
.L_x_30861:
        /* <DEDUP_REMOVED lines=38> */
.L_x_30865:
        /* <DEDUP_REMOVED lines=18> */
.L_x_30866:
[----:B------:R-:W-:Y:S05]  /*3a30*/  BSYNC.RECONVERGENT B0 ;  /* 0x0000000000007941 */ /* 0x000fea0003800200 */
.L_x_30864:
        /* <DEDUP_REMOVED lines=38> */
.L_x_30868:
        /* <DEDUP_REMOVED lines=18> */
.L_x_30869:
[----:B------:R-:W-:Y:S05]  /*3dc0*/  BSYNC.RECONVERGENT B0 ;  /* 0x0000000000007941 */ /* 0x000fea0003800200 */
.L_x_30867:
        /* <DEDUP_REMOVED lines=38> */
.L_x_30871:
        /* <DEDUP_REMOVED lines=18> */
.L_x_30872:
[----:B------:R-:W-:Y:S05]  /*4150*/  BSYNC.RECONVERGENT B0 ;  /* 0x0000000000007941 */ /* 0x000fea0003800200 */
.L_x_30870:
        /* <DEDUP_REMOVED lines=38> */
.L_x_30874:
        /* <DEDUP_REMOVED lines=18> */
.L_x_30875:
[----:B------:R-:W-:Y:S05]  /*44e0*/  BSYNC.RECONVERGENT B0 ;  /* 0x0000000000007941 */ /* 0x000fea0003800200 */
.L_x_30873:
        /* <DEDUP_REMOVED lines=38> */
.L_x_30877:
        /* <DEDUP_REMOVED lines=18> */
.L_x_30878:
[----:B------:R-:W-:Y:S05]  /*4870*/  BSYNC.RECONVERGENT B0 ;  /* 0x0000000000007941 */ /* 0x000fea0003800200 */
.L_x_30876:
        /* <DEDUP_REMOVED lines=38> */
.L_x_30880:
        /* <DEDUP_REMOVED lines=18> */
.L_x_30881:
[----:B------:R-:W-:Y:S05]  /*4c00*/  BSYNC.RECONVERGENT B0 ;  /* 0x0000000000007941 */ /* 0x000fea0003800200 */
.L_x_30879:
        /* <DEDUP_REMOVED lines=38> */
.L_x_30883:
        /* <DEDUP_REMOVED lines=18> */
.L_x_30884:
[----:B------:R-:W-:Y:S05]  /*4f90*/  BSYNC.RECONVERGENT B0 ;  /* 0x0000000000007941 */ /* 0x000fea0003800200 */
.L_x_30882:
        /* <DEDUP_REMOVED lines=38> */
.L_x_30886:
        /* <DEDUP_REMOVED lines=18> */
.L_x_30887:
[----:B------:R-:W-:Y:S05]  /*5320*/  BSYNC.RECONVERGENT B0 ;  /* 0x0000000000007941 */ /* 0x000fea0003800200 */
.L_x_30885:
        /* <DEDUP_REMOVED lines=38> */
.L_x_30889:
        /* <DEDUP_REMOVED lines=18> */
.L_x_30890:
[----:B------:R-:W-:Y:S05]  /*56b0*/  BSYNC.RECONVERGENT B0 ;  /* 0x0000000000007941 */ /* 0x000fea0003800200 */
.L_x_30888:
        /* <DEDUP_REMOVED lines=38> */
.L_x_30892:
        /* <DEDUP_REMOVED lines=18> */
.L_x_30893:
[----:B------:R-:W-:Y:S05]  /*5a40*/  BSYNC.RECONVERGENT B0 ;  /* 0x0000000000007941 */ /* 0x000fea0003800200 */
.L_x_30891:
        /* <DEDUP_REMOVED lines=38> */
.L_x_30895:
        /* <DEDUP_REMOVED lines=18> */
.L_x_30896:
[----:B------:R-:W-:Y:S05]  /*5dd0*/  BSYNC.RECONVERGENT B0 ;  /* 0x0000000000007941 */ /* 0x000fea0003800200 */
.L_x_30894:
        /* <DEDUP_REMOVED lines=37> */
.L_x_30898:
        /* <DEDUP_REMOVED lines=16> */
.L_x_30899:
[----:B------:R-:W-:Y:S05]  /*6130*/  BSYNC.RECONVERGENT B0 ;  /* 0x0000000000007941 */ /* 0x000fea0003800200 */
.L_x_30897:
        /* <DEDUP_REMOVED lines=34> */
.L_x_30901:
[----:B------:R-:W-:Y:S01]  /*6360*/  IMAD.MOV.U32 R8, RZ, RZ, R6 ;  /* 0x000000ffff087224 */ /* 0x000fe200078e0006 */
[----:B------:R-:W-:Y:S02]  /*6370*/  MOV R10, R7 ;  /* 0x00000007000a7202 */ /* 0x000fe40000000f00 */
[----:B------:R-:W-:-:S07]  /*6380*/  MOV R9, 0x63a0 ;  /* 0x000063a000097802 */ /* 0x000fce0000000f00 */
[----:B------:R-:W-:Y:S05]  /*6390*/  CALL.REL.NOINC `($__internal_53_$__cuda_sm20_rem_u64) ;  /* 0x0000037c00207944 */ /* 0x000fea0003c00000 */
[----:B------:R-:W-:Y:S01]  /*63a0*/  IMAD.MOV.U32 R4, RZ, RZ, R0 ;  /* 0x000000ffff047224 */ /* 0x000fe200078e0000 */
[----:B------:R-:W-:-:S07]  /*63b0*/  MOV R5, R3 ;  /* 0x0000000300057202 */ /* 0x000fce0000000f00 */
.L_x_30902:
[----:B------:R-:W-:Y:S05]  /*63c0*/  BSYNC.RECONVERGENT B0 ;  /* 0x0000000000007941 */ /* 0x000fea0003800200 */
.L_x_30900:
[----:B------:R-:W0:Y:S01]  /*63d0*/  LDCU.64 UR4, c[0x0][0x730] ;  /* 0x0000e600ff0477ac */ /* 0x000e220008000a00 */
[----:B------:R-:W-:Y:S02]  /*63e0*/  IMAD.MOV.U32 R3, RZ, RZ, R17 ;  /* 0x000000ffff037224 */ /* 0x000fe400078e0011 */
[----:B0-----:R-:W-:Y:S02]  /*63f0*/  IMAD R5, R5, UR4, RZ ;  /* 0x0000000405057c24 */ /* 0x001fe4000f8e02ff */
[----:B------:R-:W-:-:S04]  /*6400*/  IMAD.WIDE.U32 R2, R4, UR4, R2 ;  /* 0x0000000404027c25 */ /* 0x000fc8000f8e0002 */
[----:B------:R-:W-:-:S05]  /*6410*/  IMAD R5, R4, UR5, R5 ;  /* 0x0000000504057c24 */ /* 0x000fca000f8e0205 */
[----:B------:R-:W-:-:S07]  /*6420*/  IADD3 R17, PT, PT, R3, R5, RZ ;  /* 0x0000000503117210 */ /* 0x000fce0007ffe0ff */
.L_x_30830:
[----:B------:R-:W0:Y:S01]  /*6430*/  LDC.64 R6, c[0x0][0x580] ;  /* 0x00016000ff067b82 */ /* 0x000e220000000a00 */
[----:B------:R-:W1:Y:S01]  /*6440*/  LDCU.64 UR4, c[0x0][0x738] ;  /* 0x0000e700ff0477ac */ /* 0x000e620008000a00 */
[----:B0-----:R-:W2:Y:S01]  /*6450*/  LDG.E.U16 R7, desc[UR36][R6.64] ;  /* 0x0000002406077981 */ /* 0x001ea2000c1e1500 */
[----:B-1----:R-:W-:Y:S01]  /*6460*/  LEA R4, P0, R2, UR4, 0x1 ;  /* 0x0000000402047c11 */ /* 0x002fe2000f8008ff */
[----:B------:R-:W-:-:S03]  /*6470*/  VIADD R16, R16, 0x80 ;  /* 0x0000008010107836 */ /* 0x000fc60000000000 */
[----:B------:R-:W-:-:S05]  /*6480*/  LEA.HI.X R5, R2, UR5, R17, 0x1, P0 ;  /* 0x0000000502057c11 */ /* 0x000fca00080f0c11 */
[----:B--2---:R0:W-:Y:S04]  /*6490*/  STG.E.U16 desc[UR36][R4.64], R7 ;  /* 0x0000000704007986 */ /* 0x0041e8000c101524 */
.L_x_30826:
[----:B------:R-:W-:Y:S05]  /*64a0*/  BSYNC.RECONVERGENT B6 ;  /* 0x0000000000067941 */ /* 0x000fea0003800200 */
.L_x_30825:
        /* <DEDUP_REMOVED lines=31> */
.L_x_30905:
        /* <DEDUP_REMOVED lines=36> */
.L_x_30906:
        /* <DEDUP_REMOVED lines=17> */
.L_x_30907:
        /* <DEDUP_REMOVED lines=37> */
.L_x_30910:
        /* <DEDUP_REMOVED lines=18> */
.L_x_30911:
[----:B------:R-:W-:Y:S05]  /*6d60*/  BSYNC.RECONVERGENT B0 ;  /* 0x0000000000007941 */ /* 0x000fea0003800200 */
.L_x_30909:
        /* <DEDUP_REMOVED lines=38> */
.L_x_30913:
        /* <DEDUP_REMOVED lines=18> */
.L_x_30914:
[----:B------:R-:W-:Y:S05]  /*70f0*/  BSYNC.RECONVERGENT B0 ;  /* 0x0000000000007941 */ /* 0x000fea0003800200 */
.L_x_30912:
        /* <DEDUP_REMOVED lines=38> */
.L_x_30916:
        /* <DEDUP_REMOVED lines=18> */
.L_x_30917:
[----:B------:R-:W-:Y:S05]  /*7480*/  BSYNC.RECONVERGENT B0 ;  /* 0x0000000000007941 */ /* 0x000fea0003800200 */
.L_x_30915:
        /* <DEDUP_REMOVED lines=38> */
.L_x_30919:
        /* <DEDUP_REMOVED lines=18> */
.L_x_30920:
[----:B------:R-:W-:Y:S05]  /*7810*/  BSYNC.RECONVERGENT B0 ;  /* 0x0000000000007941 */ /* 0x000fea0003800200 */
.L_x_30918:
        /* <DEDUP_REMOVED lines=38> */
.L_x_30922:
        /* <DEDUP_REMOVED lines=18> */
.L_x_30923:
[----:B------:R-:W-:Y:S05]  /*7ba0*/  BSYNC.RECONVERGENT B0 ;  /* 0x0000000000007941 */ /* 0x000fea0003800200 */
.L_x_30921:
        /* <DEDUP_REMOVED lines=38> */
.L_x_30925:
        /* <DEDUP_REMOVED lines=18> */
.L_x_30926:
[----:B------:R-:W-:Y:S05]  /*7f30*/  BSYNC.RECONVERGENT B0 ;  /* 0x0000000000007941 */ /* 0x000fea0003800200 */
.L_x_30924:
        /* <DEDUP_REMOVED lines=38> */
.L_x_30928:
        /* <DEDUP_REMOVED lines=18> */
.L_x_30929:
[----:B------:R-:W-:Y:S05]  /*82c0*/  BSYNC.RECONVERGENT B0 ;  /* 0x0000000000007941 */ /* 0x000fea0003800200 */
.L_x_30927:
        /* <DEDUP_REMOVED lines=38> */
.L_x_30931:
        /* <DEDUP_REMOVED lines=18> */
.L_x_30932:
[----:B------:R-:W-:Y:S05]  /*8650*/  BSYNC.RECONVERGENT B0 ;  /* 0x0000000000007941 */ /* 0x000fea0003800200 */
.L_x_30930:
        /* <DEDUP_REMOVED lines=38> */
.L_x_30934:
        /* <DEDUP_REMOVED lines=18> */
.L_x_30935:
[----:B------:R-:W-:Y:S05]  /*89e0*/  BSYNC.RECONVERGENT B0 ;  /* 0x0000000000007941 */ /* 0x000fea0003800200 */
.L_x_30933:
        /* <DEDUP_REMOVED lines=38> */
.L_x_30937:
        /* <DEDUP_REMOVED lines=18> */
.L_x_30938:
[----:B------:R-:W-:Y:S05]  /*8d70*/  BSYNC.RECONVERGENT B0 ;  /* 0x0000000000007941 */ /* 0x000fea0003800200 */
.L_x_30936:
        /* <DEDUP_REMOVED lines=38> */
.L_x_30940:
        /* <DEDUP_REMOVED lines=18> */
.L_x_30941:
[----:B------:R-:W-:Y:S05]  /*9100*/  BSYNC.RECONVERGENT B0 ;  /* 0x0000000000007941 */ /* 0x000fea0003800200 */
.L_x_30939:
        /* <DEDUP_REMOVED lines=38> */
.L_x_30943:
        /* <DEDUP_REMOVED lines=18> */
.L_x_30944:
[----:B------:R-:W-:Y:S05]  /*9490*/  BSYNC.RECONVERGENT B0 ;  /* 0x0000000000007941 */ /* 0x000fea0003800200 */
.L_x_30942:
        /* <DEDUP_REMOVED lines=38> */
.L_x_30946:
        /* <DEDUP_REMOVED lines=18> */
.L_x_30947:
[----:B------:R-:W-:Y:S05]  /*9820*/  BSYNC.RECONVERGENT B0 ;  /* 0x0000000000007941 */ /* 0x000fea0003800200 */
.L_x_30945:
        /* <DEDUP_REMOVED lines=38> */
.L_x_30949:
        /* <DEDUP_REMOVED lines=18> */
.L_x_30950:
[----:B------:R-:W-:Y:S05]  /*9bb0*/  BSYNC.RECONVERGENT B0 ;  /* 0x0000000000007941 */ /* 0x000fea0003800200 */
.L_x_30948:
        /* <DEDUP_REMOVED lines=38> */
.L_x_30952:
        /* <DEDUP_REMOVED lines=18> */
.L_x_30953:
[----:B------:R-:W-:Y:S05]  /*9f40*/  BSYNC.RECONVERGENT B0 ;  /* 0x0000000000007941 */ /* 0x000fea0003800200 */
.L_x_30951:
        /* <DEDUP_REMOVED lines=38> */
.L_x_30955:
        /* <DEDUP_REMOVED lines=18> */
.L_x_30956:
[----:B------:R-:W-:Y:S05]  /*a2d0*/  BSYNC.RECONVERGENT B0 ;  /* 0x0000000000007941 */ /* 0x000fea0003800200 */
.L_x_30954:
        /* <DEDUP_REMOVED lines=38> */
.L_x_30958:
        /* <DEDUP_REMOVED lines=18> */
.L_x_30959:
[----:B------:R-:W-:Y:S05]  /*a660*/  BSYNC.RECONVERGENT B0 ;  /* 0x0000000000007941 */ /* 0x000fea0003800200 */
.L_x_30957:
        /* <DEDUP_REMOVED lines=38> */
.L_x_30961:
        /* <DEDUP_REMOVED lines=18> */
.L_x_30962:
[----:B------:R-:W-:Y:S05]  /*a9f0*/  BSYNC.RECONVERGENT B0 ;  /* 0x0000000000007941 */ /* 0x000fea0003800200 */
.L_x_30960:
        /* <DEDUP_REMOVED lines=38> */
.L_x_30964:
        /* <DEDUP_REMOVED lines=18> */
.L_x_30965:
[----:B------:R-:W-:Y:S05]  /*ad80*/  BSYNC.RECONVERGENT B0 ;  /* 0x0000000000007941 */ /* 0x000fea0003800200 */
.L_x_30963:
        /* <DEDUP_REMOVED lines=38> */
.L_x_30967:
        /* <DEDUP_REMOVED lines=18> */
.L_x_30968:
[----:B------:R-:W-:Y:S05]  /*b110*/  BSYNC.RECONVERGENT B0 ;  /* 0x0000000000007941 */ /* 0x000fea0003800200 */
.L_x_30966:
        /* <DEDUP_REMOVED lines=38> */
.L_x_30970:
        /* <DEDUP_REMOVED lines=18> */
.L_x_30971:
[----:B------:R-:W-:Y:S05]  /*b4a0*/  BSYNC.RECONVERGENT B0 ;  /* 0x0000000000007941 */ /* 0x000fea0003800200 */
.L_x_30969:
        /* <DEDUP_REMOVED lines=38> */
.L_x_30973:
        /* <DEDUP_REMOVED lines=18> */
.L_x_30974:
[----:B------:R-:W-:Y:S05]  /*b830*/  BSYNC.RECONVERGENT B0 ;  /* 0x0000000000007941 */ /* 0x000fea0003800200 */
.L_x_30972:
        /* <DEDUP_REMOVED lines=37> */
.L_x_30976:
        /* <DEDUP_REMOVED lines=16> */
.L_x_30977:
[----:B------:R-:W-:Y:S05]  /*bb90*/  BSYNC.RECONVERGENT B0 ;  /* 0x0000000000007941 */ /* 0x000fea0003800200 */
.L_x_30975:
        /* <DEDUP_REMOVED lines=33> */
.L_x_30979:
[----:B------:R-:W-:Y:S01]  /*bdb0*/  MOV R8, R6 ;  /* 0x0000000600087202 */ /* 0x000fe20000000f00 */
[----:B------:R-:W-:Y:S01]  /*bdc0*/  IMAD.MOV.U32 R10, RZ, RZ, R7 ;  /* 0x000000ffff0a7224 */ /* 0x000fe200078e0007 */
[----:B------:R-:W-:-:S07]  /*bdd0*/  MOV R9, 0xbdf0 ;  /* 0x0000bdf000097802 */ /* 0x000fce0000000f00 */
[----:B------:R-:W-:Y:S05]  /*bde0*/  CALL.REL.NOINC `($__internal_53_$__cuda_sm20_rem_u64) ;  /* 0x00000320008c7944 */ /* 0x000fea0003c00000 */
[----:B------:R-:W-:Y:S01]  /*bdf0*/  MOV R4, R0 ;  /* 0x0000000000047202 */ /* 0x000fe20000000f00 */
[----:B------:R-:W-:-:S07]  /*be00*/  IMAD.MOV.U32 R5, RZ, RZ, R3 ;  /* 0x000000ffff057224 */ /* 0x000fce00078e0003 */
.L_x_30980:
[----:B------:R-:W-:Y:S05]  /*be10*/  BSYNC.RECONVERGENT B0 ;  /* 0x0000000000007941 */ /* 0x000fea0003800200 */
.L_x_30978:
[----:B------:R-:W0:Y:S01]  /*be20*/  LDCU.64 UR4, c[0x0][0x730] ;  /* 0x0000e600ff0477ac */ /* 0x000e220008000a00 */
[----:B------:R-:W-:Y:S01]  /*be30*/  MOV R3, R17 ;  /* 0x0000001100037202 */ /* 0x000fe20000000f00 */
[----:B0-----:R-:W-:Y:S02]  /*be40*/  IMAD R5, R5, UR4, RZ ;  /* 0x0000000405057c24 */ /* 0x001fe4000f8e02ff */
[----:B------:R-:W-:-:S04]  /*be50*/  IMAD.WIDE.U32 R2, R4, UR4, R2 ;  /* 0x0000000404027c25 */ /* 0x000fc8000f8e0002 */
[----:B------:R-:W-:-:S04]  /*be60*/  IMAD R5, R4, UR5, R5 ;  /* 0x0000000504057c24 */ /* 0x000fc8000f8e0205 */
[----:B------:R-:W-:-:S07]  /*be70*/  IMAD.IADD R17, R3, 0x1, R5 ;  /* 0x0000000103117824 */ /* 0x000fce00078e0205 */
.L_x_30908:
[----:B------:R-:W0:Y:S01]  /*be80*/  LDC.64 R6, c[0x0][0x580] ;  /* 0x00016000ff067b82 */ /* 0x000e220000000a00 */
[----:B------:R-:W1:Y:S01]  /*be90*/  LDCU.64 UR4, c[0x0][0x738] ;  /* 0x0000e700ff0477ac */ /* 0x000e620008000a00 */
[----:B0-----:R-:W2:Y:S01]  /*bea0*/  LDG.E.U16 R7, desc[UR36][R6.64] ;  /* 0x0000002406077981 */ /* 0x001ea2000c1e1500 */
[----:B-1----:R-:W-:Y:S02]  /*beb0*/  LEA R4, P0, R2, UR4, 0x1 ;  /* 0x0000000402047c11 */ /* 0x002fe4000f8008ff */
[----:B------:R-:W-:Y:S02]  /*bec0*/  IADD3 R16, PT, PT, R16, 0x80, RZ ;  /* 0x0000008010107810 */ /* 0x000fe40007ffe0ff */
[----:B------:R-:W-:-:S05]  /*bed0*/  LEA.HI.X R5, R2, UR5, R17, 0x1, P0 ;  /* 0x0000000502057c11 */ /* 0x000fca00080f0c11 */
[----:B--2---:R1:W-:Y:S04]  /*bee0*/  STG.E.U16 desc[UR36][R4.64], R7 ;  /* 0x0000000704007986 */ /* 0x0043e8000c101524 */
.L_x_30904:
[----:B------:R-:W-:Y:S05]  /*bef0*/  BSYNC.RECONVERGENT B6 ;  /* 0x0000000000067941 */ /* 0x000fea0003800200 */
.L_x_30903:
        /* <DEDUP_REMOVED lines=31> */
.L_x_30983:
        /* <DEDUP_REMOVED lines=36> */
.L_x_30984:
[----:B------:R-:W0:Y:S01]  /*c330*/  LDCU.64 UR4, c[0x0][0x5a8] ;  /* 0x0000b500ff0477ac */ /* 0x000e220008000a00 */
[----:B------:R-:W-:Y:S01]  /*c340*/  MOV R10, R12 ;  /* 0x0000000c000a7202 */ /* 0x000fe20000000f00 */
[----:B------:R-:W-:Y:S01]  /*c350*/  IMAD.MOV.U32 R9, RZ, RZ, R13 ;  /* 0x000000ffff097224 */ /* 0x000fe200078e000d */
[----:B------:R-:W-:Y:S01]  /*c360*/  MOV R0, 0xc3a0 ;  /* 0x0000c3a000007802 */ /* 0x000fe20000000f00 */
[----:B01----:R-:W-:Y:S01]  /*c370*/  IMAD.U32 R4, RZ, RZ, UR4 ;  /* 0x00000004ff047e24 */ /* 0x003fe2000f8e00ff */
[----:B------:R-:W-:-:S07]  /*c380*/  MOV R3, UR5 ;  /* 0x0000000500037c02 */ /* 0x000fce0008000f00 */
[----:B------:R-:W-:Y:S05]  /*c390*/  CALL.REL.NOINC `($__internal_52_$__cuda_sm20_div_u64) ;  /* 0x0000031800007944 */ /* 0x000fea0003c00000 */
        /* <DEDUP_REMOVED lines=10> */
.L_x_30985:
        /* <DEDUP_REMOVED lines=37> */
.L_x_30988:
        /* <DEDUP_REMOVED lines=18> */
.L_x_30989:
[----:B------:R-:W-:Y:S05]  /*c7b0*/  BSYNC.RECONVERGENT B0 ;  /* 0x0000000000007941 */ /* 0x000fea0003800200 */
.L_x_30987:
        /* <DEDUP_REMOVED lines=38> */
.L_x_30991:
        /* <DEDUP_REMOVED lines=18> */
.L_x_30992:
[----:B------:R-:W-:Y:S05]  /*cb40*/  BSYNC.RECONVERGENT B0 ;  /* 0x0000000000007941 */ /* 0x000fea0003800200 */
.L_x_30990:
        /* <DEDUP_REMOVED lines=38> */
.L_x_30994:
        /* <DEDUP_REMOVED lines=18> */
.L_x_30995:
[----:B------:R-:W-:Y:S05]  /*ced0*/  BSYNC.RECONVERGENT B0 ;  /* 0x0000000000007941 */ /* 0x000fea0003800200 */
.L_x_30993:
        /* <DEDUP_REMOVED lines=38> */
.L_x_30997:
        /* <DEDUP_REMOVED lines=18> */
.L_x_30998:
[----:B------:R-:W-:Y:S05]  /*d260*/  BSYNC.RECONVERGENT B0 ;  /* 0x0000000000007941 */ /* 0x000fea0003800200 */
.L_x_30996:
        /* <DEDUP_REMOVED lines=38> */
.L_x_31000:
        /* <DEDUP_REMOVED lines=18> */
.L_x_31001:
[----:B------:R-:W-:Y:S05]  /*d5f0*/  BSYNC.RECONVERGENT B0 ;  /* 0x0000000000007941 */ /* 0x000fea0003800200 */
.L_x_30999:
        /* <DEDUP_REMOVED lines=38> */
.L_x_31003:
        /* <DEDUP_REMOVED lines=18> */
.L_x_31004:
[----:B------:R-:W-:Y:S05]  /*d980*/  BSYNC.RECONVERGENT B0 ;  /* 0x0000000000007941 */ /* 0x000fea0003800200 */
.L_x_31002:
        /* <DEDUP_REMOVED lines=38> */
.L_x_31006:
        /* <DEDUP_REMOVED lines=18> */
.L_x_31007:
[----:B------:R-:W-:Y:S05]  /*dd10*/  BSYNC.RECONVERGENT B0 ;  /* 0x0000000000007941 */ /* 0x000fea0003800200 */
.L_x_31005:
        /* <DEDUP_REMOVED lines=38> */
.L_x_31009:
        /* <DEDUP_REMOVED lines=18> */
.L_x_31010:
[----:B------:R-:W-:Y:S05]  /*e0a0*/  BSYNC.RECONVERGENT B0 ;  /* 0x0000000000007941 */ /* 0x000fea0003800200 */
.L_x_31008:
        /* <DEDUP_REMOVED lines=38> */
.L_x_31012:
        /* <DEDUP_REMOVED lines=18> */
.L_x_31013:
[----:B------:R-:W-:Y:S05]  /*e430*/  BSYNC.RECONVERGENT B0 ;  /* 0x0000000000007941 */ /* 0x000fea0003800200 */
.L_x_31011:
        /* <DEDUP_REMOVED lines=38> */
.L_x_31015:
        /* <DEDUP_REMOVED lines=18> */
.L_x_31016:
[----:B------:R-:W-:Y:S05]  /*e7c0*/  BSYNC.RECONVERGENT B0 ;  /* 0x0000000000007941 */ /* 0x000fea0003800200 */
.L_x_31014:
        /* <DEDUP_REMOVED lines=38> */
.L_x_31018:
        /* <DEDUP_REMOVED lines=18> */
.L_x_31019:
[----:B------:R-:W-:Y:S05]  /*eb50*/  BSYNC.RECONVERGENT B0 ;  /* 0x0000000000007941 */ /* 0x000fea0003800200 */
.L_x_31017:
        /* <DEDUP_REMOVED lines=38> */
.L_x_31021:
        /* <DEDUP_REMOVED lines=18> */
.L_x_31022:
[----:B------:R-:W-:Y:S05]  /*eee0*/  BSYNC.RECONVERGENT B0 ;  /* 0x0000000000007941 */ /* 0x000fea0003800200 */
.L_x_31020:
        /* <DEDUP_REMOVED lines=38> */
.L_x_31024:
        /* <DEDUP_REMOVED lines=18> */
.L_x_31025:
[----:B------:R-:W-:Y:S05]  /*f270*/  BSYNC.RECONVERGENT B0 ;  /* 0x0000000000007941 */ /* 0x000fea0003800200 */
.L_x_31023:
        /* <DEDUP_REMOVED lines=38> */
.L_x_31027:
        /* <DEDUP_REMOVED lines=18> */
.L_x_31028:
[----:B------:R-:W-:Y:S05]  /*f600*/  BSYNC.RECONVERGENT B0 ;  /* 0x0000000000007941 */ /* 0x000fea0003800200 */
.L_x_31026:
        /* <DEDUP_REMOVED lines=38> */
.L_x_31030:
        /* <DEDUP_REMOVED lines=18> */
.L_x_31031:
[----:B------:R-:W-:Y:S05]  /*f990*/  BSYNC.RECONVERGENT B0 ;  /* 0x0000000000007941 */ /* 0x000fea0003800200 */
.L_x_31029:
        /* <DEDUP_REMOVED lines=38> */
.L_x_31033:
        /* <DEDUP_REMOVED lines=18> */
.L_x_31034:
[----:B------:R-:W-:Y:S05]  /*fd20*/  BSYNC.RECONVERGENT B0 ;  /* 0x0000000000007941 */ /* 0x000fea0003800200 */
.L_x_31032:
        /* <DEDUP_REMOVED lines=38> */
.L_x_31036:
        /* <DEDUP_REMOVED lines=18> */
.L_x_31037:
[----:B------:R-:W-:Y:S05]  /*100b0*/  BSYNC.RECONVERGENT B0 ;  /* 0x0000000000007941 */ /* 0x000fea0003800200 */
.L_x_31035:
        /* <DEDUP_REMOVED lines=38> */
.L_x_31039:
        /* <DEDUP_REMOVED lines=18> */
.L_x_31040:
[----:B------:R-:W-:Y:S05]  /*10440*/  BSYNC.RECONVERGENT B0 ;  /* 0x0000000000007941 */ /* 0x000fea0003800200 */
.L_x_31038:
        /* <DEDUP_REMOVED lines=38> */
.L_x_31042:
        /* <DEDUP_REMOVED lines=18> */
.L_x_31043:
[----:B------:R-:W-:Y:S05]  /*107d0*/  BSYNC.RECONVERGENT B0 ;  /* 0x0000000000007941 */ /* 0x000fea0003800200 */
.L_x_31041:
        /* <DEDUP_REMOVED lines=38> */
.L_x_31045:
        /* <DEDUP_REMOVED lines=18> */
.L_x_31046:
[----:B------:R-:W-:Y:S05]  /*10b60*/  BSYNC.RECONVERGENT B0 ;  /* 0x0000000000007941 */ /* 0x000fea0003800200 */
.L_x_31044:
        /* <DEDUP_REMOVED lines=38> */
.L_x_31048:
        /* <DEDUP_REMOVED lines=18> */
.L_x_31049:
[----:B------:R-:W-:Y:S05]  /*10ef0*/  BSYNC.RECONVERGENT B0 ;  /* 0x0000000000007941 */ /* 0x000fea0003800200 */
.L_x_31047:
        /* <DEDUP_REMOVED lines=38> */
.L_x_31051:
        /* <DEDUP_REMOVED lines=18> */
.L_x_31052:
[----:B------:R-:W-:Y:S05]  /*11280*/  BSYNC.RECONVERGENT B0 ;  /* 0x0000000000007941 */ /* 0x000fea0003800200 */
.L_x_31050:
        /* <DEDUP_REMOVED lines=37> */
.L_x_31054:
        /* <DEDUP_REMOVED lines=16> */
.L_x_31055:
[----:B------:R-:W-:Y:S05]  /*115e0*/  BSYNC.RECONVERGENT B0 ;  /* 0x0000000000007941 */ /* 0x000fea0003800200 */
.L_x_31053:
        /* <DEDUP_REMOVED lines=33> */
.L_x_31057:
[----:B------:R-:W-:Y:S01]  /*11800*/  IMAD.MOV.U32 R8, RZ, RZ, R6 ;  /* 0x000000ffff087224 */ /* 0x000fe200078e0006 */
[----:B------:R-:W-:Y:S02]  /*11810*/  MOV R10, R7 ;  /* 0x00000007000a7202 */ /* 0x000fe40000000f00 */
[----:B------:R-:W-:-:S07]  /*11820*/  MOV R9, 0x11840 ;  /* 0x0001184000097802 */ /* 0x000fce0000000f00 */
[----:B------:R-:W-:Y:S05]  /*11830*/  CALL.REL.NOINC `($__internal_53_$__cuda_sm20_rem_u64) ;  /* 0x000002c400f87944 */ /* 0x000fea0003c00000 */
[----:B------:R-:W-:Y:S01]  /*11840*/  IMAD.MOV.U32 R4, RZ, RZ, R0 ;  /* 0x000000ffff047224 */ /* 0x000fe200078e0000 */
[----:B------:R-:W-:-:S07]  /*11850*/  MOV R5, R3 ;  /* 0x0000000300057202 */ /* 0x000fce0000000f00 */
.L_x_31058:
[----:B------:R-:W-:Y:S05]  /*11860*/  BSYNC.RECONVERGENT B0 ;  /* 0x0000000000007941 */ /* 0x000fea0003800200 */
.L_x_31056:
[----:B------:R-:W0:Y:S01]  /*11870*/  LDCU.64 UR4, c[0x0][0x730] ;  /* 0x0000e600ff0477ac */ /* 0x000e220008000a00 */
[----:B------:R-:W-:Y:S02]  /*11880*/  IMAD.MOV.U32 R3, RZ, RZ, R17 ;  /* 0x000000ffff037224 */ /* 0x000fe400078e0011 */
[----:B0-----:R-:W-:Y:S02]  /*11890*/  IMAD R5, R5, UR4, RZ ;  /* 0x0000000405057c24 */ /* 0x001fe4000f8e02ff */
[----:B------:R-:W-:-:S04]  /*118a0*/  IMAD.WIDE.U32 R2, R4, UR4, R2 ;  /* 0x0000000404027c25 */ /* 0x000fc8000f8e0002 */
[----:B------:R-:W-:-:S05]  /*118b0*/  IMAD R5, R4, UR5, R5 ;  /* 0x0000000504057c24 */ /* 0x000fca000f8e0205 */
[----:B------:R-:W-:-:S07]  /*118c0*/  IADD3 R17, PT, PT, R3, R5, RZ ;  /* 0x0000000503117210 */ /* 0x000fce0007ffe0ff */
.L_x_30986:
[----:B------:R-:W0:Y:S01]  /*118d0*/  LDC.64 R6, c[0x0][0x580] ;  /* 0x00016000ff067b82 */ /* 0x000e220000000a00 */
[----:B------:R-:W1:Y:S01]  /*118e0*/  LDCU.64 UR4, c[0x0][0x738] ;  /* 0x0000e700ff0477ac */ /* 0x000e620008000a00 */
[----:B0-----:R-:W2:Y:S01]  /*118f0*/  LDG.E.U16 R7, desc[UR36][R6.64] ;  /* 0x0000002406077981 */ /* 0x001ea2000c1e1500 */
[----:B-1----:R-:W-:Y:S01]  /*11900*/  LEA R4, P0, R2, UR4, 0x1 ;  /* 0x0000000402047c11 */ /* 0x002fe2000f8008ff */
[----:B------:R-:W-:-:S03]  /*11910*/  VIADD R16, R16, 0x80 ;  /* 0x0000008010107836 */ /* 0x000fc60000000000 */
[----:B------:R-:W-:-:S05]  /*11920*/  LEA.HI.X R5, R2, UR5, R17, 0x1, P0 ;  /* 0x0000000502057c11 */ /* 0x000fca00080f0c11 */
[----:B--2---:R2:W-:Y:S04]  /*11930*/  STG.E.U16 desc[UR36][R4.64], R7 ;  /* 0x0000000704007986 */ /* 0x0045e8000c101524 */
.L_x_30982:
[----:B------:R-:W-:Y:S05]  /*11940*/  BSYNC.RECONVERGENT B6 ;  /* 0x0000000000067941 */ /* 0x000fea0003800200 */
.L_x_30981:
        /* <DEDUP_REMOVED lines=30> */
.L_x_31059:
        /* <DEDUP_REMOVED lines=36> */
.L_x_31060:
[----:B------:R-:W0:Y:S01]  /*11d70*/  LDCU.64 UR4, c[0x0][0x5a8] ;  /* 0x0000b500ff0477ac */ /* 0x000e220008000a00 */
[----:B------:R-:W-:Y:S01]  /*11d80*/  IMAD.MOV.U32 R10, RZ, RZ, R12 ;  /* 0x000000ffff0a7224 */ /* 0x000fe200078e000c */
[----:B------:R-:W-:Y:S02]  /*11d90*/  MOV R9, R13 ;  /* 0x0000000d00097202 */ /* 0x000fe40000000f00 */
[----:B------:R-:W-:Y:S02]  /*11da0*/  MOV R0, 0x11de0 ;  /* 0x00011de000007802 */ /* 0x000fe40000000f00 */
[----:B012---:R-:W-:Y:S01]  /*11db0*/  MOV R4, UR4 ;  /* 0x0000000400047c02 */ /* 0x007fe20008000f00 */
        /* <DEDUP_REMOVED lines=12> */
.L_x_31061:
        /* <DEDUP_REMOVED lines=37> */
.L_x_31064:
        /* <DEDUP_REMOVED lines=18> */
.L_x_31065:
[----:B------:R-:W-:Y:S05]  /*121f0*/  BSYNC.RECONVERGENT B0 ;  /* 0x0000000000007941 */ /* 0x000fea0003800200 */
.L_x_31063:
        /* <DEDUP_REMOVED lines=37> */
.L_x_31067:
        /* <DEDUP_REMOVED lines=18> */
.L_x_31068:
[----:B------:R-:W-:Y:S05]  /*12570*/  BSYNC.RECONVERGENT B0 ;  /* 0x0000000000007941 */ /* 0x000fea0003800200 */
.L_x_31066:
        /* <DEDUP_REMOVED lines=37> */
.L_x_31070:
        /* <DEDUP_REMOVED lines=18> */
.L_x_31071:
[----:B------:R-:W-:Y:S05]  /*128f0*/  BSYNC.RECONVERGENT B0 ;  /* 0x0000000000007941 */ /* 0x000fea0003800200 */
.L_x_31069:
        /* <DEDUP_REMOVED lines=37> */
.L_x_31073:
        /* <DEDUP_REMOVED lines=18> */
.L_x_31074:
[----:B------:R-:W-:Y:S05]  /*12c70*/  BSYNC.RECONVERGENT B0 ;  /* 0x0000000000007941 */ /* 0x000fea0003800200 */
.L_x_31072:
        /* <DEDUP_REMOVED lines=37> */
.L_x_31076:
        /* <DEDUP_REMOVED lines=18> */
.L_x_31077:
[----:B------:R-:W-:Y:S05]  /*12ff0*/  BSYNC.RECONVERGENT B0 ;  /* 0x0000000000007941 */ /* 0x000fea0003800200 */
.L_x_31075:
        /* <DEDUP_REMOVED lines=37> */
.L_x_31079:
        /* <DEDUP_REMOVED lines=18> */
.L_x_31080:
[----:B------:R-:W-:Y:S05]  /*13370*/  BSYNC.RECONVERGENT B0 ;  /* 0x0000000000007941 */ /* 0x000fea0003800200 */
.L_x_31078:
        /* <DEDUP_REMOVED lines=37> */
.L_x_31082:
        /* <DEDUP_REMOVED lines=18> */
.L_x_31083:
[----:B------:R-:W-:Y:S05]  /*136f0*/  BSYNC.RECONVERGENT B0 ;  /* 0x0000000000007941 */ /* 0x000fea0003800200 */
.L_x_31081:
        /* <DEDUP_REMOVED lines=37> */
.L_x_31085:
        /* <DEDUP_REMOVED lines=18> */
.L_x_31086:
[----:B------:R-:W-:Y:S05]  /*13a70*/  BSYNC.RECONVERGENT B0 ;  /* 0x0000000000007941 */ /* 0x000fea0003800200 */
.L_x_31084:
        /* <DEDUP_REMOVED lines=37> */
.L_x_31088:
        /* <DEDUP_REMOVED lines=18> */
.L_x_31089:
[----:B------:R-:W-:Y:S05]  /*13df0*/  BSYNC.RECONVERGENT B0 ;  /* 0x0000000000007941 */ /* 0x000fea0003800200 */
.L_x_31087:
        /* <DEDUP_REMOVED lines=37> */
.L_x_31091:
        /* <DEDUP_REMOVED lines=18> */
.L_x_31092:
[----:B------:R-:W-:Y:S05]  /*14170*/  BSYNC.RECONVERGENT B0 ;  /* 0x0000000000007941 */ /* 0x000fea0003800200 */
.L_x_31090:
        /* <DEDUP_REMOVED lines=37> */
.L_x_31094:
        /* <DEDUP_REMOVED lines=18> */
.L_x_31095:
[----:B------:R-:W-:Y:S05]  /*144f0*/  BSYNC.RECONVERGENT B0 ;  /* 0x0000000000007941 */ /* 0x000fea0003800200 */
.L_x_31093:
        /* <DEDUP_REMOVED lines=37> */
.L_x_31097:
        /* <DEDUP_REMOVED lines=18> */
.L_x_31098:
[----:B------:R-:W-:Y:S05]  /*14870*/  BSYNC.RECONVERGENT B0 ;  /* 0x0000000000007941 */ /* 0x000fea0003800200 */
.L_x_31096:
        /* <DEDUP_REMOVED lines=37> */
.L_x_31100:
        /* <DEDUP_REMOVED lines=18> */
.L_x_31101:
[----:B------:R-:W-:Y:S05]  /*14bf0*/  BSYNC.RECONVERGENT B0 ;  /* 0x0000000000007941 */ /* 0x000fea0003800200 */
.L_x_31099:
        /* <DEDUP_REMOVED lines=37> */
.L_x_31103:
        /* <DEDUP_REMOVED lines=18> */
.L_x_31104:
[----:B------:R-:W-:Y:S05]  /*14f70*/  BSYNC.RECONVERGENT B0 ;  /* 0x0000000000007941 */ /* 0x000fea0003800200 */
.L_x_31102:
        /* <DEDUP_REMOVED lines=37> */
.L_x_31106:
        /* <DEDUP_REMOVED lines=18> */
.L_x_31107:
[----:B------:R-:W-:Y:S05]  /*152f0*/  BSYNC.RECONVERGENT B0 ;  /* 0x0000000000007941 */ /* 0x000fea0003800200 */
.L_x_31105:
        /* <DEDUP_REMOVED lines=37> */
.L_x_31109:
        /* <DEDUP_REMOVED lines=18> */
.L_x_31110:
[----:B------:R-:W-:Y:S05]  /*15670*/  BSYNC.RECONVERGENT B0 ;  /* 0x0000000000007941 */ /* 0x000fea0003800200 */
.L_x_31108:
        /* <DEDUP_REMOVED lines=37> */
.L_x_31112:
        /* <DEDUP_REMOVED lines=18> */
.L_x_31113:
[----:B------:R-:W-:Y:S05]  /*159f0*/  BSYNC.RECONVERGENT B0 ;  /* 0x0000000000007941 */ /* 0x000fea0003800200 */
.L_x_31111:
        /* <DEDUP_REMOVED lines=37> */
.L_x_31115:
        /* <DEDUP_REMOVED lines=18> */
.L_x_31116:
[----:B------:R-:W-:Y:S05]  /*15d70*/  BSYNC.RECONVERGENT B0 ;  /* 0x0000000000007941 */ /* 0x000fea0003800200 */
.L_x_31114:
        /* <DEDUP_REMOVED lines=37> */
.L_x_31118:
        /* <DEDUP_REMOVED lines=18> */
.L_x_31119:
[----:B------:R-:W-:Y:S05]  /*160f0*/  BSYNC.RECONVERGENT B0 ;  /* 0x0000000000007941 */ /* 0x000fea0003800200 */
.L_x_31117:
        /* <DEDUP_REMOVED lines=37> */
.L_x_31121:
        /* <DEDUP_REMOVED lines=18> */
.L_x_31122:
[----:B------:R-:W-:Y:S05]  /*16470*/  BSYNC.RECONVERGENT B0 ;  /* 0x0000000000007941 */ /* 0x000fea0003800200 */
.L_x_31120:
        /* <DEDUP_REMOVED lines=37> */
.L_x_31124:
        /* <DEDUP_REMOVED lines=18> */
.L_x_31125:
[----:B------:R-:W-:Y:S05]  /*167f0*/  BSYNC.RECONVERGENT B0 ;  /* 0x0000000000007941 */ /* 0x000fea0003800200 */
.L_x_31123:
        /* <DEDUP_REMOVED lines=37> */
.L_x_31127:
        /* <DEDUP_REMOVED lines=18> */
.L_x_31128:
[----:B------:R-:W-:Y:S05]  /*16b70*/  BSYNC.RECONVERGENT B0 ;  /* 0x0000000000007941 */ /* 0x000fea0003800200 */
.L_x_31126:
        /* <DEDUP_REMOVED lines=36> */
.L_x_31130:
        /* <DEDUP_REMOVED lines=16> */
.L_x_31131:
[----:B------:R-:W-:Y:S05]  /*16ec0*/  BSYNC.RECONVERGENT B0 ;  /* 0x0000000000007941 */ /* 0x000fea0003800200 */
.L_x_31129:
        /* <DEDUP_REMOVED lines=32> */
.L_x_31133:
[----:B------:R-:W-:Y:S01]  /*170d0*/  IMAD.MOV.U32 R8, RZ, RZ, R6 ;  /* 0x000000ffff087224 */ /* 0x000fe200078e0006 */
[----:B------:R-:W-:Y:S02]  /*170e0*/  MOV R10, R7 ;  /* 0x00000007000a7202 */ /* 0x000fe40000000f00 */
[----:B------:R-:W-:-:S07]  /*170f0*/  MOV R9, 0x17110 ;  /* 0x0001711000097802 */ /* 0x000fce0000000f00 */
[----:B------:R-:W-:Y:S05]  /*17100*/  CALL.REL.NOINC `($__internal_53_$__cuda_sm20_rem_u64) ;  /* 0x0000026c00c47944 */ /* 0x000fea0003c00000 */
[----:B------:R-:W-:-:S07]  /*17110*/  IMAD.MOV.U32 R2, RZ, RZ, R0 ;  /* 0x000000ffff027224 */ /* 0x000fce00078e0000 */
.L_x_31134:
[----:B------:R-:W-:Y:S05]  /*17120*/  BSYNC.RECONVERGENT B0 ;  /* 0x0000000000007941 */ /* 0x000fea0003800200 */
.L_x_31132:
[----:B------:R-:W0:Y:S02]  /*17130*/  LDCU.64 UR4, c[0x0][0x730] ;  /* 0x0000e600ff0477ac */ /* 0x000e240008000a00 */
[----:B0-----:R-:W-:Y:S02]  /*17140*/  IMAD R3, R3, UR4, RZ ;  /* 0x0000000403037c24 */ /* 0x001fe4000f8e02ff */
[----:B------:R-:W-:-:S04]  /*17150*/  IMAD.WIDE.U32 R16, R2, UR4, R16 ;  /* 0x0000000402107c25 */ /* 0x000fc8000f8e0010 */
[----:B------:R-:W-:-:S05]  /*17160*/  IMAD R3, R2, UR5, R3 ;  /* 0x0000000502037c24 */ /* 0x000fca000f8e0203 */
[----:B------:R-:W-:-:S07]  /*17170*/  IADD3 R17, PT, PT, R17, R3, RZ ;  /* 0x0000000311117210 */ /* 0x000fce0007ffe0ff */
.L_x_31062:
[----:B------:R-:W0:Y:S01]  /*17180*/  LDC.64 R4, c[0x0][0x580] ;  /* 0x00016000ff047b82 */ /* 0x000e220000000a00 */
[----:B------:R-:W1:Y:S01]  /*17190*/  LDCU.64 UR4, c[0x0][0x738] ;  /* 0x0000e700ff0477ac */ /* 0x000e620008000a00 */
[----:B0-----:R-:W2:Y:S01]  /*171a0*/  LDG.E.U16 R5, desc[UR36][R4.64] ;  /* 0x0000002404057981 */ /* 0x001ea2000c1e1500 */
[----:B-1----:R-:W-:-:S04]  /*171b0*/  LEA R2, P0, R16, UR4, 0x1 ;  /* 0x0000000410027c11 */ /* 0x002fc8000f8008ff */
[----:B------:R-:W-:-:S05]  /*171c0*/  LEA.HI.X R3, R16, UR5, R17, 0x1, P0 ;  /* 0x0000000510037c11 */ /* 0x000fca00080f0c11 */
[----:B--2---:R-:W-:Y:S01]  /*171d0*/  STG.E.U16 desc[UR36][R2.64], R5 ;  /* 0x0000000502007986 */ /* 0x004fe2000c101524 */
[----:B------:R-:W-:Y:S05]  /*171e0*/  EXIT ;  /* 0x000000000000794d */ /* 0x000fea0003800000 */
.L_x_30813:
        /* <DEDUP_REMOVED lines=31> */
.L_x_31137:
        /* <DEDUP_REMOVED lines=14> */
.L_x_31136:
[----:B------:R-:W-:Y:S05]  /*174c0*/  BSYNC.RECONVERGENT B6 ;  /* 0x0000000000067941 */ /* 0x000fea0003800200 */
.L_x_31135:
        /* <DEDUP_REMOVED lines=31> */
.L_x_31140:
        /* <DEDUP_REMOVED lines=14> */
.L_x_31139:
[----:B------:R-:W-:Y:S05]  /*177a0*/  BSYNC.RECONVERGENT B6 ;  /* 0x0000000000067941 */ /* 0x000fea0003800200 */
.L_x_31138:
        /* <DEDUP_REMOVED lines=31> */
.L_x_31143:
        /* <DEDUP_REMOVED lines=14> */
.L_x_31142:
[----:B------:R-:W-:Y:S05]  /*17a80*/  BSYNC.RECONVERGENT B6 ;  /* 0x0000000000067941 */ /* 0x000fea0003800200 */
.L_x_31141:
        /* <DEDUP_REMOVED lines=30> */
.L_x_31144:
        /* <DEDUP_REMOVED lines=14> */
.L_x_30812:
        /* <DEDUP_REMOVED lines=311> */
.L_x_31149:
        /* <DEDUP_REMOVED lines=29> */
.L_x_31151:
[----:B------:R-:W-:Y:S05]  /*19290*/  BSYNC.RECONVERGENT B7 ;  /* 0x0000000000077941 */ /* 0x000fea0003800200 */
.L_x_31150:
[----:B------:R-:W0:Y:S02]  /*192a0*/  LDCU.64 UR4, c[0x0][0x580] ;  /* 0x0000b000ff0477ac */ /* 0x000e240008000a00 */
[----:B0-----:R-:W-:-:S05]  /*192b0*/  IADD3 R2, P0, PT, R19, UR4, RZ ;  /* 0x0000000413027c10 */ /* 0x001fca000ff1e0ff */
[----:B------:R-:W-:-:S06]  /*192c0*/  IMAD.X R3, RZ, RZ, UR5, P0 ;  /* 0x00000005ff037e24 */ /* 0x000fcc00080e06ff */
[----:B------:R-:W2:Y:S01]  /*192d0*/  LDG.E.U16 R3, desc[UR36][R2.64] ;  /* 0x0000002402037981 */ /* 0x000ea2000c1e1500 */
[----:B------:R-:W2:Y:S01]  /*192e0*/  LDC.64 R4, c[0x0][0x738] ;  /* 0x0001ce00ff047b82 */ /* 0x000ea20000000a00 */
[----:B------:R-:W-:Y:S02]  /*192f0*/  IADD3 R16, PT, PT, R16, 0x80, RZ ;  /* 0x0000008010107810 */ /* 0x000fe40007ffe0ff */
[----:B--2---:R0:W-:Y:S05]  /*19300*/  STG.E.U16 desc[UR36][R4.64], R3 ;  /* 0x0000000304007986 */ /* 0x0041ea000c101524 */
.L_x_31148:
[----:B------:R-:W-:Y:S05]  /*19310*/  BSYNC.RECONVERGENT B6 ;  /* 0x0000000000067941 */ /* 0x000fea0003800200 */
.L_x_31147:
        /* <DEDUP_REMOVED lines=303> */
.L_x_31154:
        /* <DEDUP_REMOVED lines=29> */
.L_x_31156:
[----:B------:R-:W-:Y:S05]  /*1a7e0*/  BSYNC.RECONVERGENT B7 ;  /* 0x0000000000077941 */ /* 0x000fea0003800200 */
.L_x_31155:
[----:B------:R-:W0:Y:S02]  /*1a7f0*/  LDCU.64 UR4, c[0x0][0x580] ;  /* 0x0000b000ff0477ac */ /* 0x000e240008000a00 */
[----:B0-----:R-:W-:-:S04]  /*1a800*/  IADD3 R2, P0, PT, R19, UR4, RZ ;  /* 0x0000000413027c10 */ /* 0x001fc8000ff1e0ff */
[----:B------:R-:W-:-:S06]  /*1a810*/  IADD3.X R3, PT, PT, RZ, UR5, RZ, P0, !PT ;  /* 0x00000005ff037c10 */ /* 0x000fcc00087fe4ff */
[----:B------:R-:W2:Y:S01]  /*1a820*/  LDG.E.U16 R3, desc[UR36][R2.64] ;  /* 0x0000002402037981 */ /* 0x000ea2000c1e1500 */
[----:B------:R-:W2:Y:S01]  /*1a830*/  LDC.64 R4, c[0x0][0x738] ;  /* 0x0001ce00ff047b82 */ /* 0x000ea20000000a00 */
[----:B------:R-:W-:Y:S02]  /*1a840*/  VIADD R16, R16, 0x80 ;  /* 0x0000008010107836 */ /* 0x000fe40000000000 */
[----:B--2---:R1:W-:Y:S05]  /*1a850*/  STG.E.U16 desc[UR36][R4.64], R3 ;  /* 0x0000000304007986 */ /* 0x0043ea000c101524 */
.L_x_31153:
[----:B------:R-:W-:Y:S05]  /*1a860*/  BSYNC.RECONVERGENT B6 ;  /* 0x0000000000067941 */ /* 0x000fea0003800200 */
.L_x_31152:
        /* <DEDUP_REMOVED lines=303> */
.L_x_31159:
        /* <DEDUP_REMOVED lines=29> */
.L_x_31161:
[----:B------:R-:W-:Y:S05]  /*1bd30*/  BSYNC.RECONVERGENT B7 ;  /* 0x0000000000077941 */ /* 0x000fea0003800200 */
.L_x_31160:
[----:B------:R-:W0:Y:S02]  /*1bd40*/  LDCU.64 UR4, c[0x0][0x580] ;  /* 0x0000b000ff0477ac */ /* 0x000e240008000a00 */
[----:B0-----:R-:W-:-:S05]  /*1bd50*/  IADD3 R2, P0, PT, R19, UR4, RZ ;  /* 0x0000000413027c10 */ /* 0x001fca000ff1e0ff */
[----:B------:R-:W-:-:S06]  /*1bd60*/  IMAD.X R3, RZ, RZ, UR5, P0 ;  /* 0x00000005ff037e24 */ /* 0x000fcc00080e06ff */
[----:B------:R-:W2:Y:S01]  /*1bd70*/  LDG.E.U16 R3, desc[UR36][R2.64] ;  /* 0x0000002402037981 */ /* 0x000ea2000c1e1500 */
[----:B------:R-:W2:Y:S01]  /*1bd80*/  LDC.64 R4, c[0x0][0x738] ;  /* 0x0001ce00ff047b82 */ /* 0x000ea20000000a00 */
[----:B------:R-:W-:Y:S02]  /*1bd90*/  IADD3 R16, PT, PT, R16, 0x80, RZ ;  /* 0x0000008010107810 */ /* 0x000fe40007ffe0ff */
[----:B--2---:R2:W-:Y:S05]  /*1bda0*/  STG.E.U16 desc[UR36][R4.64], R3 ;  /* 0x0000000304007986 */ /* 0x0045ea000c101524 */
.L_x_31158:
[----:B------:R-:W-:Y:S05]  /*1bdb0*/  BSYNC.RECONVERGENT B6 ;  /* 0x0000000000067941 */ /* 0x000fea0003800200 */
.L_x_31157:
        /* <DEDUP_REMOVED lines=302> */
.L_x_31162:
        /* <DEDUP_REMOVED lines=31> */
.L_x_31164:
[----:B------:R-:W-:Y:S05]  /*1d290*/  BSYNC.RECONVERGENT B6 ;  /* 0x0000000000067941 */ /* 0x000fea0003800200 */
.L_x_31163:
[----:B------:R-:W2:Y:S01]  /*1d2a0*/  LDG.E.U16 R17, desc[UR36][R16.64] ;  /* 0x0000002410117981 */ /* 0x000ea2000c1e1500 */
[----:B------:R-:W2:Y:S03]  /*1d2b0*/  LDC.64 R2, c[0x0][0x738] ;  /* 0x0001ce00ff027b82 */ /* 0x000ea60000000a00 */
[----:B--2---:R-:W-:Y:S01]  /*1d2c0*/  STG.E.U16 desc[UR36][R2.64], R17 ;  /* 0x0000001102007986 */ /* 0x004fe2000c101524 */
[----:B------:R-:W-:Y:S05]  /*1d2d0*/  EXIT ;  /* 0x000000000000794d */ /* 0x000fea0003800000 */
.L_x_31146:
        /* <DEDUP_REMOVED lines=309> */
.L_x_31167:
        /* <DEDUP_REMOVED lines=29> */
.L_x_31169:
[----:B------:R-:W-:Y:S05]  /*1e800*/  BSYNC.RECONVERGENT B7 ;  /* 0x0000000000077941 */ /* 0x000fea0003800200 */
.L_x_31168:
        /* <DEDUP_REMOVED lines=36> */
.L_x_31171:
        /* <DEDUP_REMOVED lines=17> */
.L_x_31172:
[----:B------:R-:W-:Y:S05]  /*1eb60*/  BSYNC.RECONVERGENT B0 ;  /* 0x0000000000007941 */ /* 0x000fea0003800200 */
.L_x_31170:
        /* <DEDUP_REMOVED lines=37> */
.L_x_31175:
        /* <DEDUP_REMOVED lines=18> */
.L_x_31176:
[----:B------:R-:W-:Y:S05]  /*1eee0*/  BSYNC.RECONVERGENT B0 ;  /* 0x0000000000007941 */ /* 0x000fea0003800200 */
.L_x_31174:
        /* <DEDUP_REMOVED lines=37> */
.L_x_31178:
        /* <DEDUP_REMOVED lines=18> */
.L_x_31179:
[----:B------:R-:W-:Y:S05]  /*1f260*/  BSYNC.RECONVERGENT B0 ;  /* 0x0000000000007941 */ /* 0x000fea0003800200 */
.L_x_31177:
        /* <DEDUP_REMOVED lines=37> */
.L_x_31181:
        /* <DEDUP_REMOVED lines=18> */
.L_x_31182:
[----:B------:R-:W-:Y:S05]  /*1f5e0*/  BSYNC.RECONVERGENT B0 ;  /* 0x0000000000007941 */ /* 0x000fea0003800200 */
.L_x_31180:
        /* <DEDUP_REMOVED lines=37> */
.L_x_31184:
[----:B------:R-:W0:Y:S01]  /*1f840*/  LDCU.64 UR4, c[0x0][0x5c8] ;  /* 0x0000b900ff0477ac */ /* 0x000e220008000a00 */
[----:B------:R-:W-:Y:S02]  /*1f850*/  MOV R10, R12 ;  /* 0x0000000c000a7202 */ /* 0x000fe40000000f00 */
        /* <DEDUP_REMOVED lines=16> */
.L_x_31185:
[----:B------:R-:W-:Y:S05]  /*1f960*/  BSYNC.RECONVERGENT B0 ;  /* 0x0000000000007941 */ /* 0x000fea0003800200 */
.L_x_31183:
        /* <DEDUP_REMOVED lines=37> */
.L_x_31187:
[----:B------:R-:W0:Y:S01]  /*1fbc0*/  LDCU.64 UR4, c[0x0][0x5d0] ;  /* 0x0000ba00ff0477ac */ /* 0x000e220008000a00 */
[----:B------:R-:W-:Y:S02]  /*1fbd0*/  MOV R10, R12 ;  /* 0x0000000c000a7202 */ /* 0x000fe40000000f00 */
[----:B------:R-:W-:Y:S02]  /*1fbe0*/  MOV R9, R13 ;  /* 0x0000000d00097202 */ /* 0x000fe40000000f00 */
[----:B------:R-:W-:Y:S01]  /*1fbf0*/  MOV R0, 0x1fc30 ;  /* 0x0001fc3000007802 */ /* 0x000fe20000000f00 */
[----:B0-----:R-:W-:Y:S01]  /*1fc00*/  IMAD.U32 R4, RZ, RZ, UR4 ;  /* 0x00000004ff047e24 */ /* 0x001fe2000f8e00ff */
[----:B------:R-:W-:-:S07]  /*1fc10*/  MOV R3, UR5 ;  /* 0x0000000500037c02 */ /* 0x000fce0008000f00 */
[----:B------:R-:W-:Y:S05]  /*1fc20*/  CALL.REL.NOINC `($__internal_52_$__cuda_sm20_div_u64) ;  /* 0x000001dc00dc7944 */ /* 0x000fea0003c00000 */
        /* <DEDUP_REMOVED lines=11> */
.L_x_31188:
[----:B------:R-:W-:Y:S05]  /*1fce0*/  BSYNC.RECONVERGENT B0 ;  /* 0x0000000000007941 */ /* 0x000fea0003800200 */
.L_x_31186:
        /* <DEDUP_REMOVED lines=37> */
.L_x_31190:
[----:B------:R-:W0:Y:S01]  /*1ff40*/  LDCU.64 UR4, c[0x0][0x5d8] ;  /* 0x0000bb00ff0477ac */ /* 0x000e220008000a00 */
[----:B------:R-:W-:Y:S01]  /*1ff50*/  IMAD.MOV.U32 R10, RZ, RZ, R12 ;  /* 0x000000ffff0a7224 */ /* 0x000fe200078e000c */
[----:B------:R-:W-:Y:S01]  /*1ff60*/  MOV R0, 0x1ffb0 ;  /* 0x0001ffb000007802 */ /* 0x000fe20000000f00 */
[----:B------:R-:W-:Y:S01]  /*1ff70*/  IMAD.MOV.U32 R9, RZ, RZ, R13 ;  /* 0x000000ffff097224 */ /* 0x000fe200078e000d */
[----:B0-----:R-:W-:Y:S02]  /*1ff80*/  MOV R4, UR4 ;  /* 0x0000000400047c02 */ /* 0x001fe40008000f00 */
[----:B------:R-:W-:-:S07]  /*1ff90*/  MOV R3, UR5 ;  /* 0x0000000500037c02 */ /* 0x000fce0008000f00 */
[----:B------:R-:W-:Y:S05]  /*1ffa0*/  CALL.REL.NOINC `($__internal_52_$__cuda_sm20_div_u64) ;  /* 0x000001d800fc7944 */ /* 0x000fea0003c00000 */
        /* <DEDUP_REMOVED lines=11> */
.L_x_31191:
[----:B------:R-:W-:Y:S05]  /*20060*/  BSYNC.RECONVERGENT B0 ;  /* 0x0000000000007941 */ /* 0x000fea0003800200 */
.L_x_31189:
        /* <DEDUP_REMOVED lines=37> */
.L_x_31193:
        /* <DEDUP_REMOVED lines=18> */
.L_x_31194:
[----:B------:R-:W-:Y:S05]  /*203e0*/  BSYNC.RECONVERGENT B0 ;  /* 0x0000000000007941 */ /* 0x000fea0003800200 */
.L_x_31192:
        /* <DEDUP_REMOVED lines=37> */
.L_x_31196:
        /* <DEDUP_REMOVED lines=18> */
.L_x_31197:
[----:B------:R-:W-:Y:S05]  /*20760*/  BSYNC.RECONVERGENT B0 ;  /* 0x0000000000007941 */ /* 0x000fea0003800200 */
.L_x_31195:
        /* <DEDUP_REMOVED lines=37> */
.L_x_31199:
        /* <DEDUP_REMOVED lines=18> */
.L_x_31200:
[----:B------:R-:W-:Y:S05]  /*20ae0*/  BSYNC.RECONVERGENT B0 ;  /* 0x0000000000007941 */ /* 0x000fea0003800200 */
.L_x_31198:
        /* <DEDUP_REMOVED lines=37> */
.L_x_31202:
        /* <DEDUP_REMOVED lines=18> */
.L_x_31203:
[----:B------:R-:W-:Y:S05]  /*20e60*/  BSYNC.RECONVERGENT B0 ;  /* 0x0000000000007941 */ /* 0x000fea0003800200 */
.L_x_31201:
        /* <DEDUP_REMOVED lines=37> */
.L_x_31205:
        /* <DEDUP_REMOVED lines=18> */
.L_x_31206:
[----:B------:R-:W-:Y:S05]  /*211e0*/  BSYNC.RECONVERGENT B0 ;  /* 0x0000000000007941 */ /* 0x000fea0003800200 */
.L_x_31204:
        /* <DEDUP_REMOVED lines=37> */
.L_x_31208:
        /* <DEDUP_REMOVED lines=18> */
.L_x_31209:
[----:B------:R-:W-:Y:S05]  /*21560*/  BSYNC.RECONVERGENT B0 ;  /* 0x0000000000007941 */ /* 0x000fea0003800200 */
.L_x_31207:
        /* <DEDUP_REMOVED lines=37> */
.L_x_31211:
        /* <DEDUP_REMOVED lines=18> */
.L_x_31212:
[----:B------:R-:W-:Y:S05]  /*218e0*/  BSYNC.RECONVERGENT B0 ;  /* 0x0000000000007941 */ /* 0x000fea0003800200 */
.L_x_31210:
        /* <DEDUP_REMOVED lines=37> */
.L_x_31214:
        /* <DEDUP_REMOVED lines=18> */
.L_x_31215:
[----:B------:R-:W-:Y:S05]  /*21c60*/  BSYNC.RECONVERGENT B0 ;  /* 0x0000000000007941 */ /* 0x000fea0003800200 */
.L_x_31213:
        /* <DEDUP_REMOVED lines=37> */
.L_x_31217:
        /* <DEDUP_REMOVED lines=18> */
.L_x_31218:
[----:B------:R-:W-:Y:S05]  /*21fe0*/  BSYNC.RECONVERGENT B0 ;  /* 0x0000000000007941 */ /* 0x000fea0003800200 */
.L_x_31216:
        /* <DEDUP_REMOVED lines=37> */
.L_x_31220:
        /* <DEDUP_REMOVED lines=18> */
.L_x_31221:
[----:B------:R-:W-:Y:S05]  /*22360*/  BSYNC.RECONVERGENT B0 ;  /* 0x0000000000007941 */ /* 0x000fea0003800200 */
.L_x_31219:
        /* <DEDUP_REMOVED lines=37> */
.L_x_31223:
        /* <DEDUP_REMOVED lines=18> */
.L_x_31224:
[----:B------:R-:W-:Y:S05]  /*226e0*/  BSYNC.RECONVERGENT B0 ;  /* 0x0000000000007941 */ /* 0x000fea0003800200 */
.L_x_31222:
        /* <DEDUP_REMOVED lines=37> */
.L_x_31226:
        /* <DEDUP_REMOVED lines=18> */
.L_x_31227:
[----:B------:R-:W-:Y:S05]  /*22a60*/  BSYNC.RECONVERGENT B0 ;  /* 0x0000000000007941 */ /* 0x000fea0003800200 */
.L_x_31225:
        /* <DEDUP_REMOVED lines=37> */
.L_x_31229:
        /* <DEDUP_REMOVED lines=18> */
.L_x_31230:
[----:B------:R-:W-:Y:S05]  /*22de0*/  BSYNC.RECONVERGENT B0 ;  /* 0x0000000000007941 */ /* 0x000fea0003800200 */
.L_x_31228:
        /* <DEDUP_REMOVED lines=37> */
.L_x_31232:
        /* <DEDUP_REMOVED lines=18> */
.L_x_31233:
[----:B------:R-:W-:Y:S05]  /*23160*/  BSYNC.RECONVERGENT B0 ;  /* 0x0000000000007941 */ /* 0x000fea0003800200 */
.L_x_31231:
        /* <DEDUP_REMOVED lines=37> */
.L_x_31235:
        /* <DEDUP_REMOVED lines=18> */
.L_x_31236:
[----:B------:R-:W-:Y:S05]  /*234e0*/  BSYNC.RECONVERGENT B0 ;  /* 0x0000000000007941 */ /* 0x000fea0003800200 */
.L_x_31234:
        /* <DEDUP_REMOVED lines=37> */
.L_x_31238:
        /* <DEDUP_REMOVED lines=18> */
.L_x_31239:
[----:B------:R-:W-:Y:S05]  /*23860*/  BSYNC.RECONVERGENT B0 ;  /* 0x0000000000007941 */ /* 0x000fea0003800200 */
.L_x_31237:
        /* <DEDUP_REMOVED lines=36> */
.L_x_31241:
        /* <DEDUP_REMOVED lines=16> */
.L_x_31242:
[----:B------:R-:W-:Y:S05]  /*23bb0*/  BSYNC.RECONVERGENT B0 ;  /* 0x0000000000007941 */ /* 0x000fea0003800200 */
.L_x_31240:
        /* <DEDUP_REMOVED lines=32> */
.L_x_31244:
[----:B------:R-:W-:Y:S01]  /*23dc0*/  MOV R8, R6 ;  /* 0x0000000600087202 */ /* 0x000fe20000000f00 */
[----:B------:R-:W-:Y:S01]  /*23dd0*/  IMAD.MOV.U32 R10, RZ, RZ, R7 ;  /* 0x000000ffff0a7224 */ /* 0x000fe200078e0007 */
[----:B------:R-:W-:-:S07]  /*23de0*/  MOV R9, 0x23e00 ;  /* 0x00023e0000097802 */ /* 0x000fce0000000f00 */
[----:B------:R-:W-:Y:S05]  /*23df0*/  CALL.REL.NOINC `($__internal_53_$__cuda_sm20_rem_u64) ;  /* 0x000001a000887944 */ /* 0x000fea0003c00000 */
[----:B------:R-:W-:Y:S02]  /*23e00*/  MOV R4, R0 ;  /* 0x0000000000047202 */ /* 0x000fe40000000f00 */
[----:B------:R-:W-:-:S07]  /*23e10*/  MOV R5, R3 ;  /* 0x0000000300057202 */ /* 0x000fce0000000f00 */
.L_x_31245:
[----:B------:R-:W-:Y:S05]  /*23e20*/  BSYNC.RECONVERGENT B0 ;  /* 0x0000000000007941 */ /* 0x000fea0003800200 */
.L_x_31243:
[----:B------:R-:W0:Y:S02]  /*23e30*/  LDCU.64 UR4, c[0x0][0x730] ;  /* 0x0000e600ff0477ac */ /* 0x000e240008000a00 */
[----:B0-----:R-:W-:Y:S02]  /*23e40*/  IMAD R3, R5, UR4, RZ ;  /* 0x0000000405037c24 */ /* 0x001fe4000f8e02ff */
[----:B------:R-:W-:-:S04]  /*23e50*/  IMAD.WIDE.U32 R20, R4, UR4, R20 ;  /* 0x0000000404147c25 */ /* 0x000fc8000f8e0014 */
[----:B------:R-:W-:-:S04]  /*23e60*/  IMAD R3, R4, UR5, R3 ;  /* 0x0000000504037c24 */ /* 0x000fc8000f8e0203 */
[----:B------:R-:W-:-:S07]  /*23e70*/  IMAD.IADD R21, R21, 0x1, R3 ;  /* 0x0000000115157824 */ /* 0x000fce00078e0203 */
.L_x_31173:
        /* <DEDUP_REMOVED lines=9> */
.L_x_31166:
[----:B------:R-:W-:Y:S05]  /*23f10*/  BSYNC.RECONVERGENT B6 ;  /* 0x0000000000067941 */ /* 0x000fea0003800200 */
.L_x_31165:
        /* <DEDUP_REMOVED lines=303> */
.L_x_31248:
        /* <DEDUP_REMOVED lines=29> */
.L_x_31250:
[----:B------:R-:W-:Y:S05]  /*253e0*/  BSYNC.RECONVERGENT B7 ;  /* 0x0000000000077941 */ /* 0x000fea0003800200 */
.L_x_31249:
        /* <DEDUP_REMOVED lines=36> */
.L_x_31252:
        /* <DEDUP_REMOVED lines=17> */
.L_x_31253:
[----:B------:R-:W-:Y:S05]  /*25740*/  BSYNC.RECONVERGENT B0 ;  /* 0x0000000000007941 */ /* 0x000fea0003800200 */
.L_x_31251:
        /* <DEDUP_REMOVED lines=37> */
.L_x_31256:
        /* <DEDUP_REMOVED lines=18> */
.L_x_31257:
[----:B------:R-:W-:Y:S05]  /*25ac0*/  BSYNC.RECONVERGENT B0 ;  /* 0x0000000000007941 */ /* 0x000fea0003800200 */
.L_x_31255:
        /* <DEDUP_REMOVED lines=37> */
.L_x_31259:
        /* <DEDUP_REMOVED lines=18> */
.L_x_31260:
[----:B------:R-:W-:Y:S05]  /*25e40*/  BSYNC.RECONVERGENT B0 ;  /* 0x0000000000007941 */ /* 0x000fea0003800200 */
.L_x_31258:
        /* <DEDUP_REMOVED lines=37> */
.L_x_31262:
        /* <DEDUP_REMOVED lines=18> */
.L_x_31263:
[----:B------:R-:W-:Y:S05]  /*261c0*/  BSYNC.RECONVERGENT B0 ;  /* 0x0000000000007941 */ /* 0x000fea0003800200 */
.L_x_31261:
        /* <DEDUP_REMOVED lines=37> */
.L_x_31265:
        /* <DEDUP_REMOVED lines=18> */
.L_x_31266:
[----:B------:R-:W-:Y:S05]  /*26540*/  BSYNC.RECONVERGENT B0 ;  /* 0x0000000000007941 */ /* 0x000fea0003800200 */
.L_x_31264:
        /* <DEDUP_REMOVED lines=37> */
.L_x_31268:
        /* <DEDUP_REMOVED lines=18> */
.L_x_31269:
[----:B------:R-:W-:Y:S05]  /*268c0*/  BSYNC.RECONVERGENT B0 ;  /* 0x0000000000007941 */ /* 0x000fea0003800200 */
.L_x_31267:
        /* <DEDUP_REMOVED lines=37> */
.L_x_31271:
        /* <DEDUP_REMOVED lines=18> */
.L_x_31272:
[----:B------:R-:W-:Y:S05]  /*26c40*/  BSYNC.RECONVERGENT B0 ;  /* 0x0000000000007941 */ /* 0x000fea0003800200 */
.L_x_31270:
        /* <DEDUP_REMOVED lines=37> */
.L_x_31274:
        /* <DEDUP_REMOVED lines=18> */
.L_x_31275:
[----:B------:R-:W-:Y:S05]  /*26fc0*/  BSYNC.RECONVERGENT B0 ;  /* 0x0000000000007941 */ /* 0x000fea0003800200 */
.L_x_31273:
        /* <DEDUP_REMOVED lines=37> */
.L_x_31277:
        /* <DEDUP_REMOVED lines=18> */
.L_x_31278:
[----:B------:R-:W-:Y:S05]  /*27340*/  BSYNC.RECONVERGENT B0 ;  /* 0x0000000000007941 */ /* 0x000fea0003800200 */
.L_x_31276:
        /* <DEDUP_REMOVED lines=37> */
.L_x_31280:
        /* <DEDUP_REMOVED lines=18> */
.L_x_31281:
[----:B------:R-:W-:Y:S05]  /*276c0*/  BSYNC.RECONVERGENT B0 ;  /* 0x0000000000007941 */ /* 0x000fea0003800200 */
.L_x_31279:
        /* <DEDUP_REMOVED lines=37> */
.L_x_31283:
        /* <DEDUP_REMOVED lines=18> */
.L_x_31284:
[----:B------:R-:W-:Y:S05]  /*27a40*/  BSYNC.RECONVERGENT B0 ;  /* 0x0000000000007941 */ /* 0x000fea0003800200 */
.L_x_31282:
        /* <DEDUP_REMOVED lines=37> */
.L_x_31286:
        /* <DEDUP_REMOVED lines=18> */
.L_x_31287:
[----:B------:R-:W-:Y:S05]  /*27dc0*/  BSYNC.RECONVERGENT B0 ;  /* 0x0000000000007941 */ /* 0x000fea0003800200 */
.L_x_31285:
        /* <DEDUP_REMOVED lines=37> */
.L_x_31289:
        /* <DEDUP_REMOVED lines=18> */
.L_x_31290:
[----:B------:R-:W-:Y:S05]  /*28140*/  BSYNC.RECONVERGENT B0 ;  /* 0x0000000000007941 */ /* 0x000fea0003800200 */
.L_x_31288:
        /* <DEDUP_REMOVED lines=37> */
.L_x_31292:
        /* <DEDUP_REMOVED lines=18> */
.L_x_31293:
[----:B------:R-:W-:Y:S05]  /*284c0*/  BSYNC.RECONVERGENT B0 ;  /* 0x0000000000007941 */ /* 0x000fea0003800200 */
.L_x_31291:
        /* <DEDUP_REMOVED lines=37> */
.L_x_31295:
        /* <DEDUP_REMOVED lines=18> */
.L_x_31296:
[----:B------:R-:W-:Y:S05]  /*28840*/  BSYNC.RECONVERGENT B0 ;  /* 0x0000000000007941 */ /* 0x000fea0003800200 */
.L_x_31294:
        /* <DEDUP_REMOVED lines=37> */
.L_x_31298:
        /* <DEDUP_REMOVED lines=18> */
.L_x_31299:
[----:B------:R-:W-:Y:S05]  /*28bc0*/  BSYNC.RECONVERGENT B0 ;  /* 0x0000000000007941 */ /* 0x000fea0003800200 */
.L_x_31297:
        /* <DEDUP_REMOVED lines=37> */
.L_x_31301:
        /* <DEDUP_REMOVED lines=18> */
.L_x_31302:
[----:B------:R-:W-:Y:S05]  /*28f40*/  BSYNC.RECONVERGENT B0 ;  /* 0x0000000000007941 */ /* 0x000fea0003800200 */
.L_x_31300:
        /* <DEDUP_REMOVED lines=37> */
.L_x_31304:
        /* <DEDUP_REMOVED lines=18> */
.L_x_31305:
[----:B------:R-:W-:Y:S05]  /*292c0*/  BSYNC.RECONVERGENT B0 ;  /* 0x0000000000007941 */ /* 0x000fea0003800200 */
.L_x_31303:
        /* <DEDUP_REMOVED lines=37> */
.L_x_31307:
        /* <DEDUP_REMOVED lines=18> */
.L_x_31308:
[----:B------:R-:W-:Y:S05]  /*29640*/  BSYNC.RECONVERGENT B0 ;  /* 0x0000000000007941 */ /* 0x000fea0003800200 */
.L_x_31306:
        /* <DEDUP_REMOVED lines=37> */
.L_x_31310:
        /* <DEDUP_REMOVED lines=18> */
.L_x_31311:
[----:B------:R-:W-:Y:S05]  /*299c0*/  BSYNC.RECONVERGENT B0 ;  /* 0x0000000000007941 */ /* 0x000fea0003800200 */
.L_x_31309:
        /* <DEDUP_REMOVED lines=37> */
.L_x_31313:
        /* <DEDUP_REMOVED lines=18> */
.L_x_31314:
[----:B------:R-:W-:Y:S05]  /*29d40*/  BSYNC.RECONVERGENT B0 ;  /* 0x0000000000007941 */ /* 0x000fea0003800200 */
.L_x_31312:
        /* <DEDUP_REMOVED lines=37> */
.L_x_31316:
        /* <DEDUP_REMOVED lines=18> */
.L_x_31317:
[----:B------:R-:W-:Y:S05]  /*2a0c0*/  BSYNC.RECONVERGENT B0 ;  /* 0x0000000000007941 */ /* 0x000fea0003800200 */
.L_x_31315:
        /* <DEDUP_REMOVED lines=37> */
.L_x_31319:
        /* <DEDUP_REMOVED lines=18> */
.L_x_31320:
[----:B------:R-:W-:Y:S05]  /*2a440*/  BSYNC.RECONVERGENT B0 ;  /* 0x0000000000007941 */ /* 0x000fea0003800200 */
.L_x_31318:
        /* <DEDUP_REMOVED lines=36> */
.L_x_31322:
        /* <DEDUP_REMOVED lines=16> */
.L_x_31323:
[----:B------:R-:W-:Y:S05]  /*2a790*/  BSYNC.RECONVERGENT B0 ;  /* 0x0000000000007941 */ /* 0x000fea0003800200 */
.L_x_31321:
        /* <DEDUP_REMOVED lines=32> */
.L_x_31325:
[----:B------:R-:W-:Y:S02]  /*2a9a0*/  MOV R8, R6 ;  /* 0x0000000600087202 */ /* 0x000fe40000000f00 */
[----:B------:R-:W-:Y:S02]  /*2a9b0*/  MOV R10, R7 ;  /* 0x00000007000a7202 */ /* 0x000fe40000000f00 */
[----:B------:R-:W-:-:S07]  /*2a9c0*/  MOV R9, 0x2a9e0 ;  /* 0x0002a9e000097802 */ /* 0x000fce0000000f00 */
[----:B------:R-:W-:Y:S05]  /*2a9d0*/  CALL.REL.NOINC `($__internal_53_$__cuda_sm20_rem_u64) ;  /* 0x0000013400907944 */ /* 0x000fea0003c00000 */
[----:B------:R-:W-:Y:S01]  /*2a9e0*/  IMAD.MOV.U32 R4, RZ, RZ, R0 ;  /* 0x000000ffff047224 */ /* 0x000fe200078e0000 */
[----:B------:R-:W-:-:S07]  /*2a9f0*/  MOV R5, R3 ;  /* 0x0000000300057202 */ /* 0x000fce0000000f00 */
.L_x_31326:
[----:B------:R-:W-:Y:S05]  /*2aa00*/  BSYNC.RECONVERGENT B0 ;  /* 0x0000000000007941 */ /* 0x000fea0003800200 */
.L_x_31324:
[----:B------:R-:W0:Y:S02]  /*2aa10*/  LDCU.64 UR4, c[0x0][0x730] ;  /* 0x0000e600ff0477ac */ /* 0x000e240008000a00 */
[----:B0-----:R-:W-:Y:S02]  /*2aa20*/  IMAD R3, R5, UR4, RZ ;  /* 0x0000000405037c24 */ /* 0x001fe4000f8e02ff */
[----:B------:R-:W-:-:S04]  /*2aa30*/  IMAD.WIDE.U32 R20, R4, UR4, R20 ;  /* 0x0000000404147c25 */ /* 0x000fc8000f8e0014 */
[----:B------:R-:W-:-:S05]  /*2aa40*/  IMAD R3, R4, UR5, R3 ;  /* 0x0000000504037c24 */ /* 0x000fca000f8e0203 */
[----:B------:R-:W-:-:S07]  /*2aa50*/  IADD3 R21, PT, PT, R21, R3, RZ ;  /* 0x0000000315157210 */ /* 0x000fce0007ffe0ff */
.L_x_31254:
        /* <DEDUP_REMOVED lines=9> */
.L_x_31247:
[----:B------:R-:W-:Y:S05]  /*2aaf0*/  BSYNC.RECONVERGENT B6 ;  /* 0x0000000000067941 */ /* 0x000fea0003800200 */
.L_x_31246:
        /* <DEDUP_REMOVED lines=303> */
.L_x_31329:
        /* <DEDUP_REMOVED lines=29> */
.L_x_31331:
[----:B------:R-:W-:Y:S05]  /*2bfc0*/  BSYNC.RECONVERGENT B7 ;  /* 0x0000000000077941 */ /* 0x000fea0003800200 */
.L_x_31330:
        /* <DEDUP_REMOVED lines=36> */
.L_x_31333:
        /* <DEDUP_REMOVED lines=17> */
.L_x_31334:
[----:B------:R-:W-:Y:S05]  /*2c320*/  BSYNC.RECONVERGENT B0 ;  /* 0x0000000000007941 */ /* 0x000fea0003800200 */
.L_x_31332:
        /* <DEDUP_REMOVED lines=37> */
.L_x_31337:
        /* <DEDUP_REMOVED lines=18> */
.L_x_31338:
[----:B------:R-:W-:Y:S05]  /*2c6a0*/  BSYNC.RECONVERGENT B0 ;  /* 0x0000000000007941 */ /* 0x000fea0003800200 */
.L_x_31336:
        /* <DEDUP_REMOVED lines=37> */
.L_x_31340:
        /* <DEDUP_REMOVED lines=18> */
.L_x_31341:
[----:B------:R-:W-:Y:S05]  /*2ca20*/  BSYNC.RECONVERGENT B0 ;  /* 0x0000000000007941 */ /* 0x000fea0003800200 */
.L_x_31339:
        /* <DEDUP_REMOVED lines=37> */
.L_x_31343:
        /* <DEDUP_REMOVED lines=18> */
.L_x_31344:
[----:B------:R-:W-:Y:S05]  /*2cda0*/  BSYNC.RECONVERGENT B0 ;  /* 0x0000000000007941 */ /* 0x000fea0003800200 */
.L_x_31342:
        /* <DEDUP_REMOVED lines=37> */
.L_x_31346:
        /* <DEDUP_REMOVED lines=18> */
.L_x_31347:
[----:B------:R-:W-:Y:S05]  /*2d120*/  BSYNC.RECONVERGENT B0 ;  /* 0x0000000000007941 */ /* 0x000fea0003800200 */
.L_x_31345:
        /* <DEDUP_REMOVED lines=37> */
.L_x_31349:
        /* <DEDUP_REMOVED lines=18> */
.L_x_31350:
[----:B------:R-:W-:Y:S05]  /*2d4a0*/  BSYNC.RECONVERGENT B0 ;  /* 0x0000000000007941 */ /* 0x000fea0003800200 */
.L_x_31348:
        /* <DEDUP_REMOVED lines=37> */
.L_x_31352:
        /* <DEDUP_REMOVED lines=18> */
.L_x_31353:
[----:B------:R-:W-:Y:S05]  /*2d820*/  BSYNC.RECONVERGENT B0 ;  /* 0x0000000000007941 */ /* 0x000fea0003800200 */
.L_x_31351:
        /* <DEDUP_REMOVED lines=37> */
.L_x_31355:
        /* <DEDUP_REMOVED lines=18> */
.L_x_31356:
[----:B------:R-:W-:Y:S05]  /*2dba0*/  BSYNC.RECONVERGENT B0 ;  /* 0x0000000000007941 */ /* 0x000fea0003800200 */
.L_x_31354:
        /* <DEDUP_REMOVED lines=37> */
.L_x_31358:
        /* <DEDUP_REMOVED lines=18> */
.L_x_31359:
[----:B------:R-:W-:Y:S05]  /*2df20*/  BSYNC.RECONVERGENT B0 ;  /* 0x0000000000007941 */ /* 0x000fea0003800200 */
.L_x_31357:
        /* <DEDUP_REMOVED lines=37> */
.L_x_31361:
        /* <DEDUP_REMOVED lines=18> */
.L_x_31362:
[----:B------:R-:W-:Y:S05]  /*2e2a0*/  BSYNC.RECONVERGENT B0 ;  /* 0x0000000000007941 */ /* 0x000fea0003800200 */
.L_x_31360:
        /* <DEDUP_REMOVED lines=37> */
.L_x_31364:
        /* <DEDUP_REMOVED lines=18> */
.L_x_31365:
[----:B------:R-:W-:Y:S05]  /*2e620*/  BSYNC.RECONVERGENT B0 ;  /* 0x0000000000007941 */ /* 0x000fea0003800200 */
.L_x_31363:
        /* <DEDUP_REMOVED lines=37> */
.L_x_31367:
        /* <DEDUP_REMOVED lines=18> */
.L_x_31368:
[----:B------:R-:W-:Y:S05]  /*2e9a0*/  BSYNC.RECONVERGENT B0 ;  /* 0x0000000000007941 */ /* 0x000fea0003800200 */
.L_x_31366:
        /* <DEDUP_REMOVED lines=37> */
.L_x_31370:
        /* <DEDUP_REMOVED lines=18> */
.L_x_31371:
[----:B------:R-:W-:Y:S05]  /*2ed20*/  BSYNC.RECONVERGENT B0 ;  /* 0x0000000000007941 */ /* 0x000fea0003800200 */
.L_x_31369:
        /* <DEDUP_REMOVED lines=37> */
.L_x_31373:
        /* <DEDUP_REMOVED lines=18> */
.L_x_31374:
[----:B------:R-:W-:Y:S05]  /*2f0a0*/  BSYNC.RECONVERGENT B0 ;  /* 0x0000000000007941 */ /* 0x000fea0003800200 */
.L_x_31372:
        /* <DEDUP_REMOVED lines=37> */
.L_x_31376:
        /* <DEDUP_REMOVED lines=18> */
.L_x_31377:
[----:B------:R-:W-:Y:S05]  /*2f420*/  BSYNC.RECONVERGENT B0 ;  /* 0x0000000000007941 */ /* 0x000fea0003800200 */
.L_x_31375:
        /* <DEDUP_REMOVED lines=37> */
.L_x_31379:
        /* <DEDUP_REMOVED lines=18> */
.L_x_31380:
[----:B------:R-:W-:Y:S05]  /*2f7a0*/  BSYNC.RECONVERGENT B0 ;  /* 0x0000000000007941 */ /* 0x000fea0003800200 */
.L_x_31378:
        /* <DEDUP_REMOVED lines=37> */
.L_x_31382:
        /* <DEDUP_REMOVED lines=18> */
.L_x_31383:
[----:B------:R-:W-:Y:S05]  /*2fb20*/  BSYNC.RECONVERGENT B0 ;  /* 0x0000000000007941 */ /* 0x000fea0003800200 */
.L_x_31381:
        /* <DEDUP_REMOVED lines=37> */
.L_x_31385:
        /* <DEDUP_REMOVED lines=18> */
.L_x_31386:
[----:B------:R-:W-:Y:S05]  /*2fea0*/  BSYNC.RECONVERGENT B0 ;  /* 0x0000000000007941 */ /* 0x000fea0003800200 */
.L_x_31384:
        /* <DEDUP_REMOVED lines=37> */
.L_x_31388:
        /* <DEDUP_REMOVED lines=18> */
.L_x_31389:
[----:B------:R-:W-:Y:S05]  /*30220*/  BSYNC.RECONVERGENT B0 ;  /* 0x0000000000007941 */ /* 0x000fea0003800200 */
.L_x_31387:
        /* <DEDUP_REMOVED lines=37> */
.L_x_31391:
        /* <DEDUP_REMOVED lines=18> */
.L_x_31392:
[----:B------:R-:W-:Y:S05]  /*305a0*/  BSYNC.RECONVERGENT B0 ;  /* 0x0000000000007941 */ /* 0x000fea0003800200 */
.L_x_31390:
        /* <DEDUP_REMOVED lines=37> */
.L_x_31394:
        /* <DEDUP_REMOVED lines=18> */
.L_x_31395:
[----:B------:R-:W-:Y:S05]  /*30920*/  BSYNC.RECONVERGENT B0 ;  /* 0x0000000000007941 */ /* 0x000fea0003800200 */
.L_x_31393:
        /* <DEDUP_REMOVED lines=37> */
.L_x_31397:
        /* <DEDUP_REMOVED lines=18> */
.L_x_31398:
[----:B------:R-:W-:Y:S05]  /*30ca0*/  BSYNC.RECONVERGENT B0 ;  /* 0x0000000000007941 */ /* 0x000fea0003800200 */
.L_x_31396:
        /* <DEDUP_REMOVED lines=37> */
.L_x_31400:
        /* <DEDUP_REMOVED lines=18> */
.L_x_31401:
[----:B------:R-:W-:Y:S05]  /*31020*/  BSYNC.RECONVERGENT B0 ;  /* 0x0000000000007941 */ /* 0x000fea0003800200 */
.L_x_31399:
        /* <DEDUP_REMOVED lines=36> */
.L_x_31403:
        /* <DEDUP_REMOVED lines=16> */
.L_x_31404:
[----:B------:R-:W-:Y:S05]  /*31370*/  BSYNC.RECONVERGENT B0 ;  /* 0x0000000000007941 */ /* 0x000fea0003800200 */
.L_x_31402:
        /* <DEDUP_REMOVED lines=32> */
.L_x_31406:
[----:B------:R-:W-:Y:S01]  /*31580*/  IMAD.MOV.U32 R8, RZ, RZ, R6 ;  /* 0x000000ffff087224 */ /* 0x000fe200078e0006 */
[----:B------:R-:W-:Y:S02]  /*31590*/  MOV R10, R7 ;  /* 0x00000007000a7202 */ /* 0x000fe40000000f00 */
[----:B------:R-:W-:-:S07]  /*315a0*/  MOV R9, 0x315c0 ;  /* 0x000315c000097802 */ /* 0x000fce0000000f00 */
[----:B------:R-:W-:Y:S05]  /*315b0*/  CALL.REL.NOINC `($__internal_53_$__cuda_sm20_rem_u64) ;  /* 0x000000c800987944 */ /* 0x000fea0003c00000 */
[----:B------:R-:W-:Y:S01]  /*315c0*/  MOV R4, R0 ;  /* 0x0000000000047202 */ /* 0x000fe20000000f00 */
[----:B------:R-:W-:-:S07]  /*315d0*/  IMAD.MOV.U32 R5, RZ, RZ, R3 ;  /* 0x000000ffff057224 */ /* 0x000fce00078e0003 */
.L_x_31407:
[----:B------:R-:W-:Y:S05]  /*315e0*/  BSYNC.RECONVERGENT B0 ;  /* 0x0000000000007941 */ /* 0x000fea0003800200 */
.L_x_31405:
[----:B------:R-:W0:Y:S02]  /*315f0*/  LDCU.64 UR4, c[0x0][0x730] ;  /* 0x0000e600ff0477ac */ /* 0x000e240008000a00 */
[----:B0-----:R-:W-:Y:S02]  /*31600*/  IMAD R3, R5, UR4, RZ ;  /* 0x0000000405037c24 */ /* 0x001fe4000f8e02ff */
[----:B------:R-:W-:-:S04]  /*31610*/  IMAD.WIDE.U32 R20, R4, UR4, R20 ;  /* 0x0000000404147c25 */ /* 0x000fc8000f8e0014 */
[----:B------:R-:W-:-:S05]  /*31620*/  IMAD R3, R4, UR5, R3 ;  /* 0x0000000504037c24 */ /* 0x000fca000f8e0203 */
[----:B------:R-:W-:-:S07]  /*31630*/  IADD3 R21, PT, PT, R21, R3, RZ ;  /* 0x0000000315157210 */ /* 0x000fce0007ffe0ff */
.L_x_31335:
        /* <DEDUP_REMOVED lines=9> */
.L_x_31328:
[----:B------:R-:W-:Y:S05]  /*316d0*/  BSYNC.RECONVERGENT B6 ;  /* 0x0000000000067941 */ /* 0x000fea0003800200 */
.L_x_31327:
        /* <DEDUP_REMOVED lines=302> */
.L_x_31408:
        /* <DEDUP_REMOVED lines=31> */
.L_x_31410:
[----:B------:R-:W-:Y:S05]  /*32bb0*/  BSYNC.RECONVERGENT B6 ;  /* 0x0000000000067941 */ /* 0x000fea0003800200 */
.L_x_31409:
        /* <DEDUP_REMOVED lines=37> */
.L_x_31412:
        /* <DEDUP_REMOVED lines=17> */
.L_x_31413:
[----:B------:R-:W-:Y:S05]  /*32f20*/  BSYNC.RECONVERGENT B0 ;  /* 0x0000000000007941 */ /* 0x000fea0003800200 */
.L_x_31411:
        /* <DEDUP_REMOVED lines=37> */
.L_x_31416:
        /* <DEDUP_REMOVED lines=18> */
.L_x_31417:
[----:B------:R-:W-:Y:S05]  /*332a0*/  BSYNC.RECONVERGENT B0 ;  /* 0x0000000000007941 */ /* 0x000fea0003800200 */
.L_x_31415:
        /* <DEDUP_REMOVED lines=38> */
.L_x_31419:
        /* <DEDUP_REMOVED lines=18> */
.L_x_31420:
[----:B------:R-:W-:Y:S05]  /*33630*/  BSYNC.RECONVERGENT B0 ;  /* 0x0000000000007941 */ /* 0x000fea0003800200 */
.L_x_31418:
        /* <DEDUP_REMOVED lines=38> */
.L_x_31422:
        /* <DEDUP_REMOVED lines=18> */
.L_x_31423:
[----:B------:R-:W-:Y:S05]  /*339c0*/  BSYNC.RECONVERGENT B0 ;  /* 0x0000000000007941 */ /* 0x000fea0003800200 */
.L_x_31421:
        /* <DEDUP_REMOVED lines=38> */
.L_x_31425:
        /* <DEDUP_REMOVED lines=18> */
.L_x_31426:
[----:B------:R-:W-:Y:S05]  /*33d50*/  BSYNC.RECONVERGENT B0 ;  /* 0x0000000000007941 */ /* 0x000fea0003800200 */
.L_x_31424:
        /* <DEDUP_REMOVED lines=38> */
.L_x_31428:
        /* <DEDUP_REMOVED lines=18> */
.L_x_31429:
[----:B------:R-:W-:Y:S05]  /*340e0*/  BSYNC.RECONVERGENT B0 ;  /* 0x0000000000007941 */ /* 0x000fea0003800200 */
.L_x_31427:
        /* <DEDUP_REMOVED lines=38> */
.L_x_31431:
        /* <DEDUP_REMOVED lines=18> */
.L_x_31432:
[----:B------:R-:W-:Y:S05]  /*34470*/  BSYNC.RECONVERGENT B0 ;  /* 0x0000000000007941 */ /* 0x000fea0003800200 */
.L_x_31430:
        /* <DEDUP_REMOVED lines=38> */
.L_x_31434:
        /* <DEDUP_REMOVED lines=18> */
.L_x_31435:
[----:B------:R-:W-:Y:S05]  /*34800*/  BSYNC.RECONVERGENT B0 ;  /* 0x0000000000007941 */ /* 0x000fea0003800200 */
.L_x_31433:
        /* <DEDUP_REMOVED lines=38> */
.L_x_31437:
        /* <DEDUP_REMOVED lines=18> */
.L_x_31438:
[----:B------:R-:W-:Y:S05]  /*34b90*/  BSYNC.RECONVERGENT B0 ;  /* 0x0000000000007941 */ /* 0x000fea0003800200 */
.L_x_31436:
        /* <DEDUP_REMOVED lines=38> */
.L_x_31440:
        /* <DEDUP_REMOVED lines=18> */
.L_x_31441:
[----:B------:R-:W-:Y:S05]  /*34f20*/  BSYNC.RECONVERGENT B0 ;  /* 0x0000000000007941 */ /* 0x000fea0003800200 */
.L_x_31439:
        /* <DEDUP_REMOVED lines=38> */
.L_x_31443:
        /* <DEDUP_REMOVED lines=18> */
.L_x_31444:
[----:B------:R-:W-:Y:S05]  /*352b0*/  BSYNC.RECONVERGENT B0 ;  /* 0x0000000000007941 */ /* 0x000fea0003800200 */
.L_x_31442:
        /* <DEDUP_REMOVED lines=38> */
.L_x_31446:
        /* <DEDUP_REMOVED lines=18> */
.L_x_31447:
[----:B------:R-:W-:Y:S05]  /*35640*/  BSYNC.RECONVERGENT B0 ;  /* 0x0000000000007941 */ /* 0x000fea0003800200 */
.L_x_31445:
        /* <DEDUP_REMOVED lines=38> */
.L_x_31449:
        /* <DEDUP_REMOVED lines=18> */
.L_x_31450:
[----:B------:R-:W-:Y:S05]  /*359d0*/  BSYNC.RECONVERGENT B0 ;  /* 0x0000000000007941 */ /* 0x000fea0003800200 */
.L_x_31448:
        /* <DEDUP_REMOVED lines=38> */
.L_x_31452:
        /* <DEDUP_REMOVED lines=18> */
.L_x_31453:
[----:B------:R-:W-:Y:S05]  /*35d60*/  BSYNC.RECONVERGENT B0 ;  /* 0x0000000000007941 */ /* 0x000fea0003800200 */
.L_x_31451:
        /* <DEDUP_REMOVED lines=38> */
.L_x_31455:
        /* <DEDUP_REMOVED lines=18> */
.L_x_31456:
[----:B------:R-:W-:Y:S05]  /*360f0*/  BSYNC.RECONVERGENT B0 ;  /* 0x0000000000007941 */ /* 0x000fea0003800200 */
.L_x_31454:
        /* <DEDUP_REMOVED lines=38> */
.L_x_31458:
        /* <DEDUP_REMOVED lines=18> */
.L_x_31459:
[----:B------:R-:W-:Y:S05]  /*36480*/  BSYNC.RECONVERGENT B0 ;  /* 0x0000000000007941 */ /* 0x000fea0003800200 */
.L_x_31457:
        /* <DEDUP_REMOVED lines=38> */
.L_x_31461:
        /* <DEDUP_REMOVED lines=18> */
.L_x_31462:
[----:B------:R-:W-:Y:S05]  /*36810*/  BSYNC.RECONVERGENT B0 ;  /* 0x0000000000007941 */ /* 0x000fea0003800200 */
.L_x_31460:
        /* <DEDUP_REMOVED lines=38> */
.L_x_31464:
        /* <DEDUP_REMOVED lines=18> */
.L_x_31465:
[----:B------:R-:W-:Y:S05]  /*36ba0*/  BSYNC.RECONVERGENT B0 ;  /* 0x0000000000007941 */ /* 0x000fea0003800200 */
.L_x_31463:
        /* <DEDUP_REMOVED lines=38> */
.L_x_31467:
        /* <DEDUP_REMOVED lines=18> */
.L_x_31468:
[----:B------:R-:W-:Y:S05]  /*36f30*/  BSYNC.RECONVERGENT B0 ;  /* 0x0000000000007941 */ /* 0x000fea0003800200 */
.L_x_31466:
        /* <DEDUP_REMOVED lines=38> */
.L_x_31470:
        /* <DEDUP_REMOVED lines=18> */
.L_x_31471:
[----:B------:R-:W-:Y:S05]  /*372c0*/  BSYNC.RECONVERGENT B0 ;  /* 0x0000000000007941 */ /* 0x000fea0003800200 */
.L_x_31469:
        /* <DEDUP_REMOVED lines=38> */
.L_x_31473:
        /* <DEDUP_REMOVED lines=18> */
.L_x_31474:
[----:B------:R-:W-:Y:S05]  /*37650*/  BSYNC.RECONVERGENT B0 ;  /* 0x0000000000007941 */ /* 0x000fea0003800200 */
.L_x_31472:
        /* <DEDUP_REMOVED lines=38> */
.L_x_31476:
        /* <DEDUP_REMOVED lines=18> */
.L_x_31477:
[----:B------:R-:W-:Y:S05]  /*379e0*/  BSYNC.RECONVERGENT B0 ;  /* 0x0000000000007941 */ /* 0x000fea0003800200 */
.L_x_31475:
        /* <DEDUP_REMOVED lines=38> */
.L_x_31479:
        /* <DEDUP_REMOVED lines=18> */
.L_x_31480:
[----:B------:R-:W-:Y:S05]  /*37d70*/  BSYNC.RECONVERGENT B0 ;  /* 0x0000000000007941 */ /* 0x000fea0003800200 */
.L_x_31478:
        /* <DEDUP_REMOVED lines=37> */
.L_x_31482:
        /* <DEDUP_REMOVED lines=16> */
.L_x_31483:
[----:B------:R-:W-:Y:S05]  /*380d0*/  BSYNC.RECONVERGENT B0 ;  /* 0x0000000000007941 */ /* 0x000fea0003800200 */
.L_x_31481:
        /* <DEDUP_REMOVED lines=33> */
.L_x_31485:
[----:B------:R-:W-:Y:S01]  /*382f0*/  IMAD.MOV.U32 R8, RZ, RZ, R6 ;  /* 0x000000ffff087224 */ /* 0x000fe200078e0006 */
[----:B------:R-:W-:Y:S02]  /*38300*/  MOV R10, R7 ;  /* 0x00000007000a7202 */ /* 0x000fe40000000f00 */
[----:B------:R-:W-:-:S07]  /*38310*/  MOV R9, 0x38330 ;  /* 0x0003833000097802 */ /* 0x000fce0000000f00 */
[----:B------:R-:W-:Y:S05]  /*38320*/  CALL.REL.NOINC `($__internal_53_$__cuda_sm20_rem_u64) ;  /* 0x0000005c003c7944 */ /* 0x000fea0003c00000 */
[----:B------:R-:W-:Y:S01]  /*38330*/  MOV R4, R0 ;  /* 0x0000000000047202 */ /* 0x000fe20000000f00 */
[----:B------:R-:W-:-:S07]  /*38340*/  IMAD.MOV.U32 R5, RZ, RZ, R3 ;  /* 0x000000ffff057224 */ /* 0x000fce00078e0003 */
.L_x_31486:
[----:B------:R-:W-:Y:S05]  /*38350*/  BSYNC.RECONVERGENT B0 ;  /* 0x0000000000007941 */ /* 0x000fea0003800200 */
.L_x_31484:
[----:B------:R-:W0:Y:S01]  /*38360*/  LDCU.64 UR4, c[0x0][0x730] ;  /* 0x0000e600ff0477ac */ /* 0x000e220008000a00 */
[----:B------:R-:W-:Y:S01]  /*38370*/  MOV R3, R21 ;  /* 0x0000001500037202 */ /* 0x000fe20000000f00 */
[----:B0-----:R-:W-:Y:S02]  /*38380*/  IMAD R5, R5, UR4, RZ ;  /* 0x0000000405057c24 */ /* 0x001fe4000f8e02ff */
[----:B------:R-:W-:-:S04]  /*38390*/  IMAD.WIDE.U32 R2, R4, UR4, R2 ;  /* 0x0000000404027c25 */ /* 0x000fc8000f8e0002 */
[----:B------:R-:W-:-:S05]  /*383a0*/  IMAD R5, R4, UR5, R5 ;  /* 0x0000000504057c24 */ /* 0x000fca000f8e0205 */
[----:B------:R-:W-:-:S07]  /*383b0*/  IADD3 R21, PT, PT, R3, R5, RZ ;  /* 0x0000000503157210 */ /* 0x000fce0007ffe0ff */
.L_x_31414:
[----:B------:R-:W2:Y:S01]  /*383c0*/  LDG.E.U16 R17, desc[UR36][R16.64] ;  /* 0x0000002410117981 */ /* 0x000ea2000c1e1500 */
[----:B------:R-:W0:Y:S02]  /*383d0*/  LDCU.64 UR4, c[0x0][0x738] ;  /* 0x0000e700ff0477ac */ /* 0x000e240008000a00 */
[----:B0-----:R-:W-:-:S04]  /*383e0*/  LEA R4, P0, R2, UR4, 0x1 ;  /* 0x0000000402047c11 */ /* 0x001fc8000f8008ff */
[----:B------:R-:W-:-:S05]  /*383f0*/  LEA.HI.X R5, R2, UR5, R21, 0x1, P0 ;  /* 0x0000000502057c11 */ /* 0x000fca00080f0c15 */
[----:B--2---:R-:W-:Y:S01]  /*38400*/  STG.E.U16 desc[UR36][R4.64], R17 ;  /* 0x0000001104007986 */ /* 0x004fe2000c101524 */
[----:B------:R-:W-:Y:S05]  /*38410*/  EXIT ;  /* 0x000000000000794d */ /* 0x000fea0003800000 */
.L_x_31145:
        /* <DEDUP_REMOVED lines=306> */
.L_x_31489:
        /* <DEDUP_REMOVED lines=29> */
.L_x_31491:
[----:B------:R-:W-:Y:S05]  /*39910*/  BSYNC.RECONVERGENT B7 ;  /* 0x0000000000077941 */ /* 0x000fea0003800200 */
.L_x_31490:
        /* <DEDUP_REMOVED lines=16> */
.L_x_31488:
[----:B------:R-:W-:Y:S05]  /*39a20*/  BSYNC.RECONVERGENT B6 ;  /* 0x0000000000067941 */ /* 0x000fea0003800200 */
.L_x_31487:
        /* <DEDUP_REMOVED lines=303> */
.L_x_31494:
        /* <DEDUP_REMOVED lines=29> */
.L_x_31496:
[----:B------:R-:W-:Y:S05]  /*3aef0*/  BSYNC.RECONVERGENT B7 ;  /* 0x0000000000077941 */ /* 0x000fea0003800200 */
.L_x_31495:
        /* <DEDUP_REMOVED lines=16> */
.L_x_31493:
[----:B------:R-:W-:Y:S05]  /*3b000*/  BSYNC.RECONVERGENT B6 ;  /* 0x0000000000067941 */ /* 0x000fea0003800200 */
.L_x_31492:
        /* <DEDUP_REMOVED lines=303> */
.L_x_31499:
        /* <DEDUP_REMOVED lines=29> */
.L_x_31501:
[----:B------:R-:W-:Y:S05]  /*3c4d0*/  BSYNC.RECONVERGENT B7 ;  /* 0x0000000000077941 */ /* 0x000fea0003800200 */
.L_x_31500:
        /* <DEDUP_REMOVED lines=16> */
.L_x_31498:
[----:B------:R-:W-:Y:S05]  /*3c5e0*/  BSYNC.RECONVERGENT B6 ;  /* 0x0000000000067941 */ /* 0x000fea0003800200 */
.L_x_31497:
        /* <DEDUP_REMOVED lines=302> */
.L_x_31502:
        /* <DEDUP_REMOVED lines=31> */
.L_x_31504:
[----:B------:R-:W-:Y:S05]  /*3dac0*/  BSYNC.RECONVERGENT B6 ;  /* 0x0000000000067941 */ /* 0x000fea0003800200 */
.L_x_31503:
        /* <DEDUP_REMOVED lines=13> */
        .weak           $__internal_52_$__cuda_sm20_div_u64
        .type           $__internal_52_$__cuda_sm20_div_u64,@function
        .size           $__internal_52_$__cuda_sm20_div_u64,($__internal_53_$__cuda_sm20_rem_u64 - $__internal_52_$__cuda_sm20_div_u64)
$__internal_52_$__cuda_sm20_div_u64:
        /* <DEDUP_REMOVED lines=71> */
[----:B------:R-:W-:Y:S05]  /*3e010*/  RET.REL.NODEC R4 `(_ZN2at6native24index_elementwise_kernelILi128ELi4EZNS0_20cuda_take_put_kernelIslZZZZZNS0_10put_kernelERNS_14TensorIteratorERKNS_10TensorBaseEbENKUlvE_clEvENKUlvE3_clEvENKUlvE_clEvENKUlvE0_clEvEUlRslE0_EEvS4_S7_RKT1_EUliE_EEvlSE_) ;  /* 0xfffffc1c04f87950 */ /* 0x000fea0003c3ffff */
        .weak           $__internal_53_$__cuda_sm20_rem_u64
        .type           $__internal_53_$__cuda_sm20_rem_u64,@function
        .size           $__internal_53_$__cuda_sm20_rem_u64,(.L_x_41726 - $__internal_53_$__cuda_sm20_rem_u64)
$__internal_53_$__cuda_sm20_rem_u64:
        /* <DEDUP_REMOVED lines=66> */
[----:B------:R-:W-:Y:S06]  /*3e440*/  RET.REL.NODEC R4 `(_ZN2at6native24index_elementwise_kernelILi128ELi4EZNS0_20cuda_take_put_kernelIslZZZZZNS0_10put_kernelERNS_14TensorIteratorERKNS_10TensorBaseEbENKUlvE_clEvENKUlvE3_clEvENKUlvE_clEvENKUlvE0_clEvEUlRslE0_EEvS4_S7_RKT1_EUliE_EEvlSE_) ;  /* 0xfffffc1804ec7950 */ /* 0x000fec0003c3ffff */
.L_x_31505:
        /* <DEDUP_REMOVED lines=11> */
.L_x_41726:


//--------------------- .text._ZN2at6native24index_elementwise_kernelILi128ELi4EZNS0_20cuda_take_put_kernelIslZZZZZNS0_10put_kernelERNS_14TensorIteratorERKNS_10TensorBaseEbENKUlvE_clEvENKUlvE3_clEvENKUlvE_clEvENKUlvE0_clEvEUlRslE_EEvS4_S7_RKT1_EUliE_EEvlSE_ --------------------------
	.section	.text._ZN2at6native24index_elementwise_kernelILi128ELi4EZNS0_20cuda_take_put_kernelIslZZZZZNS0_10put_kernelERNS_14TensorIteratorERKNS_10TensorBaseEbENKUlvE_clEvENKUlvE3_clEvENKUlvE_clEvENKUlvE0_clEvEUlRslE_EEvS4_S7_RKT1_EUliE_EEvlSE_,"ax",@progbits
	.align	128
        .global         _ZN2at6native24index_elementwise_kernelILi128ELi4EZNS0_20cuda_take_put_kernelIslZZZZZNS0_10put_kernelERNS_14TensorIteratorERKNS_10TensorBaseEbENKUlvE_clEvENKUlvE3_clEvENKUlvE_clEvENKUlvE0_clEvEUlRslE_EEvS4_S7_RKT1_EUliE_EEvlSE_
        .type           _ZN2at6native24index_elementwise_kernelILi128ELi4EZNS0_20cuda_take_put_kernelIslZZZZZNS0_10put_kernelERNS_14TensorIteratorERKNS_10TensorBaseEbENKUlvE_clEvENKUlvE3_clEvENKUlvE_clEvENKUlvE0_clEvEUlRslE_EEvS4_S7_RKT1_EUliE_EEvlSE_,@function
        .size           _ZN2at6native24index_elementwise_kernelILi128ELi4EZNS0_20cuda_take_put_kernelIslZZZZZNS0_10put_kernelERNS_14TensorIteratorERKNS_10TensorBaseEbENKUlvE_clEvENKUlvE3_clEvENKUlvE_clEvENKUlvE0_clEvEUlRslE_EEvS4_S7_RKT1_EUliE_EEvlSE_,(.L_x_41728 - _ZN2at6native24index_elementwise_kernelILi128ELi4EZNS0_20cuda_take_put_kernelIslZZZZZNS0_10put_kernelERNS_14TensorIteratorERKNS_10TensorBaseEbENKUlvE_clEvENKUlvE3_clEvENKUlvE_clEvENKUlvE0_clEvEUlRslE_EEvS4_S7_RKT1_EUliE_EEvlSE_)
        .other          _ZN2at6native24index_elementwise_kernelILi128ELi4EZNS0_20cuda_take_put_kernelIslZZZZZNS0_10put_kernelERNS_14TensorIteratorERKNS_10TensorBaseEbENKUlvE_clEvENKUlvE3_clEvENKUlvE_clEvENKUlvE0_clEvEUlRslE_EEvS4_S7_RKT1_EUliE_EEvlSE_,@"STO_CUDA_ENTRY STV_DEFAULT"
_ZN2at6native24index_elementwise_kernelILi128ELi4EZNS0_20cuda_take_put_kernelIslZZZZZNS0_10put_kernelERNS_14TensorIteratorERKNS_10TensorBaseEbENKUlvE_clEvENKUlvE3_clEvENKUlvE_clEvENKUlvE0_clEvEUlRslE_EEvS4_S7_RKT1_EUliE_EEvlSE_:
.text._ZN2at6native24index_elementwise_kernelILi128ELi4EZNS0_20cuda_take_put_kernelIslZZZZZNS0_10put_kernelERNS_14TensorIteratorERKNS_10TensorBaseEbENKUlvE_clEvENKUlvE3_clEvENKUlvE_clEvENKUlvE0_clEvEUlRslE_EEvS4_S7_RKT1_EUliE_EEvlSE_:
        /* <DEDUP_REMOVED lines=47> */
.L_x_31511:
[----:B------:R-:W0:Y:S08]  /*02f0*/  LDC.64 R4, c[0x0][0x740] ;  /* 0x0001d000ff047b82 */ /* 0x000e300000000a00 */
[----:B------:R-:W1:Y:S01]  /*0300*/  LDC.64 R2, c[0x0][0x580] ;  /* 0x00016000ff027b82 */ /* 0x000e620000000a00 */
[----:B0-----:R-:W-:-:S04]  /*0310*/  LOP3.LUT R9, R4, 0x2, RZ, 0xc0, !PT ;  /* 0x0000000204097812 */ /* 0x001fc800078ec0ff */
[----:B------:R-:W-:-:S04]  /*0320*/  IADD3 R4, P0, PT, -R9, R4, RZ ;  /* 0x0000000409047210 */ /* 0x000fc80007f1e1ff */
[----:B------:R-:W-:Y:S01]  /*0330*/  IADD3.X R5, PT, PT, R5, -0x1, RZ, P0, !PT ;  /* 0xffffffff05057810 */ /* 0x000fe200007fe4ff */
[----:B-1----:R0:W5:Y:S04]  /*0340*/  LDG.E.S16 R3, desc[UR36][R2.64] ;  /* 0x0000002402037981 */ /* 0x002168000c1e1700 */
[----:B------:R0:W5:Y:S01]  /*0350*/  LDG.E R6, desc[UR36][R4.64] ;  /* 0x0000002404067981 */ /* 0x000162000c1e1900 */
[----:B------:R-:W-:Y:S01]  /*0360*/  ISETP.NE.U32.AND P0, PT, R9, RZ, PT ;  /* 0x000000ff0900720c */ /* 0x000fe20003f05070 */
[----:B------:R-:W-:Y:S03]  /*0370*/  BSSY B0, `(.L_x_31512) ;  /* 0x0000019000007945 */ /* 0x000fe60003800000 */
[----:B------:R-:W-:-:S13]  /*0380*/  ISETP.NE.AND.EX P0, PT, RZ, RZ, PT, P0 ;  /* 0x000000ffff00720c */ /* 0x000fda0003f05300 */
[----:B0-----:R-:W-:Y:S05]  /*0390*/  @!P0 BRA `(.L_x_31513) ;  /* 0x0000000000348947 */ /* 0x001fea0003800000 */
[----:B------:R-:W-:Y:S01]  /*03a0*/  BSSY B1, `(.L_x_31514) ;  /* 0x000000b000017945 */ /* 0x000fe20003800000 */
[----:B------:R-:W-:-:S07]  /*03b0*/  IMAD.SHL.U32 R9, R9, 0x8, RZ ;  /* 0x0000000809097824 */ /* 0x000fce00078e00ff */
.L_x_31515:
[----:B-----5:R-:W-:Y:S01]  /*03c0*/  SHF.R.U32.HI R0, RZ, R9, R6 ;  /* 0x00000009ff007219 */ /* 0x020fe20000011606 */
[----:B------:R-:W-:Y:S05]  /*03d0*/  YIELD ;  /* 0x0000000000007946 */ /* 0x000fea0003800000 */
[----:B------:R-:W-:Y:S02]  /*03e0*/  LOP3.LUT R7, R6, 0xffff, RZ, 0xc0, !PT ;  /* 0x0000ffff06077812 */ /* 0x000fe400078ec0ff */
[----:B------:R-:W-:-:S05]  /*03f0*/  IADD3 R0, PT, PT, R3, R0, RZ ;  /* 0x0000000003007210 */ /* 0x000fca0007ffe0ff */
[----:B------:R-:W-:-:S06]  /*0400*/  IMAD R7, R0, 0x10000, R7 ;  /* 0x0001000000077824 */ /* 0x000fcc00078e0207 */
[----:B------:R-:W2:Y:S02]  /*0410*/  ATOMG.E.CAS.STRONG.GPU PT, R7, [R4], R6, R7 ;  /* 0x00000006040773a9 */ /* 0x000ea400001ee107 */
[-C--:B--2---:R-:W-:Y:S02]  /*0420*/  ISETP.NE.AND P0, PT, R6, R7.reuse, PT ;  /* 0x000000070600720c */ /* 0x084fe40003f05270 */
[----:B------:R-:W-:-:S11]  /*0430*/  MOV R6, R7 ;  /* 0x0000000700067202 */ /* 0x000fd60000000f00 */
[----:B------:R-:W-:Y:S05]  /*0440*/  @P0 BRA `(.L_x_31515) ;  /* 0xfffffffc00dc0947 */ /* 0x000fea000383ffff */
[----:B------:R-:W-:Y:S05]  /*0450*/  BSYNC B1 ;  /* 0x0000000000017941 */ /* 0x000fea0003800000 */
.L_x_31514:
[----:B------:R-:W-:Y:S05]  /*0460*/  BRA `(.L_x_31516) ;  /* 0x0000000000247947 */ /* 0x000fea0003800000 */
.L_x_31513:
[----:B-----5:R-:W-:Y:S01]  /*0470*/  IMAD.IADD R0, R3, 0x1, R6 ;  /* 0x0000000103007824 */ /* 0x020fe200078e0206 */
[----:B------:R-:W-:Y:S01]  /*0480*/  MOV R8, R6 ;  /* 0x0000000600087202 */ /* 0x000fe20000000f00 */
[----:B------:R-:W-:Y:S05]  /*0490*/  YIELD ;  /* 0x0000000000007946 */ /* 0x000fea0003800000 */
[----:B------:R-:W-:-:S04]  /*04a0*/  LOP3.LUT R7, R0, 0xffff, RZ, 0xc0, !PT ;  /* 0x0000ffff00077812 */ /* 0x000fc800078ec0ff */
[----:B------:R-:W-:-:S05]  /*04b0*/  LOP3.LUT R9, R7, 0xffff0000, R6, 0xf8, !PT ;  /* 0xffff000007097812 */ /* 0x000fca00078ef806 */
[----:B------:R-:W2:Y:S02]  /*04c0*/  ATOMG.E.CAS.STRONG.GPU PT, R7, [R4], R8, R9 ;  /* 0x00000008040773a9 */ /* 0x000ea400001ee109 */
[----:B--2---:R-:W-:Y:S01]  /*04d0*/  ISETP.NE.AND P0, PT, R6, R7, PT ;  /* 0x000000070600720c */ /* 0x004fe20003f05270 */
[----:B------:R-:W-:-:S12]  /*04e0*/  IMAD.MOV.U32 R6, RZ, RZ, R7 ;  /* 0x000000ffff067224 */ /* 0x000fd800078e0007 */
[----:B------:R-:W-:Y:S05]  /*04f0*/  @P0 BRA `(.L_x_31513) ;  /* 0xfffffffc00dc0947 */ /* 0x000fea000383ffff */
.L_x_31516:
[----:B------:R-:W-:Y:S05]  /*0500*/  BSYNC B0 ;  /* 0x0000000000007941 */ /* 0x000fea0003800000 */
.L_x_31512:
[----:B------:R-:W-:-:S07]  /*0510*/  IADD3 R16, PT, PT, R16, 0x80, RZ ;  /* 0x0000008010107810 */ /* 0x000fce0007ffe0ff */
.L_x_31510:
[----:B------:R-:W-:Y:S05]  /*0520*/  BSYNC B6 ;  /* 0x0000000000067941 */ /* 0x000fea0003800000 */
.L_x_31509:
        /* <DEDUP_REMOVED lines=31> */
.L_x_31519:
        /* <DEDUP_REMOVED lines=11> */
[----:B------:R-:W-:Y:S02]  /*07d0*/  SHF.L.U32 R9, R7, 0x3, RZ ;  /* 0x0000000307097819 */ /* 0x000fe400000006ff */
[----:B-----5:R-:W-:Y:S02]  /*07e0*/  LOP3.LUT R7, R6, 0xffff, RZ, 0xc0, !PT ;  /* 0x0000ffff06077812 */ /* 0x020fe400078ec0ff */
[----:B------:R-:W-:-:S05]  /*07f0*/  SHF.R.U32.HI R0, RZ, R9, R6 ;  /* 0x00000009ff007219 */ /* 0x000fca0000011606 */
[----:B------:R-:W-:-:S05]  /*0800*/  IMAD.IADD R0, R3, 0x1, R0 ;  /* 0x0000000103007824 */ /* 0x000fca00078e0200 */
[----:B------:R-:W-:-:S06]  /*0810*/  LEA R7, R0, R7, 0x10 ;  /* 0x0000000700077211 */ /* 0x000fcc00078e80ff */
[----:B------:R-:W2:Y:S01]  /*0820*/  ATOMG.E.CAS.STRONG.GPU PT, R7, [R4], R6, R7 ;  /* 0x00000006040773a9 */ /* 0x000ea200001ee107 */
[----:B------:R-:W-:Y:S01]  /*0830*/  BSSY B1, `(.L_x_31522) ;  /* 0x000000d000017945 */ /* 0x000fe20003800000 */
[----:B--2---:R-:W-:-:S13]  /*0840*/  ISETP.NE.AND P0, PT, R6, R7, PT ;  /* 0x000000070600720c */ /* 0x004fda0003f05270 */
[----:B------:R-:W-:Y:S05]  /*0850*/  @!P0 BRA `(.L_x_31523) ;  /* 0x0000000000288947 */ /* 0x000fea0003800000 */
[----:B------:R-:W-:-:S07]  /*0860*/  IMAD.MOV.U32 R6, RZ, RZ, R7 ;  /* 0x000000ffff067224 */ /* 0x000fce00078e0007 */
.L_x_31524:
[----:B------:R-:W-:Y:S01]  /*0870*/  SHF.R.U32.HI R0, RZ, R9, R6 ;  /* 0x00000009ff007219 */ /* 0x000fe20000011606 */
        /* <DEDUP_REMOVED lines=8> */
.L_x_31523:
[----:B------:R-:W-:Y:S05]  /*0900*/  BSYNC B1 ;  /* 0x0000000000017941 */ /* 0x000fea0003800000 */
.L_x_31522:
[----:B------:R-:W-:Y:S05]  /*0910*/  BRA `(.L_x_31525) ;  /* 0x0000000000207947 */ /* 0x000fea0003800000 */
.L_x_31521:
[----:B-----5:R-:W-:Y:S01]  /*0920*/  IMAD.IADD R0, R3, 0x1, R6 ;  /* 0x0000000103007824 */ /* 0x020fe200078e0206 */
[----:B------:R-:W-:Y:S05]  /*0930*/  YIELD ;  /* 0x0000000000007946 */ /* 0x000fea0003800000 */
[----:B------:R-:W-:-:S04]  /*0940*/  LOP3.LUT R7, R0, 0xffff, RZ, 0xc0, !PT ;  /* 0x0000ffff00077812 */ /* 0x000fc800078ec0ff */
[----:B------:R-:W-:-:S06]  /*0950*/  LOP3.LUT R7, R7, 0xffff0000, R6, 0xf8, !PT ;  /* 0xffff000007077812 */ /* 0x000fcc00078ef806 */
[----:B------:R-:W2:Y:S02]  /*0960*/  ATOMG.E.CAS.STRONG.GPU PT, R7, [R4], R6, R7 ;  /* 0x00000006040773a9 */ /* 0x000ea400001ee107 */
[-C--:B--2---:R-:W-:Y:S02]  /*0970*/  ISETP.NE.AND P0, PT, R6, R7.reuse, PT ;  /* 0x000000070600720c */ /* 0x084fe40003f05270 */
[----:B------:R-:W-:-:S11]  /*0980*/  MOV R6, R7 ;  /* 0x0000000700067202 */ /* 0x000fd60000000f00 */
[----:B------:R-:W-:Y:S05]  /*0990*/  @P0 BRA `(.L_x_31521) ;  /* 0xfffffffc00e00947 */ /* 0x000fea000383ffff */
.L_x_31525:
[----:B------:R-:W-:Y:S05]  /*09a0*/  BSYNC B0 ;  /* 0x0000000000007941 */ /* 0x000fea0003800000 */
.L_x_31520:
[----:B------:R-:W-:-:S07]  /*09b0*/  VIADD R16, R16, 0x80 ;  /* 0x0000008010107836 */ /* 0x000fce0000000000 */
.L_x_31518:
[----:B------:R-:W-:Y:S05]  /*09c0*/  BSYNC B6 ;  /* 0x0000000000067941 */ /* 0x000fea0003800000 */
.L_x_31517:
        /* <DEDUP_REMOVED lines=31> */
.L_x_31528:
        /* <DEDUP_REMOVED lines=11> */
[----:B------:R-:W-:Y:S01]  /*0c70*/  IMAD.SHL.U32 R9, R7, 0x8, RZ ;  /* 0x0000000807097824 */ /* 0x000fe200078e00ff */
[----:B-----5:R-:W-:-:S04]  /*0c80*/  LOP3.LUT R7, R6, 0xffff, RZ, 0xc0, !PT ;  /* 0x0000ffff06077812 */ /* 0x020fc800078ec0ff */
[----:B------:R-:W-:-:S04]  /*0c90*/  SHF.R.U32.HI R0, RZ, R9, R6 ;  /* 0x00000009ff007219 */ /* 0x000fc80000011606 */
[----:B------:R-:W-:-:S05]  /*0ca0*/  IADD3 R0, PT, PT, R3, R0, RZ ;  /* 0x0000000003007210 */ /* 0x000fca0007ffe0ff */
[----:B------:R-:W-:-:S06]  /*0cb0*/  IMAD R7, R0, 0x10000, R7 ;  /* 0x0001000000077824 */ /* 0x000fcc00078e0207 */
[----:B------:R-:W2:Y:S01]  /*0cc0*/  ATOMG.E.CAS.STRONG.GPU PT, R7, [R4], R6, R7 ;  /* 0x00000006040773a9 */ /* 0x000ea200001ee107 */
[----:B------:R-:W-:Y:S01]  /*0cd0*/  BSSY B1, `(.L_x_31531) ;  /* 0x000000d000017945 */ /* 0x000fe20003800000 */
[----:B--2---:R-:W-:-:S13]  /*0ce0*/  ISETP.NE.AND P0, PT, R6, R7, PT ;  /* 0x000000070600720c */ /* 0x004fda0003f05270 */
[----:B------:R-:W-:Y:S05]  /*0cf0*/  @!P0 BRA `(.L_x_31532) ;  /* 0x0000000000288947 */ /* 0x000fea0003800000 */
[----:B------:R-:W-:-:S07]  /*0d00*/  MOV R6, R7 ;  /* 0x0000000700067202 */ /* 0x000fce0000000f00 */
.L_x_31533:
[----:B------:R-:W-:Y:S01]  /*0d10*/  SHF.R.U32.HI R0, RZ, R9, R6 ;  /* 0x00000009ff007219 */ /* 0x000fe20000011606 */
[----:B------:R-:W-:Y:S05]  /*0d20*/  YIELD ;  /* 0x0000000000007946 */ /* 0x000fea0003800000 */
[----:B------:R-:W-:Y:S01]  /*0d30*/  IMAD.IADD R0, R3, 0x1, R0 ;  /* 0x0000000103007824 */ /* 0x000fe200078e0200 */
[----:B------:R-:W-:-:S04]  /*0d40*/  LOP3.LUT R7, R6, 0xffff, RZ, 0xc0, !PT ;  /* 0x0000ffff06077812 */ /* 0x000fc800078ec0ff */
[----:B------:R-:W-:-:S06]  /*0d50*/  LEA R7, R0, R7, 0x10 ;  /* 0x0000000700077211 */ /* 0x000fcc00078e80ff */
[----:B------:R-:W2:Y:S02]  /*0d60*/  ATOMG.E.CAS.STRONG.GPU PT, R7, [R4], R6, R7 ;  /* 0x00000006040773a9 */ /* 0x000ea400001ee107 */
[----:B--2---:R-:W-:Y:S01]  /*0d70*/  ISETP.NE.AND P0, PT, R6, R7, PT ;  /* 0x000000070600720c */ /* 0x004fe20003f05270 */
[----:B------:R-:W-:-:S12]  /*0d80*/  IMAD.MOV.U32 R6, RZ, RZ, R7 ;  /* 0x000000ffff067224 */ /* 0x000fd800078e0007 */
[----:B------:R-:W-:Y:S05]  /*0d90*/  @P0 BRA `(.L_x_31533) ;  /* 0xfffffffc00dc0947 */ /* 0x000fea000383ffff */
.L_x_31532:
[----:B------:R-:W-:Y:S05]  /*0da0*/  BSYNC B1 ;  /* 0x0000000000017941 */ /* 0x000fea0003800000 */
.L_x_31531:
[----:B------:R-:W-:Y:S05]  /*0db0*/  BRA `(.L_x_31534) ;  /* 0x0000000000207947 */ /* 0x000fea0003800000 */
.L_x_31530:
[----:B-----5:R-:W-:Y:S01]  /*0dc0*/  IADD3 R0, PT, PT, R3, R6, RZ ;  /* 0x0000000603007210 */ /* 0x020fe20007ffe0ff */
[----:B------:R-:W-:Y:S05]  /*0dd0*/  YIELD ;  /* 0x0000000000007946 */ /* 0x000fea0003800000 */
[----:B------:R-:W-:-:S04]  /*0de0*/  LOP3.LUT R7, R0, 0xffff, RZ, 0xc0, !PT ;  /* 0x0000ffff00077812 */ /* 0x000fc800078ec0ff */
[----:B------:R-:W-:-:S06]  /*0df0*/  LOP3.LUT R7, R7, 0xffff0000, R6, 0xf8, !PT ;  /* 0xffff000007077812 */ /* 0x000fcc00078ef806 */
[----:B------:R-:W2:Y:S02]  /*0e00*/  ATOMG.E.CAS.STRONG.GPU PT, R7, [R4], R6, R7 ;  /* 0x00000006040773a9 */ /* 0x000ea400001ee107 */
[----:B--2---:R-:W-:Y:S01]  /*0e10*/  ISETP.NE.AND P0, PT, R6, R7, PT ;  /* 0x000000070600720c */ /* 0x004fe20003f05270 */
[----:B------:R-:W-:-:S12]  /*0e20*/  IMAD.MOV.U32 R6, RZ, RZ, R7 ;  /* 0x000000ffff067224 */ /* 0x000fd800078e0007 */
[----:B------:R-:W-:Y:S05]  /*0e30*/  @P0 BRA `(.L_x_31530) ;  /* 0xfffffffc00e00947 */ /* 0x000fea000383ffff */
.L_x_31534:
[----:B------:R-:W-:Y:S05]  /*0e40*/  BSYNC B0 ;  /* 0x0000000000007941 */ /* 0x000fea0003800000 */
.L_x_31529:
[----:B------:R-:W-:-:S07]  /*0e50*/  IADD3 R16, PT, PT, R16, 0x80, RZ ;  /* 0x0000008010107810 */ /* 0x000fce0007ffe0ff */
.L_x_31527:
[----:B------:R-:W-:Y:S05]  /*0e60*/  BSYNC B6 ;  /* 0x0000000000067941 */ /* 0x000fea0003800000 */
.L_x_31526:
        /* <DEDUP_REMOVED lines=30> */
.L_x_31535:
[----:B------:R-:W0:Y:S08]  /*1050*/  LDC.64 R4, c[0x0][0x740] ;  /* 0x0001d000ff047b82 */ /* 0x000e300000000a00 */
[----:B------:R-:W1:Y:S01]  /*1060*/  LDC.64 R2, c[0x0][0x580] ;  /* 0x00016000ff027b82 */ /* 0x000e620000000a00 */
[----:B0-----:R-:W-:-:S04]  /*1070*/  LOP3.LUT R7, R4, 0x2, RZ, 0xc0, !PT ;  /* 0x0000000204077812 */ /* 0x001fc800078ec0ff */
[----:B------:R-:W-:-:S04]  /*1080*/  IADD3 R4, P0, PT, -R7, R4, RZ ;  /* 0x0000000407047210 */ /* 0x000fc80007f1e1ff */
[----:B------:R-:W-:Y:S01]  /*1090*/  IADD3.X R5, PT, PT, R5, -0x1, RZ, P0, !PT ;  /* 0xffffffff05057810 */ /* 0x000fe200007fe4ff */
[----:B-1----:R0:W5:Y:S04]  /*10a0*/  LDG.E.S16 R3, desc[UR36][R2.64] ;  /* 0x0000002402037981 */ /* 0x002168000c1e1700 */
[----:B------:R0:W5:Y:S01]  /*10b0*/  LDG.E R6, desc[UR36][R4.64] ;  /* 0x0000002404067981 */ /* 0x000162000c1e1900 */
[----:B------:R-:W-:-:S04]  /*10c0*/  ISETP.NE.U32.AND P0, PT, R7, RZ, PT ;  /* 0x000000ff0700720c */ /* 0x000fc80003f05070 */
[----:B------:R-:W-:-:S13]  /*10d0*/  ISETP.NE.AND.EX P0, PT, RZ, RZ, PT, P0 ;  /* 0x000000ffff00720c */ /* 0x000fda0003f05300 */
[----:B0-----:R-:W-:Y:S05]  /*10e0*/  @!P0 BRA `(.L_x_31536) ;  /* 0x00000000002c8947 */ /* 0x001fea0003800000 */
[----:B------:R-:W-:-:S07]  /*10f0*/  SHF.L.U32 R9, R7, 0x3, RZ ;  /* 0x0000000307097819 */ /* 0x000fce00000006ff */
.L_x_31537:
[----:B-----5:R-:W-:Y:S01]  /*1100*/  SHF.R.U32.HI R0, RZ, R9, R6 ;  /* 0x00000009ff007219 */ /* 0x020fe20000011606 */
[----:B------:R-:W-:Y:S05]  /*1110*/  YIELD ;  /* 0x0000000000007946 */ /* 0x000fea0003800000 */
[----:B------:R-:W-:Y:S01]  /*1120*/  IMAD.IADD R0, R3, 0x1, R0 ;  /* 0x0000000103007824 */ /* 0x000fe200078e0200 */
[----:B------:R-:W-:-:S04]  /*1130*/  LOP3.LUT R7, R6, 0xffff, RZ, 0xc0, !PT ;  /* 0x0000ffff06077812 */ /* 0x000fc800078ec0ff */
[----:B------:R-:W-:-:S06]  /*1140*/  LEA R7, R0, R7, 0x10 ;  /* 0x0000000700077211 */ /* 0x000fcc00078e80ff */
[----:B------:R-:W2:Y:S02]  /*1150*/  ATOMG.E.CAS.STRONG.GPU PT, R7, [R4], R6, R7 ;  /* 0x00000006040773a9 */ /* 0x000ea400001ee107 */
[----:B--2---:R-:W-:-:S13]  /*1160*/  ISETP.NE.AND P0, PT, R6, R7, PT ;  /* 0x000000070600720c */ /* 0x004fda0003f05270 */
[----:B------:R-:W-:Y:S05]  /*1170*/  @!P0 EXIT ;  /* 0x000000000000894d */ /* 0x000fea0003800000 */
[----:B------:R-:W-:Y:S01]  /*1180*/  IMAD.MOV.U32 R6, RZ, RZ, R7 ;  /* 0x000000ffff067224 */ /* 0x000fe200078e0007 */
[----:B------:R-:W-:Y:S06]  /*1190*/  BRA `(.L_x_31537) ;  /* 0xfffffffc00d87947 */ /* 0x000fec000383ffff */
.L_x_31536:
[----:B-----5:R-:W-:Y:S01]  /*11a0*/  IADD3 R0, PT, PT, R3, R6, RZ ;  /* 0x0000000603007210 */ /* 0x020fe20007ffe0ff */
[----:B------:R-:W-:Y:S05]  /*11b0*/  YIELD ;  /* 0x0000000000007946 */ /* 0x000fea0003800000 */
[----:B------:R-:W-:-:S04]  /*11c0*/  LOP3.LUT R7, R0, 0xffff, RZ, 0xc0, !PT ;  /* 0x0000ffff00077812 */ /* 0x000fc800078ec0ff */
[----:B------:R-:W-:-:S06]  /*11d0*/  LOP3.LUT R7, R7, 0xffff0000, R6, 0xf8, !PT ;  /* 0xffff000007077812 */ /* 0x000fcc00078ef806 */
[----:B------:R-:W2:Y:S02]  /*11e0*/  ATOMG.E.CAS.STRONG.GPU PT, R7, [R4], R6, R7 ;  /* 0x00000006040773a9 */ /* 0x000ea400001ee107 */
[----:B--2---:R-:W-:-:S13]  /*11f0*/  ISETP.NE.AND P0, PT, R6, R7, PT ;  /* 0x000000070600720c */ /* 0x004fda0003f05270 */
[----:B------:R-:W-:Y:S05]  /*1200*/  @!P0 EXIT ;  /* 0x000000000000894d */ /* 0x000fea0003800000 */
[----:B------:R-:W-:Y:S01]  /*1210*/  IMAD.MOV.U32 R6, RZ, RZ, R7 ;  /* 0x000000ffff067224 */ /* 0x000fe200078e0007 */
[----:B------:R-:W-:Y:S06]  /*1220*/  BRA `(.L_x_31536) ;  /* 0xfffffffc00dc7947 */ /* 0x000fec000383ffff */
.L_x_31508:
        /* <DEDUP_REMOVED lines=35> */
.L_x_31540:
[----:B------:R-:W0:Y:S01]  /*1460*/  LDCU.64 UR6, c[0x0][0x590] ;  /* 0x0000b200ff0677ac */ /* 0x000e220008000a00 */
[--C-:B------:R-:W-:Y:S02]  /*1470*/  SHF.R.S32.HI R13, RZ, 0x1f, R19.reuse ;  /* 0x0000001fff0d7819 */ /* 0x100fe40000011413 */
        /* <DEDUP_REMOVED lines=33> */
.L_x_31541:
[----:B------:R-:W0:Y:S01]  /*1690*/  LDCU.64 UR4, c[0x0][0x5a8] ;  /* 0x0000b500ff0477ac */ /* 0x000e220008000a00 */
[----:B------:R-:W-:Y:S01]  /*16a0*/  MOV R10, R12 ;  /* 0x0000000c000a7202 */ /* 0x000fe20000000f00 */
[----:B------:R-:W-:Y:S01]  /*16b0*/  IMAD.MOV.U32 R9, RZ, RZ, R13 ;  /* 0x000000ffff097224 */ /* 0x000fe200078e000d */
[----:B------:R-:W-:Y:S01]  /*16c0*/  MOV R0, 0x1700 ;  /* 0x0000170000007802 */ /* 0x000fe20000000f00 */
[----:B0-----:R-:W-:Y:S01]  /*16d0*/  IMAD.U32 R4, RZ, RZ, UR4 ;  /* 0x00000004ff047e24 */ /* 0x001fe2000f8e00ff */
[----:B------:R-:W-:-:S07]  /*16e0*/  MOV R3, UR5 ;  /* 0x0000000500037c02 */ /* 0x000fce0008000f00 */
[----:B------:R-:W-:Y:S05]  /*16f0*/  CALL.REL.NOINC `($__internal_54_$__cuda_sm20_div_u64) ;  /* 0x000003e800587944 */ /* 0x000fea0003c00000 */
        /* <DEDUP_REMOVED lines=10> */
.L_x_31542:
        /* <DEDUP_REMOVED lines=37> */
.L_x_31545:
[----:B------:R-:W0:Y:S01]  /*19f0*/  LDCU.64 UR4, c[0x0][0x5b0] ;  /* 0x0000b600ff0477ac */ /* 0x000e220008000a00 */
[----:B------:R-:W-:Y:S01]  /*1a00*/  IMAD.MOV.U32 R10, RZ, RZ, R12 ;  /* 0x000000ffff0a7224 */ /* 0x000fe200078e000c */
[----:B------:R-:W-:Y:S02]  /*1a10*/  MOV R9, R13 ;  /* 0x0000000d00097202 */ /* 0x000fe40000000f00 */
[----:B------:R-:W-:Y:S02]  /*1a20*/  MOV R0, 0x1a60 ;  /* 0x00001a6000007802 */ /* 0x000fe40000000f00 */
[----:B0-----:R-:W-:Y:S01]  /*1a30*/  MOV R4, UR4 ;  /* 0x0000000400047c02 */ /* 0x001fe20008000f00 */
[----:B------:R-:W-:-:S07]  /*1a40*/  IMAD.U32 R3, RZ, RZ, UR5 ;  /* 0x00000005ff037e24 */ /* 0x000fce000f8e00ff */
[----:B------:R-:W-:Y:S05]  /*1a50*/  CALL.REL.NOINC `($__internal_54_$__cuda_sm20_div_u64) ;  /* 0x000003e400807944 */ /* 0x000fea0003c00000 */
        /* <DEDUP_REMOVED lines=11> */
.L_x_31546:
[----:B------:R-:W-:Y:S05]  /*1b10*/  BSYNC.RECONVERGENT B0 ;  /* 0x0000000000007941 */ /* 0x000fea0003800200 */
.L_x_31544:
        /* <DEDUP_REMOVED lines=38> */
.L_x_31548:
        /* <DEDUP_REMOVED lines=18> */
.L_x_31549:
[----:B------:R-:W-:Y:S05]  /*1ea0*/  BSYNC.RECONVERGENT B0 ;  /* 0x0000000000007941 */ /* 0x000fea0003800200 */
.L_x_31547:
        /* <DEDUP_REMOVED lines=38> */
.L_x_31551:
        /* <DEDUP_REMOVED lines=18> */
.L_x_31552:
[----:B------:R-:W-:Y:S05]  /*2230*/  BSYNC.RECONVERGENT B0 ;  /* 0x0000000000007941 */ /* 0x000fea0003800200 */
.L_x_31550:
        /* <DEDUP_REMOVED lines=38> */
.L_x_31554:
        /* <DEDUP_REMOVED lines=18> */
.L_x_31555:
[----:B------:R-:W-:Y:S05]  /*25c0*/  BSYNC.RECONVERGENT B0 ;  /* 0x0000000000007941 */ /* 0x000fea0003800200 */
.L_x_31553:
        /* <DEDUP_REMOVED lines=38> */
.L_x_31557:
        /* <DEDUP_REMOVED lines=18> */
.L_x_31558:
[----:B------:R-:W-:Y:S05]  /*2950*/  BSYNC.RECONVERGENT B0 ;  /* 0x0000000000007941 */ /* 0x000fea0003800200 */
.L_x_31556:
        /* <DEDUP_REMOVED lines=38> */
.L_x_31560:
        /* <DEDUP_REMOVED lines=18> */
.L_x_31561:
[----:B------:R-:W-:Y:S05]  /*2ce0*/  BSYNC.RECONVERGENT B0 ;  /* 0x0000000000007941 */ /* 0x000fea0003800200 */
.L_x_31559:
        /* <DEDUP_REMOVED lines=38> */
.L_x_31563:
        /* <DEDUP_REMOVED lines=18> */
.L_x_31564:
[----:B------:R-:W-:Y:S05]  /*3070*/  BSYNC.RECONVERGENT B0 ;  /* 0x0000000000007941 */ /* 0x000fea0003800200 */
.L_x_31562:
        /* <DEDUP_REMOVED lines=38> */
.L_x_31566:
        /* <DEDUP_REMOVED lines=18> */
.L_x_31567:
[----:B------:R-:W-:Y:S05]  /*3400*/  BSYNC.RECONVERGENT B0 ;  /* 0x0000000000007941 */ /* 0x000fea0003800200 */
.L_x_31565:
        /* <DEDUP_REMOVED lines=38> */
.L_x_31569:
        /* <DEDUP_REMOVED lines=18> */
.L_x_31570:
[----:B------:R-:W-:Y:S05]  /*3790*/  BSYNC.RECONVERGENT B0 ;  /* 0x0000000000007941 */ /* 0x000fea0003800200 */
.L_x_31568:
        /* <DEDUP_REMOVED lines=38> */
.L_x_31572:
        /* <DEDUP_REMOVED lines=18> */
.L_x_31573:
[----:B------:R-:W-:Y:S05]  /*3b20*/  BSYNC.RECONVERGENT B0 ;  /* 0x0000000000007941 */ /* 0x000fea0003800200 */
.L_x_31571:
        /* <DEDUP_REMOVED lines=38> */
.L_x_31575:
        /* <DEDUP_REMOVED lines=18> */
.L_x_31576:
[----:B------:R-:W-:Y:S05]  /*3eb0*/  BSYNC.RECONVERGENT B0 ;  /* 0x0000000000007941 */ /* 0x000fea0003800200 */
.L_x_31574:
        /* <DEDUP_REMOVED lines=38> */
.L_x_31578:
        /* <DEDUP_REMOVED lines=18> */
.L_x_31579:
[----:B------:R-:W-:Y:S05]  /*4240*/  BSYNC.RECONVERGENT B0 ;  /* 0x0000000000007941 */ /* 0x000fea0003800200 */
.L_x_31577:
        /* <DEDUP_REMOVED lines=38> */
.L_x_31581:
        /* <DEDUP_REMOVED lines=18> */
.L_x_31582:
[----:B------:R-:W-:Y:S05]  /*45d0*/  BSYNC.RECONVERGENT B0 ;  /* 0x0000000000007941 */ /* 0x000fea0003800200 */
.L_x_31580:
        /* <DEDUP_REMOVED lines=38> */
.L_x_31584:
        /* <DEDUP_REMOVED lines=18> */
.L_x_31585:
[----:B------:R-:W-:Y:S05]  /*4960*/  BSYNC.RECONVERGENT B0 ;  /* 0x0000000000007941 */ /* 0x000fea0003800200 */
.L_x_31583:
        /* <DEDUP_REMOVED lines=38> */
.L_x_31587:
        /* <DEDUP_REMOVED lines=18> */
.L_x_31588:
[----:B------:R-:W-:Y:S05]  /*4cf0*/  BSYNC.RECONVERGENT B0 ;  /* 0x0000000000007941 */ /* 0x000fea0003800200 */
.L_x_31586:
        /* <DEDUP_REMOVED lines=38> */
.L_x_31590:
        /* <DEDUP_REMOVED lines=18> */
.L_x_31591:
[----:B------:R-:W-:Y:S05]  /*5080*/  BSYNC.RECONVERGENT B0 ;  /* 0x0000000000007941 */ /* 0x000fea0003800200 */
.L_x_31589:
        /* <DEDUP_REMOVED lines=38> */
.L_x_31593:
        /* <DEDUP_REMOVED lines=18> */
.L_x_31594:
[----:B------:R-:W-:Y:S05]  /*5410*/  BSYNC.RECONVERGENT B0 ;  /* 0x0000000000007941 */ /* 0x000fea0003800200 */
.L_x_31592:
        /* <DEDUP_REMOVED lines=38> */
.L_x_31596:
        /* <DEDUP_REMOVED lines=18> */
.L_x_31597:
[----:B------:R-:W-:Y:S05]  /*57a0*/  BSYNC.RECONVERGENT B0 ;  /* 0x0000000000007941 */ /* 0x000fea0003800200 */
.L_x_31595:
        /* <DEDUP_REMOVED lines=38> */
.L_x_31599:
        /* <DEDUP_REMOVED lines=18> */
.L_x_31600:
[----:B------:R-:W-:Y:S05]  /*5b30*/  BSYNC.RECONVERGENT B0 ;  /* 0x0000000000007941 */ /* 0x000fea0003800200 */
.L_x_31598:
        /* <DEDUP_REMOVED lines=38> */
.L_x_31602:
        /* <DEDUP_REMOVED lines=18> */
.L_x_31603:
[----:B------:R-:W-:Y:S05]  /*5ec0*/  BSYNC.RECONVERGENT B0 ;  /* 0x0000000000007941 */ /* 0x000fea0003800200 */
.L_x_31601:
        /* <DEDUP_REMOVED lines=38> */
.L_x_31605:
        /* <DEDUP_REMOVED lines=18> */
.L_x_31606:
[----:B------:R-:W-:Y:S05]  /*6250*/  BSYNC.RECONVERGENT B0 ;  /* 0x0000000000007941 */ /* 0x000fea0003800200 */
.L_x_31604:
        /* <DEDUP_REMOVED lines=38> */
.L_x_31608:
        /* <DEDUP_REMOVED lines=18> */
.L_x_31609:
[----:B------:R-:W-:Y:S05]  /*65e0*/  BSYNC.RECONVERGENT B0 ;  /* 0x0000000000007941 */ /* 0x000fea0003800200 */
.L_x_31607:
        /* <DEDUP_REMOVED lines=36> */
[----:B------:R-:W-:Y:S06]  /*6830*/  BRA `(.L_x_31612) ;  /* 0x0000000000407947 */ /* 0x000fec0003800000 */
.L_x_31611:
        /* <DEDUP_REMOVED lines=16> */
.L_x_31612:
[----:B------:R-:W-:Y:S05]  /*6940*/  BSYNC.RECONVERGENT B0 ;  /* 0x0000000000007941 */ /* 0x000fea0003800200 */
.L_x_31610:
        /* <DEDUP_REMOVED lines=34> */
.L_x_31614:
[----:B------:R-:W-:Y:S01]  /*6b70*/  MOV R8, R6 ;  /* 0x0000000600087202 */ /* 0x000fe20000000f00 */
[----:B------:R-:W-:Y:S01]  /*6b80*/  IMAD.MOV.U32 R10, RZ, RZ, R7 ;  /* 0x000000ffff0a7224 */ /* 0x000fe200078e0007 */
[----:B------:R-:W-:-:S07]  /*6b90*/  MOV R9, 0x6bb0 ;  /* 0x00006bb000097802 */ /* 0x000fce0000000f00 */
[----:B------:R-:W-:Y:S05]  /*6ba0*/  CALL.REL.NOINC `($__internal_55_$__cuda_sm20_rem_u64) ;  /* 0x00000398004c7944 */ /* 0x000fea0003c00000 */
[----:B------:R-:W-:Y:S01]  /*6bb0*/  MOV R4, R0 ;  /* 0x0000000000047202 */ /* 0x000fe20000000f00 */
[----:B------:R-:W-:-:S07]  /*6bc0*/  IMAD.MOV.U32 R5, RZ, RZ, R3 ;  /* 0x000000ffff057224 */ /* 0x000fce00078e0003 */
.L_x_31615:
[----:B------:R-:W-:Y:S05]  /*6bd0*/  BSYNC.RECONVERGENT B0 ;  /* 0x0000000000007941 */ /* 0x000fea0003800200 */
.L_x_31613:
[----:B------:R-:W0:Y:S01]  /*6be0*/  LDCU.64 UR4, c[0x0][0x730] ;  /* 0x0000e600ff0477ac */ /* 0x000e220008000a00 */
[----:B------:R-:W-:Y:S01]  /*6bf0*/  MOV R3, R17 ;  /* 0x0000001100037202 */ /* 0x000fe20000000f00 */
[----:B0-----:R-:W-:Y:S02]  /*6c00*/  IMAD R5, R5, UR4, RZ ;  /* 0x0000000405057c24 */ /* 0x001fe4000f8e02ff */
[----:B------:R-:W-:-:S04]  /*6c10*/  IMAD.WIDE.U32 R2, R4, UR4, R2 ;  /* 0x0000000404027c25 */ /* 0x000fc8000f8e0002 */
[----:B------:R-:W-:-:S04]  /*6c20*/  IMAD R5, R4, UR5, R5 ;  /* 0x0000000504057c24 */ /* 0x000fc8000f8e0205 */
[----:B------:R-:W-:-:S07]  /*6c30*/  IMAD.IADD R17, R3, 0x1, R5 ;  /* 0x0000000103117824 */ /* 0x000fce00078e0205 */
.L_x_31543:
[----:B------:R-:W0:Y:S01]  /*6c40*/  LDC.64 R8, c[0x0][0x740] ;  /* 0x0001d000ff087b82 */ /* 0x000e220000000a00 */
[C---:B------:R-:W-:Y:S02]  /*6c50*/  SHF.L.U32 R3, R2.reuse, 0x1, RZ ;  /* 0x0000000102037819 */ /* 0x040fe400000006ff */
[----:B------:R-:W-:-:S05]  /*6c60*/  SHF.L.U64.HI R0, R2, 0x1, R17 ;  /* 0x0000000102007819 */ /* 0x000fca0000010211 */
[----:B------:R-:W1:Y:S01]  /*6c70*/  LDC.64 R4, c[0x0][0x580] ;  /* 0x00016000ff047b82 */ /* 0x000e620000000a00 */
[----:B0-----:R-:W-:-:S05]  /*6c80*/  IMAD.IADD R7, R3, 0x1, R8 ;  /* 0x0000000103077824 */ /* 0x001fca00078e0208 */
[----:B------:R-:W-:Y:S01]  /*6c90*/  LOP3.LUT R7, R7, 0x2, RZ, 0xc0, !PT ;  /* 0x0000000207077812 */ /* 0x000fe200078ec0ff */
[----:B-1----:R0:W5:Y:S03]  /*6ca0*/  LDG.E.S16 R4, desc[UR36][R4.64] ;  /* 0x0000002404047981 */ /* 0x002166000c1e1700 */
[----:B------:R-:W-:-:S04]  /*6cb0*/  IADD3 R2, P0, P1, -R7, R8, R3 ;  /* 0x0000000807027210 */ /* 0x000fc8000791e103 */
[----:B------:R-:W-:-:S05]  /*6cc0*/  IADD3.X R3, PT, PT, R9, -0x1, R0, P0, P1 ;  /* 0xffffffff09037810 */ /* 0x000fca00007e2400 */
[----:B------:R0:W5:Y:S01]  /*6cd0*/  LDG.E R6, desc[UR36][R2.64] ;  /* 0x0000002402067981 */ /* 0x000162000c1e1900 */
[C---:B------:R-:W-:Y:S01]  /*6ce0*/  ISETP.NE.U32.AND P0, PT, R7.reuse, RZ, PT ;  /* 0x000000ff0700720c */ /* 0x040fe20003f05070 */
[----:B------:R-:W-:Y:S01]  /*6cf0*/  BSSY B0, `(.L_x_31616) ;  /* 0x000000f000007945 */ /* 0x000fe20003800000 */
[----:B------:R-:W-:Y:S02]  /*6d00*/  SHF.L.U32 R9, R7, 0x3, RZ ;  /* 0x0000000307097819 */ /* 0x000fe400000006ff */
[----:B------:R-:W-:-:S13]  /*6d10*/  ISETP.NE.AND.EX P0, PT, RZ, RZ, PT, P0 ;  /* 0x000000ffff00720c */ /* 0x000fda0003f05300 */
.L_x_31617:
[----:B-----5:R-:W-:Y:S01]  /*6d20*/  SHF.R.U32.HI R0, RZ, R9, R6 ;  /* 0x00000009ff007219 */ /* 0x020fe20000011606 */
[----:B------:R-:W-:Y:S05]  /*6d30*/  YIELD ;  /* 0x0000000000007946 */ /* 0x000fea0003800000 */
[----:B0-----:R-:W-:Y:S02]  /*6d40*/  PRMT R5, R0, 0x9910, RZ ;  /* 0x0000991000057816 */ /* 0x001fe400000000ff */
[----:B------:R-:W-:-:S03]  /*6d50*/  @P0 LOP3.LUT R7, R6, 0xffff, RZ, 0xc0, !PT ;  /* 0x0000ffff06070812 */ /* 0x000fc600078ec0ff */
[----:B------:R-:W-:-:S05]  /*6d60*/  IMAD.IADD R0, R4, 0x1, R5 ;  /* 0x0000000104007824 */ /* 0x000fca00078e0205 */
[C---:B------:R-:W-:Y:S02]  /*6d70*/  @!P0 LOP3.LUT R5, R0.reuse, 0xffff, RZ, 0xc0, !PT ;  /* 0x0000ffff00058812 */ /* 0x040fe400078ec0ff */
[----:B------:R-:W-:Y:S02]  /*6d80*/  @P0 LEA R7, R0, R7, 0x10 ;  /* 0x0000000700070211 */ /* 0x000fe400078e80ff */
[----:B------:R-:W-:-:S06]  /*6d90*/  @!P0 LOP3.LUT R7, R5, 0xffff0000, R6, 0xf8, !PT ;  /* 0xffff000005078812 */ /* 0x000fcc00078ef806 */
[----:B------:R-:W2:Y:S02]  /*6da0*/  ATOMG.E.CAS.STRONG.GPU PT, R7, [R2], R6, R7 ;  /* 0x00000006020773a9 */ /* 0x000ea400001ee107 */
[----:B--2---:R-:W-:Y:S01]  /*6db0*/  ISETP.NE.AND P1, PT, R6, R7, PT ;  /* 0x000000070600720c */ /* 0x004fe20003f25270 */
[----:B------:R-:W-:-:S12]  /*6dc0*/  IMAD.MOV.U32 R6, RZ, RZ, R7 ;  /* 0x000000ffff067224 */ /* 0x000fd800078e0007 */
[----:B------:R-:W-:Y:S05]  /*6dd0*/  @P1 BRA `(.L_x_31617) ;  /* 0xfffffffc00d01947 */ /* 0x000fea000383ffff */
[----:B------:R-:W-:Y:S05]  /*6de0*/  BSYNC B0 ;  /* 0x0000000000007941 */ /* 0x000fea0003800000 */
.L_x_31616:
[----:B------:R-:W-:-:S07]  /*6df0*/  IADD3 R16, PT, PT, R16, 0x80, RZ ;  /* 0x0000008010107810 */ /* 0x000fce0007ffe0ff */
.L_x_31539:
[----:B------:R-:W-:Y:S05]  /*6e00*/  BSYNC B6 ;  /* 0x0000000000067941 */ /* 0x000fea0003800000 */
.L_x_31538:
        /* <DEDUP_REMOVED lines=31> */
.L_x_31620:
        /* <DEDUP_REMOVED lines=36> */
.L_x_31621:
        /* <DEDUP_REMOVED lines=17> */
.L_x_31622:
        /* <DEDUP_REMOVED lines=37> */
.L_x_31625:
        /* <DEDUP_REMOVED lines=18> */
.L_x_31626:
[----:B------:R-:W-:Y:S05]  /*76c0*/  BSYNC.RECONVERGENT B0 ;  /* 0x0000000000007941 */ /* 0x000fea0003800200 */
.L_x_31624:
        /* <DEDUP_REMOVED lines=38> */
.L_x_31628:
        /* <DEDUP_REMOVED lines=18> */
.L_x_31629:
[----:B------:R-:W-:Y:S05]  /*7a50*/  BSYNC.RECONVERGENT B0 ;  /* 0x0000000000007941 */ /* 0x000fea0003800200 */
.L_x_31627:
        /* <DEDUP_REMOVED lines=38> */
.L_x_31631:
        /* <DEDUP_REMOVED lines=18> */
.L_x_31632:
[----:B------:R-:W-:Y:S05]  /*7de0*/  BSYNC.RECONVERGENT B0 ;  /* 0x0000000000007941 */ /* 0x000fea0003800200 */
.L_x_31630:
        /* <DEDUP_REMOVED lines=38> */
.L_x_31634:
        /* <DEDUP_REMOVED lines=18> */
.L_x_31635:
[----:B------:R-:W-:Y:S05]  /*8170*/  BSYNC.RECONVERGENT B0 ;  /* 0x0000000000007941 */ /* 0x000fea0003800200 */
.L_x_31633:
        /* <DEDUP_REMOVED lines=38> */
.L_x_31637:
        /* <DEDUP_REMOVED lines=18> */
.L_x_31638:
[----:B------:R-:W-:Y:S05]  /*8500*/  BSYNC.RECONVERGENT B0 ;  /* 0x0000000000007941 */ /* 0x000fea0003800200 */
.L_x_31636:
        /* <DEDUP_REMOVED lines=38> */
.L_x_31640:
        /* <DEDUP_REMOVED lines=18> */
.L_x_31641:
[----:B------:R-:W-:Y:S05]  /*8890*/  BSYNC.RECONVERGENT B0 ;  /* 0x0000000000007941 */ /* 0x000fea0003800200 */
.L_x_31639:
        /* <DEDUP_REMOVED lines=38> */
.L_x_31643:
        /* <DEDUP_REMOVED lines=18> */
.L_x_31644:
[----:B------:R-:W-:Y:S05]  /*8c20*/  BSYNC.RECONVERGENT B0 ;  /* 0x0000000000007941 */ /* 0x000fea0003800200 */
.L_x_31642:
        /* <DEDUP_REMOVED lines=38> */
.L_x_31646:
        /* <DEDUP_REMOVED lines=18> */
.L_x_31647:
[----:B------:R-:W-:Y:S05]  /*8fb0*/  BSYNC.RECONVERGENT B0 ;  /* 0x0000000000007941 */ /* 0x000fea0003800200 */
.L_x_31645:
        /* <DEDUP_REMOVED lines=38> */
.L_x_31649:
        /* <DEDUP_REMOVED lines=18> */
.L_x_31650:
[----:B------:R-:W-:Y:S05]  /*9340*/  BSYNC.RECONVERGENT B0 ;  /* 0x0000000000007941 */ /* 0x000fea0003800200 */
.L_x_31648:
        /* <DEDUP_REMOVED lines=38> */
.L_x_31652:
        /* <DEDUP_REMOVED lines=18> */
.L_x_31653:
[----:B------:R-:W-:Y:S05]  /*96d0*/  BSYNC.RECONVERGENT B0 ;  /* 0x0000000000007941 */ /* 0x000fea0003800200 */
.L_x_31651:
        /* <DEDUP_REMOVED lines=38> */
.L_x_31655:
        /* <DEDUP_REMOVED lines=18> */
.L_x_31656:
[----:B------:R-:W-:Y:S05]  /*9a60*/  BSYNC.RECONVERGENT B0 ;  /* 0x0000000000007941 */ /* 0x000fea0003800200 */
.L_x_31654:
        /* <DEDUP_REMOVED lines=38> */
.L_x_31658:
        /* <DEDUP_REMOVED lines=18> */
.L_x_31659:
[----:B------:R-:W-:Y:S05]  /*9df0*/  BSYNC.RECONVERGENT B0 ;  /* 0x0000000000007941 */ /* 0x000fea0003800200 */
.L_x_31657:
        /* <DEDUP_REMOVED lines=38> */
.L_x_31661:
        /* <DEDUP_REMOVED lines=18> */
.L_x_31662:
[----:B------:R-:W-:Y:S05]  /*a180*/  BSYNC.RECONVERGENT B0 ;  /* 0x0000000000007941 */ /* 0x000fea0003800200 */
.L_x_31660:
        /* <DEDUP_REMOVED lines=38> */
.L_x_31664:
        /* <DEDUP_REMOVED lines=18> */
.L_x_31665:
[----:B------:R-:W-:Y:S05]  /*a510*/  BSYNC.RECONVERGENT B0 ;  /* 0x0000000000007941 */ /* 0x000fea0003800200 */
.L_x_31663:
        /* <DEDUP_REMOVED lines=38> */
.L_x_31667:
        /* <DEDUP_REMOVED lines=18> */
.L_x_31668:
[----:B------:R-:W-:Y:S05]  /*a8a0*/  BSYNC.RECONVERGENT B0 ;  /* 0x0000000000007941 */ /* 0x000fea0003800200 */
.L_x_31666:
        /* <DEDUP_REMOVED lines=38> */
.L_x_31670:
        /* <DEDUP_REMOVED lines=18> */
.L_x_31671:
[----:B------:R-:W-:Y:S05]  /*ac30*/  BSYNC.RECONVERGENT B0 ;  /* 0x0000000000007941 */ /* 0x000fea0003800200 */
.L_x_31669:
        /* <DEDUP_REMOVED lines=38> */
.L_x_31673:
        /* <DEDUP_REMOVED lines=18> */
.L_x_31674:
[----:B------:R-:W-:Y:S05]  /*afc0*/  BSYNC.RECONVERGENT B0 ;  /* 0x0000000000007941 */ /* 0x000fea0003800200 */
.L_x_31672:
        /* <DEDUP_REMOVED lines=38> */
.L_x_31676:
        /* <DEDUP_REMOVED lines=18> */
.L_x_31677:
[----:B------:R-:W-:Y:S05]  /*b350*/  BSYNC.RECONVERGENT B0 ;  /* 0x0000000000007941 */ /* 0x000fea0003800200 */
.L_x_31675:
        /* <DEDUP_REMOVED lines=38> */
.L_x_31679:
        /* <DEDUP_REMOVED lines=18> */
.L_x_31680:
[----:B------:R-:W-:Y:S05]  /*b6e0*/  BSYNC.RECONVERGENT B0 ;  /* 0x0000000000007941 */ /* 0x000fea0003800200 */
.L_x_31678:
        /* <DEDUP_REMOVED lines=38> */
.L_x_31682:
        /* <DEDUP_REMOVED lines=18> */
.L_x_31683:
[----:B------:R-:W-:Y:S05]  /*ba70*/  BSYNC.RECONVERGENT B0 ;  /* 0x0000000000007941 */ /* 0x000fea0003800200 */
.L_x_31681:
        /* <DEDUP_REMOVED lines=38> */
.L_x_31685:
        /* <DEDUP_REMOVED lines=18> */
.L_x_31686:
[----:B------:R-:W-:Y:S05]  /*be00*/  BSYNC.RECONVERGENT B0 ;  /* 0x0000000000007941 */ /* 0x000fea0003800200 */
.L_x_31684:
        /* <DEDUP_REMOVED lines=38> */
.L_x_31688:
        /* <DEDUP_REMOVED lines=18> */
.L_x_31689:
[----:B------:R-:W-:Y:S05]  /*c190*/  BSYNC.RECONVERGENT B0 ;  /* 0x0000000000007941 */ /* 0x000fea0003800200 */
.L_x_31687:
        /* <DEDUP_REMOVED lines=37> */
.L_x_31691:
        /* <DEDUP_REMOVED lines=16> */
.L_x_31692:
[----:B------:R-:W-:Y:S05]  /*c4f0*/  BSYNC.RECONVERGENT B0 ;  /* 0x0000000000007941 */ /* 0x000fea0003800200 */
.L_x_31690:
        /* <DEDUP_REMOVED lines=33> */
.L_x_31694:
[----:B------:R-:W-:Y:S01]  /*c710*/  IMAD.MOV.U32 R8, RZ, RZ, R6 ;  /* 0x000000ffff087224 */ /* 0x000fe200078e0006 */
[----:B------:R-:W-:Y:S02]  /*c720*/  MOV R10, R7 ;  /* 0x00000007000a7202 */ /* 0x000fe40000000f00 */
[----:B------:R-:W-:-:S07]  /*c730*/  MOV R9, 0xc750 ;  /* 0x0000c75000097802 */ /* 0x000fce0000000f00 */
[----:B------:R-:W-:Y:S05]  /*c740*/  CALL.REL.NOINC `($__internal_55_$__cuda_sm20_rem_u64) ;  /* 0x0000033c00647944 */ /* 0x000fea0003c00000 */
[----:B------:R-:W-:Y:S01]  /*c750*/  IMAD.MOV.U32 R4, RZ, RZ, R0 ;  /* 0x000000ffff047224 */ /* 0x000fe200078e0000 */
[----:B------:R-:W-:-:S07]  /*c760*/  MOV R5, R3 ;  /* 0x0000000300057202 */ /* 0x000fce0000000f00 */
.L_x_31695:
[----:B------:R-:W-:Y:S05]  /*c770*/  BSYNC.RECONVERGENT B0 ;  /* 0x0000000000007941 */ /* 0x000fea0003800200 */
.L_x_31693:
[----:B------:R-:W0:Y:S01]  /*c780*/  LDCU.64 UR4, c[0x0][0x730] ;  /* 0x0000e600ff0477ac */ /* 0x000e220008000a00 */
[----:B------:R-:W-:Y:S02]  /*c790*/  IMAD.MOV.U32 R3, RZ, RZ, R17 ;  /* 0x000000ffff037224 */ /* 0x000fe400078e0011 */
[----:B0-----:R-:W-:Y:S02]  /*c7a0*/  IMAD R5, R5, UR4, RZ ;  /* 0x0000000405057c24 */ /* 0x001fe4000f8e02ff */
[----:B------:R-:W-:-:S04]  /*c7b0*/  IMAD.WIDE.U32 R2, R4, UR4, R2 ;  /* 0x0000000404027c25 */ /* 0x000fc8000f8e0002 */
[----:B------:R-:W-:-:S05]  /*c7c0*/  IMAD R5, R4, UR5, R5 ;  /* 0x0000000504057c24 */ /* 0x000fca000f8e0205 */
[----:B------:R-:W-:-:S07]  /*c7d0*/  IADD3 R17, PT, PT, R3, R5, RZ ;  /* 0x0000000503117210 */ /* 0x000fce0007ffe0ff */
.L_x_31623:
[----:B------:R-:W0:Y:S01]  /*c7e0*/  LDC.64 R8, c[0x0][0x740] ;  /* 0x0001d000ff087b82 */ /* 0x000e220000000a00 */
[C---:B------:R-:W-:Y:S01]  /*c7f0*/  IMAD.SHL.U32 R3, R2.reuse, 0x2, RZ ;  /* 0x0000000202037824 */ /* 0x040fe200078e00ff */
[----:B------:R-:W-:-:S06]  /*c800*/  SHF.L.U64.HI R0, R2, 0x1, R17 ;  /* 0x0000000102007819 */ /* 0x000fcc0000010211 */
[----:B------:R-:W1:Y:S01]  /*c810*/  LDC.64 R4, c[0x0][0x580] ;  /* 0x00016000ff047b82 */ /* 0x000e620000000a00 */
[----:B0-----:R-:W-:-:S04]  /*c820*/  IADD3 R7, PT, PT, R3, R8, RZ ;  /* 0x0000000803077210 */ /* 0x001fc80007ffe0ff */
[----:B------:R-:W-:-:S04]  /*c830*/  LOP3.LUT R7, R7, 0x2, RZ, 0xc0, !PT ;  /* 0x0000000207077812 */ /* 0x000fc800078ec0ff */
[----:B------:R-:W-:Y:S01]  /*c840*/  IADD3 R2, P0, P1, -R7, R8, R3 ;  /* 0x0000000807027210 */ /* 0x000fe2000791e103 */
[----:B-1----:R0:W5:Y:S03]  /*c850*/  LDG.E.S16 R4, desc[UR36][R4.64] ;  /* 0x0000002404047981 */ /* 0x002166000c1e1700 */
[----:B------:R-:W-:-:S05]  /*c860*/  IADD3.X R3, PT, PT, R9, -0x1, R0, P0, P1 ;  /* 0xffffffff09037810 */ /* 0x000fca00007e2400 */
[----:B------:R0:W5:Y:S01]  /*c870*/  LDG.E R6, desc[UR36][R2.64] ;  /* 0x0000002402067981 */ /* 0x000162000c1e1900 */
[C---:B------:R-:W-:Y:S01]  /*c880*/  ISETP.NE.U32.AND P0, PT, R7.reuse, RZ, PT ;  /* 0x000000ff0700720c */ /* 0x040fe20003f05070 */
[----:B------:R-:W-:Y:S01]  /*c890*/  BSSY B0, `(.L_x_31696) ;  /* 0x000000f000007945 */ /* 0x000fe20003800000 */
[----:B------:R-:W-:Y:S02]  /*c8a0*/  IMAD.SHL.U32 R9, R7, 0x8, RZ ;  /* 0x0000000807097824 */ /* 0x000fe400078e00ff */
[----:B------:R-:W-:-:S13]  /*c8b0*/  ISETP.NE.AND.EX P0, PT, RZ, RZ, PT, P0 ;  /* 0x000000ffff00720c */ /* 0x000fda0003f05300 */
.L_x_31697:
[----:B-----5:R-:W-:Y:S01]  /*c8c0*/  SHF.R.U32.HI R0, RZ, R9, R6 ;  /* 0x00000009ff007219 */ /* 0x020fe20000011606 */
[----:B------:R-:W-:Y:S05]  /*c8d0*/  YIELD ;  /* 0x0000000000007946 */ /* 0x000fea0003800000 */
[----:B0-----:R-:W-:Y:S02]  /*c8e0*/  PRMT R5, R0, 0x9910, RZ ;  /* 0x0000991000057816 */ /* 0x001fe400000000ff */
[----:B------:R-:W-:Y:S02]  /*c8f0*/  @P0 LOP3.LUT R7, R6, 0xffff, RZ, 0xc0, !PT ;  /* 0x0000ffff06070812 */ /* 0x000fe400078ec0ff */
[----:B------:R-:W-:-:S04]  /*c900*/  IADD3 R0, PT, PT, R4, R5, RZ ;  /* 0x0000000504007210 */ /* 0x000fc80007ffe0ff */
[C---:B------:R-:W-:Y:S01]  /*c910*/  @!P0 LOP3.LUT R5, R0.reuse, 0xffff, RZ, 0xc0, !PT ;  /* 0x0000ffff00058812 */ /* 0x040fe200078ec0ff */
[----:B------:R-:W-:-:S03]  /*c920*/  @P0 IMAD R7, R0, 0x10000, R7 ;  /* 0x0001000000070824 */ /* 0x000fc600078e0207 */
[----:B------:R-:W-:-:S06]  /*c930*/  @!P0 LOP3.LUT R7, R5, 0xffff0000, R6, 0xf8, !PT ;  /* 0xffff000005078812 */ /* 0x000fcc00078ef806 */
[----:B------:R-:W2:Y:S02]  /*c940*/  ATOMG.E.CAS.STRONG.GPU PT, R7, [R2], R6, R7 ;  /* 0x00000006020773a9 */ /* 0x000ea400001ee107 */
[-C--:B--2---:R-:W-:Y:S02]  /*c950*/  ISETP.NE.AND P1, PT, R6, R7.reuse, PT ;  /* 0x000000070600720c */ /* 0x084fe40003f25270 */
[----:B------:R-:W-:-:S11]  /*c960*/  MOV R6, R7 ;  /* 0x0000000700067202 */ /* 0x000fd60000000f00 */
[----:B------:R-:W-:Y:S05]  /*c970*/  @P1 BRA `(.L_x_31697) ;  /* 0xfffffffc00d01947 */ /* 0x000fea000383ffff */
[----:B------:R-:W-:Y:S05]  /*c980*/  BSYNC B0 ;  /* 0x0000000000007941 */ /* 0x000fea0003800000 */
.L_x_31696:
[----:B------:R-:W-:-:S07]  /*c990*/  VIADD R16, R16, 0x80 ;  /* 0x0000008010107836 */ /* 0x000fce0000000000 */
.L_x_31619:
[----:B------:R-:W-:Y:S05]  /*c9a0*/  BSYNC B6 ;  /* 0x0000000000067941 */ /* 0x000fea0003800000 */
.L_x_31618:
        /* <DEDUP_REMOVED lines=31> */
.L_x_31700:
        /* <DEDUP_REMOVED lines=36> */
.L_x_31701:
        /* <DEDUP_REMOVED lines=17> */
.L_x_31702:
        /* <DEDUP_REMOVED lines=37> */
.L_x_31705:
        /* <DEDUP_REMOVED lines=18> */
.L_x_31706:
[----:B------:R-:W-:Y:S05]  /*d260*/  BSYNC.RECONVERGENT B0 ;  /* 0x0000000000007941 */ /* 0x000fea0003800200 */
.L_x_31704:
        /* <DEDUP_REMOVED lines=38> */
.L_x_31708:
        /* <DEDUP_REMOVED lines=18> */
.L_x_31709:
[----:B------:R-:W-:Y:S05]  /*d5f0*/  BSYNC.RECONVERGENT B0 ;  /* 0x0000000000007941 */ /* 0x000fea0003800200 */
.L_x_31707:
        /* <DEDUP_REMOVED lines=38> */
.L_x_31711:
        /* <DEDUP_REMOVED lines=18> */
.L_x_31712:
[----:B------:R-:W-:Y:S05]  /*d980*/  BSYNC.RECONVERGENT B0 ;  /* 0x0000000000007941 */ /* 0x000fea0003800200 */
.L_x_31710:
        /* <DEDUP_REMOVED lines=38> */
.L_x_31714:
        /* <DEDUP_REMOVED lines=18> */
.L_x_31715:
[----:B------:R-:W-:Y:S05]  /*dd10*/  BSYNC.RECONVERGENT B0 ;  /* 0x0000000000007941 */ /* 0x000fea0003800200 */
.L_x_31713:
        /* <DEDUP_REMOVED lines=38> */
.L_x_31717:
        /* <DEDUP_REMOVED lines=18> */
.L_x_31718:
[----:B------:R-:W-:Y:S05]  /*e0a0*/  BSYNC.RECONVERGENT B0 ;  /* 0x0000000000007941 */ /* 0x000fea0003800200 */
.L_x_31716:
        /* <DEDUP_REMOVED lines=38> */
.L_x_31720:
        /* <DEDUP_REMOVED lines=18> */
.L_x_31721:
[----:B------:R-:W-:Y:S05]  /*e430*/  BSYNC.RECONVERGENT B0 ;  /* 0x0000000000007941 */ /* 0x000fea0003800200 */
.L_x_31719:
        /* <DEDUP_REMOVED lines=38> */
.L_x_31723:
        /* <DEDUP_REMOVED lines=18> */
.L_x_31724:
[----:B------:R-:W-:Y:S05]  /*e7c0*/  BSYNC.RECONVERGENT B0 ;  /* 0x0000000000007941 */ /* 0x000fea0003800200 */
.L_x_31722:
        /* <DEDUP_REMOVED lines=38> */
.L_x_31726:
        /* <DEDUP_REMOVED lines=18> */
.L_x_31727:
[----:B------:R-:W-:Y:S05]  /*eb50*/  BSYNC.RECONVERGENT B0 ;  /* 0x0000000000007941 */ /* 0x000fea0003800200 */
.L_x_31725:
        /* <DEDUP_REMOVED lines=38> */
.L_x_31729:
        /* <DEDUP_REMOVED lines=18> */
.L_x_31730:
[----:B------:R-:W-:Y:S05]  /*eee0*/  BSYNC.RECONVERGENT B0 ;  /* 0x0000000000007941 */ /* 0x000fea0003800200 */
.L_x_31728:
        /* <DEDUP_REMOVED lines=38> */
.L_x_31732:
        /* <DEDUP_REMOVED lines=18> */
.L_x_31733:
[----:B------:R-:W-:Y:S05]  /*f270*/  BSYNC.RECONVERGENT B0 ;  /* 0x0000000000007941 */ /* 0x000fea0003800200 */
.L_x_31731:
        /* <DEDUP_REMOVED lines=38> */
.L_x_31735:
        /* <DEDUP_REMOVED lines=18> */
.L_x_31736:
[----:B------:R-:W-:Y:S05]  /*f600*/  BSYNC.RECONVERGENT B0 ;  /* 0x0000000000007941 */ /* 0x000fea0003800200 */
.L_x_31734:
        /* <DEDUP_REMOVED lines=38> */
.L_x_31738:
        /* <DEDUP_REMOVED lines=18> */
.L_x_31739:
[----:B------:R-:W-:Y:S05]  /*f990*/  BSYNC.RECONVERGENT B0 ;  /* 0x0000000000007941 */ /* 0x000fea0003800200 */
.L_x_31737:
        /* <DEDUP_REMOVED lines=38> */
.L_x_31741:
        /* <DEDUP_REMOVED lines=18> */
.L_x_31742:
[----:B------:R-:W-:Y:S05]  /*fd20*/  BSYNC.RECONVERGENT B0 ;  /* 0x0000000000007941 */ /* 0x000fea0003800200 */
.L_x_31740:
        /* <DEDUP_REMOVED lines=38> */
.L_x_31744:
        /* <DEDUP_REMOVED lines=18> */
.L_x_31745:
[----:B------:R-:W-:Y:S05]  /*100b0*/  BSYNC.RECONVERGENT B0 ;  /* 0x0000000000007941 */ /* 0x000fea0003800200 */
.L_x_31743:
        /* <DEDUP_REMOVED lines=38> */
.L_x_31747:
        /* <DEDUP_REMOVED lines=18> */
.L_x_31748:
[----:B------:R-:W-:Y:S05]  /*10440*/  BSYNC.RECONVERGENT B0 ;  /* 0x0000000000007941 */ /* 0x000fea0003800200 */
.L_x_31746:
        /* <DEDUP_REMOVED lines=38> */
.L_x_31750:
        /* <DEDUP_REMOVED lines=18> */
.L_x_31751:
[----:B------:R-:W-:Y:S05]  /*107d0*/  BSYNC.RECONVERGENT B0 ;  /* 0x0000000000007941 */ /* 0x000fea0003800200 */
.L_x_31749:
        /* <DEDUP_REMOVED lines=38> */
.L_x_31753:
        /* <DEDUP_REMOVED lines=18> */
.L_x_31754:
[----:B------:R-:W-:Y:S05]  /*10b60*/  BSYNC.RECONVERGENT B0 ;  /* 0x0000000000007941 */ /* 0x000fea0003800200 */
.L_x_31752:
        /* <DEDUP_REMOVED lines=38> */
.L_x_31756:
        /* <DEDUP_REMOVED lines=18> */
.L_x_31757:
[----:B------:R-:W-:Y:S05]  /*10ef0*/  BSYNC.RECONVERGENT B0 ;  /* 0x0000000000007941 */ /* 0x000fea0003800200 */
.L_x_31755:
        /* <DEDUP_REMOVED lines=38> */
.L_x_31759:
        /* <DEDUP_REMOVED lines=18> */
.L_x_31760:
[----:B------:R-:W-:Y:S05]  /*11280*/  BSYNC.RECONVERGENT B0 ;  /* 0x0000000000007941 */ /* 0x000fea0003800200 */
.L_x_31758:
        /* <DEDUP_REMOVED lines=38> */
.L_x_31762:
        /* <DEDUP_REMOVED lines=18> */
.L_x_31763:
[----:B------:R-:W-:Y:S05]  /*11610*/  BSYNC.RECONVERGENT B0 ;  /* 0x0000000000007941 */ /* 0x000fea0003800200 */
.L_x_31761:
        /* <DEDUP_REMOVED lines=38> */
.L_x_31765:
        /* <DEDUP_REMOVED lines=18> */
.L_x_31766:
[----:B------:R-:W-:Y:S05]  /*119a0*/  BSYNC.RECONVERGENT B0 ;  /* 0x0000000000007941 */ /* 0x000fea0003800200 */
.L_x_31764:
        /* <DEDUP_REMOVED lines=38> */
.L_x_31768:
        /* <DEDUP_REMOVED lines=18> */
.L_x_31769:
[----:B------:R-:W-:Y:S05]  /*11d30*/  BSYNC.RECONVERGENT B0 ;  /* 0x0000000000007941 */ /* 0x000fea0003800200 */
.L_x_31767:
        /* <DEDUP_REMOVED lines=37> */
.L_x_31771:
        /* <DEDUP_REMOVED lines=16> */
.L_x_31772:
[----:B------:R-:W-:Y:S05]  /*12090*/  BSYNC.RECONVERGENT B0 ;  /* 0x0000000000007941 */ /* 0x000fea0003800200 */
.L_x_31770:
        /* <DEDUP_REMOVED lines=33> */
.L_x_31774:
[----:B------:R-:W-:Y:S01]  /*122b0*/  MOV R8, R6 ;  /* 0x0000000600087202 */ /* 0x000fe20000000f00 */
[----:B------:R-:W-:Y:S01]  /*122c0*/  IMAD.MOV.U32 R10, RZ, RZ, R7 ;  /* 0x000000ffff0a7224 */ /* 0x000fe200078e0007 */
[----:B------:R-:W-:-:S07]  /*122d0*/  MOV R9, 0x122f0 ;  /* 0x000122f000097802 */ /* 0x000fce0000000f00 */
[----:B------:R-:W-:Y:S05]  /*122e0*/  CALL.REL.NOINC `($__internal_55_$__cuda_sm20_rem_u64) ;  /* 0x000002e0007c7944 */ /* 0x000fea0003c00000 */
[----:B------:R-:W-:Y:S01]  /*122f0*/  MOV R4, R0 ;  /* 0x0000000000047202 */ /* 0x000fe20000000f00 */
[----:B------:R-:W-:-:S07]  /*12300*/  IMAD.MOV.U32 R5, RZ, RZ, R3 ;  /* 0x000000ffff057224 */ /* 0x000fce00078e0003 */
.L_x_31775:
[----:B------:R-:W-:Y:S05]  /*12310*/  BSYNC.RECONVERGENT B0 ;  /* 0x0000000000007941 */ /* 0x000fea0003800200 */
.L_x_31773:
[----:B------:R-:W0:Y:S01]  /*12320*/  LDCU.64 UR4, c[0x0][0x730] ;  /* 0x0000e600ff0477ac */ /* 0x000e220008000a00 */
[----:B------:R-:W-:Y:S01]  /*12330*/  MOV R3, R17 ;  /* 0x0000001100037202 */ /* 0x000fe20000000f00 */
[----:B0-----:R-:W-:Y:S02]  /*12340*/  IMAD R5, R5, UR4, RZ ;  /* 0x0000000405057c24 */ /* 0x001fe4000f8e02ff */
[----:B------:R-:W-:-:S04]  /*12350*/  IMAD.WIDE.U32 R2, R4, UR4, R2 ;  /* 0x0000000404027c25 */ /* 0x000fc8000f8e0002 */
[----:B------:R-:W-:-:S04]  /*12360*/  IMAD R5, R4, UR5, R5 ;  /* 0x0000000504057c24 */ /* 0x000fc8000f8e0205 */
[----:B------:R-:W-:-:S07]  /*12370*/  IMAD.IADD R17, R3, 0x1, R5 ;  /* 0x0000000103117824 */ /* 0x000fce00078e0205 */
.L_x_31703:
        /* <DEDUP_REMOVED lines=14> */
.L_x_31777:
        /* <DEDUP_REMOVED lines=13> */
.L_x_31776:
[----:B------:R-:W-:-:S07]  /*12530*/  IADD3 R16, PT, PT, R16, 0x80, RZ ;  /* 0x0000008010107810 */ /* 0x000fce0007ffe0ff */
.L_x_31699:
[----:B------:R-:W-:Y:S05]  /*12540*/  BSYNC B6 ;  /* 0x0000000000067941 */ /* 0x000fea0003800000 */
.L_x_31698:
        /* <DEDUP_REMOVED lines=30> */
.L_x_31778:
        /* <DEDUP_REMOVED lines=36> */
.L_x_31779:
        /* <DEDUP_REMOVED lines=17> */
.L_x_31780:
        /* <DEDUP_REMOVED lines=37> */
.L_x_31783:
        /* <DEDUP_REMOVED lines=18> */
.L_x_31784:
[----:B------:R-:W-:Y:S05]  /*12df0*/  BSYNC.RECONVERGENT B0 ;  /* 0x0000000000007941 */ /* 0x000fea0003800200 */
.L_x_31782:
        /* <DEDUP_REMOVED lines=37> */
.L_x_31786:
        /* <DEDUP_REMOVED lines=18> */
.L_x_31787:
[----:B------:R-:W-:Y:S05]  /*13170*/  BSYNC.RECONVERGENT B0 ;  /* 0x0000000000007941 */ /* 0x000fea0003800200 */
.L_x_31785:
        /* <DEDUP_REMOVED lines=37> */
.L_x_31789:
        /* <DEDUP_REMOVED lines=18> */
.L_x_31790:
[----:B------:R-:W-:Y:S05]  /*134f0*/  BSYNC.RECONVERGENT B0 ;  /* 0x0000000000007941 */ /* 0x000fea0003800200 */
.L_x_31788:
        /* <DEDUP_REMOVED lines=37> */
.L_x_31792:
        /* <DEDUP_REMOVED lines=18> */
.L_x_31793:
[----:B------:R-:W-:Y:S05]  /*13870*/  BSYNC.RECONVERGENT B0 ;  /* 0x0000000000007941 */ /* 0x000fea0003800200 */
.L_x_31791:
        /* <DEDUP_REMOVED lines=37> */
.L_x_31795:
        /* <DEDUP_REMOVED lines=18> */
.L_x_31796:
[----:B------:R-:W-:Y:S05]  /*13bf0*/  BSYNC.RECONVERGENT B0 ;  /* 0x0000000000007941 */ /* 0x000fea0003800200 */
.L_x_31794:
        /* <DEDUP_REMOVED lines=37> */
.L_x_31798:
        /* <DEDUP_REMOVED lines=18> */
.L_x_31799:
[----:B------:R-:W-:Y:S05]  /*13f70*/  BSYNC.RECONVERGENT B0 ;  /* 0x0000000000007941 */ /* 0x000fea0003800200 */
.L_x_31797:
        /* <DEDUP_REMOVED lines=37> */
.L_x_31801:
        /* <DEDUP_REMOVED lines=18> */
.L_x_31802:
[----:B------:R-:W-:Y:S05]  /*142f0*/  BSYNC.RECONVERGENT B0 ;  /* 0x0000000000007941 */ /* 0x000fea0003800200 */
.L_x_31800:
        /* <DEDUP_REMOVED lines=37> */
.L_x_31804:
        /* <DEDUP_REMOVED lines=18> */
.L_x_31805:
[----:B------:R-:W-:Y:S05]  /*14670*/  BSYNC.RECONVERGENT B0 ;  /* 0x0000000000007941 */ /* 0x000fea0003800200 */
.L_x_31803:
        /* <DEDUP_REMOVED lines=37> */
.L_x_31807:
        /* <DEDUP_REMOVED lines=18> */
.L_x_31808:
[----:B------:R-:W-:Y:S05]  /*149f0*/  BSYNC.RECONVERGENT B0 ;  /* 0x0000000000007941 */ /* 0x000fea0003800200 */
.L_x_31806:
        /* <DEDUP_REMOVED lines=37> */
.L_x_31810:
        /* <DEDUP_REMOVED lines=18> */
.L_x_31811:
[----:B------:R-:W-:Y:S05]  /*14d70*/  BSYNC.RECONVERGENT B0 ;  /* 0x0000000000007941 */ /* 0x000fea0003800200 */
.L_x_31809:
        /* <DEDUP_REMOVED lines=37> */
.L_x_31813:
        /* <DEDUP_REMOVED lines=18> */
.L_x_31814:
[----:B------:R-:W-:Y:S05]  /*150f0*/  BSYNC.RECONVERGENT B0 ;  /* 0x0000000000007941 */ /* 0x000fea0003800200 */
.L_x_31812:
        /* <DEDUP_REMOVED lines=37> */
.L_x_31816:
        /* <DEDUP_REMOVED lines=18> */
.L_x_31817:
[----:B------:R-:W-:Y:S05]  /*15470*/  BSYNC.RECONVERGENT B0 ;  /* 0x0000000000007941 */ /* 0x000fea0003800200 */
.L_x_31815:
        /* <DEDUP_REMOVED lines=37> */
.L_x_31819:
        /* <DEDUP_REMOVED lines=18> */
.L_x_31820:
[----:B------:R-:W-:Y:S05]  /*157f0*/  BSYNC.RECONVERGENT B0 ;  /* 0x0000000000007941 */ /* 0x000fea0003800200 */
.L_x_31818:
        /* <DEDUP_REMOVED lines=37> */
.L_x_31822:
        /* <DEDUP_REMOVED lines=18> */
.L_x_31823:
[----:B------:R-:W-:Y:S05]  /*15b70*/  BSYNC.RECONVERGENT B0 ;  /* 0x0000000000007941 */ /* 0x000fea0003800200 */
.L_x_31821:
        /* <DEDUP_REMOVED lines=37> */
.L_x_31825:
        /* <DEDUP_REMOVED lines=18> */
.L_x_31826:
[----:B------:R-:W-:Y:S05]  /*15ef0*/  BSYNC.RECONVERGENT B0 ;  /* 0x0000000000007941 */ /* 0x000fea0003800200 */
.L_x_31824:
        /* <DEDUP_REMOVED lines=37> */
.L_x_31828:
        /* <DEDUP_REMOVED lines=18> */
.L_x_31829:
[----:B------:R-:W-:Y:S05]  /*16270*/  BSYNC.RECONVERGENT B0 ;  /* 0x0000000000007941 */ /* 0x000fea0003800200 */
.L_x_31827:
        /* <DEDUP_REMOVED lines=37> */
.L_x_31831:
        /* <DEDUP_REMOVED lines=18> */
.L_x_31832:
[----:B------:R-:W-:Y:S05]  /*165f0*/  BSYNC.RECONVERGENT B0 ;  /* 0x0000000000007941 */ /* 0x000fea0003800200 */
.L_x_31830:
        /* <DEDUP_REMOVED lines=37> */
.L_x_31834:
        /* <DEDUP_REMOVED lines=18> */
.L_x_31835:
[----:B------:R-:W-:Y:S05]  /*16970*/  BSYNC.RECONVERGENT B0 ;  /* 0x0000000000007941 */ /* 0x000fea0003800200 */
.L_x_31833:
        /* <DEDUP_REMOVED lines=37> */
.L_x_31837:
        /* <DEDUP_REMOVED lines=18> */
.L_x_31838:
[----:B------:R-:W-:Y:S05]  /*16cf0*/  BSYNC.RECONVERGENT B0 ;  /* 0x0000000000007941 */ /* 0x000fea0003800200 */
.L_x_31836:
        /* <DEDUP_REMOVED lines=37> */
.L_x_31840:
        /* <DEDUP_REMOVED lines=18> */
.L_x_31841:
[----:B------:R-:W-:Y:S05]  /*17070*/  BSYNC.RECONVERGENT B0 ;  /* 0x0000000000007941 */ /* 0x000fea0003800200 */
.L_x_31839:
        /* <DEDUP_REMOVED lines=37> */
.L_x_31843:
        /* <DEDUP_REMOVED lines=18> */
.L_x_31844:
[----:B------:R-:W-:Y:S05]  /*173f0*/  BSYNC.RECONVERGENT B0 ;  /* 0x0000000000007941 */ /* 0x000fea0003800200 */
.L_x_31842:
        /* <DEDUP_REMOVED lines=37> */
.L_x_31846:
        /* <DEDUP_REMOVED lines=18> */
.L_x_31847:
[----:B------:R-:W-:Y:S05]  /*17770*/  BSYNC.RECONVERGENT B0 ;  /* 0x0000000000007941 */ /* 0x000fea0003800200 */
.L_x_31845:
        /* <DEDUP_REMOVED lines=36> */
.L_x_31849:
        /* <DEDUP_REMOVED lines=16> */
.L_x_31850:
[----:B------:R-:W-:Y:S05]  /*17ac0*/  BSYNC.RECONVERGENT B0 ;  /* 0x0000000000007941 */ /* 0x000fea0003800200 */
.L_x_31848:
        /* <DEDUP_REMOVED lines=27> */
[----:B------:R-:W-:-:S05]  /*17c80*/  @P0 VIADD R2, R2, -UR4 ;  /* 0x8000000402020c36 */ /* 0x000fca0008000000 */
[----:B------:R-:W-:-:S13]  /*17c90*/  ISETP.GE.U32.AND P0, PT, R2, UR4, PT ;  /* 0x0000000402007c0c */ /* 0x000fda000bf06070 */
[----:B------:R-:W-:Y:S02]  /*17ca0*/  @P0 IADD3 R2, PT, PT, R2, -UR4, RZ ;  /* 0x8000000402020c10 */ /* 0x000fe4000fffe0ff */
[----:B------:R-:W-:Y:S01]  /*17cb0*/  @!P1 LOP3.LUT R2, RZ, UR4, RZ, 0x33, !PT ;  /* 0x00000004ff029c12 */ /* 0x000fe2000f8e33ff */
[----:B------:R-:W-:Y:S06]  /*17cc0*/  BRA `(.L_x_31853) ;  /* 0x0000000000147947 */ /* 0x000fec0003800000 */
.L_x_31852:
[----:B------:R-:W-:Y:S01]  /*17cd0*/  MOV R8, R6 ;  /* 0x0000000600087202 */ /* 0x000fe20000000f00 */
[----:B------:R-:W-:Y:S01]  /*17ce0*/  IMAD.MOV.U32 R10, RZ, RZ, R7 ;  /* 0x000000ffff0a7224 */ /* 0x000fe200078e0007 */
[----:B------:R-:W-:-:S07]  /*17cf0*/  MOV R9, 0x17d10 ;  /* 0x00017d1000097802 */ /* 0x000fce0000000f00 */
[----:B------:R-:W-:Y:S05]  /*17d00*/  CALL.REL.NOINC `($__internal_55_$__cuda_sm20_rem_u64) ;  /* 0x0000028400f47944 */ /* 0x000fea0003c00000 */
[----:B------:R-:W-:-:S07]  /*17d10*/  MOV R2, R0 ;  /* 0x0000000000027202 */ /* 0x000fce0000000f00 */
.L_x_31853:
[----:B------:R-:W-:Y:S05]  /*17d20*/  BSYNC.RECONVERGENT B0 ;  /* 0x0000000000007941 */ /* 0x000fea0003800200 */
.L_x_31851:
[----:B------:R-:W0:Y:S02]  /*17d30*/  LDCU.64 UR4, c[0x0][0x730] ;  /* 0x0000e600ff0477ac */ /* 0x000e240008000a00 */
[----:B0-----:R-:W-:Y:S02]  /*17d40*/  IMAD R3, R3, UR4, RZ ;  /* 0x0000000403037c24 */ /* 0x001fe4000f8e02ff */
[----:B------:R-:W-:-:S04]  /*17d50*/  IMAD.WIDE.U32 R16, R2, UR4, R16 ;  /* 0x0000000402107c25 */ /* 0x000fc8000f8e0010 */
[----:B------:R-:W-:-:S04]  /*17d60*/  IMAD R3, R2, UR5, R3 ;  /* 0x0000000502037c24 */ /* 0x000fc8000f8e0203 */
[----:B------:R-:W-:-:S07]  /*17d70*/  IMAD.IADD R17, R17, 0x1, R3 ;  /* 0x0000000111117824 */ /* 0x000fce00078e0203 */
.L_x_31781:
        /* <DEDUP_REMOVED lines=10> */
[C---:B------:R-:W-:Y:S02]  /*17e20*/  ISETP.NE.U32.AND P0, PT, R7.reuse, RZ, PT ;  /* 0x000000ff0700720c */ /* 0x040fe40003f05070 */
[----:B------:R-:W-:Y:S02]  /*17e30*/  SHF.L.U32 R9, R7, 0x3, RZ ;  /* 0x0000000307097819 */ /* 0x000fe400000006ff */
[----:B------:R-:W-:-:S13]  /*17e40*/  ISETP.NE.AND.EX P0, PT, RZ, RZ, PT, P0 ;  /* 0x000000ffff00720c */ /* 0x000fda0003f05300 */
.L_x_31854:
        /* <DEDUP_REMOVED lines=9> */
[----:B--2---:R-:W-:-:S13]  /*17ee0*/  ISETP.NE.AND P1, PT, R6, R7, PT ;  /* 0x000000070600720c */ /* 0x004fda0003f25270 */
[----:B------:R-:W-:Y:S05]  /*17ef0*/  @!P1 EXIT ;  /* 0x000000000000994d */ /* 0x000fea0003800000 */
[----:B------:R-:W-:Y:S01]  /*17f00*/  IMAD.MOV.U32 R6, RZ, RZ, R7 ;  /* 0x000000ffff067224 */ /* 0x000fe200078e0007 */
[----:B------:R-:W-:Y:S06]  /*17f10*/  BRA `(.L_x_31854) ;  /* 0xfffffffc00cc7947 */ /* 0x000fec000383ffff */
.L_x_31507:
        /* <DEDUP_REMOVED lines=31> */
.L_x_31857:
[----:B------:R-:W0:Y:S01]  /*18110*/  LDCU.64 UR4, c[0x0][0x590] ;  /* 0x0000b200ff0477ac */ /* 0x000e220008000a00 */
[----:B------:R-:W1:Y:S01]  /*18120*/  LDC.64 R10, c[0x0][0x740] ;  /* 0x0001d000ff0a7b82 */ /* 0x000e620000000a00 */
[--C-:B------:R-:W-:Y:S02]  /*18130*/  SHF.R.S32.HI R3, RZ, 0x1f, R19.reuse ;  /* 0x0000001fff037819 */ /* 0x100fe40000011413 */
[----:B------:R-:W-:-:S05]  /*18140*/  SHF.R.S32.HI R9, RZ, 0x1f, R19 ;  /* 0x0000001fff097819 */ /* 0x000fca0000011413 */
[----:B------:R-:W2:Y:S01]  /*18150*/  LDC.64 R4, c[0x0][0x580] ;  /* 0x00016000ff047b82 */ /* 0x000ea20000000a00 */
[----:B0-----:R-:W-:Y:S02]  /*18160*/  LOP3.LUT R3, R3, UR4, RZ, 0xc0, !PT ;  /* 0x0000000403037c12 */ /* 0x001fe4000f8ec0ff */
[----:B------:R-:W-:Y:S02]  /*18170*/  LOP3.LUT R9, R9, UR5, RZ, 0xc0, !PT ;  /* 0x0000000509097c12 */ /* 0x000fe4000f8ec0ff */
[----:B------:R-:W-:-:S05]  /*18180*/  IADD3 R0, P0, PT, R18, R3, RZ ;  /* 0x0000000312007210 */ /* 0x000fca0007f1e0ff */
[----:B------:R-:W-:Y:S02]  /*18190*/  IMAD.SHL.U32 R3, R0, 0x2, RZ ;  /* 0x0000000200037824 */ /* 0x000fe400078e00ff */
[----:B------:R-:W-:-:S03]  /*181a0*/  IMAD.X R19, R19, 0x1, R9, P0 ;  /* 0x0000000113137824 */ /* 0x000fc600000e0609 */
[----:B-1----:R-:W-:Y:S01]  /*181b0*/  IADD3 R7, PT, PT, R3, R10, RZ ;  /* 0x0000000a03077210 */ /* 0x002fe20007ffe0ff */
[----:B--2---:R0:W5:Y:S01]  /*181c0*/  LDG.E.S16 R4, desc[UR36][R4.64] ;  /* 0x0000002404047981 */ /* 0x004162000c1e1700 */
[----:B------:R-:W-:Y:S02]  /*181d0*/  SHF.L.U64.HI R0, R0, 0x1, R19 ;  /* 0x0000000100007819 */ /* 0x000fe40000010213 */
[----:B------:R-:W-:-:S04]  /*181e0*/  LOP3.LUT R7, R7, 0x2, RZ, 0xc0, !PT ;  /* 0x0000000207077812 */ /* 0x000fc800078ec0ff */
[----:B------:R-:W-:-:S04]  /*181f0*/  IADD3 R2, P0, P1, -R7, R10, R3 ;  /* 0x0000000a07027210 */ /* 0x000fc8000791e103 */
[----:B------:R-:W-:-:S05]  /*18200*/  IADD3.X R3, PT, PT, R11, -0x1, R0, P0, P1 ;  /* 0xffffffff0b037810 */ /* 0x000fca00007e2400 */
[----:B------:R0:W5:Y:S01]  /*18210*/  LDG.E R8, desc[UR36][R2.64] ;  /* 0x0000002402087981 */ /* 0x000162000c1e1900 */
[C---:B------:R-:W-:Y:S01]  /*18220*/  ISETP.NE.U32.AND P0, PT, R7.reuse, RZ, PT ;  /* 0x000000ff0700720c */ /* 0x040fe20003f05070 */
[----:B------:R-:W-:Y:S01]  /*18230*/  BSSY B0, `(.L_x_31858) ;  /* 0x000000f000007945 */ /* 0x000fe20003800000 */
[----:B------:R-:W-:Y:S02]  /*18240*/  SHF.L.U32 R7, R7, 0x3, RZ ;  /* 0x0000000307077819 */ /* 0x000fe400000006ff */
[----:B------:R-:W-:-:S13]  /*18250*/  ISETP.NE.AND.EX P0, PT, RZ, RZ, PT, P0 ;  /* 0x000000ffff00720c */ /* 0x000fda0003f05300 */
.L_x_31859:
        /* <DEDUP_REMOVED lines=13> */
.L_x_31858:
[----:B------:R-:W-:-:S07]  /*18330*/  IADD3 R16, PT, PT, R16, 0x80, RZ ;  /* 0x0000008010107810 */ /* 0x000fce0007ffe0ff */
.L_x_31856:
[----:B------:R-:W-:Y:S05]  /*18340*/  BSYNC B6 ;  /* 0x0000000000067941 */ /* 0x000fea0003800000 */
.L_x_31855:
        /* <DEDUP_REMOVED lines=31> */
.L_x_31862:
[----:B------:R-:W0:Y:S01]  /*18540*/  LDCU.64 UR4, c[0x0][0x590] ;  /* 0x0000b200ff0477ac */ /* 0x000e220008000a00 */
[----:B------:R-:W1:Y:S01]  /*18550*/  LDC.64 R10, c[0x0][0x740] ;  /* 0x0001d000ff0a7b82 */ /* 0x000e620000000a00 */
[--C-:B------:R-:W-:Y:S02]  /*18560*/  SHF.R.S32.HI R3, RZ, 0x1f, R19.reuse ;  /* 0x0000001fff037819 */ /* 0x100fe40000011413 */
[----:B------:R-:W-:-:S05]  /*18570*/  SHF.R.S32.HI R9, RZ, 0x1f, R19 ;  /* 0x0000001fff097819 */ /* 0x000fca0000011413 */
[----:B------:R-:W2:Y:S01]  /*18580*/  LDC.64 R4, c[0x0][0x580] ;  /* 0x00016000ff047b82 */ /* 0x000ea20000000a00 */
[----:B0-----:R-:W-:Y:S02]  /*18590*/  LOP3.LUT R3, R3, UR4, RZ, 0xc0, !PT ;  /* 0x0000000403037c12 */ /* 0x001fe4000f8ec0ff */
[----:B------:R-:W-:Y:S02]  /*185a0*/  LOP3.LUT R9, R9, UR5, RZ, 0xc0, !PT ;  /* 0x0000000509097c12 */ /* 0x000fe4000f8ec0ff */
[----:B------:R-:W-:-:S04]  /*185b0*/  IADD3 R0, P0, PT, R18, R3, RZ ;  /* 0x0000000312007210 */ /* 0x000fc80007f1e0ff */
[----:B------:R-:W-:Y:S02]  /*185c0*/  SHF.L.U32 R3, R0, 0x1, RZ ;  /* 0x0000000100037819 */ /* 0x000fe400000006ff */
[----:B------:R-:W-:-:S03]  /*185d0*/  IADD3.X R19, PT, PT, R19, R9, RZ, P0, !PT ;  /* 0x0000000913137210 */ /* 0x000fc600007fe4ff */
[----:B-1----:R-:W-:Y:S01]  /*185e0*/  IMAD.IADD R7, R3, 0x1, R10 ;  /* 0x0000000103077824 */ /* 0x002fe200078e020a */
[----:B------:R-:W-:Y:S01]  /*185f0*/  SHF.L.U64.HI R0, R0, 0x1, R19 ;  /* 0x0000000100007819 */ /* 0x000fe20000010213 */
[----:B--2---:R0:W5:Y:S03]  /*18600*/  LDG.E.S16 R4, desc[UR36][R4.64] ;  /* 0x0000002404047981 */ /* 0x004166000c1e1700 */
[----:B------:R-:W-:-:S04]  /*18610*/  LOP3.LUT R7, R7, 0x2, RZ, 0xc0, !PT ;  /* 0x0000000207077812 */ /* 0x000fc800078ec0ff */
[----:B------:R-:W-:-:S04]  /*18620*/  IADD3 R2, P0, P1, -R7, R10, R3 ;  /* 0x0000000a07027210 */ /* 0x000fc8000791e103 */
[----:B------:R-:W-:-:S05]  /*18630*/  IADD3.X R3, PT, PT, R11, -0x1, R0, P0, P1 ;  /* 0xffffffff0b037810 */ /* 0x000fca00007e2400 */
[----:B------:R0:W5:Y:S01]  /*18640*/  LDG.E R8, desc[UR36][R2.64] ;  /* 0x0000002402087981 */ /* 0x000162000c1e1900 */
[C---:B------:R-:W-:Y:S01]  /*18650*/  ISETP.NE.U32.AND P0, PT, R7.reuse, RZ, PT ;  /* 0x000000ff0700720c */ /* 0x040fe20003f05070 */
[----:B------:R-:W-:Y:S01]  /*18660*/  BSSY B0, `(.L_x_31863) ;  /* 0x000000f000007945 */ /* 0x000fe20003800000 */
[----:B------:R-:W-:Y:S02]  /*18670*/  IMAD.SHL.U32 R7, R7, 0x8, RZ ;  /* 0x0000000807077824 */ /* 0x000fe400078e00ff */
[----:B------:R-:W-:-:S13]  /*18680*/  ISETP.NE.AND.EX P0, PT, RZ, RZ, PT, P0 ;  /* 0x000000ffff00720c */ /* 0x000fda0003f05300 */
.L_x_31864:
        /* <DEDUP_REMOVED lines=13> */
.L_x_31863:
[----:B------:R-:W-:-:S07]  /*18760*/  VIADD R16, R16, 0x80 ;  /* 0x0000008010107836 */ /* 0x000fce0000000000 */
.L_x_31861:
[----:B------:R-:W-:Y:S05]  /*18770*/  BSYNC B6 ;  /* 0x0000000000067941 */ /* 0x000fea0003800000 */
.L_x_31860:
        /* <DEDUP_REMOVED lines=31> */
.L_x_31867:
        /* <DEDUP_REMOVED lines=21> */
.L_x_31869:
        /* <DEDUP_REMOVED lines=13> */
.L_x_31868:
[----:B------:R-:W-:-:S07]  /*18b90*/  IADD3 R16, PT, PT, R16, 0x80, RZ ;  /* 0x0000008010107810 */ /* 0x000fce0007ffe0ff */
.L_x_31866:
[----:B------:R-:W-:Y:S05]  /*18ba0*/  BSYNC B6 ;  /* 0x0000000000067941 */ /* 0x000fea0003800000 */
.L_x_31865:
        /* <DEDUP_REMOVED lines=30> */
.L_x_31870:
        /* <DEDUP_REMOVED lines=18> */
[----:B------:R-:W-:-:S03]  /*18eb0*/  IMAD.SHL.U32 R7, R7, 0x8, RZ ;  /* 0x0000000807077824 */ /* 0x000fc600078e00ff */
[----:B------:R-:W-:-:S13]  /*18ec0*/  ISETP.NE.AND.EX P0, PT, RZ, RZ, PT, P0 ;  /* 0x000000ffff00720c */ /* 0x000fda0003f05300 */
.L_x_31871:
        /* <DEDUP_REMOVED lines=9> */
[----:B--2---:R-:W-:-:S13]  /*18f60*/  ISETP.NE.AND P1, PT, R8, R9, PT ;  /* 0x000000090800720c */ /* 0x004fda0003f25270 */
[----:B------:R-:W-:Y:S05]  /*18f70*/  @!P1 EXIT ;  /* 0x000000000000994d */ /* 0x000fea0003800000 */
[----:B------:R-:W-:Y:S01]  /*18f80*/  MOV R8, R9 ;  /* 0x0000000900087202 */ /* 0x000fe20000000f00 */
[----:B------:R-:W-:Y:S06]  /*18f90*/  BRA `(.L_x_31871) ;  /* 0xfffffffc00cc7947 */ /* 0x000fec000383ffff */
.L_x_31506:
[----:B------:R-:W-:-:S09]  /*18fa0*/  UISETP.NE.AND UP0, UPT, UR5, URZ, UPT ;  /* 0x000000ff0500728c */ /* 0x000fd2000bf05270 */
[----:B------:R-:W-:Y:S05]  /*18fb0*/  BRA.U UP0, `(.L_x_31872) ;  /* 0x0000021500007547 */ /* 0x000fea000b800000 */
[----:B------:R-:W0:Y:S01]  /*18fc0*/  LDCU UR40, c[0x0][0x5a0] ;  /* 0x0000b400ff2877ac */ /* 0x000e220008000800 */
[----:B------:R-:W-:Y:S01]  /*18fd0*/  VIADD R22, R18, 0xffffffff ;  /* 0xffffffff12167836 */ /* 0x000fe20000000000 */
[----:B0-----:R-:W-:-:S09]  /*18fe0*/  UISETP.NE.AND UP0, UPT, UR40, URZ, UPT ;  /* 0x000000ff2800728c */ /* 0x001fd2000bf05270 */
[----:B------:R-:W-:Y:S05]  /*18ff0*/  BRA.U UP0, `(.L_x_31873) ;  /* 0x0000005d00587547 */ /* 0x000fea000b800000 */
        /* <DEDUP_REMOVED lines=305> */
.L_x_31876:
        /* <DEDUP_REMOVED lines=29> */
.L_x_31878:
[----:B------:R-:W-:Y:S05]  /*1a4e0*/  BSYNC.RECONVERGENT B7 ;  /* 0x0000000000077941 */ /* 0x000fea0003800200 */
.L_x_31877:
[----:B------:R-:W0:Y:S01]  /*1a4f0*/  LDC.64 R4, c[0x0][0x740] ;  /* 0x0001d000ff047b82 */ /* 0x000e220000000a00 */
[----:B------:R-:W1:Y:S02]  /*1a500*/  LDCU.64 UR4, c[0x0][0x580] ;  /* 0x0000b000ff0477ac */ /* 0x000e640008000a00 */
[----:B-1----:R-:W-:-:S04]  /*1a510*/  IADD3 R2, P0, PT, R19, UR4, RZ ;  /* 0x0000000413027c10 */ /* 0x002fc8000ff1e0ff */
[----:B------:R-:W-:Y:S02]  /*1a520*/  IADD3.X R3, PT, PT, RZ, UR5, RZ, P0, !PT ;  /* 0x00000005ff037c10 */ /* 0x000fe400087fe4ff */
[----:B0-----:R-:W-:-:S03]  /*1a530*/  LOP3.LUT R7, R4, 0x2, RZ, 0xc0, !PT ;  /* 0x0000000204077812 */ /* 0x001fc600078ec0ff */
[----:B------:R0:W5:Y:S01]  /*1a540*/  LDG.E.S16 R9, desc[UR36][R2.64] ;  /* 0x0000002402097981 */ /* 0x000162000c1e1700 */
[----:B------:R-:W-:-:S04]  /*1a550*/  IADD3 R4, P1, PT, -R7, R4, RZ ;  /* 0x0000000407047210 */ /* 0x000fc80007f3e1ff */
[----:B------:R-:W-:-:S05]  /*1a560*/  IADD3.X R5, PT, PT, R5, -0x1, RZ, P1, !PT ;  /* 0xffffffff05057810 */ /* 0x000fca0000ffe4ff */
[----:B------:R0:W5:Y:S01]  /*1a570*/  LDG.E R6, desc[UR36][R4.64] ;  /* 0x0000002404067981 */ /* 0x000162000c1e1900 */
[----:B------:R-:W-:-:S04]  /*1a580*/  ISETP.NE.U32.AND P0, PT, R7, RZ, PT ;  /* 0x000000ff0700720c */ /* 0x000fc80003f05070 */
[----:B------:R-:W-:Y:S01]  /*1a590*/  ISETP.NE.AND.EX P0, PT, RZ, RZ, PT, P0 ;  /* 0x000000ffff00720c */ /* 0x000fe20003f05300 */
[----:B------:R-:W-:-:S12]  /*1a5a0*/  BSSY B0, `(.L_x_31879) ;  /* 0x0000018000007945 */ /* 0x000fd80003800000 */
[----:B0-----:R-:W-:Y:S05]  /*1a5b0*/  @!P0 BRA `(.L_x_31880) ;  /* 0x0000000000348947 */ /* 0x001fea0003800000 */
[----:B------:R-:W-:Y:S01]  /*1a5c0*/  BSSY B1, `(.L_x_31881) ;  /* 0x000000b000017945 */ /* 0x000fe20003800000 */
[----:B------:R-:W-:-:S07]  /*1a5d0*/  IMAD.SHL.U32 R3, R7, 0x8, RZ ;  /* 0x0000000807037824 */ /* 0x000fce00078e00ff */
.L_x_31882:
        /* <DEDUP_REMOVED lines=10> */
.L_x_31881:
[----:B------:R-:W-:Y:S05]  /*1a680*/  BRA `(.L_x_31883) ;  /* 0x0000000000247947 */ /* 0x000fea0003800000 */
.L_x_31880:
[----:B-----5:R-:W-:Y:S01]  /*1a690*/  IMAD.IADD R0, R9, 0x1, R6 ;  /* 0x0000000109007824 */ /* 0x020fe200078e0206 */
[----:B------:R-:W-:Y:S01]  /*1a6a0*/  MOV R2, R6 ;  /* 0x0000000600027202 */ /* 0x000fe20000000f00 */
[----:B------:R-:W-:Y:S05]  /*1a6b0*/  YIELD ;  /* 0x0000000000007946 */ /* 0x000fea0003800000 */
[----:B------:R-:W-:-:S04]  /*1a6c0*/  LOP3.LUT R3, R0, 0xffff, RZ, 0xc0, !PT ;  /* 0x0000ffff00037812 */ /* 0x000fc800078ec0ff */
[----:B------:R-:W-:-:S06]  /*1a6d0*/  LOP3.LUT R3, R3, 0xffff0000, R6, 0xf8, !PT ;  /* 0xffff000003037812 */ /* 0x000fcc00078ef806 */
[----:B------:R-:W2:Y:S02]  /*1a6e0*/  ATOMG.E.CAS.STRONG.GPU PT, R3, [R4], R2, R3 ;  /* 0x00000002040373a9 */ /* 0x000ea400001ee103 */
[----:B--2---:R-:W-:Y:S01]  /*1a6f0*/  ISETP.NE.AND P0, PT, R6, R3, PT ;  /* 0x000000030600720c */ /* 0x004fe20003f05270 */
[----:B------:R-:W-:-:S12]  /*1a700*/  IMAD.MOV.U32 R6, RZ, RZ, R3 ;  /* 0x000000ffff067224 */ /* 0x000fd800078e0003 */
[----:B------:R-:W-:Y:S05]  /*1a710*/  @P0 BRA `(.L_x_31880) ;  /* 0xfffffffc00dc0947 */ /* 0x000fea000383ffff */
.L_x_31883:
[----:B------:R-:W-:Y:S05]  /*1a720*/  BSYNC B0 ;  /* 0x0000000000007941 */ /* 0x000fea0003800000 */
.L_x_31879:
[----:B------:R-:W-:-:S07]  /*1a730*/  IADD3 R16, PT, PT, R16, 0x80, RZ ;  /* 0x0000008010107810 */ /* 0x000fce0007ffe0ff */
.L_x_31875:
[----:B------:R-:W-:Y:S05]  /*1a740*/  BSYNC B6 ;  /* 0x0000000000067941 */ /* 0x000fea0003800000 */
.L_x_31874:
[----:B------:R-:W0:Y:S01]  /*1a750*/  LDCU.64 UR4, c[0x0][0x380] ;  /* 0x00007000ff0477ac */ /* 0x000e220008000a00 */
[----:B------:R-:W-:Y:S01]  /*1a760*/  BSSY B6, `(.L_x_31884) ;  /* 0x0000179000067945 */ /* 0x000fe20003800000 */
        /* <DEDUP_REMOVED lines=301> */
.L_x_31886:
        /* <DEDUP_REMOVED lines=29> */
.L_x_31888:
[----:B------:R-:W-:Y:S05]  /*1bc10*/  BSYNC.RECONVERGENT B7 ;  /* 0x0000000000077941 */ /* 0x000fea0003800200 */
.L_x_31887:
        /* <DEDUP_REMOVED lines=13> */
[----:B------:R-:W-:Y:S01]  /*1bcf0*/  IMAD.SHL.U32 R7, R7, 0x8, RZ ;  /* 0x0000000807077824 */ /* 0x000fe200078e00ff */
[----:B-----5:R-:W-:Y:S01]  /*1bd00*/  LOP3.LUT R3, R6, 0xffff, RZ, 0xc0, !PT ;  /* 0x0000ffff06037812 */ /* 0x020fe200078ec0ff */
[----:B------:R-:W-:-:S03]  /*1bd10*/  IMAD.MOV.U32 R2, RZ, RZ, R6 ;  /* 0x000000ffff027224 */ /* 0x000fc600078e0006 */
[----:B------:R-:W-:-:S04]  /*1bd20*/  SHF.R.U32.HI R0, RZ, R7, R6 ;  /* 0x00000007ff007219 */ /* 0x000fc80000011606 */
[----:B------:R-:W-:-:S04]  /*1bd30*/  IADD3 R0, PT, PT, R9, R0, RZ ;  /* 0x0000000009007210 */ /* 0x000fc80007ffe0ff */
[----:B------:R-:W-:-:S06]  /*1bd40*/  LEA R3, R0, R3, 0x10 ;  /* 0x0000000300037211 */ /* 0x000fcc00078e80ff */
[----:B------:R-:W2:Y:S01]  /*1bd50*/  ATOMG.E.CAS.STRONG.GPU PT, R3, [R4], R2, R3 ;  /* 0x00000002040373a9 */ /* 0x000ea200001ee103 */
[----:B------:R-:W-:Y:S01]  /*1bd60*/  BSSY B1, `(.L_x_31891) ;  /* 0x000000d000017945 */ /* 0x000fe20003800000 */
[----:B--2---:R-:W-:-:S13]  /*1bd70*/  ISETP.NE.AND P0, PT, R6, R3, PT ;  /* 0x000000030600720c */ /* 0x004fda0003f05270 */
[----:B------:R-:W-:Y:S05]  /*1bd80*/  @!P0 BRA `(.L_x_31892) ;  /* 0x0000000000288947 */ /* 0x000fea0003800000 */
[----:B------:R-:W-:-:S07]  /*1bd90*/  IMAD.MOV.U32 R2, RZ, RZ, R3 ;  /* 0x000000ffff027224 */ /* 0x000fce00078e0003 */
.L_x_31893:
        /* <DEDUP_REMOVED lines=9> */
.L_x_31892:
[----:B------:R-:W-:Y:S05]  /*1be30*/  BSYNC B1 ;  /* 0x0000000000017941 */ /* 0x000fea0003800000 */
.L_x_31891:
[----:B------:R-:W-:Y:S05]  /*1be40*/  BRA `(.L_x_31894) ;  /* 0x0000000000207947 */ /* 0x000fea0003800000 */
.L_x_31890:
        /* <DEDUP_REMOVED lines=8> */
.L_x_31894:
[----:B------:R-:W-:Y:S05]  /*1bed0*/  BSYNC B0 ;  /* 0x0000000000007941 */ /* 0x000fea0003800000 */
.L_x_31889:
[----:B------:R-:W-:-:S07]  /*1bee0*/  VIADD R16, R16, 0x80 ;  /* 0x0000008010107836 */ /* 0x000fce0000000000 */
.L_x_31885:
[----:B------:R-:W-:Y:S05]  /*1bef0*/  BSYNC B6 ;  /* 0x0000000000067941 */ /* 0x000fea0003800000 */
.L_x_31884:
[----:B------:R-:W0:Y:S01]  /*1bf00*/  LDCU.64 UR4, c[0x0][0x380] ;  /* 0x00007000ff0477ac */ /* 0x000e220008000a00 */
[----:B------:R-:W-:Y:S01]  /*1bf10*/  BSSY B6, `(.L_x_31895) ;  /* 0x0000179000067945 */ /* 0x000fe20003800000 */
        /* <DEDUP_REMOVED lines=301> */
.L_x_31897:
        /* <DEDUP_REMOVED lines=29> */
.L_x_31899:
[----:B------:R-:W-:Y:S05]  /*1d3c0*/  BSYNC.RECONVERGENT B7 ;  /* 0x0000000000077941 */ /* 0x000fea0003800200 */
.L_x_31898:
[----:B------:R-:W0:Y:S01]  /*1d3d0*/  LDC.64 R4, c[0x0][0x740] ;  /* 0x0001d000ff047b82 */ /* 0x000e220000000a00 */
[----:B------:R-:W1:Y:S02]  /*1d3e0*/  LDCU.64 UR4, c[0x0][0x580] ;  /* 0x0000b000ff0477ac */ /* 0x000e640008000a00 */
[----:B-1----:R-:W-:Y:S02]  /*1d3f0*/  IADD3 R2, P0, PT, R19, UR4, RZ ;  /* 0x0000000413027c10 */ /* 0x002fe4000ff1e0ff */
[----:B0-----:R-:W-:-:S03]  /*1d400*/  LOP3.LUT R7, R4, 0x2, RZ, 0xc0, !PT ;  /* 0x0000000204077812 */ /* 0x001fc600078ec0ff */
[----:B------:R-:W-:Y:S01]  /*1d410*/  IMAD.X R3, RZ, RZ, UR5, P0 ;  /* 0x00000005ff037e24 */ /* 0x000fe200080e06ff */
[----:B------:R-:W-:-:S04]  /*1d420*/  IADD3 R4, P1, PT, -R7, R4, RZ ;  /* 0x0000000407047210 */ /* 0x000fc80007f3e1ff */
[----:B------:R0:W5:Y:S01]  /*1d430*/  LDG.E.S16 R9, desc[UR36][R2.64] ;  /* 0x0000002402097981 */ /* 0x000162000c1e1700 */
[----:B------:R-:W-:-:S05]  /*1d440*/  IADD3.X R5, PT, PT, R5, -0x1, RZ, P1, !PT ;  /* 0xffffffff05057810 */ /* 0x000fca0000ffe4ff */
[----:B------:R0:W5:Y:S01]  /*1d450*/  LDG.E R6, desc[UR36][R4.64] ;  /* 0x0000002404067981 */ /* 0x000162000c1e1900 */
[----:B------:R-:W-:-:S04]  /*1d460*/  ISETP.NE.U32.AND P0, PT, R7, RZ, PT ;  /* 0x000000ff0700720c */ /* 0x000fc80003f05070 */
[----:B------:R-:W-:Y:S01]  /*1d470*/  ISETP.NE.AND.EX P0, PT, RZ, RZ, PT, P0 ;  /* 0x000000ffff00720c */ /* 0x000fe20003f05300 */
[----:B------:R-:W-:-:S12]  /*1d480*/  BSSY B0, `(.L_x_31900) ;  /* 0x0000020000007945 */ /* 0x000fd80003800000 */
[----:B0-----:R-:W-:Y:S05]  /*1d490*/  @!P0 BRA `(.L_x_31901) ;  /* 0x0000000000588947 */ /* 0x001fea0003800000 */
[----:B------:R-:W-:Y:S02]  /*1d4a0*/  SHF.L.U32 R7, R7, 0x3, RZ ;  /* 0x0000000307077819 */ /* 0x000fe400000006ff */
[----:B-----5:R-:W-:Y:S02]  /*1d4b0*/  LOP3.LUT R3, R6, 0xffff, RZ, 0xc0, !PT ;  /* 0x0000ffff06037812 */ /* 0x020fe400078ec0ff */
[----:B------:R-:W-:Y:S02]  /*1d4c0*/  SHF.R.U32.HI R0, RZ, R7, R6 ;  /* 0x00000007ff007219 */ /* 0x000fe40000011606 */
[----:B------:R-:W-:-:S03]  /*1d4d0*/  MOV R2, R6 ;  /* 0x0000000600027202 */ /* 0x000fc60000000f00 */
[----:B------:R-:W-:-:S04]  /*1d4e0*/  IMAD.IADD R0, R9, 0x1, R0 ;  /* 0x0000000109007824 */ /* 0x000fc800078e0200 */
[----:B------:R-:W-:-:S06]  /*1d4f0*/  IMAD R3, R0, 0x10000, R3 ;  /* 0x0001000000037824 */ /* 0x000fcc00078e0203 */
[----:B------:R-:W2:Y:S01]  /*1d500*/  ATOMG.E.CAS.STRONG.GPU PT, R3, [R4], R2, R3 ;  /* 0x00000002040373a9 */ /* 0x000ea200001ee103 */
[----:B------:R-:W-:Y:S01]  /*1d510*/  BSSY B1, `(.L_x_31902) ;  /* 0x000000d000017945 */ /* 0x000fe20003800000 */
[----:B--2---:R-:W-:-:S13]  /*1d520*/  ISETP.NE.AND P0, PT, R6, R3, PT ;  /* 0x000000030600720c */ /* 0x004fda0003f05270 */
[----:B------:R-:W-:Y:S05]  /*1d530*/  @!P0 BRA `(.L_x_31903) ;  /* 0x0000000000288947 */ /* 0x000fea0003800000 */
[----:B------:R-:W-:-:S07]  /*1d540*/  MOV R2, R3 ;  /* 0x0000000300027202 */ /* 0x000fce0000000f00 */
.L_x_31904:
        /* <DEDUP_REMOVED lines=9> */
.L_x_31903:
[----:B------:R-:W-:Y:S05]  /*1d5e0*/  BSYNC B1 ;  /* 0x0000000000017941 */ /* 0x000fea0003800000 */
.L_x_31902:
[----:B------:R-:W-:Y:S05]  /*1d5f0*/  BRA `(.L_x_31905) ;  /* 0x0000000000207947 */ /* 0x000fea0003800000 */
.L_x_31901:
        /* <DEDUP_REMOVED lines=8> */
.L_x_31905:
[----:B------:R-:W-:Y:S05]  /*1d680*/  BSYNC B0 ;  /* 0x0000000000007941 */ /* 0x000fea0003800000 */
.L_x_31900:
[----:B------:R-:W-:-:S07]  /*1d690*/  IADD3 R16, PT, PT, R16, 0x80, RZ ;  /* 0x0000008010107810 */ /* 0x000fce0007ffe0ff */
.L_x_31896:
[----:B------:R-:W-:Y:S05]  /*1d6a0*/  BSYNC B6 ;  /* 0x0000000000067941 */ /* 0x000fea0003800000 */
.L_x_31895:
[----:B------:R-:W0:Y:S02]  /*1d6b0*/  LDCU.64 UR4, c[0x0][0x380] ;  /* 0x00007000ff0477ac */ /* 0x000e240008000a00 */
[----:B0-----:R-:W-:-:S04]  /*1d6c0*/  ISETP.GE.U32.AND P0, PT, R16, UR4, PT ;  /* 0x0000000410007c0c */ /* 0x001fc8000bf06070 */
[----:B------:R-:W-:-:S13]  /*1d6d0*/  ISETP.GE.AND.EX P0, PT, RZ, UR5, PT, P0 ;  /* 0x00000005ff007c0c */ /* 0x000fda000bf06300 */
[----:B------:R-:W-:Y:S05]  /*1d6e0*/  @P0 EXIT ;  /* 0x000000000000094d */ /* 0x000fea0003800000 */
        /* <DEDUP_REMOVED lines=298> */
.L_x_31906:
        /* <DEDUP_REMOVED lines=31> */
.L_x_31908:
[----:B------:R-:W-:Y:S05]  /*1eb80*/  BSYNC.RECONVERGENT B6 ;  /* 0x0000000000067941 */ /* 0x000fea0003800200 */
.L_x_31907:
[----:B------:R-:W0:Y:S01]  /*1eb90*/  LDC.64 R2, c[0x0][0x740] ;  /* 0x0001d000ff027b82 */ /* 0x000e220000000a00 */
[----:B------:R1:W5:Y:S01]  /*1eba0*/  LDG.E.S16 R17, desc[UR36][R16.64] ;  /* 0x0000002410117981 */ /* 0x000362000c1e1700 */
[----:B0-----:R-:W-:-:S04]  /*1ebb0*/  LOP3.LUT R5, R2, 0x2, RZ, 0xc0, !PT ;  /* 0x0000000202057812 */ /* 0x001fc800078ec0ff */
[----:B------:R-:W-:-:S04]  /*1ebc0*/  IADD3 R2, P0, PT, -R5, R2, RZ ;  /* 0x0000000205027210 */ /* 0x000fc80007f1e1ff */
[----:B------:R-:W-:-:S05]  /*1ebd0*/  IADD3.X R3, PT, PT, R3, -0x1, RZ, P0, !PT ;  /* 0xffffffff03037810 */ /* 0x000fca00007fe4ff */
[----:B------:R1:W5:Y:S01]  /*1ebe0*/  LDG.E R4, desc[UR36][R2.64] ;  /* 0x0000002402047981 */ /* 0x000362000c1e1900 */
[----:B------:R-:W-:-:S04]  /*1ebf0*/  ISETP.NE.U32.AND P0, PT, R5, RZ, PT ;  /* 0x000000ff0500720c */ /* 0x000fc80003f05070 */
[----:B------:R-:W-:-:S13]  /*1ec00*/  ISETP.NE.AND.EX P0, PT, RZ, RZ, PT, P0 ;  /* 0x000000ffff00720c */ /* 0x000fda0003f05300 */
[----:B-1----:R-:W-:Y:S05]  /*1ec10*/  @!P0 BRA `(.L_x_31909) ;  /* 0x00000000002c8947 */ /* 0x002fea0003800000 */
[----:B------:R-:W-:-:S07]  /*1ec20*/  IMAD.SHL.U32 R7, R5, 0x8, RZ ;  /* 0x0000000805077824 */ /* 0x000fce00078e00ff */
.L_x_31910:
[----:B-----5:R-:W-:Y:S01]  /*1ec30*/  SHF.R.U32.HI R0, RZ, R7, R4 ;  /* 0x00000007ff007219 */ /* 0x020fe20000011604 */
[----:B------:R-:W-:Y:S05]  /*1ec40*/  YIELD ;  /* 0x0000000000007946 */ /* 0x000fea0003800000 */
[----:B------:R-:W-:Y:S02]  /*1ec50*/  LOP3.LUT R5, R4, 0xffff, RZ, 0xc0, !PT ;  /* 0x0000ffff04057812 */ /* 0x000fe400078ec0ff */
[----:B------:R-:W-:-:S05]  /*1ec60*/  IADD3 R0, PT, PT, R17, R0, RZ ;  /* 0x0000000011007210 */ /* 0x000fca0007ffe0ff */
[----:B------:R-:W-:-:S06]  /*1ec70*/  IMAD R5, R0, 0x10000, R5 ;  /* 0x0001000000057824 */ /* 0x000fcc00078e0205 */
[----:B------:R-:W2:Y:S02]  /*1ec80*/  ATOMG.E.CAS.STRONG.GPU PT, R5, [R2], R4, R5 ;  /* 0x00000004020573a9 */ /* 0x000ea400001ee105 */
[----:B--2---:R-:W-:-:S13]  /*1ec90*/  ISETP.NE.AND P0, PT, R4, R5, PT ;  /* 0x000000050400720c */ /* 0x004fda0003f05270 */
[----:B------:R-:W-:Y:S05]  /*1eca0*/  @!P0 EXIT ;  /* 0x000000000000894d */ /* 0x000fea0003800000 */
[----:B------:R-:W-:Y:S01]  /*1ecb0*/  MOV R4, R5 ;  /* 0x0000000500047202 */ /* 0x000fe20000000f00 */
[----:B------:R-:W-:Y:S06]  /*1ecc0*/  BRA `(.L_x_31910) ;  /* 0xfffffffc00d87947 */ /* 0x000fec000383ffff */
.L_x_31909:
[----:B-----5:R-:W-:Y:S01]  /*1ecd0*/  IMAD.IADD R0, R17, 0x1, R4 ;  /* 0x0000000111007824 */ /* 0x020fe200078e0204 */
[----:B------:R-:W-:Y:S05]  /*1ece0*/  YIELD ;  /* 0x0000000000007946 */ /* 0x000fea0003800000 */
[----:B------:R-:W-:-:S04]  /*1ecf0*/  LOP3.LUT R5, R0, 0xffff, RZ, 0xc0, !PT ;  /* 0x0000ffff00057812 */ /* 0x000fc800078ec0ff */
[----:B------:R-:W-:-:S06]  /*1ed00*/  LOP3.LUT R5, R5, 0xffff0000, R4, 0xf8, !PT ;  /* 0xffff000005057812 */ /* 0x000fcc00078ef804 */
[----:B------:R-:W2:Y:S02]  /*1ed10*/  ATOMG.E.CAS.STRONG.GPU PT, R5, [R2], R4, R5 ;  /* 0x00000004020573a9 */ /* 0x000ea400001ee105 */
[----:B--2---:R-:W-:-:S13]  /*1ed20*/  ISETP.NE.AND P0, PT, R4, R5, PT ;  /* 0x000000050400720c */ /* 0x004fda0003f05270 */
[----:B------:R-:W-:Y:S05]  /*1ed30*/  @!P0 EXIT ;  /* 0x000000000000894d */ /* 0x000fea0003800000 */
[----:B------:R-:W-:Y:S01]  /*1ed40*/  MOV R4, R5 ;  /* 0x0000000500047202 */ /* 0x000fe20000000f00 */
[----:B------:R-:W-:Y:S06]  /*1ed50*/  BRA `(.L_x_31909) ;  /* 0xfffffffc00dc7947 */ /* 0x000fec000383ffff */
.L_x_31873:
        /* <DEDUP_REMOVED lines=309> */
.L_x_31913:
        /* <DEDUP_REMOVED lines=29> */
.L_x_31915:
[----:B------:R-:W-:Y:S05]  /*20280*/  BSYNC.RECONVERGENT B7 ;  /* 0x0000000000077941 */ /* 0x000fea0003800200 */
.L_x_31914:
        /* <DEDUP_REMOVED lines=36> */
.L_x_31917:
        /* <DEDUP_REMOVED lines=17> */
.L_x_31918:
[----:B------:R-:W-:Y:S05]  /*205e0*/  BSYNC.RECONVERGENT B0 ;  /* 0x0000000000007941 */ /* 0x000fea0003800200 */
.L_x_31916:
        /* <DEDUP_REMOVED lines=37> */
.L_x_31921:
        /* <DEDUP_REMOVED lines=18> */
.L_x_31922:
[----:B------:R-:W-:Y:S05]  /*20960*/  BSYNC.RECONVERGENT B0 ;  /* 0x0000000000007941 */ /* 0x000fea0003800200 */
.L_x_31920:
        /* <DEDUP_REMOVED lines=37> */
.L_x_31924:
        /* <DEDUP_REMOVED lines=18> */
.L_x_31925:
[----:B------:R-:W-:Y:S05]  /*20ce0*/  BSYNC.RECONVERGENT B0 ;  /* 0x0000000000007941 */ /* 0x000fea0003800200 */
.L_x_31923:
        /* <DEDUP_REMOVED lines=37> */
.L_x_31927:
        /* <DEDUP_REMOVED lines=18> */
.L_x_31928:
[----:B------:R-:W-:Y:S05]  /*21060*/  BSYNC.RECONVERGENT B0 ;  /* 0x0000000000007941 */ /* 0x000fea0003800200 */
.L_x_31926:
        /* <DEDUP_REMOVED lines=37> */
.L_x_31930:
        /* <DEDUP_REMOVED lines=18> */
.L_x_31931:
[----:B------:R-:W-:Y:S05]  /*213e0*/  BSYNC.RECONVERGENT B0 ;  /* 0x0000000000007941 */ /* 0x000fea0003800200 */
.L_x_31929:
        /* <DEDUP_REMOVED lines=37> */
.L_x_31933:
        /* <DEDUP_REMOVED lines=18> */
.L_x_31934:
[----:B------:R-:W-:Y:S05]  /*21760*/  BSYNC.RECONVERGENT B0 ;  /* 0x0000000000007941 */ /* 0x000fea0003800200 */
.L_x_31932:
        /* <DEDUP_REMOVED lines=37> */
.L_x_31936:
        /* <DEDUP_REMOVED lines=18> */
.L_x_31937:
[----:B------:R-:W-:Y:S05]  /*21ae0*/  BSYNC.RECONVERGENT B0 ;  /* 0x0000000000007941 */ /* 0x000fea0003800200 */
.L_x_31935:
        /* <DEDUP_REMOVED lines=37> */
.L_x_31939:
        /* <DEDUP_REMOVED lines=18> */
.L_x_31940:
[----:B------:R-:W-:Y:S05]  /*21e60*/  BSYNC.RECONVERGENT B0 ;  /* 0x0000000000007941 */ /* 0x000fea0003800200 */
.L_x_31938:
        /* <DEDUP_REMOVED lines=37> */
.L_x_31942:
        /* <DEDUP_REMOVED lines=18> */
.L_x_31943:
[----:B------:R-:W-:Y:S05]  /*221e0*/  BSYNC.RECONVERGENT B0 ;  /* 0x0000000000007941 */ /* 0x000fea0003800200 */
.L_x_31941:
        /* <DEDUP_REMOVED lines=37> */
.L_x_31945:
        /* <DEDUP_REMOVED lines=18> */
.L_x_31946:
[----:B------:R-:W-:Y:S05]  /*22560*/  BSYNC.RECONVERGENT B0 ;  /* 0x0000000000007941 */ /* 0x000fea0003800200 */
.L_x_31944:
        /* <DEDUP_REMOVED lines=37> */
.L_x_31948:
        /* <DEDUP_REMOVED lines=18> */
.L_x_31949:
[----:B------:R-:W-:Y:S05]  /*228e0*/  BSYNC.RECONVERGENT B0 ;  /* 0x0000000000007941 */ /* 0x000fea0003800200 */
.L_x_31947:
        /* <DEDUP_REMOVED lines=37> */
.L_x_31951:
        /* <DEDUP_REMOVED lines=18> */
.L_x_31952:
[----:B------:R-:W-:Y:S05]  /*22c60*/  BSYNC.RECONVERGENT B0 ;  /* 0x0000000000007941 */ /* 0x000fea0003800200 */
.L_x_31950:
        /* <DEDUP_REMOVED lines=37> */
.L_x_31954:
        /* <DEDUP_REMOVED lines=18> */
.L_x_31955:
[----:B------:R-:W-:Y:S05]  /*22fe0*/  BSYNC.RECONVERGENT B0 ;  /* 0x0000000000007941 */ /* 0x000fea0003800200 */
.L_x_31953:
        /* <DEDUP_REMOVED lines=37> */
.L_x_31957:
        /* <DEDUP_REMOVED lines=18> */
.L_x_31958:
[----:B------:R-:W-:Y:S05]  /*23360*/  BSYNC.RECONVERGENT B0 ;  /* 0x0000000000007941 */ /* 0x000fea0003800200 */
.L_x_31956:
        /* <DEDUP_REMOVED lines=37> */
.L_x_31960:
        /* <DEDUP_REMOVED lines=18> */
.L_x_31961:
[----:B------:R-:W-:Y:S05]  /*236e0*/  BSYNC.RECONVERGENT B0 ;  /* 0x0000000000007941 */ /* 0x000fea0003800200 */
.L_x_31959:
        /* <DEDUP_REMOVED lines=37> */
.L_x_31963:
        /* <DEDUP_REMOVED lines=18> */
.L_x_31964:
[----:B------:R-:W-:Y:S05]  /*23a60*/  BSYNC.RECONVERGENT B0 ;  /* 0x0000000000007941 */ /* 0x000fea0003800200 */
.L_x_31962:
        /* <DEDUP_REMOVED lines=37> */
.L_x_31966:
        /* <DEDUP_REMOVED lines=18> */
.L_x_31967:
[----:B------:R-:W-:Y:S05]  /*23de0*/  BSYNC.RECONVERGENT B0 ;  /* 0x0000000000007941 */ /* 0x000fea0003800200 */
.L_x_31965:
        /* <DEDUP_REMOVED lines=37> */
.L_x_31969:
        /* <DEDUP_REMOVED lines=18> */
.L_x_31970:
[----:B------:R-:W-:Y:S05]  /*24160*/  BSYNC.RECONVERGENT B0 ;  /* 0x0000000000007941 */ /* 0x000fea0003800200 */
.L_x_31968:
        /* <DEDUP_REMOVED lines=37> */
.L_x_31972:
        /* <DEDUP_REMOVED lines=18> */
.L_x_31973:
[----:B------:R-:W-:Y:S05]  /*244e0*/  BSYNC.RECONVERGENT B0 ;  /* 0x0000000000007941 */ /* 0x000fea0003800200 */
.L_x_31971:
        /* <DEDUP_REMOVED lines=37> */
.L_x_31975:
        /* <DEDUP_REMOVED lines=18> */
.L_x_31976:
[----:B------:R-:W-:Y:S05]  /*24860*/  BSYNC.RECONVERGENT B0 ;  /* 0x0000000000007941 */ /* 0x000fea0003800200 */
.L_x_31974:
        /* <DEDUP_REMOVED lines=37> */
.L_x_31978:
        /* <DEDUP_REMOVED lines=18> */
.L_x_31979:
[----:B------:R-:W-:Y:S05]  /*24be0*/  BSYNC.RECONVERGENT B0 ;  /* 0x0000000000007941 */ /* 0x000fea0003800200 */
.L_x_31977:
        /* <DEDUP_REMOVED lines=37> */
.L_x_31981:
        /* <DEDUP_REMOVED lines=18> */
.L_x_31982:
[----:B------:R-:W-:Y:S05]  /*24f60*/  BSYNC.RECONVERGENT B0 ;  /* 0x0000000000007941 */ /* 0x000fea0003800200 */
.L_x_31980:
        /* <DEDUP_REMOVED lines=37> */
.L_x_31984:
        /* <DEDUP_REMOVED lines=18> */
.L_x_31985:
[----:B------:R-:W-:Y:S05]  /*252e0*/  BSYNC.RECONVERGENT B0 ;  /* 0x0000000000007941 */ /* 0x000fea0003800200 */
.L_x_31983:
        /* <DEDUP_REMOVED lines=36> */
.L_x_31987:
        /* <DEDUP_REMOVED lines=16> */
.L_x_31988:
[----:B------:R-:W-:Y:S05]  /*25630*/  BSYNC.RECONVERGENT B0 ;  /* 0x0000000000007941 */ /* 0x000fea0003800200 */
.L_x_31986:
        /* <DEDUP_REMOVED lines=32> */
.L_x_31990:
[----:B------:R-:W-:Y:S01]  /*25840*/  MOV R8, R6 ;  /* 0x0000000600087202 */ /* 0x000fe20000000f00 */
[----:B------:R-:W-:Y:S01]  /*25850*/  IMAD.MOV.U32 R10, RZ, RZ, R7 ;  /* 0x000000ffff0a7224 */ /* 0x000fe200078e0007 */
[----:B------:R-:W-:-:S07]  /*25860*/  MOV R9, 0x25880 ;  /* 0x0002588000097802 */ /* 0x000fce0000000f00 */
[----:B------:R-:W-:Y:S05]  /*25870*/  CALL.REL.NOINC `($__internal_55_$__cuda_sm20_rem_u64) ;  /* 0x000001ac00187944 */ /* 0x000fea0003c00000 */
[----:B------:R-:W-:Y:S01]  /*25880*/  MOV R4, R0 ;  /* 0x0000000000047202 */ /* 0x000fe20000000f00 */
[----:B------:R-:W-:-:S07]  /*25890*/  IMAD.MOV.U32 R5, RZ, RZ, R3 ;  /* 0x000000ffff057224 */ /* 0x000fce00078e0003 */
.L_x_31991:
[----:B------:R-:W-:Y:S05]  /*258a0*/  BSYNC.RECONVERGENT B0 ;  /* 0x0000000000007941 */ /* 0x000fea0003800200 */
.L_x_31989:
[----:B------:R-:W0:Y:S02]  /*258b0*/  LDCU.64 UR4, c[0x0][0x730] ;  /* 0x0000e600ff0477ac */ /* 0x000e240008000a00 */
[----:B0-----:R-:W-:Y:S02]  /*258c0*/  IMAD R3, R5, UR4, RZ ;  /* 0x0000000405037c24 */ /* 0x001fe4000f8e02ff */
[----:B------:R-:W-:-:S04]  /*258d0*/  IMAD.WIDE.U32 R20, R4, UR4, R20 ;  /* 0x0000000404147c25 */ /* 0x000fc8000f8e0014 */
[----:B------:R-:W-:-:S05]  /*258e0*/  IMAD R3, R4, UR5, R3 ;  /* 0x0000000504037c24 */ /* 0x000fca000f8e0203 */
[----:B------:R-:W-:-:S07]  /*258f0*/  IADD3 R21, PT, PT, R21, R3, RZ ;  /* 0x0000000315157210 */ /* 0x000fce0007ffe0ff */
.L_x_31919:
[----:B------:R-:W0:Y:S01]  /*25900*/  LDC.64 R8, c[0x0][0x740] ;  /* 0x0001d000ff087b82 */ /* 0x000e220000000a00 */
[----:B------:R-:W1:Y:S01]  /*25910*/  LDCU.64 UR4, c[0x0][0x580] ;  /* 0x0000b000ff0477ac */ /* 0x000e620008000a00 */
[C---:B------:R-:W-:Y:S01]  /*25920*/  IMAD.SHL.U32 R7, R20.reuse, 0x2, RZ ;  /* 0x0000000214077824 */ /* 0x040fe200078e00ff */
[----:B------:R-:W-:Y:S02]  /*25930*/  SHF.L.U64.HI R20, R20, 0x1, R21 ;  /* 0x0000000114147819 */ /* 0x000fe40000010215 */
[----:B-1----:R-:W-:Y:S02]  /*25940*/  IADD3 R4, P0, PT, R17, UR4, RZ ;  /* 0x0000000411047c10 */ /* 0x002fe4000ff1e0ff */
[----:B0-----:R-:W-:-:S03]  /*25950*/  IADD3 R3, PT, PT, R7, R8, RZ ;  /* 0x0000000807037210 */ /* 0x001fc60007ffe0ff */
[----:B------:R-:W-:Y:S01]  /*25960*/  IMAD.X R5, RZ, RZ, UR5, P0 ;  /* 0x00000005ff057e24 */ /* 0x000fe200080e06ff */
[----:B------:R-:W-:-:S05]  /*25970*/  LOP3.LUT R3, R3, 0x2, RZ, 0xc0, !PT ;  /* 0x0000000203037812 */ /* 0x000fca00078ec0ff */
[----:B------:R0:W5:Y:S01]  /*25980*/  LDG.E.S16 R5, desc[UR36][R4.64] ;  /* 0x0000002404057981 */ /* 0x000162000c1e1700 */
[----:B------:R-:W-:-:S04]  /*25990*/  IADD3 R6, P1, P2, -R3, R8, R7 ;  /* 0x0000000803067210 */ /* 0x000fc80007a3e107 */
[----:B------:R-:W-:-:S05]  /*259a0*/  IADD3.X R7, PT, PT, R9, -0x1, R20, P1, P2 ;  /* 0xffffffff09077810 */ /* 0x000fca0000fe4414 */
[----:B------:R0:W5:Y:S01]  /*259b0*/  LDG.E R8, desc[UR36][R6.64] ;  /* 0x0000002406087981 */ /* 0x000162000c1e1900 */
[C---:B------:R-:W-:Y:S01]  /*259c0*/  ISETP.NE.U32.AND P0, PT, R3.reuse, RZ, PT ;  /* 0x000000ff0300720c */ /* 0x040fe20003f05070 */
[----:B------:R-:W-:Y:S01]  /*259d0*/  BSSY B0, `(.L_x_31992) ;  /* 0x000000f000007945 */ /* 0x000fe20003800000 */
[----:B------:R-:W-:Y:S02]  /*259e0*/  SHF.L.U32 R11, R3, 0x3, RZ ;  /* 0x00000003030b7819 */ /* 0x000fe400000006ff */
[----:B------:R-:W-:-:S13]  /*259f0*/  ISETP.NE.AND.EX P0, PT, RZ, RZ, PT, P0 ;  /* 0x000000ffff00720c */ /* 0x000fda0003f05300 */
.L_x_31993:
[----:B-----5:R-:W-:Y:S01]  /*25a00*/  SHF.R.U32.HI R0, RZ, R11, R8 ;  /* 0x0000000bff007219 */ /* 0x020fe20000011608 */
[----:B------:R-:W-:Y:S05]  /*25a10*/  YIELD ;  /* 0x0000000000007946 */ /* 0x000fea0003800000 */
[----:B------:R-:W-:Y:S02]  /*25a20*/  PRMT R0, R0, 0x9910, RZ ;  /* 0x0000991000007816 */ /* 0x000fe400000000ff */
        /* <DEDUP_REMOVED lines=10> */
.L_x_31992:
[----:B------:R-:W-:-:S07]  /*25ad0*/  IADD3 R16, PT, PT, R16, 0x80, RZ ;  /* 0x0000008010107810 */ /* 0x000fce0007ffe0ff */
.L_x_31912:
[----:B------:R-:W-:Y:S05]  /*25ae0*/  BSYNC B6 ;  /* 0x0000000000067941 */ /* 0x000fea0003800000 */
.L_x_31911:
[----:B------:R-:W1:Y:S01]  /*25af0*/  LDCU.64 UR4, c[0x0][0x380] ;  /* 0x00007000ff0477ac */ /* 0x000e620008000a00 */
[----:B------:R-:W-:Y:S01]  /*25b00*/  BSSY B6, `(.L_x_31994) ;  /* 0x00006d1000067945 */ /* 0x000fe20003800000 */
[----:B-1----:R-:W-:-:S04]  /*25b10*/  ISETP.GE.U32.AND P0, PT, R16, UR4, PT ;  /* 0x0000000410007c0c */ /* 0x002fc8000bf06070 */
[----:B------:R-:W-:-:S13]  /*25b20*/  ISETP.GE.AND.EX P0, PT, RZ, UR5, PT, P0 ;  /* 0x00000005ff007c0c */ /* 0x000fda000bf06300 */
[----:B------:R-:W-:Y:S05]  /*25b30*/  @P0 BRA `(.L_x_31995) ;  /* 0x0000006c00340947 */ /* 0x000fea0003800000 */
[----:B------:R-:W1:Y:S01]  /*25b40*/  LDCU.64 UR4, c[0x0][0x390] ;  /* 0x00007200ff0477ac */ /* 0x000e620008000a00 */
[----:B------:R-:W-:Y:S01]  /*25b50*/  MOV R5, R16 ;  /* 0x0000001000057202 */ /* 0x000fe20000000f00 */
[----:B0-----:R-:W-:Y:S01]  /*25b60*/  IMAD.MOV.U32 R4, RZ, RZ, RZ ;  /* 0x000000ffff047224 */ /* 0x001fe200078e00ff */
        /* <DEDUP_REMOVED lines=295> */
.L_x_31996:
        /* <DEDUP_REMOVED lines=29> */
.L_x_31998:
[----:B------:R-:W-:Y:S05]  /*26fb0*/  BSYNC.RECONVERGENT B7 ;  /* 0x0000000000077941 */ /* 0x000fea0003800200 */
.L_x_31997:
        /* <DEDUP_REMOVED lines=36> */
.L_x_32000:
        /* <DEDUP_REMOVED lines=17> */
.L_x_32001:
[----:B------:R-:W-:Y:S05]  /*27310*/  BSYNC.RECONVERGENT B0 ;  /* 0x0000000000007941 */ /* 0x000fea0003800200 */
.L_x_31999:
        /* <DEDUP_REMOVED lines=37> */
.L_x_32004:
        /* <DEDUP_REMOVED lines=18> */
.L_x_32005:
[----:B------:R-:W-:Y:S05]  /*27690*/  BSYNC.RECONVERGENT B0 ;  /* 0x0000000000007941 */ /* 0x000fea0003800200 */
.L_x_32003:
        /* <DEDUP_REMOVED lines=37> */
.L_x_32007:
        /* <DEDUP_REMOVED lines=18> */
.L_x_32008:
[----:B------:R-:W-:Y:S05]  /*27a10*/  BSYNC.RECONVERGENT B0 ;  /* 0x0000000000007941 */ /* 0x000fea0003800200 */
.L_x_32006:
        /* <DEDUP_REMOVED lines=37> */
.L_x_32010:
        /* <DEDUP_REMOVED lines=18> */
.L_x_32011:
[----:B------:R-:W-:Y:S05]  /*27d90*/  BSYNC.RECONVERGENT B0 ;  /* 0x0000000000007941 */ /* 0x000fea0003800200 */
.L_x_32009:
        /* <DEDUP_REMOVED lines=37> */
.L_x_32013:
        /* <DEDUP_REMOVED lines=18> */
.L_x_32014:
[----:B------:R-:W-:Y:S05]  /*28110*/  BSYNC.RECONVERGENT B0 ;  /* 0x0000000000007941 */ /* 0x000fea0003800200 */
.L_x_32012:
        /* <DEDUP_REMOVED lines=37> */
.L_x_32016:
        /* <DEDUP_REMOVED lines=18> */
.L_x_32017:
[----:B------:R-:W-:Y:S05]  /*28490*/  BSYNC.RECONVERGENT B0 ;  /* 0x0000000000007941 */ /* 0x000fea0003800200 */
.L_x_32015:
        /* <DEDUP_REMOVED lines=37> */
.L_x_32019:
        /* <DEDUP_REMOVED lines=18> */
.L_x_32020:
[----:B------:R-:W-:Y:S05]  /*28810*/  BSYNC.RECONVERGENT B0 ;  /* 0x0000000000007941 */ /* 0x000fea0003800200 */
.L_x_32018:
        /* <DEDUP_REMOVED lines=37> */
.L_x_32022:
        /* <DEDUP_REMOVED lines=18> */
.L_x_32023:
[----:B------:R-:W-:Y:S05]  /*28b90*/  BSYNC.RECONVERGENT B0 ;  /* 0x0000000000007941 */ /* 0x000fea0003800200 */
.L_x_32021:
        /* <DEDUP_REMOVED lines=37> */
.L_x_32025:
        /* <DEDUP_REMOVED lines=18> */
.L_x_32026:
[----:B------:R-:W-:Y:S05]  /*28f10*/  BSYNC.RECONVERGENT B0 ;  /* 0x0000000000007941 */ /* 0x000fea0003800200 */
.L_x_32024:
        /* <DEDUP_REMOVED lines=37> */
.L_x_32028:
        /* <DEDUP_REMOVED lines=18> */
.L_x_32029:
[----:B------:R-:W-:Y:S05]  /*29290*/  BSYNC.RECONVERGENT B0 ;  /* 0x0000000000007941 */ /* 0x000fea0003800200 */
.L_x_32027:
        /* <DEDUP_REMOVED lines=37> */
.L_x_32031:
        /* <DEDUP_REMOVED lines=18> */
.L_x_32032:
[----:B------:R-:W-:Y:S05]  /*29610*/  BSYNC.RECONVERGENT B0 ;  /* 0x0000000000007941 */ /* 0x000fea0003800200 */
.L_x_32030:
        /* <DEDUP_REMOVED lines=37> */
.L_x_32034:
        /* <DEDUP_REMOVED lines=18> */
.L_x_32035:
[----:B------:R-:W-:Y:S05]  /*29990*/  BSYNC.RECONVERGENT B0 ;  /* 0x0000000000007941 */ /* 0x000fea0003800200 */
.L_x_32033:
        /* <DEDUP_REMOVED lines=37> */
.L_x_32037:
        /* <DEDUP_REMOVED lines=18> */
.L_x_32038:
[----:B------:R-:W-:Y:S05]  /*29d10*/  BSYNC.RECONVERGENT B0 ;  /* 0x0000000000007941 */ /* 0x000fea0003800200 */
.L_x_32036:
        /* <DEDUP_REMOVED lines=37> */
.L_x_32040:
        /* <DEDUP_REMOVED lines=18> */
.L_x_32041:
[----:B------:R-:W-:Y:S05]  /*2a090*/  BSYNC.RECONVERGENT B0 ;  /* 0x0000000000007941 */ /* 0x000fea0003800200 */
.L_x_32039:
        /* <DEDUP_REMOVED lines=37> */
.L_x_32043:
[----:B------:R-:W0:Y:S01]  /*2a2f0*/  LDCU.64 UR4, c[0x0][0x618] ;  /* 0x0000c300ff0477ac */ /* 0x000e220008000a00 */
[----:B------:R-:W-:Y:S02]  /*2a300*/  MOV R10, R12 ;  /* 0x0000000c000a7202 */ /* 0x000fe40000000f00 */
        /* <DEDUP_REMOVED lines=16> */
.L_x_32044:
[----:B------:R-:W-:Y:S05]  /*2a410*/  BSYNC.RECONVERGENT B0 ;  /* 0x0000000000007941 */ /* 0x000fea0003800200 */
.L_x_32042:
        /* <DEDUP_REMOVED lines=37> */
.L_x_32046:
[----:B------:R-:W0:Y:S01]  /*2a670*/  LDCU.64 UR4, c[0x0][0x620] ;  /* 0x0000c400ff0477ac */ /* 0x000e220008000a00 */
[----:B------:R-:W-:Y:S02]  /*2a680*/  MOV R10, R12 ;  /* 0x0000000c000a7202 */ /* 0x000fe40000000f00 */
[----:B------:R-:W-:Y:S02]  /*2a690*/  MOV R9, R13 ;  /* 0x0000000d00097202 */ /* 0x000fe40000000f00 */
[----:B------:R-:W-:Y:S01]  /*2a6a0*/  MOV R0, 0x2a6e0 ;  /* 0x0002a6e000007802 */ /* 0x000fe20000000f00 */
[----:B0-----:R-:W-:Y:S01]  /*2a6b0*/  IMAD.U32 R4, RZ, RZ, UR4 ;  /* 0x00000004ff047e24 */ /* 0x001fe2000f8e00ff */
[----:B------:R-:W-:-:S07]  /*2a6c0*/  MOV R3, UR5 ;  /* 0x0000000500037c02 */ /* 0x000fce0008000f00 */
[----:B------:R-:W-:Y:S05]  /*2a6d0*/  CALL.REL.NOINC `($__internal_54_$__cuda_sm20_div_u64) ;  /* 0x0000015800607944 */ /* 0x000fea0003c00000 */
        /* <DEDUP_REMOVED lines=11> */
.L_x_32047:
[----:B------:R-:W-:Y:S05]  /*2a790*/  BSYNC.RECONVERGENT B0 ;  /* 0x0000000000007941 */ /* 0x000fea0003800200 */
.L_x_32045:
        /* <DEDUP_REMOVED lines=37> */
.L_x_32049:
[----:B------:R-:W0:Y:S01]  /*2a9f0*/  LDCU.64 UR4, c[0x0][0x628] ;  /* 0x0000c500ff0477ac */ /* 0x000e220008000a00 */
[----:B------:R-:W-:Y:S01]  /*2aa00*/  IMAD.MOV.U32 R10, RZ, RZ, R12 ;  /* 0x000000ffff0a7224 */ /* 0x000fe200078e000c */
[----:B------:R-:W-:Y:S01]  /*2aa10*/  MOV R0, 0x2aa60 ;  /* 0x0002aa6000007802 */ /* 0x000fe20000000f00 */
[----:B------:R-:W-:Y:S01]  /*2aa20*/  IMAD.MOV.U32 R9, RZ, RZ, R13 ;  /* 0x000000ffff097224 */ /* 0x000fe200078e000d */
[----:B0-----:R-:W-:Y:S02]  /*2aa30*/  MOV R4, UR4 ;  /* 0x0000000400047c02 */ /* 0x001fe40008000f00 */
[----:B------:R-:W-:-:S07]  /*2aa40*/  MOV R3, UR5 ;  /* 0x0000000500037c02 */ /* 0x000fce0008000f00 */
[----:B------:R-:W-:Y:S05]  /*2aa50*/  CALL.REL.NOINC `($__internal_54_$__cuda_sm20_div_u64) ;  /* 0x0000015400807944 */ /* 0x000fea0003c00000 */
        /* <DEDUP_REMOVED lines=11> */
.L_x_32050:
[----:B------:R-:W-:Y:S05]  /*2ab10*/  BSYNC.RECONVERGENT B0 ;  /* 0x0000000000007941 */ /* 0x000fea0003800200 */
.L_x_32048:
        /* <DEDUP_REMOVED lines=37> */
.L_x_32052:
        /* <DEDUP_REMOVED lines=18> */
.L_x_32053:
[----:B------:R-:W-:Y:S05]  /*2ae90*/  BSYNC.RECONVERGENT B0 ;  /* 0x0000000000007941 */ /* 0x000fea0003800200 */
.L_x_32051:
        /* <DEDUP_REMOVED lines=37> */
.L_x_32055:
        /* <DEDUP_REMOVED lines=18> */
.L_x_32056:
[----:B------:R-:W-:Y:S05]  /*2b210*/  BSYNC.RECONVERGENT B0 ;  /* 0x0000000000007941 */ /* 0x000fea0003800200 */
.L_x_32054:
        /* <DEDUP_REMOVED lines=37> */
.L_x_32058:
        /* <DEDUP_REMOVED lines=18> */
.L_x_32059:
[----:B------:R-:W-:Y:S05]  /*2b590*/  BSYNC.RECONVERGENT B0 ;  /* 0x0000000000007941 */ /* 0x000fea0003800200 */
.L_x_32057:
        /* <DEDUP_REMOVED lines=37> */
.L_x_32061:
        /* <DEDUP_REMOVED lines=18> */
.L_x_32062:
[----:B------:R-:W-:Y:S05]  /*2b910*/  BSYNC.RECONVERGENT B0 ;  /* 0x0000000000007941 */ /* 0x000fea0003800200 */
.L_x_32060:
        /* <DEDUP_REMOVED lines=37> */
.L_x_32064:
        /* <DEDUP_REMOVED lines=18> */
.L_x_32065:
[----:B------:R-:W-:Y:S05]  /*2bc90*/  BSYNC.RECONVERGENT B0 ;  /* 0x0000000000007941 */ /* 0x000fea0003800200 */
.L_x_32063:
        /* <DEDUP_REMOVED lines=37> */
.L_x_32067:
        /* <DEDUP_REMOVED lines=18> */
.L_x_32068:
[----:B------:R-:W-:Y:S05]  /*2c010*/  BSYNC.RECONVERGENT B0 ;  /* 0x0000000000007941 */ /* 0x000fea0003800200 */
.L_x_32066:
        /* <DEDUP_REMOVED lines=36> */
.L_x_32070:
        /* <DEDUP_REMOVED lines=16> */
.L_x_32071:
[----:B------:R-:W-:Y:S05]  /*2c360*/  BSYNC.RECONVERGENT B0 ;  /* 0x0000000000007941 */ /* 0x000fea0003800200 */
.L_x_32069:
        /* <DEDUP_REMOVED lines=32> */
.L_x_32073:
[----:B------:R-:W-:Y:S02]  /*2c570*/  MOV R8, R6 ;  /* 0x0000000600087202 */ /* 0x000fe40000000f00 */
[----:B------:R-:W-:Y:S02]  /*2c580*/  MOV R10, R7 ;  /* 0x00000007000a7202 */ /* 0x000fe40000000f00 */
[----:B------:R-:W-:-:S07]  /*2c590*/  MOV R9, 0x2c5b0 ;  /* 0x0002c5b000097802 */ /* 0x000fce0000000f00 */
[----:B------:R-:W-:Y:S05]  /*2c5a0*/  CALL.REL.NOINC `($__internal_55_$__cuda_sm20_rem_u64) ;  /* 0x0000013c00cc7944 */ /* 0x000fea0003c00000 */
[----:B------:R-:W-:Y:S01]  /*2c5b0*/  IMAD.MOV.U32 R4, RZ, RZ, R0 ;  /* 0x000000ffff047224 */ /* 0x000fe200078e0000 */
[----:B------:R-:W-:-:S07]  /*2c5c0*/  MOV R5, R3 ;  /* 0x0000000300057202 */ /* 0x000fce0000000f00 */
.L_x_32074:
[----:B------:R-:W-:Y:S05]  /*2c5d0*/  BSYNC.RECONVERGENT B0 ;  /* 0x0000000000007941 */ /* 0x000fea0003800200 */
.L_x_32072:
[----:B------:R-:W0:Y:S02]  /*2c5e0*/  LDCU.64 UR4, c[0x0][0x730] ;  /* 0x0000e600ff0477ac */ /* 0x000e240008000a00 */
[----:B0-----:R-:W-:Y:S02]  /*2c5f0*/  IMAD R3, R5, UR4, RZ ;  /* 0x0000000405037c24 */ /* 0x001fe4000f8e02ff */
[----:B------:R-:W-:-:S04]  /*2c600*/  IMAD.WIDE.U32 R20, R4, UR4, R20 ;  /* 0x0000000404147c25 */ /* 0x000fc8000f8e0014 */
[----:B------:R-:W-:-:S05]  /*2c610*/  IMAD R3, R4, UR5, R3 ;  /* 0x0000000504037c24 */ /* 0x000fca000f8e0203 */
[----:B------:R-:W-:-:S07]  /*2c620*/  IADD3 R21, PT, PT, R21, R3, RZ ;  /* 0x0000000315157210 */ /* 0x000fce0007ffe0ff */
.L_x_32002:
[----:B------:R-:W0:Y:S01]  /*2c630*/  LDC.64 R8, c[0x0][0x740] ;  /* 0x0001d000ff087b82 */ /* 0x000e220000000a00 */
[----:B------:R-:W1:Y:S01]  /*2c640*/  LDCU.64 UR4, c[0x0][0x580] ;  /* 0x0000b000ff0477ac */ /* 0x000e620008000a00 */
[C---:B------:R-:W-:Y:S01]  /*2c650*/  IMAD.SHL.U32 R7, R20.reuse, 0x2, RZ ;  /* 0x0000000214077824 */ /* 0x040fe200078e00ff */
[----:B------:R-:W-:Y:S02]  /*2c660*/  SHF.L.U64.HI R20, R20, 0x1, R21 ;  /* 0x0000000114147819 */ /* 0x000fe40000010215 */
[----:B-1----:R-:W-:-:S04]  /*2c670*/  IADD3 R4, P0, PT, R17, UR4, RZ ;  /* 0x0000000411047c10 */ /* 0x002fc8000ff1e0ff */
[----:B------:R-:W-:Y:S02]  /*2c680*/  IADD3.X R5, PT, PT, RZ, UR5, RZ, P0, !PT ;  /* 0x00000005ff057c10 */ /* 0x000fe400087fe4ff */
[----:B0-----:R-:W-:-:S04]  /*2c690*/  IADD3 R3, PT, PT, R7, R8, RZ ;  /* 0x0000000807037210 */ /* 0x001fc80007ffe0ff */
[----:B------:R-:W-:Y:S01]  /*2c6a0*/  LOP3.LUT R3, R3, 0x2, RZ, 0xc0, !PT ;  /* 0x0000000203037812 */ /* 0x000fe200078ec0ff */
[----:B------:R0:W5:Y:S03]  /*2c6b0*/  LDG.E.S16 R5, desc[UR36][R4.64] ;  /* 0x0000002404057981 */ /* 0x000166000c1e1700 */
[----:B------:R-:W-:-:S04]  /*2c6c0*/  IADD3 R6, P1, P2, -R3, R8, R7 ;  /* 0x0000000803067210 */ /* 0x000fc80007a3e107 */
[----:B------:R-:W-:-:S05]  /*2c6d0*/  IADD3.X R7, PT, PT, R9, -0x1, R20, P1, P2 ;  /* 0xffffffff09077810 */ /* 0x000fca0000fe4414 */
[----:B------:R0:W5:Y:S01]  /*2c6e0*/  LDG.E R8, desc[UR36][R6.64] ;  /* 0x0000002406087981 */ /* 0x000162000c1e1900 */
[C---:B------:R-:W-:Y:S01]  /*2c6f0*/  ISETP.NE.U32.AND P0, PT, R3.reuse, RZ, PT ;  /* 0x000000ff0300720c */ /* 0x040fe20003f05070 */
[----:B------:R-:W-:Y:S01]  /*2c700*/  BSSY B0, `(.L_x_32075) ;  /* 0x000000f000007945 */ /* 0x000fe20003800000 */
[----:B------:R-:W-:Y:S02]  /*2c710*/  IMAD.SHL.U32 R11, R3, 0x8, RZ ;  /* 0x00000008030b7824 */ /* 0x000fe400078e00ff */
[----:B------:R-:W-:-:S13]  /*2c720*/  ISETP.NE.AND.EX P0, PT, RZ, RZ, PT, P0 ;  /* 0x000000ffff00720c */ /* 0x000fda0003f05300 */
.L_x_32076:
[----:B-----5:R-:W-:Y:S01]  /*2c730*/  SHF.R.U32.HI R0, RZ, R11, R8 ;  /* 0x0000000bff007219 */ /* 0x020fe20000011608 */
[----:B------:R-:W-:Y:S05]  /*2c740*/  YIELD ;  /* 0x0000000000007946 */ /* 0x000fea0003800000 */
[----:B------:R-:W-:Y:S02]  /*2c750*/  PRMT R0, R0, 0x9910, RZ ;  /* 0x0000991000007816 */ /* 0x000fe400000000ff */
[----:B------:R-:W-:Y:S02]  /*2c760*/  @P0 LOP3.LUT R9, R8, 0xffff, RZ, 0xc0, !PT ;  /* 0x0000ffff08090812 */ /* 0x000fe400078ec0ff */
[----:B------:R-:W-:-:S04]  /*2c770*/  IADD3 R0, PT, PT, R5, R0, RZ ;  /* 0x0000000005007210 */ /* 0x000fc80007ffe0ff */
        /* <DEDUP_REMOVED lines=8> */
.L_x_32075:
[----:B------:R-:W-:-:S07]  /*2c800*/  IADD3 R16, PT, PT, R16, 0x80, RZ ;  /* 0x0000008010107810 */ /* 0x000fce0007ffe0ff */
.L_x_31995:
[----:B------:R-:W-:Y:S05]  /*2c810*/  BSYNC B6 ;  /* 0x0000000000067941 */ /* 0x000fea0003800000 */
.L_x_31994:
        /* <DEDUP_REMOVED lines=303> */
.L_x_32079:
        /* <DEDUP_REMOVED lines=29> */
.L_x_32081:
[----:B------:R-:W-:Y:S05]  /*2dce0*/  BSYNC.RECONVERGENT B7 ;  /* 0x0000000000077941 */ /* 0x000fea0003800200 */
.L_x_32080:
        /* <DEDUP_REMOVED lines=36> */
.L_x_32083:
        /* <DEDUP_REMOVED lines=17> */
.L_x_32084:
[----:B------:R-:W-:Y:S05]  /*2e040*/  BSYNC.RECONVERGENT B0 ;  /* 0x0000000000007941 */ /* 0x000fea0003800200 */
.L_x_32082:
        /* <DEDUP_REMOVED lines=37> */
.L_x_32087:
        /* <DEDUP_REMOVED lines=18> */
.L_x_32088:
[----:B------:R-:W-:Y:S05]  /*2e3c0*/  BSYNC.RECONVERGENT B0 ;  /* 0x0000000000007941 */ /* 0x000fea0003800200 */
.L_x_32086:
        /* <DEDUP_REMOVED lines=37> */
.L_x_32090:
        /* <DEDUP_REMOVED lines=18> */
.L_x_32091:
[----:B------:R-:W-:Y:S05]  /*2e740*/  BSYNC.RECONVERGENT B0 ;  /* 0x0000000000007941 */ /* 0x000fea0003800200 */
.L_x_32089:
        /* <DEDUP_REMOVED lines=37> */
.L_x_32093:
        /* <DEDUP_REMOVED lines=18> */
.L_x_32094:
[----:B------:R-:W-:Y:S05]  /*2eac0*/  BSYNC.RECONVERGENT B0 ;  /* 0x0000000000007941 */ /* 0x000fea0003800200 */
.L_x_32092:
        /* <DEDUP_REMOVED lines=37> */
.L_x_32096:
        /* <DEDUP_REMOVED lines=18> */
.L_x_32097:
[----:B------:R-:W-:Y:S05]  /*2ee40*/  BSYNC.RECONVERGENT B0 ;  /* 0x0000000000007941 */ /* 0x000fea0003800200 */
.L_x_32095:
        /* <DEDUP_REMOVED lines=37> */
.L_x_32099:
        /* <DEDUP_REMOVED lines=18> */
.L_x_32100:
[----:B------:R-:W-:Y:S05]  /*2f1c0*/  BSYNC.RECONVERGENT B0 ;  /* 0x0000000000007941 */ /* 0x000fea0003800200 */
.L_x_32098:
        /* <DEDUP_REMOVED lines=37> */
.L_x_32102:
        /* <DEDUP_REMOVED lines=18> */
.L_x_32103:
[----:B------:R-:W-:Y:S05]  /*2f540*/  BSYNC.RECONVERGENT B0 ;  /* 0x0000000000007941 */ /* 0x000fea0003800200 */
.L_x_32101:
        /* <DEDUP_REMOVED lines=37> */
.L_x_32105:
        /* <DEDUP_REMOVED lines=18> */
.L_x_32106:
[----:B------:R-:W-:Y:S05]  /*2f8c0*/  BSYNC.RECONVERGENT B0 ;  /* 0x0000000000007941 */ /* 0x000fea0003800200 */
.L_x_32104:
        /* <DEDUP_REMOVED lines=37> */
.L_x_32108:
        /* <DEDUP_REMOVED lines=18> */
.L_x_32109:
[----:B------:R-:W-:Y:S05]  /*2fc40*/  BSYNC.RECONVERGENT B0 ;  /* 0x0000000000007941 */ /* 0x000fea0003800200 */
.L_x_32107:
        /* <DEDUP_REMOVED lines=37> */
.L_x_32111:
        /* <DEDUP_REMOVED lines=18> */
.L_x_32112:
[----:B------:R-:W-:Y:S05]  /*2ffc0*/  BSYNC.RECONVERGENT B0 ;  /* 0x0000000000007941 */ /* 0x000fea0003800200 */
.L_x_32110:
        /* <DEDUP_REMOVED lines=37> */
.L_x_32114:
        /* <DEDUP_REMOVED lines=18> */
.L_x_32115:
[----:B------:R-:W-:Y:S05]  /*30340*/  BSYNC.RECONVERGENT B0 ;  /* 0x0000000000007941 */ /* 0x000fea0003800200 */
.L_x_32113:
        /* <DEDUP_REMOVED lines=37> */
.L_x_32117:
        /* <DEDUP_REMOVED lines=18> */
.L_x_32118:
[----:B------:R-:W-:Y:S05]  /*306c0*/  BSYNC.RECONVERGENT B0 ;  /* 0x0000000000007941 */ /* 0x000fea0003800200 */
.L_x_32116:
        /* <DEDUP_REMOVED lines=37> */
.L_x_32120:
        /* <DEDUP_REMOVED lines=18> */
.L_x_32121:
[----:B------:R-:W-:Y:S05]  /*30a40*/  BSYNC.RECONVERGENT B0 ;  /* 0x0000000000007941 */ /* 0x000fea0003800200 */
.L_x_32119:
        /* <DEDUP_REMOVED lines=37> */
.L_x_32123:
        /* <DEDUP_REMOVED lines=18> */
.L_x_32124:
[----:B------:R-:W-:Y:S05]  /*30dc0*/  BSYNC.RECONVERGENT B0 ;  /* 0x0000000000007941 */ /* 0x000fea0003800200 */
.L_x_32122:
        /* <DEDUP_REMOVED lines=37> */
.L_x_32126:
        /* <DEDUP_REMOVED lines=18> */
.L_x_32127:
[----:B------:R-:W-:Y:S05]  /*31140*/  BSYNC.RECONVERGENT B0 ;  /* 0x0000000000007941 */ /* 0x000fea0003800200 */
.L_x_32125:
        /* <DEDUP_REMOVED lines=37> */
.L_x_32129:
        /* <DEDUP_REMOVED lines=18> */
.L_x_32130:
[----:B------:R-:W-:Y:S05]  /*314c0*/  BSYNC.RECONVERGENT B0 ;  /* 0x0000000000007941 */ /* 0x000fea0003800200 */
.L_x_32128:
        /* <DEDUP_REMOVED lines=37> */
.L_x_32132:
        /* <DEDUP_REMOVED lines=18> */
.L_x_32133:
[----:B------:R-:W-:Y:S05]  /*31840*/  BSYNC.RECONVERGENT B0 ;  /* 0x0000000000007941 */ /* 0x000fea0003800200 */
.L_x_32131:
        /* <DEDUP_REMOVED lines=37> */
.L_x_32135:
        /* <DEDUP_REMOVED lines=18> */
.L_x_32136:
[----:B------:R-:W-:Y:S05]  /*31bc0*/  BSYNC.RECONVERGENT B0 ;  /* 0x0000000000007941 */ /* 0x000fea0003800200 */
.L_x_32134:
        /* <DEDUP_REMOVED lines=37> */
.L_x_32138:
        /* <DEDUP_REMOVED lines=18> */
.L_x_32139:
[----:B------:R-:W-:Y:S05]  /*31f40*/  BSYNC.RECONVERGENT B0 ;  /* 0x0000000000007941 */ /* 0x000fea0003800200 */
.L_x_32137:
        /* <DEDUP_REMOVED lines=37> */
.L_x_32141:
        /* <DEDUP_REMOVED lines=18> */
.L_x_32142:
[----:B------:R-:W-:Y:S05]  /*322c0*/  BSYNC.RECONVERGENT B0 ;  /* 0x0000000000007941 */ /* 0x000fea0003800200 */
.L_x_32140:
        /* <DEDUP_REMOVED lines=37> */
.L_x_32144:
        /* <DEDUP_REMOVED lines=18> */
.L_x_32145:
[----:B------:R-:W-:Y:S05]  /*32640*/  BSYNC.RECONVERGENT B0 ;  /* 0x0000000000007941 */ /* 0x000fea0003800200 */
.L_x_32143:
        /* <DEDUP_REMOVED lines=37> */
.L_x_32147:
        /* <DEDUP_REMOVED lines=18> */
.L_x_32148:
[----:B------:R-:W-:Y:S05]  /*329c0*/  BSYNC.RECONVERGENT B0 ;  /* 0x0000000000007941 */ /* 0x000fea0003800200 */
.L_x_32146:
        /* <DEDUP_REMOVED lines=37> */
.L_x_32150:
        /* <DEDUP_REMOVED lines=18> */
.L_x_32151:
[----:B------:R-:W-:Y:S05]  /*32d40*/  BSYNC.RECONVERGENT B0 ;  /* 0x0000000000007941 */ /* 0x000fea0003800200 */
.L_x_32149:
        /* <DEDUP_REMOVED lines=36> */
.L_x_32153:
        /* <DEDUP_REMOVED lines=16> */
.L_x_32154:
[----:B------:R-:W-:Y:S05]  /*33090*/  BSYNC.RECONVERGENT B0 ;  /* 0x0000000000007941 */ /* 0x000fea0003800200 */
.L_x_32152:
        /* <DEDUP_REMOVED lines=32> */
.L_x_32156:
[----:B------:R-:W-:Y:S01]  /*332a0*/  IMAD.MOV.U32 R8, RZ, RZ, R6 ;  /* 0x000000ffff087224 */ /* 0x000fe200078e0006 */
[----:B------:R-:W-:Y:S02]  /*332b0*/  MOV R10, R7 ;  /* 0x00000007000a7202 */ /* 0x000fe40000000f00 */
[----:B------:R-:W-:-:S07]  /*332c0*/  MOV R9, 0x332e0 ;  /* 0x000332e000097802 */ /* 0x000fce0000000f00 */
[----:B------:R-:W-:Y:S05]  /*332d0*/  CALL.REL.NOINC `($__internal_55_$__cuda_sm20_rem_u64) ;  /* 0x000000d000807944 */ /* 0x000fea0003c00000 */
[----:B------:R-:W-:Y:S01]  /*332e0*/  MOV R4, R0 ;  /* 0x0000000000047202 */ /* 0x000fe20000000f00 */
[----:B------:R-:W-:-:S07]  /*332f0*/  IMAD.MOV.U32 R5, RZ, RZ, R3 ;  /* 0x000000ffff057224 */ /* 0x000fce00078e0003 */
.L_x_32157:
[----:B------:R-:W-:Y:S05]  /*33300*/  BSYNC.RECONVERGENT B0 ;  /* 0x0000000000007941 */ /* 0x000fea0003800200 */
.L_x_32155:
[----:B------:R-:W0:Y:S02]  /*33310*/  LDCU.64 UR4, c[0x0][0x730] ;  /* 0x0000e600ff0477ac */ /* 0x000e240008000a00 */
[----:B0-----:R-:W-:Y:S02]  /*33320*/  IMAD R3, R5, UR4, RZ ;  /* 0x0000000405037c24 */ /* 0x001fe4000f8e02ff */
[----:B------:R-:W-:-:S04]  /*33330*/  IMAD.WIDE.U32 R20, R4, UR4, R20 ;  /* 0x0000000404147c25 */ /* 0x000fc8000f8e0014 */
[----:B------:R-:W-:-:S05]  /*33340*/  IMAD R3, R4, UR5, R3 ;  /* 0x0000000504037c24 */ /* 0x000fca000f8e0203 */
[----:B------:R-:W-:-:S07]  /*33350*/  IADD3 R21, PT, PT, R21, R3, RZ ;  /* 0x0000000315157210 */ /* 0x000fce0007ffe0ff */
.L_x_32085:
[----:B------:R-:W0:Y:S01]  /*33360*/  LDC.64 R8, c[0x0][0x740] ;  /* 0x0001d000ff087b82 */ /* 0x000e220000000a00 */
[----:B------:R-:W1:Y:S01]  /*33370*/  LDCU.64 UR4, c[0x0][0x580] ;  /* 0x0000b000ff0477ac */ /* 0x000e620008000a00 */
[C---:B------:R-:W-:Y:S02]  /*33380*/  SHF.L.U32 R7, R20.reuse, 0x1, RZ ;  /* 0x0000000114077819 */ /* 0x040fe400000006ff */
[----:B------:R-:W-:Y:S02]  /*33390*/  SHF.L.U64.HI R20, R20, 0x1, R21 ;  /* 0x0000000114147819 */ /* 0x000fe40000010215 */
[----:B-1----:R-:W-:-:S04]  /*333a0*/  IADD3 R4, P0, PT, R17, UR4, RZ ;  /* 0x0000000411047c10 */ /* 0x002fc8000ff1e0ff */
[----:B------:R-:W-:Y:S01]  /*333b0*/  IADD3.X R5, PT, PT, RZ, UR5, RZ, P0, !PT ;  /* 0x00000005ff057c10 */ /* 0x000fe200087fe4ff */
[----:B0-----:R-:W-:-:S05]  /*333c0*/  IMAD.IADD R3, R7, 0x1, R8 ;  /* 0x0000000107037824 */ /* 0x001fca00078e0208 */
[----:B------:R-:W-:Y:S01]  /*333d0*/  LOP3.LUT R3, R3, 0x2, RZ, 0xc0, !PT ;  /* 0x0000000203037812 */ /* 0x000fe200078ec0ff */
[----:B------:R0:W5:Y:S03]  /*333e0*/  LDG.E.S16 R5, desc[UR36][R4.64] ;  /* 0x0000002404057981 */ /* 0x000166000c1e1700 */
[----:B------:R-:W-:-:S04]  /*333f0*/  IADD3 R6, P1, P2, -R3, R8, R7 ;  /* 0x0000000803067210 */ /* 0x000fc80007a3e107 */
[----:B------:R-:W-:-:S05]  /*33400*/  IADD3.X R7, PT, PT, R9, -0x1, R20, P1, P2 ;  /* 0xffffffff09077810 */ /* 0x000fca0000fe4414 */
[----:B------:R0:W5:Y:S01]  /*33410*/  LDG.E R8, desc[UR36][R6.64] ;  /* 0x0000002406087981 */ /* 0x000162000c1e1900 */
[C---:B------:R-:W-:Y:S01]  /*33420*/  ISETP.NE.U32.AND P0, PT, R3.reuse, RZ, PT ;  /* 0x000000ff0300720c */ /* 0x040fe20003f05070 */
[----:B------:R-:W-:Y:S01]  /*33430*/  BSSY B0, `(.L_x_32158) ;  /* 0x000000f000007945 */ /* 0x000fe20003800000 */
[----:B------:R-:W-:Y:S02]  /*33440*/  SHF.L.U32 R11, R3, 0x3, RZ ;  /* 0x00000003030b7819 */ /* 0x000fe400000006ff */
[----:B------:R-:W-:-:S13]  /*33450*/  ISETP.NE.AND.EX P0, PT, RZ, RZ, PT, P0 ;  /* 0x000000ffff00720c */ /* 0x000fda0003f05300 */
.L_x_32159:
        /* <DEDUP_REMOVED lines=9> */
[-C--:B--2---:R-:W-:Y:S02]  /*334f0*/  ISETP.NE.AND P1, PT, R8, R9.reuse, PT ;  /* 0x000000090800720c */ /* 0x084fe40003f25270 */
[----:B------:R-:W-:-:S11]  /*33500*/  MOV R8, R9 ;  /* 0x0000000900087202 */ /* 0x000fd60000000f00 */
[----:B------:R-:W-:Y:S05]  /*33510*/  @P1 BRA `(.L_x_32159) ;  /* 0xfffffffc00d01947 */ /* 0x000fea000383ffff */
[----:B------:R-:W-:Y:S05]  /*33520*/  BSYNC B0 ;  /* 0x0000000000007941 */ /* 0x000fea0003800000 */
.L_x_32158:
[----:B------:R-:W-:-:S07]  /*33530*/  VIADD R16, R16, 0x80 ;  /* 0x0000008010107836 */ /* 0x000fce0000000000 */
.L_x_32078:
[----:B------:R-:W-:Y:S05]  /*33540*/  BSYNC B6 ;  /* 0x0000000000067941 */ /* 0x000fea0003800000 */
.L_x_32077:
        /* <DEDUP_REMOVED lines=302> */
.L_x_32160:
        /* <DEDUP_REMOVED lines=31> */
.L_x_32162:
[----:B------:R-:W-:Y:S05]  /*34a20*/  BSYNC.RECONVERGENT B6 ;  /* 0x0000000000067941 */ /* 0x000fea0003800200 */
.L_x_32161:
        /* <DEDUP_REMOVED lines=37> */
.L_x_32164:
        /* <DEDUP_REMOVED lines=17> */
.L_x_32165:
[----:B------:R-:W-:Y:S05]  /*34d90*/  BSYNC.RECONVERGENT B0 ;  /* 0x0000000000007941 */ /* 0x000fea0003800200 */
.L_x_32163:
        /* <DEDUP_REMOVED lines=37> */
.L_x_32168:
        /* <DEDUP_REMOVED lines=18> */
.L_x_32169:
[----:B------:R-:W-:Y:S05]  /*35110*/  BSYNC.RECONVERGENT B0 ;  /* 0x0000000000007941 */ /* 0x000fea0003800200 */
.L_x_32167:
        /* <DEDUP_REMOVED lines=38> */
.L_x_32171:
        /* <DEDUP_REMOVED lines=18> */
.L_x_32172:
[----:B------:R-:W-:Y:S05]  /*354a0*/  BSYNC.RECONVERGENT B0 ;  /* 0x0000000000007941 */ /* 0x000fea0003800200 */
.L_x_32170:
        /* <DEDUP_REMOVED lines=38> */
.L_x_32174:
        /* <DEDUP_REMOVED lines=18> */
.L_x_32175:
[----:B------:R-:W-:Y:S05]  /*35830*/  BSYNC.RECONVERGENT B0 ;  /* 0x0000000000007941 */ /* 0x000fea0003800200 */
.L_x_32173:
        /* <DEDUP_REMOVED lines=38> */
.L_x_32177:
        /* <DEDUP_REMOVED lines=18> */
.L_x_32178:
[----:B------:R-:W-:Y:S05]  /*35bc0*/  BSYNC.RECONVERGENT B0 ;  /* 0x0000000000007941 */ /* 0x000fea0003800200 */
.L_x_32176:
        /* <DEDUP_REMOVED lines=38> */
.L_x_32180:
        /* <DEDUP_REMOVED lines=18> */
.L_x_32181:
[----:B------:R-:W-:Y:S05]  /*35f50*/  BSYNC.RECONVERGENT B0 ;  /* 0x0000000000007941 */ /* 0x000fea0003800200 */
.L_x_32179:
        /* <DEDUP_REMOVED lines=38> */
.L_x_32183:
        /* <DEDUP_REMOVED lines=18> */
.L_x_32184:
[----:B------:R-:W-:Y:S05]  /*362e0*/  BSYNC.RECONVERGENT B0 ;  /* 0x0000000000007941 */ /* 0x000fea0003800200 */
.L_x_32182:
        /* <DEDUP_REMOVED lines=38> */
.L_x_32186:
        /* <DEDUP_REMOVED lines=18> */
.L_x_32187:
[----:B------:R-:W-:Y:S05]  /*36670*/  BSYNC.RECONVERGENT B0 ;  /* 0x0000000000007941 */ /* 0x000fea0003800200 */
.L_x_32185:
        /* <DEDUP_REMOVED lines=38> */
.L_x_32189:
        /* <DEDUP_REMOVED lines=18> */
.L_x_32190:
[----:B------:R-:W-:Y:S05]  /*36a00*/  BSYNC.RECONVERGENT B0 ;  /* 0x0000000000007941 */ /* 0x000fea0003800200 */
.L_x_32188:
        /* <DEDUP_REMOVED lines=38> */
.L_x_32192:
        /* <DEDUP_REMOVED lines=18> */
.L_x_32193:
[----:B------:R-:W-:Y:S05]  /*36d90*/  BSYNC.RECONVERGENT B0 ;  /* 0x0000000000007941 */ /* 0x000fea0003800200 */
.L_x_32191:
        /* <DEDUP_REMOVED lines=38> */
.L_x_32195:
        /* <DEDUP_REMOVED lines=18> */
.L_x_32196:
[----:B------:R-:W-:Y:S05]  /*37120*/  BSYNC.RECONVERGENT B0 ;  /* 0x0000000000007941 */ /* 0x000fea0003800200 */
.L_x_32194:
        /* <DEDUP_REMOVED lines=38> */
.L_x_32198:
        /* <DEDUP_REMOVED lines=18> */
.L_x_32199:
[----:B------:R-:W-:Y:S05]  /*374b0*/  BSYNC.RECONVERGENT B0 ;  /* 0x0000000000007941 */ /* 0x000fea0003800200 */
.L_x_32197:
        /* <DEDUP_REMOVED lines=38> */
.L_x_32201:
        /* <DEDUP_REMOVED lines=18> */
.L_x_32202:
[----:B------:R-:W-:Y:S05]  /*37840*/  BSYNC.RECONVERGENT B0 ;  /* 0x0000000000007941 */ /* 0x000fea0003800200 */
.L_x_32200:
        /* <DEDUP_REMOVED lines=38> */
.L_x_32204:
        /* <DEDUP_REMOVED lines=18> */
.L_x_32205:
[----:B------:R-:W-:Y:S05]  /*37bd0*/  BSYNC.RECONVERGENT B0 ;  /* 0x0000000000007941 */ /* 0x000fea0003800200 */
.L_x_32203:
        /* <DEDUP_REMOVED lines=38> */
.L_x_32207:
        /* <DEDUP_REMOVED lines=18> */
.L_x_32208:
[----:B------:R-:W-:Y:S05]  /*37f60*/  BSYNC.RECONVERGENT B0 ;  /* 0x0000000000007941 */ /* 0x000fea0003800200 */
.L_x_32206:
        /* <DEDUP_REMOVED lines=38> */
.L_x_32210:
        /* <DEDUP_REMOVED lines=18> */
.L_x_32211:
[----:B------:R-:W-:Y:S05]  /*382f0*/  BSYNC.RECONVERGENT B0 ;  /* 0x0000000000007941 */ /* 0x000fea0003800200 */
.L_x_32209:
        /* <DEDUP_REMOVED lines=38> */
.L_x_32213:
        /* <DEDUP_REMOVED lines=18> */
.L_x_32214:
[----:B------:R-:W-:Y:S05]  /*38680*/  BSYNC.RECONVERGENT B0 ;  /* 0x0000000000007941 */ /* 0x000fea0003800200 */
.L_x_32212:
        /* <DEDUP_REMOVED lines=38> */
.L_x_32216:
        /* <DEDUP_REMOVED lines=18> */
.L_x_32217:
[----:B------:R-:W-:Y:S05]  /*38a10*/  BSYNC.RECONVERGENT B0 ;  /* 0x0000000000007941 */ /* 0x000fea0003800200 */
.L_x_32215:
        /* <DEDUP_REMOVED lines=38> */
.L_x_32219:
        /* <DEDUP_REMOVED lines=18> */
.L_x_32220:
[----:B------:R-:W-:Y:S05]  /*38da0*/  BSYNC.RECONVERGENT B0 ;  /* 0x0000000000007941 */ /* 0x000fea0003800200 */
.L_x_32218:
        /* <DEDUP_REMOVED lines=38> */
.L_x_32222:
        /* <DEDUP_REMOVED lines=18> */
.L_x_32223:
[----:B------:R-:W-:Y:S05]  /*39130*/  BSYNC.RECONVERGENT B0 ;  /* 0x0000000000007941 */ /* 0x000fea0003800200 */
.L_x_32221:
        /* <DEDUP_REMOVED lines=38> */
.L_x_32225:
        /* <DEDUP_REMOVED lines=18> */
.L_x_32226:
[----:B------:R-:W-:Y:S05]  /*394c0*/  BSYNC.RECONVERGENT B0 ;  /* 0x0000000000007941 */ /* 0x000fea0003800200 */
.L_x_32224:
        /* <DEDUP_REMOVED lines=38> */
.L_x_32228:
        /* <DEDUP_REMOVED lines=18> */
.L_x_32229:
[----:B------:R-:W-:Y:S05]  /*39850*/  BSYNC.RECONVERGENT B0 ;  /* 0x0000000000007941 */ /* 0x000fea0003800200 */
.L_x_32227:
        /* <DEDUP_REMOVED lines=38> */
.L_x_32231:
        /* <DEDUP_REMOVED lines=18> */
.L_x_32232:
[----:B------:R-:W-:Y:S05]  /*39be0*/  BSYNC.RECONVERGENT B0 ;  /* 0x0000000000007941 */ /* 0x000fea0003800200 */
.L_x_32230:
        /* <DEDUP_REMOVED lines=37> */
.L_x_32234:
        /* <DEDUP_REMOVED lines=16> */
.L_x_32235:
[----:B------:R-:W-:Y:S05]  /*39f40*/  BSYNC.RECONVERGENT B0 ;  /* 0x0000000000007941 */ /* 0x000fea0003800200 */
.L_x_32233:
        /* <DEDUP_REMOVED lines=33> */
.L_x_32237:
[----:B------:R-:W-:Y:S01]  /*3a160*/  IMAD.MOV.U32 R8, RZ, RZ, R6 ;  /* 0x000000ffff087224 */ /* 0x000fe200078e0006 */
[----:B------:R-:W-:Y:S02]  /*3a170*/  MOV R10, R7 ;  /* 0x00000007000a7202 */ /* 0x000fe40000000f00 */
[----:B------:R-:W-:-:S07]  /*3a180*/  MOV R9, 0x3a1a0 ;  /* 0x0003a1a000097802 */ /* 0x000fce0000000f00 */
[----:B------:R-:W-:Y:S05]  /*3a190*/  CALL.REL.NOINC `($__internal_55_$__cuda_sm20_rem_u64) ;  /* 0x0000006000d07944 */ /* 0x000fea0003c00000 */
[----:B------:R-:W-:Y:S01]  /*3a1a0*/  MOV R4, R0 ;  /* 0x0000000000047202 */ /* 0x000fe20000000f00 */
[----:B------:R-:W-:-:S07]  /*3a1b0*/  IMAD.MOV.U32 R5, RZ, RZ, R3 ;  /* 0x000000ffff057224 */ /* 0x000fce00078e0003 */
.L_x_32238:
[----:B------:R-:W-:Y:S05]  /*3a1c0*/  BSYNC.RECONVERGENT B0 ;  /* 0x0000000000007941 */ /* 0x000fea0003800200 */
.L_x_32236:
[----:B------:R-:W0:Y:S01]  /*3a1d0*/  LDCU.64 UR4, c[0x0][0x730] ;  /* 0x0000e600ff0477ac */ /* 0x000e220008000a00 */
[----:B------:R-:W-:Y:S01]  /*3a1e0*/  MOV R3, R21 ;  /* 0x0000001500037202 */ /* 0x000fe20000000f00 */
[----:B0-----:R-:W-:Y:S02]  /*3a1f0*/  IMAD R5, R5, UR4, RZ ;  /* 0x0000000405057c24 */ /* 0x001fe4000f8e02ff */
[----:B------:R-:W-:-:S04]  /*3a200*/  IMAD.WIDE.U32 R2, R4, UR4, R2 ;  /* 0x0000000404027c25 */ /* 0x000fc8000f8e0002 */
[----:B------:R-:W-:-:S05]  /*3a210*/  IMAD R5, R4, UR5, R5 ;  /* 0x0000000504057c24 */ /* 0x000fca000f8e0205 */
[----:B------:R-:W-:-:S07]  /*3a220*/  IADD3 R21, PT, PT, R3, R5, RZ ;  /* 0x0000000503157210 */ /* 0x000fce0007ffe0ff */
.L_x_32166:
[----:B------:R-:W0:Y:S01]  /*3a230*/  LDC.64 R6, c[0x0][0x740] ;  /* 0x0001d000ff067b82 */ /* 0x000e220000000a00 */
[C---:B------:R-:W-:Y:S01]  /*3a240*/  IMAD.SHL.U32 R3, R2.reuse, 0x2, RZ ;  /* 0x0000000202037824 */ /* 0x040fe200078e00ff */
[----:B------:R-:W-:Y:S01]  /*3a250*/  SHF.L.U64.HI R0, R2, 0x1, R21 ;  /* 0x0000000102007819 */ /* 0x000fe20000010215 */
[----:B------:R1:W5:Y:S03]  /*3a260*/  LDG.E.S16 R17, desc[UR36][R16.64] ;  /* 0x0000002410117981 */ /* 0x000366000c1e1700 */
[----:B0-----:R-:W-:-:S04]  /*3a270*/  IADD3 R5, PT, PT, R3, R6, RZ ;  /* 0x0000000603057210 */ /* 0x001fc80007ffe0ff */
[----:B------:R-:W-:-:S04]  /*3a280*/  LOP3.LUT R5, R5, 0x2, RZ, 0xc0, !PT ;  /* 0x0000000205057812 */ /* 0x000fc800078ec0ff */
[----:B------:R-:W-:-:S04]  /*3a290*/  IADD3 R2, P0, P1, -R5, R6, R3 ;  /* 0x0000000605027210 */ /* 0x000fc8000791e103 */
[----:B------:R-:W-:-:S05]  /*3a2a0*/  IADD3.X R3, PT, PT, R7, -0x1, R0, P0, P1 ;  /* 0xffffffff07037810 */ /* 0x000fca00007e2400 */
[----:B------:R1:W5:Y:S01]  /*3a2b0*/  LDG.E R4, desc[UR36][R2.64] ;  /* 0x0000002402047981 */ /* 0x000362000c1e1900 */
[C---:B------:R-:W-:Y:S02]  /*3a2c0*/  ISETP.NE.U32.AND P0, PT, R5.reuse, RZ, PT ;  /* 0x000000ff0500720c */ /* 0x040fe40003f05070 */
[----:B------:R-:W-:Y:S02]  /*3a2d0*/  SHF.L.U32 R9, R5, 0x3, RZ ;  /* 0x0000000305097819 */ /* 0x000fe400000006ff */
[----:B------:R-:W-:-:S13]  /*3a2e0*/  ISETP.NE.AND.EX P0, PT, RZ, RZ, PT, P0 ;  /* 0x000000ffff00720c */ /* 0x000fda0003f05300 */
.L_x_32239:
        /* <DEDUP_REMOVED lines=11> */
[----:B------:R-:W-:Y:S01]  /*3a3a0*/  MOV R4, R5 ;  /* 0x0000000500047202 */ /* 0x000fe20000000f00 */
[----:B------:R-:W-:Y:S06]  /*3a3b0*/  BRA `(.L_x_32239) ;  /* 0xfffffffc00cc7947 */ /* 0x000fec000383ffff */
.L_x_31872:
        /* <DEDUP_REMOVED lines=306> */
.L_x_32242:
        /* <DEDUP_REMOVED lines=29> */
.L_x_32244:
[----:B------:R-:W-:Y:S05]  /*3b8b0*/  BSYNC.RECONVERGENT B7 ;  /* 0x0000000000077941 */ /* 0x000fea0003800200 */
.L_x_32243:
[----:B------:R-:W0:Y:S01]  /*3b8c0*/  LDCU.64 UR4, c[0x0][0x590] ;  /* 0x0000b200ff0477ac */ /* 0x000e220008000a00 */
[----:B------:R-:W1:Y:S01]  /*3b8d0*/  LDC.64 R8, c[0x0][0x740] ;  /* 0x0001d000ff087b82 */ /* 0x000e620000000a00 */
[----:B------:R-:W-:Y:S01]  /*3b8e0*/  SHF.R.S32.HI R3, RZ, 0x1f, R23 ;  /* 0x0000001fff037819 */ /* 0x000fe20000011417 */
[----:B------:R-:W2:Y:S03]  /*3b8f0*/  LDCU.64 UR6, c[0x0][0x580] ;  /* 0x0000b000ff0677ac */ /* 0x000ea60008000a00 */
[----:B0-----:R-:W-:-:S04]  /*3b900*/  LOP3.LUT R3, R3, UR4, RZ, 0xc0, !PT ;  /* 0x0000000403037c12 */ /* 0x001fc8000f8ec0ff */
[----:B------:R-:W-:Y:S02]  /*3b910*/  IADD3 R0, P0, PT, R22, R3, RZ ;  /* 0x0000000316007210 */ /* 0x000fe40007f1e0ff */
[----:B------:R-:W-:-:S03]  /*3b920*/  SHF.R.S32.HI R3, RZ, 0x1f, R23 ;  /* 0x0000001fff037819 */ /* 0x000fc60000011417 */
[----:B------:R-:W-:Y:S01]  /*3b930*/  IMAD.SHL.U32 R5, R0, 0x2, RZ ;  /* 0x0000000200057824 */ /* 0x000fe200078e00ff */
[----:B------:R-:W-:-:S04]  /*3b940*/  LOP3.LUT R3, R3, UR5, RZ, 0xc0, !PT ;  /* 0x0000000503037c12 */ /* 0x000fc8000f8ec0ff */
[-C--:B-1----:R-:W-:Y:S02]  /*3b950*/  IADD3 R7, PT, PT, R5, R8.reuse, RZ ;  /* 0x0000000805077210 */ /* 0x082fe40007ffe0ff */
[----:B------:R-:W-:Y:S02]  /*3b960*/  IADD3.X R23, PT, PT, R23, R3, RZ, P0, !PT ;  /* 0x0000000317177210 */ /* 0x000fe400007fe4ff */
[----:B------:R-:W-:Y:S02]  /*3b970*/  LOP3.LUT R7, R7, 0x2, RZ, 0xc0, !PT ;  /* 0x0000000207077812 */ /* 0x000fe400078ec0ff */
[----:B--2---:R-:W-:Y:S02]  /*3b980*/  IADD3 R2, P0, PT, R19, UR6, RZ ;  /* 0x0000000613027c10 */ /* 0x004fe4000ff1e0ff */
[----:B------:R-:W-:Y:S02]  /*3b990*/  SHF.L.U64.HI R0, R0, 0x1, R23 ;  /* 0x0000000100007819 */ /* 0x000fe40000010217 */
[----:B------:R-:W-:Y:S01]  /*3b9a0*/  IADD3 R4, P1, P2, -R7, R8, R5 ;  /* 0x0000000807047210 */ /* 0x000fe20007a3e105 */
[----:B------:R-:W-:-:S03]  /*3b9b0*/  IMAD.X R3, RZ, RZ, UR7, P0 ;  /* 0x00000007ff037e24 */ /* 0x000fc600080e06ff */
[----:B------:R-:W-:Y:S02]  /*3b9c0*/  IADD3.X R5, PT, PT, R9, -0x1, R0, P1, P2 ;  /* 0xffffffff09057810 */ /* 0x000fe40000fe4400 */
[----:B------:R0:W5:Y:S04]  /*3b9d0*/  LDG.E.S16 R9, desc[UR36][R2.64] ;  /* 0x0000002402097981 */ /* 0x000168000c1e1700 */
[----:B------:R0:W5:Y:S01]  /*3b9e0*/  LDG.E R6, desc[UR36][R4.64] ;  /* 0x0000002404067981 */ /* 0x000162000c1e1900 */
[C---:B------:R-:W-:Y:S01]  /*3b9f0*/  ISETP.NE.U32.AND P0, PT, R7.reuse, RZ, PT ;  /* 0x000000ff0700720c */ /* 0x040fe20003f05070 */
[----:B------:R-:W-:Y:S01]  /*3ba00*/  BSSY B0, `(.L_x_32245) ;  /* 0x000000f000007945 */ /* 0x000fe20003800000 */
[----:B------:R-:W-:Y:S02]  /*3ba10*/  SHF.L.U32 R11, R7, 0x3, RZ ;  /* 0x00000003070b7819 */ /* 0x000fe400000006ff */
[----:B------:R-:W-:-:S13]  /*3ba20*/  ISETP.NE.AND.EX P0, PT, RZ, RZ, PT, P0 ;  /* 0x000000ffff00720c */ /* 0x000fda0003f05300 */
.L_x_32246:
[----:B-----5:R-:W-:Y:S01]  /*3ba30*/  SHF.R.U32.HI R0, RZ, R11, R6 ;  /* 0x0000000bff007219 */ /* 0x020fe20000011606 */
[----:B------:R-:W-:Y:S05]  /*3ba40*/  YIELD ;  /* 0x0000000000007946 */ /* 0x000fea0003800000 */
[----:B------:R-:W-:Y:S02]  /*3ba50*/  PRMT R0, R0, 0x9910, RZ ;  /* 0x0000991000007816 */ /* 0x000fe400000000ff */
[----:B------:R-:W-:Y:S02]  /*3ba60*/  @P0 LOP3.LUT R7, R6, 0xffff, RZ, 0xc0, !PT ;  /* 0x0000ffff06070812 */ /* 0x000fe400078ec0ff */
[----:B------:R-:W-:-:S04]  /*3ba70*/  IADD3 R0, PT, PT, R9, R0, RZ ;  /* 0x0000000009007210 */ /* 0x000fc80007ffe0ff */
[C---:B0-----:R-:W-:Y:S01]  /*3ba80*/  @!P0 LOP3.LUT R3, R0.reuse, 0xffff, RZ, 0xc0, !PT ;  /* 0x0000ffff00038812 */ /* 0x041fe200078ec0ff */
[----:B------:R-:W-:-:S03]  /*3ba90*/  @P0 IMAD R7, R0, 0x10000, R7 ;  /* 0x0001000000070824 */ /* 0x000fc600078e0207 */
[----:B------:R-:W-:-:S06]  /*3baa0*/  @!P0 LOP3.LUT R7, R3, 0xffff0000, R6, 0xf8, !PT ;  /* 0xffff000003078812 */ /* 0x000fcc00078ef806 */
[----:B------:R-:W2:Y:S02]  /*3bab0*/  ATOMG.E.CAS.STRONG.GPU PT, R7, [R4], R6, R7 ;  /* 0x00000006040773a9 */ /* 0x000ea400001ee107 */
[-C--:B--2---:R-:W-:Y:S02]  /*3bac0*/  ISETP.NE.AND P1, PT, R6, R7.reuse, PT ;  /* 0x000000070600720c */ /* 0x084fe40003f25270 */
[----:B------:R-:W-:-:S11]  /*3bad0*/  MOV R6, R7 ;  /* 0x0000000700067202 */ /* 0x000fd60000000f00 */
[----:B------:R-:W-:Y:S05]  /*3bae0*/  @P1 BRA `(.L_x_32246) ;  /* 0xfffffffc00d01947 */ /* 0x000fea000383ffff */
[----:B------:R-:W-:Y:S05]  /*3baf0*/  BSYNC B0 ;  /* 0x0000000000007941 */ /* 0x000fea0003800000 */
.L_x_32245:
[----:B------:R-:W-:-:S07]  /*3bb00*/  IADD3 R16, PT, PT, R16, 0x80, RZ ;  /* 0x0000008010107810 */ /* 0x000fce0007ffe0ff */
.L_x_32241:
[----:B------:R-:W-:Y:S05]  /*3bb10*/  BSYNC B6 ;  /* 0x0000000000067941 */ /* 0x000fea0003800000 */
.L_x_32240:
        /* <DEDUP_REMOVED lines=303> */
.L_x_32249:
        /* <DEDUP_REMOVED lines=29> */
.L_x_32251:
[----:B------:R-:W-:Y:S05]  /*3cfe0*/  BSYNC.RECONVERGENT B7 ;  /* 0x0000000000077941 */ /* 0x000fea0003800200 */
.L_x_32250:
[----:B------:R-:W0:Y:S01]  /*3cff0*/  LDCU.64 UR4, c[0x0][0x590] ;  /* 0x0000b200ff0477ac */ /* 0x000e220008000a00 */
[----:B------:R-:W1:Y:S01]  /*3d000*/  LDC.64 R8, c[0x0][0x740] ;  /* 0x0001d000ff087b82 */ /* 0x000e620000000a00 */
[----:B------:R-:W-:Y:S01]  /*3d010*/  SHF.R.S32.HI R3, RZ, 0x1f, R23 ;  /* 0x0000001fff037819 */ /* 0x000fe20000011417 */
[----:B------:R-:W2:Y:S03]  /*3d020*/  LDCU.64 UR6, c[0x0][0x580] ;  /* 0x0000b000ff0677ac */ /* 0x000ea60008000a00 */
[----:B0-----:R-:W-:-:S04]  /*3d030*/  LOP3.LUT R3, R3, UR4, RZ, 0xc0, !PT ;  /* 0x0000000403037c12 */ /* 0x001fc8000f8ec0ff */
[----:B------:R-:W-:Y:S02]  /*3d040*/  IADD3 R0, P0, PT, R22, R3, RZ ;  /* 0x0000000316007210 */ /* 0x000fe40007f1e0ff */
[----:B------:R-:W-:Y:S02]  /*3d050*/  SHF.R.S32.HI R3, RZ, 0x1f, R23 ;  /* 0x0000001fff037819 */ /* 0x000fe40000011417 */
[----:B------:R-:W-:Y:S02]  /*3d060*/  SHF.L.U32 R5, R0, 0x1, RZ ;  /* 0x0000000100057819 */ /* 0x000fe400000006ff */
[----:B------:R-:W-:Y:S02]  /*3d070*/  LOP3.LUT R3, R3, UR5, RZ, 0xc0, !PT ;  /* 0x0000000503037c12 */ /* 0x000fe4000f8ec0ff */
[----:B-1----:R-:W-:-:S03]  /*3d080*/  IADD3 R7, PT, PT, R5, R8, RZ ;  /* 0x0000000805077210 */ /* 0x002fc60007ffe0ff */
[----:B------:R-:W-:Y:S01]  /*3d090*/  IMAD.X R23, R23, 0x1, R3, P0 ;  /* 0x0000000117177824 */ /* 0x000fe200000e0603 */
[----:B------:R-:W-:Y:S02]  /*3d0a0*/  LOP3.LUT R7, R7, 0x2, RZ, 0xc0, !PT ;  /* 0x0000000207077812 */ /* 0x000fe400078ec0ff */
[----:B--2---:R-:W-:Y:S02]  /*3d0b0*/  IADD3 R2, P0, PT, R19, UR6, RZ ;  /* 0x0000000613027c10 */ /* 0x004fe4000ff1e0ff */
[----:B------:R-:W-:Y:S02]  /*3d0c0*/  SHF.L.U64.HI R0, R0, 0x1, R23 ;  /* 0x0000000100007819 */ /* 0x000fe40000010217 */
[----:B------:R-:W-:Y:S02]  /*3d0d0*/  IADD3 R4, P1, P2, -R7, R8, R5 ;  /* 0x0000000807047210 */ /* 0x000fe40007a3e105 */
[----:B------:R-:W-:Y:S02]  /*3d0e0*/  IADD3.X R3, PT, PT, RZ, UR7, RZ, P0, !PT ;  /* 0x00000007ff037c10 */ /* 0x000fe400087fe4ff */
[----:B------:R-:W-:-:S03]  /*3d0f0*/  IADD3.X R5, PT, PT, R9, -0x1, R0, P1, P2 ;  /* 0xffffffff09057810 */ /* 0x000fc60000fe4400 */
[----:B------:R0:W5:Y:S04]  /*3d100*/  LDG.E.S16 R9, desc[UR36][R2.64] ;  /* 0x0000002402097981 */ /* 0x000168000c1e1700 */
[----:B------:R0:W5:Y:S01]  /*3d110*/  LDG.E R6, desc[UR36][R4.64] ;  /* 0x0000002404067981 */ /* 0x000162000c1e1900 */
[C---:B------:R-:W-:Y:S01]  /*3d120*/  ISETP.NE.U32.AND P0, PT, R7.reuse, RZ, PT ;  /* 0x000000ff0700720c */ /* 0x040fe20003f05070 */
[----:B------:R-:W-:Y:S01]  /*3d130*/  BSSY B0, `(.L_x_32252) ;  /* 0x000000f000007945 */ /* 0x000fe20003800000 */
[----:B------:R-:W-:Y:S02]  /*3d140*/  SHF.L.U32 R11, R7, 0x3, RZ ;  /* 0x00000003070b7819 */ /* 0x000fe400000006ff */
[----:B------:R-:W-:-:S13]  /*3d150*/  ISETP.NE.AND.EX P0, PT, RZ, RZ, PT, P0 ;  /* 0x000000ffff00720c */ /* 0x000fda0003f05300 */
.L_x_32253:
[----:B-----5:R-:W-:Y:S01]  /*3d160*/  SHF.R.U32.HI R0, RZ, R11, R6 ;  /* 0x0000000bff007219 */ /* 0x020fe20000011606 */
[----:B------:R-:W-:Y:S05]  /*3d170*/  YIELD ;  /* 0x0000000000007946 */ /* 0x000fea0003800000 */
[----:B------:R-:W-:Y:S02]  /*3d180*/  PRMT R0, R0, 0x9910, RZ ;  /* 0x0000991000007816 */ /* 0x000fe400000000ff */
[----:B------:R-:W-:-:S03]  /*3d190*/  @P0 LOP3.LUT R7, R6, 0xffff, RZ, 0xc0, !PT ;  /* 0x0000ffff06070812 */ /* 0x000fc600078ec0ff */
[----:B------:R-:W-:-:S05]  /*3d1a0*/  IMAD.IADD R0, R9, 0x1, R0 ;  /* 0x0000000109007824 */ /* 0x000fca00078e0200 */
[C---:B0-----:R-:W-:Y:S02]  /*3d1b0*/  @!P0 LOP3.LUT R3, R0.reuse, 0xffff, RZ, 0xc0, !PT ;  /* 0x0000ffff00038812 */ /* 0x041fe400078ec0ff */
[----:B------:R-:W-:Y:S02]  /*3d1c0*/  @P0 LEA R7, R0, R7, 0x10 ;  /* 0x0000000700070211 */ /* 0x000fe400078e80ff */
[----:B------:R-:W-:-:S06]  /*3d1d0*/  @!P0 LOP3.LUT R7, R3, 0xffff0000, R6, 0xf8, !PT ;  /* 0xffff000003078812 */ /* 0x000fcc00078ef806 */
[----:B------:R-:W2:Y:S02]  /*3d1e0*/  ATOMG.E.CAS.STRONG.GPU PT, R7, [R4], R6, R7 ;  /* 0x00000006040773a9 */ /* 0x000ea400001ee107 */
[-C--:B--2---:R-:W-:Y:S02]  /*3d1f0*/  ISETP.NE.AND P1, PT, R6, R7.reuse, PT ;  /* 0x000000070600720c */ /* 0x084fe40003f25270 */
[----:B------:R-:W-:-:S11]  /*3d200*/  MOV R6, R7 ;  /* 0x0000000700067202 */ /* 0x000fd60000000f00 */
[----:B------:R-:W-:Y:S05]  /*3d210*/  @P1 BRA `(.L_x_32253) ;  /* 0xfffffffc00d01947 */ /* 0x000fea000383ffff */
[----:B------:R-:W-:Y:S05]  /*3d220*/  BSYNC B0 ;  /* 0x0000000000007941 */ /* 0x000fea0003800000 */
.L_x_32252:
[----:B------:R-:W-:-:S07]  /*3d230*/  VIADD R16, R16, 0x80 ;  /* 0x0000008010107836 */ /* 0x000fce0000000000 */
.L_x_32248:
[----:B------:R-:W-:Y:S05]  /*3d240*/  BSYNC B6 ;  /* 0x0000000000067941 */ /* 0x000fea0003800000 */
.L_x_32247:
[----:B------:R-:W0:Y:S01]  /*3d250*/  LDCU.64 UR4, c[0x0][0x380] ;  /* 0x00007000ff0477ac */ /* 0x000e220008000a00 */
[----:B------:R-:W-:Y:S01]  /*3d260*/  BSSY B6, `(.L_x_32254) ;  /* 0x0000171000067945 */ /* 0x000fe20003800000 */
        /* <DEDUP_REMOVED lines=301> */
.L_x_32256:
        /* <DEDUP_REMOVED lines=29> */
.L_x_32258:
[----:B------:R-:W-:Y:S05]  /*3e710*/  BSYNC.RECONVERGENT B7 ;  /* 0x0000000000077941 */ /* 0x000fea0003800200 */
.L_x_32257:
        /* <DEDUP_REMOVED lines=8> */
[----:B------:R-:W-:-:S03]  /*3e7a0*/  LOP3.LUT R3, R3, UR5, RZ, 0xc0, !PT ;  /* 0x0000000503037c12 */ /* 0x000fc6000f8ec0ff */
[----:B-1----:R-:W-:Y:S01]  /*3e7b0*/  IMAD.IADD R7, R5, 0x1, R8 ;  /* 0x0000000105077824 */ /* 0x002fe200078e0208 */
[----:B------:R-:W-:Y:S02]  /*3e7c0*/  IADD3.X R23, PT, PT, R23, R3, RZ, P0, !PT ;  /* 0x0000000317177210 */ /* 0x000fe400007fe4ff */
[----:B--2---:R-:W-:Y:S02]  /*3e7d0*/  IADD3 R2, P0, PT, R19, UR6, RZ ;  /* 0x0000000613027c10 */ /* 0x004fe4000ff1e0ff */
[----:B------:R-:W-:Y:S02]  /*3e7e0*/  LOP3.LUT R7, R7, 0x2, RZ, 0xc0, !PT ;  /* 0x0000000207077812 */ /* 0x000fe400078ec0ff */
[----:B------:R-:W-:Y:S02]  /*3e7f0*/  SHF.L.U64.HI R0, R0, 0x1, R23 ;  /* 0x0000000100007819 */ /* 0x000fe40000010217 */
[----:B------:R-:W-:Y:S02]  /*3e800*/  IADD3 R4, P1, P2, -R7, R8, R5 ;  /* 0x0000000807047210 */ /* 0x000fe40007a3e105 */
[----:B------:R-:W-:-:S02]  /*3e810*/  IADD3.X R3, PT, PT, RZ, UR7, RZ, P0, !PT ;  /* 0x00000007ff037c10 */ /* 0x000fc400087fe4ff */
[----:B------:R-:W-:-:S03]  /*3e820*/  IADD3.X R5, PT, PT, R9, -0x1, R0, P1, P2 ;  /* 0xffffffff09057810 */ /* 0x000fc60000fe4400 */
[----:B------:R0:W5:Y:S04]  /*3e830*/  LDG.E.S16 R9, desc[UR36][R2.64] ;  /* 0x0000002402097981 */ /* 0x000168000c1e1700 */
[----:B------:R0:W5:Y:S01]  /*3e840*/  LDG.E R6, desc[UR36][R4.64] ;  /* 0x0000002404067981 */ /* 0x000162000c1e1900 */
[C---:B------:R-:W-:Y:S01]  /*3e850*/  ISETP.NE.U32.AND P0, PT, R7.reuse, RZ, PT ;  /* 0x000000ff0700720c */ /* 0x040fe20003f05070 */
[----:B------:R-:W-:Y:S01]  /*3e860*/  BSSY B0, `(.L_x_32259) ;  /* 0x000000f000007945 */ /* 0x000fe20003800000 */
[----:B------:R-:W-:Y:S02]  /*3e870*/  IMAD.SHL.U32 R11, R7, 0x8, RZ ;  /* 0x00000008070b7824 */ /* 0x000fe400078e00ff */
[----:B------:R-:W-:-:S13]  /*3e880*/  ISETP.NE.AND.EX P0, PT, RZ, RZ, PT, P0 ;  /* 0x000000ffff00720c */ /* 0x000fda0003f05300 */
.L_x_32260:
[----:B-----5:R-:W-:Y:S01]  /*3e890*/  SHF.R.U32.HI R0, RZ, R11, R6 ;  /* 0x0000000bff007219 */ /* 0x020fe20000011606 */
[----:B------:R-:W-:Y:S05]  /*3e8a0*/  YIELD ;  /* 0x0000000000007946 */ /* 0x000fea0003800000 */
[----:B------:R-:W-:Y:S02]  /*3e8b0*/  PRMT R0, R0, 0x9910, RZ ;  /* 0x0000991000007816 */ /* 0x000fe400000000ff */
[----:B------:R-:W-:Y:S02]  /*3e8c0*/  @P0 LOP3.LUT R7, R6, 0xffff, RZ, 0xc0, !PT ;  /* 0x0000ffff06070812 */ /* 0x000fe400078ec0ff */
[----:B------:R-:W-:-:S04]  /*3e8d0*/  IADD3 R0, PT, PT, R9, R0, RZ ;  /* 0x0000000009007210 */ /* 0x000fc80007ffe0ff */
[C---:B0-----:R-:W-:Y:S02]  /*3e8e0*/  @!P0 LOP3.LUT R3, R0.reuse, 0xffff, RZ, 0xc0, !PT ;  /* 0x0000ffff00038812 */ /* 0x041fe400078ec0ff */
[----:B------:R-:W-:Y:S02]  /*3e8f0*/  @P0 LEA R7, R0, R7, 0x10 ;  /* 0x0000000700070211 */ /* 0x000fe400078e80ff */
[----:B------:R-:W-:-:S06]  /*3e900*/  @!P0 LOP3.LUT R7, R3, 0xffff0000, R6, 0xf8, !PT ;  /* 0xffff000003078812 */ /* 0x000fcc00078ef806 */
[----:B------:R-:W2:Y:S02]  /*3e910*/  ATOMG.E.CAS.STRONG.GPU PT, R7, [R4], R6, R7 ;  /* 0x00000006040773a9 */ /* 0x000ea400001ee107 */
[----:B--2---:R-:W-:Y:S01]  /*3e920*/  ISETP.NE.AND P1, PT, R6, R7, PT ;  /* 0x000000070600720c */ /* 0x004fe20003f25270 */
[----:B------:R-:W-:-:S12]  /*3e930*/  IMAD.MOV.U32 R6, RZ, RZ, R7 ;  /* 0x000000ffff067224 */ /* 0x000fd800078e0007 */
[----:B------:R-:W-:Y:S05]  /*3e940*/  @P1 BRA `(.L_x_32260) ;  /* 0xfffffffc00d01947 */ /* 0x000fea000383ffff */
[----:B------:R-:W-:Y:S05]  /*3e950*/  BSYNC B0 ;  /* 0x0000000000007941 */ /* 0x000fea0003800000 */
.L_x_32259:
[----:B------:R-:W-:-:S07]  /*3e960*/  IADD3 R16, PT, PT, R16, 0x80, RZ ;  /* 0x0000008010107810 */ /* 0x000fce0007ffe0ff */
.L_x_32255:
[----:B------:R-:W-:Y:S05]  /*3e970*/  BSYNC B6 ;  /* 0x0000000000067941 */ /* 0x000fea0003800000 */
.L_x_32254:
[----:B------:R-:W0:Y:S02]  /*3e980*/  LDCU.64 UR4, c[0x0][0x380] ;  /* 0x00007000ff0477ac */ /* 0x000e240008000a00 */
[----:B0-----:R-:W-:-:S04]  /*3e990*/  ISETP.GE.U32.AND P0, PT, R16, UR4, PT ;  /* 0x0000000410007c0c */ /* 0x001fc8000bf06070 */
[----:B------:R-:W-:-:S13]  /*3e9a0*/  ISETP.GE.AND.EX P0, PT, RZ, UR5, PT, P0 ;  /* 0x00000005ff007c0c */ /* 0x000fda000bf06300 */
[----:B------:R-:W-:Y:S05]  /*3e9b0*/  @P0 EXIT ;  /* 0x000000000000094d */ /* 0x000fea0003800000 */
        /* <DEDUP_REMOVED lines=298> */
.L_x_32261:
        /* <DEDUP_REMOVED lines=31> */
.L_x_32263:
[----:B------:R-:W-:Y:S05]  /*3fe50*/  BSYNC.RECONVERGENT B6 ;  /* 0x0000000000067941 */ /* 0x000fea0003800200 */
.L_x_32262:
[----:B------:R-:W0:Y:S01]  /*3fe60*/  LDCU.64 UR4, c[0x0][0x590] ;  /* 0x0000b200ff0477ac */ /* 0x000e220008000a00 */
[----:B------:R-:W1:Y:S01]  /*3fe70*/  LDC.64 R8, c[0x0][0x740] ;  /* 0x0001d000ff087b82 */ /* 0x000e620000000a00 */
[--C-:B------:R-:W-:Y:S01]  /*3fe80*/  SHF.R.S32.HI R3, RZ, 0x1f, R19.reuse ;  /* 0x0000001fff037819 */ /* 0x100fe20000011413 */
[----:B------:R2:W5:Y:S01]  /*3fe90*/  LDG.E.S16 R17, desc[UR36][R16.64] ;  /* 0x0000002410117981 */ /* 0x000562000c1e1700 */
[----:B------:R-:W-:Y:S02]  /*3fea0*/  SHF.R.S32.HI R7, RZ, 0x1f, R19 ;  /* 0x0000001fff077819 */ /* 0x000fe40000011413 */
[----:B0-----:R-:W-:Y:S02]  /*3feb0*/  LOP3.LUT R3, R3, UR4, RZ, 0xc0, !PT ;  /* 0x0000000403037c12 */ /* 0x001fe4000f8ec0ff */
[----:B------:R-:W-:Y:S02]  /*3fec0*/  LOP3.LUT R7, R7, UR5, RZ, 0xc0, !PT ;  /* 0x0000000507077c12 */ /* 0x000fe4000f8ec0ff */
[----:B------:R-:W-:-:S04]  /*3fed0*/  IADD3 R0, P0, PT, R18, R3, RZ ;  /* 0x0000000312007210 */ /* 0x000fc80007f1e0ff */
[----:B------:R-:W-:Y:S01]  /*3fee0*/  SHF.L.U32 R3, R0, 0x1, RZ ;  /* 0x0000000100037819 */ /* 0x000fe200000006ff */
[----:B------:R-:W-:-:S03]  /*3fef0*/  IMAD.X R19, R19, 0x1, R7, P0 ;  /* 0x0000000113137824 */ /* 0x000fc600000e0607 */
[----:B-1----:R-:W-:Y:S02]  /*3ff00*/  IADD3 R5, PT, PT, R3, R8, RZ ;  /* 0x0000000803057210 */ /* 0x002fe40007ffe0ff */
[----:B------:R-:W-:Y:S02]  /*3ff10*/  SHF.L.U64.HI R0, R0, 0x1, R19 ;  /* 0x0000000100007819 */ /* 0x000fe40000010213 */
[----:B------:R-:W-:-:S04]  /*3ff20*/  LOP3.LUT R5, R5, 0x2, RZ, 0xc0, !PT ;  /* 0x0000000205057812 */ /* 0x000fc800078ec0ff */
[----:B------:R-:W-:-:S04]  /*3ff30*/  IADD3 R2, P0, P1, -R5, R8, R3 ;  /* 0x0000000805027210 */ /* 0x000fc8000791e103 */
[----:B------:R-:W-:-:S05]  /*3ff40*/  IADD3.X R3, PT, PT, R9, -0x1, R0, P0, P1 ;  /* 0xffffffff09037810 */ /* 0x000fca00007e2400 */
[----:B------:R2:W5:Y:S01]  /*3ff50*/  LDG.E R4, desc[UR36][R2.64] ;  /* 0x0000002402047981 */ /* 0x000562000c1e1900 */
[C---:B------:R-:W-:Y:S02]  /*3ff60*/  ISETP.NE.U32.AND P0, PT, R5.reuse, RZ, PT ;  /* 0x000000ff0500720c */ /* 0x040fe40003f05070 */
[----:B------:R-:W-:Y:S02]  /*3ff70*/  SHF.L.U32 R9, R5, 0x3, RZ ;  /* 0x0000000305097819 */ /* 0x000fe400000006ff */
[----:B------:R-:W-:-:S13]  /*3ff80*/  ISETP.NE.AND.EX P0, PT, RZ, RZ, PT, P0 ;  /* 0x000000ffff00720c */ /* 0x000fda0003f05300 */
.L_x_32264:
[----:B-----5:R-:W-:Y:S01]  /*3ff90*/  SHF.R.U32.HI R0, RZ, R9, R4 ;  /* 0x00000009ff007219 */ /* 0x020fe20000011604 */
[----:B------:R-:W-:Y:S05]  /*3ffa0*/  YIELD ;  /* 0x0000000000007946 */ /* 0x000fea0003800000 */
[----:B------:R-:W-:Y:S02]  /*3ffb0*/  PRMT R0, R0, 0x9910, RZ ;  /* 0x0000991000007816 */ /* 0x000fe400000000ff */
[----:B------:R-:W-:Y:S02]  /*3ffc0*/  @P0 LOP3.LUT R5, R4, 0xffff, RZ, 0xc0, !PT ;  /* 0x0000ffff04050812 */ /* 0x000fe400078ec0ff */
[----:B------:R-:W-:-:S04]  /*3ffd0*/  IADD3 R0, PT, PT, R17, R0, RZ ;  /* 0x0000000011007210 */ /* 0x000fc80007ffe0ff */
[C---:B------:R-:W-:Y:S01]  /*3ffe0*/  @!P0 LOP3.LUT R7, R0.reuse, 0xffff, RZ, 0xc0, !PT ;  /* 0x0000ffff00078812 */ /* 0x040fe200078ec0ff */
[----:B------:R-:W-:-:S03]  /*3fff0*/  @P0 IMAD R5, R0, 0x10000, R5 ;  /* 0x0001000000050824 */ /* 0x000fc600078e0205 */
[----:B------:R-:W-:-:S06]  /*40000*/  @!P0 LOP3.LUT R5, R7, 0xffff0000, R4, 0xf8, !PT ;  /* 0xffff000007058812 */ /* 0x000fcc00078ef804 */
[----:B------:R-:W3:Y:S02]  /*40010*/  ATOMG.E.CAS.STRONG.GPU PT, R5, [R2], R4, R5 ;  /* 0x00000004020573a9 */ /* 0x000ee400001ee105 */
[-C--:B---3--:R-:W-:Y:S02]  /*40020*/  ISETP.NE.AND P1, PT, R4, R5.reuse, PT ;  /* 0x000000050400720c */ /* 0x088fe40003f25270 */
[----:B------:R-:W-:-:S11]  /*40030*/  MOV R4, R5 ;  /* 0x0000000500047202 */ /* 0x000fd60000000f00 */
[----:B------:R-:W-:Y:S05]  /*40040*/  @P1 BRA `(.L_x_32264) ;  /* 0xfffffffc00d01947 */ /* 0x000fea000383ffff */
[----:B------:R-:W-:Y:S05]  /*40050*/  EXIT ;  /* 0x000000000000794d */ /* 0x000fea0003800000 */
        .weak           $__internal_54_$__cuda_sm20_div_u64
        .type           $__internal_54_$__cuda_sm20_div_u64,@function
        .size           $__internal_54_$__cuda_sm20_div_u64,($__internal_55_$__cuda_sm20_rem_u64 - $__internal_54_$__cuda_sm20_div_u64)
$__internal_54_$__cuda_sm20_div_u64:
        /* <DEDUP_REMOVED lines=71> */
[----:B------:R-:W-:Y:S05]  /*404d0*/  RET.REL.NODEC R4 `(_ZN2at6native24index_elementwise_kernelILi128ELi4EZNS0_20cuda_take_put_kernelIslZZZZZNS0_10put_kernelERNS_14TensorIteratorERKNS_10TensorBaseEbENKUlvE_clEvENKUlvE3_clEvENKUlvE_clEvENKUlvE0_clEvEUlRslE_EEvS4_S7_RKT1_EUliE_EEvlSE_) ;  /* 0xfffffbf804c87950 */ /* 0x000fea0003c3ffff */
        .weak           $__internal_55_$__cuda_sm20_rem_u64
        .type           $__internal_55_$__cuda_sm20_rem_u64,@function
        .size           $__internal_55_$__cuda_sm20_rem_u64,(.L_x_41728 - $__internal_55_$__cuda_sm20_rem_u64)
$__internal_55_$__cuda_sm20_rem_u64:
        /* <DEDUP_REMOVED lines=66> */
[----:B------:R-:W-:Y:S06]  /*40900*/  RET.REL.NODEC R4 `(_ZN2at6native24index_elementwise_kernelILi128ELi4EZNS0_20cuda_take_put_kernelIslZZZZZNS0_10put_kernelERNS_14TensorIteratorERKNS_10TensorBaseEbENKUlvE_clEvENKUlvE3_clEvENKUlvE_clEvENKUlvE0_clEvEUlRslE_EEvS4_S7_RKT1_EUliE_EEvlSE_) ;  /* 0xfffffbf404bc7950 */ /* 0x000fec0003c3ffff */
.L_x_32265:
        /* <DEDUP_REMOVED lines=15> */
.L_x_41728:


//--------------------- .text._ZN2at6native24index_elementwise_kernelILi128ELi4EZNS0_20cuda_take_put_kernelIsiZZZZZNS0_10put_kernelERNS_14TensorIteratorERKNS_10TensorBaseEbENKUlvE_clEvENKUlvE3_clEvENKUlvE_clEvENKUlvE_clEvEUlRsiE0_EEvS4_S7_RKT1_EUliE_EEvlSE_ --------------------------
	.section	.text._ZN2at6native24index_elementwise_kernelILi128ELi4EZNS0_20cuda_take_put_kernelIsiZZZZZNS0_10put_kernelERNS_14TensorIteratorERKNS_10TensorBaseEbENKUlvE_clEvENKUlvE3_clEvENKUlvE_clEvENKUlvE_clEvEUlRsiE0_EEvS4_S7_RKT1_EUliE_EEvlSE_,"ax",@progbits
	.align	128
        .global         _ZN2at6native24index_elementwise_kernelILi128ELi4EZNS0_20cuda_take_put_kernelIsiZZZZZNS0_10put_kernelERNS_14TensorIteratorERKNS_10TensorBaseEbENKUlvE_clEvENKUlvE3_clEvENKUlvE_clEvENKUlvE_clEvEUlRsiE0_EEvS4_S7_RKT1_EUliE_EEvlSE_
        .type           _ZN2at6native24index_elementwise_kernelILi128ELi4EZNS0_20cuda_take_put_kernelIsiZZZZZNS0_10put_kernelERNS_14TensorIteratorERKNS_10TensorBaseEbENKUlvE_clEvENKUlvE3_clEvENKUlvE_clEvENKUlvE_clEvEUlRsiE0_EEvS4_S7_RKT1_EUliE_EEvlSE_,@function
        .size           _ZN2at6native24index_elementwise_kernelILi128ELi4EZNS0_20cuda_take_put_kernelIsiZZZZZNS0_10put_kernelERNS_14TensorIteratorERKNS_10TensorBaseEbENKUlvE_clEvENKUlvE3_clEvENKUlvE_clEvENKUlvE_clEvEUlRsiE0_EEvS4_S7_RKT1_EUliE_EEvlSE_,(.L_x_41888 - _ZN2at6native24index_elementwise_kernelILi128ELi4EZNS0_20cuda_take_put_kernelIsiZZZZZNS0_10put_kernelERNS_14TensorIteratorERKNS_10TensorBaseEbENKUlvE_clEvENKUlvE3_clEvENKUlvE_clEvENKUlvE_clEvEUlRsiE0_EEvS4_S7_RKT1_EUliE_EEvlSE_)
        .other          _ZN2at6native24index_elementwise_kernelILi128ELi4EZNS0_20cuda_take_put_kernelIsiZZZZZNS0_10put_kernelERNS_14TensorIteratorERKNS_10TensorBaseEbENKUlvE_clEvENKUlvE3_clEvENKUlvE_clEvENKUlvE_clEvEUlRsiE0_EEvS4_S7_RKT1_EUliE_EEvlSE_,@"STO_CUDA_ENTRY STV_DEFAULT"
_ZN2at6native24index_elementwise_kernelILi128ELi4EZNS0_20cuda_take_put_kernelIsiZZZZZNS0_10put_kernelERNS_14TensorIteratorERKNS_10TensorBaseEbENKUlvE_clEvENKUlvE3_clEvENKUlvE_clEvENKUlvE_clEvEUlRsiE0_EEvS4_S7_RKT1_EUliE_EEvlSE_:
.text._ZN2at6native24index_elementwise_kernelILi128ELi4EZNS0_20cuda_take_put_kernelIsiZZZZZNS0_10put_kernelERNS_14TensorIteratorERKNS_10TensorBaseEbENKUlvE_clEvENKUlvE3_clEvENKUlvE_clEvENKUlvE_clEvEUlRsiE0_EEvS4_S7_RKT1_EUliE_EEvlSE_:
        /* <DEDUP_REMOVED lines=46> */
.L_x_32271:
[----:B------:R-:W0:Y:S02]  /*02e0*/  LDC.64 R2, c[0x0][0x580] ;  /* 0x00016000ff027b82 */ /* 0x000e240000000a00 */
[----:B0-----:R-:W2:Y:S06]  /*02f0*/  LDG.E.U16 R3, desc[UR36][R2.64] ;  /* 0x0000002402037981 */ /* 0x001eac000c1e1500 */
[----:B------:R-:W2:Y:S01]  /*0300*/  LDC.64 R4, c[0x0][0x730] ;  /* 0x0001cc00ff047b82 */ /* 0x000ea20000000a00 */
[----:B------:R-:W-:Y:S01]  /*0310*/  IADD3 R23, PT, PT, R23, 0x80, RZ ;  /* 0x0000008017177810 */ /* 0x000fe20007ffe0ff */
[----:B--2---:R0:W-:Y:S06]  /*0320*/  STG.E.U16 desc[UR36][R4.64], R3 ;  /* 0x0000000304007986 */ /* 0x0041ec000c101524 */
.L_x_32270:
[----:B------:R-:W-:Y:S05]  /*0330*/  BSYNC.RECONVERGENT B6 ;  /* 0x0000000000067941 */ /* 0x000fea0003800200 */
.L_x_32269:
        /* <DEDUP_REMOVED lines=31> */
.L_x_32274:
[----:B------:R-:W0:Y:S02]  /*0530*/  LDC.64 R2, c[0x0][0x580] ;  /* 0x00016000ff027b82 */ /* 0x000e240000000a00 */
[----:B0-----:R-:W2:Y:S06]  /*0540*/  LDG.E.U16 R3, desc[UR36][R2.64] ;  /* 0x0000002402037981 */ /* 0x001eac000c1e1500 */
[----:B------:R-:W2:Y:S01]  /*0550*/  LDC.64 R4, c[0x0][0x730] ;  /* 0x0001cc00ff047b82 */ /* 0x000ea20000000a00 */
[----:B------:R-:W-:Y:S01]  /*0560*/  IADD3 R23, PT, PT, R23, 0x80, RZ ;  /* 0x0000008017177810 */ /* 0x000fe20007ffe0ff */
[----:B--2---:R1:W-:Y:S06]  /*0570*/  STG.E.U16 desc[UR36][R4.64], R3 ;  /* 0x0000000304007986 */ /* 0x0043ec000c101524 */
.L_x_32273:
[----:B------:R-:W-:Y:S05]  /*0580*/  BSYNC.RECONVERGENT B6 ;  /* 0x0000000000067941 */ /* 0x000fea0003800200 */
.L_x_32272:
        /* <DEDUP_REMOVED lines=31> */
.L_x_32277:
[----:B------:R-:W0:Y:S02]  /*0780*/  LDC.64 R2, c[0x0][0x580] ;  /* 0x00016000ff027b82 */ /* 0x000e240000000a00 */
[----:B0-----:R-:W2:Y:S06]  /*0790*/  LDG.E.U16 R3, desc[UR36][R2.64] ;  /* 0x0000002402037981 */ /* 0x001eac000c1e1500 */
[----:B------:R-:W2:Y:S01]  /*07a0*/  LDC.64 R4, c[0x0][0x730] ;  /* 0x0001cc00ff047b82 */ /* 0x000ea20000000a00 */
[----:B------:R-:W-:Y:S01]  /*07b0*/  VIADD R23, R23, 0x80 ;  /* 0x0000008017177836 */ /* 0x000fe20000000000 */
[----:B--2---:R2:W-:Y:S06]  /*07c0*/  STG.E.U16 desc[UR36][R4.64], R3 ;  /* 0x0000000304007986 */ /* 0x0045ec000c101524 */
.L_x_32276:
[----:B------:R-:W-:Y:S05]  /*07d0*/  BSYNC.RECONVERGENT B6 ;  /* 0x0000000000067941 */ /* 0x000fea0003800200 */
.L_x_32275:
        /* <DEDUP_REMOVED lines=30> */
.L_x_32278:
[----:B------:R-:W0:Y:S02]  /*09c0*/  LDC.64 R2, c[0x0][0x580] ;  /* 0x00016000ff027b82 */ /* 0x000e240000000a00 */
[----:B0-----:R-:W2:Y:S06]  /*09d0*/  LDG.E.U16 R3, desc[UR36][R2.64] ;  /* 0x0000002402037981 */ /* 0x001eac000c1e1500 */
[----:B------:R-:W2:Y:S02]  /*09e0*/  LDC.64 R4, c[0x0][0x730] ;  /* 0x0001cc00ff047b82 */ /* 0x000ea40000000a00 */
[----:B--2---:R-:W-:Y:S01]  /*09f0*/  STG.E.U16 desc[UR36][R4.64], R3 ;  /* 0x0000000304007986 */ /* 0x004fe2000c101524 */
[----:B------:R-:W-:Y:S05]  /*0a00*/  EXIT ;  /* 0x000000000000794d */ /* 0x000fea0003800000 */
.L_x_32268:
        /* <DEDUP_REMOVED lines=34> */
.L_x_32281:
        /* <DEDUP_REMOVED lines=276> */
.L_x_32282:
[----:B------:R-:W0:Y:S08]  /*1d70*/  LDC.64 R6, c[0x0][0x580] ;  /* 0x00016000ff067b82 */ /* 0x000e300000000a00 */
[----:B------:R-:W1:Y:S01]  /*1d80*/  LDC.64 R4, c[0x0][0x730] ;  /* 0x0001cc00ff047b82 */ /* 0x000e620000000a00 */
[----:B0-----:R-:W2:Y:S01]  /*1d90*/  LDG.E.U16 R7, desc[UR36][R6.64] ;  /* 0x0000002406077981 */ /* 0x001ea2000c1e1500 */
[----:B------:R-:W-:-:S02]  /*1da0*/  VIADD R23, R23, 0x80 ;  /* 0x0000008017177836 */ /* 0x000fc40000000000 */
[----:B-1----:R-:W-:-:S05]  /*1db0*/  IMAD.WIDE R4, R0, 0x2, R4 ;  /* 0x0000000200047825 */ /* 0x002fca00078e0204 */
[----:B--2---:R0:W-:Y:S02]  /*1dc0*/  STG.E.U16 desc[UR36][R4.64], R7 ;  /* 0x0000000704007986 */ /* 0x0041e4000c101524 */
.L_x_32280:
[----:B------:R-:W-:Y:S05]  /*1dd0*/  BSYNC.RECONVERGENT B6 ;  /* 0x0000000000067941 */ /* 0x000fea0003800200 */
.L_x_32279:
        /* <DEDUP_REMOVED lines=31> */
.L_x_32285:
        /* <DEDUP_REMOVED lines=276> */
.L_x_32286:
[----:B------:R-:W0:Y:S08]  /*3110*/  LDC.64 R6, c[0x0][0x580] ;  /* 0x00016000ff067b82 */ /* 0x000e300000000a00 */
[----:B------:R-:W1:Y:S01]  /*3120*/  LDC.64 R4, c[0x0][0x730] ;  /* 0x0001cc00ff047b82 */ /* 0x000e620000000a00 */
[----:B0-----:R-:W2:Y:S01]  /*3130*/  LDG.E.U16 R7, desc[UR36][R6.64] ;  /* 0x0000002406077981 */ /* 0x001ea2000c1e1500 */
[----:B------:R-:W-:Y:S01]  /*3140*/  IADD3 R23, PT, PT, R23, 0x80, RZ ;  /* 0x0000008017177810 */ /* 0x000fe20007ffe0ff */
[----:B-1----:R-:W-:-:S05]  /*3150*/  IMAD.WIDE R4, R0, 0x2, R4 ;  /* 0x0000000200047825 */ /* 0x002fca00078e0204 */
[----:B--2---:R1:W-:Y:S02]  /*3160*/  STG.E.U16 desc[UR36][R4.64], R7 ;  /* 0x0000000704007986 */ /* 0x0043e4000c101524 */
.L_x_32284:
[----:B------:R-:W-:Y:S05]  /*3170*/  BSYNC.RECONVERGENT B6 ;  /* 0x0000000000067941 */ /* 0x000fea0003800200 */
.L_x_32283:
        /* <DEDUP_REMOVED lines=31> */
.L_x_32289:
        /* <DEDUP_REMOVED lines=276> */
.L_x_32290:
[----:B------:R-:W0:Y:S08]  /*44b0*/  LDC.64 R6, c[0x0][0x580] ;  /* 0x00016000ff067b82 */ /* 0x000e300000000a00 */
[----:B------:R-:W1:Y:S01]  /*44c0*/  LDC.64 R4, c[0x0][0x730] ;  /* 0x0001cc00ff047b82 */ /* 0x000e620000000a00 */
[----:B0-----:R-:W2:Y:S01]  /*44d0*/  LDG.E.U16 R7, desc[UR36][R6.64] ;  /* 0x0000002406077981 */ /* 0x001ea2000c1e1500 */
[----:B------:R-:W-:Y:S01]  /*44e0*/  IADD3 R23, PT, PT, R23, 0x80, RZ ;  /* 0x0000008017177810 */ /* 0x000fe20007ffe0ff */
[----:B-1----:R-:W-:-:S05]  /*44f0*/  IMAD.WIDE R4, R0, 0x2, R4 ;  /* 0x0000000200047825 */ /* 0x002fca00078e0204 */
[----:B--2---:R2:W-:Y:S02]  /*4500*/  STG.E.U16 desc[UR36][R4.64], R7 ;  /* 0x0000000704007986 */ /* 0x0045e4000c101524 */
.L_x_32288:
[----:B------:R-:W-:Y:S05]  /*4510*/  BSYNC.RECONVERGENT B6 ;  /* 0x0000000000067941 */ /* 0x000fea0003800200 */
.L_x_32287:
        /* <DEDUP_REMOVED lines=30> */
.L_x_32291:
        /* <DEDUP_REMOVED lines=276> */
.L_x_32292:
[----:B------:R-:W0:Y:S08]  /*5840*/  LDC.64 R4, c[0x0][0x580] ;  /* 0x00016000ff047b82 */ /* 0x000e300000000a00 */
[----:B------:R-:W1:Y:S01]  /*5850*/  LDC.64 R2, c[0x0][0x730] ;  /* 0x0001cc00ff027b82 */ /* 0x000e620000000a00 */
[----:B0-----:R-:W2:Y:S01]  /*5860*/  LDG.E.U16 R5, desc[UR36][R4.64] ;  /* 0x0000002404057981 */ /* 0x001ea2000c1e1500 */
[----:B-1----:R-:W-:-:S05]  /*5870*/  IMAD.WIDE R2, R0, 0x2, R2 ;  /* 0x0000000200027825 */ /* 0x002fca00078e0202 */
[----:B--2---:R-:W-:Y:S01]  /*5880*/  STG.E.U16 desc[UR36][R2.64], R5 ;  /* 0x0000000502007986 */ /* 0x004fe2000c101524 */
[----:B------:R-:W-:Y:S05]  /*5890*/  EXIT ;  /* 0x000000000000794d */ /* 0x000fea0003800000 */
.L_x_32267:
        /* <DEDUP_REMOVED lines=31> */
.L_x_32295:
        /* <DEDUP_REMOVED lines=12> */
.L_x_32294:
[----:B------:R-:W-:Y:S05]  /*5b50*/  BSYNC.RECONVERGENT B6 ;  /* 0x0000000000067941 */ /* 0x000fea0003800200 */
.L_x_32293:
        /* <DEDUP_REMOVED lines=31> */
.L_x_32298:
        /* <DEDUP_REMOVED lines=12> */
.L_x_32297:
[----:B------:R-:W-:Y:S05]  /*5e10*/  BSYNC.RECONVERGENT B6 ;  /* 0x0000000000067941 */ /* 0x000fea0003800200 */
.L_x_32296:
        /* <DEDUP_REMOVED lines=31> */
.L_x_32301:
        /* <DEDUP_REMOVED lines=12> */
.L_x_32300:
[----:B------:R-:W-:Y:S05]  /*60d0*/  BSYNC.RECONVERGENT B6 ;  /* 0x0000000000067941 */ /* 0x000fea0003800200 */
.L_x_32299:
        /* <DEDUP_REMOVED lines=30> */
.L_x_32302:
        /* <DEDUP_REMOVED lines=12> */
.L_x_32266:
        /* <DEDUP_REMOVED lines=310> */
.L_x_32307:
        /* <DEDUP_REMOVED lines=29> */
.L_x_32309:
[----:B------:R-:W-:Y:S05]  /*78b0*/  BSYNC.RECONVERGENT B6 ;  /* 0x0000000000067941 */ /* 0x000fea0003800200 */
.L_x_32308:
[----:B------:R-:W0:Y:S02]  /*78c0*/  LDCU.64 UR4, c[0x0][0x580] ;  /* 0x0000b000ff0477ac */ /* 0x000e240008000a00 */
[----:B0-----:R-:W-:-:S05]  /*78d0*/  IADD3 R2, P0, PT, R17, UR4, RZ ;  /* 0x0000000411027c10 */ /* 0x001fca000ff1e0ff */
[----:B------:R-:W-:-:S06]  /*78e0*/  IMAD.X R3, RZ, RZ, UR5, P0 ;  /* 0x00000005ff037e24 */ /* 0x000fcc00080e06ff */
[----:B------:R-:W2:Y:S01]  /*78f0*/  LDG.E.U16 R3, desc[UR36][R2.64] ;  /* 0x0000002402037981 */ /* 0x000ea2000c1e1500 */
[----:B------:R-:W2:Y:S01]  /*7900*/  LDC.64 R4, c[0x0][0x730] ;  /* 0x0001cc00ff047b82 */ /* 0x000ea20000000a00 */
[----:B------:R-:W-:Y:S02]  /*7910*/  IADD3 R23, PT, PT, R23, 0x80, RZ ;  /* 0x0000008017177810 */ /* 0x000fe40007ffe0ff */
[----:B--2---:R0:W-:Y:S05]  /*7920*/  STG.E.U16 desc[UR36][R4.64], R3 ;  /* 0x0000000304007986 */ /* 0x0041ea000c101524 */
.L_x_32306:
[----:B------:R-:W-:Y:S05]  /*7930*/  BSYNC.RECONVERGENT B7 ;  /* 0x0000000000077941 */ /* 0x000fea0003800200 */
.L_x_32305:
        /* <DEDUP_REMOVED lines=302> */
.L_x_32312:
        /* <DEDUP_REMOVED lines=29> */
.L_x_32314:
[----:B------:R-:W-:Y:S05]  /*8df0*/  BSYNC.RECONVERGENT B6 ;  /* 0x0000000000067941 */ /* 0x000fea0003800200 */
.L_x_32313:
[----:B------:R-:W0:Y:S02]  /*8e00*/  LDCU.64 UR4, c[0x0][0x580] ;  /* 0x0000b000ff0477ac */ /* 0x000e240008000a00 */
[----:B0-----:R-:W-:-:S04]  /*8e10*/  IADD3 R2, P0, PT, R17, UR4, RZ ;  /* 0x0000000411027c10 */ /* 0x001fc8000ff1e0ff */
[----:B------:R-:W-:-:S06]  /*8e20*/  IADD3.X R3, PT, PT, RZ, UR5, RZ, P0, !PT ;  /* 0x00000005ff037c10 */ /* 0x000fcc00087fe4ff */
[----:B------:R-:W2:Y:S01]  /*8e30*/  LDG.E.U16 R3, desc[UR36][R2.64] ;  /* 0x0000002402037981 */ /* 0x000ea2000c1e1500 */
[----:B------:R-:W2:Y:S01]  /*8e40*/  LDC.64 R4, c[0x0][0x730] ;  /* 0x0001cc00ff047b82 */ /* 0x000ea20000000a00 */
[----:B------:R-:W-:Y:S02]  /*8e50*/  VIADD R23, R23, 0x80 ;  /* 0x0000008017177836 */ /* 0x000fe40000000000 */
[----:B--2---:R1:W-:Y:S05]  /*8e60*/  STG.E.U16 desc[UR36][R4.64], R3 ;  /* 0x0000000304007986 */ /* 0x0043ea000c101524 */
.L_x_32311:
[----:B------:R-:W-:Y:S05]  /*8e70*/  BSYNC.RECONVERGENT B7 ;  /* 0x0000000000077941 */ /* 0x000fea0003800200 */
.L_x_32310:
        /* <DEDUP_REMOVED lines=302> */
.L_x_32317:
        /* <DEDUP_REMOVED lines=29> */
.L_x_32319:
[----:B------:R-:W-:Y:S05]  /*a330*/  BSYNC.RECONVERGENT B6 ;  /* 0x0000000000067941 */ /* 0x000fea0003800200 */
.L_x_32318:
[----:B------:R-:W0:Y:S02]  /*a340*/  LDCU.64 UR4, c[0x0][0x580] ;  /* 0x0000b000ff0477ac */ /* 0x000e240008000a00 */
[----:B0-----:R-:W-:-:S04]  /*a350*/  IADD3 R2, P0, PT, R17, UR4, RZ ;  /* 0x0000000411027c10 */ /* 0x001fc8000ff1e0ff */
[----:B------:R-:W-:-:S06]  /*a360*/  IADD3.X R3, PT, PT, RZ, UR5, RZ, P0, !PT ;  /* 0x00000005ff037c10 */ /* 0x000fcc00087fe4ff */
[----:B------:R-:W2:Y:S01]  /*a370*/  LDG.E.U16 R3, desc[UR36][R2.64] ;  /* 0x0000002402037981 */ /* 0x000ea2000c1e1500 */
[----:B------:R-:W2:Y:S01]  /*a380*/  LDC.64 R4, c[0x0][0x730] ;  /* 0x0001cc00ff047b82 */ /* 0x000ea20000000a00 */
[----:B------:R-:W-:Y:S02]  /*a390*/  IADD3 R23, PT, PT, R23, 0x80, RZ ;  /* 0x0000008017177810 */ /* 0x000fe40007ffe0ff */
[----:B--2---:R2:W-:Y:S05]  /*a3a0*/  STG.E.U16 desc[UR36][R4.64], R3 ;  /* 0x0000000304007986 */ /* 0x0045ea000c101524 */
.L_x_32316:
[----:B------:R-:W-:Y:S05]  /*a3b0*/  BSYNC.RECONVERGENT B7 ;  /* 0x0000000000077941 */ /* 0x000fea0003800200 */
.L_x_32315:
        /* <DEDUP_REMOVED lines=301> */
.L_x_32320:
        /* <DEDUP_REMOVED lines=31> */
.L_x_32322:
[----:B------:R-:W-:Y:S05]  /*b880*/  BSYNC.RECONVERGENT B6 ;  /* 0x0000000000067941 */ /* 0x000fea0003800200 */
.L_x_32321:
[----:B------:R-:W2:Y:S01]  /*b890*/  LDG.E.U16 R17, desc[UR36][R16.64] ;  /* 0x0000002410117981 */ /* 0x000ea2000c1e1500 */
[----:B------:R-:W2:Y:S03]  /*b8a0*/  LDC.64 R2, c[0x0][0x730] ;  /* 0x0001cc00ff027b82 */ /* 0x000ea60000000a00 */
[----:B--2---:R-:W-:Y:S01]  /*b8b0*/  STG.E.U16 desc[UR36][R2.64], R17 ;  /* 0x0000001102007986 */ /* 0x004fe2000c101524 */
[----:B------:R-:W-:Y:S05]  /*b8c0*/  EXIT ;  /* 0x000000000000794d */ /* 0x000fea0003800000 */
.L_x_32304:
        /* <DEDUP_REMOVED lines=308> */
.L_x_32325:
        /* <DEDUP_REMOVED lines=29> */
.L_x_32327:
[----:B------:R-:W-:Y:S05]  /*cde0*/  BSYNC.RECONVERGENT B6 ;  /* 0x0000000000067941 */ /* 0x000fea0003800200 */
.L_x_32326:
        /* <DEDUP_REMOVED lines=276> */
.L_x_32328:
        /* <DEDUP_REMOVED lines=8> */
.L_x_32324:
[----:B------:R-:W-:Y:S05]  /*dfb0*/  BSYNC.RECONVERGENT B7 ;  /* 0x0000000000077941 */ /* 0x000fea0003800200 */
.L_x_32323:
        /* <DEDUP_REMOVED lines=303> */
.L_x_32331:
        /* <DEDUP_REMOVED lines=29> */
.L_x_32333:
[----:B------:R-:W-:Y:S05]  /*f480*/  BSYNC.RECONVERGENT B6 ;  /* 0x0000000000067941 */ /* 0x000fea0003800200 */
.L_x_32332:
        /* <DEDUP_REMOVED lines=276> */
.L_x_32334:
        /* <DEDUP_REMOVED lines=8> */
.L_x_32330:
[----:B------:R-:W-:Y:S05]  /*10650*/  BSYNC.RECONVERGENT B7 ;  /* 0x0000000000077941 */ /* 0x000fea0003800200 */
.L_x_32329:
        /* <DEDUP_REMOVED lines=303> */
.L_x_32337:
        /* <DEDUP_REMOVED lines=29> */
.L_x_32339:
[----:B------:R-:W-:Y:S05]  /*11b20*/  BSYNC.RECONVERGENT B6 ;  /* 0x0000000000067941 */ /* 0x000fea0003800200 */
.L_x_32338:
        /* <DEDUP_REMOVED lines=276> */
.L_x_32340:
        /* <DEDUP_REMOVED lines=8> */
.L_x_32336:
[----:B------:R-:W-:Y:S05]  /*12cf0*/  BSYNC.RECONVERGENT B7 ;  /* 0x0000000000077941 */ /* 0x000fea0003800200 */
.L_x_32335:
        /* <DEDUP_REMOVED lines=302> */
.L_x_32341:
        /* <DEDUP_REMOVED lines=31> */
.L_x_32343:
[----:B------:R-:W-:Y:S05]  /*141d0*/  BSYNC.RECONVERGENT B6 ;  /* 0x0000000000067941 */ /* 0x000fea0003800200 */
.L_x_32342:
        /* <DEDUP_REMOVED lines=276> */
.L_x_32344:
[----:B------:R-:W2:Y:S01]  /*15320*/  LDG.E.U16 R19, desc[UR36][R18.64] ;  /* 0x0000002412137981 */ /* 0x000ea2000c1e1500 */
[----:B------:R-:W0:Y:S02]  /*15330*/  LDC.64 R2, c[0x0][0x730] ;  /* 0x0001cc00ff027b82 */ /* 0x000e240000000a00 */
[----:B0-----:R-:W-:-:S05]  /*15340*/  IMAD.WIDE R2, R0, 0x2, R2 ;  /* 0x0000000200027825 */ /* 0x001fca00078e0202 */
[----:B--2---:R-:W-:Y:S01]  /*15350*/  STG.E.U16 desc[UR36][R2.64], R19 ;  /* 0x0000001302007986 */ /* 0x004fe2000c101524 */
[----:B------:R-:W-:Y:S05]  /*15360*/  EXIT ;  /* 0x000000000000794d */ /* 0x000fea0003800000 */
.L_x_32303:
        /* <DEDUP_REMOVED lines=305> */
.L_x_32347:
        /* <DEDUP_REMOVED lines=29> */
.L_x_32349:
[----:B------:R-:W-:Y:S05]  /*16850*/  BSYNC.RECONVERGENT B6 ;  /* 0x0000000000067941 */ /* 0x000fea0003800200 */
.L_x_32348:
        /* <DEDUP_REMOVED lines=14> */
.L_x_32346:
[----:B------:R-:W-:Y:S05]  /*16940*/  BSYNC.RECONVERGENT B7 ;  /* 0x0000000000077941 */ /* 0x000fea0003800200 */
.L_x_32345:
        /* <DEDUP_REMOVED lines=302> */
.L_x_32352:
        /* <DEDUP_REMOVED lines=29> */
.L_x_32354:
[----:B------:R-:W-:Y:S05]  /*17e00*/  BSYNC.RECONVERGENT B6 ;  /* 0x0000000000067941 */ /* 0x000fea0003800200 */
.L_x_32353:
        /* <DEDUP_REMOVED lines=14> */
.L_x_32351:
[----:B------:R-:W-:Y:S05]  /*17ef0*/  BSYNC.RECONVERGENT B7 ;  /* 0x0000000000077941 */ /* 0x000fea0003800200 */
.L_x_32350:
        /* <DEDUP_REMOVED lines=302> */
.L_x_32357:
        /* <DEDUP_REMOVED lines=29> */
.L_x_32359:
[----:B------:R-:W-:Y:S05]  /*193b0*/  BSYNC.RECONVERGENT B6 ;  /* 0x0000000000067941 */ /* 0x000fea0003800200 */
.L_x_32358:
        /* <DEDUP_REMOVED lines=14> */
.L_x_32356:
[----:B------:R-:W-:Y:S05]  /*194a0*/  BSYNC.RECONVERGENT B7 ;  /* 0x0000000000077941 */ /* 0x000fea0003800200 */
.L_x_32355:
        /* <DEDUP_REMOVED lines=301> */
.L_x_32360:
        /* <DEDUP_REMOVED lines=31> */
.L_x_32362:
[----:B------:R-:W-:Y:S05]  /*1a970*/  BSYNC.RECONVERGENT B6 ;  /* 0x0000000000067941 */ /* 0x000fea0003800200 */
.L_x_32361:
        /* <DEDUP_REMOVED lines=11> */
.L_x_32363:
        /* <DEDUP_REMOVED lines=13> */
.L_x_41888:


//--------------------- .text._ZN2at6native24index_elementwise_kernelILi128ELi4EZNS0_20cuda_take_put_kernelIsiZZZZZNS0_10put_kernelERNS_14TensorIteratorERKNS_10TensorBaseEbENKUlvE_clEvENKUlvE3_clEvENKUlvE_clEvENKUlvE_clEvEUlRsiE_EEvS4_S7_RKT1_EUliE_EEvlSE_ --------------------------
	.section	.text._ZN2at6native24index_elementwise_kernelILi128ELi4EZNS0_20cuda_take_put_kernelIsiZZZZZNS0_10put_kernelERNS_14TensorIteratorERKNS_10TensorBaseEbENKUlvE_clEvENKUlvE3_clEvENKUlvE_clEvENKUlvE_clEvEUlRsiE_EEvS4_S7_RKT1_EUliE_EEvlSE_,"ax",@progbits
	.align	128
        .global         _ZN2at6native24index_elementwise_kernelILi128ELi4EZNS0_20cuda_take_put_kernelIsiZZZZZNS0_10put_kernelERNS_14TensorIteratorERKNS_10TensorBaseEbENKUlvE_clEvENKUlvE3_clEvENKUlvE_clEvENKUlvE_clEvEUlRsiE_EEvS4_S7_RKT1_EUliE_EEvlSE_
        .type           _ZN2at6native24index_elementwise_kernelILi128ELi4EZNS0_20cuda_take_put_kernelIsiZZZZZNS0_10put_kernelERNS_14TensorIteratorERKNS_10TensorBaseEbENKUlvE_clEvENKUlvE3_clEvENKUlvE_clEvENKUlvE_clEvEUlRsiE_EEvS4_S7_RKT1_EUliE_EEvlSE_,@function
        .size           _ZN2at6native24index_elementwise_kernelILi128ELi4EZNS0_20cuda_take_put_kernelIsiZZZZZNS0_10put_kernelERNS_14TensorIteratorERKNS_10TensorBaseEbENKUlvE_clEvENKUlvE3_clEvENKUlvE_clEvENKUlvE_clEvEUlRsiE_EEvS4_S7_RKT1_EUliE_EEvlSE_,(.L_x_41889 - _ZN2at6native24index_elementwise_kernelILi128ELi4EZNS0_20cuda_take_put_kernelIsiZZZZZNS0_10put_kernelERNS_14TensorIteratorERKNS_10TensorBaseEbENKUlvE_clEvENKUlvE3_clEvENKUlvE_clEvENKUlvE_clEvEUlRsiE_EEvS4_S7_RKT1_EUliE_EEvlSE_)
        .other          _ZN2at6native24index_elementwise_kernelILi128ELi4EZNS0_20cuda_take_put_kernelIsiZZZZZNS0_10put_kernelERNS_14TensorIteratorERKNS_10TensorBaseEbENKUlvE_clEvENKUlvE3_clEvENKUlvE_clEvENKUlvE_clEvEUlRsiE_EEvS4_S7_RKT1_EUliE_EEvlSE_,@"STO_CUDA_ENTRY STV_DEFAULT"
_ZN2at6native24index_elementwise_kernelILi128ELi4EZNS0_20cuda_take_put_kernelIsiZZZZZNS0_10put_kernelERNS_14TensorIteratorERKNS_10TensorBaseEbENKUlvE_clEvENKUlvE3_clEvENKUlvE_clEvENKUlvE_clEvEUlRsiE_EEvS4_S7_RKT1_EUliE_EEvlSE_:
.text._ZN2at6native24index_elementwise_kernelILi128ELi4EZNS0_20cuda_take_put_kernelIsiZZZZZNS0_10put_kernelERNS_14TensorIteratorERKNS_10TensorBaseEbENKUlvE_clEvENKUlvE3_clEvENKUlvE_clEvENKUlvE_clEvEUlRsiE_EEvS4_S7_RKT1_EUliE_EEvlSE_:
        /* <DEDUP_REMOVED lines=46> */
.L_x_32369:
        /* <DEDUP_REMOVED lines=13> */
.L_x_32373:
        /* <DEDUP_REMOVED lines=10> */
.L_x_32372:
[----:B------:R-:W-:Y:S05]  /*0450*/  BRA `(.L_x_32374) ;  /* 0x0000000000247947 */ /* 0x000fea0003800000 */
.L_x_32371:
        /* <DEDUP_REMOVED lines=9> */
.L_x_32374:
[----:B------:R-:W-:Y:S05]  /*04f0*/  BSYNC B0 ;  /* 0x0000000000007941 */ /* 0x000fea0003800000 */
.L_x_32370:
[----:B------:R-:W-:-:S07]  /*0500*/  IADD3 R23, PT, PT, R23, 0x80, RZ ;  /* 0x0000008017177810 */ /* 0x000fce0007ffe0ff */
.L_x_32368:
[----:B------:R-:W-:Y:S05]  /*0510*/  BSYNC B6 ;  /* 0x0000000000067941 */ /* 0x000fea0003800000 */
.L_x_32367:
        /* <DEDUP_REMOVED lines=31> */
.L_x_32377:
        /* <DEDUP_REMOVED lines=21> */
.L_x_32382:
        /* <DEDUP_REMOVED lines=9> */
.L_x_32381:
[----:B------:R-:W-:Y:S05]  /*08f0*/  BSYNC B1 ;  /* 0x0000000000017941 */ /* 0x000fea0003800000 */
.L_x_32380:
[----:B------:R-:W-:Y:S05]  /*0900*/  BRA `(.L_x_32383) ;  /* 0x0000000000207947 */ /* 0x000fea0003800000 */
.L_x_32379:
        /* <DEDUP_REMOVED lines=8> */
.L_x_32383:
[----:B------:R-:W-:Y:S05]  /*0990*/  BSYNC B0 ;  /* 0x0000000000007941 */ /* 0x000fea0003800000 */
.L_x_32378:
[----:B------:R-:W-:-:S07]  /*09a0*/  VIADD R23, R23, 0x80 ;  /* 0x0000008017177836 */ /* 0x000fce0000000000 */
.L_x_32376:
[----:B------:R-:W-:Y:S05]  /*09b0*/  BSYNC B6 ;  /* 0x0000000000067941 */ /* 0x000fea0003800000 */
.L_x_32375:
        /* <DEDUP_REMOVED lines=31> */
.L_x_32386:
        /* <DEDUP_REMOVED lines=21> */
.L_x_32391:
        /* <DEDUP_REMOVED lines=9> */
.L_x_32390:
[----:B------:R-:W-:Y:S05]  /*0d90*/  BSYNC B1 ;  /* 0x0000000000017941 */ /* 0x000fea0003800000 */
.L_x_32389:
[----:B------:R-:W-:Y:S05]  /*0da0*/  BRA `(.L_x_32392) ;  /* 0x0000000000207947 */ /* 0x000fea0003800000 */
.L_x_32388:
        /* <DEDUP_REMOVED lines=8> */
.L_x_32392:
[----:B------:R-:W-:Y:S05]  /*0e30*/  BSYNC B0 ;  /* 0x0000000000007941 */ /* 0x000fea0003800000 */
.L_x_32387:
[----:B------:R-:W-:-:S07]  /*0e40*/  IADD3 R23, PT, PT, R23, 0x80, RZ ;  /* 0x0000008017177810 */ /* 0x000fce0007ffe0ff */
.L_x_32385:
[----:B------:R-:W-:Y:S05]  /*0e50*/  BSYNC B6 ;  /* 0x0000000000067941 */ /* 0x000fea0003800000 */
.L_x_32384:
        /* <DEDUP_REMOVED lines=30> */
.L_x_32393:
        /* <DEDUP_REMOVED lines=11> */
.L_x_32395:
        /* <DEDUP_REMOVED lines=10> */
.L_x_32394:
        /* <DEDUP_REMOVED lines=9> */
.L_x_32366:
        /* <DEDUP_REMOVED lines=34> */
.L_x_32398:
        /* <DEDUP_REMOVED lines=10> */
[----:B--2---:R-:W-:-:S05]  /*14e0*/  SHF.R.U32.HI R5, RZ, R5, R4 ;  /* 0x00000005ff057219 */ /* 0x004fca0000011604 */
[----:B------:R-:W-:-:S04]  /*14f0*/  IMAD.MOV R3, RZ, RZ, -R5 ;  /* 0x000000ffff037224 */ /* 0x000fc800078e0a05 */
[----:B------:R-:W-:-:S04]  /*1500*/  IMAD R0, R3, R6, R17 ;  /* 0x0000000603007224 */ /* 0x000fc800078e0211 */
[----:B0-----:R-:W-:Y:S01]  /*1510*/  IMAD R0, R0, R9, RZ ;  /* 0x0000000900007224 */ /* 0x001fe200078e02ff */
        /* <DEDUP_REMOVED lines=262> */
.L_x_32399:
[----:B------:R-:W0:Y:S08]  /*2580*/  LDC.64 R4, c[0x0][0x738] ;  /* 0x0001ce00ff047b82 */ /* 0x000e300000000a00 */
[----:B------:R-:W1:Y:S01]  /*2590*/  LDC.64 R8, c[0x0][0x580] ;  /* 0x00016000ff087b82 */ /* 0x000e620000000a00 */
[----:B0-----:R-:W-:-:S03]  /*25a0*/  IMAD.WIDE R4, R0, 0x2, R4 ;  /* 0x0000000200047825 */ /* 0x001fc600078e0204 */
[C---:B------:R-:W-:Y:S01]  /*25b0*/  LOP3.LUT R3, R4.reuse, 0x2, RZ, 0xc0, !PT ;  /* 0x0000000204037812 */ /* 0x040fe200078ec0ff */
[----:B-1----:R0:W5:Y:S03]  /*25c0*/  LDG.E.S16 R8, desc[UR36][R8.64] ;  /* 0x0000002408087981 */ /* 0x002166000c1e1700 */
[----:B------:R-:W-:-:S04]  /*25d0*/  IADD3 R4, P0, PT, R4, -R3, RZ ;  /* 0x8000000304047210 */ /* 0x000fc80007f1e0ff */
[----:B------:R-:W-:-:S05]  /*25e0*/  IADD3.X R5, PT, PT, R5, -0x1, RZ, P0, !PT ;  /* 0xffffffff05057810 */ /* 0x000fca00007fe4ff */
[----:B------:R0:W5:Y:S01]  /*25f0*/  LDG.E R6, desc[UR36][R4.64] ;  /* 0x0000002404067981 */ /* 0x000162000c1e1900 */
[C---:B------:R-:W-:Y:S01]  /*2600*/  ISETP.NE.U32.AND P0, PT, R3.reuse, RZ, PT ;  /* 0x000000ff0300720c */ /* 0x040fe20003f05070 */
[----:B------:R-:W-:Y:S01]  /*2610*/  BSSY B0, `(.L_x_32400) ;  /* 0x000000f000007945 */ /* 0x000fe20003800000 */
[----:B------:R-:W-:Y:S02]  /*2620*/  SHF.L.U32 R11, R3, 0x3, RZ ;  /* 0x00000003030b7819 */ /* 0x000fe400000006ff */
[----:B------:R-:W-:-:S13]  /*2630*/  ISETP.NE.AND.EX P0, PT, RZ, RZ, PT, P0 ;  /* 0x000000ffff00720c */ /* 0x000fda0003f05300 */
.L_x_32401:
        /* <DEDUP_REMOVED lines=13> */
.L_x_32400:
[----:B------:R-:W-:-:S07]  /*2710*/  IADD3 R23, PT, PT, R23, 0x80, RZ ;  /* 0x0000008017177810 */ /* 0x000fce0007ffe0ff */
.L_x_32397:
[----:B------:R-:W-:Y:S05]  /*2720*/  BSYNC B6 ;  /* 0x0000000000067941 */ /* 0x000fea0003800000 */
.L_x_32396:
        /* <DEDUP_REMOVED lines=31> */
.L_x_32404:
[----:B------:R-:W1:Y:S01]  /*2920*/  LDC R17, c[0x0][0x590] ;  /* 0x00016400ff117b82 */ /* 0x000e620000000800 */
[----:B------:R-:W-:-:S07]  /*2930*/  ISETP.GE.AND P0, PT, R16, RZ, PT ;  /* 0x000000ff1000720c */ /* 0x000fce0003f06270 */
[----:B------:R-:W2:Y:S08]  /*2940*/  LDC.64 R6, c[0x0][0x5a0] ;  /* 0x00016800ff067b82 */ /* 0x000eb00000000a00 */
[----:B0-----:R-:W0:Y:S01]  /*2950*/  LDC R5, c[0x0][0x5a8] ;  /* 0x00016a00ff057b82 */ /* 0x001e220000000800 */
[----:B-1----:R-:W-:-:S07]  /*2960*/  IADD3 R17, PT, PT, R16, R17, RZ ;  /* 0x0000001110117210 */ /* 0x002fce0007ffe0ff */
[----:B------:R-:W1:Y:S01]  /*2970*/  LDC R9, c[0x0][0x6cc] ;  /* 0x0001b300ff097b82 */ /* 0x000e620000000800 */
[----:B------:R-:W-:Y:S01]  /*2980*/  SEL R17, R17, R16, !P0 ;  /* 0x0000001011117207 */ /* 0x000fe20004000000 */
[----:B------:R-:W-:Y:S01]  /*2990*/  IMAD.MOV.U32 R16, RZ, RZ, RZ ;  /* 0x000000ffff107224 */ /* 0x000fe200078e00ff */
[----:B------:R-:W-:-:S03]  /*29a0*/  ISETP.NE.AND P0, PT, R18, RZ, PT ;  /* 0x000000ff1200720c */ /* 0x000fc60003f05270 */
[----:B--2---:R-:W-:-:S05]  /*29b0*/  IMAD.HI.U32 R4, R17, R7, R16 ;  /* 0x0000000711047227 */ /* 0x004fca00078e0010 */
[----:B0-----:R-:W-:-:S04]  /*29c0*/  SHF.R.U32.HI R5, RZ, R5, R4 ;  /* 0x00000005ff057219 */ /* 0x001fc80000011604 */
        /* <DEDUP_REMOVED lines=265> */
.L_x_32405:
        /* <DEDUP_REMOVED lines=10> */
[----:B------:R-:W-:Y:S02]  /*3b00*/  IMAD.SHL.U32 R11, R3, 0x8, RZ ;  /* 0x00000008030b7824 */ /* 0x000fe400078e00ff */
[----:B------:R-:W-:-:S13]  /*3b10*/  ISETP.NE.AND.EX P0, PT, RZ, RZ, PT, P0 ;  /* 0x000000ffff00720c */ /* 0x000fda0003f05300 */
.L_x_32407:
        /* <DEDUP_REMOVED lines=13> */
.L_x_32406:
[----:B------:R-:W-:-:S07]  /*3bf0*/  VIADD R23, R23, 0x80 ;  /* 0x0000008017177836 */ /* 0x000fce0000000000 */
.L_x_32403:
[----:B------:R-:W-:Y:S05]  /*3c00*/  BSYNC B6 ;  /* 0x0000000000067941 */ /* 0x000fea0003800000 */
.L_x_32402:
        /* <DEDUP_REMOVED lines=31> */
.L_x_32410:
[----:B------:R-:W1:Y:S01]  /*3e00*/  LDC R17, c[0x0][0x590] ;  /* 0x00016400ff117b82 */ /* 0x000e620000000800 */
[----:B------:R-:W-:-:S07]  /*3e10*/  ISETP.GE.AND P0, PT, R16, RZ, PT ;  /* 0x000000ff1000720c */ /* 0x000fce0003f06270 */
[----:B------:R-:W2:Y:S08]  /*3e20*/  LDC.64 R6, c[0x0][0x5a0] ;  /* 0x00016800ff067b82 */ /* 0x000eb00000000a00 */
[----:B0-----:R-:W0:Y:S01]  /*3e30*/  LDC R5, c[0x0][0x5a8] ;  /* 0x00016a00ff057b82 */ /* 0x001e220000000800 */
[----:B-1----:R-:W-:-:S07]  /*3e40*/  IMAD.IADD R17, R16, 0x1, R17 ;  /* 0x0000000110117824 */ /* 0x002fce00078e0211 */
[----:B------:R-:W1:Y:S01]  /*3e50*/  LDC R9, c[0x0][0x6cc] ;  /* 0x0001b300ff097b82 */ /* 0x000e620000000800 */
[----:B------:R-:W-:Y:S01]  /*3e60*/  SEL R17, R17, R16, !P0 ;  /* 0x0000001011117207 */ /* 0x000fe20004000000 */
[----:B------:R-:W-:Y:S01]  /*3e70*/  HFMA2 R16, -RZ, RZ, 0, 0 ;  /* 0x00000000ff107431 */ /* 0x000fe200000001ff */
[----:B------:R-:W-:-:S04]  /*3e80*/  ISETP.NE.AND P0, PT, R18, RZ, PT ;  /* 0x000000ff1200720c */ /* 0x000fc80003f05270 */
[----:B--2---:R-:W-:-:S05]  /*3e90*/  IMAD.HI.U32 R4, R17, R7, R16 ;  /* 0x0000000711047227 */ /* 0x004fca00078e0010 */
[----:B0-----:R-:W-:-:S05]  /*3ea0*/  SHF.R.U32.HI R5, RZ, R5, R4 ;  /* 0x00000005ff057219 */ /* 0x001fca0000011604 */
        /* <DEDUP_REMOVED lines=265> */
.L_x_32411:
        /* <DEDUP_REMOVED lines=12> */
.L_x_32413:
        /* <DEDUP_REMOVED lines=13> */
.L_x_32412:
[----:B------:R-:W-:-:S07]  /*50d0*/  IADD3 R23, PT, PT, R23, 0x80, RZ ;  /* 0x0000008017177810 */ /* 0x000fce0007ffe0ff */
.L_x_32409:
[----:B------:R-:W-:Y:S05]  /*50e0*/  BSYNC B6 ;  /* 0x0000000000067941 */ /* 0x000fea0003800000 */
.L_x_32408:
        /* <DEDUP_REMOVED lines=30> */
.L_x_32414:
        /* <DEDUP_REMOVED lines=276> */
.L_x_32415:
        /* <DEDUP_REMOVED lines=9> */
[----:B------:R-:W-:-:S03]  /*64a0*/  IMAD.SHL.U32 R9, R7, 0x8, RZ ;  /* 0x0000000807097824 */ /* 0x000fc600078e00ff */
[----:B------:R-:W-:-:S13]  /*64b0*/  ISETP.NE.AND.EX P0, PT, RZ, RZ, PT, P0 ;  /* 0x000000ffff00720c */ /* 0x000fda0003f05300 */
.L_x_32416:
        /* <DEDUP_REMOVED lines=13> */
.L_x_32365:
        /* <DEDUP_REMOVED lines=31> */
.L_x_32419:
[----:B------:R-:W0:Y:S01]  /*6780*/  LDCU UR4, c[0x0][0x590] ;  /* 0x0000b200ff0477ac */ /* 0x000e220008000800 */
[----:B------:R-:W1:Y:S01]  /*6790*/  LDC.64 R8, c[0x0][0x738] ;  /* 0x0001ce00ff087b82 */ /* 0x000e620000000a00 */
[----:B------:R-:W-:-:S07]  /*67a0*/  SHF.R.S32.HI R3, RZ, 0x1f, R16 ;  /* 0x0000001fff037819 */ /* 0x000fce0000011410 */
[----:B------:R-:W2:Y:S01]  /*67b0*/  LDC.64 R4, c[0x0][0x580] ;  /* 0x00016000ff047b82 */ /* 0x000ea20000000a00 */
[----:B0-----:R-:W-:-:S04]  /*67c0*/  LOP3.LUT R3, R3, UR4, RZ, 0xc0, !PT ;  /* 0x0000000403037c12 */ /* 0x001fc8000f8ec0ff */
[----:B------:R-:W-:-:S04]  /*67d0*/  IADD3 R0, PT, PT, R16, R3, RZ ;  /* 0x0000000310007210 */ /* 0x000fc80007ffe0ff */
[--C-:B------:R-:W-:Y:S02]  /*67e0*/  SHF.R.S64 R3, RZ, 0x1f, R0.reuse ;  /* 0x0000001fff037819 */ /* 0x100fe40000001000 */
[----:B------:R-:W-:-:S03]  /*67f0*/  SHF.R.S32.HI R0, RZ, 0x1f, R0 ;  /* 0x0000001fff007819 */ /* 0x000fc60000011400 */
[----:B-1----:R-:W-:Y:S01]  /*6800*/  IMAD.IADD R7, R3, 0x1, R8 ;  /* 0x0000000103077824 */ /* 0x002fe200078e0208 */
[----:B--2---:R0:W5:Y:S04]  /*6810*/  LDG.E.S16 R4, desc[UR36][R4.64] ;  /* 0x0000002404047981 */ /* 0x004168000c1e1700 */
[----:B------:R-:W-:-:S04]  /*6820*/  LOP3.LUT R7, R7, 0x2, RZ, 0xc0, !PT ;  /* 0x0000000207077812 */ /* 0x000fc800078ec0ff */
[----:B------:R-:W-:-:S04]  /*6830*/  IADD3 R2, P0, P1, R3, R8, -R7 ;  /* 0x0000000803027210 */ /* 0x000fc8000791e807 */
[----:B------:R-:W-:-:S05]  /*6840*/  IADD3.X R3, PT, PT, R0, -0x1, R9, P0, P1 ;  /* 0xffffffff00037810 */ /* 0x000fca00007e2409 */
[----:B------:R0:W5:Y:S01]  /*6850*/  LDG.E R8, desc[UR36][R2.64] ;  /* 0x0000002402087981 */ /* 0x000162000c1e1900 */
[C---:B------:R-:W-:Y:S01]  /*6860*/  ISETP.NE.U32.AND P0, PT, R7.reuse, RZ, PT ;  /* 0x000000ff0700720c */ /* 0x040fe20003f05070 */
[----:B------:R-:W-:Y:S01]  /*6870*/  BSSY B0, `(.L_x_32420) ;  /* 0x000000f000007945 */ /* 0x000fe20003800000 */
[----:B------:R-:W-:Y:S02]  /*6880*/  SHF.L.U32 R7, R7, 0x3, RZ ;  /* 0x0000000307077819 */ /* 0x000fe400000006ff */
[----:B------:R-:W-:-:S13]  /*6890*/  ISETP.NE.AND.EX P0, PT, RZ, RZ, PT, P0 ;  /* 0x000000ffff00720c */ /* 0x000fda0003f05300 */
.L_x_32421:
        /* <DEDUP_REMOVED lines=13> */
.L_x_32420:
[----:B------:R-:W-:-:S07]  /*6970*/  IADD3 R23, PT, PT, R23, 0x80, RZ ;  /* 0x0000008017177810 */ /* 0x000fce0007ffe0ff */
.L_x_32418:
[----:B------:R-:W-:Y:S05]  /*6980*/  BSYNC B6 ;  /* 0x0000000000067941 */ /* 0x000fea0003800000 */
.L_x_32417:
        /* <DEDUP_REMOVED lines=31> */
.L_x_32424:
        /* <DEDUP_REMOVED lines=18> */
.L_x_32426:
        /* <DEDUP_REMOVED lines=13> */
.L_x_32425:
[----:B------:R-:W-:-:S07]  /*6d70*/  IADD3 R23, PT, PT, R23, 0x80, RZ ;  /* 0x0000008017177810 */ /* 0x000fce0007ffe0ff */
.L_x_32423:
[----:B------:R-:W-:Y:S05]  /*6d80*/  BSYNC B6 ;  /* 0x0000000000067941 */ /* 0x000fea0003800000 */
.L_x_32422:
        /* <DEDUP_REMOVED lines=31> */
.L_x_32429:
        /* <DEDUP_REMOVED lines=18> */
.L_x_32431:
        /* <DEDUP_REMOVED lines=13> */
.L_x_32430:
[----:B------:R-:W-:-:S07]  /*7170*/  IADD3 R23, PT, PT, R23, 0x80, RZ ;  /* 0x0000008017177810 */ /* 0x000fce0007ffe0ff */
.L_x_32428:
[----:B------:R-:W-:Y:S05]  /*7180*/  BSYNC B6 ;  /* 0x0000000000067941 */ /* 0x000fea0003800000 */
.L_x_32427:
        /* <DEDUP_REMOVED lines=30> */
.L_x_32432:
        /* <DEDUP_REMOVED lines=14> */
[C---:B------:R-:W-:Y:S02]  /*7450*/  ISETP.NE.U32.AND P0, PT, R7.reuse, RZ, PT ;  /* 0x000000ff0700720c */ /* 0x040fe40003f05070 */
[----:B------:R-:W-:Y:S02]  /*7460*/  SHF.L.U32 R7, R7, 0x3, RZ ;  /* 0x0000000307077819 */ /* 0x000fe400000006ff */
[----:B------:R-:W-:-:S13]  /*7470*/  ISETP.NE.AND.EX P0, PT, RZ, RZ, PT, P0 ;  /* 0x000000ffff00720c */ /* 0x000fda0003f05300 */
.L_x_32433:
        /* <DEDUP_REMOVED lines=13> */
.L_x_32364:
        /* <DEDUP_REMOVED lines=310> */
.L_x_32438:
        /* <DEDUP_REMOVED lines=29> */
.L_x_32440:
[----:B------:R-:W-:Y:S05]  /*8a80*/  BSYNC.RECONVERGENT B6 ;  /* 0x0000000000067941 */ /* 0x000fea0003800200 */
.L_x_32439:
[----:B------:R-:W0:Y:S01]  /*8a90*/  LDC.64 R2, c[0x0][0x738] ;  /* 0x0001ce00ff027b82 */ /* 0x000e220000000a00 */
[----:B------:R-:W1:Y:S02]  /*8aa0*/  LDCU.64 UR4, c[0x0][0x580] ;  /* 0x0000b000ff0477ac */ /* 0x000e640008000a00 */
[----:B-1----:R-:W-:-:S04]  /*8ab0*/  IADD3 R6, P0, PT, R17, UR4, RZ ;  /* 0x0000000411067c10 */ /* 0x002fc8000ff1e0ff */
[----:B------:R-:W-:Y:S02]  /*8ac0*/  IADD3.X R7, PT, PT, RZ, UR5, RZ, P0, !PT ;  /* 0x00000005ff077c10 */ /* 0x000fe400087fe4ff */
[----:B0-----:R-:W-:-:S04]  /*8ad0*/  LOP3.LUT R5, R2, 0x2, RZ, 0xc0, !PT ;  /* 0x0000000202057812 */ /* 0x001fc800078ec0ff */
[----:B------:R-:W-:Y:S01]  /*8ae0*/  IADD3 R2, P1, PT, -R5, R2, RZ ;  /* 0x0000000205027210 */ /* 0x000fe20007f3e1ff */
[----:B------:R0:W5:Y:S03]  /*8af0*/  LDG.E.S16 R7, desc[UR36][R6.64] ;  /* 0x0000002406077981 */ /* 0x000166000c1e1700 */
        /* <DEDUP_REMOVED lines=8> */
.L_x_32444:
        /* <DEDUP_REMOVED lines=10> */
.L_x_32443:
[----:B------:R-:W-:Y:S05]  /*8c20*/  BRA `(.L_x_32445) ;  /* 0x0000000000247947 */ /* 0x000fea0003800000 */
.L_x_32442:
        /* <DEDUP_REMOVED lines=9> */
.L_x_32445:
[----:B------:R-:W-:Y:S05]  /*8cc0*/  BSYNC B0 ;  /* 0x0000000000007941 */ /* 0x000fea0003800000 */
.L_x_32441:
[----:B------:R-:W-:-:S07]  /*8cd0*/  IADD3 R23, PT, PT, R23, 0x80, RZ ;  /* 0x0000008017177810 */ /* 0x000fce0007ffe0ff */
.L_x_32437:
[----:B------:R-:W-:Y:S05]  /*8ce0*/  BSYNC B7 ;  /* 0x0000000000077941 */ /* 0x000fea0003800000 */
.L_x_32436:
[----:B------:R-:W0:Y:S01]  /*8cf0*/  LDCU.64 UR4, c[0x0][0x380] ;  /* 0x00007000ff0477ac */ /* 0x000e220008000a00 */
[----:B------:R-:W-:Y:S01]  /*8d00*/  BSSY B7, `(.L_x_32446) ;  /* 0x0000177000077945 */ /* 0x000fe20003800000 */
        /* <DEDUP_REMOVED lines=300> */
.L_x_32448:
        /* <DEDUP_REMOVED lines=29> */
.L_x_32450:
[----:B------:R-:W-:Y:S05]  /*a1a0*/  BSYNC.RECONVERGENT B6 ;  /* 0x0000000000067941 */ /* 0x000fea0003800200 */
.L_x_32449:
[----:B------:R-:W0:Y:S01]  /*a1b0*/  LDC.64 R2, c[0x0][0x738] ;  /* 0x0001ce00ff027b82 */ /* 0x000e220000000a00 */
[----:B------:R-:W1:Y:S02]  /*a1c0*/  LDCU.64 UR4, c[0x0][0x580] ;  /* 0x0000b000ff0477ac */ /* 0x000e640008000a00 */
[----:B-1----:R-:W-:Y:S02]  /*a1d0*/  IADD3 R6, P0, PT, R17, UR4, RZ ;  /* 0x0000000411067c10 */ /* 0x002fe4000ff1e0ff */
[----:B0-----:R-:W-:-:S03]  /*a1e0*/  LOP3.LUT R5, R2, 0x2, RZ, 0xc0, !PT ;  /* 0x0000000202057812 */ /* 0x001fc600078ec0ff */
[----:B------:R-:W-:Y:S01]  /*a1f0*/  IMAD.X R7, RZ, RZ, UR5, P0 ;  /* 0x00000005ff077e24 */ /* 0x000fe200080e06ff */
[----:B------:R-:W-:-:S05]  /*a200*/  IADD3 R2, P1, PT, -R5, R2, RZ ;  /* 0x0000000205027210 */ /* 0x000fca0007f3e1ff */
        /* <DEDUP_REMOVED lines=17> */
.L_x_32455:
        /* <DEDUP_REMOVED lines=9> */
.L_x_32454:
[----:B------:R-:W-:Y:S05]  /*a3b0*/  BSYNC B1 ;  /* 0x0000000000017941 */ /* 0x000fea0003800000 */
.L_x_32453:
[----:B------:R-:W-:Y:S05]  /*a3c0*/  BRA `(.L_x_32456) ;  /* 0x0000000000207947 */ /* 0x000fea0003800000 */
.L_x_32452:
        /* <DEDUP_REMOVED lines=8> */
.L_x_32456:
[----:B------:R-:W-:Y:S05]  /*a450*/  BSYNC B0 ;  /* 0x0000000000007941 */ /* 0x000fea0003800000 */
.L_x_32451:
[----:B------:R-:W-:-:S07]  /*a460*/  VIADD R23, R23, 0x80 ;  /* 0x0000008017177836 */ /* 0x000fce0000000000 */
.L_x_32447:
[----:B------:R-:W-:Y:S05]  /*a470*/  BSYNC B7 ;  /* 0x0000000000077941 */ /* 0x000fea0003800000 */
.L_x_32446:
[----:B------:R-:W0:Y:S01]  /*a480*/  LDCU.64 UR4, c[0x0][0x380] ;  /* 0x00007000ff0477ac */ /* 0x000e220008000a00 */
[----:B------:R-:W-:Y:S01]  /*a490*/  BSSY B7, `(.L_x_32457) ;  /* 0x0000177000077945 */ /* 0x000fe20003800000 */
        /* <DEDUP_REMOVED lines=300> */
.L_x_32459:
        /* <DEDUP_REMOVED lines=29> */
.L_x_32461:
[----:B------:R-:W-:Y:S05]  /*b930*/  BSYNC.RECONVERGENT B6 ;  /* 0x0000000000067941 */ /* 0x000fea0003800200 */
.L_x_32460:
        /* <DEDUP_REMOVED lines=23> */
.L_x_32466:
        /* <DEDUP_REMOVED lines=9> */
.L_x_32465:
[----:B------:R-:W-:Y:S05]  /*bb40*/  BSYNC B1 ;  /* 0x0000000000017941 */ /* 0x000fea0003800000 */
.L_x_32464:
[----:B------:R-:W-:Y:S05]  /*bb50*/  BRA `(.L_x_32467) ;  /* 0x0000000000207947 */ /* 0x000fea0003800000 */
.L_x_32463:
        /* <DEDUP_REMOVED lines=8> */
.L_x_32467:
[----:B------:R-:W-:Y:S05]  /*bbe0*/  BSYNC B0 ;  /* 0x0000000000007941 */ /* 0x000fea0003800000 */
.L_x_32462:
[----:B------:R-:W-:-:S07]  /*bbf0*/  IADD3 R23, PT, PT, R23, 0x80, RZ ;  /* 0x0000008017177810 */ /* 0x000fce0007ffe0ff */
.L_x_32458:
[----:B------:R-:W-:Y:S05]  /*bc00*/  BSYNC B7 ;  /* 0x0000000000077941 */ /* 0x000fea0003800000 */
.L_x_32457:
[----:B------:R-:W0:Y:S02]  /*bc10*/  LDCU.64 UR4, c[0x0][0x380] ;  /* 0x00007000ff0477ac */ /* 0x000e240008000a00 */
[----:B0-----:R-:W-:-:S04]  /*bc20*/  ISETP.GE.U32.AND P0, PT, R23, UR4, PT ;  /* 0x0000000417007c0c */ /* 0x001fc8000bf06070 */
[----:B------:R-:W-:-:S13]  /*bc30*/  ISETP.GE.AND.EX P0, PT, RZ, UR5, PT, P0 ;  /* 0x00000005ff007c0c */ /* 0x000fda000bf06300 */
[----:B------:R-:W-:Y:S05]  /*bc40*/  @P0 EXIT ;  /* 0x000000000000094d */ /* 0x000fea0003800000 */
        /* <DEDUP_REMOVED lines=297> */
.L_x_32468:
        /* <DEDUP_REMOVED lines=31> */
.L_x_32470:
[----:B------:R-:W-:Y:S05]  /*d0d0*/  BSYNC.RECONVERGENT B6 ;  /* 0x0000000000067941 */ /* 0x000fea0003800200 */
.L_x_32469:
        /* <DEDUP_REMOVED lines=10> */
.L_x_32472:
[----:B-----5:R-:W-:Y:S01]  /*d180*/  SHF.R.U32.HI R0, RZ, R7, R4 ;  /* 0x00000007ff007219 */ /* 0x020fe20000011604 */
[----:B------:R-:W-:Y:S05]  /*d190*/  YIELD ;  /* 0x0000000000007946 */ /* 0x000fea0003800000 */
[----:B------:R-:W-:Y:S02]  /*d1a0*/  LOP3.LUT R5, R4, 0xffff, RZ, 0xc0, !PT ;  /* 0x0000ffff04057812 */ /* 0x000fe400078ec0ff */
[----:B------:R-:W-:-:S04]  /*d1b0*/  IADD3 R0, PT, PT, R17, R0, RZ ;  /* 0x0000000011007210 */ /* 0x000fc80007ffe0ff */
[----:B------:R-:W-:-:S06]  /*d1c0*/  LEA R5, R0, R5, 0x10 ;  /* 0x0000000500057211 */ /* 0x000fcc00078e80ff */
[----:B------:R-:W2:Y:S02]  /*d1d0*/  ATOMG.E.CAS.STRONG.GPU PT, R5, [R2], R4, R5 ;  /* 0x00000004020573a9 */ /* 0x000ea400001ee105 */
[----:B--2---:R-:W-:-:S13]  /*d1e0*/  ISETP.NE.AND P0, PT, R4, R5, PT ;  /* 0x000000050400720c */ /* 0x004fda0003f05270 */
[----:B------:R-:W-:Y:S05]  /*d1f0*/  @!P0 EXIT ;  /* 0x000000000000894d */ /* 0x000fea0003800000 */
[----:B------:R-:W-:Y:S01]  /*d200*/  IMAD.MOV.U32 R4, RZ, RZ, R5 ;  /* 0x000000ffff047224 */ /* 0x000fe200078e0005 */
[----:B------:R-:W-:Y:S06]  /*d210*/  BRA `(.L_x_32472) ;  /* 0xfffffffc00d87947 */ /* 0x000fec000383ffff */
.L_x_32471:
[----:B-----5:R-:W-:Y:S01]  /*d220*/  IADD3 R0, PT, PT, R17, R4, RZ ;  /* 0x0000000411007210 */ /* 0x020fe20007ffe0ff */
        /* <DEDUP_REMOVED lines=8> */
.L_x_32435:
[----:B------:R-:W0:Y:S01]  /*d2b0*/  LDCU.64 UR4, c[0x0][0x380] ;  /* 0x00007000ff0477ac */ /* 0x000e220008000a00 */
[----:B------:R-:W-:Y:S01]  /*d2c0*/  VIADD R22, R22, 0xffffffff ;  /* 0xffffffff16167836 */ /* 0x000fe20000000000 */
[----:B------:R-:W-:Y:S01]  /*d2d0*/  VIMNMX.U32 R18, PT, PT, R19, 0x18, PT ;  /* 0x0000001813127848 */ /* 0x000fe20003fe0000 */
[----:B------:R-:W-:Y:S03]  /*d2e0*/  BSSY B7, `(.L_x_32473) ;  /* 0x000027f000077945 */ /* 0x000fe60003800000 */
[----:B------:R-:W-:Y:S02]  /*d2f0*/  VIMNMX.U32 R2, PT, PT, R22, 0x18, PT ;  /* 0x0000001816027848 */ /* 0x000fe40003fe0000 */
[----:B------:R-:W-:Y:S02]  /*d300*/  IADD3 R18, PT, PT, R18, 0x1, RZ ;  /* 0x0000000112127810 */ /* 0x000fe40007ffe0ff */
[----:B------:R-:W-:-:S02]  /*d310*/  IADD3 R2, PT, PT, R2, 0x1, RZ ;  /* 0x0000000102027810 */ /* 0x000fc40007ffe0ff */
        /* <DEDUP_REMOVED lines=301> */
.L_x_32475:
        /* <DEDUP_REMOVED lines=29> */
.L_x_32477:
[----:B------:R-:W-:Y:S05]  /*e7c0*/  BSYNC.RECONVERGENT B6 ;  /* 0x0000000000067941 */ /* 0x000fea0003800200 */
.L_x_32476:
        /* <DEDUP_REMOVED lines=276> */
.L_x_32478:
[----:B------:R-:W0:Y:S01]  /*f910*/  LDC.64 R4, c[0x0][0x738] ;  /* 0x0001ce00ff047b82 */ /* 0x000e220000000a00 */
[----:B------:R-:W1:Y:S02]  /*f920*/  LDCU.64 UR4, c[0x0][0x580] ;  /* 0x0000b000ff0477ac */ /* 0x000e640008000a00 */
[----:B-1----:R-:W-:-:S04]  /*f930*/  IADD3 R8, P0, PT, R25, UR4, RZ ;  /* 0x0000000419087c10 */ /* 0x002fc8000ff1e0ff */
[----:B------:R-:W-:Y:S01]  /*f940*/  IADD3.X R9, PT, PT, RZ, UR5, RZ, P0, !PT ;  /* 0x00000005ff097c10 */ /* 0x000fe200087fe4ff */
[----:B0-----:R-:W-:-:S03]  /*f950*/  IMAD.WIDE R4, R0, 0x2, R4 ;  /* 0x0000000200047825 */ /* 0x001fc600078e0204 */
[C---:B------:R-:W-:Y:S02]  /*f960*/  LOP3.LUT R3, R4.reuse, 0x2, RZ, 0xc0, !PT ;  /* 0x0000000204037812 */ /* 0x040fe400078ec0ff */
[----:B------:R0:W5:Y:S02]  /*f970*/  LDG.E.S16 R9, desc[UR36][R8.64] ;  /* 0x0000002408097981 */ /* 0x000164000c1e1700 */
[----:B------:R-:W-:-:S04]  /*f980*/  IADD3 R4, P1, PT, R4, -R3, RZ ;  /* 0x8000000304047210 */ /* 0x000fc80007f3e0ff */
[----:B------:R-:W-:-:S05]  /*f990*/  IADD3.X R5, PT, PT, R5, -0x1, RZ, P1, !PT ;  /* 0xffffffff05057810 */ /* 0x000fca0000ffe4ff */
[----:B------:R0:W5:Y:S01]  /*f9a0*/  LDG.E R6, desc[UR36][R4.64] ;  /* 0x0000002404067981 */ /* 0x000162000c1e1900 */
[C---:B------:R-:W-:Y:S01]  /*f9b0*/  ISETP.NE.U32.AND P0, PT, R3.reuse, RZ, PT ;  /* 0x000000ff0300720c */ /* 0x040fe20003f05070 */
[----:B------:R-:W-:Y:S01]  /*f9c0*/  BSSY B0, `(.L_x_32479) ;  /* 0x000000f000007945 */ /* 0x000fe20003800000 */
[----:B------:R-:W-:Y:S02]  /*f9d0*/  SHF.L.U32 R11, R3, 0x3, RZ ;  /* 0x00000003030b7819 */ /* 0x000fe400000006ff */
[----:B------:R-:W-:-:S13]  /*f9e0*/  ISETP.NE.AND.EX P0, PT, RZ, RZ, PT, P0 ;  /* 0x000000ffff00720c */ /* 0x000fda0003f05300 */
.L_x_32480:
        /* <DEDUP_REMOVED lines=13> */
.L_x_32479:
[----:B------:R-:W-:-:S07]  /*fac0*/  VIADD R23, R23, 0x80 ;  /* 0x0000008017177836 */ /* 0x000fce0000000000 */
.L_x_32474:
[----:B------:R-:W-:Y:S05]  /*fad0*/  BSYNC B7 ;  /* 0x0000000000077941 */ /* 0x000fea0003800000 */
.L_x_32473:
[----:B------:R-:W1:Y:S01]  /*fae0*/  LDCU.64 UR4, c[0x0][0x380] ;  /* 0x00007000ff0477ac */ /* 0x000e620008000a00 */
[----:B------:R-:W-:Y:S01]  /*faf0*/  BSSY B7, `(.L_x_32481) ;  /* 0x000027c000077945 */ /* 0x000fe20003800000 */
        /* <DEDUP_REMOVED lines=301> */
.L_x_32483:
        /* <DEDUP_REMOVED lines=29> */
.L_x_32485:
[----:B------:R-:W-:Y:S05]  /*10fa0*/  BSYNC.RECONVERGENT B6 ;  /* 0x0000000000067941 */ /* 0x000fea0003800200 */
.L_x_32484:
        /* <DEDUP_REMOVED lines=276> */
.L_x_32486:
        /* <DEDUP_REMOVED lines=12> */
[----:B------:R-:W-:Y:S02]  /*121b0*/  IMAD.SHL.U32 R11, R3, 0x8, RZ ;  /* 0x00000008030b7824 */ /* 0x000fe400078e00ff */
[----:B------:R-:W-:-:S13]  /*121c0*/  ISETP.NE.AND.EX P0, PT, RZ, RZ, PT, P0 ;  /* 0x000000ffff00720c */ /* 0x000fda0003f05300 */
.L_x_32488:
        /* <DEDUP_REMOVED lines=13> */
.L_x_32487:
[----:B------:R-:W-:-:S07]  /*122a0*/  IADD3 R23, PT, PT, R23, 0x80, RZ ;  /* 0x0000008017177810 */ /* 0x000fce0007ffe0ff */
.L_x_32482:
[----:B------:R-:W-:Y:S05]  /*122b0*/  BSYNC B7 ;  /* 0x0000000000077941 */ /* 0x000fea0003800000 */
.L_x_32481:
        /* <DEDUP_REMOVED lines=303> */
.L_x_32491:
        /* <DEDUP_REMOVED lines=29> */
.L_x_32493:
[----:B------:R-:W-:Y:S05]  /*13780*/  BSYNC.RECONVERGENT B6 ;  /* 0x0000000000067941 */ /* 0x000fea0003800200 */
.L_x_32492:
        /* <DEDUP_REMOVED lines=276> */
.L_x_32494:
[----:B------:R-:W0:Y:S01]  /*148d0*/  LDC.64 R4, c[0x0][0x738] ;  /* 0x0001ce00ff047b82 */ /* 0x000e220000000a00 */
[----:B------:R-:W1:Y:S02]  /*148e0*/  LDCU.64 UR4, c[0x0][0x580] ;  /* 0x0000b000ff0477ac */ /* 0x000e640008000a00 */
[----:B-1----:R-:W-:Y:S01]  /*148f0*/  IADD3 R8, P0, PT, R25, UR4, RZ ;  /* 0x0000000419087c10 */ /* 0x002fe2000ff1e0ff */
[----:B0-----:R-:W-:-:S04]  /*14900*/  IMAD.WIDE R4, R0, 0x2, R4 ;  /* 0x0000000200047825 */ /* 0x001fc800078e0204 */
[----:B------:R-:W-:Y:S01]  /*14910*/  IMAD.X R9, RZ, RZ, UR5, P0 ;  /* 0x00000005ff097e24 */ /* 0x000fe200080e06ff */
[----:B------:R-:W-:-:S04]  /*14920*/  LOP3.LUT R3, R4, 0x2, RZ, 0xc0, !PT ;  /* 0x0000000204037812 */ /* 0x000fc800078ec0ff */
[----:B------:R-:W-:Y:S01]  /*14930*/  IADD3 R4, P1, PT, R4, -R3, RZ ;  /* 0x8000000304047210 */ /* 0x000fe20007f3e0ff */
[----:B------:R0:W5:Y:S03]  /*14940*/  LDG.E.S16 R9, desc[UR36][R8.64] ;  /* 0x0000002408097981 */ /* 0x000166000c1e1700 */
[----:B------:R-:W-:-:S05]  /*14950*/  IADD3.X R5, PT, PT, R5, -0x1, RZ, P1, !PT ;  /* 0xffffffff05057810 */ /* 0x000fca0000ffe4ff */
[----:B------:R0:W5:Y:S01]  /*14960*/  LDG.E R6, desc[UR36][R4.64] ;  /* 0x0000002404067981 */ /* 0x000162000c1e1900 */
[C---:B------:R-:W-:Y:S01]  /*14970*/  ISETP.NE.U32.AND P0, PT, R3.reuse, RZ, PT ;  /* 0x000000ff0300720c */ /* 0x040fe20003f05070 */
[----:B------:R-:W-:Y:S01]  /*14980*/  BSSY B0, `(.L_x_32495) ;  /* 0x000000f000007945 */ /* 0x000fe20003800000 */
[----:B------:R-:W-:Y:S02]  /*14990*/  SHF.L.U32 R11, R3, 0x3, RZ ;  /* 0x00000003030b7819 */ /* 0x000fe400000006ff */
[----:B------:R-:W-:-:S13]  /*149a0*/  ISETP.NE.AND.EX P0, PT, RZ, RZ, PT, P0 ;  /* 0x000000ffff00720c */ /* 0x000fda0003f05300 */
.L_x_32496:
        /* <DEDUP_REMOVED lines=13> */
.L_x_32495:
[----:B------:R-:W-:-:S07]  /*14a80*/  IADD3 R23, PT, PT, R23, 0x80, RZ ;  /* 0x0000008017177810 */ /* 0x000fce0007ffe0ff */
.L_x_32490:
[----:B------:R-:W-:Y:S05]  /*14a90*/  BSYNC B7 ;  /* 0x0000000000077941 */ /* 0x000fea0003800000 */
.L_x_32489:
[----:B------:R-:W1:Y:S02]  /*14aa0*/  LDCU.64 UR4, c[0x0][0x380] ;  /* 0x00007000ff0477ac */ /* 0x000e640008000a00 */
[----:B-1----:R-:W-:-:S04]  /*14ab0*/  ISETP.GE.U32.AND P0, PT, R23, UR4, PT ;  /* 0x0000000417007c0c */ /* 0x002fc8000bf06070 */
[----:B------:R-:W-:-:S13]  /*14ac0*/  ISETP.GE.AND.EX P0, PT, RZ, UR5, PT, P0 ;  /* 0x00000005ff007c0c */ /* 0x000fda000bf06300 */
[----:B------:R-:W-:Y:S05]  /*14ad0*/  @P0 EXIT ;  /* 0x000000000000094d */ /* 0x000fea0003800000 */
        /* <DEDUP_REMOVED lines=298> */
.L_x_32497:
        /* <DEDUP_REMOVED lines=31> */
.L_x_32499:
[----:B------:R-:W-:Y:S05]  /*15f70*/  BSYNC.RECONVERGENT B6 ;  /* 0x0000000000067941 */ /* 0x000fea0003800200 */
.L_x_32498:
        /* <DEDUP_REMOVED lines=268> */
[----:B-1----:R-:W-:-:S04]  /*17040*/  @P0 IMAD.HI.U32 R2, R5, R7, R4 ;  /* 0x0000000705020227 */ /* 0x002fc800078e0004 */
[----:B------:R-:W-:Y:S01]  /*17050*/  IMAD.MOV R7, RZ, RZ, -R5 ;  /* 0x000000ffff077224 */ /* 0x000fe200078e0a05 */
[----:B--2---:R-:W-:-:S03]  /*17060*/  @P0 SHF.R.U32.HI R2, RZ, R9, R2 ;  /* 0x00000009ff020219 */ /* 0x004fc60000011602 */
[----:B0-----:R-:W-:Y:S01]  /*17070*/  IMAD R3, R7, UR4, R3 ;  /* 0x0000000407037c24 */ /* 0x001fe2000f8e0203 */
[----:B------:R-:W-:-:S03]  /*17080*/  @P0 IADD3 R7, PT, PT, -R2, RZ, RZ ;  /* 0x000000ff02070210 */ /* 0x000fc60007ffe1ff */
[----:B---3--:R-:W-:Y:S02]  /*17090*/  IMAD R0, R3, UR5, R0 ;  /* 0x0000000503007c24 */ /* 0x008fe4000f8e0200 */
[----:B------:R-:W-:-:S04]  /*170a0*/  @P0 IMAD R5, R6, R7, R5 ;  /* 0x0000000706050224 */ /* 0x000fc800078e0205 */
[----:B----4-:R-:W-:-:S07]  /*170b0*/  @P0 IMAD R0, R5, R8, R0 ;  /* 0x0000000805000224 */ /* 0x010fce00078e0200 */
.L_x_32500:
[----:B------:R-:W0:Y:S01]  /*170c0*/  LDC.64 R2, c[0x0][0x738] ;  /* 0x0001ce00ff027b82 */ /* 0x000e220000000a00 */
[----:B------:R1:W5:Y:S01]  /*170d0*/  LDG.E.S16 R19, desc[UR36][R18.64] ;  /* 0x0000002412137981 */ /* 0x000362000c1e1700 */
[----:B0-----:R-:W-:-:S03]  /*170e0*/  IMAD.WIDE R2, R0, 0x2, R2 ;  /* 0x0000000200027825 */ /* 0x001fc600078e0202 */
[----:B------:R-:W-:-:S04]  /*170f0*/  LOP3.LUT R5, R2, 0x2, RZ, 0xc0, !PT ;  /* 0x0000000202057812 */ /* 0x000fc800078ec0ff */
[----:B------:R-:W-:-:S04]  /*17100*/  IADD3 R2, P0, PT, R2, -R5, RZ ;  /* 0x8000000502027210 */ /* 0x000fc80007f1e0ff */
[----:B------:R-:W-:-:S05]  /*17110*/  IADD3.X R3, PT, PT, R3, -0x1, RZ, P0, !PT ;  /* 0xffffffff03037810 */ /* 0x000fca00007fe4ff */
[----:B------:R1:W5:Y:S01]  /*17120*/  LDG.E R4, desc[UR36][R2.64] ;  /* 0x0000002402047981 */ /* 0x000362000c1e1900 */
[C---:B------:R-:W-:Y:S02]  /*17130*/  ISETP.NE.U32.AND P0, PT, R5.reuse, RZ, PT ;  /* 0x000000ff0500720c */ /* 0x040fe40003f05070 */
[----:B------:R-:W-:Y:S02]  /*17140*/  SHF.L.U32 R9, R5, 0x3, RZ ;  /* 0x0000000305097819 */ /* 0x000fe400000006ff */
[----:B------:R-:W-:-:S13]  /*17150*/  ISETP.NE.AND.EX P0, PT, RZ, RZ, PT, P0 ;  /* 0x000000ffff00720c */ /* 0x000fda0003f05300 */
.L_x_32501:
        /* <DEDUP_REMOVED lines=13> */
.L_x_32434:
        /* <DEDUP_REMOVED lines=305> */
.L_x_32504:
        /* <DEDUP_REMOVED lines=29> */
.L_x_32506:
[----:B------:R-:W-:Y:S05]  /*18710*/  BSYNC.RECONVERGENT B6 ;  /* 0x0000000000067941 */ /* 0x000fea0003800200 */
.L_x_32505:
[----:B------:R-:W0:Y:S01]  /*18720*/  LDCU UR4, c[0x0][0x590] ;  /* 0x0000b200ff0477ac */ /* 0x000e220008000800 */
[----:B------:R-:W1:Y:S01]  /*18730*/  LDC.64 R2, c[0x0][0x738] ;  /* 0x0001ce00ff027b82 */ /* 0x000e620000000a00 */
[----:B------:R-:W-:Y:S01]  /*18740*/  SHF.R.S32.HI R5, RZ, 0x1f, R16 ;  /* 0x0000001fff057819 */ /* 0x000fe20000011410 */
[----:B------:R-:W2:Y:S03]  /*18750*/  LDCU.64 UR6, c[0x0][0x580] ;  /* 0x0000b000ff0677ac */ /* 0x000ea60008000a00 */
[----:B0-----:R-:W-:-:S04]  /*18760*/  LOP3.LUT R5, R5, UR4, RZ, 0xc0, !PT ;  /* 0x0000000405057c12 */ /* 0x001fc8000f8ec0ff */
[----:B------:R-:W-:Y:S02]  /*18770*/  IADD3 R0, PT, PT, R16, R5, RZ ;  /* 0x0000000510007210 */ /* 0x000fe40007ffe0ff */
[----:B--2---:R-:W-:Y:S02]  /*18780*/  IADD3 R6, P0, PT, R25, UR6, RZ ;  /* 0x0000000619067c10 */ /* 0x004fe4000ff1e0ff */
[--C-:B------:R-:W-:Y:S02]  /*18790*/  SHF.R.S64 R7, RZ, 0x1f, R0.reuse ;  /* 0x0000001fff077819 */ /* 0x100fe40000001000 */
[----:B------:R-:W-:-:S03]  /*187a0*/  SHF.R.S32.HI R0, RZ, 0x1f, R0 ;  /* 0x0000001fff007819 */ /* 0x000fc60000011400 */
[----:B-1----:R-:W-:-:S05]  /*187b0*/  IMAD.IADD R5, R7, 0x1, R2 ;  /* 0x0000000107057824 */ /* 0x002fca00078e0202 */
[----:B------:R-:W-:-:S04]  /*187c0*/  LOP3.LUT R5, R5, 0x2, RZ, 0xc0, !PT ;  /* 0x0000000205057812 */ /* 0x000fc800078ec0ff */
[----:B------:R-:W-:Y:S02]  /*187d0*/  IADD3 R2, P1, P2, R7, R2, -R5 ;  /* 0x0000000207027210 */ /* 0x000fe40007a3e805 */
        /* <DEDUP_REMOVED lines=8> */
.L_x_32508:
        /* <DEDUP_REMOVED lines=13> */
.L_x_32507:
[----:B------:R-:W-:-:S07]  /*18930*/  VIADD R23, R23, 0x80 ;  /* 0x0000008017177836 */ /* 0x000fce0000000000 */
.L_x_32503:
[----:B------:R-:W-:Y:S05]  /*18940*/  BSYNC B7 ;  /* 0x0000000000077941 */ /* 0x000fea0003800000 */
.L_x_32502:
        /* <DEDUP_REMOVED lines=302> */
.L_x_32511:
        /* <DEDUP_REMOVED lines=29> */
.L_x_32513:
[----:B------:R-:W-:Y:S05]  /*19e00*/  BSYNC.RECONVERGENT B6 ;  /* 0x0000000000067941 */ /* 0x000fea0003800200 */
.L_x_32512:
        /* <DEDUP_REMOVED lines=8> */
[----:B------:R-:W-:Y:S02]  /*19e90*/  SHF.R.S32.HI R0, RZ, 0x1f, R0 ;  /* 0x0000001fff007819 */ /* 0x000fe40000011400 */
[----:B-1----:R-:W-:-:S04]  /*19ea0*/  IADD3 R5, PT, PT, R7, R2, RZ ;  /* 0x0000000207057210 */ /* 0x002fc80007ffe0ff */
[----:B------:R-:W-:-:S04]  /*19eb0*/  LOP3.LUT R5, R5, 0x2, RZ, 0xc0, !PT ;  /* 0x0000000205057812 */ /* 0x000fc800078ec0ff */
[----:B------:R-:W-:Y:S01]  /*19ec0*/  IADD3 R2, P1, P2, R7, R2, -R5 ;  /* 0x0000000207027210 */ /* 0x000fe20007a3e805 */
        /* <DEDUP_REMOVED lines=8> */
.L_x_32515:
        /* <DEDUP_REMOVED lines=13> */
.L_x_32514:
[----:B------:R-:W-:-:S07]  /*1a020*/  IADD3 R23, PT, PT, R23, 0x80, RZ ;  /* 0x0000008017177810 */ /* 0x000fce0007ffe0ff */
.L_x_32510:
[----:B------:R-:W-:Y:S05]  /*1a030*/  BSYNC B7 ;  /* 0x0000000000077941 */ /* 0x000fea0003800000 */
.L_x_32509:
        /* <DEDUP_REMOVED lines=302> */
.L_x_32518:
        /* <DEDUP_REMOVED lines=29> */
.L_x_32520:
[----:B------:R-:W-:Y:S05]  /*1b4f0*/  BSYNC.RECONVERGENT B6 ;  /* 0x0000000000067941 */ /* 0x000fea0003800200 */
.L_x_32519:
[----:B------:R-:W0:Y:S01]  /*1b500*/  LDCU UR4, c[0x0][0x590] ;  /* 0x0000b200ff0477ac */ /* 0x000e220008000800 */
[----:B------:R-:W1:Y:S01]  /*1b510*/  LDC.64 R2, c[0x0][0x738] ;  /* 0x0001ce00ff027b82 */ /* 0x000e620000000a00 */
[----:B------:R-:W-:Y:S01]  /*1b520*/  SHF.R.S32.HI R5, RZ, 0x1f, R16 ;  /* 0x0000001fff057819 */ /* 0x000fe20000011410 */
[----:B------:R-:W2:Y:S03]  /*1b530*/  LDCU.64 UR6, c[0x0][0x580] ;  /* 0x0000b000ff0677ac */ /* 0x000ea60008000a00 */
[----:B0-----:R-:W-:Y:S02]  /*1b540*/  LOP3.LUT R5, R5, UR4, RZ, 0xc0, !PT ;  /* 0x0000000405057c12 */ /* 0x001fe4000f8ec0ff */
[----:B--2---:R-:W-:-:S03]  /*1b550*/  IADD3 R6, P0, PT, R25, UR6, RZ ;  /* 0x0000000619067c10 */ /* 0x004fc6000ff1e0ff */
[----:B------:R-:W-:-:S05]  /*1b560*/  IMAD.IADD R0, R16, 0x1, R5 ;  /* 0x0000000110007824 */ /* 0x000fca00078e0205 */
[--C-:B------:R-:W-:Y:S02]  /*1b570*/  SHF.R.S64 R7, RZ, 0x1f, R0.reuse ;  /* 0x0000001fff077819 */ /* 0x100fe40000001000 */
[----:B------:R-:W-:Y:S02]  /*1b580*/  SHF.R.S32.HI R0, RZ, 0x1f, R0 ;  /* 0x0000001fff007819 */ /* 0x000fe40000011400 */
[----:B-1----:R-:W-:-:S04]  /*1b590*/  IADD3 R5, PT, PT, R7, R2, RZ ;  /* 0x0000000207057210 */ /* 0x002fc80007ffe0ff */
        /* <DEDUP_REMOVED lines=8> */
[----:B------:R-:W-:Y:S02]  /*1b620*/  IMAD.SHL.U32 R11, R5, 0x8, RZ ;  /* 0x00000008050b7824 */ /* 0x000fe400078e00ff */
[----:B------:R-:W-:-:S13]  /*1b630*/  ISETP.NE.AND.EX P0, PT, RZ, RZ, PT, P0 ;  /* 0x000000ffff00720c */ /* 0x000fda0003f05300 */
.L_x_32522:
        /* <DEDUP_REMOVED lines=13> */
.L_x_32521:
[----:B------:R-:W-:-:S07]  /*1b710*/  IADD3 R23, PT, PT, R23, 0x80, RZ ;  /* 0x0000008017177810 */ /* 0x000fce0007ffe0ff */
.L_x_32517:
[----:B------:R-:W-:Y:S05]  /*1b720*/  BSYNC B7 ;  /* 0x0000000000077941 */ /* 0x000fea0003800000 */
.L_x_32516:
        /* <DEDUP_REMOVED lines=301> */
.L_x_32523:
        /* <DEDUP_REMOVED lines=31> */
.L_x_32525:
[----:B------:R-:W-:Y:S05]  /*1cbf0*/  BSYNC.RECONVERGENT B6 ;  /* 0x0000000000067941 */ /* 0x000fea0003800200 */
.L_x_32524:
[----:B------:R-:W0:Y:S01]  /*1cc00*/  LDCU UR4, c[0x0][0x590] ;  /* 0x0000b200ff0477ac */ /* 0x000e220008000800 */
[----:B------:R-:W1:Y:S01]  /*1cc10*/  LDC.64 R6, c[0x0][0x738] ;  /* 0x0001ce00ff067b82 */ /* 0x000e620000000a00 */
[----:B------:R-:W-:Y:S01]  /*1cc20*/  SHF.R.S32.HI R3, RZ, 0x1f, R16 ;  /* 0x0000001fff037819 */ /* 0x000fe20000011410 */
[----:B------:R2:W5:Y:S03]  /*1cc30*/  LDG.E.S16 R19, desc[UR36][R18.64] ;  /* 0x0000002412137981 */ /* 0x000566000c1e1700 */
[----:B0-----:R-:W-:-:S05]  /*1cc40*/  LOP3.LUT R3, R3, UR4, RZ, 0xc0, !PT ;  /* 0x0000000403037c12 */ /* 0x001fca000f8ec0ff */
[----:B------:R-:W-:-:S05]  /*1cc50*/  IMAD.IADD R0, R16, 0x1, R3 ;  /* 0x0000000110007824 */ /* 0x000fca00078e0203 */
[--C-:B------:R-:W-:Y:S02]  /*1cc60*/  SHF.R.S64 R3, RZ, 0x1f, R0.reuse ;  /* 0x0000001fff037819 */ /* 0x100fe40000001000 */
[----:B------:R-:W-:Y:S02]  /*1cc70*/  SHF.R.S32.HI R0, RZ, 0x1f, R0 ;  /* 0x0000001fff007819 */ /* 0x000fe40000011400 */
[----:B-1----:R-:W-:-:S04]  /*1cc80*/  IADD3 R5, PT, PT, R3, R6, RZ ;  /* 0x0000000603057210 */ /* 0x002fc80007ffe0ff */
[----:B------:R-:W-:-:S04]  /*1cc90*/  LOP3.LUT R5, R5, 0x2, RZ, 0xc0, !PT ;  /* 0x0000000205057812 */ /* 0x000fc800078ec0ff */
[----:B------:R-:W-:-:S04]  /*1cca0*/  IADD3 R2, P0, P1, R3, R6, -R5 ;  /* 0x0000000603027210 */ /* 0x000fc8000791e805 */
[----:B------:R-:W-:-:S05]  /*1ccb0*/  IADD3.X R3, PT, PT, R0, -0x1, R7, P0, P1 ;  /* 0xffffffff00037810 */ /* 0x000fca00007e2407 */
[----:B------:R2:W5:Y:S01]  /*1ccc0*/  LDG.E R4, desc[UR36][R2.64] ;  /* 0x0000002402047981 */ /* 0x000562000c1e1900 */
[C---:B------:R-:W-:Y:S02]  /*1ccd0*/  ISETP.NE.U32.AND P0, PT, R5.reuse, RZ, PT ;  /* 0x000000ff0500720c */ /* 0x040fe40003f05070 */
[----:B------:R-:W-:Y:S02]  /*1cce0*/  SHF.L.U32 R9, R5, 0x3, RZ ;  /* 0x0000000305097819 */ /* 0x000fe400000006ff */
[----:B------:R-:W-:-:S13]  /*1ccf0*/  ISETP.NE.AND.EX P0, PT, RZ, RZ, PT, P0 ;  /* 0x000000ffff00720c */ /* 0x000fda0003f05300 */
.L_x_32526:
        /* <DEDUP_REMOVED lines=8> */
[----:B------:R-:W3:Y:S02]  /*1cd80*/  ATOMG.E.CAS.STRONG.GPU PT, R5, [R2], R4, R5 ;  /* 0x00000004020573a9 */ /* 0x000ee400001ee105 */
[-C--:B---3--:R-:W-:Y:S02]  /*1cd90*/  ISETP.NE.AND P1, PT, R4, R5.reuse, PT ;  /* 0x000000050400720c */ /* 0x088fe40003f25270 */
[----:B------:R-:W-:-:S11]  /*1cda0*/  MOV R4, R5 ;  /* 0x0000000500047202 */ /* 0x000fd60000000f00 */
[----:B------:R-:W-:Y:S05]  /*1cdb0*/  @P1 BRA `(.L_x_32526) ;  /* 0xfffffffc00d01947 */ /* 0x000fea000383ffff */
[----:B------:R-:W-:Y:S05]  /*1cdc0*/  EXIT ;  /* 0x000000000000794d */ /* 0x000fea0003800000 */
.L_x_32527:
        /* <DEDUP_REMOVED lines=11> */
.L_x_41889:


//--------------------- .text._ZN2at6native24index_elementwise_kernelILi128ELi4EZNS0_20cuda_take_put_kernelIllZZZZZNS0_10put_kernelERNS_14TensorIteratorERKNS_10TensorBaseEbENKUlvE_clEvENKUlvE2_clEvENKUlvE_clEvENKUlvE0_clEvEUlRllE0_EEvS4_S7_RKT1_EUliE_EEvlSE_ --------------------------
	.section	.text._ZN2at6native24index_elementwise_kernelILi128ELi4EZNS0_20cuda_take_put_kernelIllZZZZZNS0_10put_kernelERNS_14TensorIteratorERKNS_10TensorBaseEbENKUlvE_clEvENKUlvE2_clEvENKUlvE_clEvENKUlvE0_clEvEUlRllE0_EEvS4_S7_RKT1_EUliE_EEvlSE_,"ax",@progbits
	.align	128
        .global         _ZN2at6native24index_elementwise_kernelILi128ELi4EZNS0_20cuda_take_put_kernelIllZZZZZNS0_10put_kernelERNS_14TensorIteratorERKNS_10TensorBaseEbENKUlvE_clEvENKUlvE2_clEvENKUlvE_clEvENKUlvE0_clEvEUlRllE0_EEvS4_S7_RKT1_EUliE_EEvlSE_
        .type           _ZN2at6native24index_elementwise_kernelILi128ELi4EZNS0_20cuda_take_put_kernelIllZZZZZNS0_10put_kernelERNS_14TensorIteratorERKNS_10TensorBaseEbENKUlvE_clEvENKUlvE2_clEvENKUlvE_clEvENKUlvE0_clEvEUlRllE0_EEvS4_S7_RKT1_EUliE_EEvlSE_,@function
        .size           _ZN2at6native24index_elementwise_kernelILi128ELi4EZNS0_20cuda_take_put_kernelIllZZZZZNS0_10put_kernelERNS_14TensorIteratorERKNS_10TensorBaseEbENKUlvE_clEvENKUlvE2_clEvENKUlvE_clEvENKUlvE0_clEvEUlRllE0_EEvS4_S7_RKT1_EUliE_EEvlSE_,(.L_x_41730 - _ZN2at6native24index_elementwise_kernelILi128ELi4EZNS0_20cuda_take_put_kernelIllZZZZZNS0_10put_kernelERNS_14TensorIteratorERKNS_10TensorBaseEbENKUlvE_clEvENKUlvE2_clEvENKUlvE_clEvENKUlvE0_clEvEUlRllE0_EEvS4_S7_RKT1_EUliE_EEvlSE_)
        .other          _ZN2at6native24index_elementwise_kernelILi128ELi4EZNS0_20cuda_take_put_kernelIllZZZZZNS0_10put_kernelERNS_14TensorIteratorERKNS_10TensorBaseEbENKUlvE_clEvENKUlvE2_clEvENKUlvE_clEvENKUlvE0_clEvEUlRllE0_EEvS4_S7_RKT1_EUliE_EEvlSE_,@"STO_CUDA_ENTRY STV_DEFAULT"
_ZN2at6native24index_elementwise_kernelILi128ELi4EZNS0_20cuda_take_put_kernelIllZZZZZNS0_10put_kernelERNS_14TensorIteratorERKNS_10TensorBaseEbENKUlvE_clEvENKUlvE2_clEvENKUlvE_clEvENKUlvE0_clEvEUlRllE0_EEvS4_S7_RKT1_EUliE_EEvlSE_:
.text._ZN2at6native24index_elementwise_kernelILi128ELi4EZNS0_20cuda_take_put_kernelIllZZZZZNS0_10put_kernelERNS_14TensorIteratorERKNS_10TensorBaseEbENKUlvE_clEvENKUlvE2_clEvENKUlvE_clEvENKUlvE0_clEvEUlRllE0_EEvS4_S7_RKT1_EUliE_EEvlSE_:
        /* <DEDUP_REMOVED lines=47> */
.L_x_32533:
[----:B------:R-:W0:Y:S02]  /*02f0*/  LDC.64 R2, c[0x0][0x580] ;  /* 0x00016000ff027b82 */ /* 0x000e240000000a00 */
[----:B0-----:R-:W2:Y:S06]  /*0300*/  LDG.E.64 R2, desc[UR36][R2.64] ;  /* 0x0000002402027981 */ /* 0x001eac000c1e1b00 */
[----:B------:R-:W2:Y:S01]  /*0310*/  LDC.64 R4, c[0x0][0x738] ;  /* 0x0001ce00ff047b82 */ /* 0x000ea20000000a00 */
[----:B------:R-:W-:Y:S01]  /*0320*/  VIADD R16, R16, 0x80 ;  /* 0x0000008010107836 */ /* 0x000fe20000000000 */
[----:B--2---:R0:W-:Y:S06]  /*0330*/  STG.E.64 desc[UR36][R4.64], R2 ;  /* 0x0000000204007986 */ /* 0x0041ec000c101b24 */
.L_x_32532:
[----:B------:R-:W-:Y:S05]  /*0340*/  BSYNC.RECONVERGENT B6 ;  /* 0x0000000000067941 */ /* 0x000fea0003800200 */
.L_x_32531:
        /* <DEDUP_REMOVED lines=31> */
.L_x_32536:
[----:B------:R-:W0:Y:S02]  /*0540*/  LDC.64 R2, c[0x0][0x580] ;  /* 0x00016000ff027b82 */ /* 0x000e240000000a00 */
[----:B0-----:R-:W2:Y:S06]  /*0550*/  LDG.E.64 R2, desc[UR36][R2.64] ;  /* 0x0000002402027981 */ /* 0x001eac000c1e1b00 */
[----:B------:R-:W2:Y:S01]  /*0560*/  LDC.64 R4, c[0x0][0x738] ;  /* 0x0001ce00ff047b82 */ /* 0x000ea20000000a00 */
[----:B------:R-:W-:Y:S01]  /*0570*/  VIADD R16, R16, 0x80 ;  /* 0x0000008010107836 */ /* 0x000fe20000000000 */
[----:B--2---:R1:W-:Y:S06]  /*0580*/  STG.E.64 desc[UR36][R4.64], R2 ;  /* 0x0000000204007986 */ /* 0x0043ec000c101b24 */
.L_x_32535:
[----:B------:R-:W-:Y:S05]  /*0590*/  BSYNC.RECONVERGENT B6 ;  /* 0x0000000000067941 */ /* 0x000fea0003800200 */
.L_x_32534:
        /* <DEDUP_REMOVED lines=31> */
.L_x_32539:
[----:B------:R-:W0:Y:S02]  /*0790*/  LDC.64 R2, c[0x0][0x580] ;  /* 0x00016000ff027b82 */ /* 0x000e240000000a00 */
[----:B0-----:R-:W2:Y:S06]  /*07a0*/  LDG.E.64 R2, desc[UR36][R2.64] ;  /* 0x0000002402027981 */ /* 0x001eac000c1e1b00 */
[----:B------:R-:W2:Y:S01]  /*07b0*/  LDC.64 R4, c[0x0][0x738] ;  /* 0x0001ce00ff047b82 */ /* 0x000ea20000000a00 */
[----:B------:R-:W-:Y:S01]  /*07c0*/  VIADD R16, R16, 0x80 ;  /* 0x0000008010107836 */ /* 0x000fe20000000000 */
[----:B--2---:R2:W-:Y:S06]  /*07d0*/  STG.E.64 desc[UR36][R4.64], R2 ;  /* 0x0000000204007986 */ /* 0x0045ec000c101b24 */
.L_x_32538:
[----:B------:R-:W-:Y:S05]  /*07e0*/  BSYNC.RECONVERGENT B6 ;  /* 0x0000000000067941 */ /* 0x000fea0003800200 */
.L_x_32537:
        /* <DEDUP_REMOVED lines=30> */
.L_x_32540:
[----:B------:R-:W0:Y:S02]  /*09d0*/  LDC.64 R2, c[0x0][0x580] ;  /* 0x00016000ff027b82 */ /* 0x000e240000000a00 */
[----:B0-----:R-:W2:Y:S06]  /*09e0*/  LDG.E.64 R2, desc[UR36][R2.64] ;  /* 0x0000002402027981 */ /* 0x001eac000c1e1b00 */
[----:B------:R-:W2:Y:S02]  /*09f0*/  LDC.64 R4, c[0x0][0x738] ;  /* 0x0001ce00ff047b82 */ /* 0x000ea40000000a00 */
[----:B--2---:R-:W-:Y:S01]  /*0a00*/  STG.E.64 desc[UR36][R4.64], R2 ;  /* 0x0000000204007986 */ /* 0x004fe2000c101b24 */
[----:B------:R-:W-:Y:S05]  /*0a10*/  EXIT ;  /* 0x000000000000794d */ /* 0x000fea0003800000 */
.L_x_32530:
        /* <DEDUP_REMOVED lines=35> */
.L_x_32543:
        /* <DEDUP_REMOVED lines=35> */
.L_x_32544:
[----:B------:R-:W0:Y:S01]  /*0e80*/  LDCU.64 UR4, c[0x0][0x5a8] ;  /* 0x0000b500ff0477ac */ /* 0x000e220008000a00 */
[----:B------:R-:W-:Y:S01]  /*0e90*/  IMAD.MOV.U32 R10, RZ, RZ, R12 ;  /* 0x000000ffff0a7224 */ /* 0x000fe200078e000c */
[----:B------:R-:W-:Y:S02]  /*0ea0*/  MOV R9, R13 ;  /* 0x0000000d00097202 */ /* 0x000fe40000000f00 */
[----:B------:R-:W-:Y:S02]  /*0eb0*/  MOV R0, 0xef0 ;  /* 0x00000ef000007802 */ /* 0x000fe40000000f00 */
[----:B0-----:R-:W-:Y:S01]  /*0ec0*/  MOV R4, UR4 ;  /* 0x0000000400047c02 */ /* 0x001fe20008000f00 */
[----:B------:R-:W-:-:S07]  /*0ed0*/  IMAD.U32 R3, RZ, RZ, UR5 ;  /* 0x00000005ff037e24 */ /* 0x000fce000f8e00ff */
[----:B------:R-:W-:Y:S05]  /*0ee0*/  CALL.REL.NOINC `($__internal_56_$__cuda_sm20_div_u64) ;  /* 0x000003cc002c7944 */ /* 0x000fea0003c00000 */
        /* <DEDUP_REMOVED lines=10> */
.L_x_32545:
        /* <DEDUP_REMOVED lines=37> */
.L_x_32548:
[----:B------:R-:W0:Y:S01]  /*11e0*/  LDCU.64 UR4, c[0x0][0x5b0] ;  /* 0x0000b600ff0477ac */ /* 0x000e220008000a00 */
[----:B------:R-:W-:Y:S01]  /*11f0*/  MOV R10, R12 ;  /* 0x0000000c000a7202 */ /* 0x000fe20000000f00 */
[----:B------:R-:W-:Y:S01]  /*1200*/  IMAD.MOV.U32 R9, RZ, RZ, R13 ;  /* 0x000000ffff097224 */ /* 0x000fe200078e000d */
[----:B------:R-:W-:Y:S01]  /*1210*/  MOV R0, 0x1250 ;  /* 0x0000125000007802 */ /* 0x000fe20000000f00 */
[----:B0-----:R-:W-:Y:S01]  /*1220*/  IMAD.U32 R4, RZ, RZ, UR4 ;  /* 0x00000004ff047e24 */ /* 0x001fe2000f8e00ff */
[----:B------:R-:W-:-:S07]  /*1230*/  MOV R3, UR5 ;  /* 0x0000000500037c02 */ /* 0x000fce0008000f00 */
[----:B------:R-:W-:Y:S05]  /*1240*/  CALL.REL.NOINC `($__internal_56_$__cuda_sm20_div_u64) ;  /* 0x000003c800547944 */ /* 0x000fea0003c00000 */
        /* <DEDUP_REMOVED lines=11> */
.L_x_32549:
[----:B------:R-:W-:Y:S05]  /*1300*/  BSYNC.RECONVERGENT B0 ;  /* 0x0000000000007941 */ /* 0x000fea0003800200 */
.L_x_32547:
        /* <DEDUP_REMOVED lines=38> */
.L_x_32551:
        /* <DEDUP_REMOVED lines=18> */
.L_x_32552:
[----:B------:R-:W-:Y:S05]  /*1690*/  BSYNC.RECONVERGENT B0 ;  /* 0x0000000000007941 */ /* 0x000fea0003800200 */
.L_x_32550:
        /* <DEDUP_REMOVED lines=38> */
.L_x_32554:
        /* <DEDUP_REMOVED lines=18> */
.L_x_32555:
[----:B------:R-:W-:Y:S05]  /*1a20*/  BSYNC.RECONVERGENT B0 ;  /* 0x0000000000007941 */ /* 0x000fea0003800200 */
.L_x_32553:
        /* <DEDUP_REMOVED lines=38> */
.L_x_32557:
        /* <DEDUP_REMOVED lines=18> */
.L_x_32558:
[----:B------:R-:W-:Y:S05]  /*1db0*/  BSYNC.RECONVERGENT B0 ;  /* 0x0000000000007941 */ /* 0x000fea0003800200 */
.L_x_32556:
        /* <DEDUP_REMOVED lines=38> */
.L_x_32560:
        /* <DEDUP_REMOVED lines=18> */
.L_x_32561:
[----:B------:R-:W-:Y:S05]  /*2140*/  BSYNC.RECONVERGENT B0 ;  /* 0x0000000000007941 */ /* 0x000fea0003800200 */
.L_x_32559:
        /* <DEDUP_REMOVED lines=38> */
.L_x_32563:
        /* <DEDUP_REMOVED lines=18> */
.L_x_32564:
[----:B------:R-:W-:Y:S05]  /*24d0*/  BSYNC.RECONVERGENT B0 ;  /* 0x0000000000007941 */ /* 0x000fea0003800200 */
.L_x_32562:
        /* <DEDUP_REMOVED lines=38> */
.L_x_32566:
        /* <DEDUP_REMOVED lines=18> */
.L_x_32567:
[----:B------:R-:W-:Y:S05]  /*2860*/  BSYNC.RECONVERGENT B0 ;  /* 0x0000000000007941 */ /* 0x000fea0003800200 */
.L_x_32565:
        /* <DEDUP_REMOVED lines=38> */
.L_x_32569:
        /* <DEDUP_REMOVED lines=18> */
.L_x_32570:
[----:B------:R-:W-:Y:S05]  /*2bf0*/  BSYNC.RECONVERGENT B0 ;  /* 0x0000000000007941 */ /* 0x000fea0003800200 */
.L_x_32568:
        /* <DEDUP_REMOVED lines=38> */
.L_x_32572:
        /* <DEDUP_REMOVED lines=18> */
.L_x_32573:
[----:B------:R-:W-:Y:S05]  /*2f80*/  BSYNC.RECONVERGENT B0 ;  /* 0x0000000000007941 */ /* 0x000fea0003800200 */
.L_x_32571:
        /* <DEDUP_REMOVED lines=38> */
.L_x_32575:
        /* <DEDUP_REMOVED lines=18> */
.L_x_32576:
[----:B------:R-:W-:Y:S05]  /*3310*/  BSYNC.RECONVERGENT B0 ;  /* 0x0000000000007941 */ /* 0x000fea0003800200 */
.L_x_32574:
        /* <DEDUP_REMOVED lines=38> */
.L_x_32578:
        /* <DEDUP_REMOVED lines=18> */
.L_x_32579:
[----:B------:R-:W-:Y:S05]  /*36a0*/  BSYNC.RECONVERGENT B0 ;  /* 0x0000000000007941 */ /* 0x000fea0003800200 */
.L_x_32577:
        /* <DEDUP_REMOVED lines=38> */
.L_x_32581:
        /* <DEDUP_REMOVED lines=18> */
.L_x_32582:
[----:B------:R-:W-:Y:S05]  /*3a30*/  BSYNC.RECONVERGENT B0 ;  /* 0x0000000000007941 */ /* 0x000fea0003800200 */
.L_x_32580:
        /* <DEDUP_REMOVED lines=38> */
.L_x_32584:
        /* <DEDUP_REMOVED lines=18> */
.L_x_32585:
[----:B------:R-:W-:Y:S05]  /*3dc0*/  BSYNC.RECONVERGENT B0 ;  /* 0x0000000000007941 */ /* 0x000fea0003800200 */
.L_x_32583:
        /* <DEDUP_REMOVED lines=38> */
.L_x_32587:
        /* <DEDUP_REMOVED lines=18> */
.L_x_32588:
[----:B------:R-:W-:Y:S05]  /*4150*/  BSYNC.RECONVERGENT B0 ;  /* 0x0000000000007941 */ /* 0x000fea0003800200 */
.L_x_32586:
        /* <DEDUP_REMOVED lines=38> */
.L_x_32590:
        /* <DEDUP_REMOVED lines=18> */
.L_x_32591:
[----:B------:R-:W-:Y:S05]  /*44e0*/  BSYNC.RECONVERGENT B0 ;  /* 0x0000000000007941 */ /* 0x000fea0003800200 */
.L_x_32589:
        /* <DEDUP_REMOVED lines=38> */
.L_x_32593:
        /* <DEDUP_REMOVED lines=18> */
.L_x_32594:
[----:B------:R-:W-:Y:S05]  /*4870*/  BSYNC.RECONVERGENT B0 ;  /* 0x0000000000007941 */ /* 0x000fea0003800200 */
.L_x_32592:
        /* <DEDUP_REMOVED lines=38> */
.L_x_32596:
        /* <DEDUP_REMOVED lines=18> */
.L_x_32597:
[----:B------:R-:W-:Y:S05]  /*4c00*/  BSYNC.RECONVERGENT B0 ;  /* 0x0000000000007941 */ /* 0x000fea0003800200 */
.L_x_32595:
        /* <DEDUP_REMOVED lines=38> */
.L_x_32599:
        /* <DEDUP_REMOVED lines=18> */
.L_x_32600:
[----:B------:R-:W-:Y:S05]  /*4f90*/  BSYNC.RECONVERGENT B0 ;  /* 0x0000000000007941 */ /* 0x000fea0003800200 */
.L_x_32598:
        /* <DEDUP_REMOVED lines=38> */
.L_x_32602:
        /* <DEDUP_REMOVED lines=18> */
.L_x_32603:
[----:B------:R-:W-:Y:S05]  /*5320*/  BSYNC.RECONVERGENT B0 ;  /* 0x0000000000007941 */ /* 0x000fea0003800200 */
.L_x_32601:
        /* <DEDUP_REMOVED lines=38> */
.L_x_32605:
        /* <DEDUP_REMOVED lines=18> */
.L_x_32606:
[----:B------:R-:W-:Y:S05]  /*56b0*/  BSYNC.RECONVERGENT B0 ;  /* 0x0000000000007941 */ /* 0x000fea0003800200 */
.L_x_32604:
        /* <DEDUP_REMOVED lines=38> */
.L_x_32608:
        /* <DEDUP_REMOVED lines=18> */
.L_x_32609:
[----:B------:R-:W-:Y:S05]  /*5a40*/  BSYNC.RECONVERGENT B0 ;  /* 0x0000000000007941 */ /* 0x000fea0003800200 */
.L_x_32607:
        /* <DEDUP_REMOVED lines=38> */
.L_x_32611:
        /* <DEDUP_REMOVED lines=18> */
.L_x_32612:
[----:B------:R-:W-:Y:S05]  /*5dd0*/  BSYNC.RECONVERGENT B0 ;  /* 0x0000000000007941 */ /* 0x000fea0003800200 */
.L_x_32610:
        /* <DEDUP_REMOVED lines=37> */
.L_x_32614:
        /* <DEDUP_REMOVED lines=16> */
.L_x_32615:
[----:B------:R-:W-:Y:S05]  /*6130*/  BSYNC.RECONVERGENT B0 ;  /* 0x0000000000007941 */ /* 0x000fea0003800200 */
.L_x_32613:
        /* <DEDUP_REMOVED lines=34> */
.L_x_32617:
[----:B------:R-:W-:Y:S01]  /*6360*/  IMAD.MOV.U32 R8, RZ, RZ, R6 ;  /* 0x000000ffff087224 */ /* 0x000fe200078e0006 */
[----:B------:R-:W-:Y:S02]  /*6370*/  MOV R10, R7 ;  /* 0x00000007000a7202 */ /* 0x000fe40000000f00 */
[----:B------:R-:W-:-:S07]  /*6380*/  MOV R9, 0x63a0 ;  /* 0x000063a000097802 */ /* 0x000fce0000000f00 */
[----:B------:R-:W-:Y:S05]  /*6390*/  CALL.REL.NOINC `($__internal_57_$__cuda_sm20_rem_u64) ;  /* 0x0000037c00207944 */ /* 0x000fea0003c00000 */
[----:B------:R-:W-:Y:S01]  /*63a0*/  IMAD.MOV.U32 R4, RZ, RZ, R0 ;  /* 0x000000ffff047224 */ /* 0x000fe200078e0000 */
[----:B------:R-:W-:-:S07]  /*63b0*/  MOV R5, R3 ;  /* 0x0000000300057202 */ /* 0x000fce0000000f00 */
.L_x_32618:
[----:B------:R-:W-:Y:S05]  /*63c0*/  BSYNC.RECONVERGENT B0 ;  /* 0x0000000000007941 */ /* 0x000fea0003800200 */
.L_x_32616:
[----:B------:R-:W0:Y:S01]  /*63d0*/  LDCU.64 UR4, c[0x0][0x730] ;  /* 0x0000e600ff0477ac */ /* 0x000e220008000a00 */
[----:B------:R-:W-:Y:S02]  /*63e0*/  IMAD.MOV.U32 R3, RZ, RZ, R17 ;  /* 0x000000ffff037224 */ /* 0x000fe400078e0011 */
[----:B0-----:R-:W-:Y:S02]  /*63f0*/  IMAD R5, R5, UR4, RZ ;  /* 0x0000000405057c24 */ /* 0x001fe4000f8e02ff */
[----:B------:R-:W-:-:S04]  /*6400*/  IMAD.WIDE.U32 R2, R4, UR4, R2 ;  /* 0x0000000404027c25 */ /* 0x000fc8000f8e0002 */
[----:B------:R-:W-:-:S05]  /*6410*/  IMAD R5, R4, UR5, R5 ;  /* 0x0000000504057c24 */ /* 0x000fca000f8e0205 */
[----:B------:R-:W-:-:S07]  /*6420*/  IADD3 R17, PT, PT, R3, R5, RZ ;  /* 0x0000000503117210 */ /* 0x000fce0007ffe0ff */
.L_x_32546:
[----:B------:R-:W0:Y:S01]  /*6430*/  LDC.64 R4, c[0x0][0x580] ;  /* 0x00016000ff047b82 */ /* 0x000e220000000a00 */
[----:B------:R-:W1:Y:S01]  /*6440*/  LDCU.64 UR4, c[0x0][0x738] ;  /* 0x0000e700ff0477ac */ /* 0x000e620008000a00 */
[----:B0-----:R-:W2:Y:S01]  /*6450*/  LDG.E.64 R4, desc[UR36][R4.64] ;  /* 0x0000002404047981 */ /* 0x001ea2000c1e1b00 */
[----:B-1----:R-:W-:Y:S01]  /*6460*/  LEA R6, P0, R2, UR4, 0x3 ;  /* 0x0000000402067c11 */ /* 0x002fe2000f8018ff */
[----:B------:R-:W-:-:S03]  /*6470*/  VIADD R16, R16, 0x80 ;  /* 0x0000008010107836 */ /* 0x000fc60000000000 */
[----:B------:R-:W-:-:S05]  /*6480*/  LEA.HI.X R7, R2, UR5, R17, 0x3, P0 ;  /* 0x0000000502077c11 */ /* 0x000fca00080f1c11 */
[----:B--2---:R0:W-:Y:S04]  /*6490*/  STG.E.64 desc[UR36][R6.64], R4 ;  /* 0x0000000406007986 */ /* 0x0041e8000c101b24 */
.L_x_32542:
[----:B------:R-:W-:Y:S05]  /*64a0*/  BSYNC.RECONVERGENT B6 ;  /* 0x0000000000067941 */ /* 0x000fea0003800200 */
.L_x_32541:
        /* <DEDUP_REMOVED lines=31> */
.L_x_32621:
        /* <DEDUP_REMOVED lines=36> */
.L_x_32622:
        /* <DEDUP_REMOVED lines=17> */
.L_x_32623:
        /* <DEDUP_REMOVED lines=37> */
.L_x_32626:
        /* <DEDUP_REMOVED lines=18> */
.L_x_32627:
[----:B------:R-:W-:Y:S05]  /*6d60*/  BSYNC.RECONVERGENT B0 ;  /* 0x0000000000007941 */ /* 0x000fea0003800200 */
.L_x_32625:
        /* <DEDUP_REMOVED lines=38> */
.L_x_32629:
        /* <DEDUP_REMOVED lines=18> */
.L_x_32630:
[----:B------:R-:W-:Y:S05]  /*70f0*/  BSYNC.RECONVERGENT B0 ;  /* 0x0000000000007941 */ /* 0x000fea0003800200 */
.L_x_32628:
        /* <DEDUP_REMOVED lines=38> */
.L_x_32632:
        /* <DEDUP_REMOVED lines=18> */
.L_x_32633:
[----:B------:R-:W-:Y:S05]  /*7480*/  BSYNC.RECONVERGENT B0 ;  /* 0x0000000000007941 */ /* 0x000fea0003800200 */
.L_x_32631:
        /* <DEDUP_REMOVED lines=38> */
.L_x_32635:
        /* <DEDUP_REMOVED lines=18> */
.L_x_32636:
[----:B------:R-:W-:Y:S05]  /*7810*/  BSYNC.RECONVERGENT B0 ;  /* 0x0000000000007941 */ /* 0x000fea0003800200 */
.L_x_32634:
        /* <DEDUP_REMOVED lines=38> */
.L_x_32638:
        /* <DEDUP_REMOVED lines=18> */
.L_x_32639:
[----:B------:R-:W-:Y:S05]  /*7ba0*/  BSYNC.RECONVERGENT B0 ;  /* 0x0000000000007941 */ /* 0x000fea0003800200 */
.L_x_32637:
        /* <DEDUP_REMOVED lines=38> */
.L_x_32641:
        /* <DEDUP_REMOVED lines=18> */
.L_x_32642:
[----:B------:R-:W-:Y:S05]  /*7f30*/  BSYNC.RECONVERGENT B0 ;  /* 0x0000000000007941 */ /* 0x000fea0003800200 */
.L_x_32640:
        /* <DEDUP_REMOVED lines=38> */
.L_x_32644:
        /* <DEDUP_REMOVED lines=18> */
.L_x_32645:
[----:B------:R-:W-:Y:S05]  /*82c0*/  BSYNC.RECONVERGENT B0 ;  /* 0x0000000000007941 */ /* 0x000fea0003800200 */
.L_x_32643:
        /* <DEDUP_REMOVED lines=38> */
.L_x_32647:
        /* <DEDUP_REMOVED lines=18> */
.L_x_32648:
[----:B------:R-:W-:Y:S05]  /*8650*/  BSYNC.RECONVERGENT B0 ;  /* 0x0000000000007941 */ /* 0x000fea0003800200 */
.L_x_32646:
        /* <DEDUP_REMOVED lines=38> */
.L_x_32650:
        /* <DEDUP_REMOVED lines=18> */
.L_x_32651:
[----:B------:R-:W-:Y:S05]  /*89e0*/  BSYNC.RECONVERGENT B0 ;  /* 0x0000000000007941 */ /* 0x000fea0003800200 */
.L_x_32649:
        /* <DEDUP_REMOVED lines=38> */
.L_x_32653:
        /* <DEDUP_REMOVED lines=18> */
.L_x_32654:
[----:B------:R-:W-:Y:S05]  /*8d70*/  BSYNC.RECONVERGENT B0 ;  /* 0x0000000000007941 */ /* 0x000fea0003800200 */
.L_x_32652:
        /* <DEDUP_REMOVED lines=38> */
.L_x_32656:
        /* <DEDUP_REMOVED lines=18> */
.L_x_32657:
[----:B------:R-:W-:Y:S05]  /*9100*/  BSYNC.RECONVERGENT B0 ;  /* 0x0000000000007941 */ /* 0x000fea0003800200 */
.L_x_32655:
        /* <DEDUP_REMOVED lines=38> */
.L_x_32659:
        /* <DEDUP_REMOVED lines=18> */
.L_x_32660:
[----:B------:R-:W-:Y:S05]  /*9490*/  BSYNC.RECONVERGENT B0 ;  /* 0x0000000000007941 */ /* 0x000fea0003800200 */
.L_x_32658:
        /* <DEDUP_REMOVED lines=38> */
.L_x_32662:
        /* <DEDUP_REMOVED lines=18> */
.L_x_32663:
[----:B------:R-:W-:Y:S05]  /*9820*/  BSYNC.RECONVERGENT B0 ;  /* 0x0000000000007941 */ /* 0x000fea0003800200 */
.L_x_32661:
        /* <DEDUP_REMOVED lines=38> */
.L_x_32665:
        /* <DEDUP_REMOVED lines=18> */
.L_x_32666:
[----:B------:R-:W-:Y:S05]  /*9bb0*/  BSYNC.RECONVERGENT B0 ;  /* 0x0000000000007941 */ /* 0x000fea0003800200 */
.L_x_32664:
        /* <DEDUP_REMOVED lines=38> */
.L_x_32668:
        /* <DEDUP_REMOVED lines=18> */
.L_x_32669:
[----:B------:R-:W-:Y:S05]  /*9f40*/  BSYNC.RECONVERGENT B0 ;  /* 0x0000000000007941 */ /* 0x000fea0003800200 */
.L_x_32667:
        /* <DEDUP_REMOVED lines=38> */
.L_x_32671:
        /* <DEDUP_REMOVED lines=18> */
.L_x_32672:
[----:B------:R-:W-:Y:S05]  /*a2d0*/  BSYNC.RECONVERGENT B0 ;  /* 0x0000000000007941 */ /* 0x000fea0003800200 */
.L_x_32670:
        /* <DEDUP_REMOVED lines=38> */
.L_x_32674:
        /* <DEDUP_REMOVED lines=18> */
.L_x_32675:
[----:B------:R-:W-:Y:S05]  /*a660*/  BSYNC.RECONVERGENT B0 ;  /* 0x0000000000007941 */ /* 0x000fea0003800200 */
.L_x_32673:
        /* <DEDUP_REMOVED lines=38> */
.L_x_32677:
        /* <DEDUP_REMOVED lines=18> */
.L_x_32678:
[----:B------:R-:W-:Y:S05]  /*a9f0*/  BSYNC.RECONVERGENT B0 ;  /* 0x0000000000007941 */ /* 0x000fea0003800200 */
.L_x_32676:
        /* <DEDUP_REMOVED lines=38> */
.L_x_32680:
        /* <DEDUP_REMOVED lines=18> */
.L_x_32681:
[----:B------:R-:W-:Y:S05]  /*ad80*/  BSYNC.RECONVERGENT B0 ;  /* 0x0000000000007941 */ /* 0x000fea0003800200 */
.L_x_32679:
        /* <DEDUP_REMOVED lines=38> */
.L_x_32683:
        /* <DEDUP_REMOVED lines=18> */
.L_x_32684:
[----:B------:R-:W-:Y:S05]  /*b110*/  BSYNC.RECONVERGENT B0 ;  /* 0x0000000000007941 */ /* 0x000fea0003800200 */
.L_x_32682:
        /* <DEDUP_REMOVED lines=38> */
.L_x_32686:
        /* <DEDUP_REMOVED lines=18> */
.L_x_32687:
[----:B------:R-:W-:Y:S05]  /*b4a0*/  BSYNC.RECONVERGENT B0 ;  /* 0x0000000000007941 */ /* 0x000fea0003800200 */
.L_x_32685:
        /* <DEDUP_REMOVED lines=38> */
.L_x_32689:
        /* <DEDUP_REMOVED lines=18> */
.L_x_32690:
[----:B------:R-:W-:Y:S05]  /*b830*/  BSYNC.RECONVERGENT B0 ;  /* 0x0000000000007941 */ /* 0x000fea0003800200 */
.L_x_32688:
        /* <DEDUP_REMOVED lines=37> */
.L_x_32692:
        /* <DEDUP_REMOVED lines=16> */
.L_x_32693:
[----:B------:R-:W-:Y:S05]  /*bb90*/  BSYNC.RECONVERGENT B0 ;  /* 0x0000000000007941 */ /* 0x000fea0003800200 */
.L_x_32691:
        /* <DEDUP_REMOVED lines=33> */
.L_x_32695:
[----:B------:R-:W-:Y:S01]  /*bdb0*/  MOV R8, R6 ;  /* 0x0000000600087202 */ /* 0x000fe20000000f00 */
[----:B------:R-:W-:Y:S01]  /*bdc0*/  IMAD.MOV.U32 R10, RZ, RZ, R7 ;  /* 0x000000ffff0a7224 */ /* 0x000fe200078e0007 */
[----:B------:R-:W-:-:S07]  /*bdd0*/  MOV R9, 0xbdf0 ;  /* 0x0000bdf000097802 */ /* 0x000fce0000000f00 */
[----:B------:R-:W-:Y:S05]  /*bde0*/  CALL.REL.NOINC `($__internal_57_$__cuda_sm20_rem_u64) ;  /* 0x00000320008c7944 */ /* 0x000fea0003c00000 */
[----:B------:R-:W-:Y:S01]  /*bdf0*/  MOV R4, R0 ;  /* 0x0000000000047202 */ /* 0x000fe20000000f00 */
[----:B------:R-:W-:-:S07]  /*be00*/  IMAD.MOV.U32 R5, RZ, RZ, R3 ;  /* 0x000000ffff057224 */ /* 0x000fce00078e0003 */
.L_x_32696:
[----:B------:R-:W-:Y:S05]  /*be10*/  BSYNC.RECONVERGENT B0 ;  /* 0x0000000000007941 */ /* 0x000fea0003800200 */
.L_x_32694:
[----:B------:R-:W0:Y:S01]  /*be20*/  LDCU.64 UR4, c[0x0][0x730] ;  /* 0x0000e600ff0477ac */ /* 0x000e220008000a00 */
[----:B------:R-:W-:Y:S01]  /*be30*/  MOV R3, R17 ;  /* 0x0000001100037202 */ /* 0x000fe20000000f00 */
[----:B0-----:R-:W-:Y:S02]  /*be40*/  IMAD R5, R5, UR4, RZ ;  /* 0x0000000405057c24 */ /* 0x001fe4000f8e02ff */
[----:B------:R-:W-:-:S04]  /*be50*/  IMAD.WIDE.U32 R2, R4, UR4, R2 ;  /* 0x0000000404027c25 */ /* 0x000fc8000f8e0002 */
[----:B------:R-:W-:-:S04]  /*be60*/  IMAD R5, R4, UR5, R5 ;  /* 0x0000000504057c24 */ /* 0x000fc8000f8e0205 */
[----:B------:R-:W-:-:S07]  /*be70*/  IMAD.IADD R17, R3, 0x1, R5 ;  /* 0x0000000103117824 */ /* 0x000fce00078e0205 */
.L_x_32624:
[----:B------:R-:W0:Y:S01]  /*be80*/  LDC.64 R4, c[0x0][0x580] ;  /* 0x00016000ff047b82 */ /* 0x000e220000000a00 */
[----:B------:R-:W1:Y:S01]  /*be90*/  LDCU.64 UR4, c[0x0][0x738] ;  /* 0x0000e700ff0477ac */ /* 0x000e620008000a00 */
[----:B0-----:R-:W2:Y:S01]  /*bea0*/  LDG.E.64 R4, desc[UR36][R4.64] ;  /* 0x0000002404047981 */ /* 0x001ea2000c1e1b00 */
[----:B-1----:R-:W-:Y:S02]  /*beb0*/  LEA R6, P0, R2, UR4, 0x3 ;  /* 0x0000000402067c11 */ /* 0x002fe4000f8018ff */
[----:B------:R-:W-:Y:S02]  /*bec0*/  IADD3 R16, PT, PT, R16, 0x80, RZ ;  /* 0x0000008010107810 */ /* 0x000fe40007ffe0ff */
[----:B------:R-:W-:-:S05]  /*bed0*/  LEA.HI.X R7, R2, UR5, R17, 0x3, P0 ;  /* 0x0000000502077c11 */ /* 0x000fca00080f1c11 */
[----:B--2---:R1:W-:Y:S04]  /*bee0*/  STG.E.64 desc[UR36][R6.64], R4 ;  /* 0x0000000406007986 */ /* 0x0043e8000c101b24 */
.L_x_32620:
[----:B------:R-:W-:Y:S05]  /*bef0*/  BSYNC.RECONVERGENT B6 ;  /* 0x0000000000067941 */ /* 0x000fea0003800200 */
.L_x_32619:
        /* <DEDUP_REMOVED lines=31> */
.L_x_32699:
        /* <DEDUP_REMOVED lines=36> */
.L_x_32700:
[----:B------:R-:W0:Y:S01]  /*c330*/  LDCU.64 UR4, c[0x0][0x5a8] ;  /* 0x0000b500ff0477ac */ /* 0x000e220008000a00 */
[----:B------:R-:W-:Y:S01]  /*c340*/  MOV R10, R12 ;  /* 0x0000000c000a7202 */ /* 0x000fe20000000f00 */
[----:B------:R-:W-:Y:S01]  /*c350*/  IMAD.MOV.U32 R9, RZ, RZ, R13 ;  /* 0x000000ffff097224 */ /* 0x000fe200078e000d */
[----:B------:R-:W-:Y:S01]  /*c360*/  MOV R0, 0xc3a0 ;  /* 0x0000c3a000007802 */ /* 0x000fe20000000f00 */
[----:B01----:R-:W-:Y:S01]  /*c370*/  IMAD.U32 R4, RZ, RZ, UR4 ;  /* 0x00000004ff047e24 */ /* 0x003fe2000f8e00ff */
[----:B------:R-:W-:-:S07]  /*c380*/  MOV R3, UR5 ;  /* 0x0000000500037c02 */ /* 0x000fce0008000f00 */
[----:B------:R-:W-:Y:S05]  /*c390*/  CALL.REL.NOINC `($__internal_56_$__cuda_sm20_div_u64) ;  /* 0x0000031800007944 */ /* 0x000fea0003c00000 */
        /* <DEDUP_REMOVED lines=10> */
.L_x_32701:
        /* <DEDUP_REMOVED lines=37> */
.L_x_32704:
        /* <DEDUP_REMOVED lines=18> */
.L_x_32705:
[----:B------:R-:W-:Y:S05]  /*c7b0*/  BSYNC.RECONVERGENT B0 ;  /* 0x0000000000007941 */ /* 0x000fea0003800200 */
.L_x_32703:
        /* <DEDUP_REMOVED lines=38> */
.L_x_32707:
        /* <DEDUP_REMOVED lines=18> */
.L_x_32708:
[----:B------:R-:W-:Y:S05]  /*cb40*/  BSYNC.RECONVERGENT B0 ;  /* 0x0000000000007941 */ /* 0x000fea0003800200 */
.L_x_32706:
        /* <DEDUP_REMOVED lines=38> */
.L_x_32710:
        /* <DEDUP_REMOVED lines=18> */
.L_x_32711:
[----:B------:R-:W-:Y:S05]  /*ced0*/  BSYNC.RECONVERGENT B0 ;  /* 0x0000000000007941 */ /* 0x000fea0003800200 */
.L_x_32709:
        /* <DEDUP_REMOVED lines=38> */
.L_x_32713:
        /* <DEDUP_REMOVED lines=18> */
.L_x_32714:
[----:B------:R-:W-:Y:S05]  /*d260*/  BSYNC.RECONVERGENT B0 ;  /* 0x0000000000007941 */ /* 0x000fea0003800200 */
.L_x_32712:
        /* <DEDUP_REMOVED lines=38> */
.L_x_32716:
        /* <DEDUP_REMOVED lines=18> */
.L_x_32717:
[----:B------:R-:W-:Y:S05]  /*d5f0*/  BSYNC.RECONVERGENT B0 ;  /* 0x0000000000007941 */ /* 0x000fea0003800200 */
.L_x_32715:
        /* <DEDUP_REMOVED lines=38> */
.L_x_32719:
        /* <DEDUP_REMOVED lines=18> */
.L_x_32720:
[----:B------:R-:W-:Y:S05]  /*d980*/  BSYNC.RECONVERGENT B0 ;  /* 0x0000000000007941 */ /* 0x000fea0003800200 */
.L_x_32718:
        /* <DEDUP_REMOVED lines=38> */
.L_x_32722:
        /* <DEDUP_REMOVED lines=18> */
.L_x_32723:
[----:B------:R-:W-:Y:S05]  /*dd10*/  BSYNC.RECONVERGENT B0 ;  /* 0x0000000000007941 */ /* 0x000fea0003800200 */
.L_x_32721:
        /* <DEDUP_REMOVED lines=38> */
.L_x_32725:
        /* <DEDUP_REMOVED lines=18> */
.L_x_32726:
[----:B------:R-:W-:Y:S05]  /*e0a0*/  BSYNC.RECONVERGENT B0 ;  /* 0x0000000000007941 */ /* 0x000fea0003800200 */
.L_x_32724:
        /* <DEDUP_REMOVED lines=38> */
.L_x_32728:
        /* <DEDUP_REMOVED lines=18> */
.L_x_32729:
[----:B------:R-:W-:Y:S05]  /*e430*/  BSYNC.RECONVERGENT B0 ;  /* 0x0000000000007941 */ /* 0x000fea0003800200 */
.L_x_32727:
        /* <DEDUP_REMOVED lines=38> */
.L_x_32731:
        /* <DEDUP_REMOVED lines=18> */
.L_x_32732:
[----:B------:R-:W-:Y:S05]  /*e7c0*/  BSYNC.RECONVERGENT B0 ;  /* 0x0000000000007941 */ /* 0x000fea0003800200 */
.L_x_32730:
        /* <DEDUP_REMOVED lines=38> */
.L_x_32734:
        /* <DEDUP_REMOVED lines=18> */
.L_x_32735:
[----:B------:R-:W-:Y:S05]  /*eb50*/  BSYNC.RECONVERGENT B0 ;  /* 0x0000000000007941 */ /* 0x000fea0003800200 */
.L_x_32733:
        /* <DEDUP_REMOVED lines=38> */
.L_x_32737:
        /* <DEDUP_REMOVED lines=18> */
.L_x_32738:
[----:B------:R-:W-:Y:S05]  /*eee0*/  BSYNC.RECONVERGENT B0 ;  /* 0x0000000000007941 */ /* 0x000fea0003800200 */
.L_x_32736:
        /* <DEDUP_REMOVED lines=38> */
.L_x_32740:
        /* <DEDUP_REMOVED lines=18> */
.L_x_32741:
[----:B------:R-:W-:Y:S05]  /*f270*/  BSYNC.RECONVERGENT B0 ;  /* 0x0000000000007941 */ /* 0x000fea0003800200 */
.L_x_32739:
        /* <DEDUP_REMOVED lines=38> */
.L_x_32743:
        /* <DEDUP_REMOVED lines=18> */
.L_x_32744:
[----:B------:R-:W-:Y:S05]  /*f600*/  BSYNC.RECONVERGENT B0 ;  /* 0x0000000000007941 */ /* 0x000fea0003800200 */
.L_x_32742:
        /* <DEDUP_REMOVED lines=38> */
.L_x_32746:
        /* <DEDUP_REMOVED lines=18> */
.L_x_32747:
[----:B------:R-:W-:Y:S05]  /*f990*/  BSYNC.RECONVERGENT B0 ;  /* 0x0000000000007941 */ /* 0x000fea0003800200 */
.L_x_32745:
        /* <DEDUP_REMOVED lines=38> */
.L_x_32749:
        /* <DEDUP_REMOVED lines=18> */
.L_x_32750:
[----:B------:R-:W-:Y:S05]  /*fd20*/  BSYNC.RECONVERGENT B0 ;  /* 0x0000000000007941 */ /* 0x000fea0003800200 */
.L_x_32748:
        /* <DEDUP_REMOVED lines=38> */
.L_x_32752:
        /* <DEDUP_REMOVED lines=18> */
.L_x_32753:
[----:B------:R-:W-:Y:S05]  /*100b0*/  BSYNC.RECONVERGENT B0 ;  /* 0x0000000000007941 */ /* 0x000fea0003800200 */
.L_x_32751:
        /* <DEDUP_REMOVED lines=38> */
.L_x_32755:
        /* <DEDUP_REMOVED lines=18> */
.L_x_32756:
[----:B------:R-:W-:Y:S05]  /*10440*/  BSYNC.RECONVERGENT B0 ;  /* 0x0000000000007941 */ /* 0x000fea0003800200 */
.L_x_32754:
        /* <DEDUP_REMOVED lines=38> */
.L_x_32758:
        /* <DEDUP_REMOVED lines=18> */
.L_x_32759:
[----:B------:R-:W-:Y:S05]  /*107d0*/  BSYNC.RECONVERGENT B0 ;  /* 0x0000000000007941 */ /* 0x000fea0003800200 */
.L_x_32757:
        /* <DEDUP_REMOVED lines=38> */
.L_x_32761:
        /* <DEDUP_REMOVED lines=18> */
.L_x_32762:
[----:B------:R-:W-:Y:S05]  /*10b60*/  BSYNC.RECONVERGENT B0 ;  /* 0x0000000000007941 */ /* 0x000fea0003800200 */
.L_x_32760:
        /* <DEDUP_REMOVED lines=38> */
.L_x_32764:
        /* <DEDUP_REMOVED lines=18> */
.L_x_32765:
[----:B------:R-:W-:Y:S05]  /*10ef0*/  BSYNC.RECONVERGENT B0 ;  /* 0x0000000000007941 */ /* 0x000fea0003800200 */
.L_x_32763:
        /* <DEDUP_REMOVED lines=38> */
.L_x_32767:
        /* <DEDUP_REMOVED lines=18> */
.L_x_32768:
[----:B------:R-:W-:Y:S05]  /*11280*/  BSYNC.RECONVERGENT B0 ;  /* 0x0000000000007941 */ /* 0x000fea0003800200 */
.L_x_32766:
        /* <DEDUP_REMOVED lines=37> */
.L_x_32770:
        /* <DEDUP_REMOVED lines=16> */
.L_x_32771:
[----:B------:R-:W-:Y:S05]  /*115e0*/  BSYNC.RECONVERGENT B0 ;  /* 0x0000000000007941 */ /* 0x000fea0003800200 */
.L_x_32769:
        /* <DEDUP_REMOVED lines=33> */
.L_x_32773:
[----:B------:R-:W-:Y:S01]  /*11800*/  IMAD.MOV.U32 R8, RZ, RZ, R6 ;  /* 0x000000ffff087224 */ /* 0x000fe200078e0006 */
[----:B------:R-:W-:Y:S02]  /*11810*/  MOV R10, R7 ;  /* 0x00000007000a7202 */ /* 0x000fe40000000f00 */
[----:B------:R-:W-:-:S07]  /*11820*/  MOV R9, 0x11840 ;  /* 0x0001184000097802 */ /* 0x000fce0000000f00 */
[----:B------:R-:W-:Y:S05]  /*11830*/  CALL.REL.NOINC `($__internal_57_$__cuda_sm20_rem_u64) ;  /* 0x000002c400f87944 */ /* 0x000fea0003c00000 */
[----:B------:R-:W-:Y:S01]  /*11840*/  IMAD.MOV.U32 R4, RZ, RZ, R0 ;  /* 0x000000ffff047224 */ /* 0x000fe200078e0000 */
[----:B------:R-:W-:-:S07]  /*11850*/  MOV R5, R3 ;  /* 0x0000000300057202 */ /* 0x000fce0000000f00 */
.L_x_32774:
[----:B------:R-:W-:Y:S05]  /*11860*/  BSYNC.RECONVERGENT B0 ;  /* 0x0000000000007941 */ /* 0x000fea0003800200 */
.L_x_32772:
[----:B------:R-:W0:Y:S01]  /*11870*/  LDCU.64 UR4, c[0x0][0x730] ;  /* 0x0000e600ff0477ac */ /* 0x000e220008000a00 */
[----:B------:R-:W-:Y:S02]  /*11880*/  IMAD.MOV.U32 R3, RZ, RZ, R17 ;  /* 0x000000ffff037224 */ /* 0x000fe400078e0011 */
[----:B0-----:R-:W-:Y:S02]  /*11890*/  IMAD R5, R5, UR4, RZ ;  /* 0x0000000405057c24 */ /* 0x001fe4000f8e02ff */
[----:B------:R-:W-:-:S04]  /*118a0*/  IMAD.WIDE.U32 R2, R4, UR4, R2 ;  /* 0x0000000404027c25 */ /* 0x000fc8000f8e0002 */
[----:B------:R-:W-:-:S05]  /*118b0*/  IMAD R5, R4, UR5, R5 ;  /* 0x0000000504057c24 */ /* 0x000fca000f8e0205 */
[----:B------:R-:W-:-:S07]  /*118c0*/  IADD3 R17, PT, PT, R3, R5, RZ ;  /* 0x0000000503117210 */ /* 0x000fce0007ffe0ff */
.L_x_32702:
[----:B------:R-:W0:Y:S01]  /*118d0*/  LDC.64 R4, c[0x0][0x580] ;  /* 0x00016000ff047b82 */ /* 0x000e220000000a00 */
[----:B------:R-:W1:Y:S01]  /*118e0*/  LDCU.64 UR4, c[0x0][0x738] ;  /* 0x0000e700ff0477ac */ /* 0x000e620008000a00 */
[----:B0-----:R-:W2:Y:S01]  /*118f0*/  LDG.E.64 R4, desc[UR36][R4.64] ;  /* 0x0000002404047981 */ /* 0x001ea2000c1e1b00 */
[----:B-1----:R-:W-:Y:S01]  /*11900*/  LEA R6, P0, R2, UR4, 0x3 ;  /* 0x0000000402067c11 */ /* 0x002fe2000f8018ff */
[----:B------:R-:W-:-:S03]  /*11910*/  VIADD R16, R16, 0x80 ;  /* 0x0000008010107836 */ /* 0x000fc60000000000 */
[----:B------:R-:W-:-:S05]  /*11920*/  LEA.HI.X R7, R2, UR5, R17, 0x3, P0 ;  /* 0x0000000502077c11 */ /* 0x000fca00080f1c11 */
[----:B--2---:R2:W-:Y:S04]  /*11930*/  STG.E.64 desc[UR36][R6.64], R4 ;  /* 0x0000000406007986 */ /* 0x0045e8000c101b24 */
.L_x_32698:
[----:B------:R-:W-:Y:S05]  /*11940*/  BSYNC.RECONVERGENT B6 ;  /* 0x0000000000067941 */ /* 0x000fea0003800200 */
.L_x_32697:
        /* <DEDUP_REMOVED lines=30> */
.L_x_32775:
        /* <DEDUP_REMOVED lines=36> */
.L_x_32776:
[----:B------:R-:W0:Y:S01]  /*11d70*/  LDCU.64 UR4, c[0x0][0x5a8] ;  /* 0x0000b500ff0477ac */ /* 0x000e220008000a00 */
[----:B------:R-:W-:Y:S01]  /*11d80*/  IMAD.MOV.U32 R10, RZ, RZ, R12 ;  /* 0x000000ffff0a7224 */ /* 0x000fe200078e000c */
[----:B------:R-:W-:Y:S02]  /*11d90*/  MOV R9, R13 ;  /* 0x0000000d00097202 */ /* 0x000fe40000000f00 */
[----:B------:R-:W-:Y:S02]  /*11da0*/  MOV R0, 0x11de0 ;  /* 0x00011de000007802 */ /* 0x000fe40000000f00 */
[----:B012---:R-:W-:Y:S01]  /*11db0*/  MOV R4, UR4 ;  /* 0x0000000400047c02 */ /* 0x007fe20008000f00 */
        /* <DEDUP_REMOVED lines=12> */
.L_x_32777:
        /* <DEDUP_REMOVED lines=37> */
.L_x_32780:
        /* <DEDUP_REMOVED lines=18> */
.L_x_32781:
[----:B------:R-:W-:Y:S05]  /*121f0*/  BSYNC.RECONVERGENT B0 ;  /* 0x0000000000007941 */ /* 0x000fea0003800200 */
.L_x_32779:
        /* <DEDUP_REMOVED lines=37> */
.L_x_32783:
        /* <DEDUP_REMOVED lines=18> */
.L_x_32784:
[----:B------:R-:W-:Y:S05]  /*12570*/  BSYNC.RECONVERGENT B0 ;  /* 0x0000000000007941 */ /* 0x000fea0003800200 */
.L_x_32782:
        /* <DEDUP_REMOVED lines=37> */
.L_x_32786:
        /* <DEDUP_REMOVED lines=18> */
.L_x_32787:
[----:B------:R-:W-:Y:S05]  /*128f0*/  BSYNC.RECONVERGENT B0 ;  /* 0x0000000000007941 */ /* 0x000fea0003800200 */
.L_x_32785:
        /* <DEDUP_REMOVED lines=37> */
.L_x_32789:
        /* <DEDUP_REMOVED lines=18> */
.L_x_32790:
[----:B------:R-:W-:Y:S05]  /*12c70*/  BSYNC.RECONVERGENT B0 ;  /* 0x0000000000007941 */ /* 0x000fea0003800200 */
.L_x_32788:
        /* <DEDUP_REMOVED lines=37> */
.L_x_32792:
        /* <DEDUP_REMOVED lines=18> */
.L_x_32793:
[----:B------:R-:W-:Y:S05]  /*12ff0*/  BSYNC.RECONVERGENT B0 ;  /* 0x0000000000007941 */ /* 0x000fea0003800200 */
.L_x_32791:
        /* <DEDUP_REMOVED lines=37> */
.L_x_32795:
        /* <DEDUP_REMOVED lines=18> */
.L_x_32796:
[----:B------:R-:W-:Y:S05]  /*13370*/  BSYNC.RECONVERGENT B0 ;  /* 0x0000000000007941 */ /* 0x000fea0003800200 */
.L_x_32794:
        /* <DEDUP_REMOVED lines=37> */
.L_x_32798:
        /* <DEDUP_REMOVED lines=18> */
.L_x_32799:
[----:B------:R-:W-:Y:S05]  /*136f0*/  BSYNC.RECONVERGENT B0 ;  /* 0x0000000000007941 */ /* 0x000fea0003800200 */
.L_x_32797:
        /* <DEDUP_REMOVED lines=37> */
.L_x_32801:
        /* <DEDUP_REMOVED lines=18> */
.L_x_32802:
[----:B------:R-:W-:Y:S05]  /*13a70*/  BSYNC.RECONVERGENT B0 ;  /* 0x0000000000007941 */ /* 0x000fea0003800200 */
.L_x_32800:
        /* <DEDUP_REMOVED lines=37> */
.L_x_32804:
        /* <DEDUP_REMOVED lines=18> */
.L_x_32805:
[----:B------:R-:W-:Y:S05]  /*13df0*/  BSYNC.RECONVERGENT B0 ;  /* 0x0000000000007941 */ /* 0x000fea0003800200 */
.L_x_32803:
        /* <DEDUP_REMOVED lines=37> */
.L_x_32807:
        /* <DEDUP_REMOVED lines=18> */
.L_x_32808:
[----:B------:R-:W-:Y:S05]  /*14170*/  BSYNC.RECONVERGENT B0 ;  /* 0x0000000000007941 */ /* 0x000fea0003800200 */
.L_x_32806:
        /* <DEDUP_REMOVED lines=37> */
.L_x_32810:
        /* <DEDUP_REMOVED lines=18> */
.L_x_32811:
[----:B------:R-:W-:Y:S05]  /*144f0*/  BSYNC.RECONVERGENT B0 ;  /* 0x0000000000007941 */ /* 0x000fea0003800200 */
.L_x_32809:
        /* <DEDUP_REMOVED lines=37> */
.L_x_32813:
        /* <DEDUP_REMOVED lines=18> */
.L_x_32814:
[----:B------:R-:W-:Y:S05]  /*14870*/  BSYNC.RECONVERGENT B0 ;  /* 0x0000000000007941 */ /* 0x000fea0003800200 */
.L_x_32812:
        /* <DEDUP_REMOVED lines=37> */
.L_x_32816:
        /* <DEDUP_REMOVED lines=18> */
.L_x_32817:
[----:B------:R-:W-:Y:S05]  /*14bf0*/  BSYNC.RECONVERGENT B0 ;  /* 0x0000000000007941 */ /* 0x000fea0003800200 */
.L_x_32815:
        /* <DEDUP_REMOVED lines=37> */
.L_x_32819:
        /* <DEDUP_REMOVED lines=18> */
.L_x_32820:
[----:B------:R-:W-:Y:S05]  /*14f70*/  BSYNC.RECONVERGENT B0 ;  /* 0x0000000000007941 */ /* 0x000fea0003800200 */
.L_x_32818:
        /* <DEDUP_REMOVED lines=37> */
.L_x_32822:
        /* <DEDUP_REMOVED lines=18> */
.L_x_32823:
[----:B------:R-:W-:Y:S05]  /*152f0*/  BSYNC.RECONVERGENT B0 ;  /* 0x0000000000007941 */ /* 0x000fea0003800200 */
.L_x_32821:
        /* <DEDUP_REMOVED lines=37> */
.L_x_32825:
        /* <DEDUP_REMOVED lines=18> */
.L_x_32826:
[----:B------:R-:W-:Y:S05]  /*15670*/  BSYNC.RECONVERGENT B0 ;  /* 0x0000000000007941 */ /* 0x000fea0003800200 */
.L_x_32824:
        /* <DEDUP_REMOVED lines=37> */
.L_x_32828:
        /* <DEDUP_REMOVED lines=18> */
.L_x_32829:
[----:B------:R-:W-:Y:S05]  /*159f0*/  BSYNC.RECONVERGENT B0 ;  /* 0x0000000000007941 */ /* 0x000fea0003800200 */
.L_x_32827:
        /* <DEDUP_REMOVED lines=37> */
.L_x_32831:
        /* <DEDUP_REMOVED lines=18> */
.L_x_32832:
[----:B------:R-:W-:Y:S05]  /*15d70*/  BSYNC.RECONVERGENT B0 ;  /* 0x0000000000007941 */ /* 0x000fea0003800200 */
.L_x_32830:
        /* <DEDUP_REMOVED lines=37> */
.L_x_32834:
        /* <DEDUP_REMOVED lines=18> */
.L_x_32835:
[----:B------:R-:W-:Y:S05]  /*160f0*/  BSYNC.RECONVERGENT B0 ;  /* 0x0000000000007941 */ /* 0x000fea0003800200 */
.L_x_32833:
        /* <DEDUP_REMOVED lines=37> */
.L_x_32837:
        /* <DEDUP_REMOVED lines=18> */
.L_x_32838:
[----:B------:R-:W-:Y:S05]  /*16470*/  BSYNC.RECONVERGENT B0 ;  /* 0x0000000000007941 */ /* 0x000fea0003800200 */
.L_x_32836:
        /* <DEDUP_REMOVED lines=37> */
.L_x_32840:
        /* <DEDUP_REMOVED lines=18> */
.L_x_32841:
[----:B------:R-:W-:Y:S05]  /*167f0*/  BSYNC.RECONVERGENT B0 ;  /* 0x0000000000007941 */ /* 0x000fea0003800200 */
.L_x_32839:
        /* <DEDUP_REMOVED lines=37> */
.L_x_32843:
        /* <DEDUP_REMOVED lines=18> */
.L_x_32844:
[----:B------:R-:W-:Y:S05]  /*16b70*/  BSYNC.RECONVERGENT B0 ;  /* 0x0000000000007941 */ /* 0x000fea0003800200 */
.L_x_32842:
        /* <DEDUP_REMOVED lines=36> */
.L_x_32846:
        /* <DEDUP_REMOVED lines=16> */
.L_x_32847:
[----:B------:R-:W-:Y:S05]  /*16ec0*/  BSYNC.RECONVERGENT B0 ;  /* 0x0000000000007941 */ /* 0x000fea0003800200 */
.L_x_32845:
        /* <DEDUP_REMOVED lines=32> */
.L_x_32849:
[----:B------:R-:W-:Y:S01]  /*170d0*/  IMAD.MOV.U32 R8, RZ, RZ, R6 ;  /* 0x000000ffff087224 */ /* 0x000fe200078e0006 */
[----:B------:R-:W-:Y:S02]  /*170e0*/  MOV R10, R7 ;  /* 0x00000007000a7202 */ /* 0x000fe40000000f00 */
[----:B------:R-:W-:-:S07]  /*170f0*/  MOV R9, 0x17110 ;  /* 0x0001711000097802 */ /* 0x000fce0000000f00 */
[----:B------:R-:W-:Y:S05]  /*17100*/  CALL.REL.NOINC `($__internal_57_$__cuda_sm20_rem_u64) ;  /* 0x0000026c00c47944 */ /* 0x000fea0003c00000 */
[----:B------:R-:W-:-:S07]  /*17110*/  IMAD.MOV.U32 R2, RZ, RZ, R0 ;  /* 0x000000ffff027224 */ /* 0x000fce00078e0000 */
.L_x_32850:
[----:B------:R-:W-:Y:S05]  /*17120*/  BSYNC.RECONVERGENT B0 ;  /* 0x0000000000007941 */ /* 0x000fea0003800200 */
.L_x_32848:
[----:B------:R-:W0:Y:S02]  /*17130*/  LDCU.64 UR4, c[0x0][0x730] ;  /* 0x0000e600ff0477ac */ /* 0x000e240008000a00 */
[----:B0-----:R-:W-:Y:S02]  /*17140*/  IMAD R3, R3, UR4, RZ ;  /* 0x0000000403037c24 */ /* 0x001fe4000f8e02ff */
[----:B------:R-:W-:-:S04]  /*17150*/  IMAD.WIDE.U32 R16, R2, UR4, R16 ;  /* 0x0000000402107c25 */ /* 0x000fc8000f8e0010 */
[----:B------:R-:W-:-:S05]  /*17160*/  IMAD R3, R2, UR5, R3 ;  /* 0x0000000502037c24 */ /* 0x000fca000f8e0203 */
[----:B------:R-:W-:-:S07]  /*17170*/  IADD3 R17, PT, PT, R17, R3, RZ ;  /* 0x0000000311117210 */ /* 0x000fce0007ffe0ff */
.L_x_32778:
[----:B------:R-:W0:Y:S01]  /*17180*/  LDC.64 R2, c[0x0][0x580] ;  /* 0x00016000ff027b82 */ /* 0x000e220000000a00 */
[----:B------:R-:W1:Y:S01]  /*17190*/  LDCU.64 UR4, c[0x0][0x738] ;  /* 0x0000e700ff0477ac */ /* 0x000e620008000a00 */
[----:B0-----:R-:W2:Y:S01]  /*171a0*/  LDG.E.64 R2, desc[UR36][R2.64] ;  /* 0x0000002402027981 */ /* 0x001ea2000c1e1b00 */
[----:B-1----:R-:W-:-:S04]  /*171b0*/  LEA R4, P0, R16, UR4, 0x3 ;  /* 0x0000000410047c11 */ /* 0x002fc8000f8018ff */
[----:B------:R-:W-:-:S05]  /*171c0*/  LEA.HI.X R5, R16, UR5, R17, 0x3, P0 ;  /* 0x0000000510057c11 */ /* 0x000fca00080f1c11 */
[----:B--2---:R-:W-:Y:S01]  /*171d0*/  STG.E.64 desc[UR36][R4.64], R2 ;  /* 0x0000000204007986 */ /* 0x004fe2000c101b24 */
[----:B------:R-:W-:Y:S05]  /*171e0*/  EXIT ;  /* 0x000000000000794d */ /* 0x000fea0003800000 */
.L_x_32529:
        /* <DEDUP_REMOVED lines=31> */
.L_x_32853:
        /* <DEDUP_REMOVED lines=14> */
.L_x_32852:
[----:B------:R-:W-:Y:S05]  /*174c0*/  BSYNC.RECONVERGENT B6 ;  /* 0x0000000000067941 */ /* 0x000fea0003800200 */
.L_x_32851:
        /* <DEDUP_REMOVED lines=31> */
.L_x_32856:
        /* <DEDUP_REMOVED lines=14> */
.L_x_32855:
[----:B------:R-:W-:Y:S05]  /*177a0*/  BSYNC.RECONVERGENT B6 ;  /* 0x0000000000067941 */ /* 0x000fea0003800200 */
.L_x_32854:
        /* <DEDUP_REMOVED lines=31> */
.L_x_32859:
        /* <DEDUP_REMOVED lines=14> */
.L_x_32858:
[----:B------:R-:W-:Y:S05]  /*17a80*/  BSYNC.RECONVERGENT B6 ;  /* 0x0000000000067941 */ /* 0x000fea0003800200 */
.L_x_32857:
        /* <DEDUP_REMOVED lines=30> */
.L_x_32860:
        /* <DEDUP_REMOVED lines=14> */
.L_x_32528:
        /* <DEDUP_REMOVED lines=311> */
.L_x_32865:
        /* <DEDUP_REMOVED lines=29> */
.L_x_32867:
[----:B------:R-:W-:Y:S05]  /*19290*/  BSYNC.RECONVERGENT B7 ;  /* 0x0000000000077941 */ /* 0x000fea0003800200 */
.L_x_32866:
[----:B------:R-:W0:Y:S02]  /*192a0*/  LDCU.64 UR4, c[0x0][0x580] ;  /* 0x0000b000ff0477ac */ /* 0x000e240008000a00 */
[----:B0-----:R-:W-:-:S05]  /*192b0*/  IADD3 R2, P0, PT, R19, UR4, RZ ;  /* 0x0000000413027c10 */ /* 0x001fca000ff1e0ff */
[----:B------:R-:W-:-:S06]  /*192c0*/  IMAD.X R3, RZ, RZ, UR5, P0 ;  /* 0x00000005ff037e24 */ /* 0x000fcc00080e06ff */
[----:B------:R-:W2:Y:S01]  /*192d0*/  LDG.E.64 R2, desc[UR36][R2.64] ;  /* 0x0000002402027981 */ /* 0x000ea2000c1e1b00 */
[----:B------:R-:W2:Y:S01]  /*192e0*/  LDC.64 R4, c[0x0][0x738] ;  /* 0x0001ce00ff047b82 */ /* 0x000ea20000000a00 */
[----:B------:R-:W-:Y:S02]  /*192f0*/  IADD3 R16, PT, PT, R16, 0x80, RZ ;  /* 0x0000008010107810 */ /* 0x000fe40007ffe0ff */
[----:B--2---:R0:W-:Y:S05]  /*19300*/  STG.E.64 desc[UR36][R4.64], R2 ;  /* 0x0000000204007986 */ /* 0x0041ea000c101b24 */
.L_x_32864:
[----:B------:R-:W-:Y:S05]  /*19310*/  BSYNC.RECONVERGENT B6 ;  /* 0x0000000000067941 */ /* 0x000fea0003800200 */
.L_x_32863:
        /* <DEDUP_REMOVED lines=303> */
.L_x_32870:
        /* <DEDUP_REMOVED lines=29> */
.L_x_32872:
[----:B------:R-:W-:Y:S05]  /*1a7e0*/  BSYNC.RECONVERGENT B7 ;  /* 0x0000000000077941 */ /* 0x000fea0003800200 */
.L_x_32871:
[----:B------:R-:W0:Y:S02]  /*1a7f0*/  LDCU.64 UR4, c[0x0][0x580] ;  /* 0x0000b000ff0477ac */ /* 0x000e240008000a00 */
[----:B0-----:R-:W-:-:S04]  /*1a800*/  IADD3 R2, P0, PT, R19, UR4, RZ ;  /* 0x0000000413027c10 */ /* 0x001fc8000ff1e0ff */
[----:B------:R-:W-:-:S06]  /*1a810*/  IADD3.X R3, PT, PT, RZ, UR5, RZ, P0, !PT ;  /* 0x00000005ff037c10 */ /* 0x000fcc00087fe4ff */
[----:B------:R-:W2:Y:S01]  /*1a820*/  LDG.E.64 R2, desc[UR36][R2.64] ;  /* 0x0000002402027981 */ /* 0x000ea2000c1e1b00 */
[----:B------:R-:W2:Y:S01]  /*1a830*/  LDC.64 R4, c[0x0][0x738] ;  /* 0x0001ce00ff047b82 */ /* 0x000ea20000000a00 */
[----:B------:R-:W-:Y:S02]  /*1a840*/  VIADD R16, R16, 0x80 ;  /* 0x0000008010107836 */ /* 0x000fe40000000000 */
[----:B--2---:R1:W-:Y:S05]  /*1a850*/  STG.E.64 desc[UR36][R4.64], R2 ;  /* 0x0000000204007986 */ /* 0x0043ea000c101b24 */
.L_x_32869:
[----:B------:R-:W-:Y:S05]  /*1a860*/  BSYNC.RECONVERGENT B6 ;  /* 0x0000000000067941 */ /* 0x000fea0003800200 */
.L_x_32868:
        /* <DEDUP_REMOVED lines=303> */
.L_x_32875:
        /* <DEDUP_REMOVED lines=29> */
.L_x_32877:
[----:B------:R-:W-:Y:S05]  /*1bd30*/  BSYNC.RECONVERGENT B7 ;  /* 0x0000000000077941 */ /* 0x000fea0003800200 */
.L_x_32876:
[----:B------:R-:W0:Y:S02]  /*1bd40*/  LDCU.64 UR4, c[0x0][0x580] ;  /* 0x0000b000ff0477ac */ /* 0x000e240008000a00 */
[----:B0-----:R-:W-:-:S05]  /*1bd50*/  IADD3 R2, P0, PT, R19, UR4, RZ ;  /* 0x0000000413027c10 */ /* 0x001fca000ff1e0ff */
[----:B------:R-:W-:-:S06]  /*1bd60*/  IMAD.X R3, RZ, RZ, UR5, P0 ;  /* 0x00000005ff037e24 */ /* 0x000fcc00080e06ff */
[----:B------:R-:W2:Y:S01]  /*1bd70*/  LDG.E.64 R2, desc[UR36][R2.64] ;  /* 0x0000002402027981 */ /* 0x000ea2000c1e1b00 */
[----:B------:R-:W2:Y:S01]  /*1bd80*/  LDC.64 R4, c[0x0][0x738] ;  /* 0x0001ce00ff047b82 */ /* 0x000ea20000000a00 */
[----:B------:R-:W-:Y:S02]  /*1bd90*/  IADD3 R16, PT, PT, R16, 0x80, RZ ;  /* 0x0000008010107810 */ /* 0x000fe40007ffe0ff */
[----:B--2---:R2:W-:Y:S05]  /*1bda0*/  STG.E.64 desc[UR36][R4.64], R2 ;  /* 0x0000000204007986 */ /* 0x0045ea000c101b24 */
.L_x_32874:
[----:B------:R-:W-:Y:S05]  /*1bdb0*/  BSYNC.RECONVERGENT B6 ;  /* 0x0000000000067941 */ /* 0x000fea0003800200 */
.L_x_32873:
        /* <DEDUP_REMOVED lines=302> */
.L_x_32878:
        /* <DEDUP_REMOVED lines=31> */
.L_x_32880:
[----:B------:R-:W-:Y:S05]  /*1d290*/  BSYNC.RECONVERGENT B6 ;  /* 0x0000000000067941 */ /* 0x000fea0003800200 */
.L_x_32879:
[----:B------:R-:W2:Y:S01]  /*1d2a0*/  LDG.E.64 R2, desc[UR36][R16.64] ;  /* 0x0000002410027981 */ /* 0x000ea2000c1e1b00 */
[----:B------:R-:W2:Y:S03]  /*1d2b0*/  LDC.64 R4, c[0x0][0x738] ;  /* 0x0001ce00ff047b82 */ /* 0x000ea60000000a00 */
[----:B--2---:R-:W-:Y:S01]  /*1d2c0*/  STG.E.64 desc[UR36][R4.64], R2 ;  /* 0x0000000204007986 */ /* 0x004fe2000c101b24 */
[----:B------:R-:W-:Y:S05]  /*1d2d0*/  EXIT ;  /* 0x000000000000794d */ /* 0x000fea0003800000 */
.L_x_32862:
        /* <DEDUP_REMOVED lines=309> */
.L_x_32883:
        /* <DEDUP_REMOVED lines=29> */
.L_x_32885:
[----:B------:R-:W-:Y:S05]  /*1e800*/  BSYNC.RECONVERGENT B7 ;  /* 0x0000000000077941 */ /* 0x000fea0003800200 */
.L_x_32884:
        /* <DEDUP_REMOVED lines=36> */
.L_x_32887:
        /* <DEDUP_REMOVED lines=17> */
.L_x_32888:
[----:B------:R-:W-:Y:S05]  /*1eb60*/  BSYNC.RECONVERGENT B0 ;  /* 0x0000000000007941 */ /* 0x000fea0003800200 */
.L_x_32886:
        /* <DEDUP_REMOVED lines=37> */
.L_x_32891:
        /* <DEDUP_REMOVED lines=18> */
.L_x_32892:
[----:B------:R-:W-:Y:S05]  /*1eee0*/  BSYNC.RECONVERGENT B0 ;  /* 0x0000000000007941 */ /* 0x000fea0003800200 */
.L_x_32890:
        /* <DEDUP_REMOVED lines=37> */
.L_x_32894:
        /* <DEDUP_REMOVED lines=18> */
.L_x_32895:
[----:B------:R-:W-:Y:S05]  /*1f260*/  BSYNC.RECONVERGENT B0 ;  /* 0x0000000000007941 */ /* 0x000fea0003800200 */
.L_x_32893:
        /* <DEDUP_REMOVED lines=37> */
.L_x_32897:
        /* <DEDUP_REMOVED lines=18> */
.L_x_32898:
[----:B------:R-:W-:Y:S05]  /*1f5e0*/  BSYNC.RECONVERGENT B0 ;  /* 0x0000000000007941 */ /* 0x000fea0003800200 */
.L_x_32896:
        /* <DEDUP_REMOVED lines=37> */
.L_x_32900:
[----:B------:R-:W0:Y:S01]  /*1f840*/  LDCU.64 UR4, c[0x0][0x5c8] ;  /* 0x0000b900ff0477ac */ /* 0x000e220008000a00 */
[----:B------:R-:W-:Y:S02]  /*1f850*/  MOV R10, R12 ;  /* 0x0000000c000a7202 */ /* 0x000fe40000000f00 */
        /* <DEDUP_REMOVED lines=16> */
.L_x_32901:
[----:B------:R-:W-:Y:S05]  /*1f960*/  BSYNC.RECONVERGENT B0 ;  /* 0x0000000000007941 */ /* 0x000fea0003800200 */
.L_x_32899:
        /* <DEDUP_REMOVED lines=37> */
.L_x_32903:
[----:B------:R-:W0:Y:S01]  /*1fbc0*/  LDCU.64 UR4, c[0x0][0x5d0] ;  /* 0x0000ba00ff0477ac */ /* 0x000e220008000a00 */
[----:B------:R-:W-:Y:S02]  /*1fbd0*/  MOV R10, R12 ;  /* 0x0000000c000a7202 */ /* 0x000fe40000000f00 */
[----:B------:R-:W-:Y:S02]  /*1fbe0*/  MOV R9, R13 ;  /* 0x0000000d00097202 */ /* 0x000fe40000000f00 */
[----:B------:R-:W-:Y:S01]  /*1fbf0*/  MOV R0, 0x1fc30 ;  /* 0x0001fc3000007802 */ /* 0x000fe20000000f00 */
[----:B0-----:R-:W-:Y:S01]  /*1fc00*/  IMAD.U32 R4, RZ, RZ, UR4 ;  /* 0x00000004ff047e24 */ /* 0x001fe2000f8e00ff */
[----:B------:R-:W-:-:S07]  /*1fc10*/  MOV R3, UR5 ;  /* 0x0000000500037c02 */ /* 0x000fce0008000f00 */
[----:B------:R-:W-:Y:S05]  /*1fc20*/  CALL.REL.NOINC `($__internal_56_$__cuda_sm20_div_u64) ;  /* 0x000001dc00dc7944 */ /* 0x000fea0003c00000 */
        /* <DEDUP_REMOVED lines=11> */
.L_x_32904:
[----:B------:R-:W-:Y:S05]  /*1fce0*/  BSYNC.RECONVERGENT B0 ;  /* 0x0000000000007941 */ /* 0x000fea0003800200 */
.L_x_32902:
        /* <DEDUP_REMOVED lines=37> */
.L_x_32906:
[----:B------:R-:W0:Y:S01]  /*1ff40*/  LDCU.64 UR4, c[0x0][0x5d8] ;  /* 0x0000bb00ff0477ac */ /* 0x000e220008000a00 */
[----:B------:R-:W-:Y:S01]  /*1ff50*/  IMAD.MOV.U32 R10, RZ, RZ, R12 ;  /* 0x000000ffff0a7224 */ /* 0x000fe200078e000c */
[----:B------:R-:W-:Y:S01]  /*1ff60*/  MOV R0, 0x1ffb0 ;  /* 0x0001ffb000007802 */ /* 0x000fe20000000f00 */
[----:B------:R-:W-:Y:S01]  /*1ff70*/  IMAD.MOV.U32 R9, RZ, RZ, R13 ;  /* 0x000000ffff097224 */ /* 0x000fe200078e000d */
[----:B0-----:R-:W-:Y:S02]  /*1ff80*/  MOV R4, UR4 ;  /* 0x0000000400047c02 */ /* 0x001fe40008000f00 */
[----:B------:R-:W-:-:S07]  /*1ff90*/  MOV R3, UR5 ;  /* 0x0000000500037c02 */ /* 0x000fce0008000f00 */
[----:B------:R-:W-:Y:S05]  /*1ffa0*/  CALL.REL.NOINC `($__internal_56_$__cuda_sm20_div_u64) ;  /* 0x000001d800fc7944 */ /* 0x000fea0003c00000 */
        /* <DEDUP_REMOVED lines=11> */
.L_x_32907:
[----:B------:R-:W-:Y:S05]  /*20060*/  BSYNC.RECONVERGENT B0 ;  /* 0x0000000000007941 */ /* 0x000fea0003800200 */
.L_x_32905:
        /* <DEDUP_REMOVED lines=37> */
.L_x_32909:
        /* <DEDUP_REMOVED lines=18> */
.L_x_32910:
[----:B------:R-:W-:Y:S05]  /*203e0*/  BSYNC.RECONVERGENT B0 ;  /* 0x0000000000007941 */ /* 0x000fea0003800200 */
.L_x_32908:
        /* <DEDUP_REMOVED lines=37> */
.L_x_32912:
        /* <DEDUP_REMOVED lines=18> */
.L_x_32913:
[----:B------:R-:W-:Y:S05]  /*20760*/  BSYNC.RECONVERGENT B0 ;  /* 0x0000000000007941 */ /* 0x000fea0003800200 */
.L_x_32911:
        /* <DEDUP_REMOVED lines=37> */
.L_x_32915:
        /* <DEDUP_REMOVED lines=18> */
.L_x_32916:
[----:B------:R-:W-:Y:S05]  /*20ae0*/  BSYNC.RECONVERGENT B0 ;  /* 0x0000000000007941 */ /* 0x000fea0003800200 */
.L_x_32914:
        /* <DEDUP_REMOVED lines=37> */
.L_x_32918:
        /* <DEDUP_REMOVED lines=18> */
.L_x_32919:
[----:B------:R-:W-:Y:S05]  /*20e60*/  BSYNC.RECONVERGENT B0 ;  /* 0x0000000000007941 */ /* 0x000fea0003800200 */
.L_x_32917:
        /* <DEDUP_REMOVED lines=37> */
.L_x_32921:
        /* <DEDUP_REMOVED lines=18> */
.L_x_32922:
[----:B------:R-:W-:Y:S05]  /*211e0*/  BSYNC.RECONVERGENT B0 ;  /* 0x0000000000007941 */ /* 0x000fea0003800200 */
.L_x_32920:
        /* <DEDUP_REMOVED lines=37> */
.L_x_32924:
        /* <DEDUP_REMOVED lines=18> */
.L_x_32925:
[----:B------:R-:W-:Y:S05]  /*21560*/  BSYNC.RECONVERGENT B0 ;  /* 0x0000000000007941 */ /* 0x000fea0003800200 */
.L_x_32923:
        /* <DEDUP_REMOVED lines=37> */
.L_x_32927:
        /* <DEDUP_REMOVED lines=18> */
.L_x_32928:
[----:B------:R-:W-:Y:S05]  /*218e0*/  BSYNC.RECONVERGENT B0 ;  /* 0x0000000000007941 */ /* 0x000fea0003800200 */
.L_x_32926:
        /* <DEDUP_REMOVED lines=37> */
.L_x_32930:
        /* <DEDUP_REMOVED lines=18> */
.L_x_32931:
[----:B------:R-:W-:Y:S05]  /*21c60*/  BSYNC.RECONVERGENT B0 ;  /* 0x0000000000007941 */ /* 0x000fea0003800200 */
.L_x_32929:
        /* <DEDUP_REMOVED lines=37> */
.L_x_32933:
        /* <DEDUP_REMOVED lines=18> */
.L_x_32934:
[----:B------:R-:W-:Y:S05]  /*21fe0*/  BSYNC.RECONVERGENT B0 ;  /* 0x0000000000007941 */ /* 0x000fea0003800200 */
.L_x_32932:
        /* <DEDUP_REMOVED lines=37> */
.L_x_32936:
        /* <DEDUP_REMOVED lines=18> */
.L_x_32937:
[----:B------:R-:W-:Y:S05]  /*22360*/  BSYNC.RECONVERGENT B0 ;  /* 0x0000000000007941 */ /* 0x000fea0003800200 */
.L_x_32935:
        /* <DEDUP_REMOVED lines=37> */
.L_x_32939:
        /* <DEDUP_REMOVED lines=18> */
.L_x_32940:
[----:B------:R-:W-:Y:S05]  /*226e0*/  BSYNC.RECONVERGENT B0 ;  /* 0x0000000000007941 */ /* 0x000fea0003800200 */
.L_x_32938:
        /* <DEDUP_REMOVED lines=37> */
.L_x_32942:
        /* <DEDUP_REMOVED lines=18> */
.L_x_32943:
[----:B------:R-:W-:Y:S05]  /*22a60*/  BSYNC.RECONVERGENT B0 ;  /* 0x0000000000007941 */ /* 0x000fea0003800200 */
.L_x_32941:
        /* <DEDUP_REMOVED lines=37> */
.L_x_32945:
        /* <DEDUP_REMOVED lines=18> */
.L_x_32946:
[----:B------:R-:W-:Y:S05]  /*22de0*/  BSYNC.RECONVERGENT B0 ;  /* 0x0000000000007941 */ /* 0x000fea0003800200 */
.L_x_32944:
        /* <DEDUP_REMOVED lines=37> */
.L_x_32948:
        /* <DEDUP_REMOVED lines=18> */
.L_x_32949:
[----:B------:R-:W-:Y:S05]  /*23160*/  BSYNC.RECONVERGENT B0 ;  /* 0x0000000000007941 */ /* 0x000fea0003800200 */
.L_x_32947:
        /* <DEDUP_REMOVED lines=37> */
.L_x_32951:
        /* <DEDUP_REMOVED lines=18> */
.L_x_32952:
[----:B------:R-:W-:Y:S05]  /*234e0*/  BSYNC.RECONVERGENT B0 ;  /* 0x0000000000007941 */ /* 0x000fea0003800200 */
.L_x_32950:
        /* <DEDUP_REMOVED lines=37> */
.L_x_32954:
        /* <DEDUP_REMOVED lines=18> */
.L_x_32955:
[----:B------:R-:W-:Y:S05]  /*23860*/  BSYNC.RECONVERGENT B0 ;  /* 0x0000000000007941 */ /* 0x000fea0003800200 */
.L_x_32953:
        /* <DEDUP_REMOVED lines=36> */
.L_x_32957:
        /* <DEDUP_REMOVED lines=16> */
.L_x_32958:
[----:B------:R-:W-:Y:S05]  /*23bb0*/  BSYNC.RECONVERGENT B0 ;  /* 0x0000000000007941 */ /* 0x000fea0003800200 */
.L_x_32956:
        /* <DEDUP_REMOVED lines=32> */
.L_x_32960:
[----:B------:R-:W-:Y:S01]  /*23dc0*/  MOV R8, R6 ;  /* 0x0000000600087202 */ /* 0x000fe20000000f00 */
[----:B------:R-:W-:Y:S01]  /*23dd0*/  IMAD.MOV.U32 R10, RZ, RZ, R7 ;  /* 0x000000ffff0a7224 */ /* 0x000fe200078e0007 */
[----:B------:R-:W-:-:S07]  /*23de0*/  MOV R9, 0x23e00 ;  /* 0x00023e0000097802 */ /* 0x000fce0000000f00 */
[----:B------:R-:W-:Y:S05]  /*23df0*/  CALL.REL.NOINC `($__internal_57_$__cuda_sm20_rem_u64) ;  /* 0x000001a000887944 */ /* 0x000fea0003c00000 */
[----:B------:R-:W-:Y:S02]  /*23e00*/  MOV R4, R0 ;  /* 0x0000000000047202 */ /* 0x000fe40000000f00 */
[----:B------:R-:W-:-:S07]  /*23e10*/  MOV R5, R3 ;  /* 0x0000000300057202 */ /* 0x000fce0000000f00 */
.L_x_32961:
[----:B------:R-:W-:Y:S05]  /*23e20*/  BSYNC.RECONVERGENT B0 ;  /* 0x0000000000007941 */ /* 0x000fea0003800200 */
.L_x_32959:
[----:B------:R-:W0:Y:S02]  /*23e30*/  LDCU.64 UR4, c[0x0][0x730] ;  /* 0x0000e600ff0477ac */ /* 0x000e240008000a00 */
[----:B0-----:R-:W-:Y:S02]  /*23e40*/  IMAD R3, R5, UR4, RZ ;  /* 0x0000000405037c24 */ /* 0x001fe4000f8e02ff */
[----:B------:R-:W-:-:S04]  /*23e50*/  IMAD.WIDE.U32 R20, R4, UR4, R20 ;  /* 0x0000000404147c25 */ /* 0x000fc8000f8e0014 */
[----:B------:R-:W-:-:S04]  /*23e60*/  IMAD R3, R4, UR5, R3 ;  /* 0x0000000504037c24 */ /* 0x000fc8000f8e0203 */
[----:B------:R-:W-:-:S07]  /*23e70*/  IMAD.IADD R21, R21, 0x1, R3 ;  /* 0x0000000115157824 */ /* 0x000fce00078e0203 */
.L_x_32889:
        /* <DEDUP_REMOVED lines=9> */
.L_x_32882:
[----:B------:R-:W-:Y:S05]  /*23f10*/  BSYNC.RECONVERGENT B6 ;  /* 0x0000000000067941 */ /* 0x000fea0003800200 */
.L_x_32881:
        /* <DEDUP_REMOVED lines=303> */
.L_x_32964:
        /* <DEDUP_REMOVED lines=29> */
.L_x_32966:
[----:B------:R-:W-:Y:S05]  /*253e0*/  BSYNC.RECONVERGENT B7 ;  /* 0x0000000000077941 */ /* 0x000fea0003800200 */
.L_x_32965:
        /* <DEDUP_REMOVED lines=36> */
.L_x_32968:
        /* <DEDUP_REMOVED lines=17> */
.L_x_32969:
[----:B------:R-:W-:Y:S05]  /*25740*/  BSYNC.RECONVERGENT B0 ;  /* 0x0000000000007941 */ /* 0x000fea0003800200 */
.L_x_32967:
        /* <DEDUP_REMOVED lines=37> */
.L_x_32972:
        /* <DEDUP_REMOVED lines=18> */
.L_x_32973:
[----:B------:R-:W-:Y:S05]  /*25ac0*/  BSYNC.RECONVERGENT B0 ;  /* 0x0000000000007941 */ /* 0x000fea0003800200 */
.L_x_32971:
        /* <DEDUP_REMOVED lines=37> */
.L_x_32975:
        /* <DEDUP_REMOVED lines=18> */
.L_x_32976:
[----:B------:R-:W-:Y:S05]  /*25e40*/  BSYNC.RECONVERGENT B0 ;  /* 0x0000000000007941 */ /* 0x000fea0003800200 */
.L_x_32974:
        /* <DEDUP_REMOVED lines=37> */
.L_x_32978:
        /* <DEDUP_REMOVED lines=18> */
.L_x_32979:
[----:B------:R-:W-:Y:S05]  /*261c0*/  BSYNC.RECONVERGENT B0 ;  /* 0x0000000000007941 */ /* 0x000fea0003800200 */
.L_x_32977:
        /* <DEDUP_REMOVED lines=37> */
.L_x_32981:
        /* <DEDUP_REMOVED lines=18> */
.L_x_32982:
[----:B------:R-:W-:Y:S05]  /*26540*/  BSYNC.RECONVERGENT B0 ;  /* 0x0000000000007941 */ /* 0x000fea0003800200 */
.L_x_32980:
        /* <DEDUP_REMOVED lines=37> */
.L_x_32984:
        /* <DEDUP_REMOVED lines=18> */
.L_x_32985:
[----:B------:R-:W-:Y:S05]  /*268c0*/  BSYNC.RECONVERGENT B0 ;  /* 0x0000000000007941 */ /* 0x000fea0003800200 */
.L_x_32983:
        /* <DEDUP_REMOVED lines=37> */
.L_x_32987:
        /* <DEDUP_REMOVED lines=18> */
.L_x_32988:
[----:B------:R-:W-:Y:S05]  /*26c40*/  BSYNC.RECONVERGENT B0 ;  /* 0x0000000000007941 */ /* 0x000fea0003800200 */
.L_x_32986:
        /* <DEDUP_REMOVED lines=37> */
.L_x_32990:
        /* <DEDUP_REMOVED lines=18> */
.L_x_32991:
[----:B------:R-:W-:Y:S05]  /*26fc0*/  BSYNC.RECONVERGENT B0 ;  /* 0x0000000000007941 */ /* 0x000fea0003800200 */
.L_x_32989:
        /* <DEDUP_REMOVED lines=37> */
.L_x_32993:
        /* <DEDUP_REMOVED lines=18> */
.L_x_32994:
[----:B------:R-:W-:Y:S05]  /*27340*/  BSYNC.RECONVERGENT B0 ;  /* 0x0000000000007941 */ /* 0x000fea0003800200 */
.L_x_32992:
        /* <DEDUP_REMOVED lines=37> */
.L_x_32996:
        /* <DEDUP_REMOVED lines=18> */
.L_x_32997:
[----:B------:R-:W-:Y:S05]  /*276c0*/  BSYNC.RECONVERGENT B0 ;  /* 0x0000000000007941 */ /* 0x000fea0003800200 */
.L_x_32995:
        /* <DEDUP_REMOVED lines=37> */
.L_x_32999:
        /* <DEDUP_REMOVED lines=18> */
.L_x_33000:
[----:B------:R-:W-:Y:S05]  /*27a40*/  BSYNC.RECONVERGENT B0 ;  /* 0x0000000000007941 */ /* 0x000fea0003800200 */
.L_x_32998:
        /* <DEDUP_REMOVED lines=37> */
.L_x_33002:
        /* <DEDUP_REMOVED lines=18> */
.L_x_33003:
[----:B------:R-:W-:Y:S05]  /*27dc0*/  BSYNC.RECONVERGENT B0 ;  /* 0x0000000000007941 */ /* 0x000fea0003800200 */
.L_x_33001:
        /* <DEDUP_REMOVED lines=37> */
.L_x_33005:
        /* <DEDUP_REMOVED lines=18> */
.L_x_33006:
[----:B------:R-:W-:Y:S05]  /*28140*/  BSYNC.RECONVERGENT B0 ;  /* 0x0000000000007941 */ /* 0x000fea0003800200 */
.L_x_33004:
        /* <DEDUP_REMOVED lines=37> */
.L_x_33008:
        /* <DEDUP_REMOVED lines=18> */
.L_x_33009:
[----:B------:R-:W-:Y:S05]  /*284c0*/  BSYNC.RECONVERGENT B0 ;  /* 0x0000000000007941 */ /* 0x000fea0003800200 */
.L_x_33007:
        /* <DEDUP_REMOVED lines=37> */
.L_x_33011:
        /* <DEDUP_REMOVED lines=18> */
.L_x_33012:
[----:B------:R-:W-:Y:S05]  /*28840*/  BSYNC.RECONVERGENT B0 ;  /* 0x0000000000007941 */ /* 0x000fea0003800200 */
.L_x_33010:
        /* <DEDUP_REMOVED lines=37> */
.L_x_33014:
        /* <DEDUP_REMOVED lines=18> */
.L_x_33015:
[----:B------:R-:W-:Y:S05]  /*28bc0*/  BSYNC.RECONVERGENT B0 ;  /* 0x0000000000007941 */ /* 0x000fea0003800200 */
.L_x_33013:
        /* <DEDUP_REMOVED lines=37> */
.L_x_33017:
        /* <DEDUP_REMOVED lines=18> */
.L_x_33018:
[----:B------:R-:W-:Y:S05]  /*28f40*/  BSYNC.RECONVERGENT B0 ;  /* 0x0000000000007941 */ /* 0x000fea0003800200 */
.L_x_33016:
        /* <DEDUP_REMOVED lines=37> */
.L_x_33020:
        /* <DEDUP_REMOVED lines=18> */
.L_x_33021:
[----:B------:R-:W-:Y:S05]  /*292c0*/  BSYNC.RECONVERGENT B0 ;  /* 0x0000000000007941 */ /* 0x000fea0003800200 */
.L_x_33019:
        /* <DEDUP_REMOVED lines=37> */
.L_x_33023:
        /* <DEDUP_REMOVED lines=18> */
.L_x_33024:
[----:B------:R-:W-:Y:S05]  /*29640*/  BSYNC.RECONVERGENT B0 ;  /* 0x0000000000007941 */ /* 0x000fea0003800200 */
.L_x_33022:
        /* <DEDUP_REMOVED lines=37> */
.L_x_33026:
        /* <DEDUP_REMOVED lines=18> */
.L_x_33027:
[----:B------:R-:W-:Y:S05]  /*299c0*/  BSYNC.RECONVERGENT B0 ;  /* 0x0000000000007941 */ /* 0x000fea0003800200 */
.L_x_33025:
        /* <DEDUP_REMOVED lines=37> */
.L_x_33029:
        /* <DEDUP_REMOVED lines=18> */
.L_x_33030:
[----:B------:R-:W-:Y:S05]  /*29d40*/  BSYNC.RECONVERGENT B0 ;  /* 0x0000000000007941 */ /* 0x000fea0003800200 */
.L_x_33028:
        /* <DEDUP_REMOVED lines=37> */
.L_x_33032:
        /* <DEDUP_REMOVED lines=18> */
.L_x_33033:
[----:B------:R-:W-:Y:S05]  /*2a0c0*/  BSYNC.RECONVERGENT B0 ;  /* 0x0000000000007941 */ /* 0x000fea0003800200 */
.L_x_33031:
        /* <DEDUP_REMOVED lines=37> */
.L_x_33035:
        /* <DEDUP_REMOVED lines=18> */
.L_x_33036:
[----:B------:R-:W-:Y:S05]  /*2a440*/  BSYNC.RECONVERGENT B0 ;  /* 0x0000000000007941 */ /* 0x000fea0003800200 */
.L_x_33034:
        /* <DEDUP_REMOVED lines=36> */
.L_x_33038:
        /* <DEDUP_REMOVED lines=16> */
.L_x_33039:
[----:B------:R-:W-:Y:S05]  /*2a790*/  BSYNC.RECONVERGENT B0 ;  /* 0x0000000000007941 */ /* 0x000fea0003800200 */
.L_x_33037:
        /* <DEDUP_REMOVED lines=32> */
.L_x_33041:
[----:B------:R-:W-:Y:S02]  /*2a9a0*/  MOV R8, R6 ;  /* 0x0000000600087202 */ /* 0x000fe40000000f00 */
[----:B------:R-:W-:Y:S02]  /*2a9b0*/  MOV R10, R7 ;  /* 0x00000007000a7202 */ /* 0x000fe40000000f00 */
[----:B------:R-:W-:-:S07]  /*2a9c0*/  MOV R9, 0x2a9e0 ;  /* 0x0002a9e000097802 */ /* 0x000fce0000000f00 */
[----:B------:R-:W-:Y:S05]  /*2a9d0*/  CALL.REL.NOINC `($__internal_57_$__cuda_sm20_rem_u64) ;  /* 0x0000013400907944 */ /* 0x000fea0003c00000 */
[----:B------:R-:W-:Y:S01]  /*2a9e0*/  IMAD.MOV.U32 R4, RZ, RZ, R0 ;  /* 0x000000ffff047224 */ /* 0x000fe200078e0000 */
[----:B------:R-:W-:-:S07]  /*2a9f0*/  MOV R5, R3 ;  /* 0x0000000300057202 */ /* 0x000fce0000000f00 */
.L_x_33042:
[----:B------:R-:W-:Y:S05]  /*2aa00*/  BSYNC.RECONVERGENT B0 ;  /* 0x0000000000007941 */ /* 0x000fea0003800200 */
.L_x_33040:
[----:B------:R-:W0:Y:S02]  /*2aa10*/  LDCU.64 UR4, c[0x0][0x730] ;  /* 0x0000e600ff0477ac */ /* 0x000e240008000a00 */
[----:B0-----:R-:W-:Y:S02]  /*2aa20*/  IMAD R3, R5, UR4, RZ ;  /* 0x0000000405037c24 */ /* 0x001fe4000f8e02ff */
[----:B------:R-:W-:-:S04]  /*2aa30*/  IMAD.WIDE.U32 R20, R4, UR4, R20 ;  /* 0x0000000404147c25 */ /* 0x000fc8000f8e0014 */
[----:B------:R-:W-:-:S05]  /*2aa40*/  IMAD R3, R4, UR5, R3 ;  /* 0x0000000504037c24 */ /* 0x000fca000f8e0203 */
[----:B------:R-:W-:-:S07]  /*2aa50*/  IADD3 R21, PT, PT, R21, R3, RZ ;  /* 0x0000000315157210 */ /* 0x000fce0007ffe0ff */
.L_x_32970:
        /* <DEDUP_REMOVED lines=9> */
.L_x_32963:
[----:B------:R-:W-:Y:S05]  /*2aaf0*/  BSYNC.RECONVERGENT B6 ;  /* 0x0000000000067941 */ /* 0x000fea0003800200 */
.L_x_32962:
        /* <DEDUP_REMOVED lines=303> */
.L_x_33045:
        /* <DEDUP_REMOVED lines=29> */
.L_x_33047:
[----:B------:R-:W-:Y:S05]  /*2bfc0*/  BSYNC.RECONVERGENT B7 ;  /* 0x0000000000077941 */ /* 0x000fea0003800200 */
.L_x_33046:
        /* <DEDUP_REMOVED lines=36> */
.L_x_33049:
        /* <DEDUP_REMOVED lines=17> */
.L_x_33050:
[----:B------:R-:W-:Y:S05]  /*2c320*/  BSYNC.RECONVERGENT B0 ;  /* 0x0000000000007941 */ /* 0x000fea0003800200 */
.L_x_33048:
        /* <DEDUP_REMOVED lines=37> */
.L_x_33053:
        /* <DEDUP_REMOVED lines=18> */
.L_x_33054:
[----:B------:R-:W-:Y:S05]  /*2c6a0*/  BSYNC.RECONVERGENT B0 ;  /* 0x0000000000007941 */ /* 0x000fea0003800200 */
.L_x_33052:
        /* <DEDUP_REMOVED lines=37> */
.L_x_33056:
        /* <DEDUP_REMOVED lines=18> */
.L_x_33057:
[----:B------:R-:W-:Y:S05]  /*2ca20*/  BSYNC.RECONVERGENT B0 ;  /* 0x0000000000007941 */ /* 0x000fea0003800200 */
.L_x_33055:
        /* <DEDUP_REMOVED lines=37> */
.L_x_33059:
        /* <DEDUP_REMOVED lines=18> */
.L_x_33060:
[----:B------:R-:W-:Y:S05]  /*2cda0*/  BSYNC.RECONVERGENT B0 ;  /* 0x0000000000007941 */ /* 0x000fea0003800200 */
.L_x_33058:
        /* <DEDUP_REMOVED lines=37> */
.L_x_33062:
        /* <DEDUP_REMOVED lines=18> */
.L_x_33063:
[----:B------:R-:W-:Y:S05]  /*2d120*/  BSYNC.RECONVERGENT B0 ;  /* 0x0000000000007941 */ /* 0x000fea0003800200 */
.L_x_33061:
        /* <DEDUP_REMOVED lines=37> */
.L_x_33065:
        /* <DEDUP_REMOVED lines=18> */
.L_x_33066:
[----:B------:R-:W-:Y:S05]  /*2d4a0*/  BSYNC.RECONVERGENT B0 ;  /* 0x0000000000007941 */ /* 0x000fea0003800200 */
.L_x_33064:
        /* <DEDUP_REMOVED lines=37> */
.L_x_33068:
        /* <DEDUP_REMOVED lines=18> */
.L_x_33069:
[----:B------:R-:W-:Y:S05]  /*2d820*/  BSYNC.RECONVERGENT B0 ;  /* 0x0000000000007941 */ /* 0x000fea0003800200 */
.L_x_33067:
        /* <DEDUP_REMOVED lines=37> */
.L_x_33071:
        /* <DEDUP_REMOVED lines=18> */
.L_x_33072:
[----:B------:R-:W-:Y:S05]  /*2dba0*/  BSYNC.RECONVERGENT B0 ;  /* 0x0000000000007941 */ /* 0x000fea0003800200 */
.L_x_33070:
        /* <DEDUP_REMOVED lines=37> */
.L_x_33074:
        /* <DEDUP_REMOVED lines=18> */
.L_x_33075:
[----:B------:R-:W-:Y:S05]  /*2df20*/  BSYNC.RECONVERGENT B0 ;  /* 0x0000000000007941 */ /* 0x000fea0003800200 */
.L_x_33073:
        /* <DEDUP_REMOVED lines=37> */
.L_x_33077:
        /* <DEDUP_REMOVED lines=18> */
.L_x_33078:
[----:B------:R-:W-:Y:S05]  /*2e2a0*/  BSYNC.RECONVERGENT B0 ;  /* 0x0000000000007941 */ /* 0x000fea0003800200 */
.L_x_33076:
        /* <DEDUP_REMOVED lines=37> */
.L_x_33080:
        /* <DEDUP_REMOVED lines=18> */
.L_x_33081:
[----:B------:R-:W-:Y:S05]  /*2e620*/  BSYNC.RECONVERGENT B0 ;  /* 0x0000000000007941 */ /* 0x000fea0003800200 */
.L_x_33079:
        /* <DEDUP_REMOVED lines=37> */
.L_x_33083:
        /* <DEDUP_REMOVED lines=18> */
.L_x_33084:
[----:B------:R-:W-:Y:S05]  /*2e9a0*/  BSYNC.RECONVERGENT B0 ;  /* 0x0000000000007941 */ /* 0x000fea0003800200 */
.L_x_33082:
        /* <DEDUP_REMOVED lines=37> */
.L_x_33086:
        /* <DEDUP_REMOVED lines=18> */
.L_x_33087:
[----:B------:R-:W-:Y:S05]  /*2ed20*/  BSYNC.RECONVERGENT B0 ;  /* 0x0000000000007941 */ /* 0x000fea0003800200 */
.L_x_33085:
        /* <DEDUP_REMOVED lines=37> */
.L_x_33089:
        /* <DEDUP_REMOVED lines=18> */
.L_x_33090:
[----:B------:R-:W-:Y:S05]  /*2f0a0*/  BSYNC.RECONVERGENT B0 ;  /* 0x0000000000007941 */ /* 0x000fea0003800200 */
.L_x_33088:
        /* <DEDUP_REMOVED lines=37> */
.L_x_33092:
        /* <DEDUP_REMOVED lines=18> */
.L_x_33093:
[----:B------:R-:W-:Y:S05]  /*2f420*/  BSYNC.RECONVERGENT B0 ;  /* 0x0000000000007941 */ /* 0x000fea0003800200 */
.L_x_33091:
        /* <DEDUP_REMOVED lines=37> */
.L_x_33095:
        /* <DEDUP_REMOVED lines=18> */
.L_x_33096:
[----:B------:R-:W-:Y:S05]  /*2f7a0*/  BSYNC.RECONVERGENT B0 ;  /* 0x0000000000007941 */ /* 0x000fea0003800200 */
.L_x_33094:
        /* <DEDUP_REMOVED lines=37> */
.L_x_33098:
        /* <DEDUP_REMOVED lines=18> */
.L_x_33099:
[----:B------:R-:W-:Y:S05]  /*2fb20*/  BSYNC.RECONVERGENT B0 ;  /* 0x0000000000007941 */ /* 0x000fea0003800200 */
.L_x_33097:
        /* <DEDUP_REMOVED lines=37> */
.L_x_33101:
        /* <DEDUP_REMOVED lines=18> */
.L_x_33102:
[----:B------:R-:W-:Y:S05]  /*2fea0*/  BSYNC.RECONVERGENT B0 ;  /* 0x0000000000007941 */ /* 0x000fea0003800200 */
.L_x_33100:
        /* <DEDUP_REMOVED lines=37> */
.L_x_33104:
        /* <DEDUP_REMOVED lines=18> */
.L_x_33105:
[----:B------:R-:W-:Y:S05]  /*30220*/  BSYNC.RECONVERGENT B0 ;  /* 0x0000000000007941 */ /* 0x000fea0003800200 */
.L_x_33103:
        /* <DEDUP_REMOVED lines=37> */
.L_x_33107:
        /* <DEDUP_REMOVED lines=18> */
.L_x_33108:
[----:B------:R-:W-:Y:S05]  /*305a0*/  BSYNC.RECONVERGENT B0 ;  /* 0x0000000000007941 */ /* 0x000fea0003800200 */
.L_x_33106:
        /* <DEDUP_REMOVED lines=37> */
.L_x_33110:
        /* <DEDUP_REMOVED lines=18> */
.L_x_33111:
[----:B------:R-:W-:Y:S05]  /*30920*/  BSYNC.RECONVERGENT B0 ;  /* 0x0000000000007941 */ /* 0x000fea0003800200 */
.L_x_33109:
        /* <DEDUP_REMOVED lines=37> */
.L_x_33113:
        /* <DEDUP_REMOVED lines=18> */
.L_x_33114:
[----:B------:R-:W-:Y:S05]  /*30ca0*/  BSYNC.RECONVERGENT B0 ;  /* 0x0000000000007941 */ /* 0x000fea0003800200 */
.L_x_33112:
        /* <DEDUP_REMOVED lines=37> */
.L_x_33116:
        /* <DEDUP_REMOVED lines=18> */
.L_x_33117:
[----:B------:R-:W-:Y:S05]  /*31020*/  BSYNC.RECONVERGENT B0 ;  /* 0x0000000000007941 */ /* 0x000fea0003800200 */
.L_x_33115:
        /* <DEDUP_REMOVED lines=36> */
.L_x_33119:
        /* <DEDUP_REMOVED lines=16> */
.L_x_33120:
[----:B------:R-:W-:Y:S05]  /*31370*/  BSYNC.RECONVERGENT B0 ;  /* 0x0000000000007941 */ /* 0x000fea0003800200 */
.L_x_33118:
        /* <DEDUP_REMOVED lines=32> */
.L_x_33122:
[----:B------:R-:W-:Y:S01]  /*31580*/  IMAD.MOV.U32 R8, RZ, RZ, R6 ;  /* 0x000000ffff087224 */ /* 0x000fe200078e0006 */
[----:B------:R-:W-:Y:S02]  /*31590*/  MOV R10, R7 ;  /* 0x00000007000a7202 */ /* 0x000fe40000000f00 */
[----:B------:R-:W-:-:S07]  /*315a0*/  MOV R9, 0x315c0 ;  /* 0x000315c000097802 */ /* 0x000fce0000000f00 */
[----:B------:R-:W-:Y:S05]  /*315b0*/  CALL.REL.NOINC `($__internal_57_$__cuda_sm20_rem_u64) ;  /* 0x000000c800987944 */ /* 0x000fea0003c00000 */
[----:B------:R-:W-:Y:S01]  /*315c0*/  MOV R4, R0 ;  /* 0x0000000000047202 */ /* 0x000fe20000000f00 */
[----:B------:R-:W-:-:S07]  /*315d0*/  IMAD.MOV.U32 R5, RZ, RZ, R3 ;  /* 0x000000ffff057224 */ /* 0x000fce00078e0003 */
.L_x_33123:
[----:B------:R-:W-:Y:S05]  /*315e0*/  BSYNC.RECONVERGENT B0 ;  /* 0x0000000000007941 */ /* 0x000fea0003800200 */
.L_x_33121:
[----:B------:R-:W0:Y:S02]  /*315f0*/  LDCU.64 UR4, c[0x0][0x730] ;  /* 0x0000e600ff0477ac */ /* 0x000e240008000a00 */
[----:B0-----:R-:W-:Y:S02]  /*31600*/  IMAD R3, R5, UR4, RZ ;  /* 0x0000000405037c24 */ /* 0x001fe4000f8e02ff */
[----:B------:R-:W-:-:S04]  /*31610*/  IMAD.WIDE.U32 R20, R4, UR4, R20 ;  /* 0x0000000404147c25 */ /* 0x000fc8000f8e0014 */
[----:B------:R-:W-:-:S05]  /*31620*/  IMAD R3, R4, UR5, R3 ;  /* 0x0000000504037c24 */ /* 0x000fca000f8e0203 */
[----:B------:R-:W-:-:S07]  /*31630*/  IADD3 R21, PT, PT, R21, R3, RZ ;  /* 0x0000000315157210 */ /* 0x000fce0007ffe0ff */
.L_x_33051:
        /* <DEDUP_REMOVED lines=9> */
.L_x_33044:
[----:B------:R-:W-:Y:S05]  /*316d0*/  BSYNC.RECONVERGENT B6 ;  /* 0x0000000000067941 */ /* 0x000fea0003800200 */
.L_x_33043:
        /* <DEDUP_REMOVED lines=302> */
.L_x_33124:
        /* <DEDUP_REMOVED lines=31> */
.L_x_33126:
[----:B------:R-:W-:Y:S05]  /*32bb0*/  BSYNC.RECONVERGENT B6 ;  /* 0x0000000000067941 */ /* 0x000fea0003800200 */
.L_x_33125:
        /* <DEDUP_REMOVED lines=37> */
.L_x_33128:
        /* <DEDUP_REMOVED lines=17> */
.L_x_33129:
[----:B------:R-:W-:Y:S05]  /*32f20*/  BSYNC.RECONVERGENT B0 ;  /* 0x0000000000007941 */ /* 0x000fea0003800200 */
.L_x_33127:
        /* <DEDUP_REMOVED lines=37> */
.L_x_33132:
        /* <DEDUP_REMOVED lines=18> */
.L_x_33133:
[----:B------:R-:W-:Y:S05]  /*332a0*/  BSYNC.RECONVERGENT B0 ;  /* 0x0000000000007941 */ /* 0x000fea0003800200 */
.L_x_33131:
        /* <DEDUP_REMOVED lines=38> */
.L_x_33135:
        /* <DEDUP_REMOVED lines=18> */
.L_x_33136:
[----:B------:R-:W-:Y:S05]  /*33630*/  BSYNC.RECONVERGENT B0 ;  /* 0x0000000000007941 */ /* 0x000fea0003800200 */
.L_x_33134:
        /* <DEDUP_REMOVED lines=38> */
.L_x_33138:
        /* <DEDUP_REMOVED lines=18> */
.L_x_33139:
[----:B------:R-:W-:Y:S05]  /*339c0*/  BSYNC.RECONVERGENT B0 ;  /* 0x0000000000007941 */ /* 0x000fea0003800200 */
.L_x_33137:
        /* <DEDUP_REMOVED lines=38> */
.L_x_33141:
        /* <DEDUP_REMOVED lines=18> */
.L_x_33142:
[----:B------:R-:W-:Y:S05]  /*33d50*/  BSYNC.RECONVERGENT B0 ;  /* 0x0000000000007941 */ /* 0x000fea0003800200 */
.L_x_33140:
        /* <DEDUP_REMOVED lines=38> */
.L_x_33144:
        /* <DEDUP_REMOVED lines=18> */
.L_x_33145:
[----:B------:R-:W-:Y:S05]  /*340e0*/  BSYNC.RECONVERGENT B0 ;  /* 0x0000000000007941 */ /* 0x000fea0003800200 */
.L_x_33143:
        /* <DEDUP_REMOVED lines=38> */
.L_x_33147:
        /* <DEDUP_REMOVED lines=18> */
.L_x_33148:
[----:B------:R-:W-:Y:S05]  /*34470*/  BSYNC.RECONVERGENT B0 ;  /* 0x0000000000007941 */ /* 0x000fea0003800200 */
.L_x_33146:
        /* <DEDUP_REMOVED lines=38> */
.L_x_33150:
        /* <DEDUP_REMOVED lines=18> */
.L_x_33151:
[----:B------:R-:W-:Y:S05]  /*34800*/  BSYNC.RECONVERGENT B0 ;  /* 0x0000000000007941 */ /* 0x000fea0003800200 */
.L_x_33149:
        /* <DEDUP_REMOVED lines=38> */
.L_x_33153:
        /* <DEDUP_REMOVED lines=18> */
.L_x_33154:
[----:B------:R-:W-:Y:S05]  /*34b90*/  BSYNC.RECONVERGENT B0 ;  /* 0x0000000000007941 */ /* 0x000fea0003800200 */
.L_x_33152:
        /* <DEDUP_REMOVED lines=38> */
.L_x_33156:
        /* <DEDUP_REMOVED lines=18> */
.L_x_33157:
[----:B------:R-:W-:Y:S05]  /*34f20*/  BSYNC.RECONVERGENT B0 ;  /* 0x0000000000007941 */ /* 0x000fea0003800200 */
.L_x_33155:
        /* <DEDUP_REMOVED lines=38> */
.L_x_33159:
        /* <DEDUP_REMOVED lines=18> */
.L_x_33160:
[----:B------:R-:W-:Y:S05]  /*352b0*/  BSYNC.RECONVERGENT B0 ;  /* 0x0000000000007941 */ /* 0x000fea0003800200 */
.L_x_33158:
        /* <DEDUP_REMOVED lines=38> */
.L_x_33162:
        /* <DEDUP_REMOVED lines=18> */
.L_x_33163:
[----:B------:R-:W-:Y:S05]  /*35640*/  BSYNC.RECONVERGENT B0 ;  /* 0x0000000000007941 */ /* 0x000fea0003800200 */
.L_x_33161:
        /* <DEDUP_REMOVED lines=38> */
.L_x_33165:
        /* <DEDUP_REMOVED lines=18> */
.L_x_33166:
[----:B------:R-:W-:Y:S05]  /*359d0*/  BSYNC.RECONVERGENT B0 ;  /* 0x0000000000007941 */ /* 0x000fea0003800200 */
.L_x_33164:
        /* <DEDUP_REMOVED lines=38> */
.L_x_33168:
        /* <DEDUP_REMOVED lines=18> */
.L_x_33169:
[----:B------:R-:W-:Y:S05]  /*35d60*/  BSYNC.RECONVERGENT B0 ;  /* 0x0000000000007941 */ /* 0x000fea0003800200 */
.L_x_33167:
        /* <DEDUP_REMOVED lines=38> */
.L_x_33171:
        /* <DEDUP_REMOVED lines=18> */
.L_x_33172:
[----:B------:R-:W-:Y:S05]  /*360f0*/  BSYNC.RECONVERGENT B0 ;  /* 0x0000000000007941 */ /* 0x000fea0003800200 */
.L_x_33170:
        /* <DEDUP_REMOVED lines=38> */
.L_x_33174:
        /* <DEDUP_REMOVED lines=18> */
.L_x_33175:
[----:B------:R-:W-:Y:S05]  /*36480*/  BSYNC.RECONVERGENT B0 ;  /* 0x0000000000007941 */ /* 0x000fea0003800200 */
.L_x_33173:
        /* <DEDUP_REMOVED lines=38> */
.L_x_33177:
        /* <DEDUP_REMOVED lines=18> */
.L_x_33178:
[----:B------:R-:W-:Y:S05]  /*36810*/  BSYNC.RECONVERGENT B0 ;  /* 0x0000000000007941 */ /* 0x000fea0003800200 */
.L_x_33176:
        /* <DEDUP_REMOVED lines=38> */
.L_x_33180:
        /* <DEDUP_REMOVED lines=18> */
.L_x_33181:
[----:B------:R-:W-:Y:S05]  /*36ba0*/  BSYNC.RECONVERGENT B0 ;  /* 0x0000000000007941 */ /* 0x000fea0003800200 */
.L_x_33179:
        /* <DEDUP_REMOVED lines=38> */
.L_x_33183:
        /* <DEDUP_REMOVED lines=18> */
.L_x_33184:
[----:B------:R-:W-:Y:S05]  /*36f30*/  BSYNC.RECONVERGENT B0 ;  /* 0x0000000000007941 */ /* 0x000fea0003800200 */
.L_x_33182:
        /* <DEDUP_REMOVED lines=38> */
.L_x_33186:
        /* <DEDUP_REMOVED lines=18> */
.L_x_33187:
[----:B------:R-:W-:Y:S05]  /*372c0*/  BSYNC.RECONVERGENT B0 ;  /* 0x0000000000007941 */ /* 0x000fea0003800200 */
.L_x_33185:
        /* <DEDUP_REMOVED lines=38> */
.L_x_33189:
        /* <DEDUP_REMOVED lines=18> */
.L_x_33190:
[----:B------:R-:W-:Y:S05]  /*37650*/  BSYNC.RECONVERGENT B0 ;  /* 0x0000000000007941 */ /* 0x000fea0003800200 */
.L_x_33188:
        /* <DEDUP_REMOVED lines=38> */
.L_x_33192:
        /* <DEDUP_REMOVED lines=18> */
.L_x_33193:
[----:B------:R-:W-:Y:S05]  /*379e0*/  BSYNC.RECONVERGENT B0 ;  /* 0x0000000000007941 */ /* 0x000fea0003800200 */
.L_x_33191:
        /* <DEDUP_REMOVED lines=38> */
.L_x_33195:
        /* <DEDUP_REMOVED lines=18> */
.L_x_33196:
[----:B------:R-:W-:Y:S05]  /*37d70*/  BSYNC.RECONVERGENT B0 ;  /* 0x0000000000007941 */ /* 0x000fea0003800200 */
.L_x_33194:
        /* <DEDUP_REMOVED lines=37> */
.L_x_33198:
        /* <DEDUP_REMOVED lines=16> */
.L_x_33199:
[----:B------:R-:W-:Y:S05]  /*380d0*/  BSYNC.RECONVERGENT B0 ;  /* 0x0000000000007941 */ /* 0x000fea0003800200 */
.L_x_33197:
        /* <DEDUP_REMOVED lines=33> */
.L_x_33201:
[----:B------:R-:W-:Y:S01]  /*382f0*/  IMAD.MOV.U32 R8, RZ, RZ, R6 ;  /* 0x000000ffff087224 */ /* 0x000fe200078e0006 */
[----:B------:R-:W-:Y:S02]  /*38300*/  MOV R10, R7 ;  /* 0x00000007000a7202 */ /* 0x000fe40000000f00 */
[----:B------:R-:W-:-:S07]  /*38310*/  MOV R9, 0x38330 ;  /* 0x0003833000097802 */ /* 0x000fce0000000f00 */
[----:B------:R-:W-:Y:S05]  /*38320*/  CALL.REL.NOINC `($__internal_57_$__cuda_sm20_rem_u64) ;  /* 0x0000005c003c7944 */ /* 0x000fea0003c00000 */
[----:B------:R-:W-:Y:S01]  /*38330*/  MOV R4, R0 ;  /* 0x0000000000047202 */ /* 0x000fe20000000f00 */
[----:B------:R-:W-:-:S07]  /*38340*/  IMAD.MOV.U32 R5, RZ, RZ, R3 ;  /* 0x000000ffff057224 */ /* 0x000fce00078e0003 */
.L_x_33202:
[----:B------:R-:W-:Y:S05]  /*38350*/  BSYNC.RECONVERGENT B0 ;  /* 0x0000000000007941 */ /* 0x000fea0003800200 */
.L_x_33200:
[----:B------:R-:W0:Y:S01]  /*38360*/  LDCU.64 UR4, c[0x0][0x730] ;  /* 0x0000e600ff0477ac */ /* 0x000e220008000a00 */
[----:B------:R-:W-:Y:S01]  /*38370*/  MOV R3, R21 ;  /* 0x0000001500037202 */ /* 0x000fe20000000f00 */
[----:B0-----:R-:W-:Y:S02]  /*38380*/  IMAD R5, R5, UR4, RZ ;  /* 0x0000000405057c24 */ /* 0x001fe4000f8e02ff */
[----:B------:R-:W-:-:S04]  /*38390*/  IMAD.WIDE.U32 R2, R4, UR4, R2 ;  /* 0x0000000404027c25 */ /* 0x000fc8000f8e0002 */
[----:B------:R-:W-:-:S05]  /*383a0*/  IMAD R5, R4, UR5, R5 ;  /* 0x0000000504057c24 */ /* 0x000fca000f8e0205 */
[----:B------:R-:W-:-:S07]  /*383b0*/  IADD3 R21, PT, PT, R3, R5, RZ ;  /* 0x0000000503157210 */ /* 0x000fce0007ffe0ff */
.L_x_33130:
[----:B------:R-:W2:Y:S01]  /*383c0*/  LDG.E.64 R16, desc[UR36][R16.64] ;  /* 0x0000002410107981 */ /* 0x000ea2000c1e1b00 */
[----:B------:R-:W0:Y:S02]  /*383d0*/  LDCU.64 UR4, c[0x0][0x738] ;  /* 0x0000e700ff0477ac */ /* 0x000e240008000a00 */
[----:B0-----:R-:W-:-:S04]  /*383e0*/  LEA R4, P0, R2, UR4, 0x3 ;  /* 0x0000000402047c11 */ /* 0x001fc8000f8018ff */
[----:B------:R-:W-:-:S05]  /*383f0*/  LEA.HI.X R5, R2, UR5, R21, 0x3, P0 ;  /* 0x0000000502057c11 */ /* 0x000fca00080f1c15 */
[----:B--2---:R-:W-:Y:S01]  /*38400*/  STG.E.64 desc[UR36][R4.64], R16 ;  /* 0x0000001004007986 */ /* 0x004fe2000c101b24 */
[----:B------:R-:W-:Y:S05]  /*38410*/  EXIT ;  /* 0x000000000000794d */ /* 0x000fea0003800000 */
.L_x_32861:
        /* <DEDUP_REMOVED lines=306> */
.L_x_33205:
        /* <DEDUP_REMOVED lines=29> */
.L_x_33207:
[----:B------:R-:W-:Y:S05]  /*39910*/  BSYNC.RECONVERGENT B7 ;  /* 0x0000000000077941 */ /* 0x000fea0003800200 */
.L_x_33206:
        /* <DEDUP_REMOVED lines=16> */
.L_x_33204:
[----:B------:R-:W-:Y:S05]  /*39a20*/  BSYNC.RECONVERGENT B6 ;  /* 0x0000000000067941 */ /* 0x000fea0003800200 */
.L_x_33203:
        /* <DEDUP_REMOVED lines=303> */
.L_x_33210:
        /* <DEDUP_REMOVED lines=29> */
.L_x_33212:
[----:B------:R-:W-:Y:S05]  /*3aef0*/  BSYNC.RECONVERGENT B7 ;  /* 0x0000000000077941 */ /* 0x000fea0003800200 */
.L_x_33211:
        /* <DEDUP_REMOVED lines=16> */
.L_x_33209:
[----:B------:R-:W-:Y:S05]  /*3b000*/  BSYNC.RECONVERGENT B6 ;  /* 0x0000000000067941 */ /* 0x000fea0003800200 */
.L_x_33208:
        /* <DEDUP_REMOVED lines=303> */
.L_x_33215:
        /* <DEDUP_REMOVED lines=29> */
.L_x_33217:
[----:B------:R-:W-:Y:S05]  /*3c4d0*/  BSYNC.RECONVERGENT B7 ;  /* 0x0000000000077941 */ /* 0x000fea0003800200 */
.L_x_33216:
        /* <DEDUP_REMOVED lines=16> */
.L_x_33214:
[----:B------:R-:W-:Y:S05]  /*3c5e0*/  BSYNC.RECONVERGENT B6 ;  /* 0x0000000000067941 */ /* 0x000fea0003800200 */
.L_x_33213:
        /* <DEDUP_REMOVED lines=302> */
.L_x_33218:
        /* <DEDUP_REMOVED lines=31> */
.L_x_33220:
[----:B------:R-:W-:Y:S05]  /*3dac0*/  BSYNC.RECONVERGENT B6 ;  /* 0x0000000000067941 */ /* 0x000fea0003800200 */
.L_x_33219:
        /* <DEDUP_REMOVED lines=13> */
        .weak           $__internal_56_$__cuda_sm20_div_u64
        .type           $__internal_56_$__cuda_sm20_div_u64,@function
        .size           $__internal_56_$__cuda_sm20_div_u64,($__internal_57_$__cuda_sm20_rem_u64 - $__internal_56_$__cuda_sm20_div_u64)
$__internal_56_$__cuda_sm20_div_u64:
        /* <DEDUP_REMOVED lines=71> */
[----:B------:R-:W-:Y:S05]  /*3e010*/  RET.REL.NODEC R4 `(_ZN2at6native24index_elementwise_kernelILi128ELi4EZNS0_20cuda_take_put_kernelIllZZZZZNS0_10put_kernelERNS_14TensorIteratorERKNS_10TensorBaseEbENKUlvE_clEvENKUlvE2_clEvENKUlvE_clEvENKUlvE0_clEvEUlRllE0_EEvS4_S7_RKT1_EUliE_EEvlSE_) ;  /* 0xfffffc1c04f87950 */ /* 0x000fea0003c3ffff */
        .weak           $__internal_57_$__cuda_sm20_rem_u64
        .type           $__internal_57_$__cuda_sm20_rem_u64,@function
        .size           $__internal_57_$__cuda_sm20_rem_u64,(.L_x_41730 - $__internal_57_$__cuda_sm20_rem_u64)
$__internal_57_$__cuda_sm20_rem_u64:
        /* <DEDUP_REMOVED lines=66> */
[----:B------:R-:W-:Y:S06]  /*3e440*/  RET.REL.NODEC R4 `(_ZN2at6native24index_elementwise_kernelILi128ELi4EZNS0_20cuda_take_put_kernelIllZZZZZNS0_10put_kernelERNS_14TensorIteratorERKNS_10TensorBaseEbENKUlvE_clEvENKUlvE2_clEvENKUlvE_clEvENKUlvE0_clEvEUlRllE0_EEvS4_S7_RKT1_EUliE_EEvlSE_) ;  /* 0xfffffc1804ec7950 */ /* 0x000fec0003c3ffff */
.L_x_33221:
        /* <DEDUP_REMOVED lines=11> */
.L_x_41730:


//--------------------- .text._ZN2at6native24index_elementwise_kernelILi128ELi4EZNS0_20cuda_take_put_kernelIllZZZZZNS0_10put_kernelERNS_14TensorIteratorERKNS_10TensorBaseEbENKUlvE_clEvENKUlvE2_clEvENKUlvE_clEvENKUlvE0_clEvEUlRllE_EEvS4_S7_RKT1_EUliE_EEvlSE_ --------------------------
	.section	.text._ZN2at6native24index_elementwise_kernelILi128ELi4EZNS0_20cuda_take_put_kernelIllZZZZZNS0_10put_kernelERNS_14TensorIteratorERKNS_10TensorBaseEbENKUlvE_clEvENKUlvE2_clEvENKUlvE_clEvENKUlvE0_clEvEUlRllE_EEvS4_S7_RKT1_EUliE_EEvlSE_,"ax",@progbits
	.align	128
        .global         _ZN2at6native24index_elementwise_kernelILi128ELi4EZNS0_20cuda_take_put_kernelIllZZZZZNS0_10put_kernelERNS_14TensorIteratorERKNS_10TensorBaseEbENKUlvE_clEvENKUlvE2_clEvENKUlvE_clEvENKUlvE0_clEvEUlRllE_EEvS4_S7_RKT1_EUliE_EEvlSE_
        .type           _ZN2at6native24index_elementwise_kernelILi128ELi4EZNS0_20cuda_take_put_kernelIllZZZZZNS0_10put_kernelERNS_14TensorIteratorERKNS_10TensorBaseEbENKUlvE_clEvENKUlvE2_clEvENKUlvE_clEvENKUlvE0_clEvEUlRllE_EEvS4_S7_RKT1_EUliE_EEvlSE_,@function
        .size           _ZN2at6native24index_elementwise_kernelILi128ELi4EZNS0_20cuda_take_put_kernelIllZZZZZNS0_10put_kernelERNS_14TensorIteratorERKNS_10TensorBaseEbENKUlvE_clEvENKUlvE2_clEvENKUlvE_clEvENKUlvE0_clEvEUlRllE_EEvS4_S7_RKT1_EUliE_EEvlSE_,(.L_x_41732 - _ZN2at6native24index_elementwise_kernelILi128ELi4EZNS0_20cuda_take_put_kernelIllZZZZZNS0_10put_kernelERNS_14TensorIteratorERKNS_10TensorBaseEbENKUlvE_clEvENKUlvE2_clEvENKUlvE_clEvENKUlvE0_clEvEUlRllE_EEvS4_S7_RKT1_EUliE_EEvlSE_)
        .other          _ZN2at6native24index_elementwise_kernelILi128ELi4EZNS0_20cuda_take_put_kernelIllZZZZZNS0_10put_kernelERNS_14TensorIteratorERKNS_10TensorBaseEbENKUlvE_clEvENKUlvE2_clEvENKUlvE_clEvENKUlvE0_clEvEUlRllE_EEvS4_S7_RKT1_EUliE_EEvlSE_,@"STO_CUDA_ENTRY STV_DEFAULT"
_ZN2at6native24index_elementwise_kernelILi128ELi4EZNS0_20cuda_take_put_kernelIllZZZZZNS0_10put_kernelERNS_14TensorIteratorERKNS_10TensorBaseEbENKUlvE_clEvENKUlvE2_clEvENKUlvE_clEvENKUlvE0_clEvEUlRllE_EEvS4_S7_RKT1_EUliE_EEvlSE_:
.text._ZN2at6native24index_elementwise_kernelILi128ELi4EZNS0_20cuda_take_put_kernelIllZZZZZNS0_10put_kernelERNS_14TensorIteratorERKNS_10TensorBaseEbENKUlvE_clEvENKUlvE2_clEvENKUlvE_clEvENKUlvE0_clEvEUlRllE_EEvS4_S7_RKT1_EUliE_EEvlSE_:
        /* <DEDUP_REMOVED lines=47> */
.L_x_33227:
[----:B------:R-:W0:Y:S02]  /*02f0*/  LDC.64 R2, c[0x0][0x580] ;  /* 0x00016000ff027b82 */ /* 0x000e240000000a00 */
[----:B0-----:R-:W2:Y:S06]  /*0300*/  LDG.E.64 R2, desc[UR36][R2.64] ;  /* 0x0000002402027981 */ /* 0x001eac000c1e1b00 */
[----:B------:R-:W0:Y:S01]  /*0310*/  LDC.64 R4, c[0x0][0x740] ;  /* 0x0001d000ff047b82 */ /* 0x000e220000000a00 */
[----:B------:R-:W-:Y:S01]  /*0320*/  VOTEU.ANY UR4, UPT, PT ;  /* 0x0000000000047886 */ /* 0x000fe200038e0100 */
[----:B------:R-:W1:Y:S01]  /*0330*/  S2R R0, SR_LANEID ;  /* 0x0000000000007919 */ /* 0x000e620000000000 */
[----:B------:R-:W-:-:S02]  /*0340*/  UFLO.U32 UR5, UR4 ;  /* 0x00000004000572bd */ /* 0x000fc400080e0000 */
[----:B------:R-:W-:-:S04]  /*0350*/  UPOPC UR4, UR4 ;  /* 0x00000004000472bf */ /* 0x000fc80008000000 */
[----:B-1----:R-:W-:Y:S02]  /*0360*/  ISETP.EQ.U32.AND P0, PT, R0, UR5, PT ;  /* 0x0000000500007c0c */ /* 0x002fe4000bf02070 */
[----:B--2---:R-:W-:Y:S02]  /*0370*/  IMAD R9, R3, UR4, RZ ;  /* 0x0000000403097c24 */ /* 0x004fe4000f8e02ff */
[----:B------:R-:W-:-:S04]  /*0380*/  IMAD.WIDE.U32 R6, R2, UR4, RZ ;  /* 0x0000000402067c25 */ /* 0x000fc8000f8e00ff */
[----:B------:R-:W-:-:S05]  /*0390*/  IMAD.IADD R7, R7, 0x1, R9 ;  /* 0x0000000107077824 */ /* 0x000fca00078e0209 */
[----:B0-----:R0:W-:Y:S01]  /*03a0*/  @P0 REDG.E.ADD.64.STRONG.GPU desc[UR36][R4.64], R6 ;  /* 0x000000060400098e */ /* 0x0011e2000c12e524 */
[----:B------:R-:W-:-:S07]  /*03b0*/  IADD3 R16, PT, PT, R16, 0x80, RZ ;  /* 0x0000008010107810 */ /* 0x000fce0007ffe0ff */
.L_x_33226:
[----:B------:R-:W-:Y:S05]  /*03c0*/  BSYNC.RECONVERGENT B6 ;  /* 0x0000000000067941 */ /* 0x000fea0003800200 */
.L_x_33225:
        /* <DEDUP_REMOVED lines=31> */
.L_x_33230:
[----:B0-----:R-:W0:Y:S02]  /*05c0*/  LDC.64 R4, c[0x0][0x580] ;  /* 0x00016000ff047b82 */ /* 0x001e240000000a00 */
        /* <DEDUP_REMOVED lines=8> */
[----:B------:R-:W-:-:S05]  /*0650*/  IMAD.WIDE.U32 R2, R2, UR4, RZ ;  /* 0x0000000402027c25 */ /* 0x000fca000f8e00ff */
[----:B------:R-:W-:-:S05]  /*0660*/  IADD3 R3, PT, PT, R3, R9, RZ ;  /* 0x0000000903037210 */ /* 0x000fca0007ffe0ff */
[----:B0-----:R1:W-:Y:S01]  /*0670*/  @P0 REDG.E.ADD.64.STRONG.GPU desc[UR36][R6.64], R2 ;  /* 0x000000020600098e */ /* 0x0013e2000c12e524 */
[----:B------:R-:W-:-:S07]  /*0680*/  VIADD R16, R16, 0x80 ;  /* 0x0000008010107836 */ /* 0x000fce0000000000 */
.L_x_33229:
[----:B------:R-:W-:Y:S05]  /*0690*/  BSYNC.RECONVERGENT B6 ;  /* 0x0000000000067941 */ /* 0x000fea0003800200 */
.L_x_33228:
        /* <DEDUP_REMOVED lines=31> */
.L_x_33233:
        /* <DEDUP_REMOVED lines=13> */
.L_x_33232:
[----:B------:R-:W-:Y:S05]  /*0960*/  BSYNC.RECONVERGENT B6 ;  /* 0x0000000000067941 */ /* 0x000fea0003800200 */
.L_x_33231:
        /* <DEDUP_REMOVED lines=30> */
.L_x_33234:
        /* <DEDUP_REMOVED lines=11> */
[----:B0-----:R-:W-:Y:S01]  /*0c00*/  @P0 REDG.E.ADD.64.STRONG.GPU desc[UR36][R6.64], R2 ;  /* 0x000000020600098e */ /* 0x001fe2000c12e524 */
[----:B------:R-:W-:Y:S05]  /*0c10*/  EXIT ;  /* 0x000000000000794d */ /* 0x000fea0003800000 */
.L_x_33224:
        /* <DEDUP_REMOVED lines=35> */
.L_x_33237:
        /* <DEDUP_REMOVED lines=35> */
.L_x_33238:
[----:B------:R-:W0:Y:S01]  /*1080*/  LDCU.64 UR4, c[0x0][0x5a8] ;  /* 0x0000b500ff0477ac */ /* 0x000e220008000a00 */
[----:B------:R-:W-:Y:S01]  /*1090*/  IMAD.MOV.U32 R10, RZ, RZ, R12 ;  /* 0x000000ffff0a7224 */ /* 0x000fe200078e000c */
[----:B------:R-:W-:Y:S02]  /*10a0*/  MOV R9, R13 ;  /* 0x0000000d00097202 */ /* 0x000fe40000000f00 */
[----:B------:R-:W-:Y:S02]  /*10b0*/  MOV R0, 0x10f0 ;  /* 0x000010f000007802 */ /* 0x000fe40000000f00 */
[----:B0-----:R-:W-:Y:S01]  /*10c0*/  MOV R4, UR4 ;  /* 0x0000000400047c02 */ /* 0x001fe20008000f00 */
[----:B------:R-:W-:-:S07]  /*10d0*/  IMAD.U32 R3, RZ, RZ, UR5 ;  /* 0x00000005ff037e24 */ /* 0x000fce000f8e00ff */
[----:B------:R-:W-:Y:S05]  /*10e0*/  CALL.REL.NOINC `($__internal_58_$__cuda_sm20_div_u64) ;  /* 0x000003cc00ac7944 */ /* 0x000fea0003c00000 */
        /* <DEDUP_REMOVED lines=10> */
.L_x_33239:
        /* <DEDUP_REMOVED lines=37> */
.L_x_33242:
[----:B------:R-:W0:Y:S01]  /*13e0*/  LDCU.64 UR4, c[0x0][0x5b0] ;  /* 0x0000b600ff0477ac */ /* 0x000e220008000a00 */
[----:B------:R-:W-:Y:S01]  /*13f0*/  MOV R10, R12 ;  /* 0x0000000c000a7202 */ /* 0x000fe20000000f00 */
[----:B------:R-:W-:Y:S01]  /*1400*/  IMAD.MOV.U32 R9, RZ, RZ, R13 ;  /* 0x000000ffff097224 */ /* 0x000fe200078e000d */
[----:B------:R-:W-:Y:S01]  /*1410*/  MOV R0, 0x1450 ;  /* 0x0000145000007802 */ /* 0x000fe20000000f00 */
[----:B0-----:R-:W-:Y:S01]  /*1420*/  IMAD.U32 R4, RZ, RZ, UR4 ;  /* 0x00000004ff047e24 */ /* 0x001fe2000f8e00ff */
[----:B------:R-:W-:-:S07]  /*1430*/  MOV R3, UR5 ;  /* 0x0000000500037c02 */ /* 0x000fce0008000f00 */
[----:B------:R-:W-:Y:S05]  /*1440*/  CALL.REL.NOINC `($__internal_58_$__cuda_sm20_div_u64) ;  /* 0x000003c800d47944 */ /* 0x000fea0003c00000 */
        /* <DEDUP_REMOVED lines=11> */
.L_x_33243:
[----:B------:R-:W-:Y:S05]  /*1500*/  BSYNC.RECONVERGENT B0 ;  /* 0x0000000000007941 */ /* 0x000fea0003800200 */
.L_x_33241:
        /* <DEDUP_REMOVED lines=38> */
.L_x_33245:
        /* <DEDUP_REMOVED lines=18> */
.L_x_33246:
[----:B------:R-:W-:Y:S05]  /*1890*/  BSYNC.RECONVERGENT B0 ;  /* 0x0000000000007941 */ /* 0x000fea0003800200 */
.L_x_33244:
        /* <DEDUP_REMOVED lines=38> */
.L_x_33248:
        /* <DEDUP_REMOVED lines=18> */
.L_x_33249:
[----:B------:R-:W-:Y:S05]  /*1c20*/  BSYNC.RECONVERGENT B0 ;  /* 0x0000000000007941 */ /* 0x000fea0003800200 */
.L_x_33247:
        /* <DEDUP_REMOVED lines=38> */
.L_x_33251:
        /* <DEDUP_REMOVED lines=18> */
.L_x_33252:
[----:B------:R-:W-:Y:S05]  /*1fb0*/  BSYNC.RECONVERGENT B0 ;  /* 0x0000000000007941 */ /* 0x000fea0003800200 */
.L_x_33250:
        /* <DEDUP_REMOVED lines=38> */
.L_x_33254:
        /* <DEDUP_REMOVED lines=18> */
.L_x_33255:
[----:B------:R-:W-:Y:S05]  /*2340*/  BSYNC.RECONVERGENT B0 ;  /* 0x0000000000007941 */ /* 0x000fea0003800200 */
.L_x_33253:
        /* <DEDUP_REMOVED lines=38> */
.L_x_33257:
        /* <DEDUP_REMOVED lines=18> */
.L_x_33258:
[----:B------:R-:W-:Y:S05]  /*26d0*/  BSYNC.RECONVERGENT B0 ;  /* 0x0000000000007941 */ /* 0x000fea0003800200 */
.L_x_33256:
        /* <DEDUP_REMOVED lines=38> */
.L_x_33260:
        /* <DEDUP_REMOVED lines=18> */
.L_x_33261:
[----:B------:R-:W-:Y:S05]  /*2a60*/  BSYNC.RECONVERGENT B0 ;  /* 0x0000000000007941 */ /* 0x000fea0003800200 */
.L_x_33259:
        /* <DEDUP_REMOVED lines=38> */
.L_x_33263:
        /* <DEDUP_REMOVED lines=18> */
.L_x_33264:
[----:B------:R-:W-:Y:S05]  /*2df0*/  BSYNC.RECONVERGENT B0 ;  /* 0x0000000000007941 */ /* 0x000fea0003800200 */
.L_x_33262:
        /* <DEDUP_REMOVED lines=38> */
.L_x_33266:
        /* <DEDUP_REMOVED lines=18> */
.L_x_33267:
[----:B------:R-:W-:Y:S05]  /*3180*/  BSYNC.RECONVERGENT B0 ;  /* 0x0000000000007941 */ /* 0x000fea0003800200 */
.L_x_33265:
        /* <DEDUP_REMOVED lines=38> */
.L_x_33269:
        /* <DEDUP_REMOVED lines=18> */
.L_x_33270:
[----:B------:R-:W-:Y:S05]  /*3510*/  BSYNC.RECONVERGENT B0 ;  /* 0x0000000000007941 */ /* 0x000fea0003800200 */
.L_x_33268:
        /* <DEDUP_REMOVED lines=38> */
.L_x_33272:
        /* <DEDUP_REMOVED lines=18> */
.L_x_33273:
[----:B------:R-:W-:Y:S05]  /*38a0*/  BSYNC.RECONVERGENT B0 ;  /* 0x0000000000007941 */ /* 0x000fea0003800200 */
.L_x_33271:
        /* <DEDUP_REMOVED lines=38> */
.L_x_33275:
        /* <DEDUP_REMOVED lines=18> */
.L_x_33276:
[----:B------:R-:W-:Y:S05]  /*3c30*/  BSYNC.RECONVERGENT B0 ;  /* 0x0000000000007941 */ /* 0x000fea0003800200 */
.L_x_33274:
        /* <DEDUP_REMOVED lines=38> */
.L_x_33278:
        /* <DEDUP_REMOVED lines=18> */
.L_x_33279:
[----:B------:R-:W-:Y:S05]  /*3fc0*/  BSYNC.RECONVERGENT B0 ;  /* 0x0000000000007941 */ /* 0x000fea0003800200 */
.L_x_33277:
        /* <DEDUP_REMOVED lines=38> */
.L_x_33281:
        /* <DEDUP_REMOVED lines=18> */
.L_x_33282:
[----:B------:R-:W-:Y:S05]  /*4350*/  BSYNC.RECONVERGENT B0 ;  /* 0x0000000000007941 */ /* 0x000fea0003800200 */
.L_x_33280:
        /* <DEDUP_REMOVED lines=38> */
.L_x_33284:
        /* <DEDUP_REMOVED lines=18> */
.L_x_33285:
[----:B------:R-:W-:Y:S05]  /*46e0*/  BSYNC.RECONVERGENT B0 ;  /* 0x0000000000007941 */ /* 0x000fea0003800200 */
.L_x_33283:
        /* <DEDUP_REMOVED lines=38> */
.L_x_33287:
        /* <DEDUP_REMOVED lines=18> */
.L_x_33288:
[----:B------:R-:W-:Y:S05]  /*4a70*/  BSYNC.RECONVERGENT B0 ;  /* 0x0000000000007941 */ /* 0x000fea0003800200 */
.L_x_33286:
        /* <DEDUP_REMOVED lines=38> */
.L_x_33290:
        /* <DEDUP_REMOVED lines=18> */
.L_x_33291:
[----:B------:R-:W-:Y:S05]  /*4e00*/  BSYNC.RECONVERGENT B0 ;  /* 0x0000000000007941 */ /* 0x000fea0003800200 */
.L_x_33289:
        /* <DEDUP_REMOVED lines=38> */
.L_x_33293:
        /* <DEDUP_REMOVED lines=18> */
.L_x_33294:
[----:B------:R-:W-:Y:S05]  /*5190*/  BSYNC.RECONVERGENT B0 ;  /* 0x0000000000007941 */ /* 0x000fea0003800200 */
.L_x_33292:
        /* <DEDUP_REMOVED lines=38> */
.L_x_33296:
        /* <DEDUP_REMOVED lines=18> */
.L_x_33297:
[----:B------:R-:W-:Y:S05]  /*5520*/  BSYNC.RECONVERGENT B0 ;  /* 0x0000000000007941 */ /* 0x000fea0003800200 */
.L_x_33295:
        /* <DEDUP_REMOVED lines=38> */
.L_x_33299:
        /* <DEDUP_REMOVED lines=18> */
.L_x_33300:
[----:B------:R-:W-:Y:S05]  /*58b0*/  BSYNC.RECONVERGENT B0 ;  /* 0x0000000000007941 */ /* 0x000fea0003800200 */
.L_x_33298:
        /* <DEDUP_REMOVED lines=38> */
.L_x_33302:
        /* <DEDUP_REMOVED lines=18> */
.L_x_33303:
[----:B------:R-:W-:Y:S05]  /*5c40*/  BSYNC.RECONVERGENT B0 ;  /* 0x0000000000007941 */ /* 0x000fea0003800200 */
.L_x_33301:
        /* <DEDUP_REMOVED lines=38> */
.L_x_33305:
        /* <DEDUP_REMOVED lines=18> */
.L_x_33306:
[----:B------:R-:W-:Y:S05]  /*5fd0*/  BSYNC.RECONVERGENT B0 ;  /* 0x0000000000007941 */ /* 0x000fea0003800200 */
.L_x_33304:
        /* <DEDUP_REMOVED lines=37> */
.L_x_33308:
        /* <DEDUP_REMOVED lines=16> */
.L_x_33309:
[----:B------:R-:W-:Y:S05]  /*6330*/  BSYNC.RECONVERGENT B0 ;  /* 0x0000000000007941 */ /* 0x000fea0003800200 */
.L_x_33307:
        /* <DEDUP_REMOVED lines=34> */
.L_x_33311:
[----:B------:R-:W-:Y:S01]  /*6560*/  IMAD.MOV.U32 R8, RZ, RZ, R6 ;  /* 0x000000ffff087224 */ /* 0x000fe200078e0006 */
[----:B------:R-:W-:Y:S02]  /*6570*/  MOV R10, R7 ;  /* 0x00000007000a7202 */ /* 0x000fe40000000f00 */
[----:B------:R-:W-:-:S07]  /*6580*/  MOV R9, 0x65a0 ;  /* 0x000065a000097802 */ /* 0x000fce0000000f00 */
[----:B------:R-:W-:Y:S05]  /*6590*/  CALL.REL.NOINC `($__internal_59_$__cuda_sm20_rem_u64) ;  /* 0x0000037c00a07944 */ /* 0x000fea0003c00000 */
[----:B------:R-:W-:Y:S01]  /*65a0*/  IMAD.MOV.U32 R4, RZ, RZ, R0 ;  /* 0x000000ffff047224 */ /* 0x000fe200078e0000 */
[----:B------:R-:W-:-:S07]  /*65b0*/  MOV R5, R3 ;  /* 0x0000000300057202 */ /* 0x000fce0000000f00 */
.L_x_33312:
[----:B------:R-:W-:Y:S05]  /*65c0*/  BSYNC.RECONVERGENT B0 ;  /* 0x0000000000007941 */ /* 0x000fea0003800200 */
.L_x_33310:
[----:B------:R-:W0:Y:S01]  /*65d0*/  LDCU.64 UR4, c[0x0][0x730] ;  /* 0x0000e600ff0477ac */ /* 0x000e220008000a00 */
[----:B------:R-:W-:Y:S02]  /*65e0*/  IMAD.MOV.U32 R3, RZ, RZ, R17 ;  /* 0x000000ffff037224 */ /* 0x000fe400078e0011 */
[----:B0-----:R-:W-:Y:S02]  /*65f0*/  IMAD R5, R5, UR4, RZ ;  /* 0x0000000405057c24 */ /* 0x001fe4000f8e02ff */
[----:B------:R-:W-:-:S04]  /*6600*/  IMAD.WIDE.U32 R2, R4, UR4, R2 ;  /* 0x0000000404027c25 */ /* 0x000fc8000f8e0002 */
[----:B------:R-:W-:-:S05]  /*6610*/  IMAD R5, R4, UR5, R5 ;  /* 0x0000000504057c24 */ /* 0x000fca000f8e0205 */
[----:B------:R-:W-:-:S07]  /*6620*/  IADD3 R17, PT, PT, R3, R5, RZ ;  /* 0x0000000503117210 */ /* 0x000fce0007ffe0ff */
.L_x_33240:
[----:B------:R-:W0:Y:S01]  /*6630*/  LDC.64 R4, c[0x0][0x580] ;  /* 0x00016000ff047b82 */ /* 0x000e220000000a00 */
[----:B------:R-:W1:Y:S01]  /*6640*/  LDCU.64 UR4, c[0x0][0x740] ;  /* 0x0000e800ff0477ac */ /* 0x000e620008000a00 */
[----:B0-----:R-:W2:Y:S01]  /*6650*/  LDG.E.64 R4, desc[UR36][R4.64] ;  /* 0x0000002404047981 */ /* 0x001ea2000c1e1b00 */
[----:B-1----:R-:W-:-:S04]  /*6660*/  LEA R6, P0, R2, UR4, 0x3 ;  /* 0x0000000402067c11 */ /* 0x002fc8000f8018ff */
[----:B------:R-:W-:-:S05]  /*6670*/  LEA.HI.X R7, R2, UR5, R17, 0x3, P0 ;  /* 0x0000000502077c11 */ /* 0x000fca00080f1c11 */
[----:B--2---:R0:W-:Y:S01]  /*6680*/  REDG.E.ADD.64.STRONG.GPU desc[UR36][R6.64], R4 ;  /* 0x000000040600798e */ /* 0x0041e2000c12e524 */
[----:B------:R-:W-:-:S07]  /*6690*/  VIADD R16, R16, 0x80 ;  /* 0x0000008010107836 */ /* 0x000fce0000000000 */
.L_x_33236:
[----:B------:R-:W-:Y:S05]  /*66a0*/  BSYNC.RECONVERGENT B6 ;  /* 0x0000000000067941 */ /* 0x000fea0003800200 */
.L_x_33235:
        /* <DEDUP_REMOVED lines=31> */
.L_x_33315:
        /* <DEDUP_REMOVED lines=36> */
.L_x_33316:
        /* <DEDUP_REMOVED lines=17> */
.L_x_33317:
        /* <DEDUP_REMOVED lines=37> */
.L_x_33320:
        /* <DEDUP_REMOVED lines=18> */
.L_x_33321:
[----:B------:R-:W-:Y:S05]  /*6f60*/  BSYNC.RECONVERGENT B0 ;  /* 0x0000000000007941 */ /* 0x000fea0003800200 */
.L_x_33319:
        /* <DEDUP_REMOVED lines=38> */
.L_x_33323:
        /* <DEDUP_REMOVED lines=18> */
.L_x_33324:
[----:B------:R-:W-:Y:S05]  /*72f0*/  BSYNC.RECONVERGENT B0 ;  /* 0x0000000000007941 */ /* 0x000fea0003800200 */
.L_x_33322:
        /* <DEDUP_REMOVED lines=38> */
.L_x_33326:
        /* <DEDUP_REMOVED lines=18> */
.L_x_33327:
[----:B------:R-:W-:Y:S05]  /*7680*/  BSYNC.RECONVERGENT B0 ;  /* 0x0000000000007941 */ /* 0x000fea0003800200 */
.L_x_33325:
        /* <DEDUP_REMOVED lines=38> */
.L_x_33329:
        /* <DEDUP_REMOVED lines=18> */
.L_x_33330:
[----:B------:R-:W-:Y:S05]  /*7a10*/  BSYNC.RECONVERGENT B0 ;  /* 0x0000000000007941 */ /* 0x000fea0003800200 */
.L_x_33328:
        /* <DEDUP_REMOVED lines=38> */
.L_x_33332:
        /* <DEDUP_REMOVED lines=18> */
.L_x_33333:
[----:B------:R-:W-:Y:S05]  /*7da0*/  BSYNC.RECONVERGENT B0 ;  /* 0x0000000000007941 */ /* 0x000fea0003800200 */
.L_x_33331:
        /* <DEDUP_REMOVED lines=38> */
.L_x_33335:
        /* <DEDUP_REMOVED lines=18> */
.L_x_33336:
[----:B------:R-:W-:Y:S05]  /*8130*/  BSYNC.RECONVERGENT B0 ;  /* 0x0000000000007941 */ /* 0x000fea0003800200 */
.L_x_33334:
        /* <DEDUP_REMOVED lines=38> */
.L_x_33338:
        /* <DEDUP_REMOVED lines=18> */
.L_x_33339:
[----:B------:R-:W-:Y:S05]  /*84c0*/  BSYNC.RECONVERGENT B0 ;  /* 0x0000000000007941 */ /* 0x000fea0003800200 */
.L_x_33337:
        /* <DEDUP_REMOVED lines=38> */
.L_x_33341:
        /* <DEDUP_REMOVED lines=18> */
.L_x_33342:
[----:B------:R-:W-:Y:S05]  /*8850*/  BSYNC.RECONVERGENT B0 ;  /* 0x0000000000007941 */ /* 0x000fea0003800200 */
.L_x_33340:
        /* <DEDUP_REMOVED lines=38> */
.L_x_33344:
        /* <DEDUP_REMOVED lines=18> */
.L_x_33345:
[----:B------:R-:W-:Y:S05]  /*8be0*/  BSYNC.RECONVERGENT B0 ;  /* 0x0000000000007941 */ /* 0x000fea0003800200 */
.L_x_33343:
        /* <DEDUP_REMOVED lines=38> */
.L_x_33347:
        /* <DEDUP_REMOVED lines=18> */
.L_x_33348:
[----:B------:R-:W-:Y:S05]  /*8f70*/  BSYNC.RECONVERGENT B0 ;  /* 0x0000000000007941 */ /* 0x000fea0003800200 */
.L_x_33346:
        /* <DEDUP_REMOVED lines=38> */
.L_x_33350:
        /* <DEDUP_REMOVED lines=18> */
.L_x_33351:
[----:B------:R-:W-:Y:S05]  /*9300*/  BSYNC.RECONVERGENT B0 ;  /* 0x0000000000007941 */ /* 0x000fea0003800200 */
.L_x_33349:
        /* <DEDUP_REMOVED lines=38> */
.L_x_33353:
        /* <DEDUP_REMOVED lines=18> */
.L_x_33354:
[----:B------:R-:W-:Y:S05]  /*9690*/  BSYNC.RECONVERGENT B0 ;  /* 0x0000000000007941 */ /* 0x000fea0003800200 */
.L_x_33352:
        /* <DEDUP_REMOVED lines=38> */
.L_x_33356:
        /* <DEDUP_REMOVED lines=18> */
.L_x_33357:
[----:B------:R-:W-:Y:S05]  /*9a20*/  BSYNC.RECONVERGENT B0 ;  /* 0x0000000000007941 */ /* 0x000fea0003800200 */
.L_x_33355:
        /* <DEDUP_REMOVED lines=38> */
.L_x_33359:
        /* <DEDUP_REMOVED lines=18> */
.L_x_33360:
[----:B------:R-:W-:Y:S05]  /*9db0*/  BSYNC.RECONVERGENT B0 ;  /* 0x0000000000007941 */ /* 0x000fea0003800200 */
.L_x_33358:
        /* <DEDUP_REMOVED lines=38> */
.L_x_33362:
        /* <DEDUP_REMOVED lines=18> */
.L_x_33363:
[----:B------:R-:W-:Y:S05]  /*a140*/  BSYNC.RECONVERGENT B0 ;  /* 0x0000000000007941 */ /* 0x000fea0003800200 */
.L_x_33361:
        /* <DEDUP_REMOVED lines=38> */
.L_x_33365:
        /* <DEDUP_REMOVED lines=18> */
.L_x_33366:
[----:B------:R-:W-:Y:S05]  /*a4d0*/  BSYNC.RECONVERGENT B0 ;  /* 0x0000000000007941 */ /* 0x000fea0003800200 */
.L_x_33364:
        /* <DEDUP_REMOVED lines=38> */
.L_x_33368:
        /* <DEDUP_REMOVED lines=18> */
.L_x_33369:
[----:B------:R-:W-:Y:S05]  /*a860*/  BSYNC.RECONVERGENT B0 ;  /* 0x0000000000007941 */ /* 0x000fea0003800200 */
.L_x_33367:
        /* <DEDUP_REMOVED lines=38> */
.L_x_33371:
        /* <DEDUP_REMOVED lines=18> */
.L_x_33372:
[----:B------:R-:W-:Y:S05]  /*abf0*/  BSYNC.RECONVERGENT B0 ;  /* 0x0000000000007941 */ /* 0x000fea0003800200 */
.L_x_33370:
        /* <DEDUP_REMOVED lines=38> */
.L_x_33374:
        /* <DEDUP_REMOVED lines=18> */
.L_x_33375:
[----:B------:R-:W-:Y:S05]  /*af80*/  BSYNC.RECONVERGENT B0 ;  /* 0x0000000000007941 */ /* 0x000fea0003800200 */
.L_x_33373:
        /* <DEDUP_REMOVED lines=38> */
.L_x_33377:
        /* <DEDUP_REMOVED lines=18> */
.L_x_33378:
[----:B------:R-:W-:Y:S05]  /*b310*/  BSYNC.RECONVERGENT B0 ;  /* 0x0000000000007941 */ /* 0x000fea0003800200 */
.L_x_33376:
        /* <DEDUP_REMOVED lines=38> */
.L_x_33380:
        /* <DEDUP_REMOVED lines=18> */
.L_x_33381:
[----:B------:R-:W-:Y:S05]  /*b6a0*/  BSYNC.RECONVERGENT B0 ;  /* 0x0000000000007941 */ /* 0x000fea0003800200 */
.L_x_33379:
        /* <DEDUP_REMOVED lines=38> */
.L_x_33383:
        /* <DEDUP_REMOVED lines=18> */
.L_x_33384:
[----:B------:R-:W-:Y:S05]  /*ba30*/  BSYNC.RECONVERGENT B0 ;  /* 0x0000000000007941 */ /* 0x000fea0003800200 */
.L_x_33382:
        /* <DEDUP_REMOVED lines=37> */
.L_x_33386:
        /* <DEDUP_REMOVED lines=16> */
.L_x_33387:
[----:B------:R-:W-:Y:S05]  /*bd90*/  BSYNC.RECONVERGENT B0 ;  /* 0x0000000000007941 */ /* 0x000fea0003800200 */
.L_x_33385:
        /* <DEDUP_REMOVED lines=33> */
.L_x_33389:
[----:B------:R-:W-:Y:S01]  /*bfb0*/  MOV R8, R6 ;  /* 0x0000000600087202 */ /* 0x000fe20000000f00 */
[----:B------:R-:W-:Y:S01]  /*bfc0*/  IMAD.MOV.U32 R10, RZ, RZ, R7 ;  /* 0x000000ffff0a7224 */ /* 0x000fe200078e0007 */
[----:B------:R-:W-:-:S07]  /*bfd0*/  MOV R9, 0xbff0 ;  /* 0x0000bff000097802 */ /* 0x000fce0000000f00 */
[----:B------:R-:W-:Y:S05]  /*bfe0*/  CALL.REL.NOINC `($__internal_59_$__cuda_sm20_rem_u64) ;  /* 0x00000324000c7944 */ /* 0x000fea0003c00000 */
[----:B------:R-:W-:Y:S01]  /*bff0*/  MOV R4, R0 ;  /* 0x0000000000047202 */ /* 0x000fe20000000f00 */
[----:B------:R-:W-:-:S07]  /*c000*/  IMAD.MOV.U32 R5, RZ, RZ, R3 ;  /* 0x000000ffff057224 */ /* 0x000fce00078e0003 */
.L_x_33390:
[----:B------:R-:W-:Y:S05]  /*c010*/  BSYNC.RECONVERGENT B0 ;  /* 0x0000000000007941 */ /* 0x000fea0003800200 */
.L_x_33388:
[----:B------:R-:W0:Y:S01]  /*c020*/  LDCU.64 UR4, c[0x0][0x730] ;  /* 0x0000e600ff0477ac */ /* 0x000e220008000a00 */
[----:B------:R-:W-:Y:S01]  /*c030*/  MOV R3, R17 ;  /* 0x0000001100037202 */ /* 0x000fe20000000f00 */
[----:B0-----:R-:W-:Y:S02]  /*c040*/  IMAD R5, R5, UR4, RZ ;  /* 0x0000000405057c24 */ /* 0x001fe4000f8e02ff */
[----:B------:R-:W-:-:S04]  /*c050*/  IMAD.WIDE.U32 R2, R4, UR4, R2 ;  /* 0x0000000404027c25 */ /* 0x000fc8000f8e0002 */
[----:B------:R-:W-:-:S04]  /*c060*/  IMAD R5, R4, UR5, R5 ;  /* 0x0000000504057c24 */ /* 0x000fc8000f8e0205 */
[----:B------:R-:W-:-:S07]  /*c070*/  IMAD.IADD R17, R3, 0x1, R5 ;  /* 0x0000000103117824 */ /* 0x000fce00078e0205 */
.L_x_33318:
[----:B------:R-:W0:Y:S01]  /*c080*/  LDC.64 R4, c[0x0][0x580] ;  /* 0x00016000ff047b82 */ /* 0x000e220000000a00 */
[----:B------:R-:W1:Y:S01]  /*c090*/  LDCU.64 UR4, c[0x0][0x740] ;  /* 0x0000e800ff0477ac */ /* 0x000e620008000a00 */
[----:B0-----:R-:W2:Y:S01]  /*c0a0*/  LDG.E.64 R4, desc[UR36][R4.64] ;  /* 0x0000002404047981 */ /* 0x001ea2000c1e1b00 */
[----:B-1----:R-:W-:-:S04]  /*c0b0*/  LEA R6, P0, R2, UR4, 0x3 ;  /* 0x0000000402067c11 */ /* 0x002fc8000f8018ff */
[----:B------:R-:W-:-:S05]  /*c0c0*/  LEA.HI.X R7, R2, UR5, R17, 0x3, P0 ;  /* 0x0000000502077c11 */ /* 0x000fca00080f1c11 */
[----:B--2---:R1:W-:Y:S01]  /*c0d0*/  REDG.E.ADD.64.STRONG.GPU desc[UR36][R6.64], R4 ;  /* 0x000000040600798e */ /* 0x0043e2000c12e524 */
[----:B------:R-:W-:-:S07]  /*c0e0*/  IADD3 R16, PT, PT, R16, 0x80, RZ ;  /* 0x0000008010107810 */ /* 0x000fce0007ffe0ff */
.L_x_33314:
[----:B------:R-:W-:Y:S05]  /*c0f0*/  BSYNC.RECONVERGENT B6 ;  /* 0x0000000000067941 */ /* 0x000fea0003800200 */
.L_x_33313:
        /* <DEDUP_REMOVED lines=31> */
.L_x_33393:
        /* <DEDUP_REMOVED lines=36> */
.L_x_33394:
[----:B------:R-:W0:Y:S01]  /*c530*/  LDCU.64 UR4, c[0x0][0x5a8] ;  /* 0x0000b500ff0477ac */ /* 0x000e220008000a00 */
[----:B------:R-:W-:Y:S01]  /*c540*/  MOV R10, R12 ;  /* 0x0000000c000a7202 */ /* 0x000fe20000000f00 */
[----:B------:R-:W-:Y:S01]  /*c550*/  IMAD.MOV.U32 R9, RZ, RZ, R13 ;  /* 0x000000ffff097224 */ /* 0x000fe200078e000d */
[----:B------:R-:W-:Y:S01]  /*c560*/  MOV R0, 0xc5a0 ;  /* 0x0000c5a000007802 */ /* 0x000fe20000000f00 */
[----:B01----:R-:W-:Y:S01]  /*c570*/  IMAD.U32 R4, RZ, RZ, UR4 ;  /* 0x00000004ff047e24 */ /* 0x003fe2000f8e00ff */
[----:B------:R-:W-:-:S07]  /*c580*/  MOV R3, UR5 ;  /* 0x0000000500037c02 */ /* 0x000fce0008000f00 */
[----:B------:R-:W-:Y:S05]  /*c590*/  CALL.REL.NOINC `($__internal_58_$__cuda_sm20_div_u64) ;  /* 0x0000031800807944 */ /* 0x000fea0003c00000 */
        /* <DEDUP_REMOVED lines=10> */
.L_x_33395:
        /* <DEDUP_REMOVED lines=37> */
.L_x_33398:
        /* <DEDUP_REMOVED lines=18> */
.L_x_33399:
[----:B------:R-:W-:Y:S05]  /*c9b0*/  BSYNC.RECONVERGENT B0 ;  /* 0x0000000000007941 */ /* 0x000fea0003800200 */
.L_x_33397:
        /* <DEDUP_REMOVED lines=38> */
.L_x_33401:
        /* <DEDUP_REMOVED lines=18> */
.L_x_33402:
[----:B------:R-:W-:Y:S05]  /*cd40*/  BSYNC.RECONVERGENT B0 ;  /* 0x0000000000007941 */ /* 0x000fea0003800200 */
.L_x_33400:
        /* <DEDUP_REMOVED lines=38> */
.L_x_33404:
        /* <DEDUP_REMOVED lines=18> */
.L_x_33405:
[----:B------:R-:W-:Y:S05]  /*d0d0*/  BSYNC.RECONVERGENT B0 ;  /* 0x0000000000007941 */ /* 0x000fea0003800200 */
.L_x_33403:
        /* <DEDUP_REMOVED lines=38> */
.L_x_33407:
        /* <DEDUP_REMOVED lines=18> */
.L_x_33408:
[----:B------:R-:W-:Y:S05]  /*d460*/  BSYNC.RECONVERGENT B0 ;  /* 0x0000000000007941 */ /* 0x000fea0003800200 */
.L_x_33406:
        /* <DEDUP_REMOVED lines=38> */
.L_x_33410:
        /* <DEDUP_REMOVED lines=18> */
.L_x_33411:
[----:B------:R-:W-:Y:S05]  /*d7f0*/  BSYNC.RECONVERGENT B0 ;  /* 0x0000000000007941 */ /* 0x000fea0003800200 */
.L_x_33409:
        /* <DEDUP_REMOVED lines=38> */
.L_x_33413:
        /* <DEDUP_REMOVED lines=18> */
.L_x_33414:
[----:B------:R-:W-:Y:S05]  /*db80*/  BSYNC.RECONVERGENT B0 ;  /* 0x0000000000007941 */ /* 0x000fea0003800200 */
.L_x_33412:
        /* <DEDUP_REMOVED lines=38> */
.L_x_33416:
        /* <DEDUP_REMOVED lines=18> */
.L_x_33417:
[----:B------:R-:W-:Y:S05]  /*df10*/  BSYNC.RECONVERGENT B0 ;  /* 0x0000000000007941 */ /* 0x000fea0003800200 */
.L_x_33415:
        /* <DEDUP_REMOVED lines=38> */
.L_x_33419:
        /* <DEDUP_REMOVED lines=18> */
.L_x_33420:
[----:B------:R-:W-:Y:S05]  /*e2a0*/  BSYNC.RECONVERGENT B0 ;  /* 0x0000000000007941 */ /* 0x000fea0003800200 */
.L_x_33418:
        /* <DEDUP_REMOVED lines=38> */
.L_x_33422:
        /* <DEDUP_REMOVED lines=18> */
.L_x_33423:
[----:B------:R-:W-:Y:S05]  /*e630*/  BSYNC.RECONVERGENT B0 ;  /* 0x0000000000007941 */ /* 0x000fea0003800200 */
.L_x_33421:
        /* <DEDUP_REMOVED lines=38> */
.L_x_33425:
        /* <DEDUP_REMOVED lines=18> */
.L_x_33426:
[----:B------:R-:W-:Y:S05]  /*e9c0*/  BSYNC.RECONVERGENT B0 ;  /* 0x0000000000007941 */ /* 0x000fea0003800200 */
.L_x_33424:
        /* <DEDUP_REMOVED lines=38> */
.L_x_33428:
        /* <DEDUP_REMOVED lines=18> */
.L_x_33429:
[----:B------:R-:W-:Y:S05]  /*ed50*/  BSYNC.RECONVERGENT B0 ;  /* 0x0000000000007941 */ /* 0x000fea0003800200 */
.L_x_33427:
        /* <DEDUP_REMOVED lines=38> */
.L_x_33431:
        /* <DEDUP_REMOVED lines=18> */
.L_x_33432:
[----:B------:R-:W-:Y:S05]  /*f0e0*/  BSYNC.RECONVERGENT B0 ;  /* 0x0000000000007941 */ /* 0x000fea0003800200 */
.L_x_33430:
        /* <DEDUP_REMOVED lines=38> */
.L_x_33434:
        /* <DEDUP_REMOVED lines=18> */
.L_x_33435:
[----:B------:R-:W-:Y:S05]  /*f470*/  BSYNC.RECONVERGENT B0 ;  /* 0x0000000000007941 */ /* 0x000fea0003800200 */
.L_x_33433:
        /* <DEDUP_REMOVED lines=38> */
.L_x_33437:
        /* <DEDUP_REMOVED lines=18> */
.L_x_33438:
[----:B------:R-:W-:Y:S05]  /*f800*/  BSYNC.RECONVERGENT B0 ;  /* 0x0000000000007941 */ /* 0x000fea0003800200 */
.L_x_33436:
        /* <DEDUP_REMOVED lines=38> */
.L_x_33440:
        /* <DEDUP_REMOVED lines=18> */
.L_x_33441:
[----:B------:R-:W-:Y:S05]  /*fb90*/  BSYNC.RECONVERGENT B0 ;  /* 0x0000000000007941 */ /* 0x000fea0003800200 */
.L_x_33439:
        /* <DEDUP_REMOVED lines=38> */
.L_x_33443:
        /* <DEDUP_REMOVED lines=18> */
.L_x_33444:
[----:B------:R-:W-:Y:S05]  /*ff20*/  BSYNC.RECONVERGENT B0 ;  /* 0x0000000000007941 */ /* 0x000fea0003800200 */
.L_x_33442:
        /* <DEDUP_REMOVED lines=38> */
.L_x_33446:
        /* <DEDUP_REMOVED lines=18> */
.L_x_33447:
[----:B------:R-:W-:Y:S05]  /*102b0*/  BSYNC.RECONVERGENT B0 ;  /* 0x0000000000007941 */ /* 0x000fea0003800200 */
.L_x_33445:
        /* <DEDUP_REMOVED lines=38> */
.L_x_33449:
        /* <DEDUP_REMOVED lines=18> */
.L_x_33450:
[----:B------:R-:W-:Y:S05]  /*10640*/  BSYNC.RECONVERGENT B0 ;  /* 0x0000000000007941 */ /* 0x000fea0003800200 */
.L_x_33448:
        /* <DEDUP_REMOVED lines=38> */
.L_x_33452:
        /* <DEDUP_REMOVED lines=18> */
.L_x_33453:
[----:B------:R-:W-:Y:S05]  /*109d0*/  BSYNC.RECONVERGENT B0 ;  /* 0x0000000000007941 */ /* 0x000fea0003800200 */
.L_x_33451:
        /* <DEDUP_REMOVED lines=38> */
.L_x_33455:
        /* <DEDUP_REMOVED lines=18> */
.L_x_33456:
[----:B------:R-:W-:Y:S05]  /*10d60*/  BSYNC.RECONVERGENT B0 ;  /* 0x0000000000007941 */ /* 0x000fea0003800200 */
.L_x_33454:
        /* <DEDUP_REMOVED lines=38> */
.L_x_33458:
        /* <DEDUP_REMOVED lines=18> */
.L_x_33459:
[----:B------:R-:W-:Y:S05]  /*110f0*/  BSYNC.RECONVERGENT B0 ;  /* 0x0000000000007941 */ /* 0x000fea0003800200 */
.L_x_33457:
        /* <DEDUP_REMOVED lines=38> */
.L_x_33461:
        /* <DEDUP_REMOVED lines=18> */
.L_x_33462:
[----:B------:R-:W-:Y:S05]  /*11480*/  BSYNC.RECONVERGENT B0 ;  /* 0x0000000000007941 */ /* 0x000fea0003800200 */
.L_x_33460:
        /* <DEDUP_REMOVED lines=37> */
.L_x_33464:
        /* <DEDUP_REMOVED lines=16> */
.L_x_33465:
[----:B------:R-:W-:Y:S05]  /*117e0*/  BSYNC.RECONVERGENT B0 ;  /* 0x0000000000007941 */ /* 0x000fea0003800200 */
.L_x_33463:
        /* <DEDUP_REMOVED lines=33> */
.L_x_33467:
[----:B------:R-:W-:Y:S01]  /*11a00*/  IMAD.MOV.U32 R8, RZ, RZ, R6 ;  /* 0x000000ffff087224 */ /* 0x000fe200078e0006 */
[----:B------:R-:W-:Y:S02]  /*11a10*/  MOV R10, R7 ;  /* 0x00000007000a7202 */ /* 0x000fe40000000f00 */
[----:B------:R-:W-:-:S07]  /*11a20*/  MOV R9, 0x11a40 ;  /* 0x00011a4000097802 */ /* 0x000fce0000000f00 */
[----:B------:R-:W-:Y:S05]  /*11a30*/  CALL.REL.NOINC `($__internal_59_$__cuda_sm20_rem_u64) ;  /* 0x000002c800787944 */ /* 0x000fea0003c00000 */
[----:B------:R-:W-:Y:S01]  /*11a40*/  IMAD.MOV.U32 R4, RZ, RZ, R0 ;  /* 0x000000ffff047224 */ /* 0x000fe200078e0000 */
[----:B------:R-:W-:-:S07]  /*11a50*/  MOV R5, R3 ;  /* 0x0000000300057202 */ /* 0x000fce0000000f00 */
.L_x_33468:
[----:B------:R-:W-:Y:S05]  /*11a60*/  BSYNC.RECONVERGENT B0 ;  /* 0x0000000000007941 */ /* 0x000fea0003800200 */
.L_x_33466:
[----:B------:R-:W0:Y:S01]  /*11a70*/  LDCU.64 UR4, c[0x0][0x730] ;  /* 0x0000e600ff0477ac */ /* 0x000e220008000a00 */
[----:B------:R-:W-:Y:S02]  /*11a80*/  IMAD.MOV.U32 R3, RZ, RZ, R17 ;  /* 0x000000ffff037224 */ /* 0x000fe400078e0011 */
[----:B0-----:R-:W-:Y:S02]  /*11a90*/  IMAD R5, R5, UR4, RZ ;  /* 0x0000000405057c24 */ /* 0x001fe4000f8e02ff */
[----:B------:R-:W-:-:S04]  /*11aa0*/  IMAD.WIDE.U32 R2, R4, UR4, R2 ;  /* 0x0000000404027c25 */ /* 0x000fc8000f8e0002 */
[----:B------:R-:W-:-:S05]  /*11ab0*/  IMAD R5, R4, UR5, R5 ;  /* 0x0000000504057c24 */ /* 0x000fca000f8e0205 */
[----:B------:R-:W-:-:S07]  /*11ac0*/  IADD3 R17, PT, PT, R3, R5, RZ ;  /* 0x0000000503117210 */ /* 0x000fce0007ffe0ff */
.L_x_33396:
[----:B------:R-:W0:Y:S01]  /*11ad0*/  LDC.64 R4, c[0x0][0x580] ;  /* 0x00016000ff047b82 */ /* 0x000e220000000a00 */
[----:B------:R-:W1:Y:S01]  /*11ae0*/  LDCU.64 UR4, c[0x0][0x740] ;  /* 0x0000e800ff0477ac */ /* 0x000e620008000a00 */
[----:B0-----:R-:W2:Y:S01]  /*11af0*/  LDG.E.64 R4, desc[UR36][R4.64] ;  /* 0x0000002404047981 */ /* 0x001ea2000c1e1b00 */
[----:B-1----:R-:W-:-:S04]  /*11b00*/  LEA R6, P0, R2, UR4, 0x3 ;  /* 0x0000000402067c11 */ /* 0x002fc8000f8018ff */
[----:B------:R-:W-:-:S05]  /*11b10*/  LEA.HI.X R7, R2, UR5, R17, 0x3, P0 ;  /* 0x0000000502077c11 */ /* 0x000fca00080f1c11 */
[----:B--2---:R2:W-:Y:S01]  /*11b20*/  REDG.E.ADD.64.STRONG.GPU desc[UR36][R6.64], R4 ;  /* 0x000000040600798e */ /* 0x0045e2000c12e524 */
[----:B------:R-:W-:-:S07]  /*11b30*/  VIADD R16, R16, 0x80 ;  /* 0x0000008010107836 */ /* 0x000fce0000000000 */
.L_x_33392:
[----:B------:R-:W-:Y:S05]  /*11b40*/  BSYNC.RECONVERGENT B6 ;  /* 0x0000000000067941 */ /* 0x000fea0003800200 */
.L_x_33391:
        /* <DEDUP_REMOVED lines=30> */
.L_x_33469:
        /* <DEDUP_REMOVED lines=36> */
.L_x_33470:
[----:B------:R-:W0:Y:S01]  /*11f70*/  LDCU.64 UR4, c[0x0][0x5a8] ;  /* 0x0000b500ff0477ac */ /* 0x000e220008000a00 */
[----:B------:R-:W-:Y:S01]  /*11f80*/  IMAD.MOV.U32 R10, RZ, RZ, R12 ;  /* 0x000000ffff0a7224 */ /* 0x000fe200078e000c */
[----:B------:R-:W-:Y:S02]  /*11f90*/  MOV R9, R13 ;  /* 0x0000000d00097202 */ /* 0x000fe40000000f00 */
[----:B------:R-:W-:Y:S02]  /*11fa0*/  MOV R0, 0x11fe0 ;  /* 0x00011fe000007802 */ /* 0x000fe40000000f00 */
[----:B012---:R-:W-:Y:S01]  /*11fb0*/  MOV R4, UR4 ;  /* 0x0000000400047c02 */ /* 0x007fe20008000f00 */
        /* <DEDUP_REMOVED lines=12> */
.L_x_33471:
        /* <DEDUP_REMOVED lines=37> */
.L_x_33474:
        /* <DEDUP_REMOVED lines=18> */
.L_x_33475:
[----:B------:R-:W-:Y:S05]  /*123f0*/  BSYNC.RECONVERGENT B0 ;  /* 0x0000000000007941 */ /* 0x000fea0003800200 */
.L_x_33473:
        /* <DEDUP_REMOVED lines=37> */
.L_x_33477:
        /* <DEDUP_REMOVED lines=18> */
.L_x_33478:
[----:B------:R-:W-:Y:S05]  /*12770*/  BSYNC.RECONVERGENT B0 ;  /* 0x0000000000007941 */ /* 0x000fea0003800200 */
.L_x_33476:
        /* <DEDUP_REMOVED lines=37> */
.L_x_33480:
        /* <DEDUP_REMOVED lines=18> */
.L_x_33481:
[----:B------:R-:W-:Y:S05]  /*12af0*/  BSYNC.RECONVERGENT B0 ;  /* 0x0000000000007941 */ /* 0x000fea0003800200 */
.L_x_33479:
        /* <DEDUP_REMOVED lines=37> */
.L_x_33483:
        /* <DEDUP_REMOVED lines=18> */
.L_x_33484:
[----:B------:R-:W-:Y:S05]  /*12e70*/  BSYNC.RECONVERGENT B0 ;  /* 0x0000000000007941 */ /* 0x000fea0003800200 */
.L_x_33482:
        /* <DEDUP_REMOVED lines=37> */
.L_x_33486:
        /* <DEDUP_REMOVED lines=18> */
.L_x_33487:
[----:B------:R-:W-:Y:S05]  /*131f0*/  BSYNC.RECONVERGENT B0 ;  /* 0x0000000000007941 */ /* 0x000fea0003800200 */
.L_x_33485:
        /* <DEDUP_REMOVED lines=37> */
.L_x_33489:
        /* <DEDUP_REMOVED lines=18> */
.L_x_33490:
[----:B------:R-:W-:Y:S05]  /*13570*/  BSYNC.RECONVERGENT B0 ;  /* 0x0000000000007941 */ /* 0x000fea0003800200 */
.L_x_33488:
        /* <DEDUP_REMOVED lines=37> */
.L_x_33492:
        /* <DEDUP_REMOVED lines=18> */
.L_x_33493:
[----:B------:R-:W-:Y:S05]  /*138f0*/  BSYNC.RECONVERGENT B0 ;  /* 0x0000000000007941 */ /* 0x000fea0003800200 */
.L_x_33491:
        /* <DEDUP_REMOVED lines=37> */
.L_x_33495:
        /* <DEDUP_REMOVED lines=18> */
.L_x_33496:
[----:B------:R-:W-:Y:S05]  /*13c70*/  BSYNC.RECONVERGENT B0 ;  /* 0x0000000000007941 */ /* 0x000fea0003800200 */
.L_x_33494:
        /* <DEDUP_REMOVED lines=37> */
.L_x_33498:
        /* <DEDUP_REMOVED lines=18> */
.L_x_33499:
[----:B------:R-:W-:Y:S05]  /*13ff0*/  BSYNC.RECONVERGENT B0 ;  /* 0x0000000000007941 */ /* 0x000fea0003800200 */
.L_x_33497:
        /* <DEDUP_REMOVED lines=37> */
.L_x_33501:
        /* <DEDUP_REMOVED lines=18> */
.L_x_33502:
[----:B------:R-:W-:Y:S05]  /*14370*/  BSYNC.RECONVERGENT B0 ;  /* 0x0000000000007941 */ /* 0x000fea0003800200 */
.L_x_33500:
        /* <DEDUP_REMOVED lines=37> */
.L_x_33504:
        /* <DEDUP_REMOVED lines=18> */
.L_x_33505:
[----:B------:R-:W-:Y:S05]  /*146f0*/  BSYNC.RECONVERGENT B0 ;  /* 0x0000000000007941 */ /* 0x000fea0003800200 */
.L_x_33503:
        /* <DEDUP_REMOVED lines=37> */
.L_x_33507:
        /* <DEDUP_REMOVED lines=18> */
.L_x_33508:
[----:B------:R-:W-:Y:S05]  /*14a70*/  BSYNC.RECONVERGENT B0 ;  /* 0x0000000000007941 */ /* 0x000fea0003800200 */
.L_x_33506:
        /* <DEDUP_REMOVED lines=37> */
.L_x_33510:
        /* <DEDUP_REMOVED lines=18> */
.L_x_33511:
[----:B------:R-:W-:Y:S05]  /*14df0*/  BSYNC.RECONVERGENT B0 ;  /* 0x0000000000007941 */ /* 0x000fea0003800200 */
.L_x_33509:
        /* <DEDUP_REMOVED lines=37> */
.L_x_33513:
        /* <DEDUP_REMOVED lines=18> */
.L_x_33514:
[----:B------:R-:W-:Y:S05]  /*15170*/  BSYNC.RECONVERGENT B0 ;  /* 0x0000000000007941 */ /* 0x000fea0003800200 */
.L_x_33512:
        /* <DEDUP_REMOVED lines=37> */
.L_x_33516:
        /* <DEDUP_REMOVED lines=18> */
.L_x_33517:
[----:B------:R-:W-:Y:S05]  /*154f0*/  BSYNC.RECONVERGENT B0 ;  /* 0x0000000000007941 */ /* 0x000fea0003800200 */
.L_x_33515:
        /* <DEDUP_REMOVED lines=37> */
.L_x_33519:
        /* <DEDUP_REMOVED lines=18> */
.L_x_33520:
[----:B------:R-:W-:Y:S05]  /*15870*/  BSYNC.RECONVERGENT B0 ;  /* 0x0000000000007941 */ /* 0x000fea0003800200 */
.L_x_33518:
        /* <DEDUP_REMOVED lines=37> */
.L_x_33522:
        /* <DEDUP_REMOVED lines=18> */
.L_x_33523:
[----:B------:R-:W-:Y:S05]  /*15bf0*/  BSYNC.RECONVERGENT B0 ;  /* 0x0000000000007941 */ /* 0x000fea0003800200 */
.L_x_33521:
        /* <DEDUP_REMOVED lines=37> */
.L_x_33525:
        /* <DEDUP_REMOVED lines=18> */
.L_x_33526:
[----:B------:R-:W-:Y:S05]  /*15f70*/  BSYNC.RECONVERGENT B0 ;  /* 0x0000000000007941 */ /* 0x000fea0003800200 */
.L_x_33524:
        /* <DEDUP_REMOVED lines=37> */
.L_x_33528:
        /* <DEDUP_REMOVED lines=18> */
.L_x_33529:
[----:B------:R-:W-:Y:S05]  /*162f0*/  BSYNC.RECONVERGENT B0 ;  /* 0x0000000000007941 */ /* 0x000fea0003800200 */
.L_x_33527:
        /* <DEDUP_REMOVED lines=37> */
.L_x_33531:
        /* <DEDUP_REMOVED lines=18> */
.L_x_33532:
[----:B------:R-:W-:Y:S05]  /*16670*/  BSYNC.RECONVERGENT B0 ;  /* 0x0000000000007941 */ /* 0x000fea0003800200 */
.L_x_33530:
        /* <DEDUP_REMOVED lines=37> */
.L_x_33534:
        /* <DEDUP_REMOVED lines=18> */
.L_x_33535:
[----:B------:R-:W-:Y:S05]  /*169f0*/  BSYNC.RECONVERGENT B0 ;  /* 0x0000000000007941 */ /* 0x000fea0003800200 */
.L_x_33533:
        /* <DEDUP_REMOVED lines=37> */
.L_x_33537:
        /* <DEDUP_REMOVED lines=18> */
.L_x_33538:
[----:B------:R-:W-:Y:S05]  /*16d70*/  BSYNC.RECONVERGENT B0 ;  /* 0x0000000000007941 */ /* 0x000fea0003800200 */
.L_x_33536:
        /* <DEDUP_REMOVED lines=36> */
.L_x_33540:
        /* <DEDUP_REMOVED lines=16> */
.L_x_33541:
[----:B------:R-:W-:Y:S05]  /*170c0*/  BSYNC.RECONVERGENT B0 ;  /* 0x0000000000007941 */ /* 0x000fea0003800200 */
.L_x_33539:
        /* <DEDUP_REMOVED lines=32> */
.L_x_33543:
[----:B------:R-:W-:Y:S01]  /*172d0*/  IMAD.MOV.U32 R8, RZ, RZ, R6 ;  /* 0x000000ffff087224 */ /* 0x000fe200078e0006 */
[----:B------:R-:W-:Y:S02]  /*172e0*/  MOV R10, R7 ;  /* 0x00000007000a7202 */ /* 0x000fe40000000f00 */
[----:B------:R-:W-:-:S07]  /*172f0*/  MOV R9, 0x17310 ;  /* 0x0001731000097802 */ /* 0x000fce0000000f00 */
[----:B------:R-:W-:Y:S05]  /*17300*/  CALL.REL.NOINC `($__internal_59_$__cuda_sm20_rem_u64) ;  /* 0x0000027000447944 */ /* 0x000fea0003c00000 */
[----:B------:R-:W-:-:S07]  /*17310*/  IMAD.MOV.U32 R2, RZ, RZ, R0 ;  /* 0x000000ffff027224 */ /* 0x000fce00078e0000 */
.L_x_33544:
[----:B------:R-:W-:Y:S05]  /*17320*/  BSYNC.RECONVERGENT B0 ;  /* 0x0000000000007941 */ /* 0x000fea0003800200 */
.L_x_33542:
[----:B------:R-:W0:Y:S02]  /*17330*/  LDCU.64 UR4, c[0x0][0x730] ;  /* 0x0000e600ff0477ac */ /* 0x000e240008000a00 */
[----:B0-----:R-:W-:Y:S02]  /*17340*/  IMAD R3, R3, UR4, RZ ;  /* 0x0000000403037c24 */ /* 0x001fe4000f8e02ff */
[----:B------:R-:W-:-:S04]  /*17350*/  IMAD.WIDE.U32 R16, R2, UR4, R16 ;  /* 0x0000000402107c25 */ /* 0x000fc8000f8e0010 */
[----:B------:R-:W-:-:S05]  /*17360*/  IMAD R3, R2, UR5, R3 ;  /* 0x0000000502037c24 */ /* 0x000fca000f8e0203 */
[----:B------:R-:W-:-:S07]  /*17370*/  IADD3 R17, PT, PT, R17, R3, RZ ;  /* 0x0000000311117210 */ /* 0x000fce0007ffe0ff */
.L_x_33472:
[----:B------:R-:W0:Y:S01]  /*17380*/  LDC.64 R2, c[0x0][0x580] ;  /* 0x00016000ff027b82 */ /* 0x000e220000000a00 */
[----:B------:R-:W1:Y:S01]  /*17390*/  LDCU.64 UR4, c[0x0][0x740] ;  /* 0x0000e800ff0477ac */ /* 0x000e620008000a00 */
[----:B0-----:R-:W2:Y:S01]  /*173a0*/  LDG.E.64 R2, desc[UR36][R2.64] ;  /* 0x0000002402027981 */ /* 0x001ea2000c1e1b00 */
[----:B-1----:R-:W-:-:S04]  /*173b0*/  LEA R4, P0, R16, UR4, 0x3 ;  /* 0x0000000410047c11 */ /* 0x002fc8000f8018ff */
[----:B------:R-:W-:-:S05]  /*173c0*/  LEA.HI.X R5, R16, UR5, R17, 0x3, P0 ;  /* 0x0000000510057c11 */ /* 0x000fca00080f1c11 */
[----:B--2---:R-:W-:Y:S01]  /*173d0*/  REDG.E.ADD.64.STRONG.GPU desc[UR36][R4.64], R2 ;  /* 0x000000020400798e */ /* 0x004fe2000c12e524 */
[----:B------:R-:W-:Y:S05]  /*173e0*/  EXIT ;  /* 0x000000000000794d */ /* 0x000fea0003800000 */
.L_x_33223:
        /* <DEDUP_REMOVED lines=31> */
.L_x_33547:
[----:B------:R-:W0:Y:S01]  /*175e0*/  LDC.64 R2, c[0x0][0x580] ;  /* 0x00016000ff027b82 */ /* 0x000e220000000a00 */
[----:B------:R-:W1:Y:S01]  /*175f0*/  S2R R4, SR_LANEID ;  /* 0x0000000000047919 */ /* 0x000e620000000000 */
[----:B------:R-:W2:Y:S06]  /*17600*/  LDCU.64 UR6, c[0x0][0x590] ;  /* 0x0000b200ff0677ac */ /* 0x000eac0008000a00 */
[----:B------:R-:W3:Y:S01]  /*17610*/  LDC.64 R8, c[0x0][0x740] ;  /* 0x0001d000ff087b82 */ /* 0x000ee20000000a00 */
[----:B0-----:R-:W4:Y:S01]  /*17620*/  LDG.E.64 R2, desc[UR36][R2.64] ;  /* 0x0000002402027981 */ /* 0x001f22000c1e1b00 */
[--C-:B------:R-:W-:Y:S01]  /*17630*/  SHF.R.S32.HI R5, RZ, 0x1f, R19.reuse ;  /* 0x0000001fff057819 */ /* 0x100fe20000011413 */
[----:B------:R-:W-:Y:S01]  /*17640*/  VOTEU.ANY UR4, UPT, PT ;  /* 0x0000000000047886 */ /* 0x000fe200038e0100 */
[----:B------:R-:W-:Y:S01]  /*17650*/  SHF.R.S32.HI R7, RZ, 0x1f, R19 ;  /* 0x0000001fff077819 */ /* 0x000fe20000011413 */
[----:B------:R-:W-:Y:S01]  /*17660*/  UFLO.U32 UR5, UR4 ;  /* 0x00000004000572bd */ /* 0x000fe200080e0000 */
[----:B--2---:R-:W-:Y:S01]  /*17670*/  LOP3.LUT R5, R5, UR6, RZ, 0xc0, !PT ;  /* 0x0000000605057c12 */ /* 0x004fe2000f8ec0ff */
[----:B------:R-:W-:Y:S01]  /*17680*/  UPOPC UR4, UR4 ;  /* 0x00000004000472bf */ /* 0x000fe20008000000 */
[----:B------:R-:W-:-:S02]  /*17690*/  LOP3.LUT R7, R7, UR7, RZ, 0xc0, !PT ;  /* 0x0000000707077c12 */ /* 0x000fc4000f8ec0ff */
[----:B------:R-:W-:Y:S02]  /*176a0*/  IADD3 R0, P1, PT, R18, R5, RZ ;  /* 0x0000000512007210 */ /* 0x000fe40007f3e0ff */
[----:B-1----:R-:W-:Y:S02]  /*176b0*/  ISETP.EQ.U32.AND P0, PT, R4, UR5, PT ;  /* 0x0000000504007c0c */ /* 0x002fe4000bf02070 */
[----:B------:R-:W-:Y:S02]  /*176c0*/  IADD3.X R18, PT, PT, R19, R7, RZ, P1, !PT ;  /* 0x0000000713127210 */ /* 0x000fe40000ffe4ff */
[----:B---3--:R-:W-:Y:S01]  /*176d0*/  LEA R4, P1, R0, R8, 0x3 ;  /* 0x0000000800047211 */ /* 0x008fe200078218ff */
[----:B----4-:R-:W-:Y:S02]  /*176e0*/  IMAD R5, R3, UR4, RZ ;  /* 0x0000000403057c24 */ /* 0x010fe4000f8e02ff */
[----:B------:R-:W-:-:S04]  /*176f0*/  IMAD.WIDE.U32 R2, R2, UR4, RZ ;  /* 0x0000000402027c25 */ /* 0x000fc8000f8e00ff */
[----:B------:R-:W-:Y:S01]  /*17700*/  IMAD.IADD R3, R3, 0x1, R5 ;  /* 0x0000000103037824 */ /* 0x000fe200078e0205 */
[----:B------:R-:W-:-:S05]  /*17710*/  LEA.HI.X R5, R0, R9, R18, 0x3, P1 ;  /* 0x0000000900057211 */ /* 0x000fca00008f1c12 */
[----:B------:R0:W-:Y:S01]  /*17720*/  @P0 REDG.E.ADD.64.STRONG.GPU desc[UR36][R4.64], R2 ;  /* 0x000000020400098e */ /* 0x0001e2000c12e524 */
[----:B------:R-:W-:-:S07]  /*17730*/  IADD3 R16, PT, PT, R16, 0x80, RZ ;  /* 0x0000008010107810 */ /* 0x000fce0007ffe0ff */
.L_x_33546:
[----:B------:R-:W-:Y:S05]  /*17740*/  BSYNC.RECONVERGENT B6 ;  /* 0x0000000000067941 */ /* 0x000fea0003800200 */
.L_x_33545:
        /* <DEDUP_REMOVED lines=31> */
.L_x_33550:
[----:B0-----:R-:W0:Y:S01]  /*17940*/  LDC.64 R2, c[0x0][0x580] ;  /* 0x00016000ff027b82 */ /* 0x001e220000000a00 */
        /* <DEDUP_REMOVED lines=21> */
.L_x_33549:
[----:B------:R-:W-:Y:S05]  /*17aa0*/  BSYNC.RECONVERGENT B6 ;  /* 0x0000000000067941 */ /* 0x000fea0003800200 */
.L_x_33548:
        /* <DEDUP_REMOVED lines=31> */
.L_x_33553:
[----:B01----:R-:W0:Y:S01]  /*17ca0*/  LDC.64 R2, c[0x0][0x580] ;  /* 0x00016000ff027b82 */ /* 0x003e220000000a00 */
        /* <DEDUP_REMOVED lines=21> */
.L_x_33552:
[----:B------:R-:W-:Y:S05]  /*17e00*/  BSYNC.RECONVERGENT B6 ;  /* 0x0000000000067941 */ /* 0x000fea0003800200 */
.L_x_33551:
        /* <DEDUP_REMOVED lines=30> */
.L_x_33554:
[----:B012---:R-:W0:Y:S01]  /*17ff0*/  LDC.64 R2, c[0x0][0x580] ;  /* 0x00016000ff027b82 */ /* 0x007e220000000a00 */
        /* <DEDUP_REMOVED lines=19> */
[----:B------:R-:W-:Y:S01]  /*18130*/  @P0 REDG.E.ADD.64.STRONG.GPU desc[UR36][R4.64], R2 ;  /* 0x000000020400098e */ /* 0x000fe2000c12e524 */
[----:B------:R-:W-:Y:S05]  /*18140*/  EXIT ;  /* 0x000000000000794d */ /* 0x000fea0003800000 */
.L_x_33222:
        /* <DEDUP_REMOVED lines=311> */
.L_x_33559:
        /* <DEDUP_REMOVED lines=29> */
.L_x_33561:
[----:B------:R-:W-:Y:S05]  /*19690*/  BSYNC.RECONVERGENT B7 ;  /* 0x0000000000077941 */ /* 0x000fea0003800200 */
.L_x_33560:
[----:B------:R-:W0:Y:S02]  /*196a0*/  LDCU.64 UR4, c[0x0][0x580] ;  /* 0x0000b000ff0477ac */ /* 0x000e240008000a00 */
[----:B0-----:R-:W-:-:S05]  /*196b0*/  IADD3 R2, P0, PT, R19, UR4, RZ ;  /* 0x0000000413027c10 */ /* 0x001fca000ff1e0ff */
[----:B------:R-:W-:-:S06]  /*196c0*/  IMAD.X R3, RZ, RZ, UR5, P0 ;  /* 0x00000005ff037e24 */ /* 0x000fcc00080e06ff */
[----:B------:R-:W2:Y:S01]  /*196d0*/  LDG.E.64 R2, desc[UR36][R2.64] ;  /* 0x0000002402027981 */ /* 0x000ea2000c1e1b00 */
[----:B------:R-:W2:Y:S01]  /*196e0*/  LDC.64 R4, c[0x0][0x740] ;  /* 0x0001d000ff047b82 */ /* 0x000ea20000000a00 */
[----:B------:R-:W-:Y:S02]  /*196f0*/  IADD3 R16, PT, PT, R16, 0x80, RZ ;  /* 0x0000008010107810 */ /* 0x000fe40007ffe0ff */
[----:B--2---:R0:W-:Y:S05]  /*19700*/  REDG.E.ADD.64.STRONG.GPU desc[UR36][R4.64], R2 ;  /* 0x000000020400798e */ /* 0x0041ea000c12e524 */
.L_x_33558:
[----:B------:R-:W-:Y:S05]  /*19710*/  BSYNC.RECONVERGENT B6 ;  /* 0x0000000000067941 */ /* 0x000fea0003800200 */
.L_x_33557:
        /* <DEDUP_REMOVED lines=303> */
.L_x_33564:
        /* <DEDUP_REMOVED lines=29> */
.L_x_33566:
[----:B------:R-:W-:Y:S05]  /*1abe0*/  BSYNC.RECONVERGENT B7 ;  /* 0x0000000000077941 */ /* 0x000fea0003800200 */
.L_x_33565:
[----:B------:R-:W0:Y:S02]  /*1abf0*/  LDCU.64 UR4, c[0x0][0x580] ;  /* 0x0000b000ff0477ac */ /* 0x000e240008000a00 */
[----:B0-----:R-:W-:-:S04]  /*1ac00*/  IADD3 R2, P0, PT, R19, UR4, RZ ;  /* 0x0000000413027c10 */ /* 0x001fc8000ff1e0ff */
[----:B------:R-:W-:-:S06]  /*1ac10*/  IADD3.X R3, PT, PT, RZ, UR5, RZ, P0, !PT ;  /* 0x00000005ff037c10 */ /* 0x000fcc00087fe4ff */
[----:B------:R-:W2:Y:S01]  /*1ac20*/  LDG.E.64 R2, desc[UR36][R2.64] ;  /* 0x0000002402027981 */ /* 0x000ea2000c1e1b00 */
[----:B------:R-:W2:Y:S01]  /*1ac30*/  LDC.64 R4, c[0x0][0x740] ;  /* 0x0001d000ff047b82 */ /* 0x000ea20000000a00 */
[----:B------:R-:W-:Y:S02]  /*1ac40*/  VIADD R16, R16, 0x80 ;  /* 0x0000008010107836 */ /* 0x000fe40000000000 */
[----:B--2---:R1:W-:Y:S05]  /*1ac50*/  REDG.E.ADD.64.STRONG.GPU desc[UR36][R4.64], R2 ;  /* 0x000000020400798e */ /* 0x0043ea000c12e524 */
.L_x_33563:
[----:B------:R-:W-:Y:S05]  /*1ac60*/  BSYNC.RECONVERGENT B6 ;  /* 0x0000000000067941 */ /* 0x000fea0003800200 */
.L_x_33562:
        /* <DEDUP_REMOVED lines=303> */
.L_x_33569:
        /* <DEDUP_REMOVED lines=29> */
.L_x_33571:
[----:B------:R-:W-:Y:S05]  /*1c130*/  BSYNC.RECONVERGENT B7 ;  /* 0x0000000000077941 */ /* 0x000fea0003800200 */
.L_x_33570:
[----:B------:R-:W0:Y:S02]  /*1c140*/  LDCU.64 UR4, c[0x0][0x580] ;  /* 0x0000b000ff0477ac */ /* 0x000e240008000a00 */
[----:B0-----:R-:W-:-:S05]  /*1c150*/  IADD3 R2, P0, PT, R19, UR4, RZ ;  /* 0x0000000413027c10 */ /* 0x001fca000ff1e0ff */
[----:B------:R-:W-:-:S06]  /*1c160*/  IMAD.X R3, RZ, RZ, UR5, P0 ;  /* 0x00000005ff037e24 */ /* 0x000fcc00080e06ff */
[----:B------:R-:W2:Y:S01]  /*1c170*/  LDG.E.64 R2, desc[UR36][R2.64] ;  /* 0x0000002402027981 */ /* 0x000ea2000c1e1b00 */
[----:B------:R-:W2:Y:S01]  /*1c180*/  LDC.64 R4, c[0x0][0x740] ;  /* 0x0001d000ff047b82 */ /* 0x000ea20000000a00 */
[----:B------:R-:W-:Y:S02]  /*1c190*/  IADD3 R16, PT, PT, R16, 0x80, RZ ;  /* 0x0000008010107810 */ /* 0x000fe40007ffe0ff */
[----:B--2---:R2:W-:Y:S05]  /*1c1a0*/  REDG.E.ADD.64.STRONG.GPU desc[UR36][R4.64], R2 ;  /* 0x000000020400798e */ /* 0x0045ea000c12e524 */
.L_x_33568:
[----:B------:R-:W-:Y:S05]  /*1c1b0*/  BSYNC.RECONVERGENT B6 ;  /* 0x0000000000067941 */ /* 0x000fea0003800200 */
.L_x_33567:
        /* <DEDUP_REMOVED lines=302> */
.L_x_33572:
        /* <DEDUP_REMOVED lines=31> */
.L_x_33574:
[----:B------:R-:W-:Y:S05]  /*1d690*/  BSYNC.RECONVERGENT B6 ;  /* 0x0000000000067941 */ /* 0x000fea0003800200 */
.L_x_33573:
[----:B------:R-:W2:Y:S01]  /*1d6a0*/  LDG.E.64 R2, desc[UR36][R16.64] ;  /* 0x0000002410027981 */ /* 0x000ea2000c1e1b00 */
[----:B------:R-:W2:Y:S03]  /*1d6b0*/  LDC.64 R4, c[0x0][0x740] ;  /* 0x0001d000ff047b82 */ /* 0x000ea60000000a00 */
[----:B--2---:R-:W-:Y:S01]  /*1d6c0*/  REDG.E.ADD.64.STRONG.GPU desc[UR36][R4.64], R2 ;  /* 0x000000020400798e */ /* 0x004fe2000c12e524 */
[----:B------:R-:W-:Y:S05]  /*1d6d0*/  EXIT ;  /* 0x000000000000794d */ /* 0x000fea0003800000 */
.L_x_33556:
        /* <DEDUP_REMOVED lines=309> */
.L_x_33577:
        /* <DEDUP_REMOVED lines=29> */
.L_x_33579:
[----:B------:R-:W-:Y:S05]  /*1ec00*/  BSYNC.RECONVERGENT B7 ;  /* 0x0000000000077941 */ /* 0x000fea0003800200 */
.L_x_33578:
        /* <DEDUP_REMOVED lines=36> */
.L_x_33581:
        /* <DEDUP_REMOVED lines=17> */
.L_x_33582:
[----:B------:R-:W-:Y:S05]  /*1ef60*/  BSYNC.RECONVERGENT B0 ;  /* 0x0000000000007941 */ /* 0x000fea0003800200 */
.L_x_33580:
        /* <DEDUP_REMOVED lines=37> */
.L_x_33585:
        /* <DEDUP_REMOVED lines=18> */
.L_x_33586:
[----:B------:R-:W-:Y:S05]  /*1f2e0*/  BSYNC.RECONVERGENT B0 ;  /* 0x0000000000007941 */ /* 0x000fea0003800200 */
.L_x_33584:
        /* <DEDUP_REMOVED lines=37> */
.L_x_33588:
        /* <DEDUP_REMOVED lines=18> */
.L_x_33589:
[----:B------:R-:W-:Y:S05]  /*1f660*/  BSYNC.RECONVERGENT B0 ;  /* 0x0000000000007941 */ /* 0x000fea0003800200 */
.L_x_33587:
        /* <DEDUP_REMOVED lines=37> */
.L_x_33591:
[----:B------:R-:W0:Y:S01]  /*1f8c0*/  LDCU.64 UR4, c[0x0][0x5c0] ;  /* 0x0000b800ff0477ac */ /* 0x000e220008000a00 */
[----:B------:R-:W-:Y:S01]  /*1f8d0*/  IMAD.MOV.U32 R10, RZ, RZ, R12 ;  /* 0x000000ffff0a7224 */ /* 0x000fe200078e000c */
[----:B------:R-:W-:Y:S01]  /*1f8e0*/  MOV R0, 0x1f930 ;  /* 0x0001f93000007802 */ /* 0x000fe20000000f00 */
[----:B------:R-:W-:Y:S01]  /*1f8f0*/  IMAD.MOV.U32 R9, RZ, RZ, R13 ;  /* 0x000000ffff097224 */ /* 0x000fe200078e000d */
[----:B0-----:R-:W-:Y:S02]  /*1f900*/  MOV R4, UR4 ;  /* 0x0000000400047c02 */ /* 0x001fe40008000f00 */
[----:B------:R-:W-:-:S07]  /*1f910*/  MOV R3, UR5 ;  /* 0x0000000500037c02 */ /* 0x000fce0008000f00 */
[----:B------:R-:W-:Y:S05]  /*1f920*/  CALL.REL.NOINC `($__internal_58_$__cuda_sm20_div_u64) ;  /* 0x000001e4009c7944 */ /* 0x000fea0003c00000 */
        /* <DEDUP_REMOVED lines=11> */
.L_x_33592:
[----:B------:R-:W-:Y:S05]  /*1f9e0*/  BSYNC.RECONVERGENT B0 ;  /* 0x0000000000007941 */ /* 0x000fea0003800200 */
.L_x_33590:
        /* <DEDUP_REMOVED lines=37> */
.L_x_33594:
[----:B------:R-:W0:Y:S01]  /*1fc40*/  LDCU.64 UR4, c[0x0][0x5c8] ;  /* 0x0000b900ff0477ac */ /* 0x000e220008000a00 */
[----:B------:R-:W-:Y:S02]  /*1fc50*/  MOV R10, R12 ;  /* 0x0000000c000a7202 */ /* 0x000fe40000000f00 */
        /* <DEDUP_REMOVED lines=16> */
.L_x_33595:
[----:B------:R-:W-:Y:S05]  /*1fd60*/  BSYNC.RECONVERGENT B0 ;  /* 0x0000000000007941 */ /* 0x000fea0003800200 */
.L_x_33593:
        /* <DEDUP_REMOVED lines=37> */
.L_x_33597:
[----:B------:R-:W0:Y:S01]  /*1ffc0*/  LDCU.64 UR4, c[0x0][0x5d0] ;  /* 0x0000ba00ff0477ac */ /* 0x000e220008000a00 */
[----:B------:R-:W-:Y:S02]  /*1ffd0*/  MOV R10, R12 ;  /* 0x0000000c000a7202 */ /* 0x000fe40000000f00 */
[----:B------:R-:W-:Y:S02]  /*1ffe0*/  MOV R9, R13 ;  /* 0x0000000d00097202 */ /* 0x000fe40000000f00 */
[----:B------:R-:W-:Y:S01]  /*1fff0*/  MOV R0, 0x20030 ;  /* 0x0002003000007802 */ /* 0x000fe20000000f00 */
[----:B0-----:R-:W-:Y:S01]  /*20000*/  IMAD.U32 R4, RZ, RZ, UR4 ;  /* 0x00000004ff047e24 */ /* 0x001fe2000f8e00ff */
[----:B------:R-:W-:-:S07]  /*20010*/  MOV R3, UR5 ;  /* 0x0000000500037c02 */ /* 0x000fce0008000f00 */
        /* <DEDUP_REMOVED lines=12> */
.L_x_33598:
[----:B------:R-:W-:Y:S05]  /*200e0*/  BSYNC.RECONVERGENT B0 ;  /* 0x0000000000007941 */ /* 0x000fea0003800200 */
.L_x_33596:
        /* <DEDUP_REMOVED lines=37> */
.L_x_33600:
        /* <DEDUP_REMOVED lines=18> */
.L_x_33601:
[----:B------:R-:W-:Y:S05]  /*20460*/  BSYNC.RECONVERGENT B0 ;  /* 0x0000000000007941 */ /* 0x000fea0003800200 */
.L_x_33599:
        /* <DEDUP_REMOVED lines=37> */
.L_x_33603:
        /* <DEDUP_REMOVED lines=18> */
.L_x_33604:
[----:B------:R-:W-:Y:S05]  /*207e0*/  BSYNC.RECONVERGENT B0 ;  /* 0x0000000000007941 */ /* 0x000fea0003800200 */
.L_x_33602:
        /* <DEDUP_REMOVED lines=37> */
.L_x_33606:
        /* <DEDUP_REMOVED lines=18> */
.L_x_33607:
[----:B------:R-:W-:Y:S05]  /*20b60*/  BSYNC.RECONVERGENT B0 ;  /* 0x0000000000007941 */ /* 0x000fea0003800200 */
.L_x_33605:
        /* <DEDUP_REMOVED lines=37> */
.L_x_33609:
        /* <DEDUP_REMOVED lines=18> */
.L_x_33610:
[----:B------:R-:W-:Y:S05]  /*20ee0*/  BSYNC.RECONVERGENT B0 ;  /* 0x0000000000007941 */ /* 0x000fea0003800200 */
.L_x_33608:
        /* <DEDUP_REMOVED lines=37> */
.L_x_33612:
        /* <DEDUP_REMOVED lines=18> */
.L_x_33613:
[----:B------:R-:W-:Y:S05]  /*21260*/  BSYNC.RECONVERGENT B0 ;  /* 0x0000000000007941 */ /* 0x000fea0003800200 */
.L_x_33611:
        /* <DEDUP_REMOVED lines=37> */
.L_x_33615:
        /* <DEDUP_REMOVED lines=18> */
.L_x_33616:
[----:B------:R-:W-:Y:S05]  /*215e0*/  BSYNC.RECONVERGENT B0 ;  /* 0x0000000000007941 */ /* 0x000fea0003800200 */
.L_x_33614:
        /* <DEDUP_REMOVED lines=37> */
.L_x_33618:
        /* <DEDUP_REMOVED lines=18> */
.L_x_33619:
[----:B------:R-:W-:Y:S05]  /*21960*/  BSYNC.RECONVERGENT B0 ;  /* 0x0000000000007941 */ /* 0x000fea0003800200 */
.L_x_33617:
        /* <DEDUP_REMOVED lines=37> */
.L_x_33621:
        /* <DEDUP_REMOVED lines=18> */
.L_x_33622:
[----:B------:R-:W-:Y:S05]  /*21ce0*/  BSYNC.RECONVERGENT B0 ;  /* 0x0000000000007941 */ /* 0x000fea0003800200 */
.L_x_33620:
        /* <DEDUP_REMOVED lines=37> */
.L_x_33624:
        /* <DEDUP_REMOVED lines=18> */
.L_x_33625:
[----:B------:R-:W-:Y:S05]  /*22060*/  BSYNC.RECONVERGENT B0 ;  /* 0x0000000000007941 */ /* 0x000fea0003800200 */
.L_x_33623:
        /* <DEDUP_REMOVED lines=37> */
.L_x_33627:
        /* <DEDUP_REMOVED lines=18> */
.L_x_33628:
[----:B------:R-:W-:Y:S05]  /*223e0*/  BSYNC.RECONVERGENT B0 ;  /* 0x0000000000007941 */ /* 0x000fea0003800200 */
.L_x_33626:
        /* <DEDUP_REMOVED lines=37> */
.L_x_33630:
        /* <DEDUP_REMOVED lines=18> */
.L_x_33631:
[----:B------:R-:W-:Y:S05]  /*22760*/  BSYNC.RECONVERGENT B0 ;  /* 0x0000000000007941 */ /* 0x000fea0003800200 */
.L_x_33629:
        /* <DEDUP_REMOVED lines=37> */
.L_x_33633:
        /* <DEDUP_REMOVED lines=18> */
.L_x_33634:
[----:B------:R-:W-:Y:S05]  /*22ae0*/  BSYNC.RECONVERGENT B0 ;  /* 0x0000000000007941 */ /* 0x000fea0003800200 */
.L_x_33632:
        /* <DEDUP_REMOVED lines=37> */
.L_x_33636:
        /* <DEDUP_REMOVED lines=18> */
.L_x_33637:
[----:B------:R-:W-:Y:S05]  /*22e60*/  BSYNC.RECONVERGENT B0 ;  /* 0x0000000000007941 */ /* 0x000fea0003800200 */
.L_x_33635:
        /* <DEDUP_REMOVED lines=37> */
.L_x_33639:
        /* <DEDUP_REMOVED lines=18> */
.L_x_33640:
[----:B------:R-:W-:Y:S05]  /*231e0*/  BSYNC.RECONVERGENT B0 ;  /* 0x0000000000007941 */ /* 0x000fea0003800200 */
.L_x_33638:
        /* <DEDUP_REMOVED lines=37> */
.L_x_33642:
        /* <DEDUP_REMOVED lines=18> */
.L_x_33643:
[----:B------:R-:W-:Y:S05]  /*23560*/  BSYNC.RECONVERGENT B0 ;  /* 0x0000000000007941 */ /* 0x000fea0003800200 */
.L_x_33641:
        /* <DEDUP_REMOVED lines=37> */
.L_x_33645:
        /* <DEDUP_REMOVED lines=18> */
.L_x_33646:
[----:B------:R-:W-:Y:S05]  /*238e0*/  BSYNC.RECONVERGENT B0 ;  /* 0x0000000000007941 */ /* 0x000fea0003800200 */
.L_x_33644:
        /* <DEDUP_REMOVED lines=37> */
.L_x_33648:
        /* <DEDUP_REMOVED lines=18> */
.L_x_33649:
[----:B------:R-:W-:Y:S05]  /*23c60*/  BSYNC.RECONVERGENT B0 ;  /* 0x0000000000007941 */ /* 0x000fea0003800200 */
.L_x_33647:
        /* <DEDUP_REMOVED lines=36> */
.L_x_33651:
        /* <DEDUP_REMOVED lines=16> */
.L_x_33652:
[----:B------:R-:W-:Y:S05]  /*23fb0*/  BSYNC.RECONVERGENT B0 ;  /* 0x0000000000007941 */ /* 0x000fea0003800200 */
.L_x_33650:
        /* <DEDUP_REMOVED lines=32> */
.L_x_33654:
[----:B------:R-:W-:Y:S01]  /*241c0*/  MOV R8, R6 ;  /* 0x0000000600087202 */ /* 0x000fe20000000f00 */
[----:B------:R-:W-:Y:S01]  /*241d0*/  IMAD.MOV.U32 R10, RZ, RZ, R7 ;  /* 0x000000ffff0a7224 */ /* 0x000fe200078e0007 */
[----:B------:R-:W-:-:S07]  /*241e0*/  MOV R9, 0x24200 ;  /* 0x0002420000097802 */ /* 0x000fce0000000f00 */
[----:B------:R-:W-:Y:S05]  /*241f0*/  CALL.REL.NOINC `($__internal_59_$__cuda_sm20_rem_u64) ;  /* 0x000001a000887944 */ /* 0x000fea0003c00000 */
[----:B------:R-:W-:Y:S02]  /*24200*/  MOV R4, R0 ;  /* 0x0000000000047202 */ /* 0x000fe40000000f00 */
[----:B------:R-:W-:-:S07]  /*24210*/  MOV R5, R3 ;  /* 0x0000000300057202 */ /* 0x000fce0000000f00 */
.L_x_33655:
[----:B------:R-:W-:Y:S05]  /*24220*/  BSYNC.RECONVERGENT B0 ;  /* 0x0000000000007941 */ /* 0x000fea0003800200 */
.L_x_33653:
[----:B------:R-:W0:Y:S02]  /*24230*/  LDCU.64 UR4, c[0x0][0x730] ;  /* 0x0000e600ff0477ac */ /* 0x000e240008000a00 */
[----:B0-----:R-:W-:Y:S02]  /*24240*/  IMAD R3, R5, UR4, RZ ;  /* 0x0000000405037c24 */ /* 0x001fe4000f8e02ff */
[----:B------:R-:W-:-:S04]  /*24250*/  IMAD.WIDE.U32 R20, R4, UR4, R20 ;  /* 0x0000000404147c25 */ /* 0x000fc8000f8e0014 */
[----:B------:R-:W-:-:S04]  /*24260*/  IMAD R3, R4, UR5, R3 ;  /* 0x0000000504037c24 */ /* 0x000fc8000f8e0203 */
[----:B------:R-:W-:-:S07]  /*24270*/  IMAD.IADD R21, R21, 0x1, R3 ;  /* 0x0000000115157824 */ /* 0x000fce00078e0203 */
.L_x_33583:
[----:B------:R-:W0:Y:S02]  /*24280*/  LDCU.64 UR4, c[0x0][0x580] ;  /* 0x0000b000ff0477ac */ /* 0x000e240008000a00 */
[----:B0-----:R-:W-:-:S04]  /*24290*/  IADD3 R4, P0, PT, R17, UR4, RZ ;  /* 0x0000000411047c10 */ /* 0x001fc8000ff1e0ff */
[----:B------:R-:W-:Y:S01]  /*242a0*/  IADD3.X R5, PT, PT, RZ, UR5, RZ, P0, !PT ;  /* 0x00000005ff057c10 */ /* 0x000fe200087fe4ff */
[----:B------:R-:W0:Y:S05]  /*242b0*/  LDCU.64 UR4, c[0x0][0x740] ;  /* 0x0000e800ff0477ac */ /* 0x000e2a0008000a00 */
[----:B------:R-:W2:Y:S01]  /*242c0*/  LDG.E.64 R4, desc[UR36][R4.64] ;  /* 0x0000002404047981 */ /* 0x000ea2000c1e1b00 */
[----:B0-----:R-:W-:-:S04]  /*242d0*/  LEA R6, P0, R20, UR4, 0x3 ;  /* 0x0000000414067c11 */ /* 0x001fc8000f8018ff */
[----:B------:R-:W-:-:S05]  /*242e0*/  LEA.HI.X R7, R20, UR5, R21, 0x3, P0 ;  /* 0x0000000514077c11 */ /* 0x000fca00080f1c15 */
[----:B--2---:R0:W-:Y:S01]  /*242f0*/  REDG.E.ADD.64.STRONG.GPU desc[UR36][R6.64], R4 ;  /* 0x000000040600798e */ /* 0x0041e2000c12e524 */
[----:B------:R-:W-:-:S07]  /*24300*/  IADD3 R16, PT, PT, R16, 0x80, RZ ;  /* 0x0000008010107810 */ /* 0x000fce0007ffe0ff */
.L_x_33576:
[----:B------:R-:W-:Y:S05]  /*24310*/  BSYNC.RECONVERGENT B6 ;  /* 0x0000000000067941 */ /* 0x000fea0003800200 */
.L_x_33575:
        /* <DEDUP_REMOVED lines=303> */
.L_x_33658:
        /* <DEDUP_REMOVED lines=29> */
.L_x_33660:
[----:B------:R-:W-:Y:S05]  /*257e0*/  BSYNC.RECONVERGENT B7 ;  /* 0x0000000000077941 */ /* 0x000fea0003800200 */
.L_x_33659:
        /* <DEDUP_REMOVED lines=36> */
.L_x_33662:
        /* <DEDUP_REMOVED lines=17> */
.L_x_33663:
[----:B------:R-:W-:Y:S05]  /*25b40*/  BSYNC.RECONVERGENT B0 ;  /* 0x0000000000007941 */ /* 0x000fea0003800200 */
.L_x_33661:
        /* <DEDUP_REMOVED lines=37> */
.L_x_33666:
        /* <DEDUP_REMOVED lines=18> */
.L_x_33667:
[----:B------:R-:W-:Y:S05]  /*25ec0*/  BSYNC.RECONVERGENT B0 ;  /* 0x0000000000007941 */ /* 0x000fea0003800200 */
.L_x_33665:
        /* <DEDUP_REMOVED lines=37> */
.L_x_33669:
        /* <DEDUP_REMOVED lines=18> */
.L_x_33670:
[----:B------:R-:W-:Y:S05]  /*26240*/  BSYNC.RECONVERGENT B0 ;  /* 0x0000000000007941 */ /* 0x000fea0003800200 */
.L_x_33668:
        /* <DEDUP_REMOVED lines=37> */
.L_x_33672:
        /* <DEDUP_REMOVED lines=18> */
.L_x_33673:
[----:B------:R-:W-:Y:S05]  /*265c0*/  BSYNC.RECONVERGENT B0 ;  /* 0x0000000000007941 */ /* 0x000fea0003800200 */
.L_x_33671:
        /* <DEDUP_REMOVED lines=37> */
.L_x_33675:
        /* <DEDUP_REMOVED lines=18> */
.L_x_33676:
[----:B------:R-:W-:Y:S05]  /*26940*/  BSYNC.RECONVERGENT B0 ;  /* 0x0000000000007941 */ /* 0x000fea0003800200 */
.L_x_33674:
        /* <DEDUP_REMOVED lines=37> */
.L_x_33678:
        /* <DEDUP_REMOVED lines=18> */
.L_x_33679:
[----:B------:R-:W-:Y:S05]  /*26cc0*/  BSYNC.RECONVERGENT B0 ;  /* 0x0000000000007941 */ /* 0x000fea0003800200 */
.L_x_33677:
        /* <DEDUP_REMOVED lines=37> */
.L_x_33681:
        /* <DEDUP_REMOVED lines=18> */
.L_x_33682:
[----:B------:R-:W-:Y:S05]  /*27040*/  BSYNC.RECONVERGENT B0 ;  /* 0x0000000000007941 */ /* 0x000fea0003800200 */
.L_x_33680:
        /* <DEDUP_REMOVED lines=37> */
.L_x_33684:
        /* <DEDUP_REMOVED lines=18> */
.L_x_33685:
[----:B------:R-:W-:Y:S05]  /*273c0*/  BSYNC.RECONVERGENT B0 ;  /* 0x0000000000007941 */ /* 0x000fea0003800200 */
.L_x_33683:
        /* <DEDUP_REMOVED lines=37> */
.L_x_33687:
        /* <DEDUP_REMOVED lines=18> */
.L_x_33688:
[----:B------:R-:W-:Y:S05]  /*27740*/  BSYNC.RECONVERGENT B0 ;  /* 0x0000000000007941 */ /* 0x000fea0003800200 */
.L_x_33686:
        /* <DEDUP_REMOVED lines=37> */
.L_x_33690:
        /* <DEDUP_REMOVED lines=18> */
.L_x_33691:
[----:B------:R-:W-:Y:S05]  /*27ac0*/  BSYNC.RECONVERGENT B0 ;  /* 0x0000000000007941 */ /* 0x000fea0003800200 */
.L_x_33689:
        /* <DEDUP_REMOVED lines=37> */
.L_x_33693:
        /* <DEDUP_REMOVED lines=18> */
.L_x_33694:
[----:B------:R-:W-:Y:S05]  /*27e40*/  BSYNC.RECONVERGENT B0 ;  /* 0x0000000000007941 */ /* 0x000fea0003800200 */
.L_x_33692:
        /* <DEDUP_REMOVED lines=37> */
.L_x_33696:
        /* <DEDUP_REMOVED lines=18> */
.L_x_33697:
[----:B------:R-:W-:Y:S05]  /*281c0*/  BSYNC.RECONVERGENT B0 ;  /* 0x0000000000007941 */ /* 0x000fea0003800200 */
.L_x_33695:
        /* <DEDUP_REMOVED lines=37> */
.L_x_33699:
        /* <DEDUP_REMOVED lines=18> */
.L_x_33700:
[----:B------:R-:W-:Y:S05]  /*28540*/  BSYNC.RECONVERGENT B0 ;  /* 0x0000000000007941 */ /* 0x000fea0003800200 */
.L_x_33698:
        /* <DEDUP_REMOVED lines=37> */
.L_x_33702:
        /* <DEDUP_REMOVED lines=18> */
.L_x_33703:
[----:B------:R-:W-:Y:S05]  /*288c0*/  BSYNC.RECONVERGENT B0 ;  /* 0x0000000000007941 */ /* 0x000fea0003800200 */
.L_x_33701:
        /* <DEDUP_REMOVED lines=37> */
.L_x_33705:
        /* <DEDUP_REMOVED lines=18> */
.L_x_33706:
[----:B------:R-:W-:Y:S05]  /*28c40*/  BSYNC.RECONVERGENT B0 ;  /* 0x0000000000007941 */ /* 0x000fea0003800200 */
.L_x_33704:
        /* <DEDUP_REMOVED lines=37> */
.L_x_33708:
        /* <DEDUP_REMOVED lines=18> */
.L_x_33709:
[----:B------:R-:W-:Y:S05]  /*28fc0*/  BSYNC.RECONVERGENT B0 ;  /* 0x0000000000007941 */ /* 0x000fea0003800200 */
.L_x_33707:
        /* <DEDUP_REMOVED lines=37> */
.L_x_33711:
        /* <DEDUP_REMOVED lines=18> */
.L_x_33712:
[----:B------:R-:W-:Y:S05]  /*29340*/  BSYNC.RECONVERGENT B0 ;  /* 0x0000000000007941 */ /* 0x000fea0003800200 */
.L_x_33710:
        /* <DEDUP_REMOVED lines=37> */
.L_x_33714:
        /* <DEDUP_REMOVED lines=18> */
.L_x_33715:
[----:B------:R-:W-:Y:S05]  /*296c0*/  BSYNC.RECONVERGENT B0 ;  /* 0x0000000000007941 */ /* 0x000fea0003800200 */
.L_x_33713:
        /* <DEDUP_REMOVED lines=37> */
.L_x_33717:
        /* <DEDUP_REMOVED lines=18> */
.L_x_33718:
[----:B------:R-:W-:Y:S05]  /*29a40*/  BSYNC.RECONVERGENT B0 ;  /* 0x0000000000007941 */ /* 0x000fea0003800200 */
.L_x_33716:
        /* <DEDUP_REMOVED lines=37> */
.L_x_33720:
        /* <DEDUP_REMOVED lines=18> */
.L_x_33721:
[----:B------:R-:W-:Y:S05]  /*29dc0*/  BSYNC.RECONVERGENT B0 ;  /* 0x0000000000007941 */ /* 0x000fea0003800200 */
.L_x_33719:
        /* <DEDUP_REMOVED lines=37> */
.L_x_33723:
        /* <DEDUP_REMOVED lines=18> */
.L_x_33724:
[----:B------:R-:W-:Y:S05]  /*2a140*/  BSYNC.RECONVERGENT B0 ;  /* 0x0000000000007941 */ /* 0x000fea0003800200 */
.L_x_33722:
        /* <DEDUP_REMOVED lines=37> */
.L_x_33726:
        /* <DEDUP_REMOVED lines=18> */
.L_x_33727:
[----:B------:R-:W-:Y:S05]  /*2a4c0*/  BSYNC.RECONVERGENT B0 ;  /* 0x0000000000007941 */ /* 0x000fea0003800200 */
.L_x_33725:
        /* <DEDUP_REMOVED lines=37> */
.L_x_33729:
        /* <DEDUP_REMOVED lines=18> */
.L_x_33730:
[----:B------:R-:W-:Y:S05]  /*2a840*/  BSYNC.RECONVERGENT B0 ;  /* 0x0000000000007941 */ /* 0x000fea0003800200 */
.L_x_33728:
        /* <DEDUP_REMOVED lines=36> */
.L_x_33732:
        /* <DEDUP_REMOVED lines=16> */
.L_x_33733:
[----:B------:R-:W-:Y:S05]  /*2ab90*/  BSYNC.RECONVERGENT B0 ;  /* 0x0000000000007941 */ /* 0x000fea0003800200 */
.L_x_33731:
        /* <DEDUP_REMOVED lines=32> */
.L_x_33735:
[----:B------:R-:W-:Y:S02]  /*2ada0*/  MOV R8, R6 ;  /* 0x0000000600087202 */ /* 0x000fe40000000f00 */
[----:B------:R-:W-:Y:S02]  /*2adb0*/  MOV R10, R7 ;  /* 0x00000007000a7202 */ /* 0x000fe40000000f00 */
[----:B------:R-:W-:-:S07]  /*2adc0*/  MOV R9, 0x2ade0 ;  /* 0x0002ade000097802 */ /* 0x000fce0000000f00 */
[----:B------:R-:W-:Y:S05]  /*2add0*/  CALL.REL.NOINC `($__internal_59_$__cuda_sm20_rem_u64) ;  /* 0x0000013400907944 */ /* 0x000fea0003c00000 */
[----:B------:R-:W-:Y:S01]  /*2ade0*/  IMAD.MOV.U32 R4, RZ, RZ, R0 ;  /* 0x000000ffff047224 */ /* 0x000fe200078e0000 */
[----:B------:R-:W-:-:S07]  /*2adf0*/  MOV R5, R3 ;  /* 0x0000000300057202 */ /* 0x000fce0000000f00 */
.L_x_33736:
[----:B------:R-:W-:Y:S05]  /*2ae00*/  BSYNC.RECONVERGENT B0 ;  /* 0x0000000000007941 */ /* 0x000fea0003800200 */
.L_x_33734:
[----:B------:R-:W0:Y:S02]  /*2ae10*/  LDCU.64 UR4, c[0x0][0x730] ;  /* 0x0000e600ff0477ac */ /* 0x000e240008000a00 */
[----:B0-----:R-:W-:Y:S02]  /*2ae20*/  IMAD R3, R5, UR4, RZ ;  /* 0x0000000405037c24 */ /* 0x001fe4000f8e02ff */
[----:B------:R-:W-:-:S04]  /*2ae30*/  IMAD.WIDE.U32 R20, R4, UR4, R20 ;  /* 0x0000000404147c25 */ /* 0x000fc8000f8e0014 */
[----:B------:R-:W-:-:S05]  /*2ae40*/  IMAD R3, R4, UR5, R3 ;  /* 0x0000000504037c24 */ /* 0x000fca000f8e0203 */
[----:B------:R-:W-:-:S07]  /*2ae50*/  IADD3 R21, PT, PT, R21, R3, RZ ;  /* 0x0000000315157210 */ /* 0x000fce0007ffe0ff */
.L_x_33664:
[----:B------:R-:W0:Y:S02]  /*2ae60*/  LDCU.64 UR4, c[0x0][0x580] ;  /* 0x0000b000ff0477ac */ /* 0x000e240008000a00 */
[----:B0-----:R-:W-:-:S05]  /*2ae70*/  IADD3 R4, P0, PT, R17, UR4, RZ ;  /* 0x0000000411047c10 */ /* 0x001fca000ff1e0ff */
[----:B------:R-:W-:Y:S01]  /*2ae80*/  IMAD.X R5, RZ, RZ, UR5, P0 ;  /* 0x00000005ff057e24 */ /* 0x000fe200080e06ff */
[----:B------:R-:W0:Y:S05]  /*2ae90*/  LDCU.64 UR4, c[0x0][0x740] ;  /* 0x0000e800ff0477ac */ /* 0x000e2a0008000a00 */
[----:B------:R-:W2:Y:S01]  /*2aea0*/  LDG.E.64 R4, desc[UR36][R4.64] ;  /* 0x0000002404047981 */ /* 0x000ea2000c1e1b00 */
[----:B0-----:R-:W-:-:S04]  /*2aeb0*/  LEA R6, P0, R20, UR4, 0x3 ;  /* 0x0000000414067c11 */ /* 0x001fc8000f8018ff */
[----:B------:R-:W-:-:S05]  /*2aec0*/  LEA.HI.X R7, R20, UR5, R21, 0x3, P0 ;  /* 0x0000000514077c11 */ /* 0x000fca00080f1c15 */
[----:B--2---:R1:W-:Y:S01]  /*2aed0*/  REDG.E.ADD.64.STRONG.GPU desc[UR36][R6.64], R4 ;  /* 0x000000040600798e */ /* 0x0043e2000c12e524 */
[----:B------:R-:W-:-:S07]  /*2aee0*/  IADD3 R16, PT, PT, R16, 0x80, RZ ;  /* 0x0000008010107810 */ /* 0x000fce0007ffe0ff */
.L_x_33657:
[----:B------:R-:W-:Y:S05]  /*2aef0*/  BSYNC.RECONVERGENT B6 ;  /* 0x0000000000067941 */ /* 0x000fea0003800200 */
.L_x_33656:
        /* <DEDUP_REMOVED lines=303> */
.L_x_33739:
        /* <DEDUP_REMOVED lines=29> */
.L_x_33741:
[----:B------:R-:W-:Y:S05]  /*2c3c0*/  BSYNC.RECONVERGENT B7 ;  /* 0x0000000000077941 */ /* 0x000fea0003800200 */
.L_x_33740:
        /* <DEDUP_REMOVED lines=36> */
.L_x_33743:
        /* <DEDUP_REMOVED lines=17> */
.L_x_33744:
[----:B------:R-:W-:Y:S05]  /*2c720*/  BSYNC.RECONVERGENT B0 ;  /* 0x0000000000007941 */ /* 0x000fea0003800200 */
.L_x_33742:
        /* <DEDUP_REMOVED lines=37> */
.L_x_33747:
        /* <DEDUP_REMOVED lines=18> */
.L_x_33748:
[----:B------:R-:W-:Y:S05]  /*2caa0*/  BSYNC.RECONVERGENT B0 ;  /* 0x0000000000007941 */ /* 0x000fea0003800200 */
.L_x_33746:
        /* <DEDUP_REMOVED lines=37> */
.L_x_33750:
        /* <DEDUP_REMOVED lines=18> */
.L_x_33751:
[----:B------:R-:W-:Y:S05]  /*2ce20*/  BSYNC.RECONVERGENT B0 ;  /* 0x0000000000007941 */ /* 0x000fea0003800200 */
.L_x_33749:
        /* <DEDUP_REMOVED lines=37> */
.L_x_33753:
        /* <DEDUP_REMOVED lines=18> */
.L_x_33754:
[----:B------:R-:W-:Y:S05]  /*2d1a0*/  BSYNC.RECONVERGENT B0 ;  /* 0x0000000000007941 */ /* 0x000fea0003800200 */
.L_x_33752:
        /* <DEDUP_REMOVED lines=37> */
.L_x_33756:
        /* <DEDUP_REMOVED lines=18> */
.L_x_33757:
[----:B------:R-:W-:Y:S05]  /*2d520*/  BSYNC.RECONVERGENT B0 ;  /* 0x0000000000007941 */ /* 0x000fea0003800200 */
.L_x_33755:
        /* <DEDUP_REMOVED lines=37> */
.L_x_33759:
        /* <DEDUP_REMOVED lines=18> */
.L_x_33760:
[----:B------:R-:W-:Y:S05]  /*2d8a0*/  BSYNC.RECONVERGENT B0 ;  /* 0x0000000000007941 */ /* 0x000fea0003800200 */
.L_x_33758:
        /* <DEDUP_REMOVED lines=37> */
.L_x_33762:
        /* <DEDUP_REMOVED lines=18> */
.L_x_33763:
[----:B------:R-:W-:Y:S05]  /*2dc20*/  BSYNC.RECONVERGENT B0 ;  /* 0x0000000000007941 */ /* 0x000fea0003800200 */
.L_x_33761:
        /* <DEDUP_REMOVED lines=37> */
.L_x_33765:
        /* <DEDUP_REMOVED lines=18> */
.L_x_33766:
[----:B------:R-:W-:Y:S05]  /*2dfa0*/  BSYNC.RECONVERGENT B0 ;  /* 0x0000000000007941 */ /* 0x000fea0003800200 */
.L_x_33764:
        /* <DEDUP_REMOVED lines=37> */
.L_x_33768:
        /* <DEDUP_REMOVED lines=18> */
.L_x_33769:
[----:B------:R-:W-:Y:S05]  /*2e320*/  BSYNC.RECONVERGENT B0 ;  /* 0x0000000000007941 */ /* 0x000fea0003800200 */
.L_x_33767:
        /* <DEDUP_REMOVED lines=37> */
.L_x_33771:
        /* <DEDUP_REMOVED lines=18> */
.L_x_33772:
[----:B------:R-:W-:Y:S05]  /*2e6a0*/  BSYNC.RECONVERGENT B0 ;  /* 0x0000000000007941 */ /* 0x000fea0003800200 */
.L_x_33770:
        /* <DEDUP_REMOVED lines=37> */
.L_x_33774:
        /* <DEDUP_REMOVED lines=18> */
.L_x_33775:
[----:B------:R-:W-:Y:S05]  /*2ea20*/  BSYNC.RECONVERGENT B0 ;  /* 0x0000000000007941 */ /* 0x000fea0003800200 */
.L_x_33773:
        /* <DEDUP_REMOVED lines=37> */
.L_x_33777:
        /* <DEDUP_REMOVED lines=18> */
.L_x_33778:
[----:B------:R-:W-:Y:S05]  /*2eda0*/  BSYNC.RECONVERGENT B0 ;  /* 0x0000000000007941 */ /* 0x000fea0003800200 */
.L_x_33776:
        /* <DEDUP_REMOVED lines=37> */
.L_x_33780:
        /* <DEDUP_REMOVED lines=18> */
.L_x_33781:
[----:B------:R-:W-:Y:S05]  /*2f120*/  BSYNC.RECONVERGENT B0 ;  /* 0x0000000000007941 */ /* 0x000fea0003800200 */
.L_x_33779:
        /* <DEDUP_REMOVED lines=37> */
.L_x_33783:
        /* <DEDUP_REMOVED lines=18> */
.L_x_33784:
[----:B------:R-:W-:Y:S05]  /*2f4a0*/  BSYNC.RECONVERGENT B0 ;  /* 0x0000000000007941 */ /* 0x000fea0003800200 */
.L_x_33782:
        /* <DEDUP_REMOVED lines=37> */
.L_x_33786:
        /* <DEDUP_REMOVED lines=18> */
.L_x_33787:
[----:B------:R-:W-:Y:S05]  /*2f820*/  BSYNC.RECONVERGENT B0 ;  /* 0x0000000000007941 */ /* 0x000fea0003800200 */
.L_x_33785:
        /* <DEDUP_REMOVED lines=37> */
.L_x_33789:
        /* <DEDUP_REMOVED lines=18> */
.L_x_33790:
[----:B------:R-:W-:Y:S05]  /*2fba0*/  BSYNC.RECONVERGENT B0 ;  /* 0x0000000000007941 */ /* 0x000fea0003800200 */
.L_x_33788:
        /* <DEDUP_REMOVED lines=37> */
.L_x_33792:
        /* <DEDUP_REMOVED lines=18> */
.L_x_33793:
[----:B------:R-:W-:Y:S05]  /*2ff20*/  BSYNC.RECONVERGENT B0 ;  /* 0x0000000000007941 */ /* 0x000fea0003800200 */
.L_x_33791:
        /* <DEDUP_REMOVED lines=37> */
.L_x_33795:
        /* <DEDUP_REMOVED lines=18> */
.L_x_33796:
[----:B------:R-:W-:Y:S05]  /*302a0*/  BSYNC.RECONVERGENT B0 ;  /* 0x0000000000007941 */ /* 0x000fea0003800200 */
.L_x_33794:
        /* <DEDUP_REMOVED lines=37> */
.L_x_33798:
        /* <DEDUP_REMOVED lines=18> */
.L_x_33799:
[----:B------:R-:W-:Y:S05]  /*30620*/  BSYNC.RECONVERGENT B0 ;  /* 0x0000000000007941 */ /* 0x000fea0003800200 */
.L_x_33797:
        /* <DEDUP_REMOVED lines=37> */
.L_x_33801:
        /* <DEDUP_REMOVED lines=18> */
.L_x_33802:
[----:B------:R-:W-:Y:S05]  /*309a0*/  BSYNC.RECONVERGENT B0 ;  /* 0x0000000000007941 */ /* 0x000fea0003800200 */
.L_x_33800:
        /* <DEDUP_REMOVED lines=37> */
.L_x_33804:
        /* <DEDUP_REMOVED lines=18> */
.L_x_33805:
[----:B------:R-:W-:Y:S05]  /*30d20*/  BSYNC.RECONVERGENT B0 ;  /* 0x0000000000007941 */ /* 0x000fea0003800200 */
.L_x_33803:
        /* <DEDUP_REMOVED lines=37> */
.L_x_33807:
        /* <DEDUP_REMOVED lines=18> */
.L_x_33808:
[----:B------:R-:W-:Y:S05]  /*310a0*/  BSYNC.RECONVERGENT B0 ;  /* 0x0000000000007941 */ /* 0x000fea0003800200 */
.L_x_33806:
        /* <DEDUP_REMOVED lines=37> */
.L_x_33810:
        /* <DEDUP_REMOVED lines=18> */
.L_x_33811:
[----:B------:R-:W-:Y:S05]  /*31420*/  BSYNC.RECONVERGENT B0 ;  /* 0x0000000000007941 */ /* 0x000fea0003800200 */
.L_x_33809:
        /* <DEDUP_REMOVED lines=36> */
.L_x_33813:
        /* <DEDUP_REMOVED lines=16> */
.L_x_33814:
[----:B------:R-:W-:Y:S05]  /*31770*/  BSYNC.RECONVERGENT B0 ;  /* 0x0000000000007941 */ /* 0x000fea0003800200 */
.L_x_33812:
        /* <DEDUP_REMOVED lines=32> */
.L_x_33816:
[----:B------:R-:W-:Y:S01]  /*31980*/  IMAD.MOV.U32 R8, RZ, RZ, R6 ;  /* 0x000000ffff087224 */ /* 0x000fe200078e0006 */
[----:B------:R-:W-:Y:S02]  /*31990*/  MOV R10, R7 ;  /* 0x00000007000a7202 */ /* 0x000fe40000000f00 */
[----:B------:R-:W-:-:S07]  /*319a0*/  MOV R9, 0x319c0 ;  /* 0x000319c000097802 */ /* 0x000fce0000000f00 */
[----:B------:R-:W-:Y:S05]  /*319b0*/  CALL.REL.NOINC `($__internal_59_$__cuda_sm20_rem_u64) ;  /* 0x000000c800987944 */ /* 0x000fea0003c00000 */
[----:B------:R-:W-:Y:S01]  /*319c0*/  MOV R4, R0 ;  /* 0x0000000000047202 */ /* 0x000fe20000000f00 */
[----:B------:R-:W-:-:S07]  /*319d0*/  IMAD.MOV.U32 R5, RZ, RZ, R3 ;  /* 0x000000ffff057224 */ /* 0x000fce00078e0003 */
.L_x_33817:
[----:B------:R-:W-:Y:S05]  /*319e0*/  BSYNC.RECONVERGENT B0 ;  /* 0x0000000000007941 */ /* 0x000fea0003800200 */
.L_x_33815:
[----:B------:R-:W0:Y:S02]  /*319f0*/  LDCU.64 UR4, c[0x0][0x730] ;  /* 0x0000e600ff0477ac */ /* 0x000e240008000a00 */
[----:B0-----:R-:W-:Y:S02]  /*31a00*/  IMAD R3, R5, UR4, RZ ;  /* 0x0000000405037c24 */ /* 0x001fe4000f8e02ff */
[----:B------:R-:W-:-:S04]  /*31a10*/  IMAD.WIDE.U32 R20, R4, UR4, R20 ;  /* 0x0000000404147c25 */ /* 0x000fc8000f8e0014 */
[----:B------:R-:W-:-:S05]  /*31a20*/  IMAD R3, R4, UR5, R3 ;  /* 0x0000000504037c24 */ /* 0x000fca000f8e0203 */
[----:B------:R-:W-:-:S07]  /*31a30*/  IADD3 R21, PT, PT, R21, R3, RZ ;  /* 0x0000000315157210 */ /* 0x000fce0007ffe0ff */
.L_x_33745:
        /* <DEDUP_REMOVED lines=8> */
[----:B------:R-:W-:-:S07]  /*31ac0*/  VIADD R16, R16, 0x80 ;  /* 0x0000008010107836 */ /* 0x000fce0000000000 */
.L_x_33738:
[----:B------:R-:W-:Y:S05]  /*31ad0*/  BSYNC.RECONVERGENT B6 ;  /* 0x0000000000067941 */ /* 0x000fea0003800200 */
.L_x_33737:
        /* <DEDUP_REMOVED lines=302> */
.L_x_33818:
        /* <DEDUP_REMOVED lines=31> */
.L_x_33820:
[----:B------:R-:W-:Y:S05]  /*32fb0*/  BSYNC.RECONVERGENT B6 ;  /* 0x0000000000067941 */ /* 0x000fea0003800200 */
.L_x_33819:
        /* <DEDUP_REMOVED lines=37> */
.L_x_33822:
        /* <DEDUP_REMOVED lines=17> */
.L_x_33823:
[----:B------:R-:W-:Y:S05]  /*33320*/  BSYNC.RECONVERGENT B0 ;  /* 0x0000000000007941 */ /* 0x000fea0003800200 */
.L_x_33821:
        /* <DEDUP_REMOVED lines=37> */
.L_x_33826:
        /* <DEDUP_REMOVED lines=18> */
.L_x_33827:
[----:B------:R-:W-:Y:S05]  /*336a0*/  BSYNC.RECONVERGENT B0 ;  /* 0x0000000000007941 */ /* 0x000fea0003800200 */
.L_x_33825:
        /* <DEDUP_REMOVED lines=38> */
.L_x_33829:
        /* <DEDUP_REMOVED lines=18> */
.L_x_33830:
[----:B------:R-:W-:Y:S05]  /*33a30*/  BSYNC.RECONVERGENT B0 ;  /* 0x0000000000007941 */ /* 0x000fea0003800200 */
.L_x_33828:
        /* <DEDUP_REMOVED lines=38> */
.L_x_33832:
        /* <DEDUP_REMOVED lines=18> */
.L_x_33833:
[----:B------:R-:W-:Y:S05]  /*33dc0*/  BSYNC.RECONVERGENT B0 ;  /* 0x0000000000007941 */ /* 0x000fea0003800200 */
.L_x_33831:
        /* <DEDUP_REMOVED lines=38> */
.L_x_33835:
        /* <DEDUP_REMOVED lines=18> */
.L_x_33836:
[----:B------:R-:W-:Y:S05]  /*34150*/  BSYNC.RECONVERGENT B0 ;  /* 0x0000000000007941 */ /* 0x000fea0003800200 */
.L_x_33834:
        /* <DEDUP_REMOVED lines=38> */
.L_x_33838:
        /* <DEDUP_REMOVED lines=18> */
.L_x_33839:
[----:B------:R-:W-:Y:S05]  /*344e0*/  BSYNC.RECONVERGENT B0 ;  /* 0x0000000000007941 */ /* 0x000fea0003800200 */
.L_x_33837:
        /* <DEDUP_REMOVED lines=38> */
.L_x_33841:
        /* <DEDUP_REMOVED lines=18> */
.L_x_33842:
[----:B------:R-:W-:Y:S05]  /*34870*/  BSYNC.RECONVERGENT B0 ;  /* 0x0000000000007941 */ /* 0x000fea0003800200 */
.L_x_33840:
        /* <DEDUP_REMOVED lines=38> */
.L_x_33844:
        /* <DEDUP_REMOVED lines=18> */
.L_x_33845:
[----:B------:R-:W-:Y:S05]  /*34c00*/  BSYNC.RECONVERGENT B0 ;  /* 0x0000000000007941 */ /* 0x000fea0003800200 */
.L_x_33843:
        /* <DEDUP_REMOVED lines=38> */
.L_x_33847:
        /* <DEDUP_REMOVED lines=18> */
.L_x_33848:
[----:B------:R-:W-:Y:S05]  /*34f90*/  BSYNC.RECONVERGENT B0 ;  /* 0x0000000000007941 */ /* 0x000fea0003800200 */
.L_x_33846:
        /* <DEDUP_REMOVED lines=38> */
.L_x_33850:
        /* <DEDUP_REMOVED lines=18> */
.L_x_33851:
[----:B------:R-:W-:Y:S05]  /*35320*/  BSYNC.RECONVERGENT B0 ;  /* 0x0000000000007941 */ /* 0x000fea0003800200 */
.L_x_33849:
        /* <DEDUP_REMOVED lines=38> */
.L_x_33853:
        /* <DEDUP_REMOVED lines=18> */
.L_x_33854:
[----:B------:R-:W-:Y:S05]  /*356b0*/  BSYNC.RECONVERGENT B0 ;  /* 0x0000000000007941 */ /* 0x000fea0003800200 */
.L_x_33852:
        /* <DEDUP_REMOVED lines=38> */
.L_x_33856:
        /* <DEDUP_REMOVED lines=18> */
.L_x_33857:
[----:B------:R-:W-:Y:S05]  /*35a40*/  BSYNC.RECONVERGENT B0 ;  /* 0x0000000000007941 */ /* 0x000fea0003800200 */
.L_x_33855:
        /* <DEDUP_REMOVED lines=38> */
.L_x_33859:
        /* <DEDUP_REMOVED lines=18> */
.L_x_33860:
[----:B------:R-:W-:Y:S05]  /*35dd0*/  BSYNC.RECONVERGENT B0 ;  /* 0x0000000000007941 */ /* 0x000fea0003800200 */
.L_x_33858:
        /* <DEDUP_REMOVED lines=38> */
.L_x_33862:
        /* <DEDUP_REMOVED lines=18> */
.L_x_33863:
[----:B------:R-:W-:Y:S05]  /*36160*/  BSYNC.RECONVERGENT B0 ;  /* 0x0000000000007941 */ /* 0x000fea0003800200 */
.L_x_33861:
        /* <DEDUP_REMOVED lines=38> */
.L_x_33865:
        /* <DEDUP_REMOVED lines=18> */
.L_x_33866:
[----:B------:R-:W-:Y:S05]  /*364f0*/  BSYNC.RECONVERGENT B0 ;  /* 0x0000000000007941 */ /* 0x000fea0003800200 */
.L_x_33864:
        /* <DEDUP_REMOVED lines=38> */
.L_x_33868:
        /* <DEDUP_REMOVED lines=18> */
.L_x_33869:
[----:B------:R-:W-:Y:S05]  /*36880*/  BSYNC.RECONVERGENT B0 ;  /* 0x0000000000007941 */ /* 0x000fea0003800200 */
.L_x_33867:
        /* <DEDUP_REMOVED lines=38> */
.L_x_33871:
        /* <DEDUP_REMOVED lines=18> */
.L_x_33872:
[----:B------:R-:W-:Y:S05]  /*36c10*/  BSYNC.RECONVERGENT B0 ;  /* 0x0000000000007941 */ /* 0x000fea0003800200 */
.L_x_33870:
        /* <DEDUP_REMOVED lines=38> */
.L_x_33874:
        /* <DEDUP_REMOVED lines=18> */
.L_x_33875:
[----:B------:R-:W-:Y:S05]  /*36fa0*/  BSYNC.RECONVERGENT B0 ;  /* 0x0000000000007941 */ /* 0x000fea0003800200 */
.L_x_33873:
        /* <DEDUP_REMOVED lines=38> */
.L_x_33877:
        /* <DEDUP_REMOVED lines=18> */
.L_x_33878:
[----:B------:R-:W-:Y:S05]  /*37330*/  BSYNC.RECONVERGENT B0 ;  /* 0x0000000000007941 */ /* 0x000fea0003800200 */
.L_x_33876:
        /* <DEDUP_REMOVED lines=38> */
.L_x_33880:
        /* <DEDUP_REMOVED lines=18> */
.L_x_33881:
[----:B------:R-:W-:Y:S05]  /*376c0*/  BSYNC.RECONVERGENT B0 ;  /* 0x0000000000007941 */ /* 0x000fea0003800200 */
.L_x_33879:
        /* <DEDUP_REMOVED lines=38> */
.L_x_33883:
        /* <DEDUP_REMOVED lines=18> */
.L_x_33884:
[----:B------:R-:W-:Y:S05]  /*37a50*/  BSYNC.RECONVERGENT B0 ;  /* 0x0000000000007941 */ /* 0x000fea0003800200 */
.L_x_33882:
        /* <DEDUP_REMOVED lines=38> */
.L_x_33886:
        /* <DEDUP_REMOVED lines=18> */
.L_x_33887:
[----:B------:R-:W-:Y:S05]  /*37de0*/  BSYNC.RECONVERGENT B0 ;  /* 0x0000000000007941 */ /* 0x000fea0003800200 */
.L_x_33885:
        /* <DEDUP_REMOVED lines=38> */
.L_x_33889:
        /* <DEDUP_REMOVED lines=18> */
.L_x_33890:
[----:B------:R-:W-:Y:S05]  /*38170*/  BSYNC.RECONVERGENT B0 ;  /* 0x0000000000007941 */ /* 0x000fea0003800200 */
.L_x_33888:
        /* <DEDUP_REMOVED lines=37> */
.L_x_33892:
        /* <DEDUP_REMOVED lines=16> */
.L_x_33893:
[----:B------:R-:W-:Y:S05]  /*384d0*/  BSYNC.RECONVERGENT B0 ;  /* 0x0000000000007941 */ /* 0x000fea0003800200 */
.L_x_33891:
        /* <DEDUP_REMOVED lines=33> */
.L_x_33895:
[----:B------:R-:W-:Y:S01]  /*386f0*/  IMAD.MOV.U32 R8, RZ, RZ, R6 ;  /* 0x000000ffff087224 */ /* 0x000fe200078e0006 */
[----:B------:R-:W-:Y:S02]  /*38700*/  MOV R10, R7 ;  /* 0x00000007000a7202 */ /* 0x000fe40000000f00 */
[----:B------:R-:W-:-:S07]  /*38710*/  MOV R9, 0x38730 ;  /* 0x0003873000097802 */ /* 0x000fce0000000f00 */
[----:B------:R-:W-:Y:S05]  /*38720*/  CALL.REL.NOINC `($__internal_59_$__cuda_sm20_rem_u64) ;  /* 0x0000005c003c7944 */ /* 0x000fea0003c00000 */
[----:B------:R-:W-:Y:S01]  /*38730*/  MOV R4, R0 ;  /* 0x0000000000047202 */ /* 0x000fe20000000f00 */
[----:B------:R-:W-:-:S07]  /*38740*/  IMAD.MOV.U32 R5, RZ, RZ, R3 ;  /* 0x000000ffff057224 */ /* 0x000fce00078e0003 */
.L_x_33896:
[----:B------:R-:W-:Y:S05]  /*38750*/  BSYNC.RECONVERGENT B0 ;  /* 0x0000000000007941 */ /* 0x000fea0003800200 */
.L_x_33894:
[----:B------:R-:W0:Y:S01]  /*38760*/  LDCU.64 UR4, c[0x0][0x730] ;  /* 0x0000e600ff0477ac */ /* 0x000e220008000a00 */
[----:B------:R-:W-:Y:S01]  /*38770*/  MOV R3, R21 ;  /* 0x0000001500037202 */ /* 0x000fe20000000f00 */
[----:B0-----:R-:W-:Y:S02]  /*38780*/  IMAD R5, R5, UR4, RZ ;  /* 0x0000000405057c24 */ /* 0x001fe4000f8e02ff */
[----:B------:R-:W-:-:S04]  /*38790*/  IMAD.WIDE.U32 R2, R4, UR4, R2 ;  /* 0x0000000404027c25 */ /* 0x000fc8000f8e0002 */
[----:B------:R-:W-:-:S05]  /*387a0*/  IMAD R5, R4, UR5, R5 ;  /* 0x0000000504057c24 */ /* 0x000fca000f8e0205 */
[----:B------:R-:W-:-:S07]  /*387b0*/  IADD3 R21, PT, PT, R3, R5, RZ ;  /* 0x0000000503157210 */ /* 0x000fce0007ffe0ff */
.L_x_33824:
[----:B------:R-:W2:Y:S01]  /*387c0*/  LDG.E.64 R16, desc[UR36][R16.64] ;  /* 0x0000002410107981 */ /* 0x000ea2000c1e1b00 */
[----:B------:R-:W0:Y:S02]  /*387d0*/  LDCU.64 UR4, c[0x0][0x740] ;  /* 0x0000e800ff0477ac */ /* 0x000e240008000a00 */
[----:B0-----:R-:W-:-:S04]  /*387e0*/  LEA R4, P0, R2, UR4, 0x3 ;  /* 0x0000000402047c11 */ /* 0x001fc8000f8018ff */
[----:B------:R-:W-:-:S05]  /*387f0*/  LEA.HI.X R5, R2, UR5, R21, 0x3, P0 ;  /* 0x0000000502057c11 */ /* 0x000fca00080f1c15 */
[----:B--2---:R-:W-:Y:S01]  /*38800*/  REDG.E.ADD.64.STRONG.GPU desc[UR36][R4.64], R16 ;  /* 0x000000100400798e */ /* 0x004fe2000c12e524 */
[----:B------:R-:W-:Y:S05]  /*38810*/  EXIT ;  /* 0x000000000000794d */ /* 0x000fea0003800000 */
.L_x_33555:
        /* <DEDUP_REMOVED lines=306> */
.L_x_33899:
        /* <DEDUP_REMOVED lines=29> */
.L_x_33901:
[----:B------:R-:W-:Y:S05]  /*39d10*/  BSYNC.RECONVERGENT B7 ;  /* 0x0000000000077941 */ /* 0x000fea0003800200 */
.L_x_33900:
        /* <DEDUP_REMOVED lines=8> */
[----:B0-----:R-:W-:-:S02]  /*39da0*/  LOP3.LUT R5, R5, UR4, RZ, 0xc0, !PT ;  /* 0x0000000405057c12 */ /* 0x001fc4000f8ec0ff */
[----:B------:R-:W-:Y:S02]  /*39db0*/  LOP3.LUT R7, R7, UR5, RZ, 0xc0, !PT ;  /* 0x0000000507077c12 */ /* 0x000fe4000f8ec0ff */
[----:B------:R-:W-:-:S04]  /*39dc0*/  IADD3 R0, P0, PT, R22, R5, RZ ;  /* 0x0000000516007210 */ /* 0x000fc80007f1e0ff */
[----:B------:R-:W-:Y:S02]  /*39dd0*/  IADD3.X R23, PT, PT, R23, R7, RZ, P0, !PT ;  /* 0x0000000717177210 */ /* 0x000fe400007fe4ff */
[----:B-1----:R-:W-:-:S04]  /*39de0*/  LEA R4, P0, R0, UR6, 0x3 ;  /* 0x0000000600047c11 */ /* 0x002fc8000f8018ff */
[----:B------:R-:W-:-:S05]  /*39df0*/  LEA.HI.X R5, R0, UR7, R23, 0x3, P0 ;  /* 0x0000000700057c11 */ /* 0x000fca00080f1c17 */
[----:B--2---:R0:W-:Y:S01]  /*39e00*/  REDG.E.ADD.64.STRONG.GPU desc[UR36][R4.64], R2 ;  /* 0x000000020400798e */ /* 0x0041e2000c12e524 */
[----:B------:R-:W-:-:S07]  /*39e10*/  IADD3 R16, PT, PT, R16, 0x80, RZ ;  /* 0x0000008010107810 */ /* 0x000fce0007ffe0ff */
.L_x_33898:
[----:B------:R-:W-:Y:S05]  /*39e20*/  BSYNC.RECONVERGENT B6 ;  /* 0x0000000000067941 */ /* 0x000fea0003800200 */
.L_x_33897:
        /* <DEDUP_REMOVED lines=303> */
.L_x_33904:
        /* <DEDUP_REMOVED lines=29> */
.L_x_33906:
[----:B------:R-:W-:Y:S05]  /*3b2f0*/  BSYNC.RECONVERGENT B7 ;  /* 0x0000000000077941 */ /* 0x000fea0003800200 */
.L_x_33905:
        /* <DEDUP_REMOVED lines=15> */
[----:B------:R-:W-:-:S07]  /*3b3f0*/  VIADD R16, R16, 0x80 ;  /* 0x0000008010107836 */ /* 0x000fce0000000000 */
.L_x_33903:
[----:B------:R-:W-:Y:S05]  /*3b400*/  BSYNC.RECONVERGENT B6 ;  /* 0x0000000000067941 */ /* 0x000fea0003800200 */
.L_x_33902:
        /* <DEDUP_REMOVED lines=303> */
.L_x_33909:
        /* <DEDUP_REMOVED lines=29> */
.L_x_33911:
[----:B------:R-:W-:Y:S05]  /*3c8d0*/  BSYNC.RECONVERGENT B7 ;  /* 0x0000000000077941 */ /* 0x000fea0003800200 */
.L_x_33910:
        /* <DEDUP_REMOVED lines=10> */
[----:B------:R-:W-:-:S05]  /*3c980*/  IADD3 R0, P0, PT, R22, R5, RZ ;  /* 0x0000000516007210 */ /* 0x000fca0007f1e0ff */
[----:B------:R-:W-:Y:S01]  /*3c990*/  IMAD.X R23, R23, 0x1, R7, P0 ;  /* 0x0000000117177824 */ /* 0x000fe200000e0607 */
[----:B-1----:R-:W-:-:S04]  /*3c9a0*/  LEA R4, P0, R0, UR6, 0x3 ;  /* 0x0000000600047c11 */ /* 0x002fc8000f8018ff */
[----:B------:R-:W-:-:S05]  /*3c9b0*/  LEA.HI.X R5, R0, UR7, R23, 0x3, P0 ;  /* 0x0000000700057c11 */ /* 0x000fca00080f1c17 */
[----:B--2---:R2:W-:Y:S01]  /*3c9c0*/  REDG.E.ADD.64.STRONG.GPU desc[UR36][R4.64], R2 ;  /* 0x000000020400798e */ /* 0x0045e2000c12e524 */
[----:B------:R-:W-:-:S07]  /*3c9d0*/  IADD3 R16, PT, PT, R16, 0x80, RZ ;  /* 0x0000008010107810 */ /* 0x000fce0007ffe0ff */
.L_x_33908:
[----:B------:R-:W-:Y:S05]  /*3c9e0*/  BSYNC.RECONVERGENT B6 ;  /* 0x0000000000067941 */ /* 0x000fea0003800200 */
.L_x_33907:
        /* <DEDUP_REMOVED lines=302> */
.L_x_33912:
        /* <DEDUP_REMOVED lines=31> */
.L_x_33914:
[----:B------:R-:W-:Y:S05]  /*3dec0*/  BSYNC.RECONVERGENT B6 ;  /* 0x0000000000067941 */ /* 0x000fea0003800200 */
.L_x_33913:
        /* <DEDUP_REMOVED lines=11> */
[----:B--2---:R-:W-:Y:S01]  /*3df80*/  REDG.E.ADD.64.STRONG.GPU desc[UR36][R4.64], R2 ;  /* 0x000000020400798e */ /* 0x004fe2000c12e524 */
[----:B------:R-:W-:Y:S05]  /*3df90*/  EXIT ;  /* 0x000000000000794d */ /* 0x000fea0003800000 */
        .weak           $__internal_58_$__cuda_sm20_div_u64
        .type           $__internal_58_$__cuda_sm20_div_u64,@function
        .size           $__internal_58_$__cuda_sm20_div_u64,($__internal_59_$__cuda_sm20_rem_u64 - $__internal_58_$__cuda_sm20_div_u64)
$__internal_58_$__cuda_sm20_div_u64:
        /* <DEDUP_REMOVED lines=71> */
[----:B------:R-:W-:Y:S05]  /*3e410*/  RET.REL.NODEC R4 `(_ZN2at6native24index_elementwise_kernelILi128ELi4EZNS0_20cuda_take_put_kernelIllZZZZZNS0_10put_kernelERNS_14TensorIteratorERKNS_10TensorBaseEbENKUlvE_clEvENKUlvE2_clEvENKUlvE_clEvENKUlvE0_clEvEUlRllE_EEvS4_S7_RKT1_EUliE_EEvlSE_) ;  /* 0xfffffc1804f87950 */ /* 0x000fea0003c3ffff */
        .weak           $__internal_59_$__cuda_sm20_rem_u64
        .type           $__internal_59_$__cuda_sm20_rem_u64,@function
        .size           $__internal_59_$__cuda_sm20_rem_u64,(.L_x_41732 - $__internal_59_$__cuda_sm20_rem_u64)
$__internal_59_$__cuda_sm20_rem_u64:
        /* <DEDUP_REMOVED lines=66> */
[----:B------:R-:W-:Y:S06]  /*3e840*/  RET.REL.NODEC R4 `(_ZN2at6native24index_elementwise_kernelILi128ELi4EZNS0_20cuda_take_put_kernelIllZZZZZNS0_10put_kernelERNS_14TensorIteratorERKNS_10TensorBaseEbENKUlvE_clEvENKUlvE2_clEvENKUlvE_clEvENKUlvE0_clEvEUlRllE_EEvS4_S7_RKT1_EUliE_EEvlSE_) ;  /* 0xfffffc1404ec7950 */ /* 0x000fec0003c3ffff */
.L_x_33915:
        /* <DEDUP_REMOVED lines=11> */
.L_x_41732:


//--------------------- .text._ZN2at6native24index_elementwise_kernelILi128ELi4EZNS0_20cuda_take_put_kernelIliZZZZZNS0_10put_kernelERNS_14TensorIteratorERKNS_10TensorBaseEbENKUlvE_clEvENKUlvE2_clEvENKUlvE_clEvENKUlvE_clEvEUlRliE0_EEvS4_S7_RKT1_EUliE_EEvlSE_ --------------------------
	.section	.text._ZN2at6native24index_elementwise_kernelILi128ELi4EZNS0_20cuda_take_put_kernelIliZZZZZNS0_10put_kernelERNS_14TensorIteratorERKNS_10TensorBaseEbENKUlvE_clEvENKUlvE2_clEvENKUlvE_clEvENKUlvE_clEvEUlRliE0_EEvS4_S7_RKT1_EUliE_EEvlSE_,"ax",@progbits
	.align	128
        .global         _ZN2at6native24index_elementwise_kernelILi128ELi4EZNS0_20cuda_take_put_kernelIliZZZZZNS0_10put_kernelERNS_14TensorIteratorERKNS_10TensorBaseEbENKUlvE_clEvENKUlvE2_clEvENKUlvE_clEvENKUlvE_clEvEUlRliE0_EEvS4_S7_RKT1_EUliE_EEvlSE_
        .type           _ZN2at6native24index_elementwise_kernelILi128ELi4EZNS0_20cuda_take_put_kernelIliZZZZZNS0_10put_kernelERNS_14TensorIteratorERKNS_10TensorBaseEbENKUlvE_clEvENKUlvE2_clEvENKUlvE_clEvENKUlvE_clEvEUlRliE0_EEvS4_S7_RKT1_EUliE_EEvlSE_,@function
        .size           _ZN2at6native24index_elementwise_kernelILi128ELi4EZNS0_20cuda_take_put_kernelIliZZZZZNS0_10put_kernelERNS_14TensorIteratorERKNS_10TensorBaseEbENKUlvE_clEvENKUlvE2_clEvENKUlvE_clEvENKUlvE_clEvEUlRliE0_EEvS4_S7_RKT1_EUliE_EEvlSE_,(.L_x_41892 - _ZN2at6native24index_elementwise_kernelILi128ELi4EZNS0_20cuda_take_put_kernelIliZZZZZNS0_10put_kernelERNS_14TensorIteratorERKNS_10TensorBaseEbENKUlvE_clEvENKUlvE2_clEvENKUlvE_clEvENKUlvE_clEvEUlRliE0_EEvS4_S7_RKT1_EUliE_EEvlSE_)
        .other          _ZN2at6native24index_elementwise_kernelILi128ELi4EZNS0_20cuda_take_put_kernelIliZZZZZNS0_10put_kernelERNS_14TensorIteratorERKNS_10TensorBaseEbENKUlvE_clEvENKUlvE2_clEvENKUlvE_clEvENKUlvE_clEvEUlRliE0_EEvS4_S7_RKT1_EUliE_EEvlSE_,@"STO_CUDA_ENTRY STV_DEFAULT"
_ZN2at6native24index_elementwise_kernelILi128ELi4EZNS0_20cuda_take_put_kernelIliZZZZZNS0_10put_kernelERNS_14TensorIteratorERKNS_10TensorBaseEbENKUlvE_clEvENKUlvE2_clEvENKUlvE_clEvENKUlvE_clEvEUlRliE0_EEvS4_S7_RKT1_EUliE_EEvlSE_:
.text._ZN2at6native24index_elementwise_kernelILi128ELi4EZNS0_20cuda_take_put_kernelIliZZZZZNS0_10put_kernelERNS_14TensorIteratorERKNS_10TensorBaseEbENKUlvE_clEvENKUlvE2_clEvENKUlvE_clEvENKUlvE_clEvEUlRliE0_EEvS4_S7_RKT1_EUliE_EEvlSE_:
        /* <DEDUP_REMOVED lines=46> */
.L_x_33921:
[----:B------:R-:W0:Y:S02]  /*02e0*/  LDC.64 R2, c[0x0][0x580] ;  /* 0x00016000ff027b82 */ /* 0x000e240000000a00 */
[----:B0-----:R-:W2:Y:S06]  /*02f0*/  LDG.E.64 R2, desc[UR36][R2.64] ;  /* 0x0000002402027981 */ /* 0x001eac000c1e1b00 */
[----:B------:R-:W2:Y:S01]  /*0300*/  LDC.64 R4, c[0x0][0x730] ;  /* 0x0001cc00ff047b82 */ /* 0x000ea20000000a00 */
[----:B------:R-:W-:Y:S01]  /*0310*/  IADD3 R23, PT, PT, R23, 0x80, RZ ;  /* 0x0000008017177810 */ /* 0x000fe20007ffe0ff */
[----:B--2---:R0:W-:Y:S06]  /*0320*/  STG.E.64 desc[UR36][R4.64], R2 ;  /* 0x0000000204007986 */ /* 0x0041ec000c101b24 */
.L_x_33920:
[----:B------:R-:W-:Y:S05]  /*0330*/  BSYNC.RECONVERGENT B6 ;  /* 0x0000000000067941 */ /* 0x000fea0003800200 */
.L_x_33919:
        /* <DEDUP_REMOVED lines=31> */
.L_x_33924:
[----:B------:R-:W0:Y:S02]  /*0530*/  LDC.64 R2, c[0x0][0x580] ;  /* 0x00016000ff027b82 */ /* 0x000e240000000a00 */
[----:B0-----:R-:W2:Y:S06]  /*0540*/  LDG.E.64 R2, desc[UR36][R2.64] ;  /* 0x0000002402027981 */ /* 0x001eac000c1e1b00 */
[----:B------:R-:W2:Y:S01]  /*0550*/  LDC.64 R4, c[0x0][0x730] ;  /* 0x0001cc00ff047b82 */ /* 0x000ea20000000a00 */
[----:B------:R-:W-:Y:S01]  /*0560*/  IADD3 R23, PT, PT, R23, 0x80, RZ ;  /* 0x0000008017177810 */ /* 0x000fe20007ffe0ff */
[----:B--2---:R1:W-:Y:S06]  /*0570*/  STG.E.64 desc[UR36][R4.64], R2 ;  /* 0x0000000204007986 */ /* 0x0043ec000c101b24 */
.L_x_33923:
[----:B------:R-:W-:Y:S05]  /*0580*/  BSYNC.RECONVERGENT B6 ;  /* 0x0000000000067941 */ /* 0x000fea0003800200 */
.L_x_33922:
        /* <DEDUP_REMOVED lines=31> */
.L_x_33927:
[----:B------:R-:W0:Y:S02]  /*0780*/  LDC.64 R2, c[0x0][0x580] ;  /* 0x00016000ff027b82 */ /* 0x000e240000000a00 */
[----:B0-----:R-:W2:Y:S06]  /*0790*/  LDG.E.64 R2, desc[UR36][R2.64] ;  /* 0x0000002402027981 */ /* 0x001eac000c1e1b00 */
[----:B------:R-:W2:Y:S01]  /*07a0*/  LDC.64 R4, c[0x0][0x730] ;  /* 0x0001cc00ff047b82 */ /* 0x000ea20000000a00 */
[----:B------:R-:W-:Y:S01]  /*07b0*/  VIADD R23, R23, 0x80 ;  /* 0x0000008017177836 */ /* 0x000fe20000000000 */
[----:B--2---:R2:W-:Y:S06]  /*07c0*/  STG.E.64 desc[UR36][R4.64], R2 ;  /* 0x0000000204007986 */ /* 0x0045ec000c101b24 */
.L_x_33926:
[----:B------:R-:W-:Y:S05]  /*07d0*/  BSYNC.RECONVERGENT B6 ;  /* 0x0000000000067941 */ /* 0x000fea0003800200 */
.L_x_33925:
        /* <DEDUP_REMOVED lines=30> */
.L_x_33928:
[----:B------:R-:W0:Y:S02]  /*09c0*/  LDC.64 R2, c[0x0][0x580] ;  /* 0x00016000ff027b82 */ /* 0x000e240000000a00 */
[----:B0-----:R-:W2:Y:S06]  /*09d0*/  LDG.E.64 R2, desc[UR36][R2.64] ;  /* 0x0000002402027981 */ /* 0x001eac000c1e1b00 */
[----:B------:R-:W2:Y:S02]  /*09e0*/  LDC.64 R4, c[0x0][0x730] ;  /* 0x0001cc00ff047b82 */ /* 0x000ea40000000a00 */
[----:B--2---:R-:W-:Y:S01]  /*09f0*/  STG.E.64 desc[UR36][R4.64], R2 ;  /* 0x0000000204007986 */ /* 0x004fe2000c101b24 */
[----:B------:R-:W-:Y:S05]  /*0a00*/  EXIT ;  /* 0x000000000000794d */ /* 0x000fea0003800000 */
.L_x_33918:
        /* <DEDUP_REMOVED lines=34> */
.L_x_33931:
        /* <DEDUP_REMOVED lines=276> */
.L_x_33932:
[----:B------:R-:W0:Y:S08]  /*1d70*/  LDC.64 R4, c[0x0][0x580] ;  /* 0x00016000ff047b82 */ /* 0x000e300000000a00 */
[----:B------:R-:W1:Y:S01]  /*1d80*/  LDC.64 R6, c[0x0][0x730] ;  /* 0x0001cc00ff067b82 */ /* 0x000e620000000a00 */
[----:B0-----:R-:W2:Y:S01]  /*1d90*/  LDG.E.64 R4, desc[UR36][R4.64] ;  /* 0x0000002404047981 */ /* 0x001ea2000c1e1b00 */
[----:B------:R-:W-:-:S02]  /*1da0*/  VIADD R23, R23, 0x80 ;  /* 0x0000008017177836 */ /* 0x000fc40000000000 */
[----:B-1----:R-:W-:-:S05]  /*1db0*/  IMAD.WIDE R6, R0, 0x8, R6 ;  /* 0x0000000800067825 */ /* 0x002fca00078e0206 */
[----:B--2---:R0:W-:Y:S02]  /*1dc0*/  STG.E.64 desc[UR36][R6.64], R4 ;  /* 0x0000000406007986 */ /* 0x0041e4000c101b24 */
.L_x_33930:
[----:B------:R-:W-:Y:S05]  /*1dd0*/  BSYNC.RECONVERGENT B6 ;  /* 0x0000000000067941 */ /* 0x000fea0003800200 */
.L_x_33929:
        /* <DEDUP_REMOVED lines=31> */
.L_x_33935:
        /* <DEDUP_REMOVED lines=276> */
.L_x_33936:
[----:B------:R-:W0:Y:S08]  /*3110*/  LDC.64 R4, c[0x0][0x580] ;  /* 0x00016000ff047b82 */ /* 0x000e300000000a00 */
[----:B------:R-:W1:Y:S01]  /*3120*/  LDC.64 R6, c[0x0][0x730] ;  /* 0x0001cc00ff067b82 */ /* 0x000e620000000a00 */
[----:B0-----:R-:W2:Y:S01]  /*3130*/  LDG.E.64 R4, desc[UR36][R4.64] ;  /* 0x0000002404047981 */ /* 0x001ea2000c1e1b00 */
[----:B------:R-:W-:Y:S01]  /*3140*/  IADD3 R23, PT, PT, R23, 0x80, RZ ;  /* 0x0000008017177810 */ /* 0x000fe20007ffe0ff */
[----:B-1----:R-:W-:-:S05]  /*3150*/  IMAD.WIDE R6, R0, 0x8, R6 ;  /* 0x0000000800067825 */ /* 0x002fca00078e0206 */
[----:B--2---:R1:W-:Y:S02]  /*3160*/  STG.E.64 desc[UR36][R6.64], R4 ;  /* 0x0000000406007986 */ /* 0x0043e4000c101b24 */
.L_x_33934:
[----:B------:R-:W-:Y:S05]  /*3170*/  BSYNC.RECONVERGENT B6 ;  /* 0x0000000000067941 */ /* 0x000fea0003800200 */
.L_x_33933:
        /* <DEDUP_REMOVED lines=31> */
.L_x_33939:
        /* <DEDUP_REMOVED lines=276> */
.L_x_33940:
[----:B------:R-:W0:Y:S08]  /*44b0*/  LDC.64 R4, c[0x0][0x580] ;  /* 0x00016000ff047b82 */ /* 0x000e300000000a00 */
[----:B------:R-:W1:Y:S01]  /*44c0*/  LDC.64 R6, c[0x0][0x730] ;  /* 0x0001cc00ff067b82 */ /* 0x000e620000000a00 */
[----:B0-----:R-:W2:Y:S01]  /*44d0*/  LDG.E.64 R4, desc[UR36][R4.64] ;  /* 0x0000002404047981 */ /* 0x001ea2000c1e1b00 */
[----:B------:R-:W-:Y:S01]  /*44e0*/  IADD3 R23, PT, PT, R23, 0x80, RZ ;  /* 0x0000008017177810 */ /* 0x000fe20007ffe0ff */
[----:B-1----:R-:W-:-:S05]  /*44f0*/  IMAD.WIDE R6, R0, 0x8, R6 ;  /* 0x0000000800067825 */ /* 0x002fca00078e0206 */
[----:B--2---:R2:W-:Y:S02]  /*4500*/  STG.E.64 desc[UR36][R6.64], R4 ;  /* 0x0000000406007986 */ /* 0x0045e4000c101b24 */
.L_x_33938:
[----:B------:R-:W-:Y:S05]  /*4510*/  BSYNC.RECONVERGENT B6 ;  /* 0x0000000000067941 */ /* 0x000fea0003800200 */
.L_x_33937:
        /* <DEDUP_REMOVED lines=30> */
.L_x_33941:
        /* <DEDUP_REMOVED lines=276> */
.L_x_33942:
[----:B------:R-:W0:Y:S08]  /*5840*/  LDC.64 R2, c[0x0][0x580] ;  /* 0x00016000ff027b82 */ /* 0x000e300000000a00 */
[----:B------:R-:W1:Y:S01]  /*5850*/  LDC.64 R4, c[0x0][0x730] ;  /* 0x0001cc00ff047b82 */ /* 0x000e620000000a00 */
[----:B0-----:R-:W2:Y:S01]  /*5860*/  LDG.E.64 R2, desc[UR36][R2.64] ;  /* 0x0000002402027981 */ /* 0x001ea2000c1e1b00 */
[----:B-1----:R-:W-:-:S05]  /*5870*/  IMAD.WIDE R4, R0, 0x8, R4 ;  /* 0x0000000800047825 */ /* 0x002fca00078e0204 */
[----:B--2---:R-:W-:Y:S01]  /*5880*/  STG.E.64 desc[UR36][R4.64], R2 ;  /* 0x0000000204007986 */ /* 0x004fe2000c101b24 */
[----:B------:R-:W-:Y:S05]  /*5890*/  EXIT ;  /* 0x000000000000794d */ /* 0x000fea0003800000 */
.L_x_33917:
        /* <DEDUP_REMOVED lines=31> */
.L_x_33945:
        /* <DEDUP_REMOVED lines=12> */
.L_x_33944:
[----:B------:R-:W-:Y:S05]  /*5b50*/  BSYNC.RECONVERGENT B6 ;  /* 0x0000000000067941 */ /* 0x000fea0003800200 */
.L_x_33943:
        /* <DEDUP_REMOVED lines=31> */
.L_x_33948:
        /* <DEDUP_REMOVED lines=12> */
.L_x_33947:
[----:B------:R-:W-:Y:S05]  /*5e10*/  BSYNC.RECONVERGENT B6 ;  /* 0x0000000000067941 */ /* 0x000fea0003800200 */
.L_x_33946:
        /* <DEDUP_REMOVED lines=31> */
.L_x_33951:
        /* <DEDUP_REMOVED lines=12> */
.L_x_33950:
[----:B------:R-:W-:Y:S05]  /*60d0*/  BSYNC.RECONVERGENT B6 ;  /* 0x0000000000067941 */ /* 0x000fea0003800200 */
.L_x_33949:
        /* <DEDUP_REMOVED lines=30> */
.L_x_33952:
        /* <DEDUP_REMOVED lines=12> */
.L_x_33916:
        /* <DEDUP_REMOVED lines=310> */
.L_x_33957:
        /* <DEDUP_REMOVED lines=29> */
.L_x_33959:
[----:B------:R-:W-:Y:S05]  /*78b0*/  BSYNC.RECONVERGENT B6 ;  /* 0x0000000000067941 */ /* 0x000fea0003800200 */
.L_x_33958:
[----:B------:R-:W0:Y:S02]  /*78c0*/  LDCU.64 UR4, c[0x0][0x580] ;  /* 0x0000b000ff0477ac */ /* 0x000e240008000a00 */
[----:B0-----:R-:W-:-:S05]  /*78d0*/  IADD3 R2, P0, PT, R17, UR4, RZ ;  /* 0x0000000411027c10 */ /* 0x001fca000ff1e0ff */
[----:B------:R-:W-:-:S06]  /*78e0*/  IMAD.X R3, RZ, RZ, UR5, P0 ;  /* 0x00000005ff037e24 */ /* 0x000fcc00080e06ff */
[----:B------:R-:W2:Y:S01]  /*78f0*/  LDG.E.64 R2, desc[UR36][R2.64] ;  /* 0x0000002402027981 */ /* 0x000ea2000c1e1b00 */
[----:B------:R-:W2:Y:S01]  /*7900*/  LDC.64 R4, c[0x0][0x730] ;  /* 0x0001cc00ff047b82 */ /* 0x000ea20000000a00 */
[----:B------:R-:W-:Y:S02]  /*7910*/  IADD3 R23, PT, PT, R23, 0x80, RZ ;  /* 0x0000008017177810 */ /* 0x000fe40007ffe0ff */
[----:B--2---:R0:W-:Y:S05]  /*7920*/  STG.E.64 desc[UR36][R4.64], R2 ;  /* 0x0000000204007986 */ /* 0x0041ea000c101b24 */
.L_x_33956:
[----:B------:R-:W-:Y:S05]  /*7930*/  BSYNC.RECONVERGENT B7 ;  /* 0x0000000000077941 */ /* 0x000fea0003800200 */
.L_x_33955:
        /* <DEDUP_REMOVED lines=302> */
.L_x_33962:
        /* <DEDUP_REMOVED lines=29> */
.L_x_33964:
[----:B------:R-:W-:Y:S05]  /*8df0*/  BSYNC.RECONVERGENT B6 ;  /* 0x0000000000067941 */ /* 0x000fea0003800200 */
.L_x_33963:
[----:B------:R-:W0:Y:S02]  /*8e00*/  LDCU.64 UR4, c[0x0][0x580] ;  /* 0x0000b000ff0477ac */ /* 0x000e240008000a00 */
[----:B0-----:R-:W-:-:S04]  /*8e10*/  IADD3 R2, P0, PT, R17, UR4, RZ ;  /* 0x0000000411027c10 */ /* 0x001fc8000ff1e0ff */
[----:B------:R-:W-:-:S06]  /*8e20*/  IADD3.X R3, PT, PT, RZ, UR5, RZ, P0, !PT ;  /* 0x00000005ff037c10 */ /* 0x000fcc00087fe4ff */
[----:B------:R-:W2:Y:S01]  /*8e30*/  LDG.E.64 R2, desc[UR36][R2.64] ;  /* 0x0000002402027981 */ /* 0x000ea2000c1e1b00 */
[----:B------:R-:W2:Y:S01]  /*8e40*/  LDC.64 R4, c[0x0][0x730] ;  /* 0x0001cc00ff047b82 */ /* 0x000ea20000000a00 */
[----:B------:R-:W-:Y:S02]  /*8e50*/  VIADD R23, R23, 0x80 ;  /* 0x0000008017177836 */ /* 0x000fe40000000000 */
[----:B--2---:R1:W-:Y:S05]  /*8e60*/  STG.E.64 desc[UR36][R4.64], R2 ;  /* 0x0000000204007986 */ /* 0x0043ea000c101b24 */
.L_x_33961:
[----:B------:R-:W-:Y:S05]  /*8e70*/  BSYNC.RECONVERGENT B7 ;  /* 0x0000000000077941 */ /* 0x000fea0003800200 */
.L_x_33960:
        /* <DEDUP_REMOVED lines=302> */
.L_x_33967:
        /* <DEDUP_REMOVED lines=29> */
.L_x_33969:
[----:B------:R-:W-:Y:S05]  /*a330*/  BSYNC.RECONVERGENT B6 ;  /* 0x0000000000067941 */ /* 0x000fea0003800200 */
.L_x_33968:
[----:B------:R-:W0:Y:S02]  /*a340*/  LDCU.64 UR4, c[0x0][0x580] ;  /* 0x0000b000ff0477ac */ /* 0x000e240008000a00 */
[----:B0-----:R-:W-:-:S04]  /*a350*/  IADD3 R2, P0, PT, R17, UR4, RZ ;  /* 0x0000000411027c10 */ /* 0x001fc8000ff1e0ff */
[----:B------:R-:W-:-:S06]  /*a360*/  IADD3.X R3, PT, PT, RZ, UR5, RZ, P0, !PT ;  /* 0x00000005ff037c10 */ /* 0x000fcc00087fe4ff */
[----:B------:R-:W2:Y:S01]  /*a370*/  LDG.E.64 R2, desc[UR36][R2.64] ;  /* 0x0000002402027981 */ /* 0x000ea2000c1e1b00 */
[----:B------:R-:W2:Y:S01]  /*a380*/  LDC.64 R4, c[0x0][0x730] ;  /* 0x0001cc00ff047b82 */ /* 0x000ea20000000a00 */
[----:B------:R-:W-:Y:S02]  /*a390*/  IADD3 R23, PT, PT, R23, 0x80, RZ ;  /* 0x0000008017177810 */ /* 0x000fe40007ffe0ff */
[----:B--2---:R2:W-:Y:S05]  /*a3a0*/  STG.E.64 desc[UR36][R4.64], R2 ;  /* 0x0000000204007986 */ /* 0x0045ea000c101b24 */
.L_x_33966:
[----:B------:R-:W-:Y:S05]  /*a3b0*/  BSYNC.RECONVERGENT B7 ;  /* 0x0000000000077941 */ /* 0x000fea0003800200 */
.L_x_33965:
        /* <DEDUP_REMOVED lines=301> */
.L_x_33970:
        /* <DEDUP_REMOVED lines=31> */
.L_x_33972:
[----:B------:R-:W-:Y:S05]  /*b880*/  BSYNC.RECONVERGENT B6 ;  /* 0x0000000000067941 */ /* 0x000fea0003800200 */
.L_x_33971:
[----:B------:R-:W2:Y:S01]  /*b890*/  LDG.E.64 R16, desc[UR36][R16.64] ;  /* 0x0000002410107981 */ /* 0x000ea2000c1e1b00 */
[----:B------:R-:W2:Y:S03]  /*b8a0*/  LDC.64 R2, c[0x0][0x730] ;  /* 0x0001cc00ff027b82 */ /* 0x000ea60000000a00 */
[----:B--2---:R-:W-:Y:S01]  /*b8b0*/  STG.E.64 desc[UR36][R2.64], R16 ;  /* 0x0000001002007986 */ /* 0x004fe2000c101b24 */
[----:B------:R-:W-:Y:S05]  /*b8c0*/  EXIT ;  /* 0x000000000000794d */ /* 0x000fea0003800000 */
.L_x_33954:
        /* <DEDUP_REMOVED lines=308> */
.L_x_33975:
        /* <DEDUP_REMOVED lines=29> */
.L_x_33977:
[----:B------:R-:W-:Y:S05]  /*cde0*/  BSYNC.RECONVERGENT B6 ;  /* 0x0000000000067941 */ /* 0x000fea0003800200 */
.L_x_33976:
        /* <DEDUP_REMOVED lines=276> */
.L_x_33978:
        /* <DEDUP_REMOVED lines=8> */
.L_x_33974:
[----:B------:R-:W-:Y:S05]  /*dfb0*/  BSYNC.RECONVERGENT B7 ;  /* 0x0000000000077941 */ /* 0x000fea0003800200 */
.L_x_33973:
        /* <DEDUP_REMOVED lines=303> */
.L_x_33981:
        /* <DEDUP_REMOVED lines=29> */
.L_x_33983:
[----:B------:R-:W-:Y:S05]  /*f480*/  BSYNC.RECONVERGENT B6 ;  /* 0x0000000000067941 */ /* 0x000fea0003800200 */
.L_x_33982:
        /* <DEDUP_REMOVED lines=276> */
.L_x_33984:
        /* <DEDUP_REMOVED lines=8> */
.L_x_33980:
[----:B------:R-:W-:Y:S05]  /*10650*/  BSYNC.RECONVERGENT B7 ;  /* 0x0000000000077941 */ /* 0x000fea0003800200 */
.L_x_33979:
        /* <DEDUP_REMOVED lines=303> */
.L_x_33987:
        /* <DEDUP_REMOVED lines=29> */
.L_x_33989:
[----:B------:R-:W-:Y:S05]  /*11b20*/  BSYNC.RECONVERGENT B6 ;  /* 0x0000000000067941 */ /* 0x000fea0003800200 */
.L_x_33988:
        /* <DEDUP_REMOVED lines=276> */
.L_x_33990:
        /* <DEDUP_REMOVED lines=8> */
.L_x_33986:
[----:B------:R-:W-:Y:S05]  /*12cf0*/  BSYNC.RECONVERGENT B7 ;  /* 0x0000000000077941 */ /* 0x000fea0003800200 */
.L_x_33985:
        /* <DEDUP_REMOVED lines=302> */
.L_x_33991:
        /* <DEDUP_REMOVED lines=31> */
.L_x_33993:
[----:B------:R-:W-:Y:S05]  /*141d0*/  BSYNC.RECONVERGENT B6 ;  /* 0x0000000000067941 */ /* 0x000fea0003800200 */
.L_x_33992:
        /* <DEDUP_REMOVED lines=276> */
.L_x_33994:
[----:B------:R-:W2:Y:S01]  /*15320*/  LDG.E.64 R18, desc[UR36][R18.64] ;  /* 0x0000002412127981 */ /* 0x000ea2000c1e1b00 */
[----:B------:R-:W0:Y:S02]  /*15330*/  LDC.64 R2, c[0x0][0x730] ;  /* 0x0001cc00ff027b82 */ /* 0x000e240000000a00 */
[----:B0-----:R-:W-:-:S05]  /*15340*/  IMAD.WIDE R2, R0, 0x8, R2 ;  /* 0x0000000800027825 */ /* 0x001fca00078e0202 */
[----:B--2---:R-:W-:Y:S01]  /*15350*/  STG.E.64 desc[UR36][R2.64], R18 ;  /* 0x0000001202007986 */ /* 0x004fe2000c101b24 */
[----:B------:R-:W-:Y:S05]  /*15360*/  EXIT ;  /* 0x000000000000794d */ /* 0x000fea0003800000 */
.L_x_33953:
        /* <DEDUP_REMOVED lines=305> */
.L_x_33997:
        /* <DEDUP_REMOVED lines=29> */
.L_x_33999:
[----:B------:R-:W-:Y:S05]  /*16850*/  BSYNC.RECONVERGENT B6 ;  /* 0x0000000000067941 */ /* 0x000fea0003800200 */
.L_x_33998:
        /* <DEDUP_REMOVED lines=14> */
.L_x_33996:
[----:B------:R-:W-:Y:S05]  /*16940*/  BSYNC.RECONVERGENT B7 ;  /* 0x0000000000077941 */ /* 0x000fea0003800200 */
.L_x_33995:
        /* <DEDUP_REMOVED lines=302> */
.L_x_34002:
        /* <DEDUP_REMOVED lines=29> */
.L_x_34004:
[----:B------:R-:W-:Y:S05]  /*17e00*/  BSYNC.RECONVERGENT B6 ;  /* 0x0000000000067941 */ /* 0x000fea0003800200 */
.L_x_34003:
        /* <DEDUP_REMOVED lines=14> */
.L_x_34001:
[----:B------:R-:W-:Y:S05]  /*17ef0*/  BSYNC.RECONVERGENT B7 ;  /* 0x0000000000077941 */ /* 0x000fea0003800200 */
.L_x_34000:
        /* <DEDUP_REMOVED lines=302> */
.L_x_34007:
        /* <DEDUP_REMOVED lines=29> */
.L_x_34009:
[----:B------:R-:W-:Y:S05]  /*193b0*/  BSYNC.RECONVERGENT B6 ;  /* 0x0000000000067941 */ /* 0x000fea0003800200 */
.L_x_34008:
        /* <DEDUP_REMOVED lines=14> */
.L_x_34006:
[----:B------:R-:W-:Y:S05]  /*194a0*/  BSYNC.RECONVERGENT B7 ;  /* 0x0000000000077941 */ /* 0x000fea0003800200 */
.L_x_34005:
        /* <DEDUP_REMOVED lines=301> */
.L_x_34010:
        /* <DEDUP_REMOVED lines=31> */
.L_x_34012:
[----:B------:R-:W-:Y:S05]  /*1a970*/  BSYNC.RECONVERGENT B6 ;  /* 0x0000000000067941 */ /* 0x000fea0003800200 */
.L_x_34011:
        /* <DEDUP_REMOVED lines=11> */
.L_x_34013:
        /* <DEDUP_REMOVED lines=13> */
.L_x_41892:


//--------------------- .text._ZN2at6native24index_elementwise_kernelILi128ELi4EZNS0_20cuda_take_put_kernelIliZZZZZNS0_10put_kernelERNS_14TensorIteratorERKNS_10TensorBaseEbENKUlvE_clEvENKUlvE2_clEvENKUlvE_clEvENKUlvE_clEvEUlRliE_EEvS4_S7_RKT1_EUliE_EEvlSE_ --------------------------
	.section	.text._ZN2at6native24index_elementwise_kernelILi128ELi4EZNS0_20cuda_take_put_kernelIliZZZZZNS0_10put_kernelERNS_14TensorIteratorERKNS_10TensorBaseEbENKUlvE_clEvENKUlvE2_clEvENKUlvE_clEvENKUlvE_clEvEUlRliE_EEvS4_S7_RKT1_EUliE_EEvlSE_,"ax",@progbits
	.align	128
        .global         _ZN2at6native24index_elementwise_kernelILi128ELi4EZNS0_20cuda_take_put_kernelIliZZZZZNS0_10put_kernelERNS_14TensorIteratorERKNS_10TensorBaseEbENKUlvE_clEvENKUlvE2_clEvENKUlvE_clEvENKUlvE_clEvEUlRliE_EEvS4_S7_RKT1_EUliE_EEvlSE_
        .type           _ZN2at6native24index_elementwise_kernelILi128ELi4EZNS0_20cuda_take_put_kernelIliZZZZZNS0_10put_kernelERNS_14TensorIteratorERKNS_10TensorBaseEbENKUlvE_clEvENKUlvE2_clEvENKUlvE_clEvENKUlvE_clEvEUlRliE_EEvS4_S7_RKT1_EUliE_EEvlSE_,@function
        .size           _ZN2at6native24index_elementwise_kernelILi128ELi4EZNS0_20cuda_take_put_kernelIliZZZZZNS0_10put_kernelERNS_14TensorIteratorERKNS_10TensorBaseEbENKUlvE_clEvENKUlvE2_clEvENKUlvE_clEvENKUlvE_clEvEUlRliE_EEvS4_S7_RKT1_EUliE_EEvlSE_,(.L_x_41893 - _ZN2at6native24index_elementwise_kernelILi128ELi4EZNS0_20cuda_take_put_kernelIliZZZZZNS0_10put_kernelERNS_14TensorIteratorERKNS_10TensorBaseEbENKUlvE_clEvENKUlvE2_clEvENKUlvE_clEvENKUlvE_clEvEUlRliE_EEvS4_S7_RKT1_EUliE_EEvlSE_)
        .other          _ZN2at6native24index_elementwise_kernelILi128ELi4EZNS0_20cuda_take_put_kernelIliZZZZZNS0_10put_kernelERNS_14TensorIteratorERKNS_10TensorBaseEbENKUlvE_clEvENKUlvE2_clEvENKUlvE_clEvENKUlvE_clEvEUlRliE_EEvS4_S7_RKT1_EUliE_EEvlSE_,@"STO_CUDA_ENTRY STV_DEFAULT"
_ZN2at6native24index_elementwise_kernelILi128ELi4EZNS0_20cuda_take_put_kernelIliZZZZZNS0_10put_kernelERNS_14TensorIteratorERKNS_10TensorBaseEbENKUlvE_clEvENKUlvE2_clEvENKUlvE_clEvENKUlvE_clEvEUlRliE_EEvS4_S7_RKT1_EUliE_EEvlSE_:
.text._ZN2at6native24index_elementwise_kernelILi128ELi4EZNS0_20cuda_take_put_kernelIliZZZZZNS0_10put_kernelERNS_14TensorIteratorERKNS_10TensorBaseEbENKUlvE_clEvENKUlvE2_clEvENKUlvE_clEvENKUlvE_clEvEUlRliE_EEvS4_S7_RKT1_EUliE_EEvlSE_:
        /* <DEDUP_REMOVED lines=46> */
.L_x_34019:
        /* <DEDUP_REMOVED lines=12> */
[----:B------:R-:W-:-:S07]  /*03a0*/  IADD3 R23, PT, PT, R23, 0x80, RZ ;  /* 0x0000008017177810 */ /* 0x000fce0007ffe0ff */
.L_x_34018:
[----:B------:R-:W-:Y:S05]  /*03b0*/  BSYNC.RECONVERGENT B6 ;  /* 0x0000000000067941 */ /* 0x000fea0003800200 */
.L_x_34017:
        /* <DEDUP_REMOVED lines=31> */
.L_x_34022:
        /* <DEDUP_REMOVED lines=13> */
.L_x_34021:
[----:B------:R-:W-:Y:S05]  /*0680*/  BSYNC.RECONVERGENT B6 ;  /* 0x0000000000067941 */ /* 0x000fea0003800200 */
.L_x_34020:
        /* <DEDUP_REMOVED lines=31> */
.L_x_34025:
        /* <DEDUP_REMOVED lines=13> */
.L_x_34024:
[----:B------:R-:W-:Y:S05]  /*0950*/  BSYNC.RECONVERGENT B6 ;  /* 0x0000000000067941 */ /* 0x000fea0003800200 */
.L_x_34023:
        /* <DEDUP_REMOVED lines=30> */
.L_x_34026:
        /* <DEDUP_REMOVED lines=13> */
.L_x_34016:
        /* <DEDUP_REMOVED lines=34> */
.L_x_34029:
[----:B------:R-:W0:Y:S01]  /*0e30*/  LDC R17, c[0x0][0x590] ;  /* 0x00016400ff117b82 */ /* 0x000e220000000800 */
[----:B------:R-:W-:-:S07]  /*0e40*/  ISETP.GE.AND P0, PT, R16, RZ, PT ;  /* 0x000000ff1000720c */ /* 0x000fce0003f06270 */
[----:B------:R-:W1:Y:S08]  /*0e50*/  LDC.64 R6, c[0x0][0x5a0] ;  /* 0x00016800ff067b82 */ /* 0x000e700000000a00 */
[----:B------:R-:W2:Y:S01]  /*0e60*/  LDC R5, c[0x0][0x5a8] ;  /* 0x00016a00ff057b82 */ /* 0x000ea20000000800 */
[----:B0-----:R-:W-:-:S07]  /*0e70*/  IADD3 R17, PT, PT, R16, R17, RZ ;  /* 0x0000001110117210 */ /* 0x001fce0007ffe0ff */
        /* <DEDUP_REMOVED lines=271> */
.L_x_34030:
[----:B------:R-:W0:Y:S01]  /*1f70*/  LDC.64 R10, c[0x0][0x580] ;  /* 0x00016000ff0a7b82 */ /* 0x000e220000000a00 */
[----:B------:R-:W1:Y:S07]  /*1f80*/  S2R R3, SR_LANEID ;  /* 0x0000000000037919 */ /* 0x000e6e0000000000 */
[----:B------:R-:W2:Y:S01]  /*1f90*/  LDC.64 R8, c[0x0][0x738] ;  /* 0x0001ce00ff087b82 */ /* 0x000ea20000000a00 */
[----:B0-----:R-:W3:Y:S01]  /*1fa0*/  LDG.E.64 R4, desc[UR36][R10.64] ;  /* 0x000000240a047981 */ /* 0x001ee2000c1e1b00 */
[----:B------:R-:W-:-:S02]  /*1fb0*/  VOTEU.ANY UR4, UPT, PT ;  /* 0x0000000000047886 */ /* 0x000fc400038e0100 */
[----:B------:R-:W-:Y:S02]  /*1fc0*/  UFLO.U32 UR5, UR4 ;  /* 0x00000004000572bd */ /* 0x000fe400080e0000 */
[----:B------:R-:W-:-:S04]  /*1fd0*/  UPOPC UR4, UR4 ;  /* 0x00000004000472bf */ /* 0x000fc80008000000 */
[----:B-1----:R-:W-:Y:S02]  /*1fe0*/  ISETP.EQ.U32.AND P0, PT, R3, UR5, PT ;  /* 0x0000000503007c0c */ /* 0x002fe4000bf02070 */
[----:B---3--:R-:W-:Y:S02]  /*1ff0*/  IMAD R3, R5, UR4, RZ ;  /* 0x0000000405037c24 */ /* 0x008fe4000f8e02ff */
[----:B------:R-:W-:-:S04]  /*2000*/  IMAD.WIDE.U32 R6, R4, UR4, RZ ;  /* 0x0000000404067c25 */ /* 0x000fc8000f8e00ff */
[----:B--2---:R-:W-:Y:S01]  /*2010*/  IMAD.WIDE R4, R0, 0x8, R8 ;  /* 0x0000000800047825 */ /* 0x004fe200078e0208 */
[----:B------:R-:W-:-:S05]  /*2020*/  IADD3 R7, PT, PT, R7, R3, RZ ;  /* 0x0000000307077210 */ /* 0x000fca0007ffe0ff */
[----:B------:R0:W-:Y:S01]  /*2030*/  @P0 REDG.E.ADD.64.STRONG.GPU desc[UR36][R4.64], R6 ;  /* 0x000000060400098e */ /* 0x0001e2000c12e524 */
[----:B------:R-:W-:-:S07]  /*2040*/  IADD3 R23, PT, PT, R23, 0x80, RZ ;  /* 0x0000008017177810 */ /* 0x000fce0007ffe0ff */
.L_x_34028:
[----:B------:R-:W-:Y:S05]  /*2050*/  BSYNC.RECONVERGENT B6 ;  /* 0x0000000000067941 */ /* 0x000fea0003800200 */
.L_x_34027:
        /* <DEDUP_REMOVED lines=31> */
.L_x_34033:
        /* <DEDUP_REMOVED lines=276> */
.L_x_34034:
        /* <DEDUP_REMOVED lines=10> */
[----:B------:R-:W-:Y:S02]  /*3430*/  IMAD.IADD R7, R7, 0x1, R3 ;  /* 0x0000000107077824 */ /* 0x000fe400078e0203 */
[----:B--2---:R-:W-:-:S05]  /*3440*/  IMAD.WIDE R4, R0, 0x8, R10 ;  /* 0x0000000800047825 */ /* 0x004fca00078e020a */
[----:B------:R1:W-:Y:S01]  /*3450*/  @P0 REDG.E.ADD.64.STRONG.GPU desc[UR36][R4.64], R6 ;  /* 0x000000060400098e */ /* 0x0003e2000c12e524 */
[----:B------:R-:W-:-:S07]  /*3460*/  IADD3 R23, PT, PT, R23, 0x80, RZ ;  /* 0x0000008017177810 */ /* 0x000fce0007ffe0ff */
.L_x_34032:
[----:B------:R-:W-:Y:S05]  /*3470*/  BSYNC.RECONVERGENT B6 ;  /* 0x0000000000067941 */ /* 0x000fea0003800200 */
.L_x_34031:
        /* <DEDUP_REMOVED lines=31> */
.L_x_34037:
        /* <DEDUP_REMOVED lines=276> */
.L_x_34038:
        /* <DEDUP_REMOVED lines=13> */
[----:B------:R-:W-:-:S07]  /*4880*/  VIADD R23, R23, 0x80 ;  /* 0x0000008017177836 */ /* 0x000fce0000000000 */
.L_x_34036:
[----:B------:R-:W-:Y:S05]  /*4890*/  BSYNC.RECONVERGENT B6 ;  /* 0x0000000000067941 */ /* 0x000fea0003800200 */
.L_x_34035:
        /* <DEDUP_REMOVED lines=19> */
[----:B------:R-:W3:Y:S01]  /*49d0*/  LDCU.64 UR6, c[0x4][0x4c0] ;  /* 0x01009800ff0677ac */ /* 0x000ee20008000a00 */
[----:B------:R-:W4:Y:S01]  /*49e0*/  LDC.64 R14, c[0x4][R14] ;  /* 0x010000000e0e7b82 */ /* 0x000f220000000a00 */
[----:B------:R-:W5:Y:S01]  /*49f0*/  LDCU.64 UR8, c[0x4][0x138] ;  /* 0x01002700ff0877ac */ /* 0x000f620008000a00 */
[----:B012---:R-:W-:Y:S02]  /*4a00*/  MOV R4, UR4 ;  /* 0x0000000400047c02 */ /* 0x007fe40008000f00 */
[----:B------:R-:W-:Y:S01]  /*4a10*/  MOV R5, UR5 ;  /* 0x0000000500057c02 */ /* 0x000fe20008000f00 */
[----:B---3--:R-:W-:Y:S01]  /*4a20*/  IMAD.U32 R6, RZ, RZ, UR6 ;  /* 0x00000006ff067e24 */ /* 0x008fe2000f8e00ff */
[----:B------:R-:W-:-:S02]  /*4a30*/  MOV R7, UR7 ;  /* 0x0000000700077c02 */ /* 0x000fc40008000f00 */
[----:B-----5:R-:W-:Y:S01]  /*4a40*/  MOV R10, UR8 ;  /* 0x00000008000a7c02 */ /* 0x020fe20008000f00 */
[----:B------:R-:W-:-:S07]  /*4a50*/  IMAD.U32 R11, RZ, RZ, UR9 ;  /* 0x00000009ff0b7e24 */ /* 0x000fce000f8e00ff */
[----:B------:R-:W-:-:S07]  /*4a60*/  LEPC R20, `(.L_x_34039) ;  /* 0x000000001014794e */ /* 0x000fce0000000000 */
[----:B----4-:R-:W-:Y:S05]  /*4a70*/  CALL.ABS.NOINC R14 ;  /* 0x000000000e007343 */ /* 0x010fea0003c00000 */
.L_x_34039:
[----:B------:R-:W3:Y:S01]  /*4a80*/  LDC R17, c[0x0][0x590] ;  /* 0x00016400ff117b82 */ /* 0x000ee20000000800 */
[----:B------:R-:W-:-:S07]  /*4a90*/  ISETP.GE.AND P0, PT, R16, RZ, PT ;  /* 0x000000ff1000720c */ /* 0x000fce0003f06270 */
[----:B012---:R-:W0:Y:S08]  /*4aa0*/  LDC.64 R6, c[0x0][0x5a0] ;  /* 0x00016800ff067b82 */ /* 0x007e300000000a00 */
[----:B------:R-:W1:Y:S01]  /*4ab0*/  LDC R5, c[0x0][0x5a8] ;  /* 0x00016a00ff057b82 */ /* 0x000e620000000800 */
[----:B---3--:R-:W-:-:S07]  /*4ac0*/  IADD3 R17, PT, PT, R16, R17, RZ ;  /* 0x0000001110117210 */ /* 0x008fce0007ffe0ff */
[----:B------:R-:W2:Y:S01]  /*4ad0*/  LDC R9, c[0x0][0x6cc] ;  /* 0x0001b300ff097b82 */ /* 0x000ea20000000800 */
[----:B------:R-:W-:Y:S01]  /*4ae0*/  SEL R17, R17, R16, !P0 ;  /* 0x0000001011117207 */ /* 0x000fe20004000000 */
[----:B------:R-:W-:Y:S01]  /*4af0*/  HFMA2 R16, -RZ, RZ, 0, 0 ;  /* 0x00000000ff107431 */ /* 0x000fe200000001ff */
[----:B------:R-:W-:-:S04]  /*4b00*/  ISETP.NE.AND P0, PT, R18, RZ, PT ;  /* 0x000000ff1200720c */ /* 0x000fc80003f05270 */
[----:B0-----:R-:W-:-:S05]  /*4b10*/  IMAD.HI.U32 R4, R17, R7, R16 ;  /* 0x0000000711047227 */ /* 0x001fca00078e0010 */
[----:B-1----:R-:W-:-:S05]  /*4b20*/  SHF.R.U32.HI R5, RZ, R5, R4 ;  /* 0x00000005ff057219 */ /* 0x002fca0000011604 */
[----:B------:R-:W-:-:S04]  /*4b30*/  IMAD.MOV R3, RZ, RZ, -R5 ;  /* 0x000000ffff037224 */ /* 0x000fc800078e0a05 */
[----:B------:R-:W-:-:S04]  /*4b40*/  IMAD R0, R6, R3, R17 ;  /* 0x0000000306007224 */ /* 0x000fc800078e0211 */
[----:B--2---:R-:W-:Y:S01]  /*4b50*/  IMAD R0, R0, R9, RZ ;  /* 0x0000000900007224 */ /* 0x004fe200078e02ff */
        /* <DEDUP_REMOVED lines=262> */
.L_x_34040:
        /* <DEDUP_REMOVED lines=9> */
[----:B------:R-:W-:-:S05]  /*5c50*/  IMAD.WIDE.U32 R4, R2, UR4, RZ ;  /* 0x0000000402047c25 */ /* 0x000fca000f8e00ff */
[----:B------:R-:W-:Y:S01]  /*5c60*/  IADD3 R5, PT, PT, R5, R3, RZ ;  /* 0x0000000305057210 */ /* 0x000fe20007ffe0ff */
[----:B--2---:R-:W-:-:S05]  /*5c70*/  IMAD.WIDE R2, R0, 0x8, R8 ;  /* 0x0000000800027825 */ /* 0x004fca00078e0208 */
[----:B------:R-:W-:Y:S01]  /*5c80*/  @P0 REDG.E.ADD.64.STRONG.GPU desc[UR36][R2.64], R4 ;  /* 0x000000040200098e */ /* 0x000fe2000c12e524 */
[----:B------:R-:W-:Y:S05]  /*5c90*/  EXIT ;  /* 0x000000000000794d */ /* 0x000fea0003800000 */
.L_x_34015:
        /* <DEDUP_REMOVED lines=31> */
.L_x_34043:
[----:B------:R-:W0:Y:S01]  /*5e90*/  LDC.64 R2, c[0x0][0x580] ;  /* 0x00016000ff027b82 */ /* 0x000e220000000a00 */
[----:B------:R-:W1:Y:S01]  /*5ea0*/  S2R R0, SR_LANEID ;  /* 0x0000000000007919 */ /* 0x000e620000000000 */
[----:B------:R-:W2:Y:S06]  /*5eb0*/  LDCU UR5, c[0x0][0x590] ;  /* 0x0000b200ff0577ac */ /* 0x000eac0008000800 */
[----:B------:R-:W3:Y:S01]  /*5ec0*/  LDC.64 R8, c[0x0][0x738] ;  /* 0x0001ce00ff087b82 */ /* 0x000ee20000000a00 */
[----:B0-----:R-:W4:Y:S01]  /*5ed0*/  LDG.E.64 R2, desc[UR36][R2.64] ;  /* 0x0000002402027981 */ /* 0x001f22000c1e1b00 */
[----:B------:R-:W-:Y:S01]  /*5ee0*/  SHF.R.S32.HI R5, RZ, 0x1f, R16 ;  /* 0x0000001fff057819 */ /* 0x000fe20000011410 */
[----:B------:R-:W-:-:S03]  /*5ef0*/  VOTEU.ANY UR4, UPT, PT ;  /* 0x0000000000047886 */ /* 0x000fc600038e0100 */
[----:B--2---:R-:W-:Y:S01]  /*5f00*/  LOP3.LUT R5, R5, UR5, RZ, 0xc0, !PT ;  /* 0x0000000505057c12 */ /* 0x004fe2000f8ec0ff */
[----:B------:R-:W-:Y:S02]  /*5f10*/  UFLO.U32 UR5, UR4 ;  /* 0x00000004000572bd */ /* 0x000fe400080e0000 */
[----:B------:R-:W-:Y:S01]  /*5f20*/  UPOPC UR4, UR4 ;  /* 0x00000004000472bf */ /* 0x000fe20008000000 */
[----:B------:R-:W-:-:S03]  /*5f30*/  IADD3 R16, PT, PT, R16, R5, RZ ;  /* 0x0000000510107210 */ /* 0x000fc60007ffe0ff */
[----:B-1----:R-:W-:Y:S02]  /*5f40*/  ISETP.EQ.U32.AND P0, PT, R0, UR5, PT ;  /* 0x0000000500007c0c */ /* 0x002fe4000bf02070 */
[----:B------:R-:W-:-:S04]  /*5f50*/  SHF.R.S64 R5, RZ, 0x1d, R16 ;  /* 0x0000001dff057819 */ /* 0x000fc80000001010 */
[----:B---3--:R-:W-:-:S04]  /*5f60*/  IADD3 R4, P1, PT, R5, R8, RZ ;  /* 0x0000000805047210 */ /* 0x008fc80007f3e0ff */
[----:B------:R-:W-:Y:S01]  /*5f70*/  LEA.HI.X.SX32 R5, R16, R9, 0x3, P1 ;  /* 0x0000000910057211 */ /* 0x000fe200008f1eff */
[----:B----4-:R-:W-:Y:S02]  /*5f80*/  IMAD R7, R3, UR4, RZ ;  /* 0x0000000403077c24 */ /* 0x010fe4000f8e02ff */
[----:B------:R-:W-:-:S04]  /*5f90*/  IMAD.WIDE.U32 R2, R2, UR4, RZ ;  /* 0x0000000402027c25 */ /* 0x000fc8000f8e00ff */
[----:B------:R-:W-:-:S05]  /*5fa0*/  IMAD.IADD R3, R3, 0x1, R7 ;  /* 0x0000000103037824 */ /* 0x000fca00078e0207 */
[----:B------:R0:W-:Y:S01]  /*5fb0*/  @P0 REDG.E.ADD.64.STRONG.GPU desc[UR36][R4.64], R2 ;  /* 0x000000020400098e */ /* 0x0001e2000c12e524 */
[----:B------:R-:W-:-:S07]  /*5fc0*/  IADD3 R23, PT, PT, R23, 0x80, RZ ;  /* 0x0000008017177810 */ /* 0x000fce0007ffe0ff */
.L_x_34042:
[----:B------:R-:W-:Y:S05]  /*5fd0*/  BSYNC.RECONVERGENT B6 ;  /* 0x0000000000067941 */ /* 0x000fea0003800200 */
.L_x_34041:
        /* <DEDUP_REMOVED lines=31> */
.L_x_34046:
[----:B0-----:R-:W0:Y:S01]  /*61d0*/  LDC.64 R2, c[0x0][0x580] ;  /* 0x00016000ff027b82 */ /* 0x001e220000000a00 */
        /* <DEDUP_REMOVED lines=19> */
.L_x_34045:
[----:B------:R-:W-:Y:S05]  /*6310*/  BSYNC.RECONVERGENT B6 ;  /* 0x0000000000067941 */ /* 0x000fea0003800200 */
.L_x_34044:
        /* <DEDUP_REMOVED lines=31> */
.L_x_34049:
[----:B01----:R-:W0:Y:S01]  /*6510*/  LDC.64 R2, c[0x0][0x580] ;  /* 0x00016000ff027b82 */ /* 0x003e220000000a00 */
        /* <DEDUP_REMOVED lines=19> */
.L_x_34048:
[----:B------:R-:W-:Y:S05]  /*6650*/  BSYNC.RECONVERGENT B6 ;  /* 0x0000000000067941 */ /* 0x000fea0003800200 */
.L_x_34047:
        /* <DEDUP_REMOVED lines=24> */
[----:B--2---:R-:W-:-:S02]  /*67e0*/  MOV R6, UR6 ;  /* 0x0000000600067c02 */ /* 0x004fc40008000f00 */
[----:B------:R-:W-:Y:S01]  /*67f0*/  MOV R7, UR7 ;  /* 0x0000000700077c02 */ /* 0x000fe20008000f00 */
[----:B----4-:R-:W-:Y:S01]  /*6800*/  IMAD.U32 R10, RZ, RZ, UR8 ;  /* 0x00000008ff0a7e24 */ /* 0x010fe2000f8e00ff */
[----:B0-----:R-:W-:-:S07]  /*6810*/  MOV R11, UR9 ;  /* 0x00000009000b7c02 */ /* 0x001fce0008000f00 */
[----:B------:R-:W-:-:S07]  /*6820*/  LEPC R20, `(.L_x_34050) ;  /* 0x000000001014794e */ /* 0x000fce0000000000 */
[----:B-1----:R-:W-:Y:S05]  /*6830*/  CALL.ABS.NOINC R2 ;  /* 0x0000000002007343 */ /* 0x002fea0003c00000 */
.L_x_34050:
[----:B012---:R-:W0:Y:S01]  /*6840*/  LDC.64 R2, c[0x0][0x580] ;  /* 0x00016000ff027b82 */ /* 0x007e220000000a00 */
        /* <DEDUP_REMOVED lines=17> */
[----:B------:R-:W-:Y:S01]  /*6960*/  @P0 REDG.E.ADD.64.STRONG.GPU desc[UR36][R4.64], R2 ;  /* 0x000000020400098e */ /* 0x000fe2000c12e524 */
[----:B------:R-:W-:Y:S05]  /*6970*/  EXIT ;  /* 0x000000000000794d */ /* 0x000fea0003800000 */
.L_x_34014:
        /* <DEDUP_REMOVED lines=310> */
.L_x_34055:
        /* <DEDUP_REMOVED lines=29> */
.L_x_34057:
[----:B------:R-:W-:Y:S05]  /*7eb0*/  BSYNC.RECONVERGENT B6 ;  /* 0x0000000000067941 */ /* 0x000fea0003800200 */
.L_x_34056:
[----:B------:R-:W0:Y:S02]  /*7ec0*/  LDCU.64 UR4, c[0x0][0x580] ;  /* 0x0000b000ff0477ac */ /* 0x000e240008000a00 */
[----:B0-----:R-:W-:-:S05]  /*7ed0*/  IADD3 R2, P0, PT, R17, UR4, RZ ;  /* 0x0000000411027c10 */ /* 0x001fca000ff1e0ff */
[----:B------:R-:W-:-:S06]  /*7ee0*/  IMAD.X R3, RZ, RZ, UR5, P0 ;  /* 0x00000005ff037e24 */ /* 0x000fcc00080e06ff */
[----:B------:R-:W2:Y:S01]  /*7ef0*/  LDG.E.64 R2, desc[UR36][R2.64] ;  /* 0x0000002402027981 */ /* 0x000ea2000c1e1b00 */
[----:B------:R-:W2:Y:S01]  /*7f00*/  LDC.64 R4, c[0x0][0x738] ;  /* 0x0001ce00ff047b82 */ /* 0x000ea20000000a00 */
[----:B------:R-:W-:Y:S02]  /*7f10*/  IADD3 R23, PT, PT, R23, 0x80, RZ ;  /* 0x0000008017177810 */ /* 0x000fe40007ffe0ff */
[----:B--2---:R0:W-:Y:S05]  /*7f20*/  REDG.E.ADD.64.STRONG.GPU desc[UR36][R4.64], R2 ;  /* 0x000000020400798e */ /* 0x0041ea000c12e524 */
.L_x_34054:
[----:B------:R-:W-:Y:S05]  /*7f30*/  BSYNC.RECONVERGENT B7 ;  /* 0x0000000000077941 */ /* 0x000fea0003800200 */
.L_x_34053:
        /* <DEDUP_REMOVED lines=302> */
.L_x_34060:
        /* <DEDUP_REMOVED lines=29> */
.L_x_34062:
[----:B------:R-:W-:Y:S05]  /*93f0*/  BSYNC.RECONVERGENT B6 ;  /* 0x0000000000067941 */ /* 0x000fea0003800200 */
.L_x_34061:
[----:B------:R-:W0:Y:S02]  /*9400*/  LDCU.64 UR4, c[0x0][0x580] ;  /* 0x0000b000ff0477ac */ /* 0x000e240008000a00 */
[----:B0-----:R-:W-:-:S04]  /*9410*/  IADD3 R2, P0, PT, R17, UR4, RZ ;  /* 0x0000000411027c10 */ /* 0x001fc8000ff1e0ff */
[----:B------:R-:W-:-:S06]  /*9420*/  IADD3.X R3, PT, PT, RZ, UR5, RZ, P0, !PT ;  /* 0x00000005ff037c10 */ /* 0x000fcc00087fe4ff */
[----:B------:R-:W2:Y:S01]  /*9430*/  LDG.E.64 R2, desc[UR36][R2.64] ;  /* 0x0000002402027981 */ /* 0x000ea2000c1e1b00 */
[----:B------:R-:W2:Y:S01]  /*9440*/  LDC.64 R4, c[0x0][0x738] ;  /* 0x0001ce00ff047b82 */ /* 0x000ea20000000a00 */
[----:B------:R-:W-:Y:S02]  /*9450*/  VIADD R23, R23, 0x80 ;  /* 0x0000008017177836 */ /* 0x000fe40000000000 */
[----:B--2---:R1:W-:Y:S05]  /*9460*/  REDG.E.ADD.64.STRONG.GPU desc[UR36][R4.64], R2 ;  /* 0x000000020400798e */ /* 0x0043ea000c12e524 */
.L_x_34059:
[----:B------:R-:W-:Y:S05]  /*9470*/  BSYNC.RECONVERGENT B7 ;  /* 0x0000000000077941 */ /* 0x000fea0003800200 */
.L_x_34058:
        /* <DEDUP_REMOVED lines=302> */
.L_x_34065:
        /* <DEDUP_REMOVED lines=29> */
.L_x_34067:
[----:B------:R-:W-:Y:S05]  /*a930*/  BSYNC.RECONVERGENT B6 ;  /* 0x0000000000067941 */ /* 0x000fea0003800200 */
.L_x_34066:
[----:B------:R-:W0:Y:S02]  /*a940*/  LDCU.64 UR4, c[0x0][0x580] ;  /* 0x0000b000ff0477ac */ /* 0x000e240008000a00 */
[----:B0-----:R-:W-:-:S04]  /*a950*/  IADD3 R2, P0, PT, R17, UR4, RZ ;  /* 0x0000000411027c10 */ /* 0x001fc8000ff1e0ff */
[----:B------:R-:W-:-:S06]  /*a960*/  IADD3.X R3, PT, PT, RZ, UR5, RZ, P0, !PT ;  /* 0x00000005ff037c10 */ /* 0x000fcc00087fe4ff */
[----:B------:R-:W2:Y:S01]  /*a970*/  LDG.E.64 R2, desc[UR36][R2.64] ;  /* 0x0000002402027981 */ /* 0x000ea2000c1e1b00 */
[----:B------:R-:W2:Y:S01]  /*a980*/  LDC.64 R4, c[0x0][0x738] ;  /* 0x0001ce00ff047b82 */ /* 0x000ea20000000a00 */
[----:B------:R-:W-:Y:S02]  /*a990*/  IADD3 R23, PT, PT, R23, 0x80, RZ ;  /* 0x0000008017177810 */ /* 0x000fe40007ffe0ff */
[----:B--2---:R2:W-:Y:S05]  /*a9a0*/  REDG.E.ADD.64.STRONG.GPU desc[UR36][R4.64], R2 ;  /* 0x000000020400798e */ /* 0x0045ea000c12e524 */
.L_x_34064:
[----:B------:R-:W-:Y:S05]  /*a9b0*/  BSYNC.RECONVERGENT B7 ;  /* 0x0000000000077941 */ /* 0x000fea0003800200 */
.L_x_34063:
        /* <DEDUP_REMOVED lines=301> */
.L_x_34068:
        /* <DEDUP_REMOVED lines=23> */
[----:B0-----:R-:W-:Y:S01]  /*be00*/  IMAD.U32 R4, RZ, RZ, UR4 ;  /* 0x00000004ff047e24 */ /* 0x001fe2000f8e00ff */
[----:B------:R-:W-:Y:S02]  /*be10*/  MOV R5, UR5 ;  /* 0x0000000500057c02 */ /* 0x000fe40008000f00 */
[----:B---3--:R-:W-:-:S02]  /*be20*/  MOV R6, UR6 ;  /* 0x0000000600067c02 */ /* 0x008fc40008000f00 */
[----:B------:R-:W-:Y:S01]  /*be30*/  MOV R7, UR7 ;  /* 0x0000000700077c02 */ /* 0x000fe20008000f00 */
[----:B----4-:R-:W-:Y:S01]  /*be40*/  IMAD.U32 R10, RZ, RZ, UR8 ;  /* 0x00000008ff0a7e24 */ /* 0x010fe2000f8e00ff */
[----:B-1----:R-:W-:-:S07]  /*be50*/  MOV R11, UR9 ;  /* 0x00000009000b7c02 */ /* 0x002fce0008000f00 */
[----:B------:R-:W-:-:S07]  /*be60*/  LEPC R20, `(.L_x_34070) ;  /* 0x000000001014794e */ /* 0x000fce0000000000 */
[----:B--2---:R-:W-:Y:S05]  /*be70*/  CALL.ABS.NOINC R2 ;  /* 0x0000000002007343 */ /* 0x004fea0003c00000 */
.L_x_34070:
[----:B------:R-:W-:Y:S05]  /*be80*/  BSYNC.RECONVERGENT B6 ;  /* 0x0000000000067941 */ /* 0x000fea0003800200 */
.L_x_34069:
[----:B------:R-:W2:Y:S01]  /*be90*/  LDG.E.64 R16, desc[UR36][R16.64] ;  /* 0x0000002410107981 */ /* 0x000ea2000c1e1b00 */
[----:B------:R-:W2:Y:S03]  /*bea0*/  LDC.64 R2, c[0x0][0x738] ;  /* 0x0001ce00ff027b82 */ /* 0x000ea60000000a00 */
[----:B--2---:R-:W-:Y:S01]  /*beb0*/  REDG.E.ADD.64.STRONG.GPU desc[UR36][R2.64], R16 ;  /* 0x000000100200798e */ /* 0x004fe2000c12e524 */
[----:B------:R-:W-:Y:S05]  /*bec0*/  EXIT ;  /* 0x000000000000794d */ /* 0x000fea0003800000 */
.L_x_34052:
        /* <DEDUP_REMOVED lines=308> */
.L_x_34073:
        /* <DEDUP_REMOVED lines=29> */
.L_x_34075:
[----:B------:R-:W-:Y:S05]  /*d3e0*/  BSYNC.RECONVERGENT B6 ;  /* 0x0000000000067941 */ /* 0x000fea0003800200 */
.L_x_34074:
        /* <DEDUP_REMOVED lines=276> */
.L_x_34076:
[----:B------:R-:W0:Y:S01]  /*e530*/  LDCU.64 UR4, c[0x0][0x580] ;  /* 0x0000b000ff0477ac */ /* 0x000e220008000a00 */
[----:B------:R-:W1:Y:S01]  /*e540*/  LDC.64 R6, c[0x0][0x738] ;  /* 0x0001ce00ff067b82 */ /* 0x000e620000000a00 */
[----:B0-----:R-:W-:-:S05]  /*e550*/  IADD3 R4, P0, PT, R25, UR4, RZ ;  /* 0x0000000419047c10 */ /* 0x001fca000ff1e0ff */
[----:B------:R-:W-:-:S06]  /*e560*/  IMAD.X R5, RZ, RZ, UR5, P0 ;  /* 0x00000005ff057e24 */ /* 0x000fcc00080e06ff */
[----:B------:R-:W2:Y:S01]  /*e570*/  LDG.E.64 R4, desc[UR36][R4.64] ;  /* 0x0000002404047981 */ /* 0x000ea2000c1e1b00 */
[----:B-1----:R-:W-:Y:S01]  /*e580*/  IMAD.WIDE R6, R0, 0x8, R6 ;  /* 0x0000000800067825 */ /* 0x002fe200078e0206 */
[----:B------:R-:W-:-:S04]  /*e590*/  IADD3 R23, PT, PT, R23, 0x80, RZ ;  /* 0x0000008017177810 */ /* 0x000fc80007ffe0ff */
[----:B--2---:R0:W-:Y:S03]  /*e5a0*/  REDG.E.ADD.64.STRONG.GPU desc[UR36][R6.64], R4 ;  /* 0x000000040600798e */ /* 0x0041e6000c12e524 */
.L_x_34072:
[----:B------:R-:W-:Y:S05]  /*e5b0*/  BSYNC.RECONVERGENT B7 ;  /* 0x0000000000077941 */ /* 0x000fea0003800200 */
.L_x_34071:
        /* <DEDUP_REMOVED lines=303> */
.L_x_34079:
        /* <DEDUP_REMOVED lines=29> */
.L_x_34081:
[----:B------:R-:W-:Y:S05]  /*fa80*/  BSYNC.RECONVERGENT B6 ;  /* 0x0000000000067941 */ /* 0x000fea0003800200 */
.L_x_34080:
        /* <DEDUP_REMOVED lines=276> */
.L_x_34082:
[----:B------:R-:W0:Y:S01]  /*10bd0*/  LDCU.64 UR4, c[0x0][0x580] ;  /* 0x0000b000ff0477ac */ /* 0x000e220008000a00 */
[----:B------:R-:W1:Y:S01]  /*10be0*/  LDC.64 R6, c[0x0][0x738] ;  /* 0x0001ce00ff067b82 */ /* 0x000e620000000a00 */
[----:B0-----:R-:W-:-:S04]  /*10bf0*/  IADD3 R4, P0, PT, R25, UR4, RZ ;  /* 0x0000000419047c10 */ /* 0x001fc8000ff1e0ff */
[----:B------:R-:W-:-:S06]  /*10c00*/  IADD3.X R5, PT, PT, RZ, UR5, RZ, P0, !PT ;  /* 0x00000005ff057c10 */ /* 0x000fcc00087fe4ff */
[----:B------:R-:W2:Y:S01]  /*10c10*/  LDG.E.64 R4, desc[UR36][R4.64] ;  /* 0x0000002404047981 */ /* 0x000ea2000c1e1b00 */
[----:B-1----:R-:W-:Y:S01]  /*10c20*/  IMAD.WIDE R6, R0, 0x8, R6 ;  /* 0x0000000800067825 */ /* 0x002fe200078e0206 */
[----:B------:R-:W-:-:S04]  /*10c30*/  IADD3 R23, PT, PT, R23, 0x80, RZ ;  /* 0x0000008017177810 */ /* 0x000fc80007ffe0ff */
[----:B--2---:R1:W-:Y:S03]  /*10c40*/  REDG.E.ADD.64.STRONG.GPU desc[UR36][R6.64], R4 ;  /* 0x000000040600798e */ /* 0x0043e6000c12e524 */
.L_x_34078:
[----:B------:R-:W-:Y:S05]  /*10c50*/  BSYNC.RECONVERGENT B7 ;  /* 0x0000000000077941 */ /* 0x000fea0003800200 */
.L_x_34077:
        /* <DEDUP_REMOVED lines=303> */
.L_x_34085:
        /* <DEDUP_REMOVED lines=29> */
.L_x_34087:
[----:B------:R-:W-:Y:S05]  /*12120*/  BSYNC.RECONVERGENT B6 ;  /* 0x0000000000067941 */ /* 0x000fea0003800200 */
.L_x_34086:
        /* <DEDUP_REMOVED lines=276> */
.L_x_34088:
        /* <DEDUP_REMOVED lines=8> */
.L_x_34084:
[----:B------:R-:W-:Y:S05]  /*132f0*/  BSYNC.RECONVERGENT B7 ;  /* 0x0000000000077941 */ /* 0x000fea0003800200 */
.L_x_34083:
        /* <DEDUP_REMOVED lines=302> */
.L_x_34089:
        /* <DEDUP_REMOVED lines=31> */
.L_x_34091:
[----:B------:R-:W-:Y:S05]  /*147d0*/  BSYNC.RECONVERGENT B6 ;  /* 0x0000000000067941 */ /* 0x000fea0003800200 */
.L_x_34090:
        /* <DEDUP_REMOVED lines=276> */
.L_x_34092:
[----:B------:R-:W2:Y:S01]  /*15920*/  LDG.E.64 R18, desc[UR36][R18.64] ;  /* 0x0000002412127981 */ /* 0x000ea2000c1e1b00 */
[----:B------:R-:W0:Y:S02]  /*15930*/  LDC.64 R2, c[0x0][0x738] ;  /* 0x0001ce00ff027b82 */ /* 0x000e240000000a00 */
[----:B0-----:R-:W-:-:S05]  /*15940*/  IMAD.WIDE R2, R0, 0x8, R2 ;  /* 0x0000000800027825 */ /* 0x001fca00078e0202 */
[----:B--2---:R-:W-:Y:S01]  /*15950*/  REDG.E.ADD.64.STRONG.GPU desc[UR36][R2.64], R18 ;  /* 0x000000120200798e */ /* 0x004fe2000c12e524 */
[----:B------:R-:W-:Y:S05]  /*15960*/  EXIT ;  /* 0x000000000000794d */ /* 0x000fea0003800000 */
.L_x_34051:
        /* <DEDUP_REMOVED lines=305> */
.L_x_34095:
        /* <DEDUP_REMOVED lines=29> */
.L_x_34097:
[----:B------:R-:W-:Y:S05]  /*16e50*/  BSYNC.RECONVERGENT B6 ;  /* 0x0000000000067941 */ /* 0x000fea0003800200 */
.L_x_34096:
[----:B------:R-:W0:Y:S01]  /*16e60*/  LDCU.64 UR4, c[0x0][0x580] ;  /* 0x0000b000ff0477ac */ /* 0x000e220008000a00 */
[----:B------:R-:W1:Y:S01]  /*16e70*/  LDCU.64 UR6, c[0x0][0x738] ;  /* 0x0000e700ff0677ac */ /* 0x000e620008000a00 */
[----:B0-----:R-:W-:Y:S01]  /*16e80*/  IADD3 R2, P0, PT, R25, UR4, RZ ;  /* 0x0000000419027c10 */ /* 0x001fe2000ff1e0ff */
[----:B------:R-:W0:Y:S03]  /*16e90*/  LDCU UR4, c[0x0][0x590] ;  /* 0x0000b200ff0477ac */ /* 0x000e260008000800 */
[----:B------:R-:W-:-:S06]  /*16ea0*/  IADD3.X R3, PT, PT, RZ, UR5, RZ, P0, !PT ;  /* 0x00000005ff037c10 */ /* 0x000fcc00087fe4ff */
[----:B------:R-:W2:Y:S01]  /*16eb0*/  LDG.E.64 R2, desc[UR36][R2.64] ;  /* 0x0000002402027981 */ /* 0x000ea2000c1e1b00 */
[----:B------:R-:W-:-:S04]  /*16ec0*/  SHF.R.S32.HI R5, RZ, 0x1f, R16 ;  /* 0x0000001fff057819 */ /* 0x000fc80000011410 */
[----:B0-----:R-:W-:-:S04]  /*16ed0*/  LOP3.LUT R5, R5, UR4, RZ, 0xc0, !PT ;  /* 0x0000000405057c12 */ /* 0x001fc8000f8ec0ff */
[----:B------:R-:W-:-:S04]  /*16ee0*/  IADD3 R16, PT, PT, R16, R5, RZ ;  /* 0x0000000510107210 */ /* 0x000fc80007ffe0ff */
[----:B------:R-:W-:-:S04]  /*16ef0*/  SHF.R.S64 R4, RZ, 0x1d, R16 ;  /* 0x0000001dff047819 */ /* 0x000fc80000001010 */
[----:B-1----:R-:W-:-:S04]  /*16f00*/  IADD3 R4, P0, PT, R4, UR6, RZ ;  /* 0x0000000604047c10 */ /* 0x002fc8000ff1e0ff */
[----:B------:R-:W-:-:S05]  /*16f10*/  LEA.HI.X.SX32 R5, R16, UR7, 0x3, P0 ;  /* 0x0000000710057c11 */ /* 0x000fca00080f1eff */
[----:B--2---:R0:W-:Y:S01]  /*16f20*/  REDG.E.ADD.64.STRONG.GPU desc[UR36][R4.64], R2 ;  /* 0x000000020400798e */ /* 0x0041e2000c12e524 */
[----:B------:R-:W-:-:S07]  /*16f30*/  IADD3 R23, PT, PT, R23, 0x80, RZ ;  /* 0x0000008017177810 */ /* 0x000fce0007ffe0ff */
.L_x_34094:
[----:B------:R-:W-:Y:S05]  /*16f40*/  BSYNC.RECONVERGENT B7 ;  /* 0x0000000000077941 */ /* 0x000fea0003800200 */
.L_x_34093:
        /* <DEDUP_REMOVED lines=302> */
.L_x_34100:
        /* <DEDUP_REMOVED lines=29> */
.L_x_34102:
[----:B------:R-:W-:Y:S05]  /*18400*/  BSYNC.RECONVERGENT B6 ;  /* 0x0000000000067941 */ /* 0x000fea0003800200 */
.L_x_34101:
[----:B------:R-:W0:Y:S01]  /*18410*/  LDCU.64 UR4, c[0x0][0x580] ;  /* 0x0000b000ff0477ac */ /* 0x000e220008000a00 */
[----:B------:R-:W1:Y:S01]  /*18420*/  LDCU.64 UR6, c[0x0][0x738] ;  /* 0x0000e700ff0677ac */ /* 0x000e620008000a00 */
[----:B0-----:R-:W-:Y:S01]  /*18430*/  IADD3 R2, P0, PT, R25, UR4, RZ ;  /* 0x0000000419027c10 */ /* 0x001fe2000ff1e0ff */
[----:B------:R-:W0:Y:S04]  /*18440*/  LDCU UR4, c[0x0][0x590] ;  /* 0x0000b200ff0477ac */ /* 0x000e280008000800 */
[----:B------:R-:W-:-:S06]  /*18450*/  IMAD.X R3, RZ, RZ, UR5, P0 ;  /* 0x00000005ff037e24 */ /* 0x000fcc00080e06ff */
        /* <DEDUP_REMOVED lines=9> */
.L_x_34099:
[----:B------:R-:W-:Y:S05]  /*184f0*/  BSYNC.RECONVERGENT B7 ;  /* 0x0000000000077941 */ /* 0x000fea0003800200 */
.L_x_34098:
        /* <DEDUP_REMOVED lines=302> */
.L_x_34105:
        /* <DEDUP_REMOVED lines=29> */
.L_x_34107:
[----:B------:R-:W-:Y:S05]  /*199b0*/  BSYNC.RECONVERGENT B6 ;  /* 0x0000000000067941 */ /* 0x000fea0003800200 */
.L_x_34106:
[----:B------:R-:W0:Y:S01]  /*199c0*/  LDCU.64 UR4, c[0x0][0x580] ;  /* 0x0000b000ff0477ac */ /* 0x000e220008000a00 */
[----:B------:R-:W1:Y:S01]  /*199d0*/  LDCU.64 UR6, c[0x0][0x738] ;  /* 0x0000e700ff0677ac */ /* 0x000e620008000a00 */
[----:B0-----:R-:W-:Y:S01]  /*199e0*/  IADD3 R2, P0, PT, R25, UR4, RZ ;  /* 0x0000000419027c10 */ /* 0x001fe2000ff1e0ff */
[----:B------:R-:W0:Y:S03]  /*199f0*/  LDCU UR4, c[0x0][0x590] ;  /* 0x0000b200ff0477ac */ /* 0x000e260008000800 */
[----:B------:R-:W-:-:S06]  /*19a00*/  IADD3.X R3, PT, PT, RZ, UR5, RZ, P0, !PT ;  /* 0x00000005ff037c10 */ /* 0x000fcc00087fe4ff */
[----:B------:R-:W2:Y:S01]  /*19a10*/  LDG.E.64 R2, desc[UR36][R2.64] ;  /* 0x0000002402027981 */ /* 0x000ea2000c1e1b00 */
[----:B------:R-:W-:-:S04]  /*19a20*/  SHF.R.S32.HI R5, RZ, 0x1f, R16 ;  /* 0x0000001fff057819 */ /* 0x000fc80000011410 */
[----:B0-----:R-:W-:-:S05]  /*19a30*/  LOP3.LUT R5, R5, UR4, RZ, 0xc0, !PT ;  /* 0x0000000405057c12 */ /* 0x001fca000f8ec0ff */
[----:B------:R-:W-:-:S05]  /*19a40*/  IMAD.IADD R16, R16, 0x1, R5 ;  /* 0x0000000110107824 */ /* 0x000fca00078e0205 */
[----:B------:R-:W-:-:S04]  /*19a50*/  SHF.R.S64 R4, RZ, 0x1d, R16 ;  /* 0x0000001dff047819 */ /* 0x000fc80000001010 */
[----:B-1----:R-:W-:-:S04]  /*19a60*/  IADD3 R4, P0, PT, R4, UR6, RZ ;  /* 0x0000000604047c10 */ /* 0x002fc8000ff1e0ff */
[----:B------:R-:W-:-:S05]  /*19a70*/  LEA.HI.X.SX32 R5, R16, UR7, 0x3, P0 ;  /* 0x0000000710057c11 */ /* 0x000fca00080f1eff */
[----:B--2---:R2:W-:Y:S01]  /*19a80*/  REDG.E.ADD.64.STRONG.GPU desc[UR36][R4.64], R2 ;  /* 0x000000020400798e */ /* 0x0045e2000c12e524 */
[----:B------:R-:W-:-:S07]  /*19a90*/  IADD3 R23, PT, PT, R23, 0x80, RZ ;  /* 0x0000008017177810 */ /* 0x000fce0007ffe0ff */
.L_x_34104:
[----:B------:R-:W-:Y:S05]  /*19aa0*/  BSYNC.RECONVERGENT B7 ;  /* 0x0000000000077941 */ /* 0x000fea0003800200 */
.L_x_34103:
        /* <DEDUP_REMOVED lines=301> */
.L_x_34108:
        /* <DEDUP_REMOVED lines=31> */
.L_x_34110:
[----:B------:R-:W-:Y:S05]  /*1af70*/  BSYNC.RECONVERGENT B6 ;  /* 0x0000000000067941 */ /* 0x000fea0003800200 */
.L_x_34109:
        /* <DEDUP_REMOVED lines=9> */
[----:B--2---:R-:W-:Y:S01]  /*1b010*/  REDG.E.ADD.64.STRONG.GPU desc[UR36][R2.64], R18 ;  /* 0x000000120200798e */ /* 0x004fe2000c12e524 */
[----:B------:R-:W-:Y:S05]  /*1b020*/  EXIT ;  /* 0x000000000000794d */ /* 0x000fea0003800000 */
.L_x_34111:
        /* <DEDUP_REMOVED lines=13> */
.L_x_41893:


//--------------------- .text._ZN2at6native24index_elementwise_kernelILi128ELi4EZNS0_20cuda_take_put_kernelIilZZZZZNS0_10put_kernelERNS_14TensorIteratorERKNS_10TensorBaseEbENKUlvE_clEvENKUlvE1_clEvENKUlvE_clEvENKUlvE0_clEvEUlRilE0_EEvS4_S7_RKT1_EUliE_EEvlSE_ --------------------------
	.section	.text._ZN2at6native24index_elementwise_kernelILi128ELi4EZNS0_20cuda_take_put_kernelIilZZZZZNS0_10put_kernelERNS_14TensorIteratorERKNS_10TensorBaseEbENKUlvE_clEvENKUlvE1_clEvENKUlvE_clEvENKUlvE0_clEvEUlRilE0_EEvS4_S7_RKT1_EUliE_EEvlSE_,"ax",@progbits
	.align	128
        .global         _ZN2at6native24index_elementwise_kernelILi128ELi4EZNS0_20cuda_take_put_kernelIilZZZZZNS0_10put_kernelERNS_14TensorIteratorERKNS_10TensorBaseEbENKUlvE_clEvENKUlvE1_clEvENKUlvE_clEvENKUlvE0_clEvEUlRilE0_EEvS4_S7_RKT1_EUliE_EEvlSE_
        .type           _ZN2at6native24index_elementwise_kernelILi128ELi4EZNS0_20cuda_take_put_kernelIilZZZZZNS0_10put_kernelERNS_14TensorIteratorERKNS_10TensorBaseEbENKUlvE_clEvENKUlvE1_clEvENKUlvE_clEvENKUlvE0_clEvEUlRilE0_EEvS4_S7_RKT1_EUliE_EEvlSE_,@function
        .size           _ZN2at6native24index_elementwise_kernelILi128ELi4EZNS0_20cuda_take_put_kernelIilZZZZZNS0_10put_kernelERNS_14TensorIteratorERKNS_10TensorBaseEbENKUlvE_clEvENKUlvE1_clEvENKUlvE_clEvENKUlvE0_clEvEUlRilE0_EEvS4_S7_RKT1_EUliE_EEvlSE_,(.L_x_41734 - _ZN2at6native24index_elementwise_kernelILi128ELi4EZNS0_20cuda_take_put_kernelIilZZZZZNS0_10put_kernelERNS_14TensorIteratorERKNS_10TensorBaseEbENKUlvE_clEvENKUlvE1_clEvENKUlvE_clEvENKUlvE0_clEvEUlRilE0_EEvS4_S7_RKT1_EUliE_EEvlSE_)
        .other          _ZN2at6native24index_elementwise_kernelILi128ELi4EZNS0_20cuda_take_put_kernelIilZZZZZNS0_10put_kernelERNS_14TensorIteratorERKNS_10TensorBaseEbENKUlvE_clEvENKUlvE1_clEvENKUlvE_clEvENKUlvE0_clEvEUlRilE0_EEvS4_S7_RKT1_EUliE_EEvlSE_,@"STO_CUDA_ENTRY STV_DEFAULT"
_ZN2at6native24index_elementwise_kernelILi128ELi4EZNS0_20cuda_take_put_kernelIilZZZZZNS0_10put_kernelERNS_14TensorIteratorERKNS_10TensorBaseEbENKUlvE_clEvENKUlvE1_clEvENKUlvE_clEvENKUlvE0_clEvEUlRilE0_EEvS4_S7_RKT1_EUliE_EEvlSE_:
.text._ZN2at6native24index_elementwise_kernelILi128ELi4EZNS0_20cuda_take_put_kernelIilZZZZZNS0_10put_kernelERNS_14TensorIteratorERKNS_10TensorBaseEbENKUlvE_clEvENKUlvE1_clEvENKUlvE_clEvENKUlvE0_clEvEUlRilE0_EEvS4_S7_RKT1_EUliE_EEvlSE_:
        /* <DEDUP_REMOVED lines=47> */
.L_x_34117:
[----:B------:R-:W0:Y:S02]  /*02f0*/  LDC.64 R2, c[0x0][0x580] ;  /* 0x00016000ff027b82 */ /* 0x000e240000000a00 */
[----:B0-----:R-:W2:Y:S06]  /*0300*/  LDG.E R3, desc[UR36][R2.64] ;  /* 0x0000002402037981 */ /* 0x001eac000c1e1900 */
[----:B------:R-:W2:Y:S01]  /*0310*/  LDC.64 R4, c[0x0][0x738] ;  /* 0x0001ce00ff047b82 */ /* 0x000ea20000000a00 */
[----:B------:R-:W-:Y:S01]  /*0320*/  VIADD R16, R16, 0x80 ;  /* 0x0000008010107836 */ /* 0x000fe20000000000 */
[----:B--2---:R0:W-:Y:S06]  /*0330*/  STG.E desc[UR36][R4.64], R3 ;  /* 0x0000000304007986 */ /* 0x0041ec000c101924 */
.L_x_34116:
[----:B------:R-:W-:Y:S05]  /*0340*/  BSYNC.RECONVERGENT B6 ;  /* 0x0000000000067941 */ /* 0x000fea0003800200 */
.L_x_34115:
        /* <DEDUP_REMOVED lines=31> */
.L_x_34120:
[----:B------:R-:W0:Y:S02]  /*0540*/  LDC.64 R2, c[0x0][0x580] ;  /* 0x00016000ff027b82 */ /* 0x000e240000000a00 */
[----:B0-----:R-:W2:Y:S06]  /*0550*/  LDG.E R3, desc[UR36][R2.64] ;  /* 0x0000002402037981 */ /* 0x001eac000c1e1900 */
[----:B------:R-:W2:Y:S01]  /*0560*/  LDC.64 R4, c[0x0][0x738] ;  /* 0x0001ce00ff047b82 */ /* 0x000ea20000000a00 */
[----:B------:R-:W-:Y:S01]  /*0570*/  VIADD R16, R16, 0x80 ;  /* 0x0000008010107836 */ /* 0x000fe20000000000 */
[----:B--2---:R1:W-:Y:S06]  /*0580*/  STG.E desc[UR36][R4.64], R3 ;  /* 0x0000000304007986 */ /* 0x0043ec000c101924 */
.L_x_34119:
[----:B------:R-:W-:Y:S05]  /*0590*/  BSYNC.RECONVERGENT B6 ;  /* 0x0000000000067941 */ /* 0x000fea0003800200 */
.L_x_34118:
        /* <DEDUP_REMOVED lines=31> */
.L_x_34123:
[----:B------:R-:W0:Y:S02]  /*0790*/  LDC.64 R2, c[0x0][0x580] ;  /* 0x00016000ff027b82 */ /* 0x000e240000000a00 */
[----:B0-----:R-:W2:Y:S06]  /*07a0*/  LDG.E R3, desc[UR36][R2.64] ;  /* 0x0000002402037981 */ /* 0x001eac000c1e1900 */
[----:B------:R-:W2:Y:S01]  /*07b0*/  LDC.64 R4, c[0x0][0x738] ;  /* 0x0001ce00ff047b82 */ /* 0x000ea20000000a00 */
[----:B------:R-:W-:Y:S01]  /*07c0*/  VIADD R16, R16, 0x80 ;  /* 0x0000008010107836 */ /* 0x000fe20000000000 */
[----:B--2---:R2:W-:Y:S06]  /*07d0*/  STG.E desc[UR36][R4.64], R3 ;  /* 0x0000000304007986 */ /* 0x0045ec000c101924 */
.L_x_34122:
[----:B------:R-:W-:Y:S05]  /*07e0*/  BSYNC.RECONVERGENT B6 ;  /* 0x0000000000067941 */ /* 0x000fea0003800200 */
.L_x_34121:
        /* <DEDUP_REMOVED lines=30> */
.L_x_34124:
[----:B------:R-:W0:Y:S02]  /*09d0*/  LDC.64 R2, c[0x0][0x580] ;  /* 0x00016000ff027b82 */ /* 0x000e240000000a00 */
[----:B0-----:R-:W2:Y:S06]  /*09e0*/  LDG.E R3, desc[UR36][R2.64] ;  /* 0x0000002402037981 */ /* 0x001eac000c1e1900 */
[----:B------:R-:W2:Y:S02]  /*09f0*/  LDC.64 R4, c[0x0][0x738] ;  /* 0x0001ce00ff047b82 */ /* 0x000ea40000000a00 */
[----:B--2---:R-:W-:Y:S01]  /*0a00*/  STG.E desc[UR36][R4.64], R3 ;  /* 0x0000000304007986 */ /* 0x004fe2000c101924 */
[----:B------:R-:W-:Y:S05]  /*0a10*/  EXIT ;  /* 0x000000000000794d */ /* 0x000fea0003800000 */
.L_x_34114:
        /* <DEDUP_REMOVED lines=35> */
.L_x_34127:
        /* <DEDUP_REMOVED lines=35> */
.L_x_34128:
[----:B------:R-:W0:Y:S01]  /*0e80*/  LDCU.64 UR4, c[0x0][0x5a8] ;  /* 0x0000b500ff0477ac */ /* 0x000e220008000a00 */
[----:B------:R-:W-:Y:S01]  /*0e90*/  IMAD.MOV.U32 R10, RZ, RZ, R12 ;  /* 0x000000ffff0a7224 */ /* 0x000fe200078e000c */
[----:B------:R-:W-:Y:S02]  /*0ea0*/  MOV R9, R13 ;  /* 0x0000000d00097202 */ /* 0x000fe40000000f00 */
[----:B------:R-:W-:Y:S02]  /*0eb0*/  MOV R0, 0xef0 ;  /* 0x00000ef000007802 */ /* 0x000fe40000000f00 */
[----:B0-----:R-:W-:Y:S01]  /*0ec0*/  MOV R4, UR4 ;  /* 0x0000000400047c02 */ /* 0x001fe20008000f00 */
[----:B------:R-:W-:-:S07]  /*0ed0*/  IMAD.U32 R3, RZ, RZ, UR5 ;  /* 0x00000005ff037e24 */ /* 0x000fce000f8e00ff */
[----:B------:R-:W-:Y:S05]  /*0ee0*/  CALL.REL.NOINC `($__internal_60_$__cuda_sm20_div_u64) ;  /* 0x000003cc002c7944 */ /* 0x000fea0003c00000 */
        /* <DEDUP_REMOVED lines=10> */
.L_x_34129:
        /* <DEDUP_REMOVED lines=37> */
.L_x_34132:
[----:B------:R-:W0:Y:S01]  /*11e0*/  LDCU.64 UR4, c[0x0][0x5b0] ;  /* 0x0000b600ff0477ac */ /* 0x000e220008000a00 */
[----:B------:R-:W-:Y:S01]  /*11f0*/  MOV R10, R12 ;  /* 0x0000000c000a7202 */ /* 0x000fe20000000f00 */
[----:B------:R-:W-:Y:S01]  /*1200*/  IMAD.MOV.U32 R9, RZ, RZ, R13 ;  /* 0x000000ffff097224 */ /* 0x000fe200078e000d */
[----:B------:R-:W-:Y:S01]  /*1210*/  MOV R0, 0x1250 ;  /* 0x0000125000007802 */ /* 0x000fe20000000f00 */
[----:B0-----:R-:W-:Y:S01]  /*1220*/  IMAD.U32 R4, RZ, RZ, UR4 ;  /* 0x00000004ff047e24 */ /* 0x001fe2000f8e00ff */
[----:B------:R-:W-:-:S07]  /*1230*/  MOV R3, UR5 ;  /* 0x0000000500037c02 */ /* 0x000fce0008000f00 */
[----:B------:R-:W-:Y:S05]  /*1240*/  CALL.REL.NOINC `($__internal_60_$__cuda_sm20_div_u64) ;  /* 0x000003c800547944 */ /* 0x000fea0003c00000 */
        /* <DEDUP_REMOVED lines=11> */
.L_x_34133:
[----:B------:R-:W-:Y:S05]  /*1300*/  BSYNC.RECONVERGENT B0 ;  /* 0x0000000000007941 */ /* 0x000fea0003800200 */
.L_x_34131:
        /* <DEDUP_REMOVED lines=38> */
.L_x_34135:
        /* <DEDUP_REMOVED lines=18> */
.L_x_34136:
[----:B------:R-:W-:Y:S05]  /*1690*/  BSYNC.RECONVERGENT B0 ;  /* 0x0000000000007941 */ /* 0x000fea0003800200 */
.L_x_34134:
        /* <DEDUP_REMOVED lines=38> */
.L_x_34138:
        /* <DEDUP_REMOVED lines=18> */
.L_x_34139:
[----:B------:R-:W-:Y:S05]  /*1a20*/  BSYNC.RECONVERGENT B0 ;  /* 0x0000000000007941 */ /* 0x000fea0003800200 */
.L_x_34137:
        /* <DEDUP_REMOVED lines=38> */
.L_x_34141:
        /* <DEDUP_REMOVED lines=18> */
.L_x_34142:
[----:B------:R-:W-:Y:S05]  /*1db0*/  BSYNC.RECONVERGENT B0 ;  /* 0x0000000000007941 */ /* 0x000fea0003800200 */
.L_x_34140:
        /* <DEDUP_REMOVED lines=38> */
.L_x_34144:
        /* <DEDUP_REMOVED lines=18> */
.L_x_34145:
[----:B------:R-:W-:Y:S05]  /*2140*/  BSYNC.RECONVERGENT B0 ;  /* 0x0000000000007941 */ /* 0x000fea0003800200 */
.L_x_34143:
        /* <DEDUP_REMOVED lines=38> */
.L_x_34147:
        /* <DEDUP_REMOVED lines=18> */
.L_x_34148:
[----:B------:R-:W-:Y:S05]  /*24d0*/  BSYNC.RECONVERGENT B0 ;  /* 0x0000000000007941 */ /* 0x000fea0003800200 */
.L_x_34146:
        /* <DEDUP_REMOVED lines=38> */
.L_x_34150:
        /* <DEDUP_REMOVED lines=18> */
.L_x_34151:
[----:B------:R-:W-:Y:S05]  /*2860*/  BSYNC.RECONVERGENT B0 ;  /* 0x0000000000007941 */ /* 0x000fea0003800200 */
.L_x_34149:
        /* <DEDUP_REMOVED lines=38> */
.L_x_34153:
        /* <DEDUP_REMOVED lines=18> */
.L_x_34154:
[----:B------:R-:W-:Y:S05]  /*2bf0*/  BSYNC.RECONVERGENT B0 ;  /* 0x0000000000007941 */ /* 0x000fea0003800200 */
.L_x_34152:
        /* <DEDUP_REMOVED lines=38> */
.L_x_34156:
        /* <DEDUP_REMOVED lines=18> */
.L_x_34157:
[----:B------:R-:W-:Y:S05]  /*2f80*/  BSYNC.RECONVERGENT B0 ;  /* 0x0000000000007941 */ /* 0x000fea0003800200 */
.L_x_34155:
        /* <DEDUP_REMOVED lines=38> */
.L_x_34159:
        /* <DEDUP_REMOVED lines=18> */
.L_x_34160:
[----:B------:R-:W-:Y:S05]  /*3310*/  BSYNC.RECONVERGENT B0 ;  /* 0x0000000000007941 */ /* 0x000fea0003800200 */
.L_x_34158:
        /* <DEDUP_REMOVED lines=38> */
.L_x_34162:
        /* <DEDUP_REMOVED lines=18> */
.L_x_34163:
[----:B------:R-:W-:Y:S05]  /*36a0*/  BSYNC.RECONVERGENT B0 ;  /* 0x0000000000007941 */ /* 0x000fea0003800200 */
.L_x_34161:
        /* <DEDUP_REMOVED lines=38> */
.L_x_34165:
        /* <DEDUP_REMOVED lines=18> */
.L_x_34166:
[----:B------:R-:W-:Y:S05]  /*3a30*/  BSYNC.RECONVERGENT B0 ;  /* 0x0000000000007941 */ /* 0x000fea0003800200 */
.L_x_34164:
        /* <DEDUP_REMOVED lines=38> */
.L_x_34168:
        /* <DEDUP_REMOVED lines=18> */
.L_x_34169:
[----:B------:R-:W-:Y:S05]  /*3dc0*/  BSYNC.RECONVERGENT B0 ;  /* 0x0000000000007941 */ /* 0x000fea0003800200 */
.L_x_34167:
        /* <DEDUP_REMOVED lines=38> */
.L_x_34171:
        /* <DEDUP_REMOVED lines=18> */
.L_x_34172:
[----:B------:R-:W-:Y:S05]  /*4150*/  BSYNC.RECONVERGENT B0 ;  /* 0x0000000000007941 */ /* 0x000fea0003800200 */
.L_x_34170:
        /* <DEDUP_REMOVED lines=38> */
.L_x_34174:
        /* <DEDUP_REMOVED lines=18> */
.L_x_34175:
[----:B------:R-:W-:Y:S05]  /*44e0*/  BSYNC.RECONVERGENT B0 ;  /* 0x0000000000007941 */ /* 0x000fea0003800200 */
.L_x_34173:
        /* <DEDUP_REMOVED lines=38> */
.L_x_34177:
        /* <DEDUP_REMOVED lines=18> */
.L_x_34178:
[----:B------:R-:W-:Y:S05]  /*4870*/  BSYNC.RECONVERGENT B0 ;  /* 0x0000000000007941 */ /* 0x000fea0003800200 */
.L_x_34176:
        /* <DEDUP_REMOVED lines=38> */
.L_x_34180:
        /* <DEDUP_REMOVED lines=18> */
.L_x_34181:
[----:B------:R-:W-:Y:S05]  /*4c00*/  BSYNC.RECONVERGENT B0 ;  /* 0x0000000000007941 */ /* 0x000fea0003800200 */
.L_x_34179:
        /* <DEDUP_REMOVED lines=38> */
.L_x_34183:
        /* <DEDUP_REMOVED lines=18> */
.L_x_34184:
[----:B------:R-:W-:Y:S05]  /*4f90*/  BSYNC.RECONVERGENT B0 ;  /* 0x0000000000007941 */ /* 0x000fea0003800200 */
.L_x_34182:
        /* <DEDUP_REMOVED lines=38> */
.L_x_34186:
        /* <DEDUP_REMOVED lines=18> */
.L_x_34187:
[----:B------:R-:W-:Y:S05]  /*5320*/  BSYNC.RECONVERGENT B0 ;  /* 0x0000000000007941 */ /* 0x000fea0003800200 */
.L_x_34185:
        /* <DEDUP_REMOVED lines=38> */
.L_x_34189:
        /* <DEDUP_REMOVED lines=18> */
.L_x_34190:
[----:B------:R-:W-:Y:S05]  /*56b0*/  BSYNC.RECONVERGENT B0 ;  /* 0x0000000000007941 */ /* 0x000fea0003800200 */
.L_x_34188:
        /* <DEDUP_REMOVED lines=38> */
.L_x_34192:
        /* <DEDUP_REMOVED lines=18> */
.L_x_34193:
[----:B------:R-:W-:Y:S05]  /*5a40*/  BSYNC.RECONVERGENT B0 ;  /* 0x0000000000007941 */ /* 0x000fea0003800200 */
.L_x_34191:
        /* <DEDUP_REMOVED lines=38> */
.L_x_34195:
        /* <DEDUP_REMOVED lines=18> */
.L_x_34196:
[----:B------:R-:W-:Y:S05]  /*5dd0*/  BSYNC.RECONVERGENT B0 ;  /* 0x0000000000007941 */ /* 0x000fea0003800200 */
.L_x_34194:
        /* <DEDUP_REMOVED lines=37> */
.L_x_34198:
        /* <DEDUP_REMOVED lines=16> */
.L_x_34199:
[----:B------:R-:W-:Y:S05]  /*6130*/  BSYNC.RECONVERGENT B0 ;  /* 0x0000000000007941 */ /* 0x000fea0003800200 */
.L_x_34197:
        /* <DEDUP_REMOVED lines=34> */
.L_x_34201:
[----:B------:R-:W-:Y:S01]  /*6360*/  IMAD.MOV.U32 R8, RZ, RZ, R6 ;  /* 0x000000ffff087224 */ /* 0x000fe200078e0006 */
[----:B------:R-:W-:Y:S02]  /*6370*/  MOV R10, R7 ;  /* 0x00000007000a7202 */ /* 0x000fe40000000f00 */
[----:B------:R-:W-:-:S07]  /*6380*/  MOV R9, 0x63a0 ;  /* 0x000063a000097802 */ /* 0x000fce0000000f00 */
[----:B------:R-:W-:Y:S05]  /*6390*/  CALL.REL.NOINC `($__internal_61_$__cuda_sm20_rem_u64) ;  /* 0x0000037c00207944 */ /* 0x000fea0003c00000 */
[----:B------:R-:W-:Y:S01]  /*63a0*/  IMAD.MOV.U32 R4, RZ, RZ, R0 ;  /* 0x000000ffff047224 */ /* 0x000fe200078e0000 */
[----:B------:R-:W-:-:S07]  /*63b0*/  MOV R5, R3 ;  /* 0x0000000300057202 */ /* 0x000fce0000000f00 */
.L_x_34202:
[----:B------:R-:W-:Y:S05]  /*63c0*/  BSYNC.RECONVERGENT B0 ;  /* 0x0000000000007941 */ /* 0x000fea0003800200 */
.L_x_34200:
[----:B------:R-:W0:Y:S01]  /*63d0*/  LDCU.64 UR4, c[0x0][0x730] ;  /* 0x0000e600ff0477ac */ /* 0x000e220008000a00 */
[----:B------:R-:W-:Y:S02]  /*63e0*/  IMAD.MOV.U32 R3, RZ, RZ, R17 ;  /* 0x000000ffff037224 */ /* 0x000fe400078e0011 */
[----:B0-----:R-:W-:Y:S02]  /*63f0*/  IMAD R5, R5, UR4, RZ ;  /* 0x0000000405057c24 */ /* 0x001fe4000f8e02ff */
[----:B------:R-:W-:-:S04]  /*6400*/  IMAD.WIDE.U32 R2, R4, UR4, R2 ;  /* 0x0000000404027c25 */ /* 0x000fc8000f8e0002 */
[----:B------:R-:W-:-:S05]  /*6410*/  IMAD R5, R4, UR5, R5 ;  /* 0x0000000504057c24 */ /* 0x000fca000f8e0205 */
[----:B------:R-:W-:-:S07]  /*6420*/  IADD3 R17, PT, PT, R3, R5, RZ ;  /* 0x0000000503117210 */ /* 0x000fce0007ffe0ff */
.L_x_34130:
[----:B------:R-:W0:Y:S01]  /*6430*/  LDC.64 R6, c[0x0][0x580] ;  /* 0x00016000ff067b82 */ /* 0x000e220000000a00 */
[----:B------:R-:W1:Y:S01]  /*6440*/  LDCU.64 UR4, c[0x0][0x738] ;  /* 0x0000e700ff0477ac */ /* 0x000e620008000a00 */
[----:B0-----:R-:W2:Y:S01]  /*6450*/  LDG.E R7, desc[UR36][R6.64] ;  /* 0x0000002406077981 */ /* 0x001ea2000c1e1900 */
[----:B-1----:R-:W-:Y:S01]  /*6460*/  LEA R4, P0, R2, UR4, 0x2 ;  /* 0x0000000402047c11 */ /* 0x002fe2000f8010ff */
[----:B------:R-:W-:-:S03]  /*6470*/  VIADD R16, R16, 0x80 ;  /* 0x0000008010107836 */ /* 0x000fc60000000000 */
[----:B------:R-:W-:-:S05]  /*6480*/  LEA.HI.X R5, R2, UR5, R17, 0x2, P0 ;  /* 0x0000000502057c11 */ /* 0x000fca00080f1411 */
[----:B--2---:R0:W-:Y:S04]  /*6490*/  STG.E desc[UR36][R4.64], R7 ;  /* 0x0000000704007986 */ /* 0x0041e8000c101924 */
.L_x_34126:
[----:B------:R-:W-:Y:S05]  /*64a0*/  BSYNC.RECONVERGENT B6 ;  /* 0x0000000000067941 */ /* 0x000fea0003800200 */
.L_x_34125:
        /* <DEDUP_REMOVED lines=31> */
.L_x_34205:
        /* <DEDUP_REMOVED lines=36> */
.L_x_34206:
        /* <DEDUP_REMOVED lines=17> */
.L_x_34207:
        /* <DEDUP_REMOVED lines=37> */
.L_x_34210:
        /* <DEDUP_REMOVED lines=18> */
.L_x_34211:
[----:B------:R-:W-:Y:S05]  /*6d60*/  BSYNC.RECONVERGENT B0 ;  /* 0x0000000000007941 */ /* 0x000fea0003800200 */
.L_x_34209:
        /* <DEDUP_REMOVED lines=38> */
.L_x_34213:
        /* <DEDUP_REMOVED lines=18> */
.L_x_34214:
[----:B------:R-:W-:Y:S05]  /*70f0*/  BSYNC.RECONVERGENT B0 ;  /* 0x0000000000007941 */ /* 0x000fea0003800200 */
.L_x_34212:
        /* <DEDUP_REMOVED lines=38> */
.L_x_34216:
        /* <DEDUP_REMOVED lines=18> */
.L_x_34217:
[----:B------:R-:W-:Y:S05]  /*7480*/  BSYNC.RECONVERGENT B0 ;  /* 0x0000000000007941 */ /* 0x000fea0003800200 */
.L_x_34215:
        /* <DEDUP_REMOVED lines=38> */
.L_x_34219:
        /* <DEDUP_REMOVED lines=18> */
.L_x_34220:
[----:B------:R-:W-:Y:S05]  /*7810*/  BSYNC.RECONVERGENT B0 ;  /* 0x0000000000007941 */ /* 0x000fea0003800200 */
.L_x_34218:
        /* <DEDUP_REMOVED lines=38> */
.L_x_34222:
        /* <DEDUP_REMOVED lines=18> */
.L_x_34223:
[----:B------:R-:W-:Y:S05]  /*7ba0*/  BSYNC.RECONVERGENT B0 ;  /* 0x0000000000007941 */ /* 0x000fea0003800200 */
.L_x_34221:
        /* <DEDUP_REMOVED lines=38> */
.L_x_34225:
        /* <DEDUP_REMOVED lines=18> */
.L_x_34226:
[----:B------:R-:W-:Y:S05]  /*7f30*/  BSYNC.RECONVERGENT B0 ;  /* 0x0000000000007941 */ /* 0x000fea0003800200 */
.L_x_34224:
        /* <DEDUP_REMOVED lines=38> */
.L_x_34228:
        /* <DEDUP_REMOVED lines=18> */
.L_x_34229:
[----:B------:R-:W-:Y:S05]  /*82c0*/  BSYNC.RECONVERGENT B0 ;  /* 0x0000000000007941 */ /* 0x000fea0003800200 */
.L_x_34227:
        /* <DEDUP_REMOVED lines=38> */
.L_x_34231:
        /* <DEDUP_REMOVED lines=18> */
.L_x_34232:
[----:B------:R-:W-:Y:S05]  /*8650*/  BSYNC.RECONVERGENT B0 ;  /* 0x0000000000007941 */ /* 0x000fea0003800200 */
.L_x_34230:
        /* <DEDUP_REMOVED lines=38> */
.L_x_34234:
        /* <DEDUP_REMOVED lines=18> */
.L_x_34235:
[----:B------:R-:W-:Y:S05]  /*89e0*/  BSYNC.RECONVERGENT B0 ;  /* 0x0000000000007941 */ /* 0x000fea0003800200 */
.L_x_34233:
        /* <DEDUP_REMOVED lines=38> */
.L_x_34237:
        /* <DEDUP_REMOVED lines=18> */
.L_x_34238:
[----:B------:R-:W-:Y:S05]  /*8d70*/  BSYNC.RECONVERGENT B0 ;  /* 0x0000000000007941 */ /* 0x000fea0003800200 */
.L_x_34236:
        /* <DEDUP_REMOVED lines=38> */
.L_x_34240:
        /* <DEDUP_REMOVED lines=18> */
.L_x_34241:
[----:B------:R-:W-:Y:S05]  /*9100*/  BSYNC.RECONVERGENT B0 ;  /* 0x0000000000007941 */ /* 0x000fea0003800200 */
.L_x_34239:
        /* <DEDUP_REMOVED lines=38> */
.L_x_34243:
        /* <DEDUP_REMOVED lines=18> */
.L_x_34244:
[----:B------:R-:W-:Y:S05]  /*9490*/  BSYNC.RECONVERGENT B0 ;  /* 0x0000000000007941 */ /* 0x000fea0003800200 */
.L_x_34242:
        /* <DEDUP_REMOVED lines=38> */
.L_x_34246:
        /* <DEDUP_REMOVED lines=18> */
.L_x_34247:
[----:B------:R-:W-:Y:S05]  /*9820*/  BSYNC.RECONVERGENT B0 ;  /* 0x0000000000007941 */ /* 0x000fea0003800200 */
.L_x_34245:
        /* <DEDUP_REMOVED lines=38> */
.L_x_34249:
        /* <DEDUP_REMOVED lines=18> */
.L_x_34250:
[----:B------:R-:W-:Y:S05]  /*9bb0*/  BSYNC.RECONVERGENT B0 ;  /* 0x0000000000007941 */ /* 0x000fea0003800200 */
.L_x_34248:
        /* <DEDUP_REMOVED lines=38> */
.L_x_34252:
        /* <DEDUP_REMOVED lines=18> */
.L_x_34253:
[----:B------:R-:W-:Y:S05]  /*9f40*/  BSYNC.RECONVERGENT B0 ;  /* 0x0000000000007941 */ /* 0x000fea0003800200 */
.L_x_34251:
        /* <DEDUP_REMOVED lines=38> */
.L_x_34255:
        /* <DEDUP_REMOVED lines=18> */
.L_x_34256:
[----:B------:R-:W-:Y:S05]  /*a2d0*/  BSYNC.RECONVERGENT B0 ;  /* 0x0000000000007941 */ /* 0x000fea0003800200 */
.L_x_34254:
        /* <DEDUP_REMOVED lines=38> */
.L_x_34258:
        /* <DEDUP_REMOVED lines=18> */
.L_x_34259:
[----:B------:R-:W-:Y:S05]  /*a660*/  BSYNC.RECONVERGENT B0 ;  /* 0x0000000000007941 */ /* 0x000fea0003800200 */
.L_x_34257:
        /* <DEDUP_REMOVED lines=38> */
.L_x_34261:
        /* <DEDUP_REMOVED lines=18> */
.L_x_34262:
[----:B------:R-:W-:Y:S05]  /*a9f0*/  BSYNC.RECONVERGENT B0 ;  /* 0x0000000000007941 */ /* 0x000fea0003800200 */
.L_x_34260:
        /* <DEDUP_REMOVED lines=38> */
.L_x_34264:
        /* <DEDUP_REMOVED lines=18> */
.L_x_34265:
[----:B------:R-:W-:Y:S05]  /*ad80*/  BSYNC.RECONVERGENT B0 ;  /* 0x0000000000007941 */ /* 0x000fea0003800200 */
.L_x_34263:
        /* <DEDUP_REMOVED lines=38> */
.L_x_34267:
        /* <DEDUP_REMOVED lines=18> */
.L_x_34268:
[----:B------:R-:W-:Y:S05]  /*b110*/  BSYNC.RECONVERGENT B0 ;  /* 0x0000000000007941 */ /* 0x000fea0003800200 */
.L_x_34266:
        /* <DEDUP_REMOVED lines=38> */
.L_x_34270:
        /* <DEDUP_REMOVED lines=18> */
.L_x_34271:
[----:B------:R-:W-:Y:S05]  /*b4a0*/  BSYNC.RECONVERGENT B0 ;  /* 0x0000000000007941 */ /* 0x000fea0003800200 */
.L_x_34269:
        /* <DEDUP_REMOVED lines=38> */
.L_x_34273:
        /* <DEDUP_REMOVED lines=18> */
.L_x_34274:
[----:B------:R-:W-:Y:S05]  /*b830*/  BSYNC.RECONVERGENT B0 ;  /* 0x0000000000007941 */ /* 0x000fea0003800200 */
.L_x_34272:
        /* <DEDUP_REMOVED lines=37> */
.L_x_34276:
        /* <DEDUP_REMOVED lines=16> */
.L_x_34277:
[----:B------:R-:W-:Y:S05]  /*bb90*/  BSYNC.RECONVERGENT B0 ;  /* 0x0000000000007941 */ /* 0x000fea0003800200 */
.L_x_34275:
        /* <DEDUP_REMOVED lines=33> */
.L_x_34279:
[----:B------:R-:W-:Y:S01]  /*bdb0*/  MOV R8, R6 ;  /* 0x0000000600087202 */ /* 0x000fe20000000f00 */
[----:B------:R-:W-:Y:S01]  /*bdc0*/  IMAD.MOV.U32 R10, RZ, RZ, R7 ;  /* 0x000000ffff0a7224 */ /* 0x000fe200078e0007 */
[----:B------:R-:W-:-:S07]  /*bdd0*/  MOV R9, 0xbdf0 ;  /* 0x0000bdf000097802 */ /* 0x000fce0000000f00 */
[----:B------:R-:W-:Y:S05]  /*bde0*/  CALL.REL.NOINC `($__internal_61_$__cuda_sm20_rem_u64) ;  /* 0x00000320008c7944 */ /* 0x000fea0003c00000 */
[----:B------:R-:W-:Y:S01]  /*bdf0*/  MOV R4, R0 ;  /* 0x0000000000047202 */ /* 0x000fe20000000f00 */
[----:B------:R-:W-:-:S07]  /*be00*/  IMAD.MOV.U32 R5, RZ, RZ, R3 ;  /* 0x000000ffff057224 */ /* 0x000fce00078e0003 */
.L_x_34280:
[----:B------:R-:W-:Y:S05]  /*be10*/  BSYNC.RECONVERGENT B0 ;  /* 0x0000000000007941 */ /* 0x000fea0003800200 */
.L_x_34278:
[----:B------:R-:W0:Y:S01]  /*be20*/  LDCU.64 UR4, c[0x0][0x730] ;  /* 0x0000e600ff0477ac */ /* 0x000e220008000a00 */
[----:B------:R-:W-:Y:S01]  /*be30*/  MOV R3, R17 ;  /* 0x0000001100037202 */ /* 0x000fe20000000f00 */
[----:B0-----:R-:W-:Y:S02]  /*be40*/  IMAD R5, R5, UR4, RZ ;  /* 0x0000000405057c24 */ /* 0x001fe4000f8e02ff */
[----:B------:R-:W-:-:S04]  /*be50*/  IMAD.WIDE.U32 R2, R4, UR4, R2 ;  /* 0x0000000404027c25 */ /* 0x000fc8000f8e0002 */
[----:B------:R-:W-:-:S04]  /*be60*/  IMAD R5, R4, UR5, R5 ;  /* 0x0000000504057c24 */ /* 0x000fc8000f8e0205 */
[----:B------:R-:W-:-:S07]  /*be70*/  IMAD.IADD R17, R3, 0x1, R5 ;  /* 0x0000000103117824 */ /* 0x000fce00078e0205 */
.L_x_34208:
[----:B------:R-:W0:Y:S01]  /*be80*/  LDC.64 R6, c[0x0][0x580] ;  /* 0x00016000ff067b82 */ /* 0x000e220000000a00 */
[----:B------:R-:W1:Y:S01]  /*be90*/  LDCU.64 UR4, c[0x0][0x738] ;  /* 0x0000e700ff0477ac */ /* 0x000e620008000a00 */
[----:B0-----:R-:W2:Y:S01]  /*bea0*/  LDG.E R7, desc[UR36][R6.64] ;  /* 0x0000002406077981 */ /* 0x001ea2000c1e1900 */
[----:B-1----:R-:W-:Y:S02]  /*beb0*/  LEA R4, P0, R2, UR4, 0x2 ;  /* 0x0000000402047c11 */ /* 0x002fe4000f8010ff */
[----:B------:R-:W-:Y:S02]  /*bec0*/  IADD3 R16, PT, PT, R16, 0x80, RZ ;  /* 0x0000008010107810 */ /* 0x000fe40007ffe0ff */
[----:B------:R-:W-:-:S05]  /*bed0*/  LEA.HI.X R5, R2, UR5, R17, 0x2, P0 ;  /* 0x0000000502057c11 */ /* 0x000fca00080f1411 */
[----:B--2---:R1:W-:Y:S04]  /*bee0*/  STG.E desc[UR36][R4.64], R7 ;  /* 0x0000000704007986 */ /* 0x0043e8000c101924 */
.L_x_34204:
[----:B------:R-:W-:Y:S05]  /*bef0*/  BSYNC.RECONVERGENT B6 ;  /* 0x0000000000067941 */ /* 0x000fea0003800200 */
.L_x_34203:
        /* <DEDUP_REMOVED lines=31> */
.L_x_34283:
        /* <DEDUP_REMOVED lines=36> */
.L_x_34284:
[----:B------:R-:W0:Y:S01]  /*c330*/  LDCU.64 UR4, c[0x0][0x5a8] ;  /* 0x0000b500ff0477ac */ /* 0x000e220008000a00 */
[----:B------:R-:W-:Y:S01]  /*c340*/  MOV R10, R12 ;  /* 0x0000000c000a7202 */ /* 0x000fe20000000f00 */
[----:B------:R-:W-:Y:S01]  /*c350*/  IMAD.MOV.U32 R9, RZ, RZ, R13 ;  /* 0x000000ffff097224 */ /* 0x000fe200078e000d */
[----:B------:R-:W-:Y:S01]  /*c360*/  MOV R0, 0xc3a0 ;  /* 0x0000c3a000007802 */ /* 0x000fe20000000f00 */
[----:B01----:R-:W-:Y:S01]  /*c370*/  IMAD.U32 R4, RZ, RZ, UR4 ;  /* 0x00000004ff047e24 */ /* 0x003fe2000f8e00ff */
[----:B------:R-:W-:-:S07]  /*c380*/  MOV R3, UR5 ;  /* 0x0000000500037c02 */ /* 0x000fce0008000f00 */
[----:B------:R-:W-:Y:S05]  /*c390*/  CALL.REL.NOINC `($__internal_60_$__cuda_sm20_div_u64) ;  /* 0x0000031800007944 */ /* 0x000fea0003c00000 */
        /* <DEDUP_REMOVED lines=10> */
.L_x_34285:
        /* <DEDUP_REMOVED lines=37> */
.L_x_34288:
        /* <DEDUP_REMOVED lines=18> */
.L_x_34289:
[----:B------:R-:W-:Y:S05]  /*c7b0*/  BSYNC.RECONVERGENT B0 ;  /* 0x0000000000007941 */ /* 0x000fea0003800200 */
.L_x_34287:
        /* <DEDUP_REMOVED lines=38> */
.L_x_34291:
        /* <DEDUP_REMOVED lines=18> */
.L_x_34292:
[----:B------:R-:W-:Y:S05]  /*cb40*/  BSYNC.RECONVERGENT B0 ;  /* 0x0000000000007941 */ /* 0x000fea0003800200 */
.L_x_34290:
        /* <DEDUP_REMOVED lines=38> */
.L_x_34294:
        /* <DEDUP_REMOVED lines=18> */
.L_x_34295:
[----:B------:R-:W-:Y:S05]  /*ced0*/  BSYNC.RECONVERGENT B0 ;  /* 0x0000000000007941 */ /* 0x000fea0003800200 */
.L_x_34293:
        /* <DEDUP_REMOVED lines=38> */
.L_x_34297:
        /* <DEDUP_REMOVED lines=18> */
.L_x_34298:
[----:B------:R-:W-:Y:S05]  /*d260*/  BSYNC.RECONVERGENT B0 ;  /* 0x0000000000007941 */ /* 0x000fea0003800200 */
.L_x_34296:
        /* <DEDUP_REMOVED lines=38> */
.L_x_34300:
        /* <DEDUP_REMOVED lines=18> */
.L_x_34301:
[----:B------:R-:W-:Y:S05]  /*d5f0*/  BSYNC.RECONVERGENT B0 ;  /* 0x0000000000007941 */ /* 0x000fea0003800200 */
.L_x_34299:
        /* <DEDUP_REMOVED lines=38> */
.L_x_34303:
        /* <DEDUP_REMOVED lines=18> */
.L_x_34304:
[----:B------:R-:W-:Y:S05]  /*d980*/  BSYNC.RECONVERGENT B0 ;  /* 0x0000000000007941 */ /* 0x000fea0003800200 */
.L_x_34302:
        /* <DEDUP_REMOVED lines=38> */
.L_x_34306:
        /* <DEDUP_REMOVED lines=18> */
.L_x_34307:
[----:B------:R-:W-:Y:S05]  /*dd10*/  BSYNC.RECONVERGENT B0 ;  /* 0x0000000000007941 */ /* 0x000fea0003800200 */
.L_x_34305:
        /* <DEDUP_REMOVED lines=38> */
.L_x_34309:
        /* <DEDUP_REMOVED lines=18> */
.L_x_34310:
[----:B------:R-:W-:Y:S05]  /*e0a0*/  BSYNC.RECONVERGENT B0 ;  /* 0x0000000000007941 */ /* 0x000fea0003800200 */
.L_x_34308:
        /* <DEDUP_REMOVED lines=38> */
.L_x_34312:
        /* <DEDUP_REMOVED lines=18> */
.L_x_34313:
[----:B------:R-:W-:Y:S05]  /*e430*/  BSYNC.RECONVERGENT B0 ;  /* 0x0000000000007941 */ /* 0x000fea0003800200 */
.L_x_34311:
        /* <DEDUP_REMOVED lines=38> */
.L_x_34315:
        /* <DEDUP_REMOVED lines=18> */
.L_x_34316:
[----:B------:R-:W-:Y:S05]  /*e7c0*/  BSYNC.RECONVERGENT B0 ;  /* 0x0000000000007941 */ /* 0x000fea0003800200 */
.L_x_34314:
        /* <DEDUP_REMOVED lines=38> */
.L_x_34318:
        /* <DEDUP_REMOVED lines=18> */
.L_x_34319:
[----:B------:R-:W-:Y:S05]  /*eb50*/  BSYNC.RECONVERGENT B0 ;  /* 0x0000000000007941 */ /* 0x000fea0003800200 */
.L_x_34317:
        /* <DEDUP_REMOVED lines=38> */
.L_x_34321:
        /* <DEDUP_REMOVED lines=18> */
.L_x_34322:
[----:B------:R-:W-:Y:S05]  /*eee0*/  BSYNC.RECONVERGENT B0 ;  /* 0x0000000000007941 */ /* 0x000fea0003800200 */
.L_x_34320:
        /* <DEDUP_REMOVED lines=38> */
.L_x_34324:
        /* <DEDUP_REMOVED lines=18> */
.L_x_34325:
[----:B------:R-:W-:Y:S05]  /*f270*/  BSYNC.RECONVERGENT B0 ;  /* 0x0000000000007941 */ /* 0x000fea0003800200 */
.L_x_34323:
        /* <DEDUP_REMOVED lines=38> */
.L_x_34327:
        /* <DEDUP_REMOVED lines=18> */
.L_x_34328:
[----:B------:R-:W-:Y:S05]  /*f600*/  BSYNC.RECONVERGENT B0 ;  /* 0x0000000000007941 */ /* 0x000fea0003800200 */
.L_x_34326:
        /* <DEDUP_REMOVED lines=38> */
.L_x_34330:
        /* <DEDUP_REMOVED lines=18> */
.L_x_34331:
[----:B------:R-:W-:Y:S05]  /*f990*/  BSYNC.RECONVERGENT B0 ;  /* 0x0000000000007941 */ /* 0x000fea0003800200 */
.L_x_34329:
        /* <DEDUP_REMOVED lines=38> */
.L_x_34333:
        /* <DEDUP_REMOVED lines=18> */
.L_x_34334:
[----:B------:R-:W-:Y:S05]  /*fd20*/  BSYNC.RECONVERGENT B0 ;  /* 0x0000000000007941 */ /* 0x000fea0003800200 */
.L_x_34332:
        /* <DEDUP_REMOVED lines=38> */
.L_x_34336:
        /* <DEDUP_REMOVED lines=18> */
.L_x_34337:
[----:B------:R-:W-:Y:S05]  /*100b0*/  BSYNC.RECONVERGENT B0 ;  /* 0x0000000000007941 */ /* 0x000fea0003800200 */
.L_x_34335:
        /* <DEDUP_REMOVED lines=38> */
.L_x_34339:
        /* <DEDUP_REMOVED lines=18> */
.L_x_34340:
[----:B------:R-:W-:Y:S05]  /*10440*/  BSYNC.RECONVERGENT B0 ;  /* 0x0000000000007941 */ /* 0x000fea0003800200 */
.L_x_34338:
        /* <DEDUP_REMOVED lines=38> */
.L_x_34342:
        /* <DEDUP_REMOVED lines=18> */
.L_x_34343:
[----:B------:R-:W-:Y:S05]  /*107d0*/  BSYNC.RECONVERGENT B0 ;  /* 0x0000000000007941 */ /* 0x000fea0003800200 */
.L_x_34341:
        /* <DEDUP_REMOVED lines=38> */
.L_x_34345:
        /* <DEDUP_REMOVED lines=18> */
.L_x_34346:
[----:B------:R-:W-:Y:S05]  /*10b60*/  BSYNC.RECONVERGENT B0 ;  /* 0x0000000000007941 */ /* 0x000fea0003800200 */
.L_x_34344:
        /* <DEDUP_REMOVED lines=38> */
.L_x_34348:
        /* <DEDUP_REMOVED lines=18> */
.L_x_34349:
[----:B------:R-:W-:Y:S05]  /*10ef0*/  BSYNC.RECONVERGENT B0 ;  /* 0x0000000000007941 */ /* 0x000fea0003800200 */
.L_x_34347:
        /* <DEDUP_REMOVED lines=38> */
.L_x_34351:
        /* <DEDUP_REMOVED lines=18> */
.L_x_34352:
[----:B------:R-:W-:Y:S05]  /*11280*/  BSYNC.RECONVERGENT B0 ;  /* 0x0000000000007941 */ /* 0x000fea0003800200 */
.L_x_34350:
        /* <DEDUP_REMOVED lines=37> */
.L_x_34354:
        /* <DEDUP_REMOVED lines=16> */
.L_x_34355:
[----:B------:R-:W-:Y:S05]  /*115e0*/  BSYNC.RECONVERGENT B0 ;  /* 0x0000000000007941 */ /* 0x000fea0003800200 */
.L_x_34353:
        /* <DEDUP_REMOVED lines=33> */
.L_x_34357:
[----:B------:R-:W-:Y:S01]  /*11800*/  IMAD.MOV.U32 R8, RZ, RZ, R6 ;  /* 0x000000ffff087224 */ /* 0x000fe200078e0006 */
[----:B------:R-:W-:Y:S02]  /*11810*/  MOV R10, R7 ;  /* 0x00000007000a7202 */ /* 0x000fe40000000f00 */
[----:B------:R-:W-:-:S07]  /*11820*/  MOV R9, 0x11840 ;  /* 0x0001184000097802 */ /* 0x000fce0000000f00 */
[----:B------:R-:W-:Y:S05]  /*11830*/  CALL.REL.NOINC `($__internal_61_$__cuda_sm20_rem_u64) ;  /* 0x000002c400f87944 */ /* 0x000fea0003c00000 */
[----:B------:R-:W-:Y:S01]  /*11840*/  IMAD.MOV.U32 R4, RZ, RZ, R0 ;  /* 0x000000ffff047224 */ /* 0x000fe200078e0000 */
[----:B------:R-:W-:-:S07]  /*11850*/  MOV R5, R3 ;  /* 0x0000000300057202 */ /* 0x000fce0000000f00 */
.L_x_34358:
[----:B------:R-:W-:Y:S05]  /*11860*/  BSYNC.RECONVERGENT B0 ;  /* 0x0000000000007941 */ /* 0x000fea0003800200 */
.L_x_34356:
[----:B------:R-:W0:Y:S01]  /*11870*/  LDCU.64 UR4, c[0x0][0x730] ;  /* 0x0000e600ff0477ac */ /* 0x000e220008000a00 */
[----:B------:R-:W-:Y:S02]  /*11880*/  IMAD.MOV.U32 R3, RZ, RZ, R17 ;  /* 0x000000ffff037224 */ /* 0x000fe400078e0011 */
[----:B0-----:R-:W-:Y:S02]  /*11890*/  IMAD R5, R5, UR4, RZ ;  /* 0x0000000405057c24 */ /* 0x001fe4000f8e02ff */
[----:B------:R-:W-:-:S04]  /*118a0*/  IMAD.WIDE.U32 R2, R4, UR4, R2 ;  /* 0x0000000404027c25 */ /* 0x000fc8000f8e0002 */
[----:B------:R-:W-:-:S05]  /*118b0*/  IMAD R5, R4, UR5, R5 ;  /* 0x0000000504057c24 */ /* 0x000fca000f8e0205 */
[----:B------:R-:W-:-:S07]  /*118c0*/  IADD3 R17, PT, PT, R3, R5, RZ ;  /* 0x0000000503117210 */ /* 0x000fce0007ffe0ff */
.L_x_34286:
[----:B------:R-:W0:Y:S01]  /*118d0*/  LDC.64 R6, c[0x0][0x580] ;  /* 0x00016000ff067b82 */ /* 0x000e220000000a00 */
[----:B------:R-:W1:Y:S01]  /*118e0*/  LDCU.64 UR4, c[0x0][0x738] ;  /* 0x0000e700ff0477ac */ /* 0x000e620008000a00 */
[----:B0-----:R-:W2:Y:S01]  /*118f0*/  LDG.E R7, desc[UR36][R6.64] ;  /* 0x0000002406077981 */ /* 0x001ea2000c1e1900 */
[----:B-1----:R-:W-:Y:S01]  /*11900*/  LEA R4, P0, R2, UR4, 0x2 ;  /* 0x0000000402047c11 */ /* 0x002fe2000f8010ff */
[----:B------:R-:W-:-:S03]  /*11910*/  VIADD R16, R16, 0x80 ;  /* 0x0000008010107836 */ /* 0x000fc60000000000 */
[----:B------:R-:W-:-:S05]  /*11920*/  LEA.HI.X R5, R2, UR5, R17, 0x2, P0 ;  /* 0x0000000502057c11 */ /* 0x000fca00080f1411 */
[----:B--2---:R2:W-:Y:S04]  /*11930*/  STG.E desc[UR36][R4.64], R7 ;  /* 0x0000000704007986 */ /* 0x0045e8000c101924 */
.L_x_34282:
[----:B------:R-:W-:Y:S05]  /*11940*/  BSYNC.RECONVERGENT B6 ;  /* 0x0000000000067941 */ /* 0x000fea0003800200 */
.L_x_34281:
        /* <DEDUP_REMOVED lines=30> */
.L_x_34359:
        /* <DEDUP_REMOVED lines=36> */
.L_x_34360:
[----:B------:R-:W0:Y:S01]  /*11d70*/  LDCU.64 UR4, c[0x0][0x5a8] ;  /* 0x0000b500ff0477ac */ /* 0x000e220008000a00 */
[----:B------:R-:W-:Y:S01]  /*11d80*/  IMAD.MOV.U32 R10, RZ, RZ, R12 ;  /* 0x000000ffff0a7224 */ /* 0x000fe200078e000c */
[----:B------:R-:W-:Y:S02]  /*11d90*/  MOV R9, R13 ;  /* 0x0000000d00097202 */ /* 0x000fe40000000f00 */
[----:B------:R-:W-:Y:S02]  /*11da0*/  MOV R0, 0x11de0 ;  /* 0x00011de000007802 */ /* 0x000fe40000000f00 */
[----:B012---:R-:W-:Y:S01]  /*11db0*/  MOV R4, UR4 ;  /* 0x0000000400047c02 */ /* 0x007fe20008000f00 */
        /* <DEDUP_REMOVED lines=12> */
.L_x_34361:
        /* <DEDUP_REMOVED lines=37> */
.L_x_34364:
        /* <DEDUP_REMOVED lines=18> */
.L_x_34365:
[----:B------:R-:W-:Y:S05]  /*121f0*/  BSYNC.RECONVERGENT B0 ;  /* 0x0000000000007941 */ /* 0x000fea0003800200 */
.L_x_34363:
        /* <DEDUP_REMOVED lines=37> */
.L_x_34367:
        /* <DEDUP_REMOVED lines=18> */
.L_x_34368:
[----:B------:R-:W-:Y:S05]  /*12570*/  BSYNC.RECONVERGENT B0 ;  /* 0x0000000000007941 */ /* 0x000fea0003800200 */
.L_x_34366:
        /* <DEDUP_REMOVED lines=37> */
.L_x_34370:
        /* <DEDUP_REMOVED lines=18> */
.L_x_34371:
[----:B------:R-:W-:Y:S05]  /*128f0*/  BSYNC.RECONVERGENT B0 ;  /* 0x0000000000007941 */ /* 0x000fea0003800200 */
.L_x_34369:
        /* <DEDUP_REMOVED lines=37> */
.L_x_34373:
        /* <DEDUP_REMOVED lines=18> */
.L_x_34374:
[----:B------:R-:W-:Y:S05]  /*12c70*/  BSYNC.RECONVERGENT B0 ;  /* 0x0000000000007941 */ /* 0x000fea0003800200 */
.L_x_34372:
        /* <DEDUP_REMOVED lines=37> */
.L_x_34376:
        /* <DEDUP_REMOVED lines=18> */
.L_x_34377:
[----:B------:R-:W-:Y:S05]  /*12ff0*/  BSYNC.RECONVERGENT B0 ;  /* 0x0000000000007941 */ /* 0x000fea0003800200 */
.L_x_34375:
        /* <DEDUP_REMOVED lines=37> */
.L_x_34379:
        /* <DEDUP_REMOVED lines=18> */
.L_x_34380:
[----:B------:R-:W-:Y:S05]  /*13370*/  BSYNC.RECONVERGENT B0 ;  /* 0x0000000000007941 */ /* 0x000fea0003800200 */
.L_x_34378:
        /* <DEDUP_REMOVED lines=37> */
.L_x_34382:
        /* <DEDUP_REMOVED lines=18> */
.L_x_34383:
[----:B------:R-:W-:Y:S05]  /*136f0*/  BSYNC.RECONVERGENT B0 ;  /* 0x0000000000007941 */ /* 0x000fea0003800200 */
.L_x_34381:
        /* <DEDUP_REMOVED lines=37> */
.L_x_34385:
        /* <DEDUP_REMOVED lines=18> */
.L_x_34386:
[----:B------:R-:W-:Y:S05]  /*13a70*/  BSYNC.RECONVERGENT B0 ;  /* 0x0000000000007941 */ /* 0x000fea0003800200 */
.L_x_34384:
        /* <DEDUP_REMOVED lines=37> */
.L_x_34388:
        /* <DEDUP_REMOVED lines=18> */
.L_x_34389:
[----:B------:R-:W-:Y:S05]  /*13df0*/  BSYNC.RECONVERGENT B0 ;  /* 0x0000000000007941 */ /* 0x000fea0003800200 */
.L_x_34387:
        /* <DEDUP_REMOVED lines=37> */
.L_x_34391:
        /* <DEDUP_REMOVED lines=18> */
.L_x_34392:
[----:B------:R-:W-:Y:S05]  /*14170*/  BSYNC.RECONVERGENT B0 ;  /* 0x0000000000007941 */ /* 0x000fea0003800200 */
.L_x_34390:
        /* <DEDUP_REMOVED lines=37> */
.L_x_34394:
        /* <DEDUP_REMOVED lines=18> */
.L_x_34395:
[----:B------:R-:W-:Y:S05]  /*144f0*/  BSYNC.RECONVERGENT B0 ;  /* 0x0000000000007941 */ /* 0x000fea0003800200 */
.L_x_34393:
        /* <DEDUP_REMOVED lines=37> */
.L_x_34397:
        /* <DEDUP_REMOVED lines=18> */
.L_x_34398:
[----:B------:R-:W-:Y:S05]  /*14870*/  BSYNC.RECONVERGENT B0 ;  /* 0x0000000000007941 */ /* 0x000fea0003800200 */
.L_x_34396:
        /* <DEDUP_REMOVED lines=37> */
.L_x_34400:
        /* <DEDUP_REMOVED lines=18> */
.L_x_34401:
[----:B------:R-:W-:Y:S05]  /*14bf0*/  BSYNC.RECONVERGENT B0 ;  /* 0x0000000000007941 */ /* 0x000fea0003800200 */
.L_x_34399:
        /* <DEDUP_REMOVED lines=37> */
.L_x_34403:
        /* <DEDUP_REMOVED lines=18> */
.L_x_34404:
[----:B------:R-:W-:Y:S05]  /*14f70*/  BSYNC.RECONVERGENT B0 ;  /* 0x0000000000007941 */ /* 0x000fea0003800200 */
.L_x_34402:
        /* <DEDUP_REMOVED lines=37> */
.L_x_34406:
        /* <DEDUP_REMOVED lines=18> */
.L_x_34407:
[----:B------:R-:W-:Y:S05]  /*152f0*/  BSYNC.RECONVERGENT B0 ;  /* 0x0000000000007941 */ /* 0x000fea0003800200 */
.L_x_34405:
        /* <DEDUP_REMOVED lines=37> */
.L_x_34409:
        /* <DEDUP_REMOVED lines=18> */
.L_x_34410:
[----:B------:R-:W-:Y:S05]  /*15670*/  BSYNC.RECONVERGENT B0 ;  /* 0x0000000000007941 */ /* 0x000fea0003800200 */
.L_x_34408:
        /* <DEDUP_REMOVED lines=37> */
.L_x_34412:
        /* <DEDUP_REMOVED lines=18> */
.L_x_34413:
[----:B------:R-:W-:Y:S05]  /*159f0*/  BSYNC.RECONVERGENT B0 ;  /* 0x0000000000007941 */ /* 0x000fea0003800200 */
.L_x_34411:
        /* <DEDUP_REMOVED lines=37> */
.L_x_34415:
        /* <DEDUP_REMOVED lines=18> */
.L_x_34416:
[----:B------:R-:W-:Y:S05]  /*15d70*/  BSYNC.RECONVERGENT B0 ;  /* 0x0000000000007941 */ /* 0x000fea0003800200 */
.L_x_34414:
        /* <DEDUP_REMOVED lines=37> */
.L_x_34418:
        /* <DEDUP_REMOVED lines=18> */
.L_x_34419:
[----:B------:R-:W-:Y:S05]  /*160f0*/  BSYNC.RECONVERGENT B0 ;  /* 0x0000000000007941 */ /* 0x000fea0003800200 */
.L_x_34417:
        /* <DEDUP_REMOVED lines=37> */
.L_x_34421:
        /* <DEDUP_REMOVED lines=18> */
.L_x_34422:
[----:B------:R-:W-:Y:S05]  /*16470*/  BSYNC.RECONVERGENT B0 ;  /* 0x0000000000007941 */ /* 0x000fea0003800200 */
.L_x_34420:
        /* <DEDUP_REMOVED lines=37> */
.L_x_34424:
        /* <DEDUP_REMOVED lines=18> */
.L_x_34425:
[----:B------:R-:W-:Y:S05]  /*167f0*/  BSYNC.RECONVERGENT B0 ;  /* 0x0000000000007941 */ /* 0x000fea0003800200 */
.L_x_34423:
        /* <DEDUP_REMOVED lines=37> */
.L_x_34427:
        /* <DEDUP_REMOVED lines=18> */
.L_x_34428:
[----:B------:R-:W-:Y:S05]  /*16b70*/  BSYNC.RECONVERGENT B0 ;  /* 0x0000000000007941 */ /* 0x000fea0003800200 */
.L_x_34426:
        /* <DEDUP_REMOVED lines=36> */
.L_x_34430:
        /* <DEDUP_REMOVED lines=16> */
.L_x_34431:
[----:B------:R-:W-:Y:S05]  /*16ec0*/  BSYNC.RECONVERGENT B0 ;  /* 0x0000000000007941 */ /* 0x000fea0003800200 */
.L_x_34429:
        /* <DEDUP_REMOVED lines=32> */
.L_x_34433:
[----:B------:R-:W-:Y:S01]  /*170d0*/  IMAD.MOV.U32 R8, RZ, RZ, R6 ;  /* 0x000000ffff087224 */ /* 0x000fe200078e0006 */
[----:B------:R-:W-:Y:S02]  /*170e0*/  MOV R10, R7 ;  /* 0x00000007000a7202 */ /* 0x000fe40000000f00 */
[----:B------:R-:W-:-:S07]  /*170f0*/  MOV R9, 0x17110 ;  /* 0x0001711000097802 */ /* 0x000fce0000000f00 */
[----:B------:R-:W-:Y:S05]  /*17100*/  CALL.REL.NOINC `($__internal_61_$__cuda_sm20_rem_u64) ;  /* 0x0000026c00c47944 */ /* 0x000fea0003c00000 */
[----:B------:R-:W-:-:S07]  /*17110*/  IMAD.MOV.U32 R2, RZ, RZ, R0 ;  /* 0x000000ffff027224 */ /* 0x000fce00078e0000 */
.L_x_34434:
[----:B------:R-:W-:Y:S05]  /*17120*/  BSYNC.RECONVERGENT B0 ;  /* 0x0000000000007941 */ /* 0x000fea0003800200 */
.L_x_34432:
[----:B------:R-:W0:Y:S02]  /*17130*/  LDCU.64 UR4, c[0x0][0x730] ;  /* 0x0000e600ff0477ac */ /* 0x000e240008000a00 */
[----:B0-----:R-:W-:Y:S02]  /*17140*/  IMAD R3, R3, UR4, RZ ;  /* 0x0000000403037c24 */ /* 0x001fe4000f8e02ff */
[----:B------:R-:W-:-:S04]  /*17150*/  IMAD.WIDE.U32 R16, R2, UR4, R16 ;  /* 0x0000000402107c25 */ /* 0x000fc8000f8e0010 */
[----:B------:R-:W-:-:S05]  /*17160*/  IMAD R3, R2, UR5, R3 ;  /* 0x0000000502037c24 */ /* 0x000fca000f8e0203 */
[----:B------:R-:W-:-:S07]  /*17170*/  IADD3 R17, PT, PT, R17, R3, RZ ;  /* 0x0000000311117210 */ /* 0x000fce0007ffe0ff */
.L_x_34362:
[----:B------:R-:W0:Y:S01]  /*17180*/  LDC.64 R4, c[0x0][0x580] ;  /* 0x00016000ff047b82 */ /* 0x000e220000000a00 */
[----:B------:R-:W1:Y:S01]  /*17190*/  LDCU.64 UR4, c[0x0][0x738] ;  /* 0x0000e700ff0477ac */ /* 0x000e620008000a00 */
[----:B0-----:R-:W2:Y:S01]  /*171a0*/  LDG.E R5, desc[UR36][R4.64] ;  /* 0x0000002404057981 */ /* 0x001ea2000c1e1900 */
[----:B-1----:R-:W-:-:S04]  /*171b0*/  LEA R2, P0, R16, UR4, 0x2 ;  /* 0x0000000410027c11 */ /* 0x002fc8000f8010ff */
[----:B------:R-:W-:-:S05]  /*171c0*/  LEA.HI.X R3, R16, UR5, R17, 0x2, P0 ;  /* 0x0000000510037c11 */ /* 0x000fca00080f1411 */
[----:B--2---:R-:W-:Y:S01]  /*171d0*/  STG.E desc[UR36][R2.64], R5 ;  /* 0x0000000502007986 */ /* 0x004fe2000c101924 */
[----:B------:R-:W-:Y:S05]  /*171e0*/  EXIT ;  /* 0x000000000000794d */ /* 0x000fea0003800000 */
.L_x_34113:
        /* <DEDUP_REMOVED lines=31> */
.L_x_34437:
        /* <DEDUP_REMOVED lines=14> */
.L_x_34436:
[----:B------:R-:W-:Y:S05]  /*174c0*/  BSYNC.RECONVERGENT B6 ;  /* 0x0000000000067941 */ /* 0x000fea0003800200 */
.L_x_34435:
        /* <DEDUP_REMOVED lines=31> */
.L_x_34440:
        /* <DEDUP_REMOVED lines=14> */
.L_x_34439:
[----:B------:R-:W-:Y:S05]  /*177a0*/  BSYNC.RECONVERGENT B6 ;  /* 0x0000000000067941 */ /* 0x000fea0003800200 */
.L_x_34438:
        /* <DEDUP_REMOVED lines=31> */
.L_x_34443:
        /* <DEDUP_REMOVED lines=14> */
.L_x_34442:
[----:B------:R-:W-:Y:S05]  /*17a80*/  BSYNC.RECONVERGENT B6 ;  /* 0x0000000000067941 */ /* 0x000fea0003800200 */
.L_x_34441:
        /* <DEDUP_REMOVED lines=30> */
.L_x_34444:
        /* <DEDUP_REMOVED lines=14> */
.L_x_34112:
        /* <DEDUP_REMOVED lines=311> */
.L_x_34449:
        /* <DEDUP_REMOVED lines=29> */
.L_x_34451:
[----:B------:R-:W-:Y:S05]  /*19290*/  BSYNC.RECONVERGENT B7 ;  /* 0x0000000000077941 */ /* 0x000fea0003800200 */
.L_x_34450:
[----:B------:R-:W0:Y:S02]  /*192a0*/  LDCU.64 UR4, c[0x0][0x580] ;  /* 0x0000b000ff0477ac */ /* 0x000e240008000a00 */
[----:B0-----:R-:W-:-:S05]  /*192b0*/  IADD3 R2, P0, PT, R19, UR4, RZ ;  /* 0x0000000413027c10 */ /* 0x001fca000ff1e0ff */
[----:B------:R-:W-:-:S06]  /*192c0*/  IMAD.X R3, RZ, RZ, UR5, P0 ;  /* 0x00000005ff037e24 */ /* 0x000fcc00080e06ff */
[----:B------:R-:W2:Y:S01]  /*192d0*/  LDG.E R3, desc[UR36][R2.64] ;  /* 0x0000002402037981 */ /* 0x000ea2000c1e1900 */
[----:B------:R-:W2:Y:S01]  /*192e0*/  LDC.64 R4, c[0x0][0x738] ;  /* 0x0001ce00ff047b82 */ /* 0x000ea20000000a00 */
[----:B------:R-:W-:Y:S02]  /*192f0*/  IADD3 R16, PT, PT, R16, 0x80, RZ ;  /* 0x0000008010107810 */ /* 0x000fe40007ffe0ff */
[----:B--2---:R0:W-:Y:S05]  /*19300*/  STG.E desc[UR36][R4.64], R3 ;  /* 0x0000000304007986 */ /* 0x0041ea000c101924 */
.L_x_34448:
[----:B------:R-:W-:Y:S05]  /*19310*/  BSYNC.RECONVERGENT B6 ;  /* 0x0000000000067941 */ /* 0x000fea0003800200 */
.L_x_34447:
        /* <DEDUP_REMOVED lines=303> */
.L_x_34454:
        /* <DEDUP_REMOVED lines=29> */
.L_x_34456:
[----:B------:R-:W-:Y:S05]  /*1a7e0*/  BSYNC.RECONVERGENT B7 ;  /* 0x0000000000077941 */ /* 0x000fea0003800200 */
.L_x_34455:
[----:B------:R-:W0:Y:S02]  /*1a7f0*/  LDCU.64 UR4, c[0x0][0x580] ;  /* 0x0000b000ff0477ac */ /* 0x000e240008000a00 */
[----:B0-----:R-:W-:-:S04]  /*1a800*/  IADD3 R2, P0, PT, R19, UR4, RZ ;  /* 0x0000000413027c10 */ /* 0x001fc8000ff1e0ff */
[----:B------:R-:W-:-:S06]  /*1a810*/  IADD3.X R3, PT, PT, RZ, UR5, RZ, P0, !PT ;  /* 0x00000005ff037c10 */ /* 0x000fcc00087fe4ff */
[----:B------:R-:W2:Y:S01]  /*1a820*/  LDG.E R3, desc[UR36][R2.64] ;  /* 0x0000002402037981 */ /* 0x000ea2000c1e1900 */
[----:B------:R-:W2:Y:S01]  /*1a830*/  LDC.64 R4, c[0x0][0x738] ;  /* 0x0001ce00ff047b82 */ /* 0x000ea20000000a00 */
[----:B------:R-:W-:Y:S02]  /*1a840*/  VIADD R16, R16, 0x80 ;  /* 0x0000008010107836 */ /* 0x000fe40000000000 */
[----:B--2---:R1:W-:Y:S05]  /*1a850*/  STG.E desc[UR36][R4.64], R3 ;  /* 0x0000000304007986 */ /* 0x0043ea000c101924 */
.L_x_34453:
[----:B------:R-:W-:Y:S05]  /*1a860*/  BSYNC.RECONVERGENT B6 ;  /* 0x0000000000067941 */ /* 0x000fea0003800200 */
.L_x_34452:
        /* <DEDUP_REMOVED lines=303> */
.L_x_34459:
        /* <DEDUP_REMOVED lines=29> */
.L_x_34461:
[----:B------:R-:W-:Y:S05]  /*1bd30*/  BSYNC.RECONVERGENT B7 ;  /* 0x0000000000077941 */ /* 0x000fea0003800200 */
.L_x_34460:
[----:B------:R-:W0:Y:S02]  /*1bd40*/  LDCU.64 UR4, c[0x0][0x580] ;  /* 0x0000b000ff0477ac */ /* 0x000e240008000a00 */
[----:B0-----:R-:W-:-:S05]  /*1bd50*/  IADD3 R2, P0, PT, R19, UR4, RZ ;  /* 0x0000000413027c10 */ /* 0x001fca000ff1e0ff */
[----:B------:R-:W-:-:S06]  /*1bd60*/  IMAD.X R3, RZ, RZ, UR5, P0 ;  /* 0x00000005ff037e24 */ /* 0x000fcc00080e06ff */
[----:B------:R-:W2:Y:S01]  /*1bd70*/  LDG.E R3, desc[UR36][R2.64] ;  /* 0x0000002402037981 */ /* 0x000ea2000c1e1900 */
[----:B------:R-:W2:Y:S01]  /*1bd80*/  LDC.64 R4, c[0x0][0x738] ;  /* 0x0001ce00ff047b82 */ /* 0x000ea20000000a00 */
[----:B------:R-:W-:Y:S02]  /*1bd90*/  IADD3 R16, PT, PT, R16, 0x80, RZ ;  /* 0x0000008010107810 */ /* 0x000fe40007ffe0ff */
[----:B--2---:R2:W-:Y:S05]  /*1bda0*/  STG.E desc[UR36][R4.64], R3 ;  /* 0x0000000304007986 */ /* 0x0045ea000c101924 */
.L_x_34458:
[----:B------:R-:W-:Y:S05]  /*1bdb0*/  BSYNC.RECONVERGENT B6 ;  /* 0x0000000000067941 */ /* 0x000fea0003800200 */
.L_x_34457:
        /* <DEDUP_REMOVED lines=302> */
.L_x_34462:
        /* <DEDUP_REMOVED lines=31> */
.L_x_34464:
[----:B------:R-:W-:Y:S05]  /*1d290*/  BSYNC.RECONVERGENT B6 ;  /* 0x0000000000067941 */ /* 0x000fea0003800200 */
.L_x_34463:
[----:B------:R-:W2:Y:S01]  /*1d2a0*/  LDG.E R17, desc[UR36][R16.64] ;  /* 0x0000002410117981 */ /* 0x000ea2000c1e1900 */
[----:B------:R-:W2:Y:S03]  /*1d2b0*/  LDC.64 R2, c[0x0][0x738] ;  /* 0x0001ce00ff027b82 */ /* 0x000ea60000000a00 */
[----:B--2---:R-:W-:Y:S01]  /*1d2c0*/  STG.E desc[UR36][R2.64], R17 ;  /* 0x0000001102007986 */ /* 0x004fe2000c101924 */
[----:B------:R-:W-:Y:S05]  /*1d2d0*/  EXIT ;  /* 0x000000000000794d */ /* 0x000fea0003800000 */
.L_x_34446:
        /* <DEDUP_REMOVED lines=309> */
.L_x_34467:
        /* <DEDUP_REMOVED lines=29> */
.L_x_34469:
[----:B------:R-:W-:Y:S05]  /*1e800*/  BSYNC.RECONVERGENT B7 ;  /* 0x0000000000077941 */ /* 0x000fea0003800200 */
.L_x_34468:
        /* <DEDUP_REMOVED lines=36> */
.L_x_34471:
        /* <DEDUP_REMOVED lines=17> */
.L_x_34472:
[----:B------:R-:W-:Y:S05]  /*1eb60*/  BSYNC.RECONVERGENT B0 ;  /* 0x0000000000007941 */ /* 0x000fea0003800200 */
.L_x_34470:
        /* <DEDUP_REMOVED lines=37> */
.L_x_34475:
        /* <DEDUP_REMOVED lines=18> */
.L_x_34476:
[----:B------:R-:W-:Y:S05]  /*1eee0*/  BSYNC.RECONVERGENT B0 ;  /* 0x0000000000007941 */ /* 0x000fea0003800200 */
.L_x_34474:
        /* <DEDUP_REMOVED lines=37> */
.L_x_34478:
        /* <DEDUP_REMOVED lines=18> */
.L_x_34479:
[----:B------:R-:W-:Y:S05]  /*1f260*/  BSYNC.RECONVERGENT B0 ;  /* 0x0000000000007941 */ /* 0x000fea0003800200 */
.L_x_34477:
        /* <DEDUP_REMOVED lines=37> */
.L_x_34481:
        /* <DEDUP_REMOVED lines=18> */
.L_x_34482:
[----:B------:R-:W-:Y:S05]  /*1f5e0*/  BSYNC.RECONVERGENT B0 ;  /* 0x0000000000007941 */ /* 0x000fea0003800200 */
.L_x_34480:
        /* <DEDUP_REMOVED lines=37> */
.L_x_34484:
[----:B------:R-:W0:Y:S01]  /*1f840*/  LDCU.64 UR4, c[0x0][0x5c8] ;  /* 0x0000b900ff0477ac */ /* 0x000e220008000a00 */
[----:B------:R-:W-:Y:S02]  /*1f850*/  MOV R10, R12 ;  /* 0x0000000c000a7202 */ /* 0x000fe40000000f00 */
        /* <DEDUP_REMOVED lines=16> */
.L_x_34485:
[----:B------:R-:W-:Y:S05]  /*1f960*/  BSYNC.RECONVERGENT B0 ;  /* 0x0000000000007941 */ /* 0x000fea0003800200 */
.L_x_34483:
        /* <DEDUP_REMOVED lines=37> */
.L_x_34487:
[----:B------:R-:W0:Y:S01]  /*1fbc0*/  LDCU.64 UR4, c[0x0][0x5d0] ;  /* 0x0000ba00ff0477ac */ /* 0x000e220008000a00 */
[----:B------:R-:W-:Y:S02]  /*1fbd0*/  MOV R10, R12 ;  /* 0x0000000c000a7202 */ /* 0x000fe40000000f00 */
[----:B------:R-:W-:Y:S02]  /*1fbe0*/  MOV R9, R13 ;  /* 0x0000000d00097202 */ /* 0x000fe40000000f00 */
[----:B------:R-:W-:Y:S01]  /*1fbf0*/  MOV R0, 0x1fc30 ;  /* 0x0001fc3000007802 */ /* 0x000fe20000000f00 */
[----:B0-----:R-:W-:Y:S01]  /*1fc00*/  IMAD.U32 R4, RZ, RZ, UR4 ;  /* 0x00000004ff047e24 */ /* 0x001fe2000f8e00ff */
[----:B------:R-:W-:-:S07]  /*1fc10*/  MOV R3, UR5 ;  /* 0x0000000500037c02 */ /* 0x000fce0008000f00 */
[----:B------:R-:W-:Y:S05]  /*1fc20*/  CALL.REL.NOINC `($__internal_60_$__cuda_sm20_div_u64) ;  /* 0x000001dc00dc7944 */ /* 0x000fea0003c00000 */
        /* <DEDUP_REMOVED lines=11> */
.L_x_34488:
[----:B------:R-:W-:Y:S05]  /*1fce0*/  BSYNC.RECONVERGENT B0 ;  /* 0x0000000000007941 */ /* 0x000fea0003800200 */
.L_x_34486:
        /* <DEDUP_REMOVED lines=37> */
.L_x_34490:
[----:B------:R-:W0:Y:S01]  /*1ff40*/  LDCU.64 UR4, c[0x0][0x5d8] ;  /* 0x0000bb00ff0477ac */ /* 0x000e220008000a00 */
[----:B------:R-:W-:Y:S01]  /*1ff50*/  IMAD.MOV.U32 R10, RZ, RZ, R12 ;  /* 0x000000ffff0a7224 */ /* 0x000fe200078e000c */
[----:B------:R-:W-:Y:S01]  /*1ff60*/  MOV R0, 0x1ffb0 ;  /* 0x0001ffb000007802 */ /* 0x000fe20000000f00 */
[----:B------:R-:W-:Y:S01]  /*1ff70*/  IMAD.MOV.U32 R9, RZ, RZ, R13 ;  /* 0x000000ffff097224 */ /* 0x000fe200078e000d */
[----:B0-----:R-:W-:Y:S02]  /*1ff80*/  MOV R4, UR4 ;  /* 0x0000000400047c02 */ /* 0x001fe40008000f00 */
[----:B------:R-:W-:-:S07]  /*1ff90*/  MOV R3, UR5 ;  /* 0x0000000500037c02 */ /* 0x000fce0008000f00 */
[----:B------:R-:W-:Y:S05]  /*1ffa0*/  CALL.REL.NOINC `($__internal_60_$__cuda_sm20_div_u64) ;  /* 0x000001d800fc7944 */ /* 0x000fea0003c00000 */
        /* <DEDUP_REMOVED lines=11> */
.L_x_34491:
[----:B------:R-:W-:Y:S05]  /*20060*/  BSYNC.RECONVERGENT B0 ;  /* 0x0000000000007941 */ /* 0x000fea0003800200 */
.L_x_34489:
        /* <DEDUP_REMOVED lines=37> */
.L_x_34493:
        /* <DEDUP_REMOVED lines=18> */
.L_x_34494:
[----:B------:R-:W-:Y:S05]  /*203e0*/  BSYNC.RECONVERGENT B0 ;  /* 0x0000000000007941 */ /* 0x000fea0003800200 */
.L_x_34492:
        /* <DEDUP_REMOVED lines=37> */
.L_x_34496:
        /* <DEDUP_REMOVED lines=18> */
.L_x_34497:
[----:B------:R-:W-:Y:S05]  /*20760*/  BSYNC.RECONVERGENT B0 ;  /* 0x0000000000007941 */ /* 0x000fea0003800200 */
.L_x_34495:
        /* <DEDUP_REMOVED lines=37> */
.L_x_34499:
        /* <DEDUP_REMOVED lines=18> */
.L_x_34500:
[----:B------:R-:W-:Y:S05]  /*20ae0*/  BSYNC.RECONVERGENT B0 ;  /* 0x0000000000007941 */ /* 0x000fea0003800200 */
.L_x_34498:
        /* <DEDUP_REMOVED lines=37> */
.L_x_34502:
        /* <DEDUP_REMOVED lines=18> */
.L_x_34503:
[----:B------:R-:W-:Y:S05]  /*20e60*/  BSYNC.RECONVERGENT B0 ;  /* 0x0000000000007941 */ /* 0x000fea0003800200 */
.L_x_34501:
        /* <DEDUP_REMOVED lines=37> */
.L_x_34505:
        /* <DEDUP_REMOVED lines=18> */
.L_x_34506:
[----:B------:R-:W-:Y:S05]  /*211e0*/  BSYNC.RECONVERGENT B0 ;  /* 0x0000000000007941 */ /* 0x000fea0003800200 */
.L_x_34504:
        /* <DEDUP_REMOVED lines=37> */
.L_x_34508:
        /* <DEDUP_REMOVED lines=18> */
.L_x_34509:
[----:B------:R-:W-:Y:S05]  /*21560*/  BSYNC.RECONVERGENT B0 ;  /* 0x0000000000007941 */ /* 0x000fea0003800200 */
.L_x_34507:
        /* <DEDUP_REMOVED lines=37> */
.L_x_34511:
        /* <DEDUP_REMOVED lines=18> */
.L_x_34512:
[----:B------:R-:W-:Y:S05]  /*218e0*/  BSYNC.RECONVERGENT B0 ;  /* 0x0000000000007941 */ /* 0x000fea0003800200 */
.L_x_34510:
        /* <DEDUP_REMOVED lines=37> */
.L_x_34514:
        /* <DEDUP_REMOVED lines=18> */
.L_x_34515:
[----:B------:R-:W-:Y:S05]  /*21c60*/  BSYNC.RECONVERGENT B0 ;  /* 0x0000000000007941 */ /* 0x000fea0003800200 */
.L_x_34513:
        /* <DEDUP_REMOVED lines=37> */
.L_x_34517:
        /* <DEDUP_REMOVED lines=18> */
.L_x_34518:
[----:B------:R-:W-:Y:S05]  /*21fe0*/  BSYNC.RECONVERGENT B0 ;  /* 0x0000000000007941 */ /* 0x000fea0003800200 */
.L_x_34516:
        /* <DEDUP_REMOVED lines=37> */
.L_x_34520:
        /* <DEDUP_REMOVED lines=18> */
.L_x_34521:
[----:B------:R-:W-:Y:S05]  /*22360*/  BSYNC.RECONVERGENT B0 ;  /* 0x0000000000007941 */ /* 0x000fea0003800200 */
.L_x_34519:
        /* <DEDUP_REMOVED lines=37> */
.L_x_34523:
        /* <DEDUP_REMOVED lines=18> */
.L_x_34524:
[----:B------:R-:W-:Y:S05]  /*226e0*/  BSYNC.RECONVERGENT B0 ;  /* 0x0000000000007941 */ /* 0x000fea0003800200 */
.L_x_34522:
        /* <DEDUP_REMOVED lines=37> */
.L_x_34526:
        /* <DEDUP_REMOVED lines=18> */
.L_x_34527:
[----:B------:R-:W-:Y:S05]  /*22a60*/  BSYNC.RECONVERGENT B0 ;  /* 0x0000000000007941 */ /* 0x000fea0003800200 */
.L_x_34525:
        /* <DEDUP_REMOVED lines=37> */
.L_x_34529:
        /* <DEDUP_REMOVED lines=18> */
.L_x_34530:
[----:B------:R-:W-:Y:S05]  /*22de0*/  BSYNC.RECONVERGENT B0 ;  /* 0x0000000000007941 */ /* 0x000fea0003800200 */
.L_x_34528:
        /* <DEDUP_REMOVED lines=37> */
.L_x_34532:
        /* <DEDUP_REMOVED lines=18> */
.L_x_34533:
[----:B------:R-:W-:Y:S05]  /*23160*/  BSYNC.RECONVERGENT B0 ;  /* 0x0000000000007941 */ /* 0x000fea0003800200 */
.L_x_34531:
        /* <DEDUP_REMOVED lines=37> */
.L_x_34535:
        /* <DEDUP_REMOVED lines=18> */
.L_x_34536:
[----:B------:R-:W-:Y:S05]  /*234e0*/  BSYNC.RECONVERGENT B0 ;  /* 0x0000000000007941 */ /* 0x000fea0003800200 */
.L_x_34534:
        /* <DEDUP_REMOVED lines=37> */
.L_x_34538:
        /* <DEDUP_REMOVED lines=18> */
.L_x_34539:
[----:B------:R-:W-:Y:S05]  /*23860*/  BSYNC.RECONVERGENT B0 ;  /* 0x0000000000007941 */ /* 0x000fea0003800200 */
.L_x_34537:
        /* <DEDUP_REMOVED lines=36> */
.L_x_34541:
        /* <DEDUP_REMOVED lines=16> */
.L_x_34542:
[----:B------:R-:W-:Y:S05]  /*23bb0*/  BSYNC.RECONVERGENT B0 ;  /* 0x0000000000007941 */ /* 0x000fea0003800200 */
.L_x_34540:
        /* <DEDUP_REMOVED lines=32> */
.L_x_34544:
[----:B------:R-:W-:Y:S01]  /*23dc0*/  MOV R8, R6 ;  /* 0x0000000600087202 */ /* 0x000fe20000000f00 */
[----:B------:R-:W-:Y:S01]  /*23dd0*/  IMAD.MOV.U32 R10, RZ, RZ, R7 ;  /* 0x000000ffff0a7224 */ /* 0x000fe200078e0007 */
[----:B------:R-:W-:-:S07]  /*23de0*/  MOV R9, 0x23e00 ;  /* 0x00023e0000097802 */ /* 0x000fce0000000f00 */
[----:B------:R-:W-:Y:S05]  /*23df0*/  CALL.REL.NOINC `($__internal_61_$__cuda_sm20_rem_u64) ;  /* 0x000001a000887944 */ /* 0x000fea0003c00000 */
[----:B------:R-:W-:Y:S02]  /*23e00*/  MOV R4, R0 ;  /* 0x0000000000047202 */ /* 0x000fe40000000f00 */
[----:B------:R-:W-:-:S07]  /*23e10*/  MOV R5, R3 ;  /* 0x0000000300057202 */ /* 0x000fce0000000f00 */
.L_x_34545:
[----:B------:R-:W-:Y:S05]  /*23e20*/  BSYNC.RECONVERGENT B0 ;  /* 0x0000000000007941 */ /* 0x000fea0003800200 */
.L_x_34543:
[----:B------:R-:W0:Y:S02]  /*23e30*/  LDCU.64 UR4, c[0x0][0x730] ;  /* 0x0000e600ff0477ac */ /* 0x000e240008000a00 */
[----:B0-----:R-:W-:Y:S02]  /*23e40*/  IMAD R3, R5, UR4, RZ ;  /* 0x0000000405037c24 */ /* 0x001fe4000f8e02ff */
[----:B------:R-:W-:-:S04]  /*23e50*/  IMAD.WIDE.U32 R20, R4, UR4, R20 ;  /* 0x0000000404147c25 */ /* 0x000fc8000f8e0014 */
[----:B------:R-:W-:-:S04]  /*23e60*/  IMAD R3, R4, UR5, R3 ;  /* 0x0000000504037c24 */ /* 0x000fc8000f8e0203 */
[----:B------:R-:W-:-:S07]  /*23e70*/  IMAD.IADD R21, R21, 0x1, R3 ;  /* 0x0000000115157824 */ /* 0x000fce00078e0203 */
.L_x_34473:
        /* <DEDUP_REMOVED lines=9> */
.L_x_34466:
[----:B------:R-:W-:Y:S05]  /*23f10*/  BSYNC.RECONVERGENT B6 ;  /* 0x0000000000067941 */ /* 0x000fea0003800200 */
.L_x_34465:
        /* <DEDUP_REMOVED lines=303> */
.L_x_34548:
        /* <DEDUP_REMOVED lines=29> */
.L_x_34550:
[----:B------:R-:W-:Y:S05]  /*253e0*/  BSYNC.RECONVERGENT B7 ;  /* 0x0000000000077941 */ /* 0x000fea0003800200 */
.L_x_34549:
        /* <DEDUP_REMOVED lines=36> */
.L_x_34552:
        /* <DEDUP_REMOVED lines=17> */
.L_x_34553:
[----:B------:R-:W-:Y:S05]  /*25740*/  BSYNC.RECONVERGENT B0 ;  /* 0x0000000000007941 */ /* 0x000fea0003800200 */
.L_x_34551:
        /* <DEDUP_REMOVED lines=37> */
.L_x_34556:
        /* <DEDUP_REMOVED lines=18> */
.L_x_34557:
[----:B------:R-:W-:Y:S05]  /*25ac0*/  BSYNC.RECONVERGENT B0 ;  /* 0x0000000000007941 */ /* 0x000fea0003800200 */
.L_x_34555:
        /* <DEDUP_REMOVED lines=37> */
.L_x_34559:
        /* <DEDUP_REMOVED lines=18> */
.L_x_34560:
[----:B------:R-:W-:Y:S05]  /*25e40*/  BSYNC.RECONVERGENT B0 ;  /* 0x0000000000007941 */ /* 0x000fea0003800200 */
.L_x_34558:
        /* <DEDUP_REMOVED lines=37> */
.L_x_34562:
        /* <DEDUP_REMOVED lines=18> */
.L_x_34563:
[----:B------:R-:W-:Y:S05]  /*261c0*/  BSYNC.RECONVERGENT B0 ;  /* 0x0000000000007941 */ /* 0x000fea0003800200 */
.L_x_34561:
        /* <DEDUP_REMOVED lines=37> */
.L_x_34565:
        /* <DEDUP_REMOVED lines=18> */
.L_x_34566:
[----:B------:R-:W-:Y:S05]  /*26540*/  BSYNC.RECONVERGENT B0 ;  /* 0x0000000000007941 */ /* 0x000fea0003800200 */
.L_x_34564:
        /* <DEDUP_REMOVED lines=37> */
.L_x_34568:
        /* <DEDUP_REMOVED lines=18> */
.L_x_34569:
[----:B------:R-:W-:Y:S05]  /*268c0*/  BSYNC.RECONVERGENT B0 ;  /* 0x0000000000007941 */ /* 0x000fea0003800200 */
.L_x_34567:
        /* <DEDUP_REMOVED lines=37> */
.L_x_34571:
        /* <DEDUP_REMOVED lines=18> */
.L_x_34572:
[----:B------:R-:W-:Y:S05]  /*26c40*/  BSYNC.RECONVERGENT B0 ;  /* 0x0000000000007941 */ /* 0x000fea0003800200 */
.L_x_34570:
        /* <DEDUP_REMOVED lines=37> */
.L_x_34574:
        /* <DEDUP_REMOVED lines=18> */
.L_x_34575:
[----:B------:R-:W-:Y:S05]  /*26fc0*/  BSYNC.RECONVERGENT B0 ;  /* 0x0000000000007941 */ /* 0x000fea0003800200 */
.L_x_34573:
        /* <DEDUP_REMOVED lines=37> */
.L_x_34577:
        /* <DEDUP_REMOVED lines=18> */
.L_x_34578:
[----:B------:R-:W-:Y:S05]  /*27340*/  BSYNC.RECONVERGENT B0 ;  /* 0x0000000000007941 */ /* 0x000fea0003800200 */
.L_x_34576:
        /* <DEDUP_REMOVED lines=37> */
.L_x_34580:
        /* <DEDUP_REMOVED lines=18> */
.L_x_34581:
[----:B------:R-:W-:Y:S05]  /*276c0*/  BSYNC.RECONVERGENT B0 ;  /* 0x0000000000007941 */ /* 0x000fea0003800200 */
.L_x_34579:
        /* <DEDUP_REMOVED lines=37> */
.L_x_34583:
        /* <DEDUP_REMOVED lines=18> */
.L_x_34584:
[----:B------:R-:W-:Y:S05]  /*27a40*/  BSYNC.RECONVERGENT B0 ;  /* 0x0000000000007941 */ /* 0x000fea0003800200 */
.L_x_34582:
        /* <DEDUP_REMOVED lines=37> */
.L_x_34586:
        /* <DEDUP_REMOVED lines=18> */
.L_x_34587:
[----:B------:R-:W-:Y:S05]  /*27dc0*/  BSYNC.RECONVERGENT B0 ;  /* 0x0000000000007941 */ /* 0x000fea0003800200 */
.L_x_34585:
        /* <DEDUP_REMOVED lines=37> */
.L_x_34589:
        /* <DEDUP_REMOVED lines=18> */
.L_x_34590:
[----:B------:R-:W-:Y:S05]  /*28140*/  BSYNC.RECONVERGENT B0 ;  /* 0x0000000000007941 */ /* 0x000fea0003800200 */
.L_x_34588:
        /* <DEDUP_REMOVED lines=37> */
.L_x_34592:
        /* <DEDUP_REMOVED lines=18> */
.L_x_34593:
[----:B------:R-:W-:Y:S05]  /*284c0*/  BSYNC.RECONVERGENT B0 ;  /* 0x0000000000007941 */ /* 0x000fea0003800200 */
.L_x_34591:
        /* <DEDUP_REMOVED lines=37> */
.L_x_34595:
        /* <DEDUP_REMOVED lines=18> */
.L_x_34596:
[----:B------:R-:W-:Y:S05]  /*28840*/  BSYNC.RECONVERGENT B0 ;  /* 0x0000000000007941 */ /* 0x000fea0003800200 */
.L_x_34594:
        /* <DEDUP_REMOVED lines=37> */
.L_x_34598:
        /* <DEDUP_REMOVED lines=18> */
.L_x_34599:
[----:B------:R-:W-:Y:S05]  /*28bc0*/  BSYNC.RECONVERGENT B0 ;  /* 0x0000000000007941 */ /* 0x000fea0003800200 */
.L_x_34597:
        /* <DEDUP_REMOVED lines=37> */
.L_x_34601:
        /* <DEDUP_REMOVED lines=18> */
.L_x_34602:
[----:B------:R-:W-:Y:S05]  /*28f40*/  BSYNC.RECONVERGENT B0 ;  /* 0x0000000000007941 */ /* 0x000fea0003800200 */
.L_x_34600:
        /* <DEDUP_REMOVED lines=37> */
.L_x_34604:
        /* <DEDUP_REMOVED lines=18> */
.L_x_34605:
[----:B------:R-:W-:Y:S05]  /*292c0*/  BSYNC.RECONVERGENT B0 ;  /* 0x0000000000007941 */ /* 0x000fea0003800200 */
.L_x_34603:
        /* <DEDUP_REMOVED lines=37> */
.L_x_34607:
        /* <DEDUP_REMOVED lines=18> */
.L_x_34608:
[----:B------:R-:W-:Y:S05]  /*29640*/  BSYNC.RECONVERGENT B0 ;  /* 0x0000000000007941 */ /* 0x000fea0003800200 */
.L_x_34606:
        /* <DEDUP_REMOVED lines=37> */
.L_x_34610:
        /* <DEDUP_REMOVED lines=18> */
.L_x_34611:
[----:B------:R-:W-:Y:S05]  /*299c0*/  BSYNC.RECONVERGENT B0 ;  /* 0x0000000000007941 */ /* 0x000fea0003800200 */
.L_x_34609:
        /* <DEDUP_REMOVED lines=37> */
.L_x_34613:
        /* <DEDUP_REMOVED lines=18> */
.L_x_34614:
[----:B------:R-:W-:Y:S05]  /*29d40*/  BSYNC.RECONVERGENT B0 ;  /* 0x0000000000007941 */ /* 0x000fea0003800200 */
.L_x_34612:
        /* <DEDUP_REMOVED lines=37> */
.L_x_34616:
        /* <DEDUP_REMOVED lines=18> */
.L_x_34617:
[----:B------:R-:W-:Y:S05]  /*2a0c0*/  BSYNC.RECONVERGENT B0 ;  /* 0x0000000000007941 */ /* 0x000fea0003800200 */
.L_x_34615:
        /* <DEDUP_REMOVED lines=37> */
.L_x_34619:
        /* <DEDUP_REMOVED lines=18> */
.L_x_34620:
[----:B------:R-:W-:Y:S05]  /*2a440*/  BSYNC.RECONVERGENT B0 ;  /* 0x0000000000007941 */ /* 0x000fea0003800200 */
.L_x_34618:
        /* <DEDUP_REMOVED lines=36> */
.L_x_34622:
        /* <DEDUP_REMOVED lines=16> */
.L_x_34623:
[----:B------:R-:W-:Y:S05]  /*2a790*/  BSYNC.RECONVERGENT B0 ;  /* 0x0000000000007941 */ /* 0x000fea0003800200 */
.L_x_34621:
        /* <DEDUP_REMOVED lines=32> */
.L_x_34625:
[----:B------:R-:W-:Y:S02]  /*2a9a0*/  MOV R8, R6 ;  /* 0x0000000600087202 */ /* 0x000fe40000000f00 */
[----:B------:R-:W-:Y:S02]  /*2a9b0*/  MOV R10, R7 ;  /* 0x00000007000a7202 */ /* 0x000fe40000000f00 */
[----:B------:R-:W-:-:S07]  /*2a9c0*/  MOV R9, 0x2a9e0 ;  /* 0x0002a9e000097802 */ /* 0x000fce0000000f00 */
[----:B------:R-:W-:Y:S05]  /*2a9d0*/  CALL.REL.NOINC `($__internal_61_$__cuda_sm20_rem_u64) ;  /* 0x0000013400907944 */ /* 0x000fea0003c00000 */
[----:B------:R-:W-:Y:S01]  /*2a9e0*/  IMAD.MOV.U32 R4, RZ, RZ, R0 ;  /* 0x000000ffff047224 */ /* 0x000fe200078e0000 */
[----:B------:R-:W-:-:S07]  /*2a9f0*/  MOV R5, R3 ;  /* 0x0000000300057202 */ /* 0x000fce0000000f00 */
.L_x_34626:
[----:B------:R-:W-:Y:S05]  /*2aa00*/  BSYNC.RECONVERGENT B0 ;  /* 0x0000000000007941 */ /* 0x000fea0003800200 */
.L_x_34624:
[----:B------:R-:W0:Y:S02]  /*2aa10*/  LDCU.64 UR4, c[0x0][0x730] ;  /* 0x0000e600ff0477ac */ /* 0x000e240008000a00 */
[----:B0-----:R-:W-:Y:S02]  /*2aa20*/  IMAD R3, R5, UR4, RZ ;  /* 0x0000000405037c24 */ /* 0x001fe4000f8e02ff */
[----:B------:R-:W-:-:S04]  /*2aa30*/  IMAD.WIDE.U32 R20, R4, UR4, R20 ;  /* 0x0000000404147c25 */ /* 0x000fc8000f8e0014 */
[----:B------:R-:W-:-:S05]  /*2aa40*/  IMAD R3, R4, UR5, R3 ;  /* 0x0000000504037c24 */ /* 0x000fca000f8e0203 */
[----:B------:R-:W-:-:S07]  /*2aa50*/  IADD3 R21, PT, PT, R21, R3, RZ ;  /* 0x0000000315157210 */ /* 0x000fce0007ffe0ff */
.L_x_34554:
        /* <DEDUP_REMOVED lines=9> */
.L_x_34547:
[----:B------:R-:W-:Y:S05]  /*2aaf0*/  BSYNC.RECONVERGENT B6 ;  /* 0x0000000000067941 */ /* 0x000fea0003800200 */
.L_x_34546:
        /* <DEDUP_REMOVED lines=303> */
.L_x_34629:
        /* <DEDUP_REMOVED lines=29> */
.L_x_34631:
[----:B------:R-:W-:Y:S05]  /*2bfc0*/  BSYNC.RECONVERGENT B7 ;  /* 0x0000000000077941 */ /* 0x000fea0003800200 */
.L_x_34630:
        /* <DEDUP_REMOVED lines=36> */
.L_x_34633:
        /* <DEDUP_REMOVED lines=17> */
.L_x_34634:
[----:B------:R-:W-:Y:S05]  /*2c320*/  BSYNC.RECONVERGENT B0 ;  /* 0x0000000000007941 */ /* 0x000fea0003800200 */
.L_x_34632:
        /* <DEDUP_REMOVED lines=37> */
.L_x_34637:
        /* <DEDUP_REMOVED lines=18> */
.L_x_34638:
[----:B------:R-:W-:Y:S05]  /*2c6a0*/  BSYNC.RECONVERGENT B0 ;  /* 0x0000000000007941 */ /* 0x000fea0003800200 */
.L_x_34636:
        /* <DEDUP_REMOVED lines=37> */
.L_x_34640:
        /* <DEDUP_REMOVED lines=18> */
.L_x_34641:
[----:B------:R-:W-:Y:S05]  /*2ca20*/  BSYNC.RECONVERGENT B0 ;  /* 0x0000000000007941 */ /* 0x000fea0003800200 */
.L_x_34639:
        /* <DEDUP_REMOVED lines=37> */
.L_x_34643:
        /* <DEDUP_REMOVED lines=18> */
.L_x_34644:
[----:B------:R-:W-:Y:S05]  /*2cda0*/  BSYNC.RECONVERGENT B0 ;  /* 0x0000000000007941 */ /* 0x000fea0003800200 */
.L_x_34642:
        /* <DEDUP_REMOVED lines=37> */
.L_x_34646:
        /* <DEDUP_REMOVED lines=18> */
.L_x_34647:
[----:B------:R-:W-:Y:S05]  /*2d120*/  BSYNC.RECONVERGENT B0 ;  /* 0x0000000000007941 */ /* 0x000fea0003800200 */
.L_x_34645:
        /* <DEDUP_REMOVED lines=37> */
.L_x_34649:
        /* <DEDUP_REMOVED lines=18> */
.L_x_34650:
[----:B------:R-:W-:Y:S05]  /*2d4a0*/  BSYNC.RECONVERGENT B0 ;  /* 0x0000000000007941 */ /* 0x000fea0003800200 */
.L_x_34648:
        /* <DEDUP_REMOVED lines=37> */
.L_x_34652:
        /* <DEDUP_REMOVED lines=18> */
.L_x_34653:
[----:B------:R-:W-:Y:S05]  /*2d820*/  BSYNC.RECONVERGENT B0 ;  /* 0x0000000000007941 */ /* 0x000fea0003800200 */
.L_x_34651:
        /* <DEDUP_REMOVED lines=37> */
.L_x_34655:
        /* <DEDUP_REMOVED lines=18> */
.L_x_34656:
[----:B------:R-:W-:Y:S05]  /*2dba0*/  BSYNC.RECONVERGENT B0 ;  /* 0x0000000000007941 */ /* 0x000fea0003800200 */
.L_x_34654:
        /* <DEDUP_REMOVED lines=37> */
.L_x_34658:
        /* <DEDUP_REMOVED lines=18> */
.L_x_34659:
[----:B------:R-:W-:Y:S05]  /*2df20*/  BSYNC.RECONVERGENT B0 ;  /* 0x0000000000007941 */ /* 0x000fea0003800200 */
.L_x_34657:
        /* <DEDUP_REMOVED lines=37> */
.L_x_34661:
        /* <DEDUP_REMOVED lines=18> */
.L_x_34662:
[----:B------:R-:W-:Y:S05]  /*2e2a0*/  BSYNC.RECONVERGENT B0 ;  /* 0x0000000000007941 */ /* 0x000fea0003800200 */
.L_x_34660:
        /* <DEDUP_REMOVED lines=37> */
.L_x_34664:
        /* <DEDUP_REMOVED lines=18> */
.L_x_34665:
[----:B------:R-:W-:Y:S05]  /*2e620*/  BSYNC.RECONVERGENT B0 ;  /* 0x0000000000007941 */ /* 0x000fea0003800200 */
.L_x_34663:
        /* <DEDUP_REMOVED lines=37> */
.L_x_34667:
        /* <DEDUP_REMOVED lines=18> */
.L_x_34668:
[----:B------:R-:W-:Y:S05]  /*2e9a0*/  BSYNC.RECONVERGENT B0 ;  /* 0x0000000000007941 */ /* 0x000fea0003800200 */
.L_x_34666:
        /* <DEDUP_REMOVED lines=37> */
.L_x_34670:
        /* <DEDUP_REMOVED lines=18> */
.L_x_34671:
[----:B------:R-:W-:Y:S05]  /*2ed20*/  BSYNC.RECONVERGENT B0 ;  /* 0x0000000000007941 */ /* 0x000fea0003800200 */
.L_x_34669:
        /* <DEDUP_REMOVED lines=37> */
.L_x_34673:
        /* <DEDUP_REMOVED lines=18> */
.L_x_34674:
[----:B------:R-:W-:Y:S05]  /*2f0a0*/  BSYNC.RECONVERGENT B0 ;  /* 0x0000000000007941 */ /* 0x000fea0003800200 */
.L_x_34672:
        /* <DEDUP_REMOVED lines=37> */
.L_x_34676:
        /* <DEDUP_REMOVED lines=18> */
.L_x_34677:
[----:B------:R-:W-:Y:S05]  /*2f420*/  BSYNC.RECONVERGENT B0 ;  /* 0x0000000000007941 */ /* 0x000fea0003800200 */
.L_x_34675:
        /* <DEDUP_REMOVED lines=37> */
.L_x_34679:
        /* <DEDUP_REMOVED lines=18> */
.L_x_34680:
[----:B------:R-:W-:Y:S05]  /*2f7a0*/  BSYNC.RECONVERGENT B0 ;  /* 0x0000000000007941 */ /* 0x000fea0003800200 */
.L_x_34678:
        /* <DEDUP_REMOVED lines=37> */
.L_x_34682:
        /* <DEDUP_REMOVED lines=18> */
.L_x_34683:
[----:B------:R-:W-:Y:S05]  /*2fb20*/  BSYNC.RECONVERGENT B0 ;  /* 0x0000000000007941 */ /* 0x000fea0003800200 */
.L_x_34681:
        /* <DEDUP_REMOVED lines=37> */
.L_x_34685:
        /* <DEDUP_REMOVED lines=18> */
.L_x_34686:
[----:B------:R-:W-:Y:S05]  /*2fea0*/  BSYNC.RECONVERGENT B0 ;  /* 0x0000000000007941 */ /* 0x000fea0003800200 */
.L_x_34684:
        /* <DEDUP_REMOVED lines=37> */
.L_x_34688:
        /* <DEDUP_REMOVED lines=18> */
.L_x_34689:
[----:B------:R-:W-:Y:S05]  /*30220*/  BSYNC.RECONVERGENT B0 ;  /* 0x0000000000007941 */ /* 0x000fea0003800200 */
.L_x_34687:
        /* <DEDUP_REMOVED lines=37> */
.L_x_34691:
        /* <DEDUP_REMOVED lines=18> */
.L_x_34692:
[----:B------:R-:W-:Y:S05]  /*305a0*/  BSYNC.RECONVERGENT B0 ;  /* 0x0000000000007941 */ /* 0x000fea0003800200 */
.L_x_34690:
        /* <DEDUP_REMOVED lines=37> */
.L_x_34694:
        /* <DEDUP_REMOVED lines=18> */
.L_x_34695:
[----:B------:R-:W-:Y:S05]  /*30920*/  BSYNC.RECONVERGENT B0 ;  /* 0x0000000000007941 */ /* 0x000fea0003800200 */
.L_x_34693:
        /* <DEDUP_REMOVED lines=37> */
.L_x_34697:
        /* <DEDUP_REMOVED lines=18> */
.L_x_34698:
[----:B------:R-:W-:Y:S05]  /*30ca0*/  BSYNC.RECONVERGENT B0 ;  /* 0x0000000000007941 */ /* 0x000fea0003800200 */
.L_x_34696:
        /* <DEDUP_REMOVED lines=37> */
.L_x_34700:
        /* <DEDUP_REMOVED lines=18> */
.L_x_34701:
[----:B------:R-:W-:Y:S05]  /*31020*/  BSYNC.RECONVERGENT B0 ;  /* 0x0000000000007941 */ /* 0x000fea0003800200 */
.L_x_34699:
        /* <DEDUP_REMOVED lines=36> */
.L_x_34703:
        /* <DEDUP_REMOVED lines=16> */
.L_x_34704:
[----:B------:R-:W-:Y:S05]  /*31370*/  BSYNC.RECONVERGENT B0 ;  /* 0x0000000000007941 */ /* 0x000fea0003800200 */
.L_x_34702:
        /* <DEDUP_REMOVED lines=32> */
.L_x_34706:
[----:B------:R-:W-:Y:S01]  /*31580*/  IMAD.MOV.U32 R8, RZ, RZ, R6 ;  /* 0x000000ffff087224 */ /* 0x000fe200078e0006 */
[----:B------:R-:W-:Y:S02]  /*31590*/  MOV R10, R7 ;  /* 0x00000007000a7202 */ /* 0x000fe40000000f00 */
[----:B------:R-:W-:-:S07]  /*315a0*/  MOV R9, 0x315c0 ;  /* 0x000315c000097802 */ /* 0x000fce0000000f00 */
[----:B------:R-:W-:Y:S05]  /*315b0*/  CALL.REL.NOINC `($__internal_61_$__cuda_sm20_rem_u64) ;  /* 0x000000c800987944 */ /* 0x000fea0003c00000 */
[----:B------:R-:W-:Y:S01]  /*315c0*/  MOV R4, R0 ;  /* 0x0000000000047202 */ /* 0x000fe20000000f00 */
[----:B------:R-:W-:-:S07]  /*315d0*/  IMAD.MOV.U32 R5, RZ, RZ, R3 ;  /* 0x000000ffff057224 */ /* 0x000fce00078e0003 */
.L_x_34707:
[----:B------:R-:W-:Y:S05]  /*315e0*/  BSYNC.RECONVERGENT B0 ;  /* 0x0000000000007941 */ /* 0x000fea0003800200 */
.L_x_34705:
[----:B------:R-:W0:Y:S02]  /*315f0*/  LDCU.64 UR4, c[0x0][0x730] ;  /* 0x0000e600ff0477ac */ /* 0x000e240008000a00 */
[----:B0-----:R-:W-:Y:S02]  /*31600*/  IMAD R3, R5, UR4, RZ ;  /* 0x0000000405037c24 */ /* 0x001fe4000f8e02ff */
[----:B------:R-:W-:-:S04]  /*31610*/  IMAD.WIDE.U32 R20, R4, UR4, R20 ;  /* 0x0000000404147c25 */ /* 0x000fc8000f8e0014 */
[----:B------:R-:W-:-:S05]  /*31620*/  IMAD R3, R4, UR5, R3 ;  /* 0x0000000504037c24 */ /* 0x000fca000f8e0203 */
[----:B------:R-:W-:-:S07]  /*31630*/  IADD3 R21, PT, PT, R21, R3, RZ ;  /* 0x0000000315157210 */ /* 0x000fce0007ffe0ff */
.L_x_34635:
        /* <DEDUP_REMOVED lines=9> */
.L_x_34628:
[----:B------:R-:W-:Y:S05]  /*316d0*/  BSYNC.RECONVERGENT B6 ;  /* 0x0000000000067941 */ /* 0x000fea0003800200 */
.L_x_34627:
        /* <DEDUP_REMOVED lines=302> */
.L_x_34708:
        /* <DEDUP_REMOVED lines=31> */
.L_x_34710:
[----:B------:R-:W-:Y:S05]  /*32bb0*/  BSYNC.RECONVERGENT B6 ;  /* 0x0000000000067941 */ /* 0x000fea0003800200 */
.L_x_34709:
        /* <DEDUP_REMOVED lines=37> */
.L_x_34712:
        /* <DEDUP_REMOVED lines=17> */
.L_x_34713:
[----:B------:R-:W-:Y:S05]  /*32f20*/  BSYNC.RECONVERGENT B0 ;  /* 0x0000000000007941 */ /* 0x000fea0003800200 */
.L_x_34711:
        /* <DEDUP_REMOVED lines=37> */
.L_x_34716:
        /* <DEDUP_REMOVED lines=18> */
.L_x_34717:
[----:B------:R-:W-:Y:S05]  /*332a0*/  BSYNC.RECONVERGENT B0 ;  /* 0x0000000000007941 */ /* 0x000fea0003800200 */
.L_x_34715:
        /* <DEDUP_REMOVED lines=38> */
.L_x_34719:
        /* <DEDUP_REMOVED lines=18> */
.L_x_34720:
[----:B------:R-:W-:Y:S05]  /*33630*/  BSYNC.RECONVERGENT B0 ;  /* 0x0000000000007941 */ /* 0x000fea0003800200 */
.L_x_34718:
        /* <DEDUP_REMOVED lines=38> */
.L_x_34722:
        /* <DEDUP_REMOVED lines=18> */
.L_x_34723:
[----:B------:R-:W-:Y:S05]  /*339c0*/  BSYNC.RECONVERGENT B0 ;  /* 0x0000000000007941 */ /* 0x000fea0003800200 */
.L_x_34721:
        /* <DEDUP_REMOVED lines=38> */
.L_x_34725:
        /* <DEDUP_REMOVED lines=18> */
.L_x_34726:
[----:B------:R-:W-:Y:S05]  /*33d50*/  BSYNC.RECONVERGENT B0 ;  /* 0x0000000000007941 */ /* 0x000fea0003800200 */
.L_x_34724:
        /* <DEDUP_REMOVED lines=38> */
.L_x_34728:
        /* <DEDUP_REMOVED lines=18> */
.L_x_34729:
[----:B------:R-:W-:Y:S05]  /*340e0*/  BSYNC.RECONVERGENT B0 ;  /* 0x0000000000007941 */ /* 0x000fea0003800200 */
.L_x_34727:
        /* <DEDUP_REMOVED lines=38> */
.L_x_34731:
        /* <DEDUP_REMOVED lines=18> */
.L_x_34732:
[----:B------:R-:W-:Y:S05]  /*34470*/  BSYNC.RECONVERGENT B0 ;  /* 0x0000000000007941 */ /* 0x000fea0003800200 */
.L_x_34730:
        /* <DEDUP_REMOVED lines=38> */
.L_x_34734:
        /* <DEDUP_REMOVED lines=18> */
.L_x_34735:
[----:B------:R-:W-:Y:S05]  /*34800*/  BSYNC.RECONVERGENT B0 ;  /* 0x0000000000007941 */ /* 0x000fea0003800200 */
.L_x_34733:
        /* <DEDUP_REMOVED lines=38> */
.L_x_34737:
        /* <DEDUP_REMOVED lines=18> */
.L_x_34738:
[----:B------:R-:W-:Y:S05]  /*34b90*/  BSYNC.RECONVERGENT B0 ;  /* 0x0000000000007941 */ /* 0x000fea0003800200 */
.L_x_34736:
        /* <DEDUP_REMOVED lines=38> */
.L_x_34740:
        /* <DEDUP_REMOVED lines=18> */
.L_x_34741:
[----:B------:R-:W-:Y:S05]  /*34f20*/  BSYNC.RECONVERGENT B0 ;  /* 0x0000000000007941 */ /* 0x000fea0003800200 */
.L_x_34739:
        /* <DEDUP_REMOVED lines=38> */
.L_x_34743:
        /* <DEDUP_REMOVED lines=18> */
.L_x_34744:
[----:B------:R-:W-:Y:S05]  /*352b0*/  BSYNC.RECONVERGENT B0 ;  /* 0x0000000000007941 */ /* 0x000fea0003800200 */
.L_x_34742:
        /* <DEDUP_REMOVED lines=38> */
.L_x_34746:
        /* <DEDUP_REMOVED lines=18> */
.L_x_34747:
[----:B------:R-:W-:Y:S05]  /*35640*/  BSYNC.RECONVERGENT B0 ;  /* 0x0000000000007941 */ /* 0x000fea0003800200 */
.L_x_34745:
        /* <DEDUP_REMOVED lines=38> */
.L_x_34749:
        /* <DEDUP_REMOVED lines=18> */
.L_x_34750:
[----:B------:R-:W-:Y:S05]  /*359d0*/  BSYNC.RECONVERGENT B0 ;  /* 0x0000000000007941 */ /* 0x000fea0003800200 */
.L_x_34748:
        /* <DEDUP_REMOVED lines=38> */
.L_x_34752:
        /* <DEDUP_REMOVED lines=18> */
.L_x_34753:
[----:B------:R-:W-:Y:S05]  /*35d60*/  BSYNC.RECONVERGENT B0 ;  /* 0x0000000000007941 */ /* 0x000fea0003800200 */
.L_x_34751:
        /* <DEDUP_REMOVED lines=38> */
.L_x_34755:
        /* <DEDUP_REMOVED lines=18> */
.L_x_34756:
[----:B------:R-:W-:Y:S05]  /*360f0*/  BSYNC.RECONVERGENT B0 ;  /* 0x0000000000007941 */ /* 0x000fea0003800200 */
.L_x_34754:
        /* <DEDUP_REMOVED lines=38> */
.L_x_34758:
        /* <DEDUP_REMOVED lines=18> */
.L_x_34759:
[----:B------:R-:W-:Y:S05]  /*36480*/  BSYNC.RECONVERGENT B0 ;  /* 0x0000000000007941 */ /* 0x000fea0003800200 */
.L_x_34757:
        /* <DEDUP_REMOVED lines=38> */
.L_x_34761:
        /* <DEDUP_REMOVED lines=18> */
.L_x_34762:
[----:B------:R-:W-:Y:S05]  /*36810*/  BSYNC.RECONVERGENT B0 ;  /* 0x0000000000007941 */ /* 0x000fea0003800200 */
.L_x_34760:
        /* <DEDUP_REMOVED lines=38> */
.L_x_34764:
        /* <DEDUP_REMOVED lines=18> */
.L_x_34765:
[----:B------:R-:W-:Y:S05]  /*36ba0*/  BSYNC.RECONVERGENT B0 ;  /* 0x0000000000007941 */ /* 0x000fea0003800200 */
.L_x_34763:
        /* <DEDUP_REMOVED lines=38> */
.L_x_34767:
        /* <DEDUP_REMOVED lines=18> */
.L_x_34768:
[----:B------:R-:W-:Y:S05]  /*36f30*/  BSYNC.RECONVERGENT B0 ;  /* 0x0000000000007941 */ /* 0x000fea0003800200 */
.L_x_34766:
        /* <DEDUP_REMOVED lines=38> */
.L_x_34770:
        /* <DEDUP_REMOVED lines=18> */
.L_x_34771:
[----:B------:R-:W-:Y:S05]  /*372c0*/  BSYNC.RECONVERGENT B0 ;  /* 0x0000000000007941 */ /* 0x000fea0003800200 */
.L_x_34769:
        /* <DEDUP_REMOVED lines=38> */
.L_x_34773:
        /* <DEDUP_REMOVED lines=18> */
.L_x_34774:
[----:B------:R-:W-:Y:S05]  /*37650*/  BSYNC.RECONVERGENT B0 ;  /* 0x0000000000007941 */ /* 0x000fea0003800200 */
.L_x_34772:
        /* <DEDUP_REMOVED lines=38> */
.L_x_34776:
        /* <DEDUP_REMOVED lines=18> */
.L_x_34777:
[----:B------:R-:W-:Y:S05]  /*379e0*/  BSYNC.RECONVERGENT B0 ;  /* 0x0000000000007941 */ /* 0x000fea0003800200 */
.L_x_34775:
        /* <DEDUP_REMOVED lines=38> */
.L_x_34779:
        /* <DEDUP_REMOVED lines=18> */
.L_x_34780:
[----:B------:R-:W-:Y:S05]  /*37d70*/  BSYNC.RECONVERGENT B0 ;  /* 0x0000000000007941 */ /* 0x000fea0003800200 */
.L_x_34778:
        /* <DEDUP_REMOVED lines=37> */
.L_x_34782:
        /* <DEDUP_REMOVED lines=16> */
.L_x_34783:
[----:B------:R-:W-:Y:S05]  /*380d0*/  BSYNC.RECONVERGENT B0 ;  /* 0x0000000000007941 */ /* 0x000fea0003800200 */
.L_x_34781:
        /* <DEDUP_REMOVED lines=33> */
.L_x_34785:
[----:B------:R-:W-:Y:S01]  /*382f0*/  IMAD.MOV.U32 R8, RZ, RZ, R6 ;  /* 0x000000ffff087224 */ /* 0x000fe200078e0006 */
[----:B------:R-:W-:Y:S02]  /*38300*/  MOV R10, R7 ;  /* 0x00000007000a7202 */ /* 0x000fe40000000f00 */
[----:B------:R-:W-:-:S07]  /*38310*/  MOV R9, 0x38330 ;  /* 0x0003833000097802 */ /* 0x000fce0000000f00 */
[----:B------:R-:W-:Y:S05]  /*38320*/  CALL.REL.NOINC `($__internal_61_$__cuda_sm20_rem_u64) ;  /* 0x0000005c003c7944 */ /* 0x000fea0003c00000 */
[----:B------:R-:W-:Y:S01]  /*38330*/  MOV R4, R0 ;  /* 0x0000000000047202 */ /* 0x000fe20000000f00 */
[----:B------:R-:W-:-:S07]  /*38340*/  IMAD.MOV.U32 R5, RZ, RZ, R3 ;  /* 0x000000ffff057224 */ /* 0x000fce00078e0003 */
.L_x_34786:
[----:B------:R-:W-:Y:S05]  /*38350*/  BSYNC.RECONVERGENT B0 ;  /* 0x0000000000007941 */ /* 0x000fea0003800200 */
.L_x_34784:
[----:B------:R-:W0:Y:S01]  /*38360*/  LDCU.64 UR4, c[0x0][0x730] ;  /* 0x0000e600ff0477ac */ /* 0x000e220008000a00 */
[----:B------:R-:W-:Y:S01]  /*38370*/  MOV R3, R21 ;  /* 0x0000001500037202 */ /* 0x000fe20000000f00 */
[----:B0-----:R-:W-:Y:S02]  /*38380*/  IMAD R5, R5, UR4, RZ ;  /* 0x0000000405057c24 */ /* 0x001fe4000f8e02ff */
[----:B------:R-:W-:-:S04]  /*38390*/  IMAD.WIDE.U32 R2, R4, UR4, R2 ;  /* 0x0000000404027c25 */ /* 0x000fc8000f8e0002 */
[----:B------:R-:W-:-:S05]  /*383a0*/  IMAD R5, R4, UR5, R5 ;  /* 0x0000000504057c24 */ /* 0x000fca000f8e0205 */
[----:B------:R-:W-:-:S07]  /*383b0*/  IADD3 R21, PT, PT, R3, R5, RZ ;  /* 0x0000000503157210 */ /* 0x000fce0007ffe0ff */
.L_x_34714:
[----:B------:R-:W2:Y:S01]  /*383c0*/  LDG.E R17, desc[UR36][R16.64] ;  /* 0x0000002410117981 */ /* 0x000ea2000c1e1900 */
[----:B------:R-:W0:Y:S02]  /*383d0*/  LDCU.64 UR4, c[0x0][0x738] ;  /* 0x0000e700ff0477ac */ /* 0x000e240008000a00 */
[----:B0-----:R-:W-:-:S04]  /*383e0*/  LEA R4, P0, R2, UR4, 0x2 ;  /* 0x0000000402047c11 */ /* 0x001fc8000f8010ff */
[----:B------:R-:W-:-:S05]  /*383f0*/  LEA.HI.X R5, R2, UR5, R21, 0x2, P0 ;  /* 0x0000000502057c11 */ /* 0x000fca00080f1415 */
[----:B--2---:R-:W-:Y:S01]  /*38400*/  STG.E desc[UR36][R4.64], R17 ;  /* 0x0000001104007986 */ /* 0x004fe2000c101924 */
[----:B------:R-:W-:Y:S05]  /*38410*/  EXIT ;  /* 0x000000000000794d */ /* 0x000fea0003800000 */
.L_x_34445:
        /* <DEDUP_REMOVED lines=306> */
.L_x_34789:
        /* <DEDUP_REMOVED lines=29> */
.L_x_34791:
[----:B------:R-:W-:Y:S05]  /*39910*/  BSYNC.RECONVERGENT B7 ;  /* 0x0000000000077941 */ /* 0x000fea0003800200 */
.L_x_34790:
        /* <DEDUP_REMOVED lines=16> */
.L_x_34788:
[----:B------:R-:W-:Y:S05]  /*39a20*/  BSYNC.RECONVERGENT B6 ;  /* 0x0000000000067941 */ /* 0x000fea0003800200 */
.L_x_34787:
        /* <DEDUP_REMOVED lines=303> */
.L_x_34794:
        /* <DEDUP_REMOVED lines=29> */
.L_x_34796:
[----:B------:R-:W-:Y:S05]  /*3aef0*/  BSYNC.RECONVERGENT B7 ;  /* 0x0000000000077941 */ /* 0x000fea0003800200 */
.L_x_34795:
        /* <DEDUP_REMOVED lines=16> */
.L_x_34793:
[----:B------:R-:W-:Y:S05]  /*3b000*/  BSYNC.RECONVERGENT B6 ;  /* 0x0000000000067941 */ /* 0x000fea0003800200 */
.L_x_34792:
        /* <DEDUP_REMOVED lines=303> */
.L_x_34799:
        /* <DEDUP_REMOVED lines=29> */
.L_x_34801:
[----:B------:R-:W-:Y:S05]  /*3c4d0*/  BSYNC.RECONVERGENT B7 ;  /* 0x0000000000077941 */ /* 0x000fea0003800200 */
.L_x_34800:
        /* <DEDUP_REMOVED lines=16> */
.L_x_34798:
[----:B------:R-:W-:Y:S05]  /*3c5e0*/  BSYNC.RECONVERGENT B6 ;  /* 0x0000000000067941 */ /* 0x000fea0003800200 */
.L_x_34797:
        /* <DEDUP_REMOVED lines=302> */
.L_x_34802:
        /* <DEDUP_REMOVED lines=31> */
.L_x_34804:
[----:B------:R-:W-:Y:S05]  /*3dac0*/  BSYNC.RECONVERGENT B6 ;  /* 0x0000000000067941 */ /* 0x000fea0003800200 */
.L_x_34803:
        /* <DEDUP_REMOVED lines=13> */
        .weak           $__internal_60_$__cuda_sm20_div_u64
        .type           $__internal_60_$__cuda_sm20_div_u64,@function
        .size           $__internal_60_$__cuda_sm20_div_u64,($__internal_61_$__cuda_sm20_rem_u64 - $__internal_60_$__cuda_sm20_div_u64)
$__internal_60_$__cuda_sm20_div_u64:
        /* <DEDUP_REMOVED lines=71> */
[----:B------:R-:W-:Y:S05]  /*3e010*/  RET.REL.NODEC R4 `(_ZN2at6native24index_elementwise_kernelILi128ELi4EZNS0_20cuda_take_put_kernelIilZZZZZNS0_10put_kernelERNS_14TensorIteratorERKNS_10TensorBaseEbENKUlvE_clEvENKUlvE1_clEvENKUlvE_clEvENKUlvE0_clEvEUlRilE0_EEvS4_S7_RKT1_EUliE_EEvlSE_) ;  /* 0xfffffc1c04f87950 */ /* 0x000fea0003c3ffff */
        .weak           $__internal_61_$__cuda_sm20_rem_u64
        .type           $__internal_61_$__cuda_sm20_rem_u64,@function
        .size           $__internal_61_$__cuda_sm20_rem_u64,(.L_x_41734 - $__internal_61_$__cuda_sm20_rem_u64)
$__internal_61_$__cuda_sm20_rem_u64:
        /* <DEDUP_REMOVED lines=66> */
[----:B------:R-:W-:Y:S06]  /*3e440*/  RET.REL.NODEC R4 `(_ZN2at6native24index_elementwise_kernelILi128ELi4EZNS0_20cuda_take_put_kernelIilZZZZZNS0_10put_kernelERNS_14TensorIteratorERKNS_10TensorBaseEbENKUlvE_clEvENKUlvE1_clEvENKUlvE_clEvENKUlvE0_clEvEUlRilE0_EEvS4_S7_RKT1_EUliE_EEvlSE_) ;  /* 0xfffffc1804ec7950 */ /* 0x000fec0003c3ffff */
.L_x_34805:
        /* <DEDUP_REMOVED lines=11> */
.L_x_41734:


//--------------------- .text._ZN2at6native24index_elementwise_kernelILi128ELi4EZNS0_20cuda_take_put_kernelIilZZZZZNS0_10put_kernelERNS_14TensorIteratorERKNS_10TensorBaseEbENKUlvE_clEvENKUlvE1_clEvENKUlvE_clEvENKUlvE0_clEvEUlRilE_EEvS4_S7_RKT1_EUliE_EEvlSE_ --------------------------
	.section	.text._ZN2at6native24index_elementwise_kernelILi128ELi4EZNS0_20cuda_take_put_kernelIilZZZZZNS0_10put_kernelERNS_14TensorIteratorERKNS_10TensorBaseEbENKUlvE_clEvENKUlvE1_clEvENKUlvE_clEvENKUlvE0_clEvEUlRilE_EEvS4_S7_RKT1_EUliE_EEvlSE_,"ax",@progbits
	.align	128
        .global         _ZN2at6native24index_elementwise_kernelILi128ELi4EZNS0_20cuda_take_put_kernelIilZZZZZNS0_10put_kernelERNS_14TensorIteratorERKNS_10TensorBaseEbENKUlvE_clEvENKUlvE1_clEvENKUlvE_clEvENKUlvE0_clEvEUlRilE_EEvS4_S7_RKT1_EUliE_EEvlSE_
        .type           _ZN2at6native24index_elementwise_kernelILi128ELi4EZNS0_20cuda_take_put_kernelIilZZZZZNS0_10put_kernelERNS_14TensorIteratorERKNS_10TensorBaseEbENKUlvE_clEvENKUlvE1_clEvENKUlvE_clEvENKUlvE0_clEvEUlRilE_EEvS4_S7_RKT1_EUliE_EEvlSE_,@function
        .size           _ZN2at6native24index_elementwise_kernelILi128ELi4EZNS0_20cuda_take_put_kernelIilZZZZZNS0_10put_kernelERNS_14TensorIteratorERKNS_10TensorBaseEbENKUlvE_clEvENKUlvE1_clEvENKUlvE_clEvENKUlvE0_clEvEUlRilE_EEvS4_S7_RKT1_EUliE_EEvlSE_,(.L_x_41736 - _ZN2at6native24index_elementwise_kernelILi128ELi4EZNS0_20cuda_take_put_kernelIilZZZZZNS0_10put_kernelERNS_14TensorIteratorERKNS_10TensorBaseEbENKUlvE_clEvENKUlvE1_clEvENKUlvE_clEvENKUlvE0_clEvEUlRilE_EEvS4_S7_RKT1_EUliE_EEvlSE_)
        .other          _ZN2at6native24index_elementwise_kernelILi128ELi4EZNS0_20cuda_take_put_kernelIilZZZZZNS0_10put_kernelERNS_14TensorIteratorERKNS_10TensorBaseEbENKUlvE_clEvENKUlvE1_clEvENKUlvE_clEvENKUlvE0_clEvEUlRilE_EEvS4_S7_RKT1_EUliE_EEvlSE_,@"STO_CUDA_ENTRY STV_DEFAULT"
_ZN2at6native24index_elementwise_kernelILi128ELi4EZNS0_20cuda_take_put_kernelIilZZZZZNS0_10put_kernelERNS_14TensorIteratorERKNS_10TensorBaseEbENKUlvE_clEvENKUlvE1_clEvENKUlvE_clEvENKUlvE0_clEvEUlRilE_EEvS4_S7_RKT1_EUliE_EEvlSE_:
.text._ZN2at6native24index_elementwise_kernelILi128ELi4EZNS0_20cuda_take_put_kernelIilZZZZZNS0_10put_kernelERNS_14TensorIteratorERKNS_10TensorBaseEbENKUlvE_clEvENKUlvE1_clEvENKUlvE_clEvENKUlvE0_clEvEUlRilE_EEvS4_S7_RKT1_EUliE_EEvlSE_:
        /* <DEDUP_REMOVED lines=47> */
.L_x_34811:
[----:B------:R-:W0:Y:S02]  /*02f0*/  LDC.64 R2, c[0x0][0x580] ;  /* 0x00016000ff027b82 */ /* 0x000e240000000a00 */
[----:B0-----:R-:W2:Y:S06]  /*0300*/  LDG.E R2, desc[UR36][R2.64] ;  /* 0x0000002402027981 */ /* 0x001eac000c1e1900 */
[----:B------:R-:W0:Y:S01]  /*0310*/  LDC.64 R4, c[0x0][0x740] ;  /* 0x0001d000ff047b82 */ /* 0x000e220000000a00 */
[----:B------:R-:W-:Y:S01]  /*0320*/  VOTEU.ANY UR4, UPT, PT ;  /* 0x0000000000047886 */ /* 0x000fe200038e0100 */
[----:B------:R-:W1:Y:S01]  /*0330*/  S2R R0, SR_LANEID ;  /* 0x0000000000007919 */ /* 0x000e620000000000 */
[----:B------:R-:W-:-:S02]  /*0340*/  UFLO.U32 UR5, UR4 ;  /* 0x00000004000572bd */ /* 0x000fc400080e0000 */
[----:B------:R-:W-:-:S04]  /*0350*/  UPOPC UR4, UR4 ;  /* 0x00000004000472bf */ /* 0x000fc80008000000 */
[----:B-1----:R-:W-:Y:S02]  /*0360*/  ISETP.EQ.U32.AND P0, PT, R0, UR5, PT ;  /* 0x0000000500007c0c */ /* 0x002fe4000bf02070 */
[----:B--2---:R-:W-:-:S11]  /*0370*/  IMAD R7, R2, UR4, RZ ;  /* 0x0000000402077c24 */ /* 0x004fd6000f8e02ff */
[----:B0-----:R0:W-:Y:S01]  /*0380*/  @P0 REDG.E.ADD.STRONG.GPU desc[UR36][R4.64], R7 ;  /* 0x000000070400098e */ /* 0x0011e2000c12e124 */
[----:B------:R-:W-:-:S07]  /*0390*/  VIADD R16, R16, 0x80 ;  /* 0x0000008010107836 */ /* 0x000fce0000000000 */
.L_x_34810:
[----:B------:R-:W-:Y:S05]  /*03a0*/  BSYNC.RECONVERGENT B6 ;  /* 0x0000000000067941 */ /* 0x000fea0003800200 */
.L_x_34809:
        /* <DEDUP_REMOVED lines=31> */
.L_x_34814:
[----:B------:R-:W1:Y:S02]  /*05a0*/  LDC.64 R2, c[0x0][0x580] ;  /* 0x00016000ff027b82 */ /* 0x000e640000000a00 */
[----:B-1----:R-:W2:Y:S06]  /*05b0*/  LDG.E R2, desc[UR36][R2.64] ;  /* 0x0000002402027981 */ /* 0x002eac000c1e1900 */
[----:B0-----:R-:W0:Y:S01]  /*05c0*/  LDC.64 R4, c[0x0][0x740] ;  /* 0x0001d000ff047b82 */ /* 0x001e220000000a00 */
        /* <DEDUP_REMOVED lines=8> */
.L_x_34813:
[----:B------:R-:W-:Y:S05]  /*0650*/  BSYNC.RECONVERGENT B6 ;  /* 0x0000000000067941 */ /* 0x000fea0003800200 */
.L_x_34812:
        /* <DEDUP_REMOVED lines=19> */
[----:B------:R2:W3:Y:S01]  /*0790*/  LDC.64 R2, c[0x4][R0] ;  /* 0x0100000000027b82 */ /* 0x0004e20000000a00 */
[----:B------:R-:W4:Y:S01]  /*07a0*/  LDCU.64 UR6, c[0x4][0x4c0] ;  /* 0x01009800ff0677ac */ /* 0x000f220008000a00 */
[----:B------:R-:W-:Y:S01]  /*07b0*/  MOV R13, RZ ;  /* 0x000000ff000d7202 */ /* 0x000fe20000000f00 */
[----:B------:R-:W5:Y:S01]  /*07c0*/  LDCU.64 UR8, c[0x4][0x128] ;  /* 0x01002500ff0877ac */ /* 0x000f620008000a00 */
[----:B01----:R-:W-:Y:S01]  /*07d0*/  MOV R4, UR4 ;  /* 0x0000000400047c02 */ /* 0x003fe20008000f00 */
[----:B------:R-:W-:Y:S01]  /*07e0*/  IMAD.U32 R5, RZ, RZ, UR5 ;  /* 0x00000005ff057e24 */ /* 0x000fe2000f8e00ff */
[----:B----4-:R-:W-:Y:S01]  /*07f0*/  MOV R6, UR6 ;  /* 0x0000000600067c02 */ /* 0x010fe20008000f00 */
[----:B------:R-:W-:Y:S01]  /*0800*/  IMAD.U32 R7, RZ, RZ, UR7 ;  /* 0x00000007ff077e24 */ /* 0x000fe2000f8e00ff */
[----:B-----5:R-:W-:Y:S01]  /*0810*/  MOV R10, UR8 ;  /* 0x00000008000a7c02 */ /* 0x020fe20008000f00 */
[----:B--2---:R-:W-:-:S07]  /*0820*/  IMAD.U32 R11, RZ, RZ, UR9 ;  /* 0x00000009ff0b7e24 */ /* 0x004fce000f8e00ff */
[----:B------:R-:W-:-:S07]  /*0830*/  LEPC R20, `(.L_x_34817) ;  /* 0x000000001014794e */ /* 0x000fce0000000000 */
[----:B---3--:R-:W-:Y:S05]  /*0840*/  CALL.ABS.NOINC R2 ;  /* 0x0000000002007343 */ /* 0x008fea0003c00000 */
.L_x_34817:
[----:B------:R-:W2:Y:S02]  /*0850*/  LDC.64 R2, c[0x0][0x580] ;  /* 0x00016000ff027b82 */ /* 0x000ea40000000a00 */
[----:B--2---:R-:W2:Y:S06]  /*0860*/  LDG.E R2, desc[UR36][R2.64] ;  /* 0x0000002402027981 */ /* 0x004eac000c1e1900 */
[----:B01----:R-:W0:Y:S01]  /*0870*/  LDC.64 R4, c[0x0][0x740] ;  /* 0x0001d000ff047b82 */ /* 0x003e220000000a00 */
        /* <DEDUP_REMOVED lines=8> */
.L_x_34816:
[----:B------:R-:W-:Y:S05]  /*0900*/  BSYNC.RECONVERGENT B6 ;  /* 0x0000000000067941 */ /* 0x000fea0003800200 */
.L_x_34815:
        /* <DEDUP_REMOVED lines=30> */
.L_x_34818:
[----:B------:R-:W3:Y:S02]  /*0af0*/  LDC.64 R2, c[0x0][0x580] ;  /* 0x00016000ff027b82 */ /* 0x000ee40000000a00 */
[----:B---3--:R-:W3:Y:S06]  /*0b00*/  LDG.E R2, desc[UR36][R2.64] ;  /* 0x0000002402027981 */ /* 0x008eec000c1e1900 */
[----:B012---:R-:W0:Y:S01]  /*0b10*/  LDC.64 R4, c[0x0][0x740] ;  /* 0x0001d000ff047b82 */ /* 0x007e220000000a00 */
[----:B------:R-:W-:Y:S01]  /*0b20*/  VOTEU.ANY UR4, UPT, PT ;  /* 0x0000000000047886 */ /* 0x000fe200038e0100 */
[----:B------:R-:W1:Y:S01]  /*0b30*/  S2R R0, SR_LANEID ;  /* 0x0000000000007919 */ /* 0x000e620000000000 */
[----:B------:R-:W-:-:S02]  /*0b40*/  UFLO.U32 UR5, UR4 ;  /* 0x00000004000572bd */ /* 0x000fc400080e0000 */
[----:B------:R-:W-:-:S04]  /*0b50*/  UPOPC UR4, UR4 ;  /* 0x00000004000472bf */ /* 0x000fc80008000000 */
[----:B-1----:R-:W-:Y:S02]  /*0b60*/  ISETP.EQ.U32.AND P0, PT, R0, UR5, PT ;  /* 0x0000000500007c0c */ /* 0x002fe4000bf02070 */
[----:B---3--:R-:W-:-:S11]  /*0b70*/  IMAD R7, R2, UR4, RZ ;  /* 0x0000000402077c24 */ /* 0x008fd6000f8e02ff */
[----:B0-----:R-:W-:Y:S01]  /*0b80*/  @P0 REDG.E.ADD.STRONG.GPU desc[UR36][R4.64], R7 ;  /* 0x000000070400098e */ /* 0x001fe2000c12e124 */
[----:B------:R-:W-:Y:S05]  /*0b90*/  EXIT ;  /* 0x000000000000794d */ /* 0x000fea0003800000 */
.L_x_34808:
        /* <DEDUP_REMOVED lines=35> */
.L_x_34821:
        /* <DEDUP_REMOVED lines=35> */
.L_x_34822:
[----:B------:R-:W0:Y:S01]  /*1000*/  LDCU.64 UR4, c[0x0][0x5a8] ;  /* 0x0000b500ff0477ac */ /* 0x000e220008000a00 */
[----:B------:R-:W-:Y:S01]  /*1010*/  IMAD.MOV.U32 R10, RZ, RZ, R12 ;  /* 0x000000ffff0a7224 */ /* 0x000fe200078e000c */
[----:B------:R-:W-:Y:S02]  /*1020*/  MOV R9, R13 ;  /* 0x0000000d00097202 */ /* 0x000fe40000000f00 */
[----:B------:R-:W-:Y:S02]  /*1030*/  MOV R0, 0x1070 ;  /* 0x0000107000007802 */ /* 0x000fe40000000f00 */
[----:B0-----:R-:W-:Y:S01]  /*1040*/  MOV R4, UR4 ;  /* 0x0000000400047c02 */ /* 0x001fe20008000f00 */
[----:B------:R-:W-:-:S07]  /*1050*/  IMAD.U32 R3, RZ, RZ, UR5 ;  /* 0x00000005ff037e24 */ /* 0x000fce000f8e00ff */
[----:B------:R-:W-:Y:S05]  /*1060*/  CALL.REL.NOINC `($__internal_62_$__cuda_sm20_div_u64) ;  /* 0x000003cc00ec7944 */ /* 0x000fea0003c00000 */
        /* <DEDUP_REMOVED lines=10> */
.L_x_34823:
        /* <DEDUP_REMOVED lines=37> */
.L_x_34826:
[----:B------:R-:W0:Y:S01]  /*1360*/  LDCU.64 UR4, c[0x0][0x5b0] ;  /* 0x0000b600ff0477ac */ /* 0x000e220008000a00 */
[----:B------:R-:W-:Y:S01]  /*1370*/  MOV R10, R12 ;  /* 0x0000000c000a7202 */ /* 0x000fe20000000f00 */
[----:B------:R-:W-:Y:S01]  /*1380*/  IMAD.MOV.U32 R9, RZ, RZ, R13 ;  /* 0x000000ffff097224 */ /* 0x000fe200078e000d */
[----:B------:R-:W-:Y:S01]  /*1390*/  MOV R0, 0x13d0 ;  /* 0x000013d000007802 */ /* 0x000fe20000000f00 */
[----:B0-----:R-:W-:Y:S01]  /*13a0*/  IMAD.U32 R4, RZ, RZ, UR4 ;  /* 0x00000004ff047e24 */ /* 0x001fe2000f8e00ff */
[----:B------:R-:W-:-:S07]  /*13b0*/  MOV R3, UR5 ;  /* 0x0000000500037c02 */ /* 0x000fce0008000f00 */
[----:B------:R-:W-:Y:S05]  /*13c0*/  CALL.REL.NOINC `($__internal_62_$__cuda_sm20_div_u64) ;  /* 0x000003cc00147944 */ /* 0x000fea0003c00000 */
        /* <DEDUP_REMOVED lines=11> */
.L_x_34827:
[----:B------:R-:W-:Y:S05]  /*1480*/  BSYNC.RECONVERGENT B0 ;  /* 0x0000000000007941 */ /* 0x000fea0003800200 */
.L_x_34825:
        /* <DEDUP_REMOVED lines=38> */
.L_x_34829:
        /* <DEDUP_REMOVED lines=18> */
.L_x_34830:
[----:B------:R-:W-:Y:S05]  /*1810*/  BSYNC.RECONVERGENT B0 ;  /* 0x0000000000007941 */ /* 0x000fea0003800200 */
.L_x_34828:
        /* <DEDUP_REMOVED lines=38> */
.L_x_34832:
        /* <DEDUP_REMOVED lines=18> */
.L_x_34833:
[----:B------:R-:W-:Y:S05]  /*1ba0*/  BSYNC.RECONVERGENT B0 ;  /* 0x0000000000007941 */ /* 0x000fea0003800200 */
.L_x_34831:
        /* <DEDUP_REMOVED lines=38> */
.L_x_34835:
        /* <DEDUP_REMOVED lines=18> */
.L_x_34836:
[----:B------:R-:W-:Y:S05]  /*1f30*/  BSYNC.RECONVERGENT B0 ;  /* 0x0000000000007941 */ /* 0x000fea0003800200 */
.L_x_34834:
        /* <DEDUP_REMOVED lines=38> */
.L_x_34838:
        /* <DEDUP_REMOVED lines=18> */
.L_x_34839:
[----:B------:R-:W-:Y:S05]  /*22c0*/  BSYNC.RECONVERGENT B0 ;  /* 0x0000000000007941 */ /* 0x000fea0003800200 */
.L_x_34837:
        /* <DEDUP_REMOVED lines=38> */
.L_x_34841:
        /* <DEDUP_REMOVED lines=18> */
.L_x_34842:
[----:B------:R-:W-:Y:S05]  /*2650*/  BSYNC.RECONVERGENT B0 ;  /* 0x0000000000007941 */ /* 0x000fea0003800200 */
.L_x_34840:
        /* <DEDUP_REMOVED lines=38> */
.L_x_34844:
        /* <DEDUP_REMOVED lines=18> */
.L_x_34845:
[----:B------:R-:W-:Y:S05]  /*29e0*/  BSYNC.RECONVERGENT B0 ;  /* 0x0000000000007941 */ /* 0x000fea0003800200 */
.L_x_34843:
        /* <DEDUP_REMOVED lines=38> */
.L_x_34847:
        /* <DEDUP_REMOVED lines=18> */
.L_x_34848:
[----:B------:R-:W-:Y:S05]  /*2d70*/  BSYNC.RECONVERGENT B0 ;  /* 0x0000000000007941 */ /* 0x000fea0003800200 */
.L_x_34846:
        /* <DEDUP_REMOVED lines=38> */
.L_x_34850:
        /* <DEDUP_REMOVED lines=18> */
.L_x_34851:
[----:B------:R-:W-:Y:S05]  /*3100*/  BSYNC.RECONVERGENT B0 ;  /* 0x0000000000007941 */ /* 0x000fea0003800200 */
.L_x_34849:
        /* <DEDUP_REMOVED lines=38> */
.L_x_34853:
        /* <DEDUP_REMOVED lines=18> */
.L_x_34854:
[----:B------:R-:W-:Y:S05]  /*3490*/  BSYNC.RECONVERGENT B0 ;  /* 0x0000000000007941 */ /* 0x000fea0003800200 */
.L_x_34852:
        /* <DEDUP_REMOVED lines=38> */
.L_x_34856:
        /* <DEDUP_REMOVED lines=18> */
.L_x_34857:
[----:B------:R-:W-:Y:S05]  /*3820*/  BSYNC.RECONVERGENT B0 ;  /* 0x0000000000007941 */ /* 0x000fea0003800200 */
.L_x_34855:
        /* <DEDUP_REMOVED lines=38> */
.L_x_34859:
        /* <DEDUP_REMOVED lines=18> */
.L_x_34860:
[----:B------:R-:W-:Y:S05]  /*3bb0*/  BSYNC.RECONVERGENT B0 ;  /* 0x0000000000007941 */ /* 0x000fea0003800200 */
.L_x_34858:
        /* <DEDUP_REMOVED lines=38> */
.L_x_34862:
        /* <DEDUP_REMOVED lines=18> */
.L_x_34863:
[----:B------:R-:W-:Y:S05]  /*3f40*/  BSYNC.RECONVERGENT B0 ;  /* 0x0000000000007941 */ /* 0x000fea0003800200 */
.L_x_34861:
        /* <DEDUP_REMOVED lines=38> */
.L_x_34865:
        /* <DEDUP_REMOVED lines=18> */
.L_x_34866:
[----:B------:R-:W-:Y:S05]  /*42d0*/  BSYNC.RECONVERGENT B0 ;  /* 0x0000000000007941 */ /* 0x000fea0003800200 */
.L_x_34864:
        /* <DEDUP_REMOVED lines=38> */
.L_x_34868:
        /* <DEDUP_REMOVED lines=18> */
.L_x_34869:
[----:B------:R-:W-:Y:S05]  /*4660*/  BSYNC.RECONVERGENT B0 ;  /* 0x0000000000007941 */ /* 0x000fea0003800200 */
.L_x_34867:
        /* <DEDUP_REMOVED lines=38> */
.L_x_34871:
        /* <DEDUP_REMOVED lines=18> */
.L_x_34872:
[----:B------:R-:W-:Y:S05]  /*49f0*/  BSYNC.RECONVERGENT B0 ;  /* 0x0000000000007941 */ /* 0x000fea0003800200 */
.L_x_34870:
        /* <DEDUP_REMOVED lines=38> */
.L_x_34874:
        /* <DEDUP_REMOVED lines=18> */
.L_x_34875:
[----:B------:R-:W-:Y:S05]  /*4d80*/  BSYNC.RECONVERGENT B0 ;  /* 0x0000000000007941 */ /* 0x000fea0003800200 */
.L_x_34873:
        /* <DEDUP_REMOVED lines=38> */
.L_x_34877:
        /* <DEDUP_REMOVED lines=18> */
.L_x_34878:
[----:B------:R-:W-:Y:S05]  /*5110*/  BSYNC.RECONVERGENT B0 ;  /* 0x0000000000007941 */ /* 0x000fea0003800200 */
.L_x_34876:
        /* <DEDUP_REMOVED lines=38> */
.L_x_34880:
        /* <DEDUP_REMOVED lines=18> */
.L_x_34881:
[----:B------:R-:W-:Y:S05]  /*54a0*/  BSYNC.RECONVERGENT B0 ;  /* 0x0000000000007941 */ /* 0x000fea0003800200 */
.L_x_34879:
        /* <DEDUP_REMOVED lines=38> */
.L_x_34883:
        /* <DEDUP_REMOVED lines=18> */
.L_x_34884:
[----:B------:R-:W-:Y:S05]  /*5830*/  BSYNC.RECONVERGENT B0 ;  /* 0x0000000000007941 */ /* 0x000fea0003800200 */
.L_x_34882:
        /* <DEDUP_REMOVED lines=38> */
.L_x_34886:
        /* <DEDUP_REMOVED lines=18> */
.L_x_34887:
[----:B------:R-:W-:Y:S05]  /*5bc0*/  BSYNC.RECONVERGENT B0 ;  /* 0x0000000000007941 */ /* 0x000fea0003800200 */
.L_x_34885:
        /* <DEDUP_REMOVED lines=38> */
.L_x_34889:
        /* <DEDUP_REMOVED lines=18> */
.L_x_34890:
[----:B------:R-:W-:Y:S05]  /*5f50*/  BSYNC.RECONVERGENT B0 ;  /* 0x0000000000007941 */ /* 0x000fea0003800200 */
.L_x_34888:
        /* <DEDUP_REMOVED lines=37> */
.L_x_34892:
        /* <DEDUP_REMOVED lines=16> */
.L_x_34893:
[----:B------:R-:W-:Y:S05]  /*62b0*/  BSYNC.RECONVERGENT B0 ;  /* 0x0000000000007941 */ /* 0x000fea0003800200 */
.L_x_34891:
        /* <DEDUP_REMOVED lines=34> */
.L_x_34895:
[----:B------:R-:W-:Y:S01]  /*64e0*/  IMAD.MOV.U32 R8, RZ, RZ, R6 ;  /* 0x000000ffff087224 */ /* 0x000fe200078e0006 */
[----:B------:R-:W-:Y:S02]  /*64f0*/  MOV R10, R7 ;  /* 0x00000007000a7202 */ /* 0x000fe40000000f00 */
[----:B------:R-:W-:-:S07]  /*6500*/  MOV R9, 0x6520 ;  /* 0x0000652000097802 */ /* 0x000fce0000000f00 */
[----:B------:R-:W-:Y:S05]  /*6510*/  CALL.REL.NOINC `($__internal_63_$__cuda_sm20_rem_u64) ;  /* 0x0000037c00e07944 */ /* 0x000fea0003c00000 */
[----:B------:R-:W-:Y:S01]  /*6520*/  IMAD.MOV.U32 R4, RZ, RZ, R0 ;  /* 0x000000ffff047224 */ /* 0x000fe200078e0000 */
[----:B------:R-:W-:-:S07]  /*6530*/  MOV R5, R3 ;  /* 0x0000000300057202 */ /* 0x000fce0000000f00 */
.L_x_34896:
[----:B------:R-:W-:Y:S05]  /*6540*/  BSYNC.RECONVERGENT B0 ;  /* 0x0000000000007941 */ /* 0x000fea0003800200 */
.L_x_34894:
[----:B------:R-:W0:Y:S01]  /*6550*/  LDCU.64 UR4, c[0x0][0x730] ;  /* 0x0000e600ff0477ac */ /* 0x000e220008000a00 */
[----:B------:R-:W-:Y:S02]  /*6560*/  IMAD.MOV.U32 R3, RZ, RZ, R17 ;  /* 0x000000ffff037224 */ /* 0x000fe400078e0011 */
[----:B0-----:R-:W-:Y:S02]  /*6570*/  IMAD R5, R5, UR4, RZ ;  /* 0x0000000405057c24 */ /* 0x001fe4000f8e02ff */
[----:B------:R-:W-:-:S04]  /*6580*/  IMAD.WIDE.U32 R2, R4, UR4, R2 ;  /* 0x0000000404027c25 */ /* 0x000fc8000f8e0002 */
[----:B------:R-:W-:-:S05]  /*6590*/  IMAD R5, R4, UR5, R5 ;  /* 0x0000000504057c24 */ /* 0x000fca000f8e0205 */
[----:B------:R-:W-:-:S07]  /*65a0*/  IADD3 R17, PT, PT, R3, R5, RZ ;  /* 0x0000000503117210 */ /* 0x000fce0007ffe0ff */
.L_x_34824:
[----:B------:R-:W0:Y:S01]  /*65b0*/  LDC.64 R6, c[0x0][0x580] ;  /* 0x00016000ff067b82 */ /* 0x000e220000000a00 */
[----:B------:R-:W1:Y:S01]  /*65c0*/  LDCU.64 UR4, c[0x0][0x740] ;  /* 0x0000e800ff0477ac */ /* 0x000e620008000a00 */
[----:B0-----:R-:W2:Y:S01]  /*65d0*/  LDG.E R7, desc[UR36][R6.64] ;  /* 0x0000002406077981 */ /* 0x001ea2000c1e1900 */
[----:B-1----:R-:W-:-:S04]  /*65e0*/  LEA R4, P0, R2, UR4, 0x2 ;  /* 0x0000000402047c11 */ /* 0x002fc8000f8010ff */
[----:B------:R-:W-:-:S05]  /*65f0*/  LEA.HI.X R5, R2, UR5, R17, 0x2, P0 ;  /* 0x0000000502057c11 */ /* 0x000fca00080f1411 */
[----:B--2---:R0:W-:Y:S01]  /*6600*/  REDG.E.ADD.STRONG.GPU desc[UR36][R4.64], R7 ;  /* 0x000000070400798e */ /* 0x0041e2000c12e124 */
[----:B------:R-:W-:-:S07]  /*6610*/  VIADD R16, R16, 0x80 ;  /* 0x0000008010107836 */ /* 0x000fce0000000000 */
.L_x_34820:
[----:B------:R-:W-:Y:S05]  /*6620*/  BSYNC.RECONVERGENT B6 ;  /* 0x0000000000067941 */ /* 0x000fea0003800200 */
.L_x_34819:
        /* <DEDUP_REMOVED lines=31> */
.L_x_34899:
        /* <DEDUP_REMOVED lines=36> */
.L_x_34900:
        /* <DEDUP_REMOVED lines=17> */
.L_x_34901:
        /* <DEDUP_REMOVED lines=37> */
.L_x_34904:
        /* <DEDUP_REMOVED lines=18> */
.L_x_34905:
[----:B------:R-:W-:Y:S05]  /*6ee0*/  BSYNC.RECONVERGENT B0 ;  /* 0x0000000000007941 */ /* 0x000fea0003800200 */
.L_x_34903:
        /* <DEDUP_REMOVED lines=38> */
.L_x_34907:
        /* <DEDUP_REMOVED lines=18> */
.L_x_34908:
[----:B------:R-:W-:Y:S05]  /*7270*/  BSYNC.RECONVERGENT B0 ;  /* 0x0000000000007941 */ /* 0x000fea0003800200 */
.L_x_34906:
        /* <DEDUP_REMOVED lines=38> */
.L_x_34910:
        /* <DEDUP_REMOVED lines=18> */
.L_x_34911:
[----:B------:R-:W-:Y:S05]  /*7600*/  BSYNC.RECONVERGENT B0 ;  /* 0x0000000000007941 */ /* 0x000fea0003800200 */
.L_x_34909:
        /* <DEDUP_REMOVED lines=38> */
.L_x_34913:
        /* <DEDUP_REMOVED lines=18> */
.L_x_34914:
[----:B------:R-:W-:Y:S05]  /*7990*/  BSYNC.RECONVERGENT B0 ;  /* 0x0000000000007941 */ /* 0x000fea0003800200 */
.L_x_34912:
        /* <DEDUP_REMOVED lines=38> */
.L_x_34916:
        /* <DEDUP_REMOVED lines=18> */
.L_x_34917:
[----:B------:R-:W-:Y:S05]  /*7d20*/  BSYNC.RECONVERGENT B0 ;  /* 0x0000000000007941 */ /* 0x000fea0003800200 */
.L_x_34915:
        /* <DEDUP_REMOVED lines=38> */
.L_x_34919:
        /* <DEDUP_REMOVED lines=18> */
.L_x_34920:
[----:B------:R-:W-:Y:S05]  /*80b0*/  BSYNC.RECONVERGENT B0 ;  /* 0x0000000000007941 */ /* 0x000fea0003800200 */
.L_x_34918:
        /* <DEDUP_REMOVED lines=38> */
.L_x_34922:
        /* <DEDUP_REMOVED lines=18> */
.L_x_34923:
[----:B------:R-:W-:Y:S05]  /*8440*/  BSYNC.RECONVERGENT B0 ;  /* 0x0000000000007941 */ /* 0x000fea0003800200 */
.L_x_34921:
        /* <DEDUP_REMOVED lines=38> */
.L_x_34925:
        /* <DEDUP_REMOVED lines=18> */
.L_x_34926:
[----:B------:R-:W-:Y:S05]  /*87d0*/  BSYNC.RECONVERGENT B0 ;  /* 0x0000000000007941 */ /* 0x000fea0003800200 */
.L_x_34924:
        /* <DEDUP_REMOVED lines=38> */
.L_x_34928:
        /* <DEDUP_REMOVED lines=18> */
.L_x_34929:
[----:B------:R-:W-:Y:S05]  /*8b60*/  BSYNC.RECONVERGENT B0 ;  /* 0x0000000000007941 */ /* 0x000fea0003800200 */
.L_x_34927:
        /* <DEDUP_REMOVED lines=38> */
.L_x_34931:
        /* <DEDUP_REMOVED lines=18> */
.L_x_34932:
[----:B------:R-:W-:Y:S05]  /*8ef0*/  BSYNC.RECONVERGENT B0 ;  /* 0x0000000000007941 */ /* 0x000fea0003800200 */
.L_x_34930:
        /* <DEDUP_REMOVED lines=38> */
.L_x_34934:
        /* <DEDUP_REMOVED lines=18> */
.L_x_34935:
[----:B------:R-:W-:Y:S05]  /*9280*/  BSYNC.RECONVERGENT B0 ;  /* 0x0000000000007941 */ /* 0x000fea0003800200 */
.L_x_34933:
        /* <DEDUP_REMOVED lines=38> */
.L_x_34937:
        /* <DEDUP_REMOVED lines=18> */
.L_x_34938:
[----:B------:R-:W-:Y:S05]  /*9610*/  BSYNC.RECONVERGENT B0 ;  /* 0x0000000000007941 */ /* 0x000fea0003800200 */
.L_x_34936:
        /* <DEDUP_REMOVED lines=38> */
.L_x_34940:
        /* <DEDUP_REMOVED lines=18> */
.L_x_34941:
[----:B------:R-:W-:Y:S05]  /*99a0*/  BSYNC.RECONVERGENT B0 ;  /* 0x0000000000007941 */ /* 0x000fea0003800200 */
.L_x_34939:
        /* <DEDUP_REMOVED lines=38> */
.L_x_34943:
        /* <DEDUP_REMOVED lines=18> */
.L_x_34944:
[----:B------:R-:W-:Y:S05]  /*9d30*/  BSYNC.RECONVERGENT B0 ;  /* 0x0000000000007941 */ /* 0x000fea0003800200 */
.L_x_34942:
        /* <DEDUP_REMOVED lines=38> */
.L_x_34946:
        /* <DEDUP_REMOVED lines=18> */
.L_x_34947:
[----:B------:R-:W-:Y:S05]  /*a0c0*/  BSYNC.RECONVERGENT B0 ;  /* 0x0000000000007941 */ /* 0x000fea0003800200 */
.L_x_34945:
        /* <DEDUP_REMOVED lines=38> */
.L_x_34949:
        /* <DEDUP_REMOVED lines=18> */
.L_x_34950:
[----:B------:R-:W-:Y:S05]  /*a450*/  BSYNC.RECONVERGENT B0 ;  /* 0x0000000000007941 */ /* 0x000fea0003800200 */
.L_x_34948:
        /* <DEDUP_REMOVED lines=38> */
.L_x_34952:
        /* <DEDUP_REMOVED lines=18> */
.L_x_34953:
[----:B------:R-:W-:Y:S05]  /*a7e0*/  BSYNC.RECONVERGENT B0 ;  /* 0x0000000000007941 */ /* 0x000fea0003800200 */
.L_x_34951:
        /* <DEDUP_REMOVED lines=38> */
.L_x_34955:
        /* <DEDUP_REMOVED lines=18> */
.L_x_34956:
[----:B------:R-:W-:Y:S05]  /*ab70*/  BSYNC.RECONVERGENT B0 ;  /* 0x0000000000007941 */ /* 0x000fea0003800200 */
.L_x_34954:
        /* <DEDUP_REMOVED lines=38> */
.L_x_34958:
        /* <DEDUP_REMOVED lines=18> */
.L_x_34959:
[----:B------:R-:W-:Y:S05]  /*af00*/  BSYNC.RECONVERGENT B0 ;  /* 0x0000000000007941 */ /* 0x000fea0003800200 */
.L_x_34957:
        /* <DEDUP_REMOVED lines=38> */
.L_x_34961:
        /* <DEDUP_REMOVED lines=18> */
.L_x_34962:
[----:B------:R-:W-:Y:S05]  /*b290*/  BSYNC.RECONVERGENT B0 ;  /* 0x0000000000007941 */ /* 0x000fea0003800200 */
.L_x_34960:
        /* <DEDUP_REMOVED lines=38> */
.L_x_34964:
        /* <DEDUP_REMOVED lines=18> */
.L_x_34965:
[----:B------:R-:W-:Y:S05]  /*b620*/  BSYNC.RECONVERGENT B0 ;  /* 0x0000000000007941 */ /* 0x000fea0003800200 */
.L_x_34963:
        /* <DEDUP_REMOVED lines=38> */
.L_x_34967:
        /* <DEDUP_REMOVED lines=18> */
.L_x_34968:
[----:B------:R-:W-:Y:S05]  /*b9b0*/  BSYNC.RECONVERGENT B0 ;  /* 0x0000000000007941 */ /* 0x000fea0003800200 */
.L_x_34966:
        /* <DEDUP_REMOVED lines=37> */
.L_x_34970:
        /* <DEDUP_REMOVED lines=16> */
.L_x_34971:
[----:B------:R-:W-:Y:S05]  /*bd10*/  BSYNC.RECONVERGENT B0 ;  /* 0x0000000000007941 */ /* 0x000fea0003800200 */
.L_x_34969:
        /* <DEDUP_REMOVED lines=33> */
.L_x_34973:
[----:B------:R-:W-:Y:S01]  /*bf30*/  MOV R8, R6 ;  /* 0x0000000600087202 */ /* 0x000fe20000000f00 */
[----:B------:R-:W-:Y:S01]  /*bf40*/  IMAD.MOV.U32 R10, RZ, RZ, R7 ;  /* 0x000000ffff0a7224 */ /* 0x000fe200078e0007 */
[----:B------:R-:W-:-:S07]  /*bf50*/  MOV R9, 0xbf70 ;  /* 0x0000bf7000097802 */ /* 0x000fce0000000f00 */
[----:B------:R-:W-:Y:S05]  /*bf60*/  CALL.REL.NOINC `($__internal_63_$__cuda_sm20_rem_u64) ;  /* 0x00000324004c7944 */ /* 0x000fea0003c00000 */
[----:B------:R-:W-:Y:S01]  /*bf70*/  MOV R4, R0 ;  /* 0x0000000000047202 */ /* 0x000fe20000000f00 */
[----:B------:R-:W-:-:S07]  /*bf80*/  IMAD.MOV.U32 R5, RZ, RZ, R3 ;  /* 0x000000ffff057224 */ /* 0x000fce00078e0003 */
.L_x_34974:
[----:B------:R-:W-:Y:S05]  /*bf90*/  BSYNC.RECONVERGENT B0 ;  /* 0x0000000000007941 */ /* 0x000fea0003800200 */
.L_x_34972:
[----:B------:R-:W0:Y:S01]  /*bfa0*/  LDCU.64 UR4, c[0x0][0x730] ;  /* 0x0000e600ff0477ac */ /* 0x000e220008000a00 */
[----:B------:R-:W-:Y:S01]  /*bfb0*/  MOV R3, R17 ;  /* 0x0000001100037202 */ /* 0x000fe20000000f00 */
[----:B0-----:R-:W-:Y:S02]  /*bfc0*/  IMAD R5, R5, UR4, RZ ;  /* 0x0000000405057c24 */ /* 0x001fe4000f8e02ff */
[----:B------:R-:W-:-:S04]  /*bfd0*/  IMAD.WIDE.U32 R2, R4, UR4, R2 ;  /* 0x0000000404027c25 */ /* 0x000fc8000f8e0002 */
[----:B------:R-:W-:-:S04]  /*bfe0*/  IMAD R5, R4, UR5, R5 ;  /* 0x0000000504057c24 */ /* 0x000fc8000f8e0205 */
[----:B------:R-:W-:-:S07]  /*bff0*/  IMAD.IADD R17, R3, 0x1, R5 ;  /* 0x0000000103117824 */ /* 0x000fce00078e0205 */
.L_x_34902:
[----:B------:R-:W0:Y:S01]  /*c000*/  LDC.64 R6, c[0x0][0x580] ;  /* 0x00016000ff067b82 */ /* 0x000e220000000a00 */
[----:B------:R-:W1:Y:S01]  /*c010*/  LDCU.64 UR4, c[0x0][0x740] ;  /* 0x0000e800ff0477ac */ /* 0x000e620008000a00 */
[----:B0-----:R-:W2:Y:S01]  /*c020*/  LDG.E R7, desc[UR36][R6.64] ;  /* 0x0000002406077981 */ /* 0x001ea2000c1e1900 */
[----:B-1----:R-:W-:-:S04]  /*c030*/  LEA R4, P0, R2, UR4, 0x2 ;  /* 0x0000000402047c11 */ /* 0x002fc8000f8010ff */
[----:B------:R-:W-:-:S05]  /*c040*/  LEA.HI.X R5, R2, UR5, R17, 0x2, P0 ;  /* 0x0000000502057c11 */ /* 0x000fca00080f1411 */
[----:B--2---:R1:W-:Y:S01]  /*c050*/  REDG.E.ADD.STRONG.GPU desc[UR36][R4.64], R7 ;  /* 0x000000070400798e */ /* 0x0043e2000c12e124 */
[----:B------:R-:W-:-:S07]  /*c060*/  IADD3 R16, PT, PT, R16, 0x80, RZ ;  /* 0x0000008010107810 */ /* 0x000fce0007ffe0ff */
.L_x_34898:
[----:B------:R-:W-:Y:S05]  /*c070*/  BSYNC.RECONVERGENT B6 ;  /* 0x0000000000067941 */ /* 0x000fea0003800200 */
.L_x_34897:
        /* <DEDUP_REMOVED lines=31> */
.L_x_34977:
        /* <DEDUP_REMOVED lines=36> */
.L_x_34978:
[----:B------:R-:W0:Y:S01]  /*c4b0*/  LDCU.64 UR4, c[0x0][0x5a8] ;  /* 0x0000b500ff0477ac */ /* 0x000e220008000a00 */
[----:B------:R-:W-:Y:S01]  /*c4c0*/  MOV R10, R12 ;  /* 0x0000000c000a7202 */ /* 0x000fe20000000f00 */
[----:B------:R-:W-:Y:S01]  /*c4d0*/  IMAD.MOV.U32 R9, RZ, RZ, R13 ;  /* 0x000000ffff097224 */ /* 0x000fe200078e000d */
[----:B------:R-:W-:Y:S01]  /*c4e0*/  MOV R0, 0xc520 ;  /* 0x0000c52000007802 */ /* 0x000fe20000000f00 */
[----:B01----:R-:W-:Y:S01]  /*c4f0*/  IMAD.U32 R4, RZ, RZ, UR4 ;  /* 0x00000004ff047e24 */ /* 0x003fe2000f8e00ff */
[----:B------:R-:W-:-:S07]  /*c500*/  MOV R3, UR5 ;  /* 0x0000000500037c02 */ /* 0x000fce0008000f00 */
[----:B------:R-:W-:Y:S05]  /*c510*/  CALL.REL.NOINC `($__internal_62_$__cuda_sm20_div_u64) ;  /* 0x0000031800c07944 */ /* 0x000fea0003c00000 */
        /* <DEDUP_REMOVED lines=10> */
.L_x_34979:
        /* <DEDUP_REMOVED lines=37> */
.L_x_34982:
        /* <DEDUP_REMOVED lines=18> */
.L_x_34983:
[----:B------:R-:W-:Y:S05]  /*c930*/  BSYNC.RECONVERGENT B0 ;  /* 0x0000000000007941 */ /* 0x000fea0003800200 */
.L_x_34981:
        /* <DEDUP_REMOVED lines=38> */
.L_x_34985:
        /* <DEDUP_REMOVED lines=18> */
.L_x_34986:
[----:B------:R-:W-:Y:S05]  /*ccc0*/  BSYNC.RECONVERGENT B0 ;  /* 0x0000000000007941 */ /* 0x000fea0003800200 */
.L_x_34984:
        /* <DEDUP_REMOVED lines=38> */
.L_x_34988:
        /* <DEDUP_REMOVED lines=18> */
.L_x_34989:
[----:B------:R-:W-:Y:S05]  /*d050*/  BSYNC.RECONVERGENT B0 ;  /* 0x0000000000007941 */ /* 0x000fea0003800200 */
.L_x_34987:
        /* <DEDUP_REMOVED lines=38> */
.L_x_34991:
        /* <DEDUP_REMOVED lines=18> */
.L_x_34992:
[----:B------:R-:W-:Y:S05]  /*d3e0*/  BSYNC.RECONVERGENT B0 ;  /* 0x0000000000007941 */ /* 0x000fea0003800200 */
.L_x_34990:
        /* <DEDUP_REMOVED lines=38> */
.L_x_34994:
        /* <DEDUP_REMOVED lines=18> */
.L_x_34995:
[----:B------:R-:W-:Y:S05]  /*d770*/  BSYNC.RECONVERGENT B0 ;  /* 0x0000000000007941 */ /* 0x000fea0003800200 */
.L_x_34993:
        /* <DEDUP_REMOVED lines=38> */
.L_x_34997:
        /* <DEDUP_REMOVED lines=18> */
.L_x_34998:
[----:B------:R-:W-:Y:S05]  /*db00*/  BSYNC.RECONVERGENT B0 ;  /* 0x0000000000007941 */ /* 0x000fea0003800200 */
.L_x_34996:
        /* <DEDUP_REMOVED lines=38> */
.L_x_35000:
        /* <DEDUP_REMOVED lines=18> */
.L_x_35001:
[----:B------:R-:W-:Y:S05]  /*de90*/  BSYNC.RECONVERGENT B0 ;  /* 0x0000000000007941 */ /* 0x000fea0003800200 */
.L_x_34999:
        /* <DEDUP_REMOVED lines=38> */
.L_x_35003:
        /* <DEDUP_REMOVED lines=18> */
.L_x_35004:
[----:B------:R-:W-:Y:S05]  /*e220*/  BSYNC.RECONVERGENT B0 ;  /* 0x0000000000007941 */ /* 0x000fea0003800200 */
.L_x_35002:
        /* <DEDUP_REMOVED lines=38> */
.L_x_35006:
        /* <DEDUP_REMOVED lines=18> */
.L_x_35007:
[----:B------:R-:W-:Y:S05]  /*e5b0*/  BSYNC.RECONVERGENT B0 ;  /* 0x0000000000007941 */ /* 0x000fea0003800200 */
.L_x_35005:
        /* <DEDUP_REMOVED lines=38> */
.L_x_35009:
        /* <DEDUP_REMOVED lines=18> */
.L_x_35010:
[----:B------:R-:W-:Y:S05]  /*e940*/  BSYNC.RECONVERGENT B0 ;  /* 0x0000000000007941 */ /* 0x000fea0003800200 */
.L_x_35008:
        /* <DEDUP_REMOVED lines=38> */
.L_x_35012:
        /* <DEDUP_REMOVED lines=18> */
.L_x_35013:
[----:B------:R-:W-:Y:S05]  /*ecd0*/  BSYNC.RECONVERGENT B0 ;  /* 0x0000000000007941 */ /* 0x000fea0003800200 */
.L_x_35011:
        /* <DEDUP_REMOVED lines=38> */
.L_x_35015:
        /* <DEDUP_REMOVED lines=18> */
.L_x_35016:
[----:B------:R-:W-:Y:S05]  /*f060*/  BSYNC.RECONVERGENT B0 ;  /* 0x0000000000007941 */ /* 0x000fea0003800200 */
.L_x_35014:
        /* <DEDUP_REMOVED lines=38> */
.L_x_35018:
        /* <DEDUP_REMOVED lines=18> */
.L_x_35019:
[----:B------:R-:W-:Y:S05]  /*f3f0*/  BSYNC.RECONVERGENT B0 ;  /* 0x0000000000007941 */ /* 0x000fea0003800200 */
.L_x_35017:
        /* <DEDUP_REMOVED lines=38> */
.L_x_35021:
        /* <DEDUP_REMOVED lines=18> */
.L_x_35022:
[----:B------:R-:W-:Y:S05]  /*f780*/  BSYNC.RECONVERGENT B0 ;  /* 0x0000000000007941 */ /* 0x000fea0003800200 */
.L_x_35020:
        /* <DEDUP_REMOVED lines=38> */
.L_x_35024:
        /* <DEDUP_REMOVED lines=18> */
.L_x_35025:
[----:B------:R-:W-:Y:S05]  /*fb10*/  BSYNC.RECONVERGENT B0 ;  /* 0x0000000000007941 */ /* 0x000fea0003800200 */
.L_x_35023:
        /* <DEDUP_REMOVED lines=38> */
.L_x_35027:
        /* <DEDUP_REMOVED lines=18> */
.L_x_35028:
[----:B------:R-:W-:Y:S05]  /*fea0*/  BSYNC.RECONVERGENT B0 ;  /* 0x0000000000007941 */ /* 0x000fea0003800200 */
.L_x_35026:
        /* <DEDUP_REMOVED lines=38> */
.L_x_35030:
        /* <DEDUP_REMOVED lines=18> */
.L_x_35031:
[----:B------:R-:W-:Y:S05]  /*10230*/  BSYNC.RECONVERGENT B0 ;  /* 0x0000000000007941 */ /* 0x000fea0003800200 */
.L_x_35029:
        /* <DEDUP_REMOVED lines=38> */
.L_x_35033:
        /* <DEDUP_REMOVED lines=18> */
.L_x_35034:
[----:B------:R-:W-:Y:S05]  /*105c0*/  BSYNC.RECONVERGENT B0 ;  /* 0x0000000000007941 */ /* 0x000fea0003800200 */
.L_x_35032:
        /* <DEDUP_REMOVED lines=38> */
.L_x_35036:
        /* <DEDUP_REMOVED lines=18> */
.L_x_35037:
[----:B------:R-:W-:Y:S05]  /*10950*/  BSYNC.RECONVERGENT B0 ;  /* 0x0000000000007941 */ /* 0x000fea0003800200 */
.L_x_35035:
        /* <DEDUP_REMOVED lines=38> */
.L_x_35039:
        /* <DEDUP_REMOVED lines=18> */
.L_x_35040:
[----:B------:R-:W-:Y:S05]  /*10ce0*/  BSYNC.RECONVERGENT B0 ;  /* 0x0000000000007941 */ /* 0x000fea0003800200 */
.L_x_35038:
        /* <DEDUP_REMOVED lines=38> */
.L_x_35042:
        /* <DEDUP_REMOVED lines=18> */
.L_x_35043:
[----:B------:R-:W-:Y:S05]  /*11070*/  BSYNC.RECONVERGENT B0 ;  /* 0x0000000000007941 */ /* 0x000fea0003800200 */
.L_x_35041:
        /* <DEDUP_REMOVED lines=38> */
.L_x_35045:
        /* <DEDUP_REMOVED lines=18> */
.L_x_35046:
[----:B------:R-:W-:Y:S05]  /*11400*/  BSYNC.RECONVERGENT B0 ;  /* 0x0000000000007941 */ /* 0x000fea0003800200 */
.L_x_35044:
        /* <DEDUP_REMOVED lines=37> */
.L_x_35048:
        /* <DEDUP_REMOVED lines=16> */
.L_x_35049:
[----:B------:R-:W-:Y:S05]  /*11760*/  BSYNC.RECONVERGENT B0 ;  /* 0x0000000000007941 */ /* 0x000fea0003800200 */
.L_x_35047:
        /* <DEDUP_REMOVED lines=33> */
.L_x_35051:
[----:B------:R-:W-:Y:S01]  /*11980*/  IMAD.MOV.U32 R8, RZ, RZ, R6 ;  /* 0x000000ffff087224 */ /* 0x000fe200078e0006 */
[----:B------:R-:W-:Y:S02]  /*11990*/  MOV R10, R7 ;  /* 0x00000007000a7202 */ /* 0x000fe40000000f00 */
[----:B------:R-:W-:-:S07]  /*119a0*/  MOV R9, 0x119c0 ;  /* 0x000119c000097802 */ /* 0x000fce0000000f00 */
[----:B------:R-:W-:Y:S05]  /*119b0*/  CALL.REL.NOINC `($__internal_63_$__cuda_sm20_rem_u64) ;  /* 0x000002c800b87944 */ /* 0x000fea0003c00000 */
[----:B------:R-:W-:Y:S01]  /*119c0*/  IMAD.MOV.U32 R4, RZ, RZ, R0 ;  /* 0x000000ffff047224 */ /* 0x000fe200078e0000 */
[----:B------:R-:W-:-:S07]  /*119d0*/  MOV R5, R3 ;  /* 0x0000000300057202 */ /* 0x000fce0000000f00 */
.L_x_35052:
[----:B------:R-:W-:Y:S05]  /*119e0*/  BSYNC.RECONVERGENT B0 ;  /* 0x0000000000007941 */ /* 0x000fea0003800200 */
.L_x_35050:
[----:B------:R-:W0:Y:S01]  /*119f0*/  LDCU.64 UR4, c[0x0][0x730] ;  /* 0x0000e600ff0477ac */ /* 0x000e220008000a00 */
[----:B------:R-:W-:Y:S02]  /*11a00*/  IMAD.MOV.U32 R3, RZ, RZ, R17 ;  /* 0x000000ffff037224 */ /* 0x000fe400078e0011 */
[----:B0-----:R-:W-:Y:S02]  /*11a10*/  IMAD R5, R5, UR4, RZ ;  /* 0x0000000405057c24 */ /* 0x001fe4000f8e02ff */
[----:B------:R-:W-:-:S04]  /*11a20*/  IMAD.WIDE.U32 R2, R4, UR4, R2 ;  /* 0x0000000404027c25 */ /* 0x000fc8000f8e0002 */
[----:B------:R-:W-:-:S05]  /*11a30*/  IMAD R5, R4, UR5, R5 ;  /* 0x0000000504057c24 */ /* 0x000fca000f8e0205 */
[----:B------:R-:W-:-:S07]  /*11a40*/  IADD3 R17, PT, PT, R3, R5, RZ ;  /* 0x0000000503117210 */ /* 0x000fce0007ffe0ff */
.L_x_34980:
[----:B------:R-:W0:Y:S01]  /*11a50*/  LDC.64 R6, c[0x0][0x580] ;  /* 0x00016000ff067b82 */ /* 0x000e220000000a00 */
[----:B------:R-:W1:Y:S01]  /*11a60*/  LDCU.64 UR4, c[0x0][0x740] ;  /* 0x0000e800ff0477ac */ /* 0x000e620008000a00 */
[----:B0-----:R-:W2:Y:S01]  /*11a70*/  LDG.E R7, desc[UR36][R6.64] ;  /* 0x0000002406077981 */ /* 0x001ea2000c1e1900 */
[----:B-1----:R-:W-:-:S04]  /*11a80*/  LEA R4, P0, R2, UR4, 0x2 ;  /* 0x0000000402047c11 */ /* 0x002fc8000f8010ff */
[----:B------:R-:W-:-:S05]  /*11a90*/  LEA.HI.X R5, R2, UR5, R17, 0x2, P0 ;  /* 0x0000000502057c11 */ /* 0x000fca00080f1411 */
[----:B--2---:R2:W-:Y:S01]  /*11aa0*/  REDG.E.ADD.STRONG.GPU desc[UR36][R4.64], R7 ;  /* 0x000000070400798e */ /* 0x0045e2000c12e124 */
[----:B------:R-:W-:-:S07]  /*11ab0*/  VIADD R16, R16, 0x80 ;  /* 0x0000008010107836 */ /* 0x000fce0000000000 */
.L_x_34976:
[----:B------:R-:W-:Y:S05]  /*11ac0*/  BSYNC.RECONVERGENT B6 ;  /* 0x0000000000067941 */ /* 0x000fea0003800200 */
.L_x_34975:
        /* <DEDUP_REMOVED lines=30> */
.L_x_35053:
        /* <DEDUP_REMOVED lines=36> */
.L_x_35054:
[----:B------:R-:W0:Y:S01]  /*11ef0*/  LDCU.64 UR4, c[0x0][0x5a8] ;  /* 0x0000b500ff0477ac */ /* 0x000e220008000a00 */
[----:B------:R-:W-:Y:S01]  /*11f00*/  IMAD.MOV.U32 R10, RZ, RZ, R12 ;  /* 0x000000ffff0a7224 */ /* 0x000fe200078e000c */
[----:B------:R-:W-:Y:S02]  /*11f10*/  MOV R9, R13 ;  /* 0x0000000d00097202 */ /* 0x000fe40000000f00 */
[----:B------:R-:W-:Y:S02]  /*11f20*/  MOV R0, 0x11f60 ;  /* 0x00011f6000007802 */ /* 0x000fe40000000f00 */
[----:B012---:R-:W-:Y:S01]  /*11f30*/  MOV R4, UR4 ;  /* 0x0000000400047c02 */ /* 0x007fe20008000f00 */
        /* <DEDUP_REMOVED lines=12> */
.L_x_35055:
        /* <DEDUP_REMOVED lines=37> */
.L_x_35058:
        /* <DEDUP_REMOVED lines=18> */
.L_x_35059:
[----:B------:R-:W-:Y:S05]  /*12370*/  BSYNC.RECONVERGENT B0 ;  /* 0x0000000000007941 */ /* 0x000fea0003800200 */
.L_x_35057:
        /* <DEDUP_REMOVED lines=37> */
.L_x_35061:
        /* <DEDUP_REMOVED lines=18> */
.L_x_35062:
[----:B------:R-:W-:Y:S05]  /*126f0*/  BSYNC.RECONVERGENT B0 ;  /* 0x0000000000007941 */ /* 0x000fea0003800200 */
.L_x_35060:
        /* <DEDUP_REMOVED lines=37> */
.L_x_35064:
        /* <DEDUP_REMOVED lines=18> */
.L_x_35065:
[----:B------:R-:W-:Y:S05]  /*12a70*/  BSYNC.RECONVERGENT B0 ;  /* 0x0000000000007941 */ /* 0x000fea0003800200 */
.L_x_35063:
        /* <DEDUP_REMOVED lines=37> */
.L_x_35067:
        /* <DEDUP_REMOVED lines=18> */
.L_x_35068:
[----:B------:R-:W-:Y:S05]  /*12df0*/  BSYNC.RECONVERGENT B0 ;  /* 0x0000000000007941 */ /* 0x000fea0003800200 */
.L_x_35066:
        /* <DEDUP_REMOVED lines=37> */
.L_x_35070:
        /* <DEDUP_REMOVED lines=18> */
.L_x_35071:
[----:B------:R-:W-:Y:S05]  /*13170*/  BSYNC.RECONVERGENT B0 ;  /* 0x0000000000007941 */ /* 0x000fea0003800200 */
.L_x_35069:
        /* <DEDUP_REMOVED lines=37> */
.L_x_35073:
        /* <DEDUP_REMOVED lines=18> */
.L_x_35074:
[----:B------:R-:W-:Y:S05]  /*134f0*/  BSYNC.RECONVERGENT B0 ;  /* 0x0000000000007941 */ /* 0x000fea0003800200 */
.L_x_35072:
        /* <DEDUP_REMOVED lines=37> */
.L_x_35076:
        /* <DEDUP_REMOVED lines=18> */
.L_x_35077:
[----:B------:R-:W-:Y:S05]  /*13870*/  BSYNC.RECONVERGENT B0 ;  /* 0x0000000000007941 */ /* 0x000fea0003800200 */
.L_x_35075:
        /* <DEDUP_REMOVED lines=37> */
.L_x_35079:
        /* <DEDUP_REMOVED lines=18> */
.L_x_35080:
[----:B------:R-:W-:Y:S05]  /*13bf0*/  BSYNC.RECONVERGENT B0 ;  /* 0x0000000000007941 */ /* 0x000fea0003800200 */
.L_x_35078:
        /* <DEDUP_REMOVED lines=37> */
.L_x_35082:
        /* <DEDUP_REMOVED lines=18> */
.L_x_35083:
[----:B------:R-:W-:Y:S05]  /*13f70*/  BSYNC.RECONVERGENT B0 ;  /* 0x0000000000007941 */ /* 0x000fea0003800200 */
.L_x_35081:
        /* <DEDUP_REMOVED lines=37> */
.L_x_35085:
        /* <DEDUP_REMOVED lines=18> */
.L_x_35086:
[----:B------:R-:W-:Y:S05]  /*142f0*/  BSYNC.RECONVERGENT B0 ;  /* 0x0000000000007941 */ /* 0x000fea0003800200 */
.L_x_35084:
        /* <DEDUP_REMOVED lines=37> */
.L_x_35088:
        /* <DEDUP_REMOVED lines=18> */
.L_x_35089:
[----:B------:R-:W-:Y:S05]  /*14670*/  BSYNC.RECONVERGENT B0 ;  /* 0x0000000000007941 */ /* 0x000fea0003800200 */
.L_x_35087:
        /* <DEDUP_REMOVED lines=37> */
.L_x_35091:
        /* <DEDUP_REMOVED lines=18> */
.L_x_35092:
[----:B------:R-:W-:Y:S05]  /*149f0*/  BSYNC.RECONVERGENT B0 ;  /* 0x0000000000007941 */ /* 0x000fea0003800200 */
.L_x_35090:
        /* <DEDUP_REMOVED lines=37> */
.L_x_35094:
        /* <DEDUP_REMOVED lines=18> */
.L_x_35095:
[----:B------:R-:W-:Y:S05]  /*14d70*/  BSYNC.RECONVERGENT B0 ;  /* 0x0000000000007941 */ /* 0x000fea0003800200 */
.L_x_35093:
        /* <DEDUP_REMOVED lines=37> */
.L_x_35097:
        /* <DEDUP_REMOVED lines=18> */
.L_x_35098:
[----:B------:R-:W-:Y:S05]  /*150f0*/  BSYNC.RECONVERGENT B0 ;  /* 0x0000000000007941 */ /* 0x000fea0003800200 */
.L_x_35096:
        /* <DEDUP_REMOVED lines=37> */
.L_x_35100:
        /* <DEDUP_REMOVED lines=18> */
.L_x_35101:
[----:B------:R-:W-:Y:S05]  /*15470*/  BSYNC.RECONVERGENT B0 ;  /* 0x0000000000007941 */ /* 0x000fea0003800200 */
.L_x_35099:
        /* <DEDUP_REMOVED lines=37> */
.L_x_35103:
        /* <DEDUP_REMOVED lines=18> */
.L_x_35104:
[----:B------:R-:W-:Y:S05]  /*157f0*/  BSYNC.RECONVERGENT B0 ;  /* 0x0000000000007941 */ /* 0x000fea0003800200 */
.L_x_35102:
        /* <DEDUP_REMOVED lines=37> */
.L_x_35106:
        /* <DEDUP_REMOVED lines=18> */
.L_x_35107:
[----:B------:R-:W-:Y:S05]  /*15b70*/  BSYNC.RECONVERGENT B0 ;  /* 0x0000000000007941 */ /* 0x000fea0003800200 */
.L_x_35105:
        /* <DEDUP_REMOVED lines=37> */
.L_x_35109:
        /* <DEDUP_REMOVED lines=18> */
.L_x_35110:
[----:B------:R-:W-:Y:S05]  /*15ef0*/  BSYNC.RECONVERGENT B0 ;  /* 0x0000000000007941 */ /* 0x000fea0003800200 */
.L_x_35108:
        /* <DEDUP_REMOVED lines=37> */
.L_x_35112:
        /* <DEDUP_REMOVED lines=18> */
.L_x_35113:
[----:B------:R-:W-:Y:S05]  /*16270*/  BSYNC.RECONVERGENT B0 ;  /* 0x0000000000007941 */ /* 0x000fea0003800200 */
.L_x_35111:
        /* <DEDUP_REMOVED lines=37> */
.L_x_35115:
        /* <DEDUP_REMOVED lines=18> */
.L_x_35116:
[----:B------:R-:W-:Y:S05]  /*165f0*/  BSYNC.RECONVERGENT B0 ;  /* 0x0000000000007941 */ /* 0x000fea0003800200 */
.L_x_35114:
        /* <DEDUP_REMOVED lines=37> */
.L_x_35118:
        /* <DEDUP_REMOVED lines=18> */
.L_x_35119:
[----:B------:R-:W-:Y:S05]  /*16970*/  BSYNC.RECONVERGENT B0 ;  /* 0x0000000000007941 */ /* 0x000fea0003800200 */
.L_x_35117:
        /* <DEDUP_REMOVED lines=37> */
.L_x_35121:
        /* <DEDUP_REMOVED lines=18> */
.L_x_35122:
[----:B------:R-:W-:Y:S05]  /*16cf0*/  BSYNC.RECONVERGENT B0 ;  /* 0x0000000000007941 */ /* 0x000fea0003800200 */
.L_x_35120:
        /* <DEDUP_REMOVED lines=36> */
.L_x_35124:
        /* <DEDUP_REMOVED lines=16> */
.L_x_35125:
[----:B------:R-:W-:Y:S05]  /*17040*/  BSYNC.RECONVERGENT B0 ;  /* 0x0000000000007941 */ /* 0x000fea0003800200 */
.L_x_35123:
        /* <DEDUP_REMOVED lines=32> */
.L_x_35127:
[----:B------:R-:W-:Y:S01]  /*17250*/  IMAD.MOV.U32 R8, RZ, RZ, R6 ;  /* 0x000000ffff087224 */ /* 0x000fe200078e0006 */
[----:B------:R-:W-:Y:S02]  /*17260*/  MOV R10, R7 ;  /* 0x00000007000a7202 */ /* 0x000fe40000000f00 */
[----:B------:R-:W-:-:S07]  /*17270*/  MOV R9, 0x17290 ;  /* 0x0001729000097802 */ /* 0x000fce0000000f00 */
[----:B------:R-:W-:Y:S05]  /*17280*/  CALL.REL.NOINC `($__internal_63_$__cuda_sm20_rem_u64) ;  /* 0x0000027000847944 */ /* 0x000fea0003c00000 */
[----:B------:R-:W-:-:S07]  /*17290*/  IMAD.MOV.U32 R2, RZ, RZ, R0 ;  /* 0x000000ffff027224 */ /* 0x000fce00078e0000 */
.L_x_35128:
[----:B------:R-:W-:Y:S05]  /*172a0*/  BSYNC.RECONVERGENT B0 ;  /* 0x0000000000007941 */ /* 0x000fea0003800200 */
.L_x_35126:
[----:B------:R-:W0:Y:S02]  /*172b0*/  LDCU.64 UR4, c[0x0][0x730] ;  /* 0x0000e600ff0477ac */ /* 0x000e240008000a00 */
[----:B0-----:R-:W-:Y:S02]  /*172c0*/  IMAD R3, R3, UR4, RZ ;  /* 0x0000000403037c24 */ /* 0x001fe4000f8e02ff */
[----:B------:R-:W-:-:S04]  /*172d0*/  IMAD.WIDE.U32 R16, R2, UR4, R16 ;  /* 0x0000000402107c25 */ /* 0x000fc8000f8e0010 */
[----:B------:R-:W-:-:S05]  /*172e0*/  IMAD R3, R2, UR5, R3 ;  /* 0x0000000502037c24 */ /* 0x000fca000f8e0203 */
[----:B------:R-:W-:-:S07]  /*172f0*/  IADD3 R17, PT, PT, R17, R3, RZ ;  /* 0x0000000311117210 */ /* 0x000fce0007ffe0ff */
.L_x_35056:
[----:B------:R-:W0:Y:S01]  /*17300*/  LDC.64 R4, c[0x0][0x580] ;  /* 0x00016000ff047b82 */ /* 0x000e220000000a00 */
[----:B------:R-:W1:Y:S01]  /*17310*/  LDCU.64 UR4, c[0x0][0x740] ;  /* 0x0000e800ff0477ac */ /* 0x000e620008000a00 */
[----:B0-----:R-:W2:Y:S01]  /*17320*/  LDG.E R5, desc[UR36][R4.64] ;  /* 0x0000002404057981 */ /* 0x001ea2000c1e1900 */
[----:B-1----:R-:W-:-:S04]  /*17330*/  LEA R2, P0, R16, UR4, 0x2 ;  /* 0x0000000410027c11 */ /* 0x002fc8000f8010ff */
[----:B------:R-:W-:-:S05]  /*17340*/  LEA.HI.X R3, R16, UR5, R17, 0x2, P0 ;  /* 0x0000000510037c11 */ /* 0x000fca00080f1411 */
[----:B--2---:R-:W-:Y:S01]  /*17350*/  REDG.E.ADD.STRONG.GPU desc[UR36][R2.64], R5 ;  /* 0x000000050200798e */ /* 0x004fe2000c12e124 */
[----:B------:R-:W-:Y:S05]  /*17360*/  EXIT ;  /* 0x000000000000794d */ /* 0x000fea0003800000 */
.L_x_34807:
        /* <DEDUP_REMOVED lines=31> */
.L_x_35131:
[----:B------:R-:W0:Y:S01]  /*17560*/  LDC.64 R2, c[0x0][0x580] ;  /* 0x00016000ff027b82 */ /* 0x000e220000000a00 */
[----:B------:R-:W1:Y:S01]  /*17570*/  S2R R6, SR_LANEID ;  /* 0x0000000000067919 */ /* 0x000e620000000000 */
[----:B------:R-:W2:Y:S06]  /*17580*/  LDCU.64 UR6, c[0x0][0x590] ;  /* 0x0000b200ff0677ac */ /* 0x000eac0008000a00 */
[----:B------:R-:W3:Y:S01]  /*17590*/  LDC.64 R8, c[0x0][0x740] ;  /* 0x0001d000ff087b82 */ /* 0x000ee20000000a00 */
[----:B0-----:R3:W4:Y:S01]  /*175a0*/  LDG.E R0, desc[UR36][R2.64] ;  /* 0x0000002402007981 */ /* 0x001722000c1e1900 */
        /* <DEDUP_REMOVED lines=10> */
[----:B---3--:R-:W-:-:S04]  /*17650*/  LEA R2, P1, R4, R8, 0x2 ;  /* 0x0000000804027211 */ /* 0x008fc800078210ff */
[----:B------:R-:W-:Y:S01]  /*17660*/  LEA.HI.X R3, R4, R9, R18, 0x2, P1 ;  /* 0x0000000904037211 */ /* 0x000fe200008f1412 */
[----:B----4-:R-:W-:-:S05]  /*17670*/  IMAD R5, R0, UR4, RZ ;  /* 0x0000000400057c24 */ /* 0x010fca000f8e02ff */
[----:B------:R0:W-:Y:S01]  /*17680*/  @P0 REDG.E.ADD.STRONG.GPU desc[UR36][R2.64], R5 ;  /* 0x000000050200098e */ /* 0x0001e2000c12e124 */
[----:B------:R-:W-:-:S07]  /*17690*/  VIADD R16, R16, 0x80 ;  /* 0x0000008010107836 */ /* 0x000fce0000000000 */
.L_x_35130:
[----:B------:R-:W-:Y:S05]  /*176a0*/  BSYNC.RECONVERGENT B6 ;  /* 0x0000000000067941 */ /* 0x000fea0003800200 */
.L_x_35129:
        /* <DEDUP_REMOVED lines=31> */
.L_x_35134:
[----:B0-----:R-:W0:Y:S01]  /*178a0*/  LDC.64 R2, c[0x0][0x580] ;  /* 0x00016000ff027b82 */ /* 0x001e220000000a00 */
        /* <DEDUP_REMOVED lines=12> */
[----:B-1----:R-:W-:-:S03]  /*17970*/  ISETP.EQ.U32.AND P0, PT, R6, UR5, PT ;  /* 0x0000000506007c0c */ /* 0x002fc6000bf02070 */
[----:B------:R-:W-:Y:S01]  /*17980*/  IMAD.X R18, R19, 0x1, R7, P1 ;  /* 0x0000000113127824 */ /* 0x000fe200008e0607 */
[----:B---3--:R-:W-:-:S04]  /*17990*/  LEA R2, P1, R4, R8, 0x2 ;  /* 0x0000000804027211 */ /* 0x008fc800078210ff */
[----:B------:R-:W-:Y:S01]  /*179a0*/  LEA.HI.X R3, R4, R9, R18, 0x2, P1 ;  /* 0x0000000904037211 */ /* 0x000fe200008f1412 */
[----:B----4-:R-:W-:-:S05]  /*179b0*/  IMAD R5, R0, UR4, RZ ;  /* 0x0000000400057c24 */ /* 0x010fca000f8e02ff */
[----:B------:R1:W-:Y:S01]  /*179c0*/  @P0 REDG.E.ADD.STRONG.GPU desc[UR36][R2.64], R5 ;  /* 0x000000050200098e */ /* 0x0003e2000c12e124 */
[----:B------:R-:W-:-:S07]  /*179d0*/  IADD3 R16, PT, PT, R16, 0x80, RZ ;  /* 0x0000008010107810 */ /* 0x000fce0007ffe0ff */
.L_x_35133:
[----:B------:R-:W-:Y:S05]  /*179e0*/  BSYNC.RECONVERGENT B6 ;  /* 0x0000000000067941 */ /* 0x000fea0003800200 */
.L_x_35132:
        /* <DEDUP_REMOVED lines=31> */
.L_x_35137:
[----:B01----:R-:W0:Y:S01]  /*17be0*/  LDC.64 R2, c[0x0][0x580] ;  /* 0x00016000ff027b82 */ /* 0x003e220000000a00 */
        /* <DEDUP_REMOVED lines=19> */
.L_x_35136:
[----:B------:R-:W-:Y:S05]  /*17d20*/  BSYNC.RECONVERGENT B6 ;  /* 0x0000000000067941 */ /* 0x000fea0003800200 */
.L_x_35135:
        /* <DEDUP_REMOVED lines=30> */
.L_x_35138:
[----:B012---:R-:W0:Y:S01]  /*17f10*/  LDC.64 R2, c[0x0][0x580] ;  /* 0x00016000ff027b82 */ /* 0x007e220000000a00 */
        /* <DEDUP_REMOVED lines=17> */
[----:B------:R-:W-:Y:S01]  /*18030*/  @P0 REDG.E.ADD.STRONG.GPU desc[UR36][R2.64], R5 ;  /* 0x000000050200098e */ /* 0x000fe2000c12e124 */
[----:B------:R-:W-:Y:S05]  /*18040*/  EXIT ;  /* 0x000000000000794d */ /* 0x000fea0003800000 */
.L_x_34806:
        /* <DEDUP_REMOVED lines=311> */
.L_x_35143:
        /* <DEDUP_REMOVED lines=29> */
.L_x_35145:
[----:B------:R-:W-:Y:S05]  /*19590*/  BSYNC.RECONVERGENT B7 ;  /* 0x0000000000077941 */ /* 0x000fea0003800200 */
.L_x_35144:
[----:B------:R-:W0:Y:S02]  /*195a0*/  LDCU.64 UR4, c[0x0][0x580] ;  /* 0x0000b000ff0477ac */ /* 0x000e240008000a00 */
[----:B0-----:R-:W-:-:S05]  /*195b0*/  IADD3 R2, P0, PT, R19, UR4, RZ ;  /* 0x0000000413027c10 */ /* 0x001fca000ff1e0ff */
[----:B------:R-:W-:-:S05]  /*195c0*/  IMAD.X R3, RZ, RZ, UR5, P0 ;  /* 0x00000005ff037e24 */ /* 0x000fca00080e06ff */
[----:B------:R-:W2:Y:S01]  /*195d0*/  LDG.E R2, desc[UR36][R2.64] ;  /* 0x0000002402027981 */ /* 0x000ea2000c1e1900 */
[----:B------:R-:W0:Y:S01]  /*195e0*/  LDC.64 R4, c[0x0][0x740] ;  /* 0x0001d000ff047b82 */ /* 0x000e220000000a00 */
[----:B------:R-:W-:Y:S01]  /*195f0*/  VOTEU.ANY UR4, UPT, PT ;  /* 0x0000000000047886 */ /* 0x000fe200038e0100 */
[----:B------:R-:W1:Y:S01]  /*19600*/  S2R R0, SR_LANEID ;  /* 0x0000000000007919 */ /* 0x000e620000000000 */
[----:B------:R-:W-:-:S06]  /*19610*/  UFLO.U32 UR4, UR4 ;  /* 0x00000004000472bd */ /* 0x000fcc00080e0000 */
[----:B-1----:R-:W-:Y:S01]  /*19620*/  ISETP.EQ.U32.AND P0, PT, R0, UR4, PT ;  /* 0x0000000400007c0c */ /* 0x002fe2000bf02070 */
[----:B--2---:R-:W1:Y:S02]  /*19630*/  REDUX.SUM UR5, R2 ;  /* 0x00000000020573c4 */ /* 0x004e64000000c000 */
[----:B-1----:R-:W-:-:S10]  /*19640*/  MOV R7, UR5 ;  /* 0x0000000500077c02 */ /* 0x002fd40008000f00 */
[----:B0-----:R0:W-:Y:S01]  /*19650*/  @P0 REDG.E.ADD.STRONG.GPU desc[UR36][R4.64], R7 ;  /* 0x000000070400098e */ /* 0x0011e2000c12e124 */
[----:B------:R-:W-:-:S07]  /*19660*/  VIADD R16, R16, 0x80 ;  /* 0x0000008010107836 */ /* 0x000fce0000000000 */
.L_x_35142:
[----:B------:R-:W-:Y:S05]  /*19670*/  BSYNC.RECONVERGENT B6 ;  /* 0x0000000000067941 */ /* 0x000fea0003800200 */
.L_x_35141:
[----:B------:R-:W1:Y:S01]  /*19680*/  LDCU.64 UR4, c[0x0][0x380] ;  /* 0x00007000ff0477ac */ /* 0x000e620008000a00 */
[----:B------:R-:W-:Y:S01]  /*19690*/  BSSY.RECONVERGENT B6, `(.L_x_35146) ;  /* 0x0000159000067945 */ /* 0x000fe20003800200 */
[----:B-1----:R-:W-:-:S04]  /*196a0*/  ISETP.GE.U32.AND P0, PT, R16, UR4, PT ;  /* 0x0000000410007c0c */ /* 0x002fc8000bf06070 */
[----:B------:R-:W-:-:S13]  /*196b0*/  ISETP.GE.AND.EX P0, PT, RZ, UR5, PT, P0 ;  /* 0x00000005ff007c0c */ /* 0x000fda000bf06300 */
[----:B------:R-:W-:Y:S05]  /*196c0*/  @P0 BRA `(.L_x_35147) ;  /* 0x0000001400540947 */ /* 0x000fea0003800000 */
[----:B------:R-:W1:Y:S01]  /*196d0*/  LDCU.64 UR4, c[0x0][0x390] ;  /* 0x00007200ff0477ac */ /* 0x000e620008000a00 */
[----:B------:R-:W-:Y:S02]  /*196e0*/  HFMA2 R2, -RZ, RZ, 0, 0 ;  /* 0x00000000ff027431 */ /* 0x000fe400000001ff */
[----:B------:R-:W-:Y:S01]  /*196f0*/  IMAD.MOV.U32 R3, RZ, RZ, R16 ;  /* 0x000000ffff037224 */ /* 0x000fe200078e0010 */
[----:B------:R-:W-:Y:S01]  /*19700*/  ISETP.NE.AND P0, PT, R22, RZ, PT ;  /* 0x000000ff1600720c */ /* 0x000fe20003f05270 */
[----:B------:R-:W2:Y:S01]  /*19710*/  LDCU UR6, c[0x0][0x38c] ;  /* 0x00007180ff0677ac */ /* 0x000ea20008000800 */
[----:B------:R-:W3:Y:S01]  /*19720*/  LDCU.64 UR8, c[0x0][0x4b8] ;  /* 0x00009700ff0877ac */ /* 0x000ee20008000a00 */
[----:B-1----:R-:W-:-:S05]  /*19730*/  IMAD.HI.U32 R2, R16, UR4, R2 ;  /* 0x0000000410027c27 */ /* 0x002fca000f8e0002 */
[----:B------:R-:W-:-:S04]  /*19740*/  SHF.R.U32.HI R3, RZ, UR5, R2 ;  /* 0x00000005ff037c19 */ /* 0x000fc80008011602 */
[----:B0-----:R-:W-:-:S05]  /*19750*/  IADD3 R5, PT, PT, -R3, RZ, RZ ;  /* 0x000000ff03057210 */ /* 0x001fca0007ffe1ff */
        /* <DEDUP_REMOVED lines=289> */
.L_x_35148:
        /* <DEDUP_REMOVED lines=29> */
.L_x_35150:
[----:B------:R-:W-:Y:S05]  /*1ab40*/  BSYNC.RECONVERGENT B7 ;  /* 0x0000000000077941 */ /* 0x000fea0003800200 */
.L_x_35149:
        /* <DEDUP_REMOVED lines=13> */
.L_x_35147:
[----:B------:R-:W-:Y:S05]  /*1ac20*/  BSYNC.RECONVERGENT B6 ;  /* 0x0000000000067941 */ /* 0x000fea0003800200 */
.L_x_35146:
[----:B------:R-:W2:Y:S01]  /*1ac30*/  LDCU.64 UR4, c[0x0][0x380] ;  /* 0x00007000ff0477ac */ /* 0x000ea20008000a00 */
[----:B------:R-:W-:Y:S01]  /*1ac40*/  BSSY.RECONVERGENT B6, `(.L_x_35151) ;  /* 0x0000159000067945 */ /* 0x000fe20003800200 */
[----:B--2---:R-:W-:-:S04]  /*1ac50*/  ISETP.GE.U32.AND P0, PT, R16, UR4, PT ;  /* 0x0000000410007c0c */ /* 0x004fc8000bf06070 */
[----:B------:R-:W-:-:S13]  /*1ac60*/  ISETP.GE.AND.EX P0, PT, RZ, UR5, PT, P0 ;  /* 0x00000005ff007c0c */ /* 0x000fda000bf06300 */
[----:B------:R-:W-:Y:S05]  /*1ac70*/  @P0 BRA `(.L_x_35152) ;  /* 0x0000001400540947 */ /* 0x000fea0003800000 */
[----:B------:R-:W2:Y:S01]  /*1ac80*/  LDCU.64 UR4, c[0x0][0x390] ;  /* 0x00007200ff0477ac */ /* 0x000ea20008000a00 */
[----:B------:R-:W-:Y:S02]  /*1ac90*/  HFMA2 R2, -RZ, RZ, 0, 0 ;  /* 0x00000000ff027431 */ /* 0x000fe400000001ff */
[----:B------:R-:W-:Y:S01]  /*1aca0*/  IMAD.MOV.U32 R3, RZ, RZ, R16 ;  /* 0x000000ffff037224 */ /* 0x000fe200078e0010 */
[----:B------:R-:W-:Y:S01]  /*1acb0*/  ISETP.NE.AND P0, PT, R22, RZ, PT ;  /* 0x000000ff1600720c */ /* 0x000fe20003f05270 */
[----:B------:R-:W3:Y:S01]  /*1acc0*/  LDCU UR6, c[0x0][0x38c] ;  /* 0x00007180ff0677ac */ /* 0x000ee20008000800 */
[----:B------:R-:W4:Y:S01]  /*1acd0*/  LDCU.64 UR8, c[0x0][0x4b8] ;  /* 0x00009700ff0877ac */ /* 0x000f220008000a00 */
[----:B--2---:R-:W-:-:S05]  /*1ace0*/  IMAD.HI.U32 R2, R16, UR4, R2 ;  /* 0x0000000410027c27 */ /* 0x004fca000f8e0002 */
[----:B------:R-:W-:-:S04]  /*1acf0*/  SHF.R.U32.HI R3, RZ, UR5, R2 ;  /* 0x00000005ff037c19 */ /* 0x000fc80008011602 */
[----:B01----:R-:W-:-:S05]  /*1ad00*/  IADD3 R5, PT, PT, -R3, RZ, RZ ;  /* 0x000000ff03057210 */ /* 0x003fca0007ffe1ff */
        /* <DEDUP_REMOVED lines=289> */
.L_x_35153:
        /* <DEDUP_REMOVED lines=29> */
.L_x_35155:
[----:B------:R-:W-:Y:S05]  /*1c0f0*/  BSYNC.RECONVERGENT B7 ;  /* 0x0000000000077941 */ /* 0x000fea0003800200 */
.L_x_35154:
        /* <DEDUP_REMOVED lines=13> */
.L_x_35152:
[----:B------:R-:W-:Y:S05]  /*1c1d0*/  BSYNC.RECONVERGENT B6 ;  /* 0x0000000000067941 */ /* 0x000fea0003800200 */
.L_x_35151:
[----:B------:R-:W3:Y:S02]  /*1c1e0*/  LDCU.64 UR4, c[0x0][0x380] ;  /* 0x00007000ff0477ac */ /* 0x000ee40008000a00 */
[----:B---3--:R-:W-:-:S04]  /*1c1f0*/  ISETP.GE.U32.AND P0, PT, R16, UR4, PT ;  /* 0x0000000410007c0c */ /* 0x008fc8000bf06070 */
[----:B------:R-:W-:-:S13]  /*1c200*/  ISETP.GE.AND.EX P0, PT, RZ, UR5, PT, P0 ;  /* 0x00000005ff007c0c */ /* 0x000fda000bf06300 */
[----:B------:R-:W-:Y:S05]  /*1c210*/  @P0 EXIT ;  /* 0x000000000000094d */ /* 0x000fea0003800000 */
[----:B------:R-:W0:Y:S01]  /*1c220*/  LDCU.64 UR4, c[0x0][0x390] ;  /* 0x00007200ff0477ac */ /* 0x000e220008000a00 */
[----:B------:R-:W-:Y:S02]  /*1c230*/  HFMA2 R2, -RZ, RZ, 0, 0 ;  /* 0x00000000ff027431 */ /* 0x000fe400000001ff */
[----:B------:R-:W-:Y:S01]  /*1c240*/  IMAD.MOV.U32 R3, RZ, RZ, R16 ;  /* 0x000000ffff037224 */ /* 0x000fe200078e0010 */
        /* <DEDUP_REMOVED lines=295> */
.L_x_35156:
        /* <DEDUP_REMOVED lines=31> */
.L_x_35158:
[----:B------:R-:W-:Y:S05]  /*1d6b0*/  BSYNC.RECONVERGENT B6 ;  /* 0x0000000000067941 */ /* 0x000fea0003800200 */
.L_x_35157:
        /* <DEDUP_REMOVED lines=8> */
[----:B0-----:R-:W-:Y:S01]  /*1d740*/  @P0 REDG.E.ADD.STRONG.GPU desc[UR36][R2.64], R5 ;  /* 0x000000050200098e */ /* 0x001fe2000c12e124 */
[----:B------:R-:W-:Y:S05]  /*1d750*/  EXIT ;  /* 0x000000000000794d */ /* 0x000fea0003800000 */
.L_x_35140:
        /* <DEDUP_REMOVED lines=309> */
.L_x_35161:
        /* <DEDUP_REMOVED lines=29> */
.L_x_35163:
[----:B------:R-:W-:Y:S05]  /*1ec80*/  BSYNC.RECONVERGENT B7 ;  /* 0x0000000000077941 */ /* 0x000fea0003800200 */
.L_x_35162:
        /* <DEDUP_REMOVED lines=36> */
.L_x_35165:
        /* <DEDUP_REMOVED lines=17> */
.L_x_35166:
[----:B------:R-:W-:Y:S05]  /*1efe0*/  BSYNC.RECONVERGENT B0 ;  /* 0x0000000000007941 */ /* 0x000fea0003800200 */
.L_x_35164:
        /* <DEDUP_REMOVED lines=37> */
.L_x_35169:
        /* <DEDUP_REMOVED lines=18> */
.L_x_35170:
[----:B------:R-:W-:Y:S05]  /*1f360*/  BSYNC.RECONVERGENT B0 ;  /* 0x0000000000007941 */ /* 0x000fea0003800200 */
.L_x_35168:
        /* <DEDUP_REMOVED lines=37> */
.L_x_35172:
        /* <DEDUP_REMOVED lines=18> */
.L_x_35173:
[----:B------:R-:W-:Y:S05]  /*1f6e0*/  BSYNC.RECONVERGENT B0 ;  /* 0x0000000000007941 */ /* 0x000fea0003800200 */
.L_x_35171:
        /* <DEDUP_REMOVED lines=37> */
.L_x_35175:
        /* <DEDUP_REMOVED lines=18> */
.L_x_35176:
[----:B------:R-:W-:Y:S05]  /*1fa60*/  BSYNC.RECONVERGENT B0 ;  /* 0x0000000000007941 */ /* 0x000fea0003800200 */
.L_x_35174:
        /* <DEDUP_REMOVED lines=37> */
.L_x_35178:
[----:B------:R-:W0:Y:S01]  /*1fcc0*/  LDCU.64 UR4, c[0x0][0x5c8] ;  /* 0x0000b900ff0477ac */ /* 0x000e220008000a00 */
[----:B------:R-:W-:Y:S02]  /*1fcd0*/  MOV R10, R12 ;  /* 0x0000000c000a7202 */ /* 0x000fe40000000f00 */
        /* <DEDUP_REMOVED lines=16> */
.L_x_35179:
[----:B------:R-:W-:Y:S05]  /*1fde0*/  BSYNC.RECONVERGENT B0 ;  /* 0x0000000000007941 */ /* 0x000fea0003800200 */
.L_x_35177:
        /* <DEDUP_REMOVED lines=37> */
.L_x_35181:
[----:B------:R-:W0:Y:S01]  /*20040*/  LDCU.64 UR4, c[0x0][0x5d0] ;  /* 0x0000ba00ff0477ac */ /* 0x000e220008000a00 */
[----:B------:R-:W-:Y:S02]  /*20050*/  MOV R10, R12 ;  /* 0x0000000c000a7202 */ /* 0x000fe40000000f00 */
[----:B------:R-:W-:Y:S02]  /*20060*/  MOV R9, R13 ;  /* 0x0000000d00097202 */ /* 0x000fe40000000f00 */
[----:B------:R-:W-:Y:S01]  /*20070*/  MOV R0, 0x200b0 ;  /* 0x000200b000007802 */ /* 0x000fe20000000f00 */
[----:B0-----:R-:W-:Y:S01]  /*20080*/  IMAD.U32 R4, RZ, RZ, UR4 ;  /* 0x00000004ff047e24 */ /* 0x001fe2000f8e00ff */
[----:B------:R-:W-:-:S07]  /*20090*/  MOV R3, UR5 ;  /* 0x0000000500037c02 */ /* 0x000fce0008000f00 */
[----:B------:R-:W-:Y:S05]  /*200a0*/  CALL.REL.NOINC `($__internal_62_$__cuda_sm20_div_u64) ;  /* 0x000001dc00dc7944 */ /* 0x000fea0003c00000 */
        /* <DEDUP_REMOVED lines=11> */
.L_x_35182:
[----:B------:R-:W-:Y:S05]  /*20160*/  BSYNC.RECONVERGENT B0 ;  /* 0x0000000000007941 */ /* 0x000fea0003800200 */
.L_x_35180:
        /* <DEDUP_REMOVED lines=37> */
.L_x_35184:
[----:B------:R-:W0:Y:S01]  /*203c0*/  LDCU.64 UR4, c[0x0][0x5d8] ;  /* 0x0000bb00ff0477ac */ /* 0x000e220008000a00 */
[----:B------:R-:W-:Y:S01]  /*203d0*/  IMAD.MOV.U32 R10, RZ, RZ, R12 ;  /* 0x000000ffff0a7224 */ /* 0x000fe200078e000c */
[----:B------:R-:W-:Y:S01]  /*203e0*/  MOV R0, 0x20430 ;  /* 0x0002043000007802 */ /* 0x000fe20000000f00 */
[----:B------:R-:W-:Y:S01]  /*203f0*/  IMAD.MOV.U32 R9, RZ, RZ, R13 ;  /* 0x000000ffff097224 */ /* 0x000fe200078e000d */
[----:B0-----:R-:W-:Y:S02]  /*20400*/  MOV R4, UR4 ;  /* 0x0000000400047c02 */ /* 0x001fe40008000f00 */
[----:B------:R-:W-:-:S07]  /*20410*/  MOV R3, UR5 ;  /* 0x0000000500037c02 */ /* 0x000fce0008000f00 */
[----:B------:R-:W-:Y:S05]  /*20420*/  CALL.REL.NOINC `($__internal_62_$__cuda_sm20_div_u64) ;  /* 0x000001d800fc7944 */ /* 0x000fea0003c00000 */
        /* <DEDUP_REMOVED lines=11> */
.L_x_35185:
[----:B------:R-:W-:Y:S05]  /*204e0*/  BSYNC.RECONVERGENT B0 ;  /* 0x0000000000007941 */ /* 0x000fea0003800200 */
.L_x_35183:
        /* <DEDUP_REMOVED lines=37> */
.L_x_35187:
        /* <DEDUP_REMOVED lines=18> */
.L_x_35188:
[----:B------:R-:W-:Y:S05]  /*20860*/  BSYNC.RECONVERGENT B0 ;  /* 0x0000000000007941 */ /* 0x000fea0003800200 */
.L_x_35186:
        /* <DEDUP_REMOVED lines=37> */
.L_x_35190:
        /* <DEDUP_REMOVED lines=18> */
.L_x_35191:
[----:B------:R-:W-:Y:S05]  /*20be0*/  BSYNC.RECONVERGENT B0 ;  /* 0x0000000000007941 */ /* 0x000fea0003800200 */
.L_x_35189:
        /* <DEDUP_REMOVED lines=37> */
.L_x_35193:
        /* <DEDUP_REMOVED lines=18> */
.L_x_35194:
[----:B------:R-:W-:Y:S05]  /*20f60*/  BSYNC.RECONVERGENT B0 ;  /* 0x0000000000007941 */ /* 0x000fea0003800200 */
.L_x_35192:
        /* <DEDUP_REMOVED lines=37> */
.L_x_35196:
        /* <DEDUP_REMOVED lines=18> */
.L_x_35197:
[----:B------:R-:W-:Y:S05]  /*212e0*/  BSYNC.RECONVERGENT B0 ;  /* 0x0000000000007941 */ /* 0x000fea0003800200 */
.L_x_35195:
        /* <DEDUP_REMOVED lines=37> */
.L_x_35199:
        /* <DEDUP_REMOVED lines=18> */
.L_x_35200:
[----:B------:R-:W-:Y:S05]  /*21660*/  BSYNC.RECONVERGENT B0 ;  /* 0x0000000000007941 */ /* 0x000fea0003800200 */
.L_x_35198:
        /* <DEDUP_REMOVED lines=37> */
.L_x_35202:
        /* <DEDUP_REMOVED lines=18> */
.L_x_35203:
[----:B------:R-:W-:Y:S05]  /*219e0*/  BSYNC.RECONVERGENT B0 ;  /* 0x0000000000007941 */ /* 0x000fea0003800200 */
.L_x_35201:
        /* <DEDUP_REMOVED lines=37> */
.L_x_35205:
        /* <DEDUP_REMOVED lines=18> */
.L_x_35206:
[----:B------:R-:W-:Y:S05]  /*21d60*/  BSYNC.RECONVERGENT B0 ;  /* 0x0000000000007941 */ /* 0x000fea0003800200 */
.L_x_35204:
        /* <DEDUP_REMOVED lines=37> */
.L_x_35208:
        /* <DEDUP_REMOVED lines=18> */
.L_x_35209:
[----:B------:R-:W-:Y:S05]  /*220e0*/  BSYNC.RECONVERGENT B0 ;  /* 0x0000000000007941 */ /* 0x000fea0003800200 */
.L_x_35207:
        /* <DEDUP_REMOVED lines=37> */
.L_x_35211:
        /* <DEDUP_REMOVED lines=18> */
.L_x_35212:
[----:B------:R-:W-:Y:S05]  /*22460*/  BSYNC.RECONVERGENT B0 ;  /* 0x0000000000007941 */ /* 0x000fea0003800200 */
.L_x_35210:
        /* <DEDUP_REMOVED lines=37> */
.L_x_35214:
        /* <DEDUP_REMOVED lines=18> */
.L_x_35215:
[----:B------:R-:W-:Y:S05]  /*227e0*/  BSYNC.RECONVERGENT B0 ;  /* 0x0000000000007941 */ /* 0x000fea0003800200 */
.L_x_35213:
        /* <DEDUP_REMOVED lines=37> */
.L_x_35217:
        /* <DEDUP_REMOVED lines=18> */
.L_x_35218:
[----:B------:R-:W-:Y:S05]  /*22b60*/  BSYNC.RECONVERGENT B0 ;  /* 0x0000000000007941 */ /* 0x000fea0003800200 */
.L_x_35216:
        /* <DEDUP_REMOVED lines=37> */
.L_x_35220:
        /* <DEDUP_REMOVED lines=18> */
.L_x_35221:
[----:B------:R-:W-:Y:S05]  /*22ee0*/  BSYNC.RECONVERGENT B0 ;  /* 0x0000000000007941 */ /* 0x000fea0003800200 */
.L_x_35219:
        /* <DEDUP_REMOVED lines=37> */
.L_x_35223:
        /* <DEDUP_REMOVED lines=18> */
.L_x_35224:
[----:B------:R-:W-:Y:S05]  /*23260*/  BSYNC.RECONVERGENT B0 ;  /* 0x0000000000007941 */ /* 0x000fea0003800200 */
.L_x_35222:
        /* <DEDUP_REMOVED lines=37> */
.L_x_35226:
        /* <DEDUP_REMOVED lines=18> */
.L_x_35227:
[----:B------:R-:W-:Y:S05]  /*235e0*/  BSYNC.RECONVERGENT B0 ;  /* 0x0000000000007941 */ /* 0x000fea0003800200 */
.L_x_35225:
        /* <DEDUP_REMOVED lines=37> */
.L_x_35229:
        /* <DEDUP_REMOVED lines=18> */
.L_x_35230:
[----:B------:R-:W-:Y:S05]  /*23960*/  BSYNC.RECONVERGENT B0 ;  /* 0x0000000000007941 */ /* 0x000fea0003800200 */
.L_x_35228:
        /* <DEDUP_REMOVED lines=37> */
.L_x_35232:
        /* <DEDUP_REMOVED lines=18> */
.L_x_35233:
[----:B------:R-:W-:Y:S05]  /*23ce0*/  BSYNC.RECONVERGENT B0 ;  /* 0x0000000000007941 */ /* 0x000fea0003800200 */
.L_x_35231:
        /* <DEDUP_REMOVED lines=36> */
.L_x_35235:
        /* <DEDUP_REMOVED lines=16> */
.L_x_35236:
[----:B------:R-:W-:Y:S05]  /*24030*/  BSYNC.RECONVERGENT B0 ;  /* 0x0000000000007941 */ /* 0x000fea0003800200 */
.L_x_35234:
        /* <DEDUP_REMOVED lines=32> */
.L_x_35238:
[----:B------:R-:W-:Y:S01]  /*24240*/  MOV R8, R6 ;  /* 0x0000000600087202 */ /* 0x000fe20000000f00 */
[----:B------:R-:W-:Y:S01]  /*24250*/  IMAD.MOV.U32 R10, RZ, RZ, R7 ;  /* 0x000000ffff0a7224 */ /* 0x000fe200078e0007 */
[----:B------:R-:W-:-:S07]  /*24260*/  MOV R9, 0x24280 ;  /* 0x0002428000097802 */ /* 0x000fce0000000f00 */
[----:B------:R-:W-:Y:S05]  /*24270*/  CALL.REL.NOINC `($__internal_63_$__cuda_sm20_rem_u64) ;  /* 0x000001a000887944 */ /* 0x000fea0003c00000 */
[----:B------:R-:W-:Y:S02]  /*24280*/  MOV R4, R0 ;  /* 0x0000000000047202 */ /* 0x000fe40000000f00 */
[----:B------:R-:W-:-:S07]  /*24290*/  MOV R5, R3 ;  /* 0x0000000300057202 */ /* 0x000fce0000000f00 */
.L_x_35239:
[----:B------:R-:W-:Y:S05]  /*242a0*/  BSYNC.RECONVERGENT B0 ;  /* 0x0000000000007941 */ /* 0x000fea0003800200 */
.L_x_35237:
[----:B------:R-:W0:Y:S02]  /*242b0*/  LDCU.64 UR4, c[0x0][0x730] ;  /* 0x0000e600ff0477ac */ /* 0x000e240008000a00 */
[----:B0-----:R-:W-:Y:S02]  /*242c0*/  IMAD R3, R5, UR4, RZ ;  /* 0x0000000405037c24 */ /* 0x001fe4000f8e02ff */
[----:B------:R-:W-:-:S04]  /*242d0*/  IMAD.WIDE.U32 R20, R4, UR4, R20 ;  /* 0x0000000404147c25 */ /* 0x000fc8000f8e0014 */
[----:B------:R-:W-:-:S04]  /*242e0*/  IMAD R3, R4, UR5, R3 ;  /* 0x0000000504037c24 */ /* 0x000fc8000f8e0203 */
[----:B------:R-:W-:-:S07]  /*242f0*/  IMAD.IADD R21, R21, 0x1, R3 ;  /* 0x0000000115157824 */ /* 0x000fce00078e0203 */
.L_x_35167:
[----:B------:R-:W0:Y:S02]  /*24300*/  LDCU.64 UR4, c[0x0][0x580] ;  /* 0x0000b000ff0477ac */ /* 0x000e240008000a00 */
[----:B0-----:R-:W-:-:S04]  /*24310*/  IADD3 R4, P0, PT, R17, UR4, RZ ;  /* 0x0000000411047c10 */ /* 0x001fc8000ff1e0ff */
[----:B------:R-:W-:Y:S01]  /*24320*/  IADD3.X R5, PT, PT, RZ, UR5, RZ, P0, !PT ;  /* 0x00000005ff057c10 */ /* 0x000fe200087fe4ff */
[----:B------:R-:W0:Y:S05]  /*24330*/  LDCU.64 UR4, c[0x0][0x740] ;  /* 0x0000e800ff0477ac */ /* 0x000e2a0008000a00 */
[----:B------:R-:W2:Y:S01]  /*24340*/  LDG.E R5, desc[UR36][R4.64] ;  /* 0x0000002404057981 */ /* 0x000ea2000c1e1900 */
[----:B0-----:R-:W-:-:S04]  /*24350*/  LEA R6, P0, R20, UR4, 0x2 ;  /* 0x0000000414067c11 */ /* 0x001fc8000f8010ff */
[----:B------:R-:W-:-:S05]  /*24360*/  LEA.HI.X R7, R20, UR5, R21, 0x2, P0 ;  /* 0x0000000514077c11 */ /* 0x000fca00080f1415 */
[----:B--2---:R0:W-:Y:S01]  /*24370*/  REDG.E.ADD.STRONG.GPU desc[UR36][R6.64], R5 ;  /* 0x000000050600798e */ /* 0x0041e2000c12e124 */
[----:B------:R-:W-:-:S07]  /*24380*/  IADD3 R16, PT, PT, R16, 0x80, RZ ;  /* 0x0000008010107810 */ /* 0x000fce0007ffe0ff */
.L_x_35160:
[----:B------:R-:W-:Y:S05]  /*24390*/  BSYNC.RECONVERGENT B6 ;  /* 0x0000000000067941 */ /* 0x000fea0003800200 */
.L_x_35159:
        /* <DEDUP_REMOVED lines=303> */
.L_x_35242:
        /* <DEDUP_REMOVED lines=29> */
.L_x_35244:
[----:B------:R-:W-:Y:S05]  /*25860*/  BSYNC.RECONVERGENT B7 ;  /* 0x0000000000077941 */ /* 0x000fea0003800200 */
.L_x_35243:
        /* <DEDUP_REMOVED lines=36> */
.L_x_35246:
        /* <DEDUP_REMOVED lines=17> */
.L_x_35247:
[----:B------:R-:W-:Y:S05]  /*25bc0*/  BSYNC.RECONVERGENT B0 ;  /* 0x0000000000007941 */ /* 0x000fea0003800200 */
.L_x_35245:
        /* <DEDUP_REMOVED lines=37> */
.L_x_35250:
        /* <DEDUP_REMOVED lines=18> */
.L_x_35251:
[----:B------:R-:W-:Y:S05]  /*25f40*/  BSYNC.RECONVERGENT B0 ;  /* 0x0000000000007941 */ /* 0x000fea0003800200 */
.L_x_35249:
        /* <DEDUP_REMOVED lines=37> */
.L_x_35253:
        /* <DEDUP_REMOVED lines=18> */
.L_x_35254:
[----:B------:R-:W-:Y:S05]  /*262c0*/  BSYNC.RECONVERGENT B0 ;  /* 0x0000000000007941 */ /* 0x000fea0003800200 */
.L_x_35252:
        /* <DEDUP_REMOVED lines=37> */
.L_x_35256:
        /* <DEDUP_REMOVED lines=18> */
.L_x_35257:
[----:B------:R-:W-:Y:S05]  /*26640*/  BSYNC.RECONVERGENT B0 ;  /* 0x0000000000007941 */ /* 0x000fea0003800200 */
.L_x_35255:
        /* <DEDUP_REMOVED lines=37> */
.L_x_35259:
        /* <DEDUP_REMOVED lines=18> */
.L_x_35260:
[----:B------:R-:W-:Y:S05]  /*269c0*/  BSYNC.RECONVERGENT B0 ;  /* 0x0000000000007941 */ /* 0x000fea0003800200 */
.L_x_35258:
        /* <DEDUP_REMOVED lines=37> */
.L_x_35262:
        /* <DEDUP_REMOVED lines=18> */
.L_x_35263:
[----:B------:R-:W-:Y:S05]  /*26d40*/  BSYNC.RECONVERGENT B0 ;  /* 0x0000000000007941 */ /* 0x000fea0003800200 */
.L_x_35261:
        /* <DEDUP_REMOVED lines=37> */
.L_x_35265:
        /* <DEDUP_REMOVED lines=18> */
.L_x_35266:
[----:B------:R-:W-:Y:S05]  /*270c0*/  BSYNC.RECONVERGENT B0 ;  /* 0x0000000000007941 */ /* 0x000fea0003800200 */
.L_x_35264:
        /* <DEDUP_REMOVED lines=37> */
.L_x_35268:
        /* <DEDUP_REMOVED lines=18> */
.L_x_35269:
[----:B------:R-:W-:Y:S05]  /*27440*/  BSYNC.RECONVERGENT B0 ;  /* 0x0000000000007941 */ /* 0x000fea0003800200 */
.L_x_35267:
        /* <DEDUP_REMOVED lines=37> */
.L_x_35271:
        /* <DEDUP_REMOVED lines=18> */
.L_x_35272:
[----:B------:R-:W-:Y:S05]  /*277c0*/  BSYNC.RECONVERGENT B0 ;  /* 0x0000000000007941 */ /* 0x000fea0003800200 */
.L_x_35270:
        /* <DEDUP_REMOVED lines=37> */
.L_x_35274:
        /* <DEDUP_REMOVED lines=18> */
.L_x_35275:
[----:B------:R-:W-:Y:S05]  /*27b40*/  BSYNC.RECONVERGENT B0 ;  /* 0x0000000000007941 */ /* 0x000fea0003800200 */
.L_x_35273:
        /* <DEDUP_REMOVED lines=37> */
.L_x_35277:
        /* <DEDUP_REMOVED lines=18> */
.L_x_35278:
[----:B------:R-:W-:Y:S05]  /*27ec0*/  BSYNC.RECONVERGENT B0 ;  /* 0x0000000000007941 */ /* 0x000fea0003800200 */
.L_x_35276:
        /* <DEDUP_REMOVED lines=37> */
.L_x_35280:
        /* <DEDUP_REMOVED lines=18> */
.L_x_35281:
[----:B------:R-:W-:Y:S05]  /*28240*/  BSYNC.RECONVERGENT B0 ;  /* 0x0000000000007941 */ /* 0x000fea0003800200 */
.L_x_35279:
        /* <DEDUP_REMOVED lines=37> */
.L_x_35283:
        /* <DEDUP_REMOVED lines=18> */
.L_x_35284:
[----:B------:R-:W-:Y:S05]  /*285c0*/  BSYNC.RECONVERGENT B0 ;  /* 0x0000000000007941 */ /* 0x000fea0003800200 */
.L_x_35282:
        /* <DEDUP_REMOVED lines=37> */
.L_x_35286:
        /* <DEDUP_REMOVED lines=18> */
.L_x_35287:
[----:B------:R-:W-:Y:S05]  /*28940*/  BSYNC.RECONVERGENT B0 ;  /* 0x0000000000007941 */ /* 0x000fea0003800200 */
.L_x_35285:
        /* <DEDUP_REMOVED lines=37> */
.L_x_35289:
        /* <DEDUP_REMOVED lines=18> */
.L_x_35290:
[----:B------:R-:W-:Y:S05]  /*28cc0*/  BSYNC.RECONVERGENT B0 ;  /* 0x0000000000007941 */ /* 0x000fea0003800200 */
.L_x_35288:
        /* <DEDUP_REMOVED lines=37> */
.L_x_35292:
        /* <DEDUP_REMOVED lines=18> */
.L_x_35293:
[----:B------:R-:W-:Y:S05]  /*29040*/  BSYNC.RECONVERGENT B0 ;  /* 0x0000000000007941 */ /* 0x000fea0003800200 */
.L_x_35291:
        /* <DEDUP_REMOVED lines=37> */
.L_x_35295:
        /* <DEDUP_REMOVED lines=18> */
.L_x_35296:
[----:B------:R-:W-:Y:S05]  /*293c0*/  BSYNC.RECONVERGENT B0 ;  /* 0x0000000000007941 */ /* 0x000fea0003800200 */
.L_x_35294:
        /* <DEDUP_REMOVED lines=37> */
.L_x_35298:
        /* <DEDUP_REMOVED lines=18> */
.L_x_35299:
[----:B------:R-:W-:Y:S05]  /*29740*/  BSYNC.RECONVERGENT B0 ;  /* 0x0000000000007941 */ /* 0x000fea0003800200 */
.L_x_35297:
        /* <DEDUP_REMOVED lines=37> */
.L_x_35301:
        /* <DEDUP_REMOVED lines=18> */
.L_x_35302:
[----:B------:R-:W-:Y:S05]  /*29ac0*/  BSYNC.RECONVERGENT B0 ;  /* 0x0000000000007941 */ /* 0x000fea0003800200 */
.L_x_35300:
        /* <DEDUP_REMOVED lines=37> */
.L_x_35304:
        /* <DEDUP_REMOVED lines=18> */
.L_x_35305:
[----:B------:R-:W-:Y:S05]  /*29e40*/  BSYNC.RECONVERGENT B0 ;  /* 0x0000000000007941 */ /* 0x000fea0003800200 */
.L_x_35303:
        /* <DEDUP_REMOVED lines=37> */
.L_x_35307:
        /* <DEDUP_REMOVED lines=18> */
.L_x_35308:
[----:B------:R-:W-:Y:S05]  /*2a1c0*/  BSYNC.RECONVERGENT B0 ;  /* 0x0000000000007941 */ /* 0x000fea0003800200 */
.L_x_35306:
        /* <DEDUP_REMOVED lines=37> */
.L_x_35310:
        /* <DEDUP_REMOVED lines=18> */
.L_x_35311:
[----:B------:R-:W-:Y:S05]  /*2a540*/  BSYNC.RECONVERGENT B0 ;  /* 0x0000000000007941 */ /* 0x000fea0003800200 */
.L_x_35309:
        /* <DEDUP_REMOVED lines=37> */
.L_x_35313:
        /* <DEDUP_REMOVED lines=18> */
.L_x_35314:
[----:B------:R-:W-:Y:S05]  /*2a8c0*/  BSYNC.RECONVERGENT B0 ;  /* 0x0000000000007941 */ /* 0x000fea0003800200 */
.L_x_35312:
        /* <DEDUP_REMOVED lines=36> */
.L_x_35316:
        /* <DEDUP_REMOVED lines=16> */
.L_x_35317:
[----:B------:R-:W-:Y:S05]  /*2ac10*/  BSYNC.RECONVERGENT B0 ;  /* 0x0000000000007941 */ /* 0x000fea0003800200 */
.L_x_35315:
        /* <DEDUP_REMOVED lines=32> */
.L_x_35319:
[----:B------:R-:W-:Y:S02]  /*2ae20*/  MOV R8, R6 ;  /* 0x0000000600087202 */ /* 0x000fe40000000f00 */
[----:B------:R-:W-:Y:S02]  /*2ae30*/  MOV R10, R7 ;  /* 0x00000007000a7202 */ /* 0x000fe40000000f00 */
[----:B------:R-:W-:-:S07]  /*2ae40*/  MOV R9, 0x2ae60 ;  /* 0x0002ae6000097802 */ /* 0x000fce0000000f00 */
[----:B------:R-:W-:Y:S05]  /*2ae50*/  CALL.REL.NOINC `($__internal_63_$__cuda_sm20_rem_u64) ;  /* 0x0000013400907944 */ /* 0x000fea0003c00000 */
[----:B------:R-:W-:Y:S01]  /*2ae60*/  IMAD.MOV.U32 R4, RZ, RZ, R0 ;  /* 0x000000ffff047224 */ /* 0x000fe200078e0000 */
[----:B------:R-:W-:-:S07]  /*2ae70*/  MOV R5, R3 ;  /* 0x0000000300057202 */ /* 0x000fce0000000f00 */
.L_x_35320:
[----:B------:R-:W-:Y:S05]  /*2ae80*/  BSYNC.RECONVERGENT B0 ;  /* 0x0000000000007941 */ /* 0x000fea0003800200 */
.L_x_35318:
[----:B------:R-:W0:Y:S02]  /*2ae90*/  LDCU.64 UR4, c[0x0][0x730] ;  /* 0x0000e600ff0477ac */ /* 0x000e240008000a00 */
[----:B0-----:R-:W-:Y:S02]  /*2aea0*/  IMAD R3, R5, UR4, RZ ;  /* 0x0000000405037c24 */ /* 0x001fe4000f8e02ff */
[----:B------:R-:W-:-:S04]  /*2aeb0*/  IMAD.WIDE.U32 R20, R4, UR4, R20 ;  /* 0x0000000404147c25 */ /* 0x000fc8000f8e0014 */
[----:B------:R-:W-:-:S05]  /*2aec0*/  IMAD R3, R4, UR5, R3 ;  /* 0x0000000504037c24 */ /* 0x000fca000f8e0203 */
[----:B------:R-:W-:-:S07]  /*2aed0*/  IADD3 R21, PT, PT, R21, R3, RZ ;  /* 0x0000000315157210 */ /* 0x000fce0007ffe0ff */
.L_x_35248:
[----:B------:R-:W0:Y:S02]  /*2aee0*/  LDCU.64 UR4, c[0x0][0x580] ;  /* 0x0000b000ff0477ac */ /* 0x000e240008000a00 */
[----:B0-----:R-:W-:-:S05]  /*2aef0*/  IADD3 R4, P0, PT, R17, UR4, RZ ;  /* 0x0000000411047c10 */ /* 0x001fca000ff1e0ff */
[----:B------:R-:W-:Y:S01]  /*2af00*/  IMAD.X R5, RZ, RZ, UR5, P0 ;  /* 0x00000005ff057e24 */ /* 0x000fe200080e06ff */
[----:B------:R-:W0:Y:S05]  /*2af10*/  LDCU.64 UR4, c[0x0][0x740] ;  /* 0x0000e800ff0477ac */ /* 0x000e2a0008000a00 */
[----:B------:R-:W2:Y:S01]  /*2af20*/  LDG.E R5, desc[UR36][R4.64] ;  /* 0x0000002404057981 */ /* 0x000ea2000c1e1900 */
[----:B0-----:R-:W-:-:S04]  /*2af30*/  LEA R6, P0, R20, UR4, 0x2 ;  /* 0x0000000414067c11 */ /* 0x001fc8000f8010ff */
[----:B------:R-:W-:-:S05]  /*2af40*/  LEA.HI.X R7, R20, UR5, R21, 0x2, P0 ;  /* 0x0000000514077c11 */ /* 0x000fca00080f1415 */
[----:B--2---:R1:W-:Y:S01]  /*2af50*/  REDG.E.ADD.STRONG.GPU desc[UR36][R6.64], R5 ;  /* 0x000000050600798e */ /* 0x0043e2000c12e124 */
[----:B------:R-:W-:-:S07]  /*2af60*/  IADD3 R16, PT, PT, R16, 0x80, RZ ;  /* 0x0000008010107810 */ /* 0x000fce0007ffe0ff */
.L_x_35241:
[----:B------:R-:W-:Y:S05]  /*2af70*/  BSYNC.RECONVERGENT B6 ;  /* 0x0000000000067941 */ /* 0x000fea0003800200 */
.L_x_35240:
        /* <DEDUP_REMOVED lines=303> */
.L_x_35323:
        /* <DEDUP_REMOVED lines=29> */
.L_x_35325:
[----:B------:R-:W-:Y:S05]  /*2c440*/  BSYNC.RECONVERGENT B7 ;  /* 0x0000000000077941 */ /* 0x000fea0003800200 */
.L_x_35324:
        /* <DEDUP_REMOVED lines=36> */
.L_x_35327:
        /* <DEDUP_REMOVED lines=17> */
.L_x_35328:
[----:B------:R-:W-:Y:S05]  /*2c7a0*/  BSYNC.RECONVERGENT B0 ;  /* 0x0000000000007941 */ /* 0x000fea0003800200 */
.L_x_35326:
        /* <DEDUP_REMOVED lines=37> */
.L_x_35331:
        /* <DEDUP_REMOVED lines=18> */
.L_x_35332:
[----:B------:R-:W-:Y:S05]  /*2cb20*/  BSYNC.RECONVERGENT B0 ;  /* 0x0000000000007941 */ /* 0x000fea0003800200 */
.L_x_35330:
        /* <DEDUP_REMOVED lines=37> */
.L_x_35334:
        /* <DEDUP_REMOVED lines=18> */
.L_x_35335:
[----:B------:R-:W-:Y:S05]  /*2cea0*/  BSYNC.RECONVERGENT B0 ;  /* 0x0000000000007941 */ /* 0x000fea0003800200 */
.L_x_35333:
        /* <DEDUP_REMOVED lines=37> */
.L_x_35337:
        /* <DEDUP_REMOVED lines=18> */
.L_x_35338:
[----:B------:R-:W-:Y:S05]  /*2d220*/  BSYNC.RECONVERGENT B0 ;  /* 0x0000000000007941 */ /* 0x000fea0003800200 */
.L_x_35336:
        /* <DEDUP_REMOVED lines=37> */
.L_x_35340:
        /* <DEDUP_REMOVED lines=18> */
.L_x_35341:
[----:B------:R-:W-:Y:S05]  /*2d5a0*/  BSYNC.RECONVERGENT B0 ;  /* 0x0000000000007941 */ /* 0x000fea0003800200 */
.L_x_35339:
        /* <DEDUP_REMOVED lines=37> */
.L_x_35343:
        /* <DEDUP_REMOVED lines=18> */
.L_x_35344:
[----:B------:R-:W-:Y:S05]  /*2d920*/  BSYNC.RECONVERGENT B0 ;  /* 0x0000000000007941 */ /* 0x000fea0003800200 */
.L_x_35342:
        /* <DEDUP_REMOVED lines=37> */
.L_x_35346:
        /* <DEDUP_REMOVED lines=18> */
.L_x_35347:
[----:B------:R-:W-:Y:S05]  /*2dca0*/  BSYNC.RECONVERGENT B0 ;  /* 0x0000000000007941 */ /* 0x000fea0003800200 */
.L_x_35345:
        /* <DEDUP_REMOVED lines=37> */
.L_x_35349:
        /* <DEDUP_REMOVED lines=18> */
.L_x_35350:
[----:B------:R-:W-:Y:S05]  /*2e020*/  BSYNC.RECONVERGENT B0 ;  /* 0x0000000000007941 */ /* 0x000fea0003800200 */
.L_x_35348:
        /* <DEDUP_REMOVED lines=37> */
.L_x_35352:
        /* <DEDUP_REMOVED lines=18> */
.L_x_35353:
[----:B------:R-:W-:Y:S05]  /*2e3a0*/  BSYNC.RECONVERGENT B0 ;  /* 0x0000000000007941 */ /* 0x000fea0003800200 */
.L_x_35351:
        /* <DEDUP_REMOVED lines=37> */
.L_x_35355:
        /* <DEDUP_REMOVED lines=18> */
.L_x_35356:
[----:B------:R-:W-:Y:S05]  /*2e720*/  BSYNC.RECONVERGENT B0 ;  /* 0x0000000000007941 */ /* 0x000fea0003800200 */
.L_x_35354:
        /* <DEDUP_REMOVED lines=37> */
.L_x_35358:
        /* <DEDUP_REMOVED lines=18> */
.L_x_35359:
[----:B------:R-:W-:Y:S05]  /*2eaa0*/  BSYNC.RECONVERGENT B0 ;  /* 0x0000000000007941 */ /* 0x000fea0003800200 */
.L_x_35357:
        /* <DEDUP_REMOVED lines=37> */
.L_x_35361:
        /* <DEDUP_REMOVED lines=18> */
.L_x_35362:
[----:B------:R-:W-:Y:S05]  /*2ee20*/  BSYNC.RECONVERGENT B0 ;  /* 0x0000000000007941 */ /* 0x000fea0003800200 */
.L_x_35360:
        /* <DEDUP_REMOVED lines=37> */
.L_x_35364:
        /* <DEDUP_REMOVED lines=18> */
.L_x_35365:
[----:B------:R-:W-:Y:S05]  /*2f1a0*/  BSYNC.RECONVERGENT B0 ;  /* 0x0000000000007941 */ /* 0x000fea0003800200 */
.L_x_35363:
        /* <DEDUP_REMOVED lines=37> */
.L_x_35367:
        /* <DEDUP_REMOVED lines=18> */
.L_x_35368:
[----:B------:R-:W-:Y:S05]  /*2f520*/  BSYNC.RECONVERGENT B0 ;  /* 0x0000000000007941 */ /* 0x000fea0003800200 */
.L_x_35366:
        /* <DEDUP_REMOVED lines=37> */
.L_x_35370:
        /* <DEDUP_REMOVED lines=18> */
.L_x_35371:
[----:B------:R-:W-:Y:S05]  /*2f8a0*/  BSYNC.RECONVERGENT B0 ;  /* 0x0000000000007941 */ /* 0x000fea0003800200 */
.L_x_35369:
        /* <DEDUP_REMOVED lines=37> */
.L_x_35373:
        /* <DEDUP_REMOVED lines=18> */
.L_x_35374:
[----:B------:R-:W-:Y:S05]  /*2fc20*/  BSYNC.RECONVERGENT B0 ;  /* 0x0000000000007941 */ /* 0x000fea0003800200 */
.L_x_35372:
        /* <DEDUP_REMOVED lines=37> */
.L_x_35376:
        /* <DEDUP_REMOVED lines=18> */
.L_x_35377:
[----:B------:R-:W-:Y:S05]  /*2ffa0*/  BSYNC.RECONVERGENT B0 ;  /* 0x0000000000007941 */ /* 0x000fea0003800200 */
.L_x_35375:
        /* <DEDUP_REMOVED lines=37> */
.L_x_35379:
        /* <DEDUP_REMOVED lines=18> */
.L_x_35380:
[----:B------:R-:W-:Y:S05]  /*30320*/  BSYNC.RECONVERGENT B0 ;  /* 0x0000000000007941 */ /* 0x000fea0003800200 */
.L_x_35378:
        /* <DEDUP_REMOVED lines=37> */
.L_x_35382:
        /* <DEDUP_REMOVED lines=18> */
.L_x_35383:
[----:B------:R-:W-:Y:S05]  /*306a0*/  BSYNC.RECONVERGENT B0 ;  /* 0x0000000000007941 */ /* 0x000fea0003800200 */
.L_x_35381:
        /* <DEDUP_REMOVED lines=37> */
.L_x_35385:
        /* <DEDUP_REMOVED lines=18> */
.L_x_35386:
[----:B------:R-:W-:Y:S05]  /*30a20*/  BSYNC.RECONVERGENT B0 ;  /* 0x0000000000007941 */ /* 0x000fea0003800200 */
.L_x_35384:
        /* <DEDUP_REMOVED lines=37> */
.L_x_35388:
        /* <DEDUP_REMOVED lines=18> */
.L_x_35389:
[----:B------:R-:W-:Y:S05]  /*30da0*/  BSYNC.RECONVERGENT B0 ;  /* 0x0000000000007941 */ /* 0x000fea0003800200 */
.L_x_35387:
        /* <DEDUP_REMOVED lines=37> */
.L_x_35391:
        /* <DEDUP_REMOVED lines=18> */
.L_x_35392:
[----:B------:R-:W-:Y:S05]  /*31120*/  BSYNC.RECONVERGENT B0 ;  /* 0x0000000000007941 */ /* 0x000fea0003800200 */
.L_x_35390:
        /* <DEDUP_REMOVED lines=37> */
.L_x_35394:
        /* <DEDUP_REMOVED lines=18> */
.L_x_35395:
[----:B------:R-:W-:Y:S05]  /*314a0*/  BSYNC.RECONVERGENT B0 ;  /* 0x0000000000007941 */ /* 0x000fea0003800200 */
.L_x_35393:
        /* <DEDUP_REMOVED lines=36> */
.L_x_35397:
        /* <DEDUP_REMOVED lines=16> */
.L_x_35398:
[----:B------:R-:W-:Y:S05]  /*317f0*/  BSYNC.RECONVERGENT B0 ;  /* 0x0000000000007941 */ /* 0x000fea0003800200 */
.L_x_35396:
        /* <DEDUP_REMOVED lines=32> */
.L_x_35400:
[----:B------:R-:W-:Y:S01]  /*31a00*/  IMAD.MOV.U32 R8, RZ, RZ, R6 ;  /* 0x000000ffff087224 */ /* 0x000fe200078e0006 */
[----:B------:R-:W-:Y:S02]  /*31a10*/  MOV R10, R7 ;  /* 0x00000007000a7202 */ /* 0x000fe40000000f00 */
[----:B------:R-:W-:-:S07]  /*31a20*/  MOV R9, 0x31a40 ;  /* 0x00031a4000097802 */ /* 0x000fce0000000f00 */
[----:B------:R-:W-:Y:S05]  /*31a30*/  CALL.REL.NOINC `($__internal_63_$__cuda_sm20_rem_u64) ;  /* 0x000000c800987944 */ /* 0x000fea0003c00000 */
[----:B------:R-:W-:Y:S01]  /*31a40*/  MOV R4, R0 ;  /* 0x0000000000047202 */ /* 0x000fe20000000f00 */
[----:B------:R-:W-:-:S07]  /*31a50*/  IMAD.MOV.U32 R5, RZ, RZ, R3 ;  /* 0x000000ffff057224 */ /* 0x000fce00078e0003 */
.L_x_35401:
[----:B------:R-:W-:Y:S05]  /*31a60*/  BSYNC.RECONVERGENT B0 ;  /* 0x0000000000007941 */ /* 0x000fea0003800200 */
.L_x_35399:
[----:B------:R-:W0:Y:S02]  /*31a70*/  LDCU.64 UR4, c[0x0][0x730] ;  /* 0x0000e600ff0477ac */ /* 0x000e240008000a00 */
[----:B0-----:R-:W-:Y:S02]  /*31a80*/  IMAD R3, R5, UR4, RZ ;  /* 0x0000000405037c24 */ /* 0x001fe4000f8e02ff */
[----:B------:R-:W-:-:S04]  /*31a90*/  IMAD.WIDE.U32 R20, R4, UR4, R20 ;  /* 0x0000000404147c25 */ /* 0x000fc8000f8e0014 */
[----:B------:R-:W-:-:S05]  /*31aa0*/  IMAD R3, R4, UR5, R3 ;  /* 0x0000000504037c24 */ /* 0x000fca000f8e0203 */
[----:B------:R-:W-:-:S07]  /*31ab0*/  IADD3 R21, PT, PT, R21, R3, RZ ;  /* 0x0000000315157210 */ /* 0x000fce0007ffe0ff */
.L_x_35329:
        /* <DEDUP_REMOVED lines=8> */
[----:B------:R-:W-:-:S07]  /*31b40*/  VIADD R16, R16, 0x80 ;  /* 0x0000008010107836 */ /* 0x000fce0000000000 */
.L_x_35322:
[----:B------:R-:W-:Y:S05]  /*31b50*/  BSYNC.RECONVERGENT B6 ;  /* 0x0000000000067941 */ /* 0x000fea0003800200 */
.L_x_35321:
        /* <DEDUP_REMOVED lines=302> */
.L_x_35402:
        /* <DEDUP_REMOVED lines=31> */
.L_x_35404:
[----:B------:R-:W-:Y:S05]  /*33030*/  BSYNC.RECONVERGENT B6 ;  /* 0x0000000000067941 */ /* 0x000fea0003800200 */
.L_x_35403:
        /* <DEDUP_REMOVED lines=37> */
.L_x_35406:
        /* <DEDUP_REMOVED lines=17> */
.L_x_35407:
[----:B------:R-:W-:Y:S05]  /*333a0*/  BSYNC.RECONVERGENT B0 ;  /* 0x0000000000007941 */ /* 0x000fea0003800200 */
.L_x_35405:
        /* <DEDUP_REMOVED lines=37> */
.L_x_35410:
        /* <DEDUP_REMOVED lines=18> */
.L_x_35411:
[----:B------:R-:W-:Y:S05]  /*33720*/  BSYNC.RECONVERGENT B0 ;  /* 0x0000000000007941 */ /* 0x000fea0003800200 */
.L_x_35409:
        /* <DEDUP_REMOVED lines=38> */
.L_x_35413:
        /* <DEDUP_REMOVED lines=18> */
.L_x_35414:
[----:B------:R-:W-:Y:S05]  /*33ab0*/  BSYNC.RECONVERGENT B0 ;  /* 0x0000000000007941 */ /* 0x000fea0003800200 */
.L_x_35412:
        /* <DEDUP_REMOVED lines=38> */
.L_x_35416:
        /* <DEDUP_REMOVED lines=18> */
.L_x_35417:
[----:B------:R-:W-:Y:S05]  /*33e40*/  BSYNC.RECONVERGENT B0 ;  /* 0x0000000000007941 */ /* 0x000fea0003800200 */
.L_x_35415:
        /* <DEDUP_REMOVED lines=38> */
.L_x_35419:
        /* <DEDUP_REMOVED lines=18> */
.L_x_35420:
[----:B------:R-:W-:Y:S05]  /*341d0*/  BSYNC.RECONVERGENT B0 ;  /* 0x0000000000007941 */ /* 0x000fea0003800200 */
.L_x_35418:
        /* <DEDUP_REMOVED lines=38> */
.L_x_35422:
        /* <DEDUP_REMOVED lines=18> */
.L_x_35423:
[----:B------:R-:W-:Y:S05]  /*34560*/  BSYNC.RECONVERGENT B0 ;  /* 0x0000000000007941 */ /* 0x000fea0003800200 */
.L_x_35421:
        /* <DEDUP_REMOVED lines=38> */
.L_x_35425:
        /* <DEDUP_REMOVED lines=18> */
.L_x_35426:
[----:B------:R-:W-:Y:S05]  /*348f0*/  BSYNC.RECONVERGENT B0 ;  /* 0x0000000000007941 */ /* 0x000fea0003800200 */
.L_x_35424:
        /* <DEDUP_REMOVED lines=38> */
.L_x_35428:
        /* <DEDUP_REMOVED lines=18> */
.L_x_35429:
[----:B------:R-:W-:Y:S05]  /*34c80*/  BSYNC.RECONVERGENT B0 ;  /* 0x0000000000007941 */ /* 0x000fea0003800200 */
.L_x_35427:
        /* <DEDUP_REMOVED lines=38> */
.L_x_35431:
        /* <DEDUP_REMOVED lines=18> */
.L_x_35432:
[----:B------:R-:W-:Y:S05]  /*35010*/  BSYNC.RECONVERGENT B0 ;  /* 0x0000000000007941 */ /* 0x000fea0003800200 */
.L_x_35430:
        /* <DEDUP_REMOVED lines=38> */
.L_x_35434:
        /* <DEDUP_REMOVED lines=18> */
.L_x_35435:
[----:B------:R-:W-:Y:S05]  /*353a0*/  BSYNC.RECONVERGENT B0 ;  /* 0x0000000000007941 */ /* 0x000fea0003800200 */
.L_x_35433:
        /* <DEDUP_REMOVED lines=38> */
.L_x_35437:
        /* <DEDUP_REMOVED lines=18> */
.L_x_35438:
[----:B------:R-:W-:Y:S05]  /*35730*/  BSYNC.RECONVERGENT B0 ;  /* 0x0000000000007941 */ /* 0x000fea0003800200 */
.L_x_35436:
        /* <DEDUP_REMOVED lines=38> */
.L_x_35440:
        /* <DEDUP_REMOVED lines=18> */
.L_x_35441:
[----:B------:R-:W-:Y:S05]  /*35ac0*/  BSYNC.RECONVERGENT B0 ;  /* 0x0000000000007941 */ /* 0x000fea0003800200 */
.L_x_35439:
        /* <DEDUP_REMOVED lines=38> */
.L_x_35443:
        /* <DEDUP_REMOVED lines=18> */
.L_x_35444:
[----:B------:R-:W-:Y:S05]  /*35e50*/  BSYNC.RECONVERGENT B0 ;  /* 0x0000000000007941 */ /* 0x000fea0003800200 */
.L_x_35442:
        /* <DEDUP_REMOVED lines=38> */
.L_x_35446:
        /* <DEDUP_REMOVED lines=18> */
.L_x_35447:
[----:B------:R-:W-:Y:S05]  /*361e0*/  BSYNC.RECONVERGENT B0 ;  /* 0x0000000000007941 */ /* 0x000fea0003800200 */
.L_x_35445:
        /* <DEDUP_REMOVED lines=38> */
.L_x_35449:
        /* <DEDUP_REMOVED lines=18> */
.L_x_35450:
[----:B------:R-:W-:Y:S05]  /*36570*/  BSYNC.RECONVERGENT B0 ;  /* 0x0000000000007941 */ /* 0x000fea0003800200 */
.L_x_35448:
        /* <DEDUP_REMOVED lines=38> */
.L_x_35452:
        /* <DEDUP_REMOVED lines=18> */
.L_x_35453:
[----:B------:R-:W-:Y:S05]  /*36900*/  BSYNC.RECONVERGENT B0 ;  /* 0x0000000000007941 */ /* 0x000fea0003800200 */
.L_x_35451:
        /* <DEDUP_REMOVED lines=38> */
.L_x_35455:
        /* <DEDUP_REMOVED lines=18> */
.L_x_35456:
[----:B------:R-:W-:Y:S05]  /*36c90*/  BSYNC.RECONVERGENT B0 ;  /* 0x0000000000007941 */ /* 0x000fea0003800200 */
.L_x_35454:
        /* <DEDUP_REMOVED lines=38> */
.L_x_35458:
        /* <DEDUP_REMOVED lines=18> */
.L_x_35459:
[----:B------:R-:W-:Y:S05]  /*37020*/  BSYNC.RECONVERGENT B0 ;  /* 0x0000000000007941 */ /* 0x000fea0003800200 */
.L_x_35457:
        /* <DEDUP_REMOVED lines=38> */
.L_x_35461:
        /* <DEDUP_REMOVED lines=18> */
.L_x_35462:
[----:B------:R-:W-:Y:S05]  /*373b0*/  BSYNC.RECONVERGENT B0 ;  /* 0x0000000000007941 */ /* 0x000fea0003800200 */
.L_x_35460:
        /* <DEDUP_REMOVED lines=38> */
.L_x_35464:
        /* <DEDUP_REMOVED lines=18> */
.L_x_35465:
[----:B------:R-:W-:Y:S05]  /*37740*/  BSYNC.RECONVERGENT B0 ;  /* 0x0000000000007941 */ /* 0x000fea0003800200 */
.L_x_35463:
        /* <DEDUP_REMOVED lines=38> */
.L_x_35467:
        /* <DEDUP_REMOVED lines=18> */
.L_x_35468:
[----:B------:R-:W-:Y:S05]  /*37ad0*/  BSYNC.RECONVERGENT B0 ;  /* 0x0000000000007941 */ /* 0x000fea0003800200 */
.L_x_35466:
        /* <DEDUP_REMOVED lines=38> */
.L_x_35470:
        /* <DEDUP_REMOVED lines=18> */
.L_x_35471:
[----:B------:R-:W-:Y:S05]  /*37e60*/  BSYNC.RECONVERGENT B0 ;  /* 0x0000000000007941 */ /* 0x000fea0003800200 */
.L_x_35469:
        /* <DEDUP_REMOVED lines=38> */
.L_x_35473:
        /* <DEDUP_REMOVED lines=18> */
.L_x_35474:
[----:B------:R-:W-:Y:S05]  /*381f0*/  BSYNC.RECONVERGENT B0 ;  /* 0x0000000000007941 */ /* 0x000fea0003800200 */
.L_x_35472:
        /* <DEDUP_REMOVED lines=37> */
.L_x_35476:
        /* <DEDUP_REMOVED lines=16> */
.L_x_35477:
[----:B------:R-:W-:Y:S05]  /*38550*/  BSYNC.RECONVERGENT B0 ;  /* 0x0000000000007941 */ /* 0x000fea0003800200 */
.L_x_35475:
        /* <DEDUP_REMOVED lines=33> */
.L_x_35479:
[----:B------:R-:W-:Y:S01]  /*38770*/  IMAD.MOV.U32 R8, RZ, RZ, R6 ;  /* 0x000000ffff087224 */ /* 0x000fe200078e0006 */
[----:B------:R-:W-:Y:S02]  /*38780*/  MOV R10, R7 ;  /* 0x00000007000a7202 */ /* 0x000fe40000000f00 */
[----:B------:R-:W-:-:S07]  /*38790*/  MOV R9, 0x387b0 ;  /* 0x000387b000097802 */ /* 0x000fce0000000f00 */
[----:B------:R-:W-:Y:S05]  /*387a0*/  CALL.REL.NOINC `($__internal_63_$__cuda_sm20_rem_u64) ;  /* 0x0000005c003c7944 */ /* 0x000fea0003c00000 */
[----:B------:R-:W-:Y:S01]  /*387b0*/  MOV R4, R0 ;  /* 0x0000000000047202 */ /* 0x000fe20000000f00 */
[----:B------:R-:W-:-:S07]  /*387c0*/  IMAD.MOV.U32 R5, RZ, RZ, R3 ;  /* 0x000000ffff057224 */ /* 0x000fce00078e0003 */
.L_x_35480:
[----:B------:R-:W-:Y:S05]  /*387d0*/  BSYNC.RECONVERGENT B0 ;  /* 0x0000000000007941 */ /* 0x000fea0003800200 */
.L_x_35478:
[----:B------:R-:W0:Y:S01]  /*387e0*/  LDCU.64 UR4, c[0x0][0x730] ;  /* 0x0000e600ff0477ac */ /* 0x000e220008000a00 */
[----:B------:R-:W-:Y:S01]  /*387f0*/  MOV R3, R21 ;  /* 0x0000001500037202 */ /* 0x000fe20000000f00 */
[----:B0-----:R-:W-:Y:S02]  /*38800*/  IMAD R5, R5, UR4, RZ ;  /* 0x0000000405057c24 */ /* 0x001fe4000f8e02ff */
[----:B------:R-:W-:-:S04]  /*38810*/  IMAD.WIDE.U32 R2, R4, UR4, R2 ;  /* 0x0000000404027c25 */ /* 0x000fc8000f8e0002 */
[----:B------:R-:W-:-:S05]  /*38820*/  IMAD R5, R4, UR5, R5 ;  /* 0x0000000504057c24 */ /* 0x000fca000f8e0205 */
[----:B------:R-:W-:-:S07]  /*38830*/  IADD3 R21, PT, PT, R3, R5, RZ ;  /* 0x0000000503157210 */ /* 0x000fce0007ffe0ff */
.L_x_35408:
[----:B------:R-:W2:Y:S01]  /*38840*/  LDG.E R17, desc[UR36][R16.64] ;  /* 0x0000002410117981 */ /* 0x000ea2000c1e1900 */
[----:B------:R-:W0:Y:S02]  /*38850*/  LDCU.64 UR4, c[0x0][0x740] ;  /* 0x0000e800ff0477ac */ /* 0x000e240008000a00 */
[----:B0-----:R-:W-:-:S04]  /*38860*/  LEA R4, P0, R2, UR4, 0x2 ;  /* 0x0000000402047c11 */ /* 0x001fc8000f8010ff */
[----:B------:R-:W-:-:S05]  /*38870*/  LEA.HI.X R5, R2, UR5, R21, 0x2, P0 ;  /* 0x0000000502057c11 */ /* 0x000fca00080f1415 */
[----:B--2---:R-:W-:Y:S01]  /*38880*/  REDG.E.ADD.STRONG.GPU desc[UR36][R4.64], R17 ;  /* 0x000000110400798e */ /* 0x004fe2000c12e124 */
[----:B------:R-:W-:Y:S05]  /*38890*/  EXIT ;  /* 0x000000000000794d */ /* 0x000fea0003800000 */
.L_x_35139:
        /* <DEDUP_REMOVED lines=306> */
.L_x_35483:
        /* <DEDUP_REMOVED lines=29> */
.L_x_35485:
[----:B------:R-:W-:Y:S05]  /*39d90*/  BSYNC.RECONVERGENT B7 ;  /* 0x0000000000077941 */ /* 0x000fea0003800200 */
.L_x_35484:
        /* <DEDUP_REMOVED lines=14> */
[----:B--2---:R0:W-:Y:S01]  /*39e80*/  REDG.E.ADD.STRONG.GPU desc[UR36][R4.64], R3 ;  /* 0x000000030400798e */ /* 0x0041e2000c12e124 */
[----:B------:R-:W-:-:S07]  /*39e90*/  IADD3 R16, PT, PT, R16, 0x80, RZ ;  /* 0x0000008010107810 */ /* 0x000fce0007ffe0ff */
.L_x_35482:
[----:B------:R-:W-:Y:S05]  /*39ea0*/  BSYNC.RECONVERGENT B6 ;  /* 0x0000000000067941 */ /* 0x000fea0003800200 */
.L_x_35481:
        /* <DEDUP_REMOVED lines=303> */
.L_x_35488:
        /* <DEDUP_REMOVED lines=29> */
.L_x_35490:
[----:B------:R-:W-:Y:S05]  /*3b370*/  BSYNC.RECONVERGENT B7 ;  /* 0x0000000000077941 */ /* 0x000fea0003800200 */
.L_x_35489:
        /* <DEDUP_REMOVED lines=15> */
[----:B------:R-:W-:-:S07]  /*3b470*/  VIADD R16, R16, 0x80 ;  /* 0x0000008010107836 */ /* 0x000fce0000000000 */
.L_x_35487:
[----:B------:R-:W-:Y:S05]  /*3b480*/  BSYNC.RECONVERGENT B6 ;  /* 0x0000000000067941 */ /* 0x000fea0003800200 */
.L_x_35486:
        /* <DEDUP_REMOVED lines=303> */
.L_x_35493:
        /* <DEDUP_REMOVED lines=29> */
.L_x_35495:
[----:B------:R-:W-:Y:S05]  /*3c950*/  BSYNC.RECONVERGENT B7 ;  /* 0x0000000000077941 */ /* 0x000fea0003800200 */
.L_x_35494:
        /* <DEDUP_REMOVED lines=14> */
[----:B--2---:R2:W-:Y:S01]  /*3ca40*/  REDG.E.ADD.STRONG.GPU desc[UR36][R4.64], R3 ;  /* 0x000000030400798e */ /* 0x0045e2000c12e124 */
[----:B------:R-:W-:-:S07]  /*3ca50*/  IADD3 R16, PT, PT, R16, 0x80, RZ ;  /* 0x0000008010107810 */ /* 0x000fce0007ffe0ff */
.L_x_35492:
[----:B------:R-:W-:Y:S05]  /*3ca60*/  BSYNC.RECONVERGENT B6 ;  /* 0x0000000000067941 */ /* 0x000fea0003800200 */
.L_x_35491:
        /* <DEDUP_REMOVED lines=302> */
.L_x_35496:
        /* <DEDUP_REMOVED lines=31> */
.L_x_35498:
[----:B------:R-:W-:Y:S05]  /*3df40*/  BSYNC.RECONVERGENT B6 ;  /* 0x0000000000067941 */ /* 0x000fea0003800200 */
.L_x_35497:
        /* <DEDUP_REMOVED lines=11> */
[----:B--2---:R-:W-:Y:S01]  /*3e000*/  REDG.E.ADD.STRONG.GPU desc[UR36][R2.64], R17 ;  /* 0x000000110200798e */ /* 0x004fe2000c12e124 */
[----:B------:R-:W-:Y:S05]  /*3e010*/  EXIT ;  /* 0x000000000000794d */ /* 0x000fea0003800000 */
        .weak           $__internal_62_$__cuda_sm20_div_u64
        .type           $__internal_62_$__cuda_sm20_div_u64,@function
        .size           $__internal_62_$__cuda_sm20_div_u64,($__internal_63_$__cuda_sm20_rem_u64 - $__internal_62_$__cuda_sm20_div_u64)
$__internal_62_$__cuda_sm20_div_u64:
        /* <DEDUP_REMOVED lines=71> */
[----:B------:R-:W-:Y:S05]  /*3e490*/  RET.REL.NODEC R4 `(_ZN2at6native24index_elementwise_kernelILi128ELi4EZNS0_20cuda_take_put_kernelIilZZZZZNS0_10put_kernelERNS_14TensorIteratorERKNS_10TensorBaseEbENKUlvE_clEvENKUlvE1_clEvENKUlvE_clEvENKUlvE0_clEvEUlRilE_EEvS4_S7_RKT1_EUliE_EEvlSE_) ;  /* 0xfffffc1804d87950 */ /* 0x000fea0003c3ffff */
        .weak           $__internal_63_$__cuda_sm20_rem_u64
        .type           $__internal_63_$__cuda_sm20_rem_u64,@function
        .size           $__internal_63_$__cuda_sm20_rem_u64,(.L_x_41736 - $__internal_63_$__cuda_sm20_rem_u64)
$__internal_63_$__cuda_sm20_rem_u64:
        /* <DEDUP_REMOVED lines=66> */
[----:B------:R-:W-:Y:S06]  /*3e8c0*/  RET.REL.NODEC R4 `(_ZN2at6native24index_elementwise_kernelILi128ELi4EZNS0_20cuda_take_put_kernelIilZZZZZNS0_10put_kernelERNS_14TensorIteratorERKNS_10TensorBaseEbENKUlvE_clEvENKUlvE1_clEvENKUlvE_clEvENKUlvE0_clEvEUlRilE_EEvS4_S7_RKT1_EUliE_EEvlSE_) ;  /* 0xfffffc1404cc7950 */ /* 0x000fec0003c3ffff */
.L_x_35499:
        /* <DEDUP_REMOVED lines=11> */
.L_x_41736:


//--------------------- .text._ZN2at6native24index_elementwise_kernelILi128ELi4EZNS0_20cuda_take_put_kernelIiiZZZZZNS0_10put_kernelERNS_14TensorIteratorERKNS_10TensorBaseEbENKUlvE_clEvENKUlvE1_clEvENKUlvE_clEvENKUlvE_clEvEUlRiiE0_EEvS4_S7_RKT1_EUliE_EEvlSE_ --------------------------
	.section	.text._ZN2at6native24index_elementwise_kernelILi128ELi4EZNS0_20cuda_take_put_kernelIiiZZZZZNS0_10put_kernelERNS_14TensorIteratorERKNS_10TensorBaseEbENKUlvE_clEvENKUlvE1_clEvENKUlvE_clEvENKUlvE_clEvEUlRiiE0_EEvS4_S7_RKT1_EUliE_EEvlSE_,"ax",@progbits
	.align	128
        .global         _ZN2at6native24index_elementwise_kernelILi128ELi4EZNS0_20cuda_take_put_kernelIiiZZZZZNS0_10put_kernelERNS_14TensorIteratorERKNS_10TensorBaseEbENKUlvE_clEvENKUlvE1_clEvENKUlvE_clEvENKUlvE_clEvEUlRiiE0_EEvS4_S7_RKT1_EUliE_EEvlSE_
        .type           _ZN2at6native24index_elementwise_kernelILi128ELi4EZNS0_20cuda_take_put_kernelIiiZZZZZNS0_10put_kernelERNS_14TensorIteratorERKNS_10TensorBaseEbENKUlvE_clEvENKUlvE1_clEvENKUlvE_clEvENKUlvE_clEvEUlRiiE0_EEvS4_S7_RKT1_EUliE_EEvlSE_,@function
        .size           _ZN2at6native24index_elementwise_kernelILi128ELi4EZNS0_20cuda_take_put_kernelIiiZZZZZNS0_10put_kernelERNS_14TensorIteratorERKNS_10TensorBaseEbENKUlvE_clEvENKUlvE1_clEvENKUlvE_clEvENKUlvE_clEvEUlRiiE0_EEvS4_S7_RKT1_EUliE_EEvlSE_,(.L_x_41896 - _ZN2at6native24index_elementwise_kernelILi128ELi4EZNS0_20cuda_take_put_kernelIiiZZZZZNS0_10put_kernelERNS_14TensorIteratorERKNS_10TensorBaseEbENKUlvE_clEvENKUlvE1_clEvENKUlvE_clEvENKUlvE_clEvEUlRiiE0_EEvS4_S7_RKT1_EUliE_EEvlSE_)
        .other          _ZN2at6native24index_elementwise_kernelILi128ELi4EZNS0_20cuda_take_put_kernelIiiZZZZZNS0_10put_kernelERNS_14TensorIteratorERKNS_10TensorBaseEbENKUlvE_clEvENKUlvE1_clEvENKUlvE_clEvENKUlvE_clEvEUlRiiE0_EEvS4_S7_RKT1_EUliE_EEvlSE_,@"STO_CUDA_ENTRY STV_DEFAULT"
_ZN2at6native24index_elementwise_kernelILi128ELi4EZNS0_20cuda_take_put_kernelIiiZZZZZNS0_10put_kernelERNS_14TensorIteratorERKNS_10TensorBaseEbENKUlvE_clEvENKUlvE1_clEvENKUlvE_clEvENKUlvE_clEvEUlRiiE0_EEvS4_S7_RKT1_EUliE_EEvlSE_:
.text._ZN2at6native24index_elementwise_kernelILi128ELi4EZNS0_20cuda_take_put_kernelIiiZZZZZNS0_10put_kernelERNS_14TensorIteratorERKNS_10TensorBaseEbENKUlvE_clEvENKUlvE1_clEvENKUlvE_clEvENKUlvE_clEvEUlRiiE0_EEvS4_S7_RKT1_EUliE_EEvlSE_:
        /* <DEDUP_REMOVED lines=46> */
.L_x_35505:
[----:B------:R-:W0:Y:S02]  /*02e0*/  LDC.64 R2, c[0x0][0x580] ;  /* 0x00016000ff027b82 */ /* 0x000e240000000a00 */
[----:B0-----:R-:W2:Y:S06]  /*02f0*/  LDG.E R3, desc[UR36][R2.64] ;  /* 0x0000002402037981 */ /* 0x001eac000c1e1900 */
[----:B------:R-:W2:Y:S01]  /*0300*/  LDC.64 R4, c[0x0][0x730] ;  /* 0x0001cc00ff047b82 */ /* 0x000ea20000000a00 */
[----:B------:R-:W-:Y:S01]  /*0310*/  IADD3 R23, PT, PT, R23, 0x80, RZ ;  /* 0x0000008017177810 */ /* 0x000fe20007ffe0ff */
[----:B--2---:R0:W-:Y:S06]  /*0320*/  STG.E desc[UR36][R4.64], R3 ;  /* 0x0000000304007986 */ /* 0x0041ec000c101924 */
.L_x_35504:
[----:B------:R-:W-:Y:S05]  /*0330*/  BSYNC.RECONVERGENT B6 ;  /* 0x0000000000067941 */ /* 0x000fea0003800200 */
.L_x_35503:
        /* <DEDUP_REMOVED lines=31> */
.L_x_35508:
[----:B------:R-:W0:Y:S02]  /*0530*/  LDC.64 R2, c[0x0][0x580] ;  /* 0x00016000ff027b82 */ /* 0x000e240000000a00 */
[----:B0-----:R-:W2:Y:S06]  /*0540*/  LDG.E R3, desc[UR36][R2.64] ;  /* 0x0000002402037981 */ /* 0x001eac000c1e1900 */
[----:B------:R-:W2:Y:S01]  /*0550*/  LDC.64 R4, c[0x0][0x730] ;  /* 0x0001cc00ff047b82 */ /* 0x000ea20000000a00 */
[----:B------:R-:W-:Y:S01]  /*0560*/  IADD3 R23, PT, PT, R23, 0x80, RZ ;  /* 0x0000008017177810 */ /* 0x000fe20007ffe0ff */
[----:B--2---:R1:W-:Y:S06]  /*0570*/  STG.E desc[UR36][R4.64], R3 ;  /* 0x0000000304007986 */ /* 0x0043ec000c101924 */
.L_x_35507:
[----:B------:R-:W-:Y:S05]  /*0580*/  BSYNC.RECONVERGENT B6 ;  /* 0x0000000000067941 */ /* 0x000fea0003800200 */
.L_x_35506:
        /* <DEDUP_REMOVED lines=31> */
.L_x_35511:
[----:B------:R-:W0:Y:S02]  /*0780*/  LDC.64 R2, c[0x0][0x580] ;  /* 0x00016000ff027b82 */ /* 0x000e240000000a00 */
[----:B0-----:R-:W2:Y:S06]  /*0790*/  LDG.E R3, desc[UR36][R2.64] ;  /* 0x0000002402037981 */ /* 0x001eac000c1e1900 */
[----:B------:R-:W2:Y:S01]  /*07a0*/  LDC.64 R4, c[0x0][0x730] ;  /* 0x0001cc00ff047b82 */ /* 0x000ea20000000a00 */
[----:B------:R-:W-:Y:S01]  /*07b0*/  VIADD R23, R23, 0x80 ;  /* 0x0000008017177836 */ /* 0x000fe20000000000 */
[----:B--2---:R2:W-:Y:S06]  /*07c0*/  STG.E desc[UR36][R4.64], R3 ;  /* 0x0000000304007986 */ /* 0x0045ec000c101924 */
.L_x_35510:
[----:B------:R-:W-:Y:S05]  /*07d0*/  BSYNC.RECONVERGENT B6 ;  /* 0x0000000000067941 */ /* 0x000fea0003800200 */
.L_x_35509:
        /* <DEDUP_REMOVED lines=30> */
.L_x_35512:
[----:B------:R-:W0:Y:S02]  /*09c0*/  LDC.64 R2, c[0x0][0x580] ;  /* 0x00016000ff027b82 */ /* 0x000e240000000a00 */
[----:B0-----:R-:W2:Y:S06]  /*09d0*/  LDG.E R3, desc[UR36][R2.64] ;  /* 0x0000002402037981 */ /* 0x001eac000c1e1900 */
[----:B------:R-:W2:Y:S02]  /*09e0*/  LDC.64 R4, c[0x0][0x730] ;  /* 0x0001cc00ff047b82 */ /* 0x000ea40000000a00 */
[----:B--2---:R-:W-:Y:S01]  /*09f0*/  STG.E desc[UR36][R4.64], R3 ;  /* 0x0000000304007986 */ /* 0x004fe2000c101924 */
[----:B------:R-:W-:Y:S05]  /*0a00*/  EXIT ;  /* 0x000000000000794d */ /* 0x000fea0003800000 */
.L_x_35502:
        /* <DEDUP_REMOVED lines=34> */
.L_x_35515:
        /* <DEDUP_REMOVED lines=276> */
.L_x_35516:
[----:B------:R-:W0:Y:S08]  /*1d70*/  LDC.64 R6, c[0x0][0x580] ;  /* 0x00016000ff067b82 */ /* 0x000e300000000a00 */
[----:B------:R-:W1:Y:S01]  /*1d80*/  LDC.64 R4, c[0x0][0x730] ;  /* 0x0001cc00ff047b82 */ /* 0x000e620000000a00 */
[----:B0-----:R-:W2:Y:S01]  /*1d90*/  LDG.E R7, desc[UR36][R6.64] ;  /* 0x0000002406077981 */ /* 0x001ea2000c1e1900 */
[----:B------:R-:W-:-:S02]  /*1da0*/  VIADD R23, R23, 0x80 ;  /* 0x0000008017177836 */ /* 0x000fc40000000000 */
[----:B-1----:R-:W-:-:S05]  /*1db0*/  IMAD.WIDE R4, R0, 0x4, R4 ;  /* 0x0000000400047825 */ /* 0x002fca00078e0204 */
[----:B--2---:R0:W-:Y:S02]  /*1dc0*/  STG.E desc[UR36][R4.64], R7 ;  /* 0x0000000704007986 */ /* 0x0041e4000c101924 */
.L_x_35514:
[----:B------:R-:W-:Y:S05]  /*1dd0*/  BSYNC.RECONVERGENT B6 ;  /* 0x0000000000067941 */ /* 0x000fea0003800200 */
.L_x_35513:
        /* <DEDUP_REMOVED lines=31> */
.L_x_35519:
        /* <DEDUP_REMOVED lines=276> */
.L_x_35520:
[----:B------:R-:W0:Y:S08]  /*3110*/  LDC.64 R6, c[0x0][0x580] ;  /* 0x00016000ff067b82 */ /* 0x000e300000000a00 */
[----:B------:R-:W1:Y:S01]  /*3120*/  LDC.64 R4, c[0x0][0x730] ;  /* 0x0001cc00ff047b82 */ /* 0x000e620000000a00 */
[----:B0-----:R-:W2:Y:S01]  /*3130*/  LDG.E R7, desc[UR36][R6.64] ;  /* 0x0000002406077981 */ /* 0x001ea2000c1e1900 */
[----:B------:R-:W-:Y:S01]  /*3140*/  IADD3 R23, PT, PT, R23, 0x80, RZ ;  /* 0x0000008017177810 */ /* 0x000fe20007ffe0ff */
[----:B-1----:R-:W-:-:S05]  /*3150*/  IMAD.WIDE R4, R0, 0x4, R4 ;  /* 0x0000000400047825 */ /* 0x002fca00078e0204 */
[----:B--2---:R1:W-:Y:S02]  /*3160*/  STG.E desc[UR36][R4.64], R7 ;  /* 0x0000000704007986 */ /* 0x0043e4000c101924 */
.L_x_35518:
[----:B------:R-:W-:Y:S05]  /*3170*/  BSYNC.RECONVERGENT B6 ;  /* 0x0000000000067941 */ /* 0x000fea0003800200 */
.L_x_35517:
        /* <DEDUP_REMOVED lines=31> */
.L_x_35523:
        /* <DEDUP_REMOVED lines=276> */
.L_x_35524:
[----:B------:R-:W0:Y:S08]  /*44b0*/  LDC.64 R6, c[0x0][0x580] ;  /* 0x00016000ff067b82 */ /* 0x000e300000000a00 */
[----:B------:R-:W1:Y:S01]  /*44c0*/  LDC.64 R4, c[0x0][0x730] ;  /* 0x0001cc00ff047b82 */ /* 0x000e620000000a00 */
[----:B0-----:R-:W2:Y:S01]  /*44d0*/  LDG.E R7, desc[UR36][R6.64] ;  /* 0x0000002406077981 */ /* 0x001ea2000c1e1900 */
[----:B------:R-:W-:Y:S01]  /*44e0*/  IADD3 R23, PT, PT, R23, 0x80, RZ ;  /* 0x0000008017177810 */ /* 0x000fe20007ffe0ff */
[----:B-1----:R-:W-:-:S05]  /*44f0*/  IMAD.WIDE R4, R0, 0x4, R4 ;  /* 0x0000000400047825 */ /* 0x002fca00078e0204 */
[----:B--2---:R2:W-:Y:S02]  /*4500*/  STG.E desc[UR36][R4.64], R7 ;  /* 0x0000000704007986 */ /* 0x0045e4000c101924 */
.L_x_35522:
[----:B------:R-:W-:Y:S05]  /*4510*/  BSYNC.RECONVERGENT B6 ;  /* 0x0000000000067941 */ /* 0x000fea0003800200 */
.L_x_35521:
        /* <DEDUP_REMOVED lines=30> */
.L_x_35525:
        /* <DEDUP_REMOVED lines=276> */
.L_x_35526:
[----:B------:R-:W0:Y:S08]  /*5840*/  LDC.64 R4, c[0x0][0x580] ;  /* 0x00016000ff047b82 */ /* 0x000e300000000a00 */
[----:B------:R-:W1:Y:S01]  /*5850*/  LDC.64 R2, c[0x0][0x730] ;  /* 0x0001cc00ff027b82 */ /* 0x000e620000000a00 */
[----:B0-----:R-:W2:Y:S01]  /*5860*/  LDG.E R5, desc[UR36][R4.64] ;  /* 0x0000002404057981 */ /* 0x001ea2000c1e1900 */
[----:B-1----:R-:W-:-:S05]  /*5870*/  IMAD.WIDE R2, R0, 0x4, R2 ;  /* 0x0000000400027825 */ /* 0x002fca00078e0202 */
[----:B--2---:R-:W-:Y:S01]  /*5880*/  STG.E desc[UR36][R2.64], R5 ;  /* 0x0000000502007986 */ /* 0x004fe2000c101924 */
[----:B------:R-:W-:Y:S05]  /*5890*/  EXIT ;  /* 0x000000000000794d */ /* 0x000fea0003800000 */
.L_x_35501:
        /* <DEDUP_REMOVED lines=31> */
.L_x_35529:
        /* <DEDUP_REMOVED lines=12> */
.L_x_35528:
[----:B------:R-:W-:Y:S05]  /*5b50*/  BSYNC.RECONVERGENT B6 ;  /* 0x0000000000067941 */ /* 0x000fea0003800200 */
.L_x_35527:
        /* <DEDUP_REMOVED lines=31> */
.L_x_35532:
        /* <DEDUP_REMOVED lines=12> */
.L_x_35531:
[----:B------:R-:W-:Y:S05]  /*5e10*/  BSYNC.RECONVERGENT B6 ;  /* 0x0000000000067941 */ /* 0x000fea0003800200 */
.L_x_35530:
        /* <DEDUP_REMOVED lines=31> */
.L_x_35535:
        /* <DEDUP_REMOVED lines=12> */
.L_x_35534:
[----:B------:R-:W-:Y:S05]  /*60d0*/  BSYNC.RECONVERGENT B6 ;  /* 0x0000000000067941 */ /* 0x000fea0003800200 */
.L_x_35533:
        /* <DEDUP_REMOVED lines=30> */
.L_x_35536:
        /* <DEDUP_REMOVED lines=12> */
.L_x_35500:
        /* <DEDUP_REMOVED lines=310> */
.L_x_35541:
        /* <DEDUP_REMOVED lines=29> */
.L_x_35543:
[----:B------:R-:W-:Y:S05]  /*78b0*/  BSYNC.RECONVERGENT B6 ;  /* 0x0000000000067941 */ /* 0x000fea0003800200 */
.L_x_35542:
[----:B------:R-:W0:Y:S02]  /*78c0*/  LDCU.64 UR4, c[0x0][0x580] ;  /* 0x0000b000ff0477ac */ /* 0x000e240008000a00 */
[----:B0-----:R-:W-:-:S05]  /*78d0*/  IADD3 R2, P0, PT, R17, UR4, RZ ;  /* 0x0000000411027c10 */ /* 0x001fca000ff1e0ff */
[----:B------:R-:W-:-:S06]  /*78e0*/  IMAD.X R3, RZ, RZ, UR5, P0 ;  /* 0x00000005ff037e24 */ /* 0x000fcc00080e06ff */
[----:B------:R-:W2:Y:S01]  /*78f0*/  LDG.E R3, desc[UR36][R2.64] ;  /* 0x0000002402037981 */ /* 0x000ea2000c1e1900 */
[----:B------:R-:W2:Y:S01]  /*7900*/  LDC.64 R4, c[0x0][0x730] ;  /* 0x0001cc00ff047b82 */ /* 0x000ea20000000a00 */
[----:B------:R-:W-:Y:S02]  /*7910*/  IADD3 R23, PT, PT, R23, 0x80, RZ ;  /* 0x0000008017177810 */ /* 0x000fe40007ffe0ff */
[----:B--2---:R0:W-:Y:S05]  /*7920*/  STG.E desc[UR36][R4.64], R3 ;  /* 0x0000000304007986 */ /* 0x0041ea000c101924 */
.L_x_35540:
[----:B------:R-:W-:Y:S05]  /*7930*/  BSYNC.RECONVERGENT B7 ;  /* 0x0000000000077941 */ /* 0x000fea0003800200 */
.L_x_35539:
        /* <DEDUP_REMOVED lines=302> */
.L_x_35546:
        /* <DEDUP_REMOVED lines=29> */
.L_x_35548:
[----:B------:R-:W-:Y:S05]  /*8df0*/  BSYNC.RECONVERGENT B6 ;  /* 0x0000000000067941 */ /* 0x000fea0003800200 */
.L_x_35547:
[----:B------:R-:W0:Y:S02]  /*8e00*/  LDCU.64 UR4, c[0x0][0x580] ;  /* 0x0000b000ff0477ac */ /* 0x000e240008000a00 */
[----:B0-----:R-:W-:-:S04]  /*8e10*/  IADD3 R2, P0, PT, R17, UR4, RZ ;  /* 0x0000000411027c10 */ /* 0x001fc8000ff1e0ff */
[----:B------:R-:W-:-:S06]  /*8e20*/  IADD3.X R3, PT, PT, RZ, UR5, RZ, P0, !PT ;  /* 0x00000005ff037c10 */ /* 0x000fcc00087fe4ff */
[----:B------:R-:W2:Y:S01]  /*8e30*/  LDG.E R3, desc[UR36][R2.64] ;  /* 0x0000002402037981 */ /* 0x000ea2000c1e1900 */
[----:B------:R-:W2:Y:S01]  /*8e40*/  LDC.64 R4, c[0x0][0x730] ;  /* 0x0001cc00ff047b82 */ /* 0x000ea20000000a00 */
[----:B------:R-:W-:Y:S02]  /*8e50*/  VIADD R23, R23, 0x80 ;  /* 0x0000008017177836 */ /* 0x000fe40000000000 */
[----:B--2---:R1:W-:Y:S05]  /*8e60*/  STG.E desc[UR36][R4.64], R3 ;  /* 0x0000000304007986 */ /* 0x0043ea000c101924 */
.L_x_35545:
[----:B------:R-:W-:Y:S05]  /*8e70*/  BSYNC.RECONVERGENT B7 ;  /* 0x0000000000077941 */ /* 0x000fea0003800200 */
.L_x_35544:
        /* <DEDUP_REMOVED lines=302> */
.L_x_35551:
        /* <DEDUP_REMOVED lines=29> */
.L_x_35553:
[----:B------:R-:W-:Y:S05]  /*a330*/  BSYNC.RECONVERGENT B6 ;  /* 0x0000000000067941 */ /* 0x000fea0003800200 */
.L_x_35552:
[----:B------:R-:W0:Y:S02]  /*a340*/  LDCU.64 UR4, c[0x0][0x580] ;  /* 0x0000b000ff0477ac */ /* 0x000e240008000a00 */
[----:B0-----:R-:W-:-:S04]  /*a350*/  IADD3 R2, P0, PT, R17, UR4, RZ ;  /* 0x0000000411027c10 */ /* 0x001fc8000ff1e0ff */
[----:B------:R-:W-:-:S06]  /*a360*/  IADD3.X R3, PT, PT, RZ, UR5, RZ, P0, !PT ;  /* 0x00000005ff037c10 */ /* 0x000fcc00087fe4ff */
[----:B------:R-:W2:Y:S01]  /*a370*/  LDG.E R3, desc[UR36][R2.64] ;  /* 0x0000002402037981 */ /* 0x000ea2000c1e1900 */
[----:B------:R-:W2:Y:S01]  /*a380*/  LDC.64 R4, c[0x0][0x730] ;  /* 0x0001cc00ff047b82 */ /* 0x000ea20000000a00 */
[----:B------:R-:W-:Y:S02]  /*a390*/  IADD3 R23, PT, PT, R23, 0x80, RZ ;  /* 0x0000008017177810 */ /* 0x000fe40007ffe0ff */
[----:B--2---:R2:W-:Y:S05]  /*a3a0*/  STG.E desc[UR36][R4.64], R3 ;  /* 0x0000000304007986 */ /* 0x0045ea000c101924 */
.L_x_35550:
[----:B------:R-:W-:Y:S05]  /*a3b0*/  BSYNC.RECONVERGENT B7 ;  /* 0x0000000000077941 */ /* 0x000fea0003800200 */
.L_x_35549:
        /* <DEDUP_REMOVED lines=301> */
.L_x_35554:
        /* <DEDUP_REMOVED lines=31> */
.L_x_35556:
[----:B------:R-:W-:Y:S05]  /*b880*/  BSYNC.RECONVERGENT B6 ;  /* 0x0000000000067941 */ /* 0x000fea0003800200 */
.L_x_35555:
[----:B------:R-:W2:Y:S01]  /*b890*/  LDG.E R17, desc[UR36][R16.64] ;  /* 0x0000002410117981 */ /* 0x000ea2000c1e1900 */
[----:B------:R-:W2:Y:S03]  /*b8a0*/  LDC.64 R2, c[0x0][0x730] ;  /* 0x0001cc00ff027b82 */ /* 0x000ea60000000a00 */
[----:B--2---:R-:W-:Y:S01]  /*b8b0*/  STG.E desc[UR36][R2.64], R17 ;  /* 0x0000001102007986 */ /* 0x004fe2000c101924 */
[----:B------:R-:W-:Y:S05]  /*b8c0*/  EXIT ;  /* 0x000000000000794d */ /* 0x000fea0003800000 */
.L_x_35538:
        /* <DEDUP_REMOVED lines=308> */
.L_x_35559:
        /* <DEDUP_REMOVED lines=29> */
.L_x_35561:
[----:B------:R-:W-:Y:S05]  /*cde0*/  BSYNC.RECONVERGENT B6 ;  /* 0x0000000000067941 */ /* 0x000fea0003800200 */
.L_x_35560:
        /* <DEDUP_REMOVED lines=276> */
.L_x_35562:
        /* <DEDUP_REMOVED lines=8> */
.L_x_35558:
[----:B------:R-:W-:Y:S05]  /*dfb0*/  BSYNC.RECONVERGENT B7 ;  /* 0x0000000000077941 */ /* 0x000fea0003800200 */
.L_x_35557:
        /* <DEDUP_REMOVED lines=303> */
.L_x_35565:
        /* <DEDUP_REMOVED lines=29> */
.L_x_35567:
[----:B------:R-:W-:Y:S05]  /*f480*/  BSYNC.RECONVERGENT B6 ;  /* 0x0000000000067941 */ /* 0x000fea0003800200 */
.L_x_35566:
        /* <DEDUP_REMOVED lines=276> */
.L_x_35568:
        /* <DEDUP_REMOVED lines=8> */
.L_x_35564:
[----:B------:R-:W-:Y:S05]  /*10650*/  BSYNC.RECONVERGENT B7 ;  /* 0x0000000000077941 */ /* 0x000fea0003800200 */
.L_x_35563:
        /* <DEDUP_REMOVED lines=303> */
.L_x_35571:
        /* <DEDUP_REMOVED lines=29> */
.L_x_35573:
[----:B------:R-:W-:Y:S05]  /*11b20*/  BSYNC.RECONVERGENT B6 ;  /* 0x0000000000067941 */ /* 0x000fea0003800200 */
.L_x_35572:
        /* <DEDUP_REMOVED lines=276> */
.L_x_35574:
        /* <DEDUP_REMOVED lines=8> */
.L_x_35570:
[----:B------:R-:W-:Y:S05]  /*12cf0*/  BSYNC.RECONVERGENT B7 ;  /* 0x0000000000077941 */ /* 0x000fea0003800200 */
.L_x_35569:
        /* <DEDUP_REMOVED lines=302> */
.L_x_35575:
        /* <DEDUP_REMOVED lines=31> */
.L_x_35577:
[----:B------:R-:W-:Y:S05]  /*141d0*/  BSYNC.RECONVERGENT B6 ;  /* 0x0000000000067941 */ /* 0x000fea0003800200 */
.L_x_35576:
        /* <DEDUP_REMOVED lines=276> */
.L_x_35578:
[----:B------:R-:W2:Y:S01]  /*15320*/  LDG.E R19, desc[UR36][R18.64] ;  /* 0x0000002412137981 */ /* 0x000ea2000c1e1900 */
[----:B------:R-:W0:Y:S02]  /*15330*/  LDC.64 R2, c[0x0][0x730] ;  /* 0x0001cc00ff027b82 */ /* 0x000e240000000a00 */
[----:B0-----:R-:W-:-:S05]  /*15340*/  IMAD.WIDE R2, R0, 0x4, R2 ;  /* 0x0000000400027825 */ /* 0x001fca00078e0202 */
[----:B--2---:R-:W-:Y:S01]  /*15350*/  STG.E desc[UR36][R2.64], R19 ;  /* 0x0000001302007986 */ /* 0x004fe2000c101924 */
[----:B------:R-:W-:Y:S05]  /*15360*/  EXIT ;  /* 0x000000000000794d */ /* 0x000fea0003800000 */
.L_x_35537:
        /* <DEDUP_REMOVED lines=305> */
.L_x_35581:
        /* <DEDUP_REMOVED lines=29> */
.L_x_35583:
[----:B------:R-:W-:Y:S05]  /*16850*/  BSYNC.RECONVERGENT B6 ;  /* 0x0000000000067941 */ /* 0x000fea0003800200 */
.L_x_35582:
        /* <DEDUP_REMOVED lines=14> */
.L_x_35580:
[----:B------:R-:W-:Y:S05]  /*16940*/  BSYNC.RECONVERGENT B7 ;  /* 0x0000000000077941 */ /* 0x000fea0003800200 */
.L_x_35579:
        /* <DEDUP_REMOVED lines=302> */
.L_x_35586:
        /* <DEDUP_REMOVED lines=29> */
.L_x_35588:
[----:B------:R-:W-:Y:S05]  /*17e00*/  BSYNC.RECONVERGENT B6 ;  /* 0x0000000000067941 */ /* 0x000fea0003800200 */
.L_x_35587:
        /* <DEDUP_REMOVED lines=14> */
.L_x_35585:
[----:B------:R-:W-:Y:S05]  /*17ef0*/  BSYNC.RECONVERGENT B7 ;  /* 0x0000000000077941 */ /* 0x000fea0003800200 */
.L_x_35584:
        /* <DEDUP_REMOVED lines=302> */
.L_x_35591:
        /* <DEDUP_REMOVED lines=29> */
.L_x_35593:
[----:B------:R-:W-:Y:S05]  /*193b0*/  BSYNC.RECONVERGENT B6 ;  /* 0x0000000000067941 */ /* 0x000fea0003800200 */
.L_x_35592:
        /* <DEDUP_REMOVED lines=14> */
.L_x_35590:
[----:B------:R-:W-:Y:S05]  /*194a0*/  BSYNC.RECONVERGENT B7 ;  /* 0x0000000000077941 */ /* 0x000fea0003800200 */
.L_x_35589:
        /* <DEDUP_REMOVED lines=301> */
.L_x_35594:
        /* <DEDUP_REMOVED lines=31> */
.L_x_35596:
[----:B------:R-:W-:Y:S05]  /*1a970*/  BSYNC.RECONVERGENT B6 ;  /* 0x0000000000067941 */ /* 0x000fea0003800200 */
.L_x_35595:
        /* <DEDUP_REMOVED lines=11> */
.L_x_35597:
        /* <DEDUP_REMOVED lines=13> */
.L_x_41896:


//--------------------- .text._ZN2at6native24index_elementwise_kernelILi128ELi4EZNS0_20cuda_take_put_kernelIiiZZZZZNS0_10put_kernelERNS_14TensorIteratorERKNS_10TensorBaseEbENKUlvE_clEvENKUlvE1_clEvENKUlvE_clEvENKUlvE_clEvEUlRiiE_EEvS4_S7_RKT1_EUliE_EEvlSE_ --------------------------
	.section	.text._ZN2at6native24index_elementwise_kernelILi128ELi4EZNS0_20cuda_take_put_kernelIiiZZZZZNS0_10put_kernelERNS_14TensorIteratorERKNS_10TensorBaseEbENKUlvE_clEvENKUlvE1_clEvENKUlvE_clEvENKUlvE_clEvEUlRiiE_EEvS4_S7_RKT1_EUliE_EEvlSE_,"ax",@progbits
	.align	128
        .global         _ZN2at6native24index_elementwise_kernelILi128ELi4EZNS0_20cuda_take_put_kernelIiiZZZZZNS0_10put_kernelERNS_14TensorIteratorERKNS_10TensorBaseEbENKUlvE_clEvENKUlvE1_clEvENKUlvE_clEvENKUlvE_clEvEUlRiiE_EEvS4_S7_RKT1_EUliE_EEvlSE_
        .type           _ZN2at6native24index_elementwise_kernelILi128ELi4EZNS0_20cuda_take_put_kernelIiiZZZZZNS0_10put_kernelERNS_14TensorIteratorERKNS_10TensorBaseEbENKUlvE_clEvENKUlvE1_clEvENKUlvE_clEvENKUlvE_clEvEUlRiiE_EEvS4_S7_RKT1_EUliE_EEvlSE_,@function
        .size           _ZN2at6native24index_elementwise_kernelILi128ELi4EZNS0_20cuda_take_put_kernelIiiZZZZZNS0_10put_kernelERNS_14TensorIteratorERKNS_10TensorBaseEbENKUlvE_clEvENKUlvE1_clEvENKUlvE_clEvENKUlvE_clEvEUlRiiE_EEvS4_S7_RKT1_EUliE_EEvlSE_,(.L_x_41897 - _ZN2at6native24index_elementwise_kernelILi128ELi4EZNS0_20cuda_take_put_kernelIiiZZZZZNS0_10put_kernelERNS_14TensorIteratorERKNS_10TensorBaseEbENKUlvE_clEvENKUlvE1_clEvENKUlvE_clEvENKUlvE_clEvEUlRiiE_EEvS4_S7_RKT1_EUliE_EEvlSE_)
        .other          _ZN2at6native24index_elementwise_kernelILi128ELi4EZNS0_20cuda_take_put_kernelIiiZZZZZNS0_10put_kernelERNS_14TensorIteratorERKNS_10TensorBaseEbENKUlvE_clEvENKUlvE1_clEvENKUlvE_clEvENKUlvE_clEvEUlRiiE_EEvS4_S7_RKT1_EUliE_EEvlSE_,@"STO_CUDA_ENTRY STV_DEFAULT"
_ZN2at6native24index_elementwise_kernelILi128ELi4EZNS0_20cuda_take_put_kernelIiiZZZZZNS0_10put_kernelERNS_14TensorIteratorERKNS_10TensorBaseEbENKUlvE_clEvENKUlvE1_clEvENKUlvE_clEvENKUlvE_clEvEUlRiiE_EEvS4_S7_RKT1_EUliE_EEvlSE_:
.text._ZN2at6native24index_elementwise_kernelILi128ELi4EZNS0_20cuda_take_put_kernelIiiZZZZZNS0_10put_kernelERNS_14TensorIteratorERKNS_10TensorBaseEbENKUlvE_clEvENKUlvE1_clEvENKUlvE_clEvENKUlvE_clEvEUlRiiE_EEvS4_S7_RKT1_EUliE_EEvlSE_:
        /* <DEDUP_REMOVED lines=46> */
.L_x_35603:
        /* <DEDUP_REMOVED lines=10> */
[----:B------:R-:W-:-:S07]  /*0380*/  IADD3 R23, PT, PT, R23, 0x80, RZ ;  /* 0x0000008017177810 */ /* 0x000fce0007ffe0ff */
.L_x_35602:
[----:B------:R-:W-:Y:S05]  /*0390*/  BSYNC.RECONVERGENT B6 ;  /* 0x0000000000067941 */ /* 0x000fea0003800200 */
.L_x_35601:
        /* <DEDUP_REMOVED lines=31> */
.L_x_35606:
        /* <DEDUP_REMOVED lines=11> */
.L_x_35605:
[----:B------:R-:W-:Y:S05]  /*0640*/  BSYNC.RECONVERGENT B6 ;  /* 0x0000000000067941 */ /* 0x000fea0003800200 */
.L_x_35604:
        /* <DEDUP_REMOVED lines=19> */
[----:B------:R2:W3:Y:S01]  /*0780*/  LDC.64 R2, c[0x4][R0] ;  /* 0x0100000000027b82 */ /* 0x0004e20000000a00 */
[----:B------:R-:W4:Y:S01]  /*0790*/  LDCU.64 UR6, c[0x4][0x4c0] ;  /* 0x01009800ff0677ac */ /* 0x000f220008000a00 */
[----:B------:R-:W-:Y:S01]  /*07a0*/  MOV R13, RZ ;  /* 0x000000ff000d7202 */ /* 0x000fe20000000f00 */
[----:B------:R-:W5:Y:S01]  /*07b0*/  LDCU.64 UR8, c[0x4][0x118] ;  /* 0x01002300ff0877ac */ /* 0x000f620008000a00 */
[----:B01----:R-:W-:Y:S01]  /*07c0*/  IMAD.U32 R4, RZ, RZ, UR4 ;  /* 0x00000004ff047e24 */ /* 0x003fe2000f8e00ff */
[----:B------:R-:W-:-:S02]  /*07d0*/  MOV R5, UR5 ;  /* 0x0000000500057c02 */ /* 0x000fc40008000f00 */
[----:B----4-:R-:W-:Y:S01]  /*07e0*/  MOV R6, UR6 ;  /* 0x0000000600067c02 */ /* 0x010fe20008000f00 */
[----:B------:R-:W-:Y:S01]  /*07f0*/  IMAD.U32 R7, RZ, RZ, UR7 ;  /* 0x00000007ff077e24 */ /* 0x000fe2000f8e00ff */
[----:B-----5:R-:W-:Y:S02]  /*0800*/  MOV R10, UR8 ;  /* 0x00000008000a7c02 */ /* 0x020fe40008000f00 */
[----:B--2---:R-:W-:-:S07]  /*0810*/  MOV R11, UR9 ;  /* 0x00000009000b7c02 */ /* 0x004fce0008000f00 */
[----:B------:R-:W-:-:S07]  /*0820*/  LEPC R20, `(.L_x_35609) ;  /* 0x000000001014794e */ /* 0x000fce0000000000 */
[----:B---3--:R-:W-:Y:S05]  /*0830*/  CALL.ABS.NOINC R2 ;  /* 0x0000000002007343 */ /* 0x008fea0003c00000 */
.L_x_35609:
        /* <DEDUP_REMOVED lines=11> */
.L_x_35608:
[----:B------:R-:W-:Y:S05]  /*08f0*/  BSYNC.RECONVERGENT B6 ;  /* 0x0000000000067941 */ /* 0x000fea0003800200 */
.L_x_35607:
        /* <DEDUP_REMOVED lines=18> */
[----:B------:R3:W4:Y:S01]  /*0a20*/  LDC.64 R2, c[0x4][R0] ;  /* 0x0100000000027b82 */ /* 0x0007220000000a00 */
[----:B------:R-:W5:Y:S01]  /*0a30*/  LDCU.64 UR6, c[0x4][0x4c0] ;  /* 0x01009800ff0677ac */ /* 0x000f620008000a00 */
[----:B------:R-:W-:Y:S01]  /*0a40*/  IMAD.MOV.U32 R13, RZ, RZ, RZ ;  /* 0x000000ffff0d7224 */ /* 0x000fe200078e00ff */
[----:B------:R-:W3:Y:S01]  /*0a50*/  LDCU.64 UR8, c[0x4][0x118] ;  /* 0x01002300ff0877ac */ /* 0x000ee20008000a00 */
[----:B012---:R-:W-:Y:S02]  /*0a60*/  MOV R4, UR4 ;  /* 0x0000000400047c02 */ /* 0x007fe40008000f00 */
[----:B------:R-:W-:Y:S01]  /*0a70*/  MOV R5, UR5 ;  /* 0x0000000500057c02 */ /* 0x000fe20008000f00 */
[----:B-----5:R-:W-:Y:S01]  /*0a80*/  IMAD.U32 R6, RZ, RZ, UR6 ;  /* 0x00000006ff067e24 */ /* 0x020fe2000f8e00ff */
[----:B------:R-:W-:-:S02]  /*0a90*/  MOV R7, UR7 ;  /* 0x0000000700077c02 */ /* 0x000fc40008000f00 */
[----:B---3--:R-:W-:Y:S01]  /*0aa0*/  MOV R10, UR8 ;  /* 0x00000008000a7c02 */ /* 0x008fe20008000f00 */
[----:B------:R-:W-:-:S07]  /*0ab0*/  IMAD.U32 R11, RZ, RZ, UR9 ;  /* 0x00000009ff0b7e24 */ /* 0x000fce000f8e00ff */
[----:B------:R-:W-:-:S07]  /*0ac0*/  LEPC R20, `(.L_x_35610) ;  /* 0x000000001014794e */ /* 0x000fce0000000000 */
[----:B----4-:R-:W-:Y:S05]  /*0ad0*/  CALL.ABS.NOINC R2 ;  /* 0x0000000002007343 */ /* 0x010fea0003c00000 */
.L_x_35610:
        /* <DEDUP_REMOVED lines=11> */
.L_x_35600:
        /* <DEDUP_REMOVED lines=34> */
.L_x_35613:
        /* <DEDUP_REMOVED lines=276> */
.L_x_35614:
[----:B------:R-:W0:Y:S01]  /*1ef0*/  LDC.64 R6, c[0x0][0x580] ;  /* 0x00016000ff067b82 */ /* 0x000e220000000a00 */
[----:B------:R-:W1:Y:S07]  /*1f00*/  S2R R3, SR_LANEID ;  /* 0x0000000000037919 */ /* 0x000e6e0000000000 */
[----:B------:R-:W2:Y:S01]  /*1f10*/  LDC.64 R4, c[0x0][0x738] ;  /* 0x0001ce00ff047b82 */ /* 0x000ea20000000a00 */
[----:B0-----:R-:W3:Y:S01]  /*1f20*/  LDG.E R6, desc[UR36][R6.64] ;  /* 0x0000002406067981 */ /* 0x001ee2000c1e1900 */
[----:B------:R-:W-:-:S02]  /*1f30*/  VOTEU.ANY UR4, UPT, PT ;  /* 0x0000000000047886 */ /* 0x000fc400038e0100 */
[----:B------:R-:W-:Y:S02]  /*1f40*/  UFLO.U32 UR5, UR4 ;  /* 0x00000004000572bd */ /* 0x000fe400080e0000 */
[----:B------:R-:W-:Y:S01]  /*1f50*/  UPOPC UR4, UR4 ;  /* 0x00000004000472bf */ /* 0x000fe20008000000 */
[----:B--2---:R-:W-:-:S03]  /*1f60*/  IMAD.WIDE R4, R0, 0x4, R4 ;  /* 0x0000000400047825 */ /* 0x004fc600078e0204 */
[----:B-1----:R-:W-:Y:S02]  /*1f70*/  ISETP.EQ.U32.AND P0, PT, R3, UR5, PT ;  /* 0x0000000503007c0c */ /* 0x002fe4000bf02070 */
[----:B---3--:R-:W-:-:S11]  /*1f80*/  IMAD R3, R6, UR4, RZ ;  /* 0x0000000406037c24 */ /* 0x008fd6000f8e02ff */
[----:B------:R0:W-:Y:S01]  /*1f90*/  @P0 REDG.E.ADD.STRONG.GPU desc[UR36][R4.64], R3 ;  /* 0x000000030400098e */ /* 0x0001e2000c12e124 */
[----:B------:R-:W-:-:S07]  /*1fa0*/  VIADD R23, R23, 0x80 ;  /* 0x0000008017177836 */ /* 0x000fce0000000000 */
.L_x_35612:
[----:B------:R-:W-:Y:S05]  /*1fb0*/  BSYNC.RECONVERGENT B6 ;  /* 0x0000000000067941 */ /* 0x000fea0003800200 */
.L_x_35611:
        /* <DEDUP_REMOVED lines=31> */
.L_x_35617:
[----:B------:R-:W1:Y:S01]  /*21b0*/  LDC R17, c[0x0][0x590] ;  /* 0x00016400ff117b82 */ /* 0x000e620000000800 */
[----:B------:R-:W-:-:S07]  /*21c0*/  ISETP.GE.AND P0, PT, R16, RZ, PT ;  /* 0x000000ff1000720c */ /* 0x000fce0003f06270 */
[----:B------:R-:W2:Y:S08]  /*21d0*/  LDC.64 R6, c[0x0][0x5a0] ;  /* 0x00016800ff067b82 */ /* 0x000eb00000000a00 */
[----:B0-----:R-:W0:Y:S01]  /*21e0*/  LDC R5, c[0x0][0x5a8] ;  /* 0x00016a00ff057b82 */ /* 0x001e220000000800 */
[----:B-1----:R-:W-:-:S07]  /*21f0*/  IADD3 R17, PT, PT, R16, R17, RZ ;  /* 0x0000001110117210 */ /* 0x002fce0007ffe0ff */
        /* <DEDUP_REMOVED lines=271> */
.L_x_35618:
        /* <DEDUP_REMOVED lines=11> */
[----:B------:R-:W-:-:S07]  /*33a0*/  IADD3 R23, PT, PT, R23, 0x80, RZ ;  /* 0x0000008017177810 */ /* 0x000fce0007ffe0ff */
.L_x_35616:
[----:B------:R-:W-:Y:S05]  /*33b0*/  BSYNC.RECONVERGENT B6 ;  /* 0x0000000000067941 */ /* 0x000fea0003800200 */
.L_x_35615:
        /* <DEDUP_REMOVED lines=31> */
.L_x_35621:
[----:B------:R-:W2:Y:S01]  /*35b0*/  LDC R17, c[0x0][0x590] ;  /* 0x00016400ff117b82 */ /* 0x000ea20000000800 */
[----:B------:R-:W-:-:S07]  /*35c0*/  ISETP.GE.AND P0, PT, R16, RZ, PT ;  /* 0x000000ff1000720c */ /* 0x000fce0003f06270 */
[----:B------:R-:W3:Y:S08]  /*35d0*/  LDC.64 R6, c[0x0][0x5a0] ;  /* 0x00016800ff067b82 */ /* 0x000ef00000000a00 */
[----:B01----:R-:W0:Y:S01]  /*35e0*/  LDC R5, c[0x0][0x5a8] ;  /* 0x00016a00ff057b82 */ /* 0x003e220000000800 */
[----:B--2---:R-:W-:-:S07]  /*35f0*/  IADD3 R17, PT, PT, R16, R17, RZ ;  /* 0x0000001110117210 */ /* 0x004fce0007ffe0ff */
[----:B------:R-:W1:Y:S01]  /*3600*/  LDC R9, c[0x0][0x6cc] ;  /* 0x0001b300ff097b82 */ /* 0x000e620000000800 */
[----:B------:R-:W-:Y:S01]  /*3610*/  SEL R17, R17, R16, !P0 ;  /* 0x0000001011117207 */ /* 0x000fe20004000000 */
[----:B------:R-:W-:Y:S01]  /*3620*/  IMAD.MOV.U32 R16, RZ, RZ, RZ ;  /* 0x000000ffff107224 */ /* 0x000fe200078e00ff */
[----:B------:R-:W-:-:S03]  /*3630*/  ISETP.NE.AND P0, PT, R18, RZ, PT ;  /* 0x000000ff1200720c */ /* 0x000fc60003f05270 */
[----:B---3--:R-:W-:-:S05]  /*3640*/  IMAD.HI.U32 R4, R17, R7, R16 ;  /* 0x0000000711047227 */ /* 0x008fca00078e0010 */
[----:B0-----:R-:W-:-:S04]  /*3650*/  SHF.R.U32.HI R5, RZ, R5, R4 ;  /* 0x00000005ff057219 */ /* 0x001fc80000011604 */
[----:B------:R-:W-:-:S05]  /*3660*/  IADD3 R3, PT, PT, -R5, RZ, RZ ;  /* 0x000000ff05037210 */ /* 0x000fca0007ffe1ff */
[----:B------:R-:W-:-:S04]  /*3670*/  IMAD R0, R6, R3, R17 ;  /* 0x0000000306007224 */ /* 0x000fc800078e0211 */
[----:B-1----:R-:W-:Y:S01]  /*3680*/  IMAD R0, R0, R9, RZ ;  /* 0x0000000900007224 */ /* 0x002fe200078e02ff */
        /* <DEDUP_REMOVED lines=262> */
.L_x_35622:
        /* <DEDUP_REMOVED lines=12> */
.L_x_35620:
[----:B------:R-:W-:Y:S05]  /*47b0*/  BSYNC.RECONVERGENT B6 ;  /* 0x0000000000067941 */ /* 0x000fea0003800200 */
.L_x_35619:
        /* <DEDUP_REMOVED lines=30> */
.L_x_35623:
[----:B------:R-:W3:Y:S01]  /*49a0*/  LDC R17, c[0x0][0x590] ;  /* 0x00016400ff117b82 */ /* 0x000ee20000000800 */
[----:B------:R-:W-:-:S07]  /*49b0*/  ISETP.GE.AND P0, PT, R16, RZ, PT ;  /* 0x000000ff1000720c */ /* 0x000fce0003f06270 */
[----:B------:R-:W4:Y:S08]  /*49c0*/  LDC.64 R6, c[0x0][0x5a0] ;  /* 0x00016800ff067b82 */ /* 0x000f300000000a00 */
[----:B012---:R-:W0:Y:S01]  /*49d0*/  LDC R5, c[0x0][0x5a8] ;  /* 0x00016a00ff057b82 */ /* 0x007e220000000800 */
[----:B---3--:R-:W-:-:S07]  /*49e0*/  IMAD.IADD R17, R16, 0x1, R17 ;  /* 0x0000000110117824 */ /* 0x008fce00078e0211 */
[----:B------:R-:W1:Y:S01]  /*49f0*/  LDC R9, c[0x0][0x6cc] ;  /* 0x0001b300ff097b82 */ /* 0x000e620000000800 */
[----:B------:R-:W-:Y:S01]  /*4a00*/  SEL R17, R17, R16, !P0 ;  /* 0x0000001011117207 */ /* 0x000fe20004000000 */
[----:B------:R-:W-:Y:S01]  /*4a10*/  HFMA2 R16, -RZ, RZ, 0, 0 ;  /* 0x00000000ff107431 */ /* 0x000fe200000001ff */
[----:B------:R-:W-:-:S04]  /*4a20*/  ISETP.NE.AND P0, PT, R18, RZ, PT ;  /* 0x000000ff1200720c */ /* 0x000fc80003f05270 */
[----:B----4-:R-:W-:-:S05]  /*4a30*/  IMAD.HI.U32 R4, R17, R7, R16 ;  /* 0x0000000711047227 */ /* 0x010fca00078e0010 */
        /* <DEDUP_REMOVED lines=266> */
.L_x_35624:
        /* <DEDUP_REMOVED lines=10> */
[----:B------:R-:W-:Y:S01]  /*5b80*/  @P0 REDG.E.ADD.STRONG.GPU desc[UR36][R2.64], R7 ;  /* 0x000000070200098e */ /* 0x000fe2000c12e124 */
[----:B------:R-:W-:Y:S05]  /*5b90*/  EXIT ;  /* 0x000000000000794d */ /* 0x000fea0003800000 */
.L_x_35599:
        /* <DEDUP_REMOVED lines=31> */
.L_x_35627:
[----:B------:R-:W0:Y:S01]  /*5d90*/  LDC.64 R2, c[0x0][0x580] ;  /* 0x00016000ff027b82 */ /* 0x000e220000000a00 */
[----:B------:R-:W1:Y:S01]  /*5da0*/  S2R R4, SR_LANEID ;  /* 0x0000000000047919 */ /* 0x000e620000000000 */
[----:B------:R-:W2:Y:S06]  /*5db0*/  LDCU UR4, c[0x0][0x590] ;  /* 0x0000b200ff0477ac */ /* 0x000eac0008000800 */
[----:B------:R-:W3:Y:S01]  /*5dc0*/  LDC.64 R6, c[0x0][0x738] ;  /* 0x0001ce00ff067b82 */ /* 0x000ee20000000a00 */
[----:B0-----:R3:W4:Y:S01]  /*5dd0*/  LDG.E R0, desc[UR36][R2.64] ;  /* 0x0000002402007981 */ /* 0x001722000c1e1900 */
[----:B------:R-:W-:-:S04]  /*5de0*/  SHF.R.S32.HI R5, RZ, 0x1f, R16 ;  /* 0x0000001fff057819 */ /* 0x000fc80000011410 */
[----:B--2---:R-:W-:Y:S01]  /*5df0*/  LOP3.LUT R5, R5, UR4, RZ, 0xc0, !PT ;  /* 0x0000000405057c12 */ /* 0x004fe2000f8ec0ff */
[----:B------:R-:W-:Y:S02]  /*5e00*/  VOTEU.ANY UR4, UPT, PT ;  /* 0x0000000000047886 */ /* 0x000fe400038e0100 */
[----:B------:R-:W-:Y:S02]  /*5e10*/  UFLO.U32 UR5, UR4 ;  /* 0x00000004000572bd */ /* 0x000fe400080e0000 */
[----:B------:R-:W-:Y:S01]  /*5e20*/  IMAD.IADD R16, R16, 0x1, R5 ;  /* 0x0000000110107824 */ /* 0x000fe200078e0205 */
[----:B------:R-:W-:-:S03]  /*5e30*/  UPOPC UR4, UR4 ;  /* 0x00000004000472bf */ /* 0x000fc60008000000 */
[----:B-1----:R-:W-:Y:S02]  /*5e40*/  ISETP.EQ.U32.AND P0, PT, R4, UR5, PT ;  /* 0x0000000504007c0c */ /* 0x002fe4000bf02070 */
[----:B------:R-:W-:-:S04]  /*5e50*/  SHF.R.S64 R5, RZ, 0x1e, R16 ;  /* 0x0000001eff057819 */ /* 0x000fc80000001010 */
[----:B---3--:R-:W-:-:S04]  /*5e60*/  IADD3 R2, P1, PT, R5, R6, RZ ;  /* 0x0000000605027210 */ /* 0x008fc80007f3e0ff */
[----:B------:R-:W-:Y:S01]  /*5e70*/  LEA.HI.X.SX32 R3, R16, R7, 0x2, P1 ;  /* 0x0000000710037211 */ /* 0x000fe200008f16ff */
[----:B----4-:R-:W-:-:S05]  /*5e80*/  IMAD R5, R0, UR4, RZ ;  /* 0x0000000400057c24 */ /* 0x010fca000f8e02ff */
[----:B------:R0:W-:Y:S01]  /*5e90*/  @P0 REDG.E.ADD.STRONG.GPU desc[UR36][R2.64], R5 ;  /* 0x000000050200098e */ /* 0x0001e2000c12e124 */
[----:B------:R-:W-:-:S07]  /*5ea0*/  IADD3 R23, PT, PT, R23, 0x80, RZ ;  /* 0x0000008017177810 */ /* 0x000fce0007ffe0ff */
.L_x_35626:
[----:B------:R-:W-:Y:S05]  /*5eb0*/  BSYNC.RECONVERGENT B6 ;  /* 0x0000000000067941 */ /* 0x000fea0003800200 */
.L_x_35625:
        /* <DEDUP_REMOVED lines=31> */
.L_x_35630:
[----:B0-----:R-:W0:Y:S01]  /*60b0*/  LDC.64 R2, c[0x0][0x580] ;  /* 0x00016000ff027b82 */ /* 0x001e220000000a00 */
[----:B------:R-:W1:Y:S01]  /*60c0*/  S2R R4, SR_LANEID ;  /* 0x0000000000047919 */ /* 0x000e620000000000 */
[----:B------:R-:W2:Y:S06]  /*60d0*/  LDCU UR4, c[0x0][0x590] ;  /* 0x0000b200ff0477ac */ /* 0x000eac0008000800 */
[----:B------:R-:W3:Y:S01]  /*60e0*/  LDC.64 R6, c[0x0][0x738] ;  /* 0x0001ce00ff067b82 */ /* 0x000ee20000000a00 */
[----:B0-----:R3:W4:Y:S01]  /*60f0*/  LDG.E R0, desc[UR36][R2.64] ;  /* 0x0000002402007981 */ /* 0x001722000c1e1900 */
[----:B------:R-:W-:-:S04]  /*6100*/  SHF.R.S32.HI R5, RZ, 0x1f, R16 ;  /* 0x0000001fff057819 */ /* 0x000fc80000011410 */
[----:B--2---:R-:W-:Y:S01]  /*6110*/  LOP3.LUT R5, R5, UR4, RZ, 0xc0, !PT ;  /* 0x0000000405057c12 */ /* 0x004fe2000f8ec0ff */
[----:B------:R-:W-:Y:S02]  /*6120*/  VOTEU.ANY UR4, UPT, PT ;  /* 0x0000000000047886 */ /* 0x000fe400038e0100 */
[----:B------:R-:W-:Y:S01]  /*6130*/  UFLO.U32 UR5, UR4 ;  /* 0x00000004000572bd */ /* 0x000fe200080e0000 */
[----:B------:R-:W-:Y:S01]  /*6140*/  IADD3 R16, PT, PT, R16, R5, RZ ;  /* 0x0000000510107210 */ /* 0x000fe20007ffe0ff */
[----:B------:R-:W-:-:S03]  /*6150*/  UPOPC UR4, UR4 ;  /* 0x00000004000472bf */ /* 0x000fc60008000000 */
[----:B------:R-:W-:Y:S02]  /*6160*/  SHF.R.S64 R5, RZ, 0x1e, R16 ;  /* 0x0000001eff057819 */ /* 0x000fe40000001010 */
[----:B-1----:R-:W-:Y:S02]  /*6170*/  ISETP.EQ.U32.AND P0, PT, R4, UR5, PT ;  /* 0x0000000504007c0c */ /* 0x002fe4000bf02070 */
[----:B---3--:R-:W-:-:S04]  /*6180*/  IADD3 R2, P1, PT, R5, R6, RZ ;  /* 0x0000000605027210 */ /* 0x008fc80007f3e0ff */
[----:B------:R-:W-:Y:S01]  /*6190*/  LEA.HI.X.SX32 R3, R16, R7, 0x2, P1 ;  /* 0x0000000710037211 */ /* 0x000fe200008f16ff */
[----:B----4-:R-:W-:-:S06]  /*61a0*/  IMAD R5, R0, UR4, RZ ;  /* 0x0000000400057c24 */ /* 0x010fcc000f8e02ff */
[----:B------:R1:W-:Y:S01]  /*61b0*/  @P0 REDG.E.ADD.STRONG.GPU desc[UR36][R2.64], R5 ;  /* 0x000000050200098e */ /* 0x0003e2000c12e124 */
[----:B------:R-:W-:-:S07]  /*61c0*/  VIADD R23, R23, 0x80 ;  /* 0x0000008017177836 */ /* 0x000fce0000000000 */
.L_x_35629:
[----:B------:R-:W-:Y:S05]  /*61d0*/  BSYNC.RECONVERGENT B6 ;  /* 0x0000000000067941 */ /* 0x000fea0003800200 */
.L_x_35628:
        /* <DEDUP_REMOVED lines=31> */
.L_x_35633:
[----:B01----:R-:W0:Y:S01]  /*63d0*/  LDC.64 R2, c[0x0][0x580] ;  /* 0x00016000ff027b82 */ /* 0x003e220000000a00 */
        /* <DEDUP_REMOVED lines=16> */
[----:B------:R-:W-:-:S07]  /*64e0*/  IADD3 R23, PT, PT, R23, 0x80, RZ ;  /* 0x0000008017177810 */ /* 0x000fce0007ffe0ff */
.L_x_35632:
[----:B------:R-:W-:Y:S05]  /*64f0*/  BSYNC.RECONVERGENT B6 ;  /* 0x0000000000067941 */ /* 0x000fea0003800200 */
.L_x_35631:
        /* <DEDUP_REMOVED lines=30> */
.L_x_35634:
[----:B012---:R-:W0:Y:S01]  /*66e0*/  LDC.64 R2, c[0x0][0x580] ;  /* 0x00016000ff027b82 */ /* 0x007e220000000a00 */
        /* <DEDUP_REMOVED lines=15> */
[----:B------:R-:W-:Y:S01]  /*67e0*/  @P0 REDG.E.ADD.STRONG.GPU desc[UR36][R2.64], R5 ;  /* 0x000000050200098e */ /* 0x000fe2000c12e124 */
[----:B------:R-:W-:Y:S05]  /*67f0*/  EXIT ;  /* 0x000000000000794d */ /* 0x000fea0003800000 */
.L_x_35598:
        /* <DEDUP_REMOVED lines=310> */
.L_x_35639:
        /* <DEDUP_REMOVED lines=29> */
.L_x_35641:
[----:B------:R-:W-:Y:S05]  /*7d30*/  BSYNC.RECONVERGENT B6 ;  /* 0x0000000000067941 */ /* 0x000fea0003800200 */
.L_x_35640:
        /* <DEDUP_REMOVED lines=12> */
[----:B------:R-:W-:-:S07]  /*7e00*/  IADD3 R23, PT, PT, R23, 0x80, RZ ;  /* 0x0000008017177810 */ /* 0x000fce0007ffe0ff */
.L_x_35638:
[----:B------:R-:W-:Y:S05]  /*7e10*/  BSYNC.RECONVERGENT B7 ;  /* 0x0000000000077941 */ /* 0x000fea0003800200 */
.L_x_35637:
        /* <DEDUP_REMOVED lines=11> */
[----:B------:R-:W-:-:S04]  /*7ed0*/  SHF.R.U32.HI R3, RZ, UR5, R2 ;  /* 0x00000005ff037c19 */ /* 0x000fc80008011602 */
        /* <DEDUP_REMOVED lines=290> */
.L_x_35644:
[----:B------:R-:W1:Y:S02]  /*9100*/  LDCU.64 UR4, c[0x0][0x588] ;  /* 0x0000b100ff0477ac */ /* 0x000e640008000a00 */
[----:B-1----:R-:W-:-:S04]  /*9110*/  IADD3 R2, P0, PT, R0, UR4, RZ ;  /* 0x0000000400027c10 */ /* 0x002fc8000ff1e0ff */
[----:B------:R-:W-:Y:S01]  /*9120*/  IADD3.X R3, PT, PT, RZ, UR5, RZ, P0, !PT ;  /* 0x00000005ff037c10 */ /* 0x000fe200087fe4ff */
[----:B------:R-:W1:Y:S05]  /*9130*/  LDCU.64 UR4, c[0x0][0x590] ;  /* 0x0000b200ff0477ac */ /* 0x000e6a0008000a00 */
[----:B------:R-:W2:Y:S01]  /*9140*/  LDG.E.64 R2, desc[UR36][R2.64] ;  /* 0x0000002402027981 */ /* 0x000ea2000c1e1b00 */
[----:B------:R-:W-:Y:S01]  /*9150*/  BSSY.RECONVERGENT B6, `(.L_x_35645) ;  /* 0x0000018000067945 */ /* 0x000fe20003800200 */
        /* <DEDUP_REMOVED lines=23> */
.L_x_35646:
[----:B------:R-:W-:Y:S05]  /*92d0*/  BSYNC.RECONVERGENT B6 ;  /* 0x0000000000067941 */ /* 0x000fea0003800200 */
.L_x_35645:
[----:B------:R-:W1:Y:S02]  /*92e0*/  LDCU.64 UR4, c[0x0][0x580] ;  /* 0x0000b000ff0477ac */ /* 0x000e640008000a00 */
[----:B-1----:R-:W-:-:S05]  /*92f0*/  IADD3 R2, P0, PT, R17, UR4, RZ ;  /* 0x0000000411027c10 */ /* 0x002fca000ff1e0ff */
[----:B------:R-:W-:-:S05]  /*9300*/  IMAD.X R3, RZ, RZ, UR5, P0 ;  /* 0x00000005ff037e24 */ /* 0x000fca00080e06ff */
[----:B------:R-:W2:Y:S01]  /*9310*/  LDG.E R2, desc[UR36][R2.64] ;  /* 0x0000002402027981 */ /* 0x000ea2000c1e1900 */
[----:B0-----:R-:W0:Y:S01]  /*9320*/  LDC.64 R4, c[0x0][0x738] ;  /* 0x0001ce00ff047b82 */ /* 0x001e220000000a00 */
        /* <DEDUP_REMOVED lines=8> */
.L_x_35643:
[----:B------:R-:W-:Y:S05]  /*93b0*/  BSYNC.RECONVERGENT B7 ;  /* 0x0000000000077941 */ /* 0x000fea0003800200 */
.L_x_35642:
[----:B------:R-:W2:Y:S01]  /*93c0*/  LDCU.64 UR4, c[0x0][0x380] ;  /* 0x00007000ff0477ac */ /* 0x000ea20008000a00 */
[----:B------:R-:W-:Y:S01]  /*93d0*/  BSSY.RECONVERGENT B7, `(.L_x_35647) ;  /* 0x0000158000077945 */ /* 0x000fe20003800200 */
[----:B--2---:R-:W-:-:S04]  /*93e0*/  ISETP.GE.U32.AND P0, PT, R23, UR4, PT ;  /* 0x0000000417007c0c */ /* 0x004fc8000bf06070 */
[----:B------:R-:W-:-:S13]  /*93f0*/  ISETP.GE.AND.EX P0, PT, RZ, UR5, PT, P0 ;  /* 0x00000005ff007c0c */ /* 0x000fda000bf06300 */
[----:B------:R-:W-:Y:S05]  /*9400*/  @P0 BRA `(.L_x_35648) ;  /* 0x0000001400500947 */ /* 0x000fea0003800000 */
[----:B------:R-:W2:Y:S01]  /*9410*/  LDCU.64 UR4, c[0x0][0x390] ;  /* 0x00007200ff0477ac */ /* 0x000ea20008000a00 */
[----:B------:R-:W-:Y:S01]  /*9420*/  IMAD.MOV.U32 R22, RZ, RZ, RZ ;  /* 0x000000ffff167224 */ /* 0x000fe200078e00ff */
[----:B------:R-:W-:Y:S01]  /*9430*/  ISETP.NE.AND P0, PT, R19, RZ, PT ;  /* 0x000000ff1300720c */ /* 0x000fe20003f05270 */
[----:B------:R-:W3:Y:S01]  /*9440*/  LDCU UR6, c[0x0][0x38c] ;  /* 0x00007180ff0677ac */ /* 0x000ee20008000800 */
[----:B------:R-:W4:Y:S01]  /*9450*/  LDCU.64 UR8, c[0x0][0x4b8] ;  /* 0x00009700ff0877ac */ /* 0x000f220008000a00 */
[----:B--2---:R-:W-:-:S05]  /*9460*/  IMAD.HI.U32 R2, R23, UR4, R22 ;  /* 0x0000000417027c27 */ /* 0x004fca000f8e0016 */
        /* <DEDUP_REMOVED lines=9> */
[----:B------:R-:W2:Y:S01]  /*9500*/  LDCU UR4, c[0x0][0x3a0] ;  /* 0x00007400ff0477ac */ /* 0x000ea20008000800 */
[----:B------:R-:W3:Y:S02]  /*9510*/  LDCU.64 UR8, c[0x0][0x4c0] ;  /* 0x00009800ff0877ac */ /* 0x000ee40008000a00 */
[----:B01----:R-:W-:-:S05]  /*9520*/  IMAD.HI.U32 R4, R3, UR7, R2 ;  /* 0x0000000703047c27 */ /* 0x003fca000f8e0002 */
[----:B--2---:R-:W-:-:S05]  /*9530*/  SHF.R.U32.HI R5, RZ, UR4, R4 ;  /* 0x00000004ff057c19 */ /* 0x004fca0008011604 */
[----:B------:R-:W-:-:S04]  /*9540*/  IMAD.MOV R2, RZ, RZ, -R5 ;  /* 0x000000ffff027224 */ /* 0x000fc800078e0a05 */
[----:B------:R-:W-:-:S04]  /*9550*/  IMAD R2, R2, UR6, R3 ;  /* 0x0000000602027c24 */ /* 0x000fc8000f8e0203 */
        /* <DEDUP_REMOVED lines=276> */
.L_x_35649:
[----:B------:R-:W2:Y:S02]  /*a6a0*/  LDCU.64 UR4, c[0x0][0x588] ;  /* 0x0000b100ff0477ac */ /* 0x000ea40008000a00 */
[----:B--2---:R-:W-:-:S04]  /*a6b0*/  IADD3 R2, P0, PT, R0, UR4, RZ ;  /* 0x0000000400027c10 */ /* 0x004fc8000ff1e0ff */
[----:B------:R-:W-:Y:S01]  /*a6c0*/  IADD3.X R3, PT, PT, RZ, UR5, RZ, P0, !PT ;  /* 0x00000005ff037c10 */ /* 0x000fe200087fe4ff */
[----:B------:R-:W2:Y:S05]  /*a6d0*/  LDCU.64 UR4, c[0x0][0x590] ;  /* 0x0000b200ff0477ac */ /* 0x000eaa0008000a00 */
[----:B------:R-:W3:Y:S01]  /*a6e0*/  LDG.E.64 R2, desc[UR36][R2.64] ;  /* 0x0000002402027981 */ /* 0x000ee2000c1e1b00 */
[----:B------:R-:W-:Y:S01]  /*a6f0*/  BSSY.RECONVERGENT B6, `(.L_x_35650) ;  /* 0x0000018000067945 */ /* 0x000fe20003800200 */
        /* <DEDUP_REMOVED lines=12> */
[----:B------:R-:W2:Y:S01]  /*a7c0*/  LDCU.64 UR6, c[0x4][0x4c0] ;  /* 0x01009800ff0677ac */ /* 0x000ea20008000a00 */
[----:B------:R-:W3:Y:S01]  /*a7d0*/  LDC.64 R2, c[0x4][R2] ;  /* 0x0100000002027b82 */ /* 0x000ee20000000a00 */
[----:B------:R-:W4:Y:S01]  /*a7e0*/  LDCU.64 UR8, c[0x4][0x118] ;  /* 0x01002300ff0877ac */ /* 0x000f220008000a00 */
[----:B01----:R-:W-:Y:S01]  /*a7f0*/  IMAD.U32 R4, RZ, RZ, UR4 ;  /* 0x00000004ff047e24 */ /* 0x003fe2000f8e00ff */
[----:B------:R-:W-:-:S02]  /*a800*/  MOV R5, UR5 ;  /* 0x0000000500057c02 */ /* 0x000fc40008000f00 */
[----:B--2---:R-:W-:Y:S01]  /*a810*/  MOV R6, UR6 ;  /* 0x0000000600067c02 */ /* 0x004fe20008000f00 */
[----:B------:R-:W-:Y:S01]  /*a820*/  IMAD.U32 R7, RZ, RZ, UR7 ;  /* 0x00000007ff077e24 */ /* 0x000fe2000f8e00ff */
[----:B----4-:R-:W-:Y:S02]  /*a830*/  MOV R10, UR8 ;  /* 0x00000008000a7c02 */ /* 0x010fe40008000f00 */
[----:B------:R-:W-:-:S07]  /*a840*/  MOV R11, UR9 ;  /* 0x00000009000b7c02 */ /* 0x000fce0008000f00 */
[----:B------:R-:W-:-:S07]  /*a850*/  LEPC R20, `(.L_x_35651) ;  /* 0x000000001014794e */ /* 0x000fce0000000000 */
[----:B---3--:R-:W-:Y:S05]  /*a860*/  CALL.ABS.NOINC R2 ;  /* 0x0000000002007343 */ /* 0x008fea0003c00000 */
.L_x_35651:
[----:B------:R-:W-:Y:S05]  /*a870*/  BSYNC.RECONVERGENT B6 ;  /* 0x0000000000067941 */ /* 0x000fea0003800200 */
.L_x_35650:
[----:B------:R-:W2:Y:S02]  /*a880*/  LDCU.64 UR4, c[0x0][0x580] ;  /* 0x0000b000ff0477ac */ /* 0x000ea40008000a00 */
[----:B--2---:R-:W-:-:S05]  /*a890*/  IADD3 R2, P0, PT, R17, UR4, RZ ;  /* 0x0000000411027c10 */ /* 0x004fca000ff1e0ff */
[----:B------:R-:W-:-:S05]  /*a8a0*/  IMAD.X R3, RZ, RZ, UR5, P0 ;  /* 0x00000005ff037e24 */ /* 0x000fca00080e06ff */
[----:B------:R-:W2:Y:S01]  /*a8b0*/  LDG.E R2, desc[UR36][R2.64] ;  /* 0x0000002402027981 */ /* 0x000ea2000c1e1900 */
[----:B01----:R-:W0:Y:S01]  /*a8c0*/  LDC.64 R4, c[0x0][0x738] ;  /* 0x0001ce00ff047b82 */ /* 0x003e220000000a00 */
        /* <DEDUP_REMOVED lines=8> */
.L_x_35648:
[----:B------:R-:W-:Y:S05]  /*a950*/  BSYNC.RECONVERGENT B7 ;  /* 0x0000000000077941 */ /* 0x000fea0003800200 */
.L_x_35647:
        /* <DEDUP_REMOVED lines=10> */
[----:B------:R-:W-:-:S04]  /*aa00*/  SHF.R.U32.HI R3, RZ, UR5, R2 ;  /* 0x00000005ff037c19 */ /* 0x000fc80008011602 */
        /* <DEDUP_REMOVED lines=8> */
[----:B------:R-:W3:Y:S01]  /*aa90*/  LDCU UR4, c[0x0][0x3a0] ;  /* 0x00007400ff0477ac */ /* 0x000ee20008000800 */
[----:B------:R-:W4:Y:S02]  /*aaa0*/  LDCU.64 UR8, c[0x0][0x4c0] ;  /* 0x00009800ff0877ac */ /* 0x000f240008000a00 */
[----:B012---:R-:W-:-:S05]  /*aab0*/  IMAD.HI.U32 R4, R3, UR7, R2 ;  /* 0x0000000703047c27 */ /* 0x007fca000f8e0002 */
[----:B---3--:R-:W-:-:S05]  /*aac0*/  SHF.R.U32.HI R5, RZ, UR4, R4 ;  /* 0x00000004ff057c19 */ /* 0x008fca0008011604 */
[----:B------:R-:W-:-:S04]  /*aad0*/  IMAD.MOV R2, RZ, RZ, -R5 ;  /* 0x000000ffff027224 */ /* 0x000fc800078e0a05 */
[----:B------:R-:W-:-:S04]  /*aae0*/  IMAD R2, R2, UR6, R3 ;  /* 0x0000000602027c24 */ /* 0x000fc8000f8e0203 */
[C---:B----4-:R-:W-:Y:S02]  /*aaf0*/  IMAD R17, R2.reuse, UR8, R17 ;  /* 0x0000000802117c24 */ /* 0x050fe4000f8e0211 */
        /* <DEDUP_REMOVED lines=275> */
.L_x_35652:
[----:B------:R-:W3:Y:S02]  /*bc30*/  LDCU.128 UR4, c[0x0][0x580] ;  /* 0x0000b000ff0477ac */ /* 0x000ee40008000c00 */
[----:B---3--:R-:W-:-:S04]  /*bc40*/  IADD3 R2, P0, PT, R0, UR6, RZ ;  /* 0x0000000600027c10 */ /* 0x008fc8000ff1e0ff */
[----:B------:R-:W-:Y:S01]  /*bc50*/  IADD3.X R3, PT, PT, RZ, UR7, RZ, P0, !PT ;  /* 0x00000007ff037c10 */ /* 0x000fe200087fe4ff */
[----:B------:R-:W3:Y:S05]  /*bc60*/  LDCU.64 UR6, c[0x0][0x590] ;  /* 0x0000b200ff0677ac */ /* 0x000eea0008000a00 */
[----:B------:R-:W4:Y:S01]  /*bc70*/  LDG.E.64 R2, desc[UR36][R2.64] ;  /* 0x0000002402027981 */ /* 0x000f22000c1e1b00 */
[----:B------:R-:W-:Y:S01]  /*bc80*/  IADD3 R16, P2, PT, R17, UR4, RZ ;  /* 0x0000000411107c10 */ /* 0x000fe2000ff5e0ff */
[----:B------:R-:W-:Y:S04]  /*bc90*/  BSSY.RECONVERGENT B6, `(.L_x_35653) ;  /* 0x0000019000067945 */ /* 0x000fe80003800200 */
[----:B------:R-:W-:Y:S01]  /*bca0*/  IMAD.X R17, RZ, RZ, UR5, P2 ;  /* 0x00000005ff117e24 */ /* 0x000fe200090e06ff */
[----:B---3--:R-:W-:-:S04]  /*bcb0*/  UIADD3 UR8, UP0, UPT, URZ, -UR6, URZ ;  /* 0x80000006ff087290 */ /* 0x008fc8000ff1e0ff */
[----:B------:R-:W-:Y:S02]  /*bcc0*/  UIADD3.X UR9, UPT, UPT, URZ, ~UR7, URZ, UP0, !UPT ;  /* 0x80000007ff097290 */ /* 0x000fe400087fe4ff */
[C---:B----4-:R-:W-:Y:S02]  /*bcd0*/  ISETP.GE.U32.AND P1, PT, R2.reuse, UR8, PT ;  /* 0x0000000802007c0c */ /* 0x050fe4000bf26070 */
        /* <DEDUP_REMOVED lines=20> */
.L_x_35654:
[----:B------:R-:W-:Y:S05]  /*be20*/  BSYNC.RECONVERGENT B6 ;  /* 0x0000000000067941 */ /* 0x000fea0003800200 */
.L_x_35653:
[----:B------:R-:W3:Y:S01]  /*be30*/  LDG.E R16, desc[UR36][R16.64] ;  /* 0x0000002410107981 */ /* 0x000ee2000c1e1900 */
[----:B------:R-:W4:Y:S01]  /*be40*/  LDC.64 R2, c[0x0][0x738] ;  /* 0x0001ce00ff027b82 */ /* 0x000f220000000a00 */
[----:B------:R-:W-:Y:S01]  /*be50*/  VOTEU.ANY UR4, UPT, PT ;  /* 0x0000000000047886 */ /* 0x000fe200038e0100 */
[----:B------:R-:W5:Y:S01]  /*be60*/  S2R R0, SR_LANEID ;  /* 0x0000000000007919 */ /* 0x000f620000000000 */
[----:B------:R-:W-:-:S06]  /*be70*/  UFLO.U32 UR4, UR4 ;  /* 0x00000004000472bd */ /* 0x000fcc00080e0000 */
[----:B-----5:R-:W-:Y:S01]  /*be80*/  ISETP.EQ.U32.AND P0, PT, R0, UR4, PT ;  /* 0x0000000400007c0c */ /* 0x020fe2000bf02070 */
[----:B---3--:R-:W0:Y:S02]  /*be90*/  REDUX.SUM UR5, R16 ;  /* 0x00000000100573c4 */ /* 0x008e24000000c000 */
[----:B012---:R-:W-:-:S10]  /*bea0*/  MOV R5, UR5 ;  /* 0x0000000500057c02 */ /* 0x007fd40008000f00 */
[----:B----4-:R-:W-:Y:S01]  /*beb0*/  @P0 REDG.E.ADD.STRONG.GPU desc[UR36][R2.64], R5 ;  /* 0x000000050200098e */ /* 0x010fe2000c12e124 */
[----:B------:R-:W-:Y:S05]  /*bec0*/  EXIT ;  /* 0x000000000000794d */ /* 0x000fea0003800000 */
.L_x_35636:
[----:B------:R-:W0:Y:S01]  /*bed0*/  LDCU.64 UR4, c[0x0][0x380] ;  /* 0x00007000ff0477ac */ /* 0x000e220008000a00 */
[----:B------:R-:W-:Y:S01]  /*bee0*/  IADD3 R22, PT, PT, R22, -0x1, RZ ;  /* 0xffffffff16167810 */ /* 0x000fe20007ffe0ff */
[----:B------:R-:W-:Y:S01]  /*bef0*/  BSSY.RECONVERGENT B7, `(.L_x_35655) ;  /* 0x000026c000077945 */ /* 0x000fe20003800200 */
[----:B------:R-:W-:Y:S02]  /*bf00*/  VIMNMX.U32 R18, PT, PT, R19, 0x18, PT ;  /* 0x0000001813127848 */ /* 0x000fe40003fe0000 */
[----:B------:R-:W-:-:S03]  /*bf10*/  VIMNMX.U32 R2, PT, PT, R22, 0x18, PT ;  /* 0x0000001816027848 */ /* 0x000fc60003fe0000 */
[----:B------:R-:W-:Y:S01]  /*bf20*/  VIADD R18, R18, 0x1 ;  /* 0x0000000112127836 */ /* 0x000fe20000000000 */
        /* <DEDUP_REMOVED lines=302> */
.L_x_35657:
        /* <DEDUP_REMOVED lines=29> */
.L_x_35659:
[----:B------:R-:W-:Y:S05]  /*d3e0*/  BSYNC.RECONVERGENT B6 ;  /* 0x0000000000067941 */ /* 0x000fea0003800200 */
.L_x_35658:
        /* <DEDUP_REMOVED lines=276> */
.L_x_35660:
[----:B------:R-:W0:Y:S01]  /*e530*/  LDCU.64 UR4, c[0x0][0x580] ;  /* 0x0000b000ff0477ac */ /* 0x000e220008000a00 */
[----:B------:R-:W1:Y:S01]  /*e540*/  LDC.64 R4, c[0x0][0x738] ;  /* 0x0001ce00ff047b82 */ /* 0x000e620000000a00 */
[----:B0-----:R-:W-:-:S05]  /*e550*/  IADD3 R6, P0, PT, R25, UR4, RZ ;  /* 0x0000000419067c10 */ /* 0x001fca000ff1e0ff */
[----:B------:R-:W-:-:S06]  /*e560*/  IMAD.X R7, RZ, RZ, UR5, P0 ;  /* 0x00000005ff077e24 */ /* 0x000fcc00080e06ff */
[----:B------:R-:W2:Y:S01]  /*e570*/  LDG.E R7, desc[UR36][R6.64] ;  /* 0x0000002406077981 */ /* 0x000ea2000c1e1900 */
[----:B-1----:R-:W-:Y:S01]  /*e580*/  IMAD.WIDE R4, R0, 0x4, R4 ;  /* 0x0000000400047825 */ /* 0x002fe200078e0204 */
[----:B------:R-:W-:-:S04]  /*e590*/  IADD3 R23, PT, PT, R23, 0x80, RZ ;  /* 0x0000008017177810 */ /* 0x000fc80007ffe0ff */
[----:B--2---:R0:W-:Y:S03]  /*e5a0*/  REDG.E.ADD.STRONG.GPU desc[UR36][R4.64], R7 ;  /* 0x000000070400798e */ /* 0x0041e6000c12e124 */
.L_x_35656:
[----:B------:R-:W-:Y:S05]  /*e5b0*/  BSYNC.RECONVERGENT B7 ;  /* 0x0000000000077941 */ /* 0x000fea0003800200 */
.L_x_35655:
        /* <DEDUP_REMOVED lines=303> */
.L_x_35663:
        /* <DEDUP_REMOVED lines=29> */
.L_x_35665:
[----:B------:R-:W-:Y:S05]  /*fa80*/  BSYNC.RECONVERGENT B6 ;  /* 0x0000000000067941 */ /* 0x000fea0003800200 */
.L_x_35664:
        /* <DEDUP_REMOVED lines=276> */
.L_x_35666:
[----:B------:R-:W0:Y:S01]  /*10bd0*/  LDCU.64 UR4, c[0x0][0x580] ;  /* 0x0000b000ff0477ac */ /* 0x000e220008000a00 */
[----:B------:R-:W1:Y:S01]  /*10be0*/  LDC.64 R4, c[0x0][0x738] ;  /* 0x0001ce00ff047b82 */ /* 0x000e620000000a00 */
[----:B0-----:R-:W-:-:S04]  /*10bf0*/  IADD3 R6, P0, PT, R25, UR4, RZ ;  /* 0x0000000419067c10 */ /* 0x001fc8000ff1e0ff */
[----:B------:R-:W-:-:S06]  /*10c00*/  IADD3.X R7, PT, PT, RZ, UR5, RZ, P0, !PT ;  /* 0x00000005ff077c10 */ /* 0x000fcc00087fe4ff */
[----:B------:R-:W2:Y:S01]  /*10c10*/  LDG.E R7, desc[UR36][R6.64] ;  /* 0x0000002406077981 */ /* 0x000ea2000c1e1900 */
[----:B-1----:R-:W-:Y:S01]  /*10c20*/  IMAD.WIDE R4, R0, 0x4, R4 ;  /* 0x0000000400047825 */ /* 0x002fe200078e0204 */
[----:B------:R-:W-:-:S04]  /*10c30*/  IADD3 R23, PT, PT, R23, 0x80, RZ ;  /* 0x0000008017177810 */ /* 0x000fc80007ffe0ff */
[----:B--2---:R1:W-:Y:S03]  /*10c40*/  REDG.E.ADD.STRONG.GPU desc[UR36][R4.64], R7 ;  /* 0x000000070400798e */ /* 0x0043e6000c12e124 */
.L_x_35662:
[----:B------:R-:W-:Y:S05]  /*10c50*/  BSYNC.RECONVERGENT B7 ;  /* 0x0000000000077941 */ /* 0x000fea0003800200 */
.L_x_35661:
        /* <DEDUP_REMOVED lines=303> */
.L_x_35669:
        /* <DEDUP_REMOVED lines=29> */
.L_x_35671:
[----:B------:R-:W-:Y:S05]  /*12120*/  BSYNC.RECONVERGENT B6 ;  /* 0x0000000000067941 */ /* 0x000fea0003800200 */
.L_x_35670:
        /* <DEDUP_REMOVED lines=276> */
.L_x_35672:
        /* <DEDUP_REMOVED lines=8> */
.L_x_35668:
[----:B------:R-:W-:Y:S05]  /*132f0*/  BSYNC.RECONVERGENT B7 ;  /* 0x0000000000077941 */ /* 0x000fea0003800200 */
.L_x_35667:
        /* <DEDUP_REMOVED lines=302> */
.L_x_35673:
        /* <DEDUP_REMOVED lines=31> */
.L_x_35675:
[----:B------:R-:W-:Y:S05]  /*147d0*/  BSYNC.RECONVERGENT B6 ;  /* 0x0000000000067941 */ /* 0x000fea0003800200 */
.L_x_35674:
        /* <DEDUP_REMOVED lines=276> */
.L_x_35676:
[----:B------:R-:W2:Y:S01]  /*15920*/  LDG.E R19, desc[UR36][R18.64] ;  /* 0x0000002412137981 */ /* 0x000ea2000c1e1900 */
[----:B------:R-:W0:Y:S02]  /*15930*/  LDC.64 R2, c[0x0][0x738] ;  /* 0x0001ce00ff027b82 */ /* 0x000e240000000a00 */
[----:B0-----:R-:W-:-:S05]  /*15940*/  IMAD.WIDE R2, R0, 0x4, R2 ;  /* 0x0000000400027825 */ /* 0x001fca00078e0202 */
[----:B--2---:R-:W-:Y:S01]  /*15950*/  REDG.E.ADD.STRONG.GPU desc[UR36][R2.64], R19 ;  /* 0x000000130200798e */ /* 0x004fe2000c12e124 */
[----:B------:R-:W-:Y:S05]  /*15960*/  EXIT ;  /* 0x000000000000794d */ /* 0x000fea0003800000 */
.L_x_35635:
        /* <DEDUP_REMOVED lines=305> */
.L_x_35679:
        /* <DEDUP_REMOVED lines=29> */
.L_x_35681:
[----:B------:R-:W-:Y:S05]  /*16e50*/  BSYNC.RECONVERGENT B6 ;  /* 0x0000000000067941 */ /* 0x000fea0003800200 */
.L_x_35680:
[----:B------:R-:W0:Y:S01]  /*16e60*/  LDCU.64 UR4, c[0x0][0x580] ;  /* 0x0000b000ff0477ac */ /* 0x000e220008000a00 */
[----:B------:R-:W1:Y:S01]  /*16e70*/  LDCU.64 UR6, c[0x0][0x738] ;  /* 0x0000e700ff0677ac */ /* 0x000e620008000a00 */
[----:B0-----:R-:W-:Y:S01]  /*16e80*/  IADD3 R2, P0, PT, R25, UR4, RZ ;  /* 0x0000000419027c10 */ /* 0x001fe2000ff1e0ff */
[----:B------:R-:W0:Y:S03]  /*16e90*/  LDCU UR4, c[0x0][0x590] ;  /* 0x0000b200ff0477ac */ /* 0x000e260008000800 */
[----:B------:R-:W-:-:S06]  /*16ea0*/  IADD3.X R3, PT, PT, RZ, UR5, RZ, P0, !PT ;  /* 0x00000005ff037c10 */ /* 0x000fcc00087fe4ff */
[----:B------:R-:W2:Y:S01]  /*16eb0*/  LDG.E R3, desc[UR36][R2.64] ;  /* 0x0000002402037981 */ /* 0x000ea2000c1e1900 */
[----:B------:R-:W-:-:S04]  /*16ec0*/  SHF.R.S32.HI R5, RZ, 0x1f, R16 ;  /* 0x0000001fff057819 */ /* 0x000fc80000011410 */
[----:B0-----:R-:W-:-:S04]  /*16ed0*/  LOP3.LUT R5, R5, UR4, RZ, 0xc0, !PT ;  /* 0x0000000405057c12 */ /* 0x001fc8000f8ec0ff */
[----:B------:R-:W-:-:S04]  /*16ee0*/  IADD3 R16, PT, PT, R16, R5, RZ ;  /* 0x0000000510107210 */ /* 0x000fc80007ffe0ff */
[----:B------:R-:W-:-:S04]  /*16ef0*/  SHF.R.S64 R4, RZ, 0x1e, R16 ;  /* 0x0000001eff047819 */ /* 0x000fc80000001010 */
[----:B-1----:R-:W-:-:S04]  /*16f00*/  IADD3 R4, P0, PT, R4, UR6, RZ ;  /* 0x0000000604047c10 */ /* 0x002fc8000ff1e0ff */
[----:B------:R-:W-:-:S05]  /*16f10*/  LEA.HI.X.SX32 R5, R16, UR7, 0x2, P0 ;  /* 0x0000000710057c11 */ /* 0x000fca00080f16ff */
[----:B--2---:R0:W-:Y:S01]  /*16f20*/  REDG.E.ADD.STRONG.GPU desc[UR36][R4.64], R3 ;  /* 0x000000030400798e */ /* 0x0041e2000c12e124 */
[----:B------:R-:W-:-:S07]  /*16f30*/  IADD3 R23, PT, PT, R23, 0x80, RZ ;  /* 0x0000008017177810 */ /* 0x000fce0007ffe0ff */
.L_x_35678:
[----:B------:R-:W-:Y:S05]  /*16f40*/  BSYNC.RECONVERGENT B7 ;  /* 0x0000000000077941 */ /* 0x000fea0003800200 */
.L_x_35677:
        /* <DEDUP_REMOVED lines=302> */
.L_x_35684:
        /* <DEDUP_REMOVED lines=29> */
.L_x_35686:
[----:B------:R-:W-:Y:S05]  /*18400*/  BSYNC.RECONVERGENT B6 ;  /* 0x0000000000067941 */ /* 0x000fea0003800200 */
.L_x_35685:
[----:B------:R-:W0:Y:S01]  /*18410*/  LDCU.64 UR4, c[0x0][0x580] ;  /* 0x0000b000ff0477ac */ /* 0x000e220008000a00 */
[----:B------:R-:W1:Y:S01]  /*18420*/  LDCU.64 UR6, c[0x0][0x738] ;  /* 0x0000e700ff0677ac */ /* 0x000e620008000a00 */
[----:B0-----:R-:W-:Y:S01]  /*18430*/  IADD3 R2, P0, PT, R25, UR4, RZ ;  /* 0x0000000419027c10 */ /* 0x001fe2000ff1e0ff */
[----:B------:R-:W0:Y:S04]  /*18440*/  LDCU UR4, c[0x0][0x590] ;  /* 0x0000b200ff0477ac */ /* 0x000e280008000800 */
[----:B------:R-:W-:-:S06]  /*18450*/  IMAD.X R3, RZ, RZ, UR5, P0 ;  /* 0x00000005ff037e24 */ /* 0x000fcc00080e06ff */
        /* <DEDUP_REMOVED lines=9> */
.L_x_35683:
[----:B------:R-:W-:Y:S05]  /*184f0*/  BSYNC.RECONVERGENT B7 ;  /* 0x0000000000077941 */ /* 0x000fea0003800200 */
.L_x_35682:
        /* <DEDUP_REMOVED lines=302> */
.L_x_35689:
        /* <DEDUP_REMOVED lines=29> */
.L_x_35691:
[----:B------:R-:W-:Y:S05]  /*199b0*/  BSYNC.RECONVERGENT B6 ;  /* 0x0000000000067941 */ /* 0x000fea0003800200 */
.L_x_35690:
[----:B------:R-:W0:Y:S01]  /*199c0*/  LDCU.64 UR4, c[0x0][0x580] ;  /* 0x0000b000ff0477ac */ /* 0x000e220008000a00 */
[----:B------:R-:W1:Y:S01]  /*199d0*/  LDCU.64 UR6, c[0x0][0x738] ;  /* 0x0000e700ff0677ac */ /* 0x000e620008000a00 */
[----:B0-----:R-:W-:Y:S01]  /*199e0*/  IADD3 R2, P0, PT, R25, UR4, RZ ;  /* 0x0000000419027c10 */ /* 0x001fe2000ff1e0ff */
[----:B------:R-:W0:Y:S03]  /*199f0*/  LDCU UR4, c[0x0][0x590] ;  /* 0x0000b200ff0477ac */ /* 0x000e260008000800 */
[----:B------:R-:W-:-:S06]  /*19a00*/  IADD3.X R3, PT, PT, RZ, UR5, RZ, P0, !PT ;  /* 0x00000005ff037c10 */ /* 0x000fcc00087fe4ff */
[----:B------:R-:W2:Y:S01]  /*19a10*/  LDG.E R3, desc[UR36][R2.64] ;  /* 0x0000002402037981 */ /* 0x000ea2000c1e1900 */
[----:B------:R-:W-:-:S04]  /*19a20*/  SHF.R.S32.HI R5, RZ, 0x1f, R16 ;  /* 0x0000001fff057819 */ /* 0x000fc80000011410 */
[----:B0-----:R-:W-:-:S05]  /*19a30*/  LOP3.LUT R5, R5, UR4, RZ, 0xc0, !PT ;  /* 0x0000000405057c12 */ /* 0x001fca000f8ec0ff */
[----:B------:R-:W-:-:S05]  /*19a40*/  IMAD.IADD R16, R16, 0x1, R5 ;  /* 0x0000000110107824 */ /* 0x000fca00078e0205 */
[----:B------:R-:W-:-:S04]  /*19a50*/  SHF.R.S64 R4, RZ, 0x1e, R16 ;  /* 0x0000001eff047819 */ /* 0x000fc80000001010 */
[----:B-1----:R-:W-:-:S04]  /*19a60*/  IADD3 R4, P0, PT, R4, UR6, RZ ;  /* 0x0000000604047c10 */ /* 0x002fc8000ff1e0ff */
[----:B------:R-:W-:-:S05]  /*19a70*/  LEA.HI.X.SX32 R5, R16, UR7, 0x2, P0 ;  /* 0x0000000710057c11 */ /* 0x000fca00080f16ff */
[----:B--2---:R2:W-:Y:S01]  /*19a80*/  REDG.E.ADD.STRONG.GPU desc[UR36][R4.64], R3 ;  /* 0x000000030400798e */ /* 0x0045e2000c12e124 */
[----:B------:R-:W-:-:S07]  /*19a90*/  IADD3 R23, PT, PT, R23, 0x80, RZ ;  /* 0x0000008017177810 */ /* 0x000fce0007ffe0ff */
.L_x_35688:
[----:B------:R-:W-:Y:S05]  /*19aa0*/  BSYNC.RECONVERGENT B7 ;  /* 0x0000000000077941 */ /* 0x000fea0003800200 */
.L_x_35687:
        /* <DEDUP_REMOVED lines=301> */
.L_x_35692:
        /* <DEDUP_REMOVED lines=31> */
.L_x_35694:
[----:B------:R-:W-:Y:S05]  /*1af70*/  BSYNC.RECONVERGENT B6 ;  /* 0x0000000000067941 */ /* 0x000fea0003800200 */
.L_x_35693:
        /* <DEDUP_REMOVED lines=9> */
[----:B--2---:R-:W-:Y:S01]  /*1b010*/  REDG.E.ADD.STRONG.GPU desc[UR36][R2.64], R19 ;  /* 0x000000130200798e */ /* 0x004fe2000c12e124 */
[----:B------:R-:W-:Y:S05]  /*1b020*/  EXIT ;  /* 0x000000000000794d */ /* 0x000fea0003800000 */
.L_x_35695:
        /* <DEDUP_REMOVED lines=13> */
.L_x_41897:


//--------------------- .text._ZN2at6native24index_elementwise_kernelILi128ELi4EZNS0_20cuda_take_put_kernelIalZZZZZNS0_10put_kernelERNS_14TensorIteratorERKNS_10TensorBaseEbENKUlvE_clEvENKUlvE0_clEvENKUlvE_clEvENKUlvE0_clEvEUlRalE0_EEvS4_S7_RKT1_EUliE_EEvlSE_ --------------------------
	.section	.text._ZN2at6native24index_elementwise_kernelILi128ELi4EZNS0_20cuda_take_put_kernelIalZZZZZNS0_10put_kernelERNS_14TensorIteratorERKNS_10TensorBaseEbENKUlvE_clEvENKUlvE0_clEvENKUlvE_clEvENKUlvE0_clEvEUlRalE0_EEvS4_S7_RKT1_EUliE_EEvlSE_,"ax",@progbits
	.align	128
        .global         _ZN2at6native24index_elementwise_kernelILi128ELi4EZNS0_20cuda_take_put_kernelIalZZZZZNS0_10put_kernelERNS_14TensorIteratorERKNS_10TensorBaseEbENKUlvE_clEvENKUlvE0_clEvENKUlvE_clEvENKUlvE0_clEvEUlRalE0_EEvS4_S7_RKT1_EUliE_EEvlSE_
        .type           _ZN2at6native24index_elementwise_kernelILi128ELi4EZNS0_20cuda_take_put_kernelIalZZZZZNS0_10put_kernelERNS_14TensorIteratorERKNS_10TensorBaseEbENKUlvE_clEvENKUlvE0_clEvENKUlvE_clEvENKUlvE0_clEvEUlRalE0_EEvS4_S7_RKT1_EUliE_EEvlSE_,@function
        .size           _ZN2at6native24index_elementwise_kernelILi128ELi4EZNS0_20cuda_take_put_kernelIalZZZZZNS0_10put_kernelERNS_14TensorIteratorERKNS_10TensorBaseEbENKUlvE_clEvENKUlvE0_clEvENKUlvE_clEvENKUlvE0_clEvEUlRalE0_EEvS4_S7_RKT1_EUliE_EEvlSE_,(.L_x_41738 - _ZN2at6native24index_elementwise_kernelILi128ELi4EZNS0_20cuda_take_put_kernelIalZZZZZNS0_10put_kernelERNS_14TensorIteratorERKNS_10TensorBaseEbENKUlvE_clEvENKUlvE0_clEvENKUlvE_clEvENKUlvE0_clEvEUlRalE0_EEvS4_S7_RKT1_EUliE_EEvlSE_)
        .other          _ZN2at6native24index_elementwise_kernelILi128ELi4EZNS0_20cuda_take_put_kernelIalZZZZZNS0_10put_kernelERNS_14TensorIteratorERKNS_10TensorBaseEbENKUlvE_clEvENKUlvE0_clEvENKUlvE_clEvENKUlvE0_clEvEUlRalE0_EEvS4_S7_RKT1_EUliE_EEvlSE_,@"STO_CUDA_ENTRY STV_DEFAULT"
_ZN2at6native24index_elementwise_kernelILi128ELi4EZNS0_20cuda_take_put_kernelIalZZZZZNS0_10put_kernelERNS_14TensorIteratorERKNS_10TensorBaseEbENKUlvE_clEvENKUlvE0_clEvENKUlvE_clEvENKUlvE0_clEvEUlRalE0_EEvS4_S7_RKT1_EUliE_EEvlSE_:
.text._ZN2at6native24index_elementwise_kernelILi128ELi4EZNS0_20cuda_take_put_kernelIalZZZZZNS0_10put_kernelERNS_14TensorIteratorERKNS_10TensorBaseEbENKUlvE_clEvENKUlvE0_clEvENKUlvE_clEvENKUlvE0_clEvEUlRalE0_EEvS4_S7_RKT1_EUliE_EEvlSE_:
        /* <DEDUP_REMOVED lines=47> */
.L_x_35701:
[----:B------:R-:W0:Y:S02]  /*02f0*/  LDC.64 R2, c[0x0][0x580] ;  /* 0x00016000ff027b82 */ /* 0x000e240000000a00 */
[----:B0-----:R-:W2:Y:S06]  /*0300*/  LDG.E.U8 R3, desc[UR36][R2.64] ;  /* 0x0000002402037981 */ /* 0x001eac000c1e1100 */
[----:B------:R-:W2:Y:S01]  /*0310*/  LDC.64 R4, c[0x0][0x738] ;  /* 0x0001ce00ff047b82 */ /* 0x000ea20000000a00 */
[----:B------:R-:W-:Y:S01]  /*0320*/  VIADD R16, R16, 0x80 ;  /* 0x0000008010107836 */ /* 0x000fe20000000000 */
[----:B--2---:R0:W-:Y:S06]  /*0330*/  STG.E.U8 desc[UR36][R4.64], R3 ;  /* 0x0000000304007986 */ /* 0x0041ec000c101124 */
.L_x_35700:
[----:B------:R-:W-:Y:S05]  /*0340*/  BSYNC.RECONVERGENT B6 ;  /* 0x0000000000067941 */ /* 0x000fea0003800200 */
.L_x_35699:
        /* <DEDUP_REMOVED lines=31> */
.L_x_35704:
[----:B------:R-:W0:Y:S02]  /*0540*/  LDC.64 R2, c[0x0][0x580] ;  /* 0x00016000ff027b82 */ /* 0x000e240000000a00 */
[----:B0-----:R-:W2:Y:S06]  /*0550*/  LDG.E.U8 R3, desc[UR36][R2.64] ;  /* 0x0000002402037981 */ /* 0x001eac000c1e1100 */
[----:B------:R-:W2:Y:S01]  /*0560*/  LDC.64 R4, c[0x0][0x738] ;  /* 0x0001ce00ff047b82 */ /* 0x000ea20000000a00 */
[----:B------:R-:W-:Y:S01]  /*0570*/  VIADD R16, R16, 0x80 ;  /* 0x0000008010107836 */ /* 0x000fe20000000000 */
[----:B--2---:R1:W-:Y:S06]  /*0580*/  STG.E.U8 desc[UR36][R4.64], R3 ;  /* 0x0000000304007986 */ /* 0x0043ec000c101124 */
.L_x_35703:
[----:B------:R-:W-:Y:S05]  /*0590*/  BSYNC.RECONVERGENT B6 ;  /* 0x0000000000067941 */ /* 0x000fea0003800200 */
.L_x_35702:
        /* <DEDUP_REMOVED lines=31> */
.L_x_35707:
[----:B------:R-:W0:Y:S02]  /*0790*/  LDC.64 R2, c[0x0][0x580] ;  /* 0x00016000ff027b82 */ /* 0x000e240000000a00 */
[----:B0-----:R-:W2:Y:S06]  /*07a0*/  LDG.E.U8 R3, desc[UR36][R2.64] ;  /* 0x0000002402037981 */ /* 0x001eac000c1e1100 */
[----:B------:R-:W2:Y:S01]  /*07b0*/  LDC.64 R4, c[0x0][0x738] ;  /* 0x0001ce00ff047b82 */ /* 0x000ea20000000a00 */
[----:B------:R-:W-:Y:S01]  /*07c0*/  VIADD R16, R16, 0x80 ;  /* 0x0000008010107836 */ /* 0x000fe20000000000 */
[----:B--2---:R2:W-:Y:S06]  /*07d0*/  STG.E.U8 desc[UR36][R4.64], R3 ;  /* 0x0000000304007986 */ /* 0x0045ec000c101124 */
.L_x_35706:
[----:B------:R-:W-:Y:S05]  /*07e0*/  BSYNC.RECONVERGENT B6 ;  /* 0x0000000000067941 */ /* 0x000fea0003800200 */
.L_x_35705:
        /* <DEDUP_REMOVED lines=30> */
.L_x_35708:
[----:B------:R-:W0:Y:S02]  /*09d0*/  LDC.64 R2, c[0x0][0x580] ;  /* 0x00016000ff027b82 */ /* 0x000e240000000a00 */
[----:B0-----:R-:W2:Y:S06]  /*09e0*/  LDG.E.U8 R3, desc[UR36][R2.64] ;  /* 0x0000002402037981 */ /* 0x001eac000c1e1100 */
[----:B------:R-:W2:Y:S02]  /*09f0*/  LDC.64 R4, c[0x0][0x738] ;  /* 0x0001ce00ff047b82 */ /* 0x000ea40000000a00 */
[----:B--2---:R-:W-:Y:S01]  /*0a00*/  STG.E.U8 desc[UR36][R4.64], R3 ;  /* 0x0000000304007986 */ /* 0x004fe2000c101124 */
[----:B------:R-:W-:Y:S05]  /*0a10*/  EXIT ;  /* 0x000000000000794d */ /* 0x000fea0003800000 */
.L_x_35698:
        /* <DEDUP_REMOVED lines=35> */
.L_x_35711:
        /* <DEDUP_REMOVED lines=35> */
.L_x_35712:
[----:B------:R-:W0:Y:S01]  /*0e80*/  LDCU.64 UR4, c[0x0][0x5a8] ;  /* 0x0000b500ff0477ac */ /* 0x000e220008000a00 */
[----:B------:R-:W-:Y:S01]  /*0e90*/  IMAD.MOV.U32 R10, RZ, RZ, R12 ;  /* 0x000000ffff0a7224 */ /* 0x000fe200078e000c */
[----:B------:R-:W-:Y:S02]  /*0ea0*/  MOV R9, R13 ;  /* 0x0000000d00097202 */ /* 0x000fe40000000f00 */
[----:B------:R-:W-:Y:S02]  /*0eb0*/  MOV R0, 0xef0 ;  /* 0x00000ef000007802 */ /* 0x000fe40000000f00 */
[----:B0-----:R-:W-:Y:S01]  /*0ec0*/  MOV R4, UR4 ;  /* 0x0000000400047c02 */ /* 0x001fe20008000f00 */
[----:B------:R-:W-:-:S07]  /*0ed0*/  IMAD.U32 R3, RZ, RZ, UR5 ;  /* 0x00000005ff037e24 */ /* 0x000fce000f8e00ff */
[----:B------:R-:W-:Y:S05]  /*0ee0*/  CALL.REL.NOINC `($__internal_64_$__cuda_sm20_div_u64) ;  /* 0x000003c800ec7944 */ /* 0x000fea0003c00000 */
        /* <DEDUP_REMOVED lines=10> */
.L_x_35713:
        /* <DEDUP_REMOVED lines=37> */
.L_x_35716:
[----:B------:R-:W0:Y:S01]  /*11e0*/  LDCU.64 UR4, c[0x0][0x5b0] ;  /* 0x0000b600ff0477ac */ /* 0x000e220008000a00 */
[----:B------:R-:W-:Y:S01]  /*11f0*/  MOV R10, R12 ;  /* 0x0000000c000a7202 */ /* 0x000fe20000000f00 */
[----:B------:R-:W-:Y:S01]  /*1200*/  IMAD.MOV.U32 R9, RZ, RZ, R13 ;  /* 0x000000ffff097224 */ /* 0x000fe200078e000d */
[----:B------:R-:W-:Y:S01]  /*1210*/  MOV R0, 0x1250 ;  /* 0x0000125000007802 */ /* 0x000fe20000000f00 */
[----:B0-----:R-:W-:Y:S01]  /*1220*/  IMAD.U32 R4, RZ, RZ, UR4 ;  /* 0x00000004ff047e24 */ /* 0x001fe2000f8e00ff */
[----:B------:R-:W-:-:S07]  /*1230*/  MOV R3, UR5 ;  /* 0x0000000500037c02 */ /* 0x000fce0008000f00 */
[----:B------:R-:W-:Y:S05]  /*1240*/  CALL.REL.NOINC `($__internal_64_$__cuda_sm20_div_u64) ;  /* 0x000003c800147944 */ /* 0x000fea0003c00000 */
        /* <DEDUP_REMOVED lines=11> */
.L_x_35717:
[----:B------:R-:W-:Y:S05]  /*1300*/  BSYNC.RECONVERGENT B0 ;  /* 0x0000000000007941 */ /* 0x000fea0003800200 */
.L_x_35715:
        /* <DEDUP_REMOVED lines=38> */
.L_x_35719:
        /* <DEDUP_REMOVED lines=18> */
.L_x_35720:
[----:B------:R-:W-:Y:S05]  /*1690*/  BSYNC.RECONVERGENT B0 ;  /* 0x0000000000007941 */ /* 0x000fea0003800200 */
.L_x_35718:
        /* <DEDUP_REMOVED lines=38> */
.L_x_35722:
        /* <DEDUP_REMOVED lines=18> */
.L_x_35723:
[----:B------:R-:W-:Y:S05]  /*1a20*/  BSYNC.RECONVERGENT B0 ;  /* 0x0000000000007941 */ /* 0x000fea0003800200 */
.L_x_35721:
        /* <DEDUP_REMOVED lines=38> */
.L_x_35725:
        /* <DEDUP_REMOVED lines=18> */
.L_x_35726:
[----:B------:R-:W-:Y:S05]  /*1db0*/  BSYNC.RECONVERGENT B0 ;  /* 0x0000000000007941 */ /* 0x000fea0003800200 */
.L_x_35724:
        /* <DEDUP_REMOVED lines=38> */
.L_x_35728:
        /* <DEDUP_REMOVED lines=18> */
.L_x_35729:
[----:B------:R-:W-:Y:S05]  /*2140*/  BSYNC.RECONVERGENT B0 ;  /* 0x0000000000007941 */ /* 0x000fea0003800200 */
.L_x_35727:
        /* <DEDUP_REMOVED lines=38> */
.L_x_35731:
        /* <DEDUP_REMOVED lines=18> */
.L_x_35732:
[----:B------:R-:W-:Y:S05]  /*24d0*/  BSYNC.RECONVERGENT B0 ;  /* 0x0000000000007941 */ /* 0x000fea0003800200 */
.L_x_35730:
        /* <DEDUP_REMOVED lines=38> */
.L_x_35734:
        /* <DEDUP_REMOVED lines=18> */
.L_x_35735:
[----:B------:R-:W-:Y:S05]  /*2860*/  BSYNC.RECONVERGENT B0 ;  /* 0x0000000000007941 */ /* 0x000fea0003800200 */
.L_x_35733:
        /* <DEDUP_REMOVED lines=38> */
.L_x_35737:
        /* <DEDUP_REMOVED lines=18> */
.L_x_35738:
[----:B------:R-:W-:Y:S05]  /*2bf0*/  BSYNC.RECONVERGENT B0 ;  /* 0x0000000000007941 */ /* 0x000fea0003800200 */
.L_x_35736:
        /* <DEDUP_REMOVED lines=38> */
.L_x_35740:
        /* <DEDUP_REMOVED lines=18> */
.L_x_35741:
[----:B------:R-:W-:Y:S05]  /*2f80*/  BSYNC.RECONVERGENT B0 ;  /* 0x0000000000007941 */ /* 0x000fea0003800200 */
.L_x_35739:
        /* <DEDUP_REMOVED lines=38> */
.L_x_35743:
        /* <DEDUP_REMOVED lines=18> */
.L_x_35744:
[----:B------:R-:W-:Y:S05]  /*3310*/  BSYNC.RECONVERGENT B0 ;  /* 0x0000000000007941 */ /* 0x000fea0003800200 */
.L_x_35742:
        /* <DEDUP_REMOVED lines=38> */
.L_x_35746:
        /* <DEDUP_REMOVED lines=18> */
.L_x_35747:
[----:B------:R-:W-:Y:S05]  /*36a0*/  BSYNC.RECONVERGENT B0 ;  /* 0x0000000000007941 */ /* 0x000fea0003800200 */
.L_x_35745:
        /* <DEDUP_REMOVED lines=38> */
.L_x_35749:
        /* <DEDUP_REMOVED lines=18> */
.L_x_35750:
[----:B------:R-:W-:Y:S05]  /*3a30*/  BSYNC.RECONVERGENT B0 ;  /* 0x0000000000007941 */ /* 0x000fea0003800200 */
.L_x_35748:
        /* <DEDUP_REMOVED lines=38> */
.L_x_35752:
        /* <DEDUP_REMOVED lines=18> */
.L_x_35753:
[----:B------:R-:W-:Y:S05]  /*3dc0*/  BSYNC.RECONVERGENT B0 ;  /* 0x0000000000007941 */ /* 0x000fea0003800200 */
.L_x_35751:
        /* <DEDUP_REMOVED lines=38> */
.L_x_35755:
        /* <DEDUP_REMOVED lines=18> */
.L_x_35756:
[----:B------:R-:W-:Y:S05]  /*4150*/  BSYNC.RECONVERGENT B0 ;  /* 0x0000000000007941 */ /* 0x000fea0003800200 */
.L_x_35754:
        /* <DEDUP_REMOVED lines=38> */
.L_x_35758:
        /* <DEDUP_REMOVED lines=18> */
.L_x_35759:
[----:B------:R-:W-:Y:S05]  /*44e0*/  BSYNC.RECONVERGENT B0 ;  /* 0x0000000000007941 */ /* 0x000fea0003800200 */
.L_x_35757:
        /* <DEDUP_REMOVED lines=38> */
.L_x_35761:
        /* <DEDUP_REMOVED lines=18> */
.L_x_35762:
[----:B------:R-:W-:Y:S05]  /*4870*/  BSYNC.RECONVERGENT B0 ;  /* 0x0000000000007941 */ /* 0x000fea0003800200 */
.L_x_35760:
        /* <DEDUP_REMOVED lines=38> */
.L_x_35764:
        /* <DEDUP_REMOVED lines=18> */
.L_x_35765:
[----:B------:R-:W-:Y:S05]  /*4c00*/  BSYNC.RECONVERGENT B0 ;  /* 0x0000000000007941 */ /* 0x000fea0003800200 */
.L_x_35763:
        /* <DEDUP_REMOVED lines=38> */
.L_x_35767:
        /* <DEDUP_REMOVED lines=18> */
.L_x_35768:
[----:B------:R-:W-:Y:S05]  /*4f90*/  BSYNC.RECONVERGENT B0 ;  /* 0x0000000000007941 */ /* 0x000fea0003800200 */
.L_x_35766:
        /* <DEDUP_REMOVED lines=38> */
.L_x_35770:
        /* <DEDUP_REMOVED lines=18> */
.L_x_35771:
[----:B------:R-:W-:Y:S05]  /*5320*/  BSYNC.RECONVERGENT B0 ;  /* 0x0000000000007941 */ /* 0x000fea0003800200 */
.L_x_35769:
        /* <DEDUP_REMOVED lines=38> */
.L_x_35773:
        /* <DEDUP_REMOVED lines=18> */
.L_x_35774:
[----:B------:R-:W-:Y:S05]  /*56b0*/  BSYNC.RECONVERGENT B0 ;  /* 0x0000000000007941 */ /* 0x000fea0003800200 */
.L_x_35772:
        /* <DEDUP_REMOVED lines=38> */
.L_x_35776:
        /* <DEDUP_REMOVED lines=18> */
.L_x_35777:
[----:B------:R-:W-:Y:S05]  /*5a40*/  BSYNC.RECONVERGENT B0 ;  /* 0x0000000000007941 */ /* 0x000fea0003800200 */
.L_x_35775:
        /* <DEDUP_REMOVED lines=38> */
.L_x_35779:
        /* <DEDUP_REMOVED lines=18> */
.L_x_35780:
[----:B------:R-:W-:Y:S05]  /*5dd0*/  BSYNC.RECONVERGENT B0 ;  /* 0x0000000000007941 */ /* 0x000fea0003800200 */
.L_x_35778:
        /* <DEDUP_REMOVED lines=37> */
.L_x_35782:
        /* <DEDUP_REMOVED lines=16> */
.L_x_35783:
[----:B------:R-:W-:Y:S05]  /*6130*/  BSYNC.RECONVERGENT B0 ;  /* 0x0000000000007941 */ /* 0x000fea0003800200 */
.L_x_35781:
        /* <DEDUP_REMOVED lines=34> */
.L_x_35785:
[----:B------:R-:W-:Y:S01]  /*6360*/  IMAD.MOV.U32 R8, RZ, RZ, R6 ;  /* 0x000000ffff087224 */ /* 0x000fe200078e0006 */
[----:B------:R-:W-:Y:S02]  /*6370*/  MOV R10, R7 ;  /* 0x00000007000a7202 */ /* 0x000fe40000000f00 */
[----:B------:R-:W-:-:S07]  /*6380*/  MOV R9, 0x63a0 ;  /* 0x000063a000097802 */ /* 0x000fce0000000f00 */
[----:B------:R-:W-:Y:S05]  /*6390*/  CALL.REL.NOINC `($__internal_65_$__cuda_sm20_rem_u64) ;  /* 0x0000037800e07944 */ /* 0x000fea0003c00000 */
[----:B------:R-:W-:Y:S01]  /*63a0*/  IMAD.MOV.U32 R4, RZ, RZ, R0 ;  /* 0x000000ffff047224 */ /* 0x000fe200078e0000 */
[----:B------:R-:W-:-:S07]  /*63b0*/  MOV R5, R3 ;  /* 0x0000000300057202 */ /* 0x000fce0000000f00 */
.L_x_35786:
[----:B------:R-:W-:Y:S05]  /*63c0*/  BSYNC.RECONVERGENT B0 ;  /* 0x0000000000007941 */ /* 0x000fea0003800200 */
.L_x_35784:
[----:B------:R-:W0:Y:S01]  /*63d0*/  LDCU.64 UR4, c[0x0][0x730] ;  /* 0x0000e600ff0477ac */ /* 0x000e220008000a00 */
[----:B------:R-:W-:Y:S02]  /*63e0*/  IMAD.MOV.U32 R3, RZ, RZ, R17 ;  /* 0x000000ffff037224 */ /* 0x000fe400078e0011 */
[----:B0-----:R-:W-:Y:S02]  /*63f0*/  IMAD R5, R5, UR4, RZ ;  /* 0x0000000405057c24 */ /* 0x001fe4000f8e02ff */
[----:B------:R-:W-:-:S04]  /*6400*/  IMAD.WIDE.U32 R2, R4, UR4, R2 ;  /* 0x0000000404027c25 */ /* 0x000fc8000f8e0002 */
[----:B------:R-:W-:-:S05]  /*6410*/  IMAD R5, R4, UR5, R5 ;  /* 0x0000000504057c24 */ /* 0x000fca000f8e0205 */
[----:B------:R-:W-:-:S07]  /*6420*/  IADD3 R17, PT, PT, R3, R5, RZ ;  /* 0x0000000503117210 */ /* 0x000fce0007ffe0ff */
.L_x_35714:
[----:B------:R-:W0:Y:S01]  /*6430*/  LDC.64 R4, c[0x0][0x580] ;  /* 0x00016000ff047b82 */ /* 0x000e220000000a00 */
[----:B------:R-:W1:Y:S01]  /*6440*/  LDCU.64 UR4, c[0x0][0x738] ;  /* 0x0000e700ff0477ac */ /* 0x000e620008000a00 */
[----:B0-----:R-:W2:Y:S01]  /*6450*/  LDG.E.U8 R5, desc[UR36][R4.64] ;  /* 0x0000002404057981 */ /* 0x001ea2000c1e1100 */
[----:B-1----:R-:W-:Y:S01]  /*6460*/  IADD3 R2, P0, PT, R2, UR4, RZ ;  /* 0x0000000402027c10 */ /* 0x002fe2000ff1e0ff */
[----:B------:R-:W-:-:S03]  /*6470*/  VIADD R16, R16, 0x80 ;  /* 0x0000008010107836 */ /* 0x000fc60000000000 */
[----:B------:R-:W-:-:S05]  /*6480*/  IADD3.X R3, PT, PT, R17, UR5, RZ, P0, !PT ;  /* 0x0000000511037c10 */ /* 0x000fca00087fe4ff */
[----:B--2---:R0:W-:Y:S04]  /*6490*/  STG.E.U8 desc[UR36][R2.64], R5 ;  /* 0x0000000502007986 */ /* 0x0041e8000c101124 */
.L_x_35710:
[----:B------:R-:W-:Y:S05]  /*64a0*/  BSYNC.RECONVERGENT B6 ;  /* 0x0000000000067941 */ /* 0x000fea0003800200 */
.L_x_35709:
        /* <DEDUP_REMOVED lines=31> */
.L_x_35789:
        /* <DEDUP_REMOVED lines=36> */
.L_x_35790:
        /* <DEDUP_REMOVED lines=17> */
.L_x_35791:
        /* <DEDUP_REMOVED lines=37> */
.L_x_35794:
        /* <DEDUP_REMOVED lines=18> */
.L_x_35795:
[----:B------:R-:W-:Y:S05]  /*6d60*/  BSYNC.RECONVERGENT B0 ;  /* 0x0000000000007941 */ /* 0x000fea0003800200 */
.L_x_35793:
        /* <DEDUP_REMOVED lines=38> */
.L_x_35797:
        /* <DEDUP_REMOVED lines=18> */
.L_x_35798:
[----:B------:R-:W-:Y:S05]  /*70f0*/  BSYNC.RECONVERGENT B0 ;  /* 0x0000000000007941 */ /* 0x000fea0003800200 */
.L_x_35796:
        /* <DEDUP_REMOVED lines=38> */
.L_x_35800:
        /* <DEDUP_REMOVED lines=18> */
.L_x_35801:
[----:B------:R-:W-:Y:S05]  /*7480*/  BSYNC.RECONVERGENT B0 ;  /* 0x0000000000007941 */ /* 0x000fea0003800200 */
.L_x_35799:
        /* <DEDUP_REMOVED lines=38> */
.L_x_35803:
        /* <DEDUP_REMOVED lines=18> */
.L_x_35804:
[----:B------:R-:W-:Y:S05]  /*7810*/  BSYNC.RECONVERGENT B0 ;  /* 0x0000000000007941 */ /* 0x000fea0003800200 */
.L_x_35802:
        /* <DEDUP_REMOVED lines=38> */
.L_x_35806:
        /* <DEDUP_REMOVED lines=18> */
.L_x_35807:
[----:B------:R-:W-:Y:S05]  /*7ba0*/  BSYNC.RECONVERGENT B0 ;  /* 0x0000000000007941 */ /* 0x000fea0003800200 */
.L_x_35805:
        /* <DEDUP_REMOVED lines=38> */
.L_x_35809:
        /* <DEDUP_REMOVED lines=18> */
.L_x_35810:
[----:B------:R-:W-:Y:S05]  /*7f30*/  BSYNC.RECONVERGENT B0 ;  /* 0x0000000000007941 */ /* 0x000fea0003800200 */
.L_x_35808:
        /* <DEDUP_REMOVED lines=38> */
.L_x_35812:
        /* <DEDUP_REMOVED lines=18> */
.L_x_35813:
[----:B------:R-:W-:Y:S05]  /*82c0*/  BSYNC.RECONVERGENT B0 ;  /* 0x0000000000007941 */ /* 0x000fea0003800200 */
.L_x_35811:
        /* <DEDUP_REMOVED lines=38> */
.L_x_35815:
        /* <DEDUP_REMOVED lines=18> */
.L_x_35816:
[----:B------:R-:W-:Y:S05]  /*8650*/  BSYNC.RECONVERGENT B0 ;  /* 0x0000000000007941 */ /* 0x000fea0003800200 */
.L_x_35814:
        /* <DEDUP_REMOVED lines=38> */
.L_x_35818:
        /* <DEDUP_REMOVED lines=18> */
.L_x_35819:
[----:B------:R-:W-:Y:S05]  /*89e0*/  BSYNC.RECONVERGENT B0 ;  /* 0x0000000000007941 */ /* 0x000fea0003800200 */
.L_x_35817:
        /* <DEDUP_REMOVED lines=38> */
.L_x_35821:
        /* <DEDUP_REMOVED lines=18> */
.L_x_35822:
[----:B------:R-:W-:Y:S05]  /*8d70*/  BSYNC.RECONVERGENT B0 ;  /* 0x0000000000007941 */ /* 0x000fea0003800200 */
.L_x_35820:
        /* <DEDUP_REMOVED lines=38> */
.L_x_35824:
        /* <DEDUP_REMOVED lines=18> */
.L_x_35825:
[----:B------:R-:W-:Y:S05]  /*9100*/  BSYNC.RECONVERGENT B0 ;  /* 0x0000000000007941 */ /* 0x000fea0003800200 */
.L_x_35823:
        /* <DEDUP_REMOVED lines=38> */
.L_x_35827:
        /* <DEDUP_REMOVED lines=18> */
.L_x_35828:
[----:B------:R-:W-:Y:S05]  /*9490*/  BSYNC.RECONVERGENT B0 ;  /* 0x0000000000007941 */ /* 0x000fea0003800200 */
.L_x_35826:
        /* <DEDUP_REMOVED lines=38> */
.L_x_35830:
        /* <DEDUP_REMOVED lines=18> */
.L_x_35831:
[----:B------:R-:W-:Y:S05]  /*9820*/  BSYNC.RECONVERGENT B0 ;  /* 0x0000000000007941 */ /* 0x000fea0003800200 */
.L_x_35829:
        /* <DEDUP_REMOVED lines=38> */
.L_x_35833:
        /* <DEDUP_REMOVED lines=18> */
.L_x_35834:
[----:B------:R-:W-:Y:S05]  /*9bb0*/  BSYNC.RECONVERGENT B0 ;  /* 0x0000000000007941 */ /* 0x000fea0003800200 */
.L_x_35832:
        /* <DEDUP_REMOVED lines=38> */
.L_x_35836:
        /* <DEDUP_REMOVED lines=18> */
.L_x_35837:
[----:B------:R-:W-:Y:S05]  /*9f40*/  BSYNC.RECONVERGENT B0 ;  /* 0x0000000000007941 */ /* 0x000fea0003800200 */
.L_x_35835:
        /* <DEDUP_REMOVED lines=38> */
.L_x_35839:
        /* <DEDUP_REMOVED lines=18> */
.L_x_35840:
[----:B------:R-:W-:Y:S05]  /*a2d0*/  BSYNC.RECONVERGENT B0 ;  /* 0x0000000000007941 */ /* 0x000fea0003800200 */
.L_x_35838:
        /* <DEDUP_REMOVED lines=38> */
.L_x_35842:
        /* <DEDUP_REMOVED lines=18> */
.L_x_35843:
[----:B------:R-:W-:Y:S05]  /*a660*/  BSYNC.RECONVERGENT B0 ;  /* 0x0000000000007941 */ /* 0x000fea0003800200 */
.L_x_35841:
        /* <DEDUP_REMOVED lines=38> */
.L_x_35845:
        /* <DEDUP_REMOVED lines=18> */
.L_x_35846:
[----:B------:R-:W-:Y:S05]  /*a9f0*/  BSYNC.RECONVERGENT B0 ;  /* 0x0000000000007941 */ /* 0x000fea0003800200 */
.L_x_35844:
        /* <DEDUP_REMOVED lines=38> */
.L_x_35848:
        /* <DEDUP_REMOVED lines=18> */
.L_x_35849:
[----:B------:R-:W-:Y:S05]  /*ad80*/  BSYNC.RECONVERGENT B0 ;  /* 0x0000000000007941 */ /* 0x000fea0003800200 */
.L_x_35847:
        /* <DEDUP_REMOVED lines=38> */
.L_x_35851:
        /* <DEDUP_REMOVED lines=18> */
.L_x_35852:
[----:B------:R-:W-:Y:S05]  /*b110*/  BSYNC.RECONVERGENT B0 ;  /* 0x0000000000007941 */ /* 0x000fea0003800200 */
.L_x_35850:
        /* <DEDUP_REMOVED lines=38> */
.L_x_35854:
        /* <DEDUP_REMOVED lines=18> */
.L_x_35855:
[----:B------:R-:W-:Y:S05]  /*b4a0*/  BSYNC.RECONVERGENT B0 ;  /* 0x0000000000007941 */ /* 0x000fea0003800200 */
.L_x_35853:
        /* <DEDUP_REMOVED lines=38> */
.L_x_35857:
        /* <DEDUP_REMOVED lines=18> */
.L_x_35858:
[----:B------:R-:W-:Y:S05]  /*b830*/  BSYNC.RECONVERGENT B0 ;  /* 0x0000000000007941 */ /* 0x000fea0003800200 */
.L_x_35856:
        /* <DEDUP_REMOVED lines=37> */
.L_x_35860:
        /* <DEDUP_REMOVED lines=16> */
.L_x_35861:
[----:B------:R-:W-:Y:S05]  /*bb90*/  BSYNC.RECONVERGENT B0 ;  /* 0x0000000000007941 */ /* 0x000fea0003800200 */
.L_x_35859:
        /* <DEDUP_REMOVED lines=33> */
.L_x_35863:
[----:B------:R-:W-:Y:S01]  /*bdb0*/  MOV R8, R6 ;  /* 0x0000000600087202 */ /* 0x000fe20000000f00 */
[----:B------:R-:W-:Y:S01]  /*bdc0*/  IMAD.MOV.U32 R10, RZ, RZ, R7 ;  /* 0x000000ffff0a7224 */ /* 0x000fe200078e0007 */
[----:B------:R-:W-:-:S07]  /*bdd0*/  MOV R9, 0xbdf0 ;  /* 0x0000bdf000097802 */ /* 0x000fce0000000f00 */
[----:B------:R-:W-:Y:S05]  /*bde0*/  CALL.REL.NOINC `($__internal_65_$__cuda_sm20_rem_u64) ;  /* 0x00000320004c7944 */ /* 0x000fea0003c00000 */
[----:B------:R-:W-:Y:S01]  /*bdf0*/  MOV R4, R0 ;  /* 0x0000000000047202 */ /* 0x000fe20000000f00 */
[----:B------:R-:W-:-:S07]  /*be00*/  IMAD.MOV.U32 R5, RZ, RZ, R3 ;  /* 0x000000ffff057224 */ /* 0x000fce00078e0003 */
.L_x_35864:
[----:B------:R-:W-:Y:S05]  /*be10*/  BSYNC.RECONVERGENT B0 ;  /* 0x0000000000007941 */ /* 0x000fea0003800200 */
.L_x_35862:
[----:B------:R-:W0:Y:S01]  /*be20*/  LDCU.64 UR4, c[0x0][0x730] ;  /* 0x0000e600ff0477ac */ /* 0x000e220008000a00 */
[----:B------:R-:W-:Y:S01]  /*be30*/  MOV R3, R17 ;  /* 0x0000001100037202 */ /* 0x000fe20000000f00 */
[----:B0-----:R-:W-:Y:S02]  /*be40*/  IMAD R5, R5, UR4, RZ ;  /* 0x0000000405057c24 */ /* 0x001fe4000f8e02ff */
[----:B------:R-:W-:-:S04]  /*be50*/  IMAD.WIDE.U32 R2, R4, UR4, R2 ;  /* 0x0000000404027c25 */ /* 0x000fc8000f8e0002 */
[----:B------:R-:W-:-:S04]  /*be60*/  IMAD R5, R4, UR5, R5 ;  /* 0x0000000504057c24 */ /* 0x000fc8000f8e0205 */
[----:B------:R-:W-:-:S07]  /*be70*/  IMAD.IADD R17, R3, 0x1, R5 ;  /* 0x0000000103117824 */ /* 0x000fce00078e0205 */
.L_x_35792:
[----:B------:R-:W0:Y:S01]  /*be80*/  LDC.64 R4, c[0x0][0x580] ;  /* 0x00016000ff047b82 */ /* 0x000e220000000a00 */
[----:B------:R-:W1:Y:S01]  /*be90*/  LDCU.64 UR4, c[0x0][0x738] ;  /* 0x0000e700ff0477ac */ /* 0x000e620008000a00 */
[----:B0-----:R-:W2:Y:S01]  /*bea0*/  LDG.E.U8 R5, desc[UR36][R4.64] ;  /* 0x0000002404057981 */ /* 0x001ea2000c1e1100 */
[----:B-1----:R-:W-:Y:S02]  /*beb0*/  IADD3 R2, P0, PT, R2, UR4, RZ ;  /* 0x0000000402027c10 */ /* 0x002fe4000ff1e0ff */
[----:B------:R-:W-:Y:S02]  /*bec0*/  IADD3 R16, PT, PT, R16, 0x80, RZ ;  /* 0x0000008010107810 */ /* 0x000fe40007ffe0ff */
[----:B------:R-:W-:-:S05]  /*bed0*/  IADD3.X R3, PT, PT, R17, UR5, RZ, P0, !PT ;  /* 0x0000000511037c10 */ /* 0x000fca00087fe4ff */
[----:B--2---:R1:W-:Y:S04]  /*bee0*/  STG.E.U8 desc[UR36][R2.64], R5 ;  /* 0x0000000502007986 */ /* 0x0043e8000c101124 */
.L_x_35788:
[----:B------:R-:W-:Y:S05]  /*bef0*/  BSYNC.RECONVERGENT B6 ;  /* 0x0000000000067941 */ /* 0x000fea0003800200 */
.L_x_35787:
        /* <DEDUP_REMOVED lines=31> */
.L_x_35867:
        /* <DEDUP_REMOVED lines=36> */
.L_x_35868:
        /* <DEDUP_REMOVED lines=17> */
.L_x_35869:
        /* <DEDUP_REMOVED lines=37> */
.L_x_35872:
        /* <DEDUP_REMOVED lines=18> */
.L_x_35873:
[----:B------:R-:W-:Y:S05]  /*c7b0*/  BSYNC.RECONVERGENT B0 ;  /* 0x0000000000007941 */ /* 0x000fea0003800200 */
.L_x_35871:
        /* <DEDUP_REMOVED lines=38> */
.L_x_35875:
        /* <DEDUP_REMOVED lines=18> */
.L_x_35876:
[----:B------:R-:W-:Y:S05]  /*cb40*/  BSYNC.RECONVERGENT B0 ;  /* 0x0000000000007941 */ /* 0x000fea0003800200 */
.L_x_35874:
        /* <DEDUP_REMOVED lines=38> */
.L_x_35878:
        /* <DEDUP_REMOVED lines=18> */
.L_x_35879:
[----:B------:R-:W-:Y:S05]  /*ced0*/  BSYNC.RECONVERGENT B0 ;  /* 0x0000000000007941 */ /* 0x000fea0003800200 */
.L_x_35877:
        /* <DEDUP_REMOVED lines=38> */
.L_x_35881:
        /* <DEDUP_REMOVED lines=18> */
.L_x_35882:
[----:B------:R-:W-:Y:S05]  /*d260*/  BSYNC.RECONVERGENT B0 ;  /* 0x0000000000007941 */ /* 0x000fea0003800200 */
.L_x_35880:
        /* <DEDUP_REMOVED lines=38> */
.L_x_35884:
        /* <DEDUP_REMOVED lines=18> */
.L_x_35885:
[----:B------:R-:W-:Y:S05]  /*d5f0*/  BSYNC.RECONVERGENT B0 ;  /* 0x0000000000007941 */ /* 0x000fea0003800200 */
.L_x_35883:
        /* <DEDUP_REMOVED lines=38> */
.L_x_35887:
        /* <DEDUP_REMOVED lines=18> */
.L_x_35888:
[----:B------:R-:W-:Y:S05]  /*d980*/  BSYNC.RECONVERGENT B0 ;  /* 0x0000000000007941 */ /* 0x000fea0003800200 */
.L_x_35886:
        /* <DEDUP_REMOVED lines=38> */
.L_x_35890:
        /* <DEDUP_REMOVED lines=18> */
.L_x_35891:
[----:B------:R-:W-:Y:S05]  /*dd10*/  BSYNC.RECONVERGENT B0 ;  /* 0x0000000000007941 */ /* 0x000fea0003800200 */
.L_x_35889:
        /* <DEDUP_REMOVED lines=38> */
.L_x_35893:
        /* <DEDUP_REMOVED lines=18> */
.L_x_35894:
[----:B------:R-:W-:Y:S05]  /*e0a0*/  BSYNC.RECONVERGENT B0 ;  /* 0x0000000000007941 */ /* 0x000fea0003800200 */
.L_x_35892:
        /* <DEDUP_REMOVED lines=38> */
.L_x_35896:
        /* <DEDUP_REMOVED lines=18> */
.L_x_35897:
[----:B------:R-:W-:Y:S05]  /*e430*/  BSYNC.RECONVERGENT B0 ;  /* 0x0000000000007941 */ /* 0x000fea0003800200 */
.L_x_35895:
        /* <DEDUP_REMOVED lines=38> */
.L_x_35899:
        /* <DEDUP_REMOVED lines=18> */
.L_x_35900:
[----:B------:R-:W-:Y:S05]  /*e7c0*/  BSYNC.RECONVERGENT B0 ;  /* 0x0000000000007941 */ /* 0x000fea0003800200 */
.L_x_35898:
        /* <DEDUP_REMOVED lines=38> */
.L_x_35902:
        /* <DEDUP_REMOVED lines=18> */
.L_x_35903:
[----:B------:R-:W-:Y:S05]  /*eb50*/  BSYNC.RECONVERGENT B0 ;  /* 0x0000000000007941 */ /* 0x000fea0003800200 */
.L_x_35901:
        /* <DEDUP_REMOVED lines=38> */
.L_x_35905:
        /* <DEDUP_REMOVED lines=18> */
.L_x_35906:
[----:B------:R-:W-:Y:S05]  /*eee0*/  BSYNC.RECONVERGENT B0 ;  /* 0x0000000000007941 */ /* 0x000fea0003800200 */
.L_x_35904:
        /* <DEDUP_REMOVED lines=38> */
.L_x_35908:
        /* <DEDUP_REMOVED lines=18> */
.L_x_35909:
[----:B------:R-:W-:Y:S05]  /*f270*/  BSYNC.RECONVERGENT B0 ;  /* 0x0000000000007941 */ /* 0x000fea0003800200 */
.L_x_35907:
        /* <DEDUP_REMOVED lines=38> */
.L_x_35911:
        /* <DEDUP_REMOVED lines=18> */
.L_x_35912:
[----:B------:R-:W-:Y:S05]  /*f600*/  BSYNC.RECONVERGENT B0 ;  /* 0x0000000000007941 */ /* 0x000fea0003800200 */
.L_x_35910:
        /* <DEDUP_REMOVED lines=38> */
.L_x_35914:
        /* <DEDUP_REMOVED lines=18> */
.L_x_35915:
[----:B------:R-:W-:Y:S05]  /*f990*/  BSYNC.RECONVERGENT B0 ;  /* 0x0000000000007941 */ /* 0x000fea0003800200 */
.L_x_35913:
        /* <DEDUP_REMOVED lines=38> */
.L_x_35917:
        /* <DEDUP_REMOVED lines=18> */
.L_x_35918:
[----:B------:R-:W-:Y:S05]  /*fd20*/  BSYNC.RECONVERGENT B0 ;  /* 0x0000000000007941 */ /* 0x000fea0003800200 */
.L_x_35916:
        /* <DEDUP_REMOVED lines=38> */
.L_x_35920:
        /* <DEDUP_REMOVED lines=18> */
.L_x_35921:
[----:B------:R-:W-:Y:S05]  /*100b0*/  BSYNC.RECONVERGENT B0 ;  /* 0x0000000000007941 */ /* 0x000fea0003800200 */
.L_x_35919:
        /* <DEDUP_REMOVED lines=38> */
.L_x_35923:
        /* <DEDUP_REMOVED lines=18> */
.L_x_35924:
[----:B------:R-:W-:Y:S05]  /*10440*/  BSYNC.RECONVERGENT B0 ;  /* 0x0000000000007941 */ /* 0x000fea0003800200 */
.L_x_35922:
        /* <DEDUP_REMOVED lines=38> */
.L_x_35926:
        /* <DEDUP_REMOVED lines=18> */
.L_x_35927:
[----:B------:R-:W-:Y:S05]  /*107d0*/  BSYNC.RECONVERGENT B0 ;  /* 0x0000000000007941 */ /* 0x000fea0003800200 */
.L_x_35925:
        /* <DEDUP_REMOVED lines=38> */
.L_x_35929:
        /* <DEDUP_REMOVED lines=18> */
.L_x_35930:
[----:B------:R-:W-:Y:S05]  /*10b60*/  BSYNC.RECONVERGENT B0 ;  /* 0x0000000000007941 */ /* 0x000fea0003800200 */
.L_x_35928:
        /* <DEDUP_REMOVED lines=38> */
.L_x_35932:
        /* <DEDUP_REMOVED lines=18> */
.L_x_35933:
[----:B------:R-:W-:Y:S05]  /*10ef0*/  BSYNC.RECONVERGENT B0 ;  /* 0x0000000000007941 */ /* 0x000fea0003800200 */
.L_x_35931:
        /* <DEDUP_REMOVED lines=38> */
.L_x_35935:
        /* <DEDUP_REMOVED lines=18> */
.L_x_35936:
[----:B------:R-:W-:Y:S05]  /*11280*/  BSYNC.RECONVERGENT B0 ;  /* 0x0000000000007941 */ /* 0x000fea0003800200 */
.L_x_35934:
        /* <DEDUP_REMOVED lines=37> */
.L_x_35938:
        /* <DEDUP_REMOVED lines=16> */
.L_x_35939:
[----:B------:R-:W-:Y:S05]  /*115e0*/  BSYNC.RECONVERGENT B0 ;  /* 0x0000000000007941 */ /* 0x000fea0003800200 */
.L_x_35937:
        /* <DEDUP_REMOVED lines=33> */
.L_x_35941:
[----:B------:R-:W-:Y:S01]  /*11800*/  IMAD.MOV.U32 R8, RZ, RZ, R6 ;  /* 0x000000ffff087224 */ /* 0x000fe200078e0006 */
[----:B------:R-:W-:Y:S02]  /*11810*/  MOV R10, R7 ;  /* 0x00000007000a7202 */ /* 0x000fe40000000f00 */
[----:B------:R-:W-:-:S07]  /*11820*/  MOV R9, 0x11840 ;  /* 0x0001184000097802 */ /* 0x000fce0000000f00 */
[----:B------:R-:W-:Y:S05]  /*11830*/  CALL.REL.NOINC `($__internal_65_$__cuda_sm20_rem_u64) ;  /* 0x000002c400b87944 */ /* 0x000fea0003c00000 */
[----:B------:R-:W-:Y:S01]  /*11840*/  IMAD.MOV.U32 R4, RZ, RZ, R0 ;  /* 0x000000ffff047224 */ /* 0x000fe200078e0000 */
[----:B------:R-:W-:-:S07]  /*11850*/  MOV R5, R3 ;  /* 0x0000000300057202 */ /* 0x000fce0000000f00 */
.L_x_35942:
[----:B------:R-:W-:Y:S05]  /*11860*/  BSYNC.RECONVERGENT B0 ;  /* 0x0000000000007941 */ /* 0x000fea0003800200 */
.L_x_35940:
[----:B------:R-:W0:Y:S01]  /*11870*/  LDCU.64 UR4, c[0x0][0x730] ;  /* 0x0000e600ff0477ac */ /* 0x000e220008000a00 */
[----:B------:R-:W-:Y:S02]  /*11880*/  IMAD.MOV.U32 R3, RZ, RZ, R17 ;  /* 0x000000ffff037224 */ /* 0x000fe400078e0011 */
[----:B0-----:R-:W-:Y:S02]  /*11890*/  IMAD R5, R5, UR4, RZ ;  /* 0x0000000405057c24 */ /* 0x001fe4000f8e02ff */
[----:B------:R-:W-:-:S04]  /*118a0*/  IMAD.WIDE.U32 R2, R4, UR4, R2 ;  /* 0x0000000404027c25 */ /* 0x000fc8000f8e0002 */
[----:B------:R-:W-:-:S05]  /*118b0*/  IMAD R5, R4, UR5, R5 ;  /* 0x0000000504057c24 */ /* 0x000fca000f8e0205 */
[----:B------:R-:W-:-:S07]  /*118c0*/  IADD3 R17, PT, PT, R3, R5, RZ ;  /* 0x0000000503117210 */ /* 0x000fce0007ffe0ff */
.L_x_35870:
[----:B------:R-:W0:Y:S01]  /*118d0*/  LDC.64 R4, c[0x0][0x580] ;  /* 0x00016000ff047b82 */ /* 0x000e220000000a00 */
[----:B------:R-:W1:Y:S01]  /*118e0*/  LDCU.64 UR4, c[0x0][0x738] ;  /* 0x0000e700ff0477ac */ /* 0x000e620008000a00 */
[----:B0-----:R-:W2:Y:S01]  /*118f0*/  LDG.E.U8 R5, desc[UR36][R4.64] ;  /* 0x0000002404057981 */ /* 0x001ea2000c1e1100 */
[----:B-1----:R-:W-:Y:S01]  /*11900*/  IADD3 R2, P0, PT, R2, UR4, RZ ;  /* 0x0000000402027c10 */ /* 0x002fe2000ff1e0ff */
[----:B------:R-:W-:-:S03]  /*11910*/  VIADD R16, R16, 0x80 ;  /* 0x0000008010107836 */ /* 0x000fc60000000000 */
[----:B------:R-:W-:-:S05]  /*11920*/  IADD3.X R3, PT, PT, R17, UR5, RZ, P0, !PT ;  /* 0x0000000511037c10 */ /* 0x000fca00087fe4ff */
[----:B--2---:R2:W-:Y:S04]  /*11930*/  STG.E.U8 desc[UR36][R2.64], R5 ;  /* 0x0000000502007986 */ /* 0x0045e8000c101124 */
.L_x_35866:
[----:B------:R-:W-:Y:S05]  /*11940*/  BSYNC.RECONVERGENT B6 ;  /* 0x0000000000067941 */ /* 0x000fea0003800200 */
.L_x_35865:
        /* <DEDUP_REMOVED lines=30> */
.L_x_35943:
        /* <DEDUP_REMOVED lines=36> */
.L_x_35944:
        /* <DEDUP_REMOVED lines=17> */
.L_x_35945:
        /* <DEDUP_REMOVED lines=37> */
.L_x_35948:
        /* <DEDUP_REMOVED lines=18> */
.L_x_35949:
[----:B------:R-:W-:Y:S05]  /*121f0*/  BSYNC.RECONVERGENT B0 ;  /* 0x0000000000007941 */ /* 0x000fea0003800200 */
.L_x_35947:
        /* <DEDUP_REMOVED lines=37> */
.L_x_35951:
        /* <DEDUP_REMOVED lines=18> */
.L_x_35952:
[----:B------:R-:W-:Y:S05]  /*12570*/  BSYNC.RECONVERGENT B0 ;  /* 0x0000000000007941 */ /* 0x000fea0003800200 */
.L_x_35950:
        /* <DEDUP_REMOVED lines=37> */
.L_x_35954:
        /* <DEDUP_REMOVED lines=18> */
.L_x_35955:
[----:B------:R-:W-:Y:S05]  /*128f0*/  BSYNC.RECONVERGENT B0 ;  /* 0x0000000000007941 */ /* 0x000fea0003800200 */
.L_x_35953:
        /* <DEDUP_REMOVED lines=37> */
.L_x_35957:
        /* <DEDUP_REMOVED lines=18> */
.L_x_35958:
[----:B------:R-:W-:Y:S05]  /*12c70*/  BSYNC.RECONVERGENT B0 ;  /* 0x0000000000007941 */ /* 0x000fea0003800200 */
.L_x_35956:
        /* <DEDUP_REMOVED lines=37> */
.L_x_35960:
        /* <DEDUP_REMOVED lines=18> */
.L_x_35961:
[----:B------:R-:W-:Y:S05]  /*12ff0*/  BSYNC.RECONVERGENT B0 ;  /* 0x0000000000007941 */ /* 0x000fea0003800200 */
.L_x_35959:
        /* <DEDUP_REMOVED lines=37> */
.L_x_35963:
        /* <DEDUP_REMOVED lines=18> */
.L_x_35964:
[----:B------:R-:W-:Y:S05]  /*13370*/  BSYNC.RECONVERGENT B0 ;  /* 0x0000000000007941 */ /* 0x000fea0003800200 */
.L_x_35962:
        /* <DEDUP_REMOVED lines=37> */
.L_x_35966:
        /* <DEDUP_REMOVED lines=18> */
.L_x_35967:
[----:B------:R-:W-:Y:S05]  /*136f0*/  BSYNC.RECONVERGENT B0 ;  /* 0x0000000000007941 */ /* 0x000fea0003800200 */
.L_x_35965:
        /* <DEDUP_REMOVED lines=37> */
.L_x_35969:
        /* <DEDUP_REMOVED lines=18> */
.L_x_35970:
[----:B------:R-:W-:Y:S05]  /*13a70*/  BSYNC.RECONVERGENT B0 ;  /* 0x0000000000007941 */ /* 0x000fea0003800200 */
.L_x_35968:
        /* <DEDUP_REMOVED lines=37> */
.L_x_35972:
        /* <DEDUP_REMOVED lines=18> */
.L_x_35973:
[----:B------:R-:W-:Y:S05]  /*13df0*/  BSYNC.RECONVERGENT B0 ;  /* 0x0000000000007941 */ /* 0x000fea0003800200 */
.L_x_35971:
        /* <DEDUP_REMOVED lines=37> */
.L_x_35975:
        /* <DEDUP_REMOVED lines=18> */
.L_x_35976:
[----:B------:R-:W-:Y:S05]  /*14170*/  BSYNC.RECONVERGENT B0 ;  /* 0x0000000000007941 */ /* 0x000fea0003800200 */
.L_x_35974:
        /* <DEDUP_REMOVED lines=37> */
.L_x_35978:
        /* <DEDUP_REMOVED lines=18> */
.L_x_35979:
[----:B------:R-:W-:Y:S05]  /*144f0*/  BSYNC.RECONVERGENT B0 ;  /* 0x0000000000007941 */ /* 0x000fea0003800200 */
.L_x_35977:
        /* <DEDUP_REMOVED lines=37> */
.L_x_35981:
        /* <DEDUP_REMOVED lines=18> */
.L_x_35982:
[----:B------:R-:W-:Y:S05]  /*14870*/  BSYNC.RECONVERGENT B0 ;  /* 0x0000000000007941 */ /* 0x000fea0003800200 */
.L_x_35980:
        /* <DEDUP_REMOVED lines=37> */
.L_x_35984:
        /* <DEDUP_REMOVED lines=18> */
.L_x_35985:
[----:B------:R-:W-:Y:S05]  /*14bf0*/  BSYNC.RECONVERGENT B0 ;  /* 0x0000000000007941 */ /* 0x000fea0003800200 */
.L_x_35983:
        /* <DEDUP_REMOVED lines=37> */
.L_x_35987:
        /* <DEDUP_REMOVED lines=18> */
.L_x_35988:
[----:B------:R-:W-:Y:S05]  /*14f70*/  BSYNC.RECONVERGENT B0 ;  /* 0x0000000000007941 */ /* 0x000fea0003800200 */
.L_x_35986:
        /* <DEDUP_REMOVED lines=37> */
.L_x_35990:
        /* <DEDUP_REMOVED lines=18> */
.L_x_35991:
[----:B------:R-:W-:Y:S05]  /*152f0*/  BSYNC.RECONVERGENT B0 ;  /* 0x0000000000007941 */ /* 0x000fea0003800200 */
.L_x_35989:
        /* <DEDUP_REMOVED lines=37> */
.L_x_35993:
        /* <DEDUP_REMOVED lines=18> */
.L_x_35994:
[----:B------:R-:W-:Y:S05]  /*15670*/  BSYNC.RECONVERGENT B0 ;  /* 0x0000000000007941 */ /* 0x000fea0003800200 */
.L_x_35992:
        /* <DEDUP_REMOVED lines=37> */
.L_x_35996:
        /* <DEDUP_REMOVED lines=18> */
.L_x_35997:
[----:B------:R-:W-:Y:S05]  /*159f0*/  BSYNC.RECONVERGENT B0 ;  /* 0x0000000000007941 */ /* 0x000fea0003800200 */
.L_x_35995:
        /* <DEDUP_REMOVED lines=37> */
.L_x_35999:
        /* <DEDUP_REMOVED lines=18> */
.L_x_36000:
[----:B------:R-:W-:Y:S05]  /*15d70*/  BSYNC.RECONVERGENT B0 ;  /* 0x0000000000007941 */ /* 0x000fea0003800200 */
.L_x_35998:
        /* <DEDUP_REMOVED lines=37> */
.L_x_36002:
        /* <DEDUP_REMOVED lines=18> */
.L_x_36003:
[----:B------:R-:W-:Y:S05]  /*160f0*/  BSYNC.RECONVERGENT B0 ;  /* 0x0000000000007941 */ /* 0x000fea0003800200 */
.L_x_36001:
        /* <DEDUP_REMOVED lines=37> */
.L_x_36005:
        /* <DEDUP_REMOVED lines=18> */
.L_x_36006:
[----:B------:R-:W-:Y:S05]  /*16470*/  BSYNC.RECONVERGENT B0 ;  /* 0x0000000000007941 */ /* 0x000fea0003800200 */
.L_x_36004:
        /* <DEDUP_REMOVED lines=37> */
.L_x_36008:
        /* <DEDUP_REMOVED lines=18> */
.L_x_36009:
[----:B------:R-:W-:Y:S05]  /*167f0*/  BSYNC.RECONVERGENT B0 ;  /* 0x0000000000007941 */ /* 0x000fea0003800200 */
.L_x_36007:
        /* <DEDUP_REMOVED lines=37> */
.L_x_36011:
        /* <DEDUP_REMOVED lines=18> */
.L_x_36012:
[----:B------:R-:W-:Y:S05]  /*16b70*/  BSYNC.RECONVERGENT B0 ;  /* 0x0000000000007941 */ /* 0x000fea0003800200 */
.L_x_36010:
        /* <DEDUP_REMOVED lines=36> */
.L_x_36014:
        /* <DEDUP_REMOVED lines=16> */
.L_x_36015:
[----:B------:R-:W-:Y:S05]  /*16ec0*/  BSYNC.RECONVERGENT B0 ;  /* 0x0000000000007941 */ /* 0x000fea0003800200 */
.L_x_36013:
        /* <DEDUP_REMOVED lines=32> */
.L_x_36017:
[----:B------:R-:W-:Y:S01]  /*170d0*/  IMAD.MOV.U32 R8, RZ, RZ, R6 ;  /* 0x000000ffff087224 */ /* 0x000fe200078e0006 */
[----:B------:R-:W-:Y:S02]  /*170e0*/  MOV R10, R7 ;  /* 0x00000007000a7202 */ /* 0x000fe40000000f00 */
[----:B------:R-:W-:-:S07]  /*170f0*/  MOV R9, 0x17110 ;  /* 0x0001711000097802 */ /* 0x000fce0000000f00 */
[----:B------:R-:W-:Y:S05]  /*17100*/  CALL.REL.NOINC `($__internal_65_$__cuda_sm20_rem_u64) ;  /* 0x0000026c00847944 */ /* 0x000fea0003c00000 */
[----:B------:R-:W-:-:S07]  /*17110*/  IMAD.MOV.U32 R2, RZ, RZ, R0 ;  /* 0x000000ffff027224 */ /* 0x000fce00078e0000 */
.L_x_36018:
[----:B------:R-:W-:Y:S05]  /*17120*/  BSYNC.RECONVERGENT B0 ;  /* 0x0000000000007941 */ /* 0x000fea0003800200 */
.L_x_36016:
[----:B------:R-:W0:Y:S02]  /*17130*/  LDCU.64 UR4, c[0x0][0x730] ;  /* 0x0000e600ff0477ac */ /* 0x000e240008000a00 */
[----:B0-----:R-:W-:Y:S02]  /*17140*/  IMAD R3, R3, UR4, RZ ;  /* 0x0000000403037c24 */ /* 0x001fe4000f8e02ff */
[----:B------:R-:W-:-:S04]  /*17150*/  IMAD.WIDE.U32 R16, R2, UR4, R16 ;  /* 0x0000000402107c25 */ /* 0x000fc8000f8e0010 */
[----:B------:R-:W-:-:S05]  /*17160*/  IMAD R3, R2, UR5, R3 ;  /* 0x0000000502037c24 */ /* 0x000fca000f8e0203 */
[----:B------:R-:W-:-:S07]  /*17170*/  IADD3 R17, PT, PT, R17, R3, RZ ;  /* 0x0000000311117210 */ /* 0x000fce0007ffe0ff */
.L_x_35946:
[----:B------:R-:W0:Y:S01]  /*17180*/  LDC.64 R2, c[0x0][0x580] ;  /* 0x00016000ff027b82 */ /* 0x000e220000000a00 */
[----:B------:R-:W1:Y:S01]  /*17190*/  LDCU.64 UR4, c[0x0][0x738] ;  /* 0x0000e700ff0477ac */ /* 0x000e620008000a00 */
[----:B0-----:R-:W2:Y:S01]  /*171a0*/  LDG.E.U8 R3, desc[UR36][R2.64] ;  /* 0x0000002402037981 */ /* 0x001ea2000c1e1100 */
[----:B-1----:R-:W-:-:S04]  /*171b0*/  IADD3 R16, P0, PT, R16, UR4, RZ ;  /* 0x0000000410107c10 */ /* 0x002fc8000ff1e0ff */
[----:B------:R-:W-:-:S05]  /*171c0*/  IADD3.X R17, PT, PT, R17, UR5, RZ, P0, !PT ;  /* 0x0000000511117c10 */ /* 0x000fca00087fe4ff */
[----:B--2---:R-:W-:Y:S01]  /*171d0*/  STG.E.U8 desc[UR36][R16.64], R3 ;  /* 0x0000000310007986 */ /* 0x004fe2000c101124 */
[----:B------:R-:W-:Y:S05]  /*171e0*/  EXIT ;  /* 0x000000000000794d */ /* 0x000fea0003800000 */
.L_x_35697:
        /* <DEDUP_REMOVED lines=31> */
.L_x_36021:
        /* <DEDUP_REMOVED lines=12> */
.L_x_36020:
[----:B------:R-:W-:Y:S05]  /*174a0*/  BSYNC.RECONVERGENT B6 ;  /* 0x0000000000067941 */ /* 0x000fea0003800200 */
.L_x_36019:
        /* <DEDUP_REMOVED lines=31> */
.L_x_36024:
        /* <DEDUP_REMOVED lines=12> */
.L_x_36023:
[----:B------:R-:W-:Y:S05]  /*17760*/  BSYNC.RECONVERGENT B6 ;  /* 0x0000000000067941 */ /* 0x000fea0003800200 */
.L_x_36022:
        /* <DEDUP_REMOVED lines=31> */
.L_x_36027:
        /* <DEDUP_REMOVED lines=12> */
.L_x_36026:
[----:B------:R-:W-:Y:S05]  /*17a20*/  BSYNC.RECONVERGENT B6 ;  /* 0x0000000000067941 */ /* 0x000fea0003800200 */
.L_x_36025:
        /* <DEDUP_REMOVED lines=30> */
.L_x_36028:
        /* <DEDUP_REMOVED lines=12> */
.L_x_35696:
        /* <DEDUP_REMOVED lines=311> */
.L_x_36033:
        /* <DEDUP_REMOVED lines=29> */
.L_x_36035:
[----:B------:R-:W-:Y:S05]  /*19210*/  BSYNC.RECONVERGENT B7 ;  /* 0x0000000000077941 */ /* 0x000fea0003800200 */
.L_x_36034:
[----:B------:R-:W0:Y:S02]  /*19220*/  LDCU.64 UR4, c[0x0][0x580] ;  /* 0x0000b000ff0477ac */ /* 0x000e240008000a00 */
[----:B0-----:R-:W-:-:S05]  /*19230*/  IADD3 R2, P0, PT, R19, UR4, RZ ;  /* 0x0000000413027c10 */ /* 0x001fca000ff1e0ff */
[----:B------:R-:W-:-:S06]  /*19240*/  IMAD.X R3, RZ, RZ, UR5, P0 ;  /* 0x00000005ff037e24 */ /* 0x000fcc00080e06ff */
[----:B------:R-:W2:Y:S01]  /*19250*/  LDG.E.U8 R3, desc[UR36][R2.64] ;  /* 0x0000002402037981 */ /* 0x000ea2000c1e1100 */
[----:B------:R-:W2:Y:S01]  /*19260*/  LDC.64 R4, c[0x0][0x738] ;  /* 0x0001ce00ff047b82 */ /* 0x000ea20000000a00 */
[----:B------:R-:W-:Y:S02]  /*19270*/  IADD3 R16, PT, PT, R16, 0x80, RZ ;  /* 0x0000008010107810 */ /* 0x000fe40007ffe0ff */
[----:B--2---:R0:W-:Y:S05]  /*19280*/  STG.E.U8 desc[UR36][R4.64], R3 ;  /* 0x0000000304007986 */ /* 0x0041ea000c101124 */
.L_x_36032:
[----:B------:R-:W-:Y:S05]  /*19290*/  BSYNC.RECONVERGENT B6 ;  /* 0x0000000000067941 */ /* 0x000fea0003800200 */
.L_x_36031:
        /* <DEDUP_REMOVED lines=303> */
.L_x_36038:
        /* <DEDUP_REMOVED lines=29> */
.L_x_36040:
[----:B------:R-:W-:Y:S05]  /*1a760*/  BSYNC.RECONVERGENT B7 ;  /* 0x0000000000077941 */ /* 0x000fea0003800200 */
.L_x_36039:
[----:B------:R-:W0:Y:S02]  /*1a770*/  LDCU.64 UR4, c[0x0][0x580] ;  /* 0x0000b000ff0477ac */ /* 0x000e240008000a00 */
[----:B0-----:R-:W-:-:S04]  /*1a780*/  IADD3 R2, P0, PT, R19, UR4, RZ ;  /* 0x0000000413027c10 */ /* 0x001fc8000ff1e0ff */
[----:B------:R-:W-:-:S06]  /*1a790*/  IADD3.X R3, PT, PT, RZ, UR5, RZ, P0, !PT ;  /* 0x00000005ff037c10 */ /* 0x000fcc00087fe4ff */
[----:B------:R-:W2:Y:S01]  /*1a7a0*/  LDG.E.U8 R3, desc[UR36][R2.64] ;  /* 0x0000002402037981 */ /* 0x000ea2000c1e1100 */
[----:B------:R-:W2:Y:S01]  /*1a7b0*/  LDC.64 R4, c[0x0][0x738] ;  /* 0x0001ce00ff047b82 */ /* 0x000ea20000000a00 */
[----:B------:R-:W-:Y:S02]  /*1a7c0*/  VIADD R16, R16, 0x80 ;  /* 0x0000008010107836 */ /* 0x000fe40000000000 */
[----:B--2---:R1:W-:Y:S05]  /*1a7d0*/  STG.E.U8 desc[UR36][R4.64], R3 ;  /* 0x0000000304007986 */ /* 0x0043ea000c101124 */
.L_x_36037:
[----:B------:R-:W-:Y:S05]  /*1a7e0*/  BSYNC.RECONVERGENT B6 ;  /* 0x0000000000067941 */ /* 0x000fea0003800200 */
.L_x_36036:
        /* <DEDUP_REMOVED lines=303> */
.L_x_36043:
        /* <DEDUP_REMOVED lines=29> */
.L_x_36045:
[----:B------:R-:W-:Y:S05]  /*1bcb0*/  BSYNC.RECONVERGENT B7 ;  /* 0x0000000000077941 */ /* 0x000fea0003800200 */
.L_x_36044:
[----:B------:R-:W0:Y:S02]  /*1bcc0*/  LDCU.64 UR4, c[0x0][0x580] ;  /* 0x0000b000ff0477ac */ /* 0x000e240008000a00 */
[----:B0-----:R-:W-:-:S05]  /*1bcd0*/  IADD3 R2, P0, PT, R19, UR4, RZ ;  /* 0x0000000413027c10 */ /* 0x001fca000ff1e0ff */
[----:B------:R-:W-:-:S06]  /*1bce0*/  IMAD.X R3, RZ, RZ, UR5, P0 ;  /* 0x00000005ff037e24 */ /* 0x000fcc00080e06ff */
[----:B------:R-:W2:Y:S01]  /*1bcf0*/  LDG.E.U8 R3, desc[UR36][R2.64] ;  /* 0x0000002402037981 */ /* 0x000ea2000c1e1100 */
[----:B------:R-:W2:Y:S01]  /*1bd00*/  LDC.64 R4, c[0x0][0x738] ;  /* 0x0001ce00ff047b82 */ /* 0x000ea20000000a00 */
[----:B------:R-:W-:Y:S02]  /*1bd10*/  IADD3 R16, PT, PT, R16, 0x80, RZ ;  /* 0x0000008010107810 */ /* 0x000fe40007ffe0ff */
[----:B--2---:R2:W-:Y:S05]  /*1bd20*/  STG.E.U8 desc[UR36][R4.64], R3 ;  /* 0x0000000304007986 */ /* 0x0045ea000c101124 */
.L_x_36042:
[----:B------:R-:W-:Y:S05]  /*1bd30*/  BSYNC.RECONVERGENT B6 ;  /* 0x0000000000067941 */ /* 0x000fea0003800200 */
.L_x_36041:
        /* <DEDUP_REMOVED lines=302> */
.L_x_36046:
        /* <DEDUP_REMOVED lines=31> */
.L_x_36048:
[----:B------:R-:W-:Y:S05]  /*1d210*/  BSYNC.RECONVERGENT B6 ;  /* 0x0000000000067941 */ /* 0x000fea0003800200 */
.L_x_36047:
[----:B------:R-:W2:Y:S01]  /*1d220*/  LDG.E.U8 R17, desc[UR36][R16.64] ;  /* 0x0000002410117981 */ /* 0x000ea2000c1e1100 */
[----:B------:R-:W2:Y:S03]  /*1d230*/  LDC.64 R2, c[0x0][0x738] ;  /* 0x0001ce00ff027b82 */ /* 0x000ea60000000a00 */
[----:B--2---:R-:W-:Y:S01]  /*1d240*/  STG.E.U8 desc[UR36][R2.64], R17 ;  /* 0x0000001102007986 */ /* 0x004fe2000c101124 */
[----:B------:R-:W-:Y:S05]  /*1d250*/  EXIT ;  /* 0x000000000000794d */ /* 0x000fea0003800000 */
.L_x_36030:
        /* <DEDUP_REMOVED lines=309> */
.L_x_36051:
        /* <DEDUP_REMOVED lines=29> */
.L_x_36053:
[----:B------:R-:W-:Y:S05]  /*1e780*/  BSYNC.RECONVERGENT B7 ;  /* 0x0000000000077941 */ /* 0x000fea0003800200 */
.L_x_36052:
        /* <DEDUP_REMOVED lines=36> */
.L_x_36055:
        /* <DEDUP_REMOVED lines=17> */
.L_x_36056:
[----:B------:R-:W-:Y:S05]  /*1eae0*/  BSYNC.RECONVERGENT B0 ;  /* 0x0000000000007941 */ /* 0x000fea0003800200 */
.L_x_36054:
        /* <DEDUP_REMOVED lines=37> */
.L_x_36059:
        /* <DEDUP_REMOVED lines=18> */
.L_x_36060:
[----:B------:R-:W-:Y:S05]  /*1ee60*/  BSYNC.RECONVERGENT B0 ;  /* 0x0000000000007941 */ /* 0x000fea0003800200 */
.L_x_36058:
        /* <DEDUP_REMOVED lines=37> */
.L_x_36062:
[----:B------:R-:W0:Y:S01]  /*1f0c0*/  LDCU.64 UR4, c[0x0][0x5b8] ;  /* 0x0000b700ff0477ac */ /* 0x000e220008000a00 */
[----:B------:R-:W-:Y:S01]  /*1f0d0*/  IMAD.MOV.U32 R10, RZ, RZ, R12 ;  /* 0x000000ffff0a7224 */ /* 0x000fe200078e000c */
[----:B------:R-:W-:Y:S01]  /*1f0e0*/  MOV R0, 0x1f130 ;  /* 0x0001f13000007802 */ /* 0x000fe20000000f00 */
[----:B------:R-:W-:Y:S01]  /*1f0f0*/  IMAD.MOV.U32 R9, RZ, RZ, R13 ;  /* 0x000000ffff097224 */ /* 0x000fe200078e000d */
[----:B0-----:R-:W-:Y:S02]  /*1f100*/  MOV R4, UR4 ;  /* 0x0000000400047c02 */ /* 0x001fe40008000f00 */
[----:B------:R-:W-:-:S07]  /*1f110*/  MOV R3, UR5 ;  /* 0x0000000500037c02 */ /* 0x000fce0008000f00 */
[----:B------:R-:W-:Y:S05]  /*1f120*/  CALL.REL.NOINC `($__internal_64_$__cuda_sm20_div_u64) ;  /* 0x000001e8005c7944 */ /* 0x000fea0003c00000 */
        /* <DEDUP_REMOVED lines=11> */
.L_x_36063:
[----:B------:R-:W-:Y:S05]  /*1f1e0*/  BSYNC.RECONVERGENT B0 ;  /* 0x0000000000007941 */ /* 0x000fea0003800200 */
.L_x_36061:
        /* <DEDUP_REMOVED lines=37> */
.L_x_36065:
[----:B------:R-:W0:Y:S01]  /*1f440*/  LDCU.64 UR4, c[0x0][0x5c0] ;  /* 0x0000b800ff0477ac */ /* 0x000e220008000a00 */
[----:B------:R-:W-:Y:S02]  /*1f450*/  MOV R10, R12 ;  /* 0x0000000c000a7202 */ /* 0x000fe40000000f00 */
        /* <DEDUP_REMOVED lines=16> */
.L_x_36066:
[----:B------:R-:W-:Y:S05]  /*1f560*/  BSYNC.RECONVERGENT B0 ;  /* 0x0000000000007941 */ /* 0x000fea0003800200 */
.L_x_36064:
        /* <DEDUP_REMOVED lines=37> */
.L_x_36068:
[----:B------:R-:W0:Y:S01]  /*1f7c0*/  LDCU.64 UR4, c[0x0][0x5c8] ;  /* 0x0000b900ff0477ac */ /* 0x000e220008000a00 */
[----:B------:R-:W-:Y:S02]  /*1f7d0*/  MOV R10, R12 ;  /* 0x0000000c000a7202 */ /* 0x000fe40000000f00 */
[----:B------:R-:W-:Y:S02]  /*1f7e0*/  MOV R9, R13 ;  /* 0x0000000d00097202 */ /* 0x000fe40000000f00 */
[----:B------:R-:W-:Y:S01]  /*1f7f0*/  MOV R0, 0x1f830 ;  /* 0x0001f83000007802 */ /* 0x000fe20000000f00 */
[----:B0-----:R-:W-:Y:S01]  /*1f800*/  IMAD.U32 R4, RZ, RZ, UR4 ;  /* 0x00000004ff047e24 */ /* 0x001fe2000f8e00ff */
[----:B------:R-:W-:-:S07]  /*1f810*/  MOV R3, UR5 ;  /* 0x0000000500037c02 */ /* 0x000fce0008000f00 */
[----:B------:R-:W-:Y:S05]  /*1f820*/  CALL.REL.NOINC `($__internal_64_$__cuda_sm20_div_u64) ;  /* 0x000001e0009c7944 */ /* 0x000fea0003c00000 */
        /* <DEDUP_REMOVED lines=11> */
.L_x_36069:
[----:B------:R-:W-:Y:S05]  /*1f8e0*/  BSYNC.RECONVERGENT B0 ;  /* 0x0000000000007941 */ /* 0x000fea0003800200 */
.L_x_36067:
        /* <DEDUP_REMOVED lines=37> */
.L_x_36071:
        /* <DEDUP_REMOVED lines=18> */
.L_x_36072:
[----:B------:R-:W-:Y:S05]  /*1fc60*/  BSYNC.RECONVERGENT B0 ;  /* 0x0000000000007941 */ /* 0x000fea0003800200 */
.L_x_36070:
        /* <DEDUP_REMOVED lines=37> */
.L_x_36074:
        /* <DEDUP_REMOVED lines=18> */
.L_x_36075:
[----:B------:R-:W-:Y:S05]  /*1ffe0*/  BSYNC.RECONVERGENT B0 ;  /* 0x0000000000007941 */ /* 0x000fea0003800200 */
.L_x_36073:
        /* <DEDUP_REMOVED lines=37> */
.L_x_36077:
        /* <DEDUP_REMOVED lines=18> */
.L_x_36078:
[----:B------:R-:W-:Y:S05]  /*20360*/  BSYNC.RECONVERGENT B0 ;  /* 0x0000000000007941 */ /* 0x000fea0003800200 */
.L_x_36076:
        /* <DEDUP_REMOVED lines=37> */
.L_x_36080:
        /* <DEDUP_REMOVED lines=18> */
.L_x_36081:
[----:B------:R-:W-:Y:S05]  /*206e0*/  BSYNC.RECONVERGENT B0 ;  /* 0x0000000000007941 */ /* 0x000fea0003800200 */
.L_x_36079:
        /* <DEDUP_REMOVED lines=37> */
.L_x_36083:
        /* <DEDUP_REMOVED lines=18> */
.L_x_36084:
[----:B------:R-:W-:Y:S05]  /*20a60*/  BSYNC.RECONVERGENT B0 ;  /* 0x0000000000007941 */ /* 0x000fea0003800200 */
.L_x_36082:
        /* <DEDUP_REMOVED lines=37> */
.L_x_36086:
        /* <DEDUP_REMOVED lines=18> */
.L_x_36087:
[----:B------:R-:W-:Y:S05]  /*20de0*/  BSYNC.RECONVERGENT B0 ;  /* 0x0000000000007941 */ /* 0x000fea0003800200 */
.L_x_36085:
        /* <DEDUP_REMOVED lines=37> */
.L_x_36089:
        /* <DEDUP_REMOVED lines=18> */
.L_x_36090:
[----:B------:R-:W-:Y:S05]  /*21160*/  BSYNC.RECONVERGENT B0 ;  /* 0x0000000000007941 */ /* 0x000fea0003800200 */
.L_x_36088:
        /* <DEDUP_REMOVED lines=37> */
.L_x_36092:
        /* <DEDUP_REMOVED lines=18> */
.L_x_36093:
[----:B------:R-:W-:Y:S05]  /*214e0*/  BSYNC.RECONVERGENT B0 ;  /* 0x0000000000007941 */ /* 0x000fea0003800200 */
.L_x_36091:
        /* <DEDUP_REMOVED lines=37> */
.L_x_36095:
        /* <DEDUP_REMOVED lines=18> */
.L_x_36096:
[----:B------:R-:W-:Y:S05]  /*21860*/  BSYNC.RECONVERGENT B0 ;  /* 0x0000000000007941 */ /* 0x000fea0003800200 */
.L_x_36094:
        /* <DEDUP_REMOVED lines=37> */
.L_x_36098:
        /* <DEDUP_REMOVED lines=18> */
.L_x_36099:
[----:B------:R-:W-:Y:S05]  /*21be0*/  BSYNC.RECONVERGENT B0 ;  /* 0x0000000000007941 */ /* 0x000fea0003800200 */
.L_x_36097:
        /* <DEDUP_REMOVED lines=37> */
.L_x_36101:
        /* <DEDUP_REMOVED lines=18> */
.L_x_36102:
[----:B------:R-:W-:Y:S05]  /*21f60*/  BSYNC.RECONVERGENT B0 ;  /* 0x0000000000007941 */ /* 0x000fea0003800200 */
.L_x_36100:
        /* <DEDUP_REMOVED lines=37> */
.L_x_36104:
        /* <DEDUP_REMOVED lines=18> */
.L_x_36105:
[----:B------:R-:W-:Y:S05]  /*222e0*/  BSYNC.RECONVERGENT B0 ;  /* 0x0000000000007941 */ /* 0x000fea0003800200 */
.L_x_36103:
        /* <DEDUP_REMOVED lines=37> */
.L_x_36107:
        /* <DEDUP_REMOVED lines=18> */
.L_x_36108:
[----:B------:R-:W-:Y:S05]  /*22660*/  BSYNC.RECONVERGENT B0 ;  /* 0x0000000000007941 */ /* 0x000fea0003800200 */
.L_x_36106:
        /* <DEDUP_REMOVED lines=37> */
.L_x_36110:
        /* <DEDUP_REMOVED lines=18> */
.L_x_36111:
[----:B------:R-:W-:Y:S05]  /*229e0*/  BSYNC.RECONVERGENT B0 ;  /* 0x0000000000007941 */ /* 0x000fea0003800200 */
.L_x_36109:
        /* <DEDUP_REMOVED lines=37> */
.L_x_36113:
        /* <DEDUP_REMOVED lines=18> */
.L_x_36114:
[----:B------:R-:W-:Y:S05]  /*22d60*/  BSYNC.RECONVERGENT B0 ;  /* 0x0000000000007941 */ /* 0x000fea0003800200 */
.L_x_36112:
        /* <DEDUP_REMOVED lines=37> */
.L_x_36116:
        /* <DEDUP_REMOVED lines=18> */
.L_x_36117:
[----:B------:R-:W-:Y:S05]  /*230e0*/  BSYNC.RECONVERGENT B0 ;  /* 0x0000000000007941 */ /* 0x000fea0003800200 */
.L_x_36115:
        /* <DEDUP_REMOVED lines=37> */
.L_x_36119:
        /* <DEDUP_REMOVED lines=18> */
.L_x_36120:
[----:B------:R-:W-:Y:S05]  /*23460*/  BSYNC.RECONVERGENT B0 ;  /* 0x0000000000007941 */ /* 0x000fea0003800200 */
.L_x_36118:
        /* <DEDUP_REMOVED lines=37> */
.L_x_36122:
        /* <DEDUP_REMOVED lines=18> */
.L_x_36123:
[----:B------:R-:W-:Y:S05]  /*237e0*/  BSYNC.RECONVERGENT B0 ;  /* 0x0000000000007941 */ /* 0x000fea0003800200 */
.L_x_36121:
        /* <DEDUP_REMOVED lines=36> */
.L_x_36125:
        /* <DEDUP_REMOVED lines=16> */
.L_x_36126:
[----:B------:R-:W-:Y:S05]  /*23b30*/  BSYNC.RECONVERGENT B0 ;  /* 0x0000000000007941 */ /* 0x000fea0003800200 */
.L_x_36124:
        /* <DEDUP_REMOVED lines=32> */
.L_x_36128:
[----:B------:R-:W-:Y:S01]  /*23d40*/  IMAD.MOV.U32 R8, RZ, RZ, R6 ;  /* 0x000000ffff087224 */ /* 0x000fe200078e0006 */
[----:B------:R-:W-:Y:S02]  /*23d50*/  MOV R10, R7 ;  /* 0x00000007000a7202 */ /* 0x000fe40000000f00 */
[----:B------:R-:W-:-:S07]  /*23d60*/  MOV R9, 0x23d80 ;  /* 0x00023d8000097802 */ /* 0x000fce0000000f00 */
[----:B------:R-:W-:Y:S05]  /*23d70*/  CALL.REL.NOINC `($__internal_65_$__cuda_sm20_rem_u64) ;  /* 0x000001a000687944 */ /* 0x000fea0003c00000 */
[----:B------:R-:W-:Y:S01]  /*23d80*/  MOV R4, R0 ;  /* 0x0000000000047202 */ /* 0x000fe20000000f00 */
[----:B------:R-:W-:-:S07]  /*23d90*/  IMAD.MOV.U32 R5, RZ, RZ, R3 ;  /* 0x000000ffff057224 */ /* 0x000fce00078e0003 */
.L_x_36129:
[----:B------:R-:W-:Y:S05]  /*23da0*/  BSYNC.RECONVERGENT B0 ;  /* 0x0000000000007941 */ /* 0x000fea0003800200 */
.L_x_36127:
[----:B------:R-:W0:Y:S02]  /*23db0*/  LDCU.64 UR4, c[0x0][0x730] ;  /* 0x0000e600ff0477ac */ /* 0x000e240008000a00 */
[----:B0-----:R-:W-:Y:S02]  /*23dc0*/  IMAD R3, R5, UR4, RZ ;  /* 0x0000000405037c24 */ /* 0x001fe4000f8e02ff */
[----:B------:R-:W-:-:S04]  /*23dd0*/  IMAD.WIDE.U32 R20, R4, UR4, R20 ;  /* 0x0000000404147c25 */ /* 0x000fc8000f8e0014 */
[----:B------:R-:W-:-:S05]  /*23de0*/  IMAD R3, R4, UR5, R3 ;  /* 0x0000000504037c24 */ /* 0x000fca000f8e0203 */
[----:B------:R-:W-:-:S07]  /*23df0*/  IADD3 R21, PT, PT, R21, R3, RZ ;  /* 0x0000000315157210 */ /* 0x000fce0007ffe0ff */
.L_x_36057:
        /* <DEDUP_REMOVED lines=9> */
.L_x_36050:
[----:B------:R-:W-:Y:S05]  /*23e90*/  BSYNC.RECONVERGENT B6 ;  /* 0x0000000000067941 */ /* 0x000fea0003800200 */
.L_x_36049:
        /* <DEDUP_REMOVED lines=303> */
.L_x_36132:
        /* <DEDUP_REMOVED lines=29> */
.L_x_36134:
[----:B------:R-:W-:Y:S05]  /*25360*/  BSYNC.RECONVERGENT B7 ;  /* 0x0000000000077941 */ /* 0x000fea0003800200 */
.L_x_36133:
        /* <DEDUP_REMOVED lines=36> */
.L_x_36136:
        /* <DEDUP_REMOVED lines=17> */
.L_x_36137:
[----:B------:R-:W-:Y:S05]  /*256c0*/  BSYNC.RECONVERGENT B0 ;  /* 0x0000000000007941 */ /* 0x000fea0003800200 */
.L_x_36135:
        /* <DEDUP_REMOVED lines=37> */
.L_x_36140:
        /* <DEDUP_REMOVED lines=18> */
.L_x_36141:
[----:B------:R-:W-:Y:S05]  /*25a40*/  BSYNC.RECONVERGENT B0 ;  /* 0x0000000000007941 */ /* 0x000fea0003800200 */
.L_x_36139:
        /* <DEDUP_REMOVED lines=37> */
.L_x_36143:
        /* <DEDUP_REMOVED lines=18> */
.L_x_36144:
[----:B------:R-:W-:Y:S05]  /*25dc0*/  BSYNC.RECONVERGENT B0 ;  /* 0x0000000000007941 */ /* 0x000fea0003800200 */
.L_x_36142:
        /* <DEDUP_REMOVED lines=37> */
.L_x_36146:
        /* <DEDUP_REMOVED lines=18> */
.L_x_36147:
[----:B------:R-:W-:Y:S05]  /*26140*/  BSYNC.RECONVERGENT B0 ;  /* 0x0000000000007941 */ /* 0x000fea0003800200 */
.L_x_36145:
        /* <DEDUP_REMOVED lines=37> */
.L_x_36149:
        /* <DEDUP_REMOVED lines=18> */
.L_x_36150:
[----:B------:R-:W-:Y:S05]  /*264c0*/  BSYNC.RECONVERGENT B0 ;  /* 0x0000000000007941 */ /* 0x000fea0003800200 */
.L_x_36148:
        /* <DEDUP_REMOVED lines=37> */
.L_x_36152:
        /* <DEDUP_REMOVED lines=18> */
.L_x_36153:
[----:B------:R-:W-:Y:S05]  /*26840*/  BSYNC.RECONVERGENT B0 ;  /* 0x0000000000007941 */ /* 0x000fea0003800200 */
.L_x_36151:
        /* <DEDUP_REMOVED lines=37> */
.L_x_36155:
        /* <DEDUP_REMOVED lines=18> */
.L_x_36156:
[----:B------:R-:W-:Y:S05]  /*26bc0*/  BSYNC.RECONVERGENT B0 ;  /* 0x0000000000007941 */ /* 0x000fea0003800200 */
.L_x_36154:
        /* <DEDUP_REMOVED lines=37> */
.L_x_36158:
        /* <DEDUP_REMOVED lines=18> */
.L_x_36159:
[----:B------:R-:W-:Y:S05]  /*26f40*/  BSYNC.RECONVERGENT B0 ;  /* 0x0000000000007941 */ /* 0x000fea0003800200 */
.L_x_36157:
        /* <DEDUP_REMOVED lines=37> */
.L_x_36161:
        /* <DEDUP_REMOVED lines=18> */
.L_x_36162:
[----:B------:R-:W-:Y:S05]  /*272c0*/  BSYNC.RECONVERGENT B0 ;  /* 0x0000000000007941 */ /* 0x000fea0003800200 */
.L_x_36160:
        /* <DEDUP_REMOVED lines=37> */
.L_x_36164:
        /* <DEDUP_REMOVED lines=18> */
.L_x_36165:
[----:B------:R-:W-:Y:S05]  /*27640*/  BSYNC.RECONVERGENT B0 ;  /* 0x0000000000007941 */ /* 0x000fea0003800200 */
.L_x_36163:
        /* <DEDUP_REMOVED lines=37> */
.L_x_36167:
        /* <DEDUP_REMOVED lines=18> */
.L_x_36168:
[----:B------:R-:W-:Y:S05]  /*279c0*/  BSYNC.RECONVERGENT B0 ;  /* 0x0000000000007941 */ /* 0x000fea0003800200 */
.L_x_36166:
        /* <DEDUP_REMOVED lines=37> */
.L_x_36170:
        /* <DEDUP_REMOVED lines=18> */
.L_x_36171:
[----:B------:R-:W-:Y:S05]  /*27d40*/  BSYNC.RECONVERGENT B0 ;  /* 0x0000000000007941 */ /* 0x000fea0003800200 */
.L_x_36169:
        /* <DEDUP_REMOVED lines=37> */
.L_x_36173:
        /* <DEDUP_REMOVED lines=18> */
.L_x_36174:
[----:B------:R-:W-:Y:S05]  /*280c0*/  BSYNC.RECONVERGENT B0 ;  /* 0x0000000000007941 */ /* 0x000fea0003800200 */
.L_x_36172:
        /* <DEDUP_REMOVED lines=37> */
.L_x_36176:
        /* <DEDUP_REMOVED lines=18> */
.L_x_36177:
[----:B------:R-:W-:Y:S05]  /*28440*/  BSYNC.RECONVERGENT B0 ;  /* 0x0000000000007941 */ /* 0x000fea0003800200 */
.L_x_36175:
        /* <DEDUP_REMOVED lines=37> */
.L_x_36179:
        /* <DEDUP_REMOVED lines=18> */
.L_x_36180:
[----:B------:R-:W-:Y:S05]  /*287c0*/  BSYNC.RECONVERGENT B0 ;  /* 0x0000000000007941 */ /* 0x000fea0003800200 */
.L_x_36178:
        /* <DEDUP_REMOVED lines=37> */
.L_x_36182:
        /* <DEDUP_REMOVED lines=18> */
.L_x_36183:
[----:B------:R-:W-:Y:S05]  /*28b40*/  BSYNC.RECONVERGENT B0 ;  /* 0x0000000000007941 */ /* 0x000fea0003800200 */
.L_x_36181:
        /* <DEDUP_REMOVED lines=37> */
.L_x_36185:
        /* <DEDUP_REMOVED lines=18> */
.L_x_36186:
[----:B------:R-:W-:Y:S05]  /*28ec0*/  BSYNC.RECONVERGENT B0 ;  /* 0x0000000000007941 */ /* 0x000fea0003800200 */
.L_x_36184:
        /* <DEDUP_REMOVED lines=37> */
.L_x_36188:
        /* <DEDUP_REMOVED lines=18> */
.L_x_36189:
[----:B------:R-:W-:Y:S05]  /*29240*/  BSYNC.RECONVERGENT B0 ;  /* 0x0000000000007941 */ /* 0x000fea0003800200 */
.L_x_36187:
        /* <DEDUP_REMOVED lines=37> */
.L_x_36191:
        /* <DEDUP_REMOVED lines=18> */
.L_x_36192:
[----:B------:R-:W-:Y:S05]  /*295c0*/  BSYNC.RECONVERGENT B0 ;  /* 0x0000000000007941 */ /* 0x000fea0003800200 */
.L_x_36190:
        /* <DEDUP_REMOVED lines=37> */
.L_x_36194:
        /* <DEDUP_REMOVED lines=18> */
.L_x_36195:
[----:B------:R-:W-:Y:S05]  /*29940*/  BSYNC.RECONVERGENT B0 ;  /* 0x0000000000007941 */ /* 0x000fea0003800200 */
.L_x_36193:
        /* <DEDUP_REMOVED lines=37> */
.L_x_36197:
        /* <DEDUP_REMOVED lines=18> */
.L_x_36198:
[----:B------:R-:W-:Y:S05]  /*29cc0*/  BSYNC.RECONVERGENT B0 ;  /* 0x0000000000007941 */ /* 0x000fea0003800200 */
.L_x_36196:
        /* <DEDUP_REMOVED lines=37> */
.L_x_36200:
        /* <DEDUP_REMOVED lines=18> */
.L_x_36201:
[----:B------:R-:W-:Y:S05]  /*2a040*/  BSYNC.RECONVERGENT B0 ;  /* 0x0000000000007941 */ /* 0x000fea0003800200 */
.L_x_36199:
        /* <DEDUP_REMOVED lines=37> */
.L_x_36203:
        /* <DEDUP_REMOVED lines=18> */
.L_x_36204:
[----:B------:R-:W-:Y:S05]  /*2a3c0*/  BSYNC.RECONVERGENT B0 ;  /* 0x0000000000007941 */ /* 0x000fea0003800200 */
.L_x_36202:
        /* <DEDUP_REMOVED lines=36> */
.L_x_36206:
        /* <DEDUP_REMOVED lines=16> */
.L_x_36207:
[----:B------:R-:W-:Y:S05]  /*2a710*/  BSYNC.RECONVERGENT B0 ;  /* 0x0000000000007941 */ /* 0x000fea0003800200 */
.L_x_36205:
        /* <DEDUP_REMOVED lines=32> */
.L_x_36209:
[----:B------:R-:W-:Y:S01]  /*2a920*/  MOV R8, R6 ;  /* 0x0000000600087202 */ /* 0x000fe20000000f00 */
[----:B------:R-:W-:Y:S01]  /*2a930*/  IMAD.MOV.U32 R10, RZ, RZ, R7 ;  /* 0x000000ffff0a7224 */ /* 0x000fe200078e0007 */
[----:B------:R-:W-:-:S07]  /*2a940*/  MOV R9, 0x2a960 ;  /* 0x0002a96000097802 */ /* 0x000fce0000000f00 */
[----:B------:R-:W-:Y:S05]  /*2a950*/  CALL.REL.NOINC `($__internal_65_$__cuda_sm20_rem_u64) ;  /* 0x0000013400707944 */ /* 0x000fea0003c00000 */
[----:B------:R-:W-:Y:S02]  /*2a960*/  MOV R4, R0 ;  /* 0x0000000000047202 */ /* 0x000fe40000000f00 */
[----:B------:R-:W-:-:S07]  /*2a970*/  MOV R5, R3 ;  /* 0x0000000300057202 */ /* 0x000fce0000000f00 */
.L_x_36210:
[----:B------:R-:W-:Y:S05]  /*2a980*/  BSYNC.RECONVERGENT B0 ;  /* 0x0000000000007941 */ /* 0x000fea0003800200 */
.L_x_36208:
[----:B------:R-:W0:Y:S02]  /*2a990*/  LDCU.64 UR4, c[0x0][0x730] ;  /* 0x0000e600ff0477ac */ /* 0x000e240008000a00 */
[----:B0-----:R-:W-:Y:S02]  /*2a9a0*/  IMAD R3, R5, UR4, RZ ;  /* 0x0000000405037c24 */ /* 0x001fe4000f8e02ff */
[----:B------:R-:W-:-:S04]  /*2a9b0*/  IMAD.WIDE.U32 R20, R4, UR4, R20 ;  /* 0x0000000404147c25 */ /* 0x000fc8000f8e0014 */
[----:B------:R-:W-:-:S04]  /*2a9c0*/  IMAD R3, R4, UR5, R3 ;  /* 0x0000000504037c24 */ /* 0x000fc8000f8e0203 */
[----:B------:R-:W-:-:S07]  /*2a9d0*/  IMAD.IADD R21, R21, 0x1, R3 ;  /* 0x0000000115157824 */ /* 0x000fce00078e0203 */
.L_x_36138:
        /* <DEDUP_REMOVED lines=9> */
.L_x_36131:
[----:B------:R-:W-:Y:S05]  /*2aa70*/  BSYNC.RECONVERGENT B6 ;  /* 0x0000000000067941 */ /* 0x000fea0003800200 */
.L_x_36130:
        /* <DEDUP_REMOVED lines=303> */
.L_x_36213:
        /* <DEDUP_REMOVED lines=29> */
.L_x_36215:
[----:B------:R-:W-:Y:S05]  /*2bf40*/  BSYNC.RECONVERGENT B7 ;  /* 0x0000000000077941 */ /* 0x000fea0003800200 */
.L_x_36214:
        /* <DEDUP_REMOVED lines=36> */
.L_x_36217:
        /* <DEDUP_REMOVED lines=17> */
.L_x_36218:
[----:B------:R-:W-:Y:S05]  /*2c2a0*/  BSYNC.RECONVERGENT B0 ;  /* 0x0000000000007941 */ /* 0x000fea0003800200 */
.L_x_36216:
        /* <DEDUP_REMOVED lines=37> */
.L_x_36221:
        /* <DEDUP_REMOVED lines=18> */
.L_x_36222:
[----:B------:R-:W-:Y:S05]  /*2c620*/  BSYNC.RECONVERGENT B0 ;  /* 0x0000000000007941 */ /* 0x000fea0003800200 */
.L_x_36220:
        /* <DEDUP_REMOVED lines=37> */
.L_x_36224:
        /* <DEDUP_REMOVED lines=18> */
.L_x_36225:
[----:B------:R-:W-:Y:S05]  /*2c9a0*/  BSYNC.RECONVERGENT B0 ;  /* 0x0000000000007941 */ /* 0x000fea0003800200 */
.L_x_36223:
        /* <DEDUP_REMOVED lines=37> */
.L_x_36227:
        /* <DEDUP_REMOVED lines=18> */
.L_x_36228:
[----:B------:R-:W-:Y:S05]  /*2cd20*/  BSYNC.RECONVERGENT B0 ;  /* 0x0000000000007941 */ /* 0x000fea0003800200 */
.L_x_36226:
        /* <DEDUP_REMOVED lines=37> */
.L_x_36230:
        /* <DEDUP_REMOVED lines=18> */
.L_x_36231:
[----:B------:R-:W-:Y:S05]  /*2d0a0*/  BSYNC.RECONVERGENT B0 ;  /* 0x0000000000007941 */ /* 0x000fea0003800200 */
.L_x_36229:
        /* <DEDUP_REMOVED lines=37> */
.L_x_36233:
        /* <DEDUP_REMOVED lines=18> */
.L_x_36234:
[----:B------:R-:W-:Y:S05]  /*2d420*/  BSYNC.RECONVERGENT B0 ;  /* 0x0000000000007941 */ /* 0x000fea0003800200 */
.L_x_36232:
        /* <DEDUP_REMOVED lines=37> */
.L_x_36236:
        /* <DEDUP_REMOVED lines=18> */
.L_x_36237:
[----:B------:R-:W-:Y:S05]  /*2d7a0*/  BSYNC.RECONVERGENT B0 ;  /* 0x0000000000007941 */ /* 0x000fea0003800200 */
.L_x_36235:
        /* <DEDUP_REMOVED lines=37> */
.L_x_36239:
        /* <DEDUP_REMOVED lines=18> */
.L_x_36240:
[----:B------:R-:W-:Y:S05]  /*2db20*/  BSYNC.RECONVERGENT B0 ;  /* 0x0000000000007941 */ /* 0x000fea0003800200 */
.L_x_36238:
        /* <DEDUP_REMOVED lines=37> */
.L_x_36242:
        /* <DEDUP_REMOVED lines=18> */
.L_x_36243:
[----:B------:R-:W-:Y:S05]  /*2dea0*/  BSYNC.RECONVERGENT B0 ;  /* 0x0000000000007941 */ /* 0x000fea0003800200 */
.L_x_36241:
        /* <DEDUP_REMOVED lines=37> */
.L_x_36245:
        /* <DEDUP_REMOVED lines=18> */
.L_x_36246:
[----:B------:R-:W-:Y:S05]  /*2e220*/  BSYNC.RECONVERGENT B0 ;  /* 0x0000000000007941 */ /* 0x000fea0003800200 */
.L_x_36244:
        /* <DEDUP_REMOVED lines=37> */
.L_x_36248:
        /* <DEDUP_REMOVED lines=18> */
.L_x_36249:
[----:B------:R-:W-:Y:S05]  /*2e5a0*/  BSYNC.RECONVERGENT B0 ;  /* 0x0000000000007941 */ /* 0x000fea0003800200 */
.L_x_36247:
        /* <DEDUP_REMOVED lines=37> */
.L_x_36251:
        /* <DEDUP_REMOVED lines=18> */
.L_x_36252:
[----:B------:R-:W-:Y:S05]  /*2e920*/  BSYNC.RECONVERGENT B0 ;  /* 0x0000000000007941 */ /* 0x000fea0003800200 */
.L_x_36250:
        /* <DEDUP_REMOVED lines=37> */
.L_x_36254:
        /* <DEDUP_REMOVED lines=18> */
.L_x_36255:
[----:B------:R-:W-:Y:S05]  /*2eca0*/  BSYNC.RECONVERGENT B0 ;  /* 0x0000000000007941 */ /* 0x000fea0003800200 */
.L_x_36253:
        /* <DEDUP_REMOVED lines=37> */
.L_x_36257:
        /* <DEDUP_REMOVED lines=18> */
.L_x_36258:
[----:B------:R-:W-:Y:S05]  /*2f020*/  BSYNC.RECONVERGENT B0 ;  /* 0x0000000000007941 */ /* 0x000fea0003800200 */
.L_x_36256:
        /* <DEDUP_REMOVED lines=37> */
.L_x_36260:
        /* <DEDUP_REMOVED lines=18> */
.L_x_36261:
[----:B------:R-:W-:Y:S05]  /*2f3a0*/  BSYNC.RECONVERGENT B0 ;  /* 0x0000000000007941 */ /* 0x000fea0003800200 */
.L_x_36259:
        /* <DEDUP_REMOVED lines=37> */
.L_x_36263:
        /* <DEDUP_REMOVED lines=18> */
.L_x_36264:
[----:B------:R-:W-:Y:S05]  /*2f720*/  BSYNC.RECONVERGENT B0 ;  /* 0x0000000000007941 */ /* 0x000fea0003800200 */
.L_x_36262:
        /* <DEDUP_REMOVED lines=37> */
.L_x_36266:
        /* <DEDUP_REMOVED lines=18> */
.L_x_36267:
[----:B------:R-:W-:Y:S05]  /*2faa0*/  BSYNC.RECONVERGENT B0 ;  /* 0x0000000000007941 */ /* 0x000fea0003800200 */
.L_x_36265:
        /* <DEDUP_REMOVED lines=37> */
.L_x_36269:
        /* <DEDUP_REMOVED lines=18> */
.L_x_36270:
[----:B------:R-:W-:Y:S05]  /*2fe20*/  BSYNC.RECONVERGENT B0 ;  /* 0x0000000000007941 */ /* 0x000fea0003800200 */
.L_x_36268:
        /* <DEDUP_REMOVED lines=37> */
.L_x_36272:
        /* <DEDUP_REMOVED lines=18> */
.L_x_36273:
[----:B------:R-:W-:Y:S05]  /*301a0*/  BSYNC.RECONVERGENT B0 ;  /* 0x0000000000007941 */ /* 0x000fea0003800200 */
.L_x_36271:
        /* <DEDUP_REMOVED lines=37> */
.L_x_36275:
        /* <DEDUP_REMOVED lines=18> */
.L_x_36276:
[----:B------:R-:W-:Y:S05]  /*30520*/  BSYNC.RECONVERGENT B0 ;  /* 0x0000000000007941 */ /* 0x000fea0003800200 */
.L_x_36274:
        /* <DEDUP_REMOVED lines=37> */
.L_x_36278:
        /* <DEDUP_REMOVED lines=18> */
.L_x_36279:
[----:B------:R-:W-:Y:S05]  /*308a0*/  BSYNC.RECONVERGENT B0 ;  /* 0x0000000000007941 */ /* 0x000fea0003800200 */
.L_x_36277:
        /* <DEDUP_REMOVED lines=37> */
.L_x_36281:
        /* <DEDUP_REMOVED lines=18> */
.L_x_36282:
[----:B------:R-:W-:Y:S05]  /*30c20*/  BSYNC.RECONVERGENT B0 ;  /* 0x0000000000007941 */ /* 0x000fea0003800200 */
.L_x_36280:
        /* <DEDUP_REMOVED lines=37> */
.L_x_36284:
        /* <DEDUP_REMOVED lines=18> */
.L_x_36285:
[----:B------:R-:W-:Y:S05]  /*30fa0*/  BSYNC.RECONVERGENT B0 ;  /* 0x0000000000007941 */ /* 0x000fea0003800200 */
.L_x_36283:
        /* <DEDUP_REMOVED lines=36> */
.L_x_36287:
        /* <DEDUP_REMOVED lines=16> */
.L_x_36288:
[----:B------:R-:W-:Y:S05]  /*312f0*/  BSYNC.RECONVERGENT B0 ;  /* 0x0000000000007941 */ /* 0x000fea0003800200 */
.L_x_36286:
        /* <DEDUP_REMOVED lines=32> */
.L_x_36290:
[----:B------:R-:W-:Y:S02]  /*31500*/  MOV R8, R6 ;  /* 0x0000000600087202 */ /* 0x000fe40000000f00 */
[----:B------:R-:W-:Y:S02]  /*31510*/  MOV R10, R7 ;  /* 0x00000007000a7202 */ /* 0x000fe40000000f00 */
[----:B------:R-:W-:-:S07]  /*31520*/  MOV R9, 0x31540 ;  /* 0x0003154000097802 */ /* 0x000fce0000000f00 */
[----:B------:R-:W-:Y:S05]  /*31530*/  CALL.REL.NOINC `($__internal_65_$__cuda_sm20_rem_u64) ;  /* 0x000000c800787944 */ /* 0x000fea0003c00000 */
[----:B------:R-:W-:Y:S01]  /*31540*/  IMAD.MOV.U32 R4, RZ, RZ, R0 ;  /* 0x000000ffff047224 */ /* 0x000fe200078e0000 */
[----:B------:R-:W-:-:S07]  /*31550*/  MOV R5, R3 ;  /* 0x0000000300057202 */ /* 0x000fce0000000f00 */
.L_x_36291:
[----:B------:R-:W-:Y:S05]  /*31560*/  BSYNC.RECONVERGENT B0 ;  /* 0x0000000000007941 */ /* 0x000fea0003800200 */
.L_x_36289:
[----:B------:R-:W0:Y:S02]  /*31570*/  LDCU.64 UR4, c[0x0][0x730] ;  /* 0x0000e600ff0477ac */ /* 0x000e240008000a00 */
[----:B0-----:R-:W-:Y:S02]  /*31580*/  IMAD R3, R5, UR4, RZ ;  /* 0x0000000405037c24 */ /* 0x001fe4000f8e02ff */
[----:B------:R-:W-:-:S04]  /*31590*/  IMAD.WIDE.U32 R20, R4, UR4, R20 ;  /* 0x0000000404147c25 */ /* 0x000fc8000f8e0014 */
[----:B------:R-:W-:-:S05]  /*315a0*/  IMAD R3, R4, UR5, R3 ;  /* 0x0000000504037c24 */ /* 0x000fca000f8e0203 */
[----:B------:R-:W-:-:S07]  /*315b0*/  IADD3 R21, PT, PT, R21, R3, RZ ;  /* 0x0000000315157210 */ /* 0x000fce0007ffe0ff */
.L_x_36219:
        /* <DEDUP_REMOVED lines=9> */
.L_x_36212:
[----:B------:R-:W-:Y:S05]  /*31650*/  BSYNC.RECONVERGENT B6 ;  /* 0x0000000000067941 */ /* 0x000fea0003800200 */
.L_x_36211:
        /* <DEDUP_REMOVED lines=302> */
.L_x_36292:
        /* <DEDUP_REMOVED lines=31> */
.L_x_36294:
[----:B------:R-:W-:Y:S05]  /*32b30*/  BSYNC.RECONVERGENT B6 ;  /* 0x0000000000067941 */ /* 0x000fea0003800200 */
.L_x_36293:
        /* <DEDUP_REMOVED lines=37> */
.L_x_36296:
        /* <DEDUP_REMOVED lines=17> */
.L_x_36297:
[----:B------:R-:W-:Y:S05]  /*32ea0*/  BSYNC.RECONVERGENT B0 ;  /* 0x0000000000007941 */ /* 0x000fea0003800200 */
.L_x_36295:
        /* <DEDUP_REMOVED lines=37> */
.L_x_36300:
        /* <DEDUP_REMOVED lines=18> */
.L_x_36301:
[----:B------:R-:W-:Y:S05]  /*33220*/  BSYNC.RECONVERGENT B0 ;  /* 0x0000000000007941 */ /* 0x000fea0003800200 */
.L_x_36299:
        /* <DEDUP_REMOVED lines=38> */
.L_x_36303:
        /* <DEDUP_REMOVED lines=18> */
.L_x_36304:
[----:B------:R-:W-:Y:S05]  /*335b0*/  BSYNC.RECONVERGENT B0 ;  /* 0x0000000000007941 */ /* 0x000fea0003800200 */
.L_x_36302:
        /* <DEDUP_REMOVED lines=38> */
.L_x_36306:
        /* <DEDUP_REMOVED lines=18> */
.L_x_36307:
[----:B------:R-:W-:Y:S05]  /*33940*/  BSYNC.RECONVERGENT B0 ;  /* 0x0000000000007941 */ /* 0x000fea0003800200 */
.L_x_36305:
        /* <DEDUP_REMOVED lines=38> */
.L_x_36309:
        /* <DEDUP_REMOVED lines=18> */
.L_x_36310:
[----:B------:R-:W-:Y:S05]  /*33cd0*/  BSYNC.RECONVERGENT B0 ;  /* 0x0000000000007941 */ /* 0x000fea0003800200 */
.L_x_36308:
        /* <DEDUP_REMOVED lines=38> */
.L_x_36312:
        /* <DEDUP_REMOVED lines=18> */
.L_x_36313:
[----:B------:R-:W-:Y:S05]  /*34060*/  BSYNC.RECONVERGENT B0 ;  /* 0x0000000000007941 */ /* 0x000fea0003800200 */
.L_x_36311:
        /* <DEDUP_REMOVED lines=38> */
.L_x_36315:
        /* <DEDUP_REMOVED lines=18> */
.L_x_36316:
[----:B------:R-:W-:Y:S05]  /*343f0*/  BSYNC.RECONVERGENT B0 ;  /* 0x0000000000007941 */ /* 0x000fea0003800200 */
.L_x_36314:
        /* <DEDUP_REMOVED lines=38> */
.L_x_36318:
        /* <DEDUP_REMOVED lines=18> */
.L_x_36319:
[----:B------:R-:W-:Y:S05]  /*34780*/  BSYNC.RECONVERGENT B0 ;  /* 0x0000000000007941 */ /* 0x000fea0003800200 */
.L_x_36317:
        /* <DEDUP_REMOVED lines=38> */
.L_x_36321:
        /* <DEDUP_REMOVED lines=18> */
.L_x_36322:
[----:B------:R-:W-:Y:S05]  /*34b10*/  BSYNC.RECONVERGENT B0 ;  /* 0x0000000000007941 */ /* 0x000fea0003800200 */
.L_x_36320:
        /* <DEDUP_REMOVED lines=38> */
.L_x_36324:
        /* <DEDUP_REMOVED lines=18> */
.L_x_36325:
[----:B------:R-:W-:Y:S05]  /*34ea0*/  BSYNC.RECONVERGENT B0 ;  /* 0x0000000000007941 */ /* 0x000fea0003800200 */
.L_x_36323:
        /* <DEDUP_REMOVED lines=38> */
.L_x_36327:
        /* <DEDUP_REMOVED lines=18> */
.L_x_36328:
[----:B------:R-:W-:Y:S05]  /*35230*/  BSYNC.RECONVERGENT B0 ;  /* 0x0000000000007941 */ /* 0x000fea0003800200 */
.L_x_36326:
        /* <DEDUP_REMOVED lines=38> */
.L_x_36330:
        /* <DEDUP_REMOVED lines=18> */
.L_x_36331:
[----:B------:R-:W-:Y:S05]  /*355c0*/  BSYNC.RECONVERGENT B0 ;  /* 0x0000000000007941 */ /* 0x000fea0003800200 */
.L_x_36329:
        /* <DEDUP_REMOVED lines=38> */
.L_x_36333:
        /* <DEDUP_REMOVED lines=18> */
.L_x_36334:
[----:B------:R-:W-:Y:S05]  /*35950*/  BSYNC.RECONVERGENT B0 ;  /* 0x0000000000007941 */ /* 0x000fea0003800200 */
.L_x_36332:
        /* <DEDUP_REMOVED lines=38> */
.L_x_36336:
        /* <DEDUP_REMOVED lines=18> */
.L_x_36337:
[----:B------:R-:W-:Y:S05]  /*35ce0*/  BSYNC.RECONVERGENT B0 ;  /* 0x0000000000007941 */ /* 0x000fea0003800200 */
.L_x_36335:
        /* <DEDUP_REMOVED lines=38> */
.L_x_36339:
        /* <DEDUP_REMOVED lines=18> */
.L_x_36340:
[----:B------:R-:W-:Y:S05]  /*36070*/  BSYNC.RECONVERGENT B0 ;  /* 0x0000000000007941 */ /* 0x000fea0003800200 */
.L_x_36338:
        /* <DEDUP_REMOVED lines=38> */
.L_x_36342:
        /* <DEDUP_REMOVED lines=18> */
.L_x_36343:
[----:B------:R-:W-:Y:S05]  /*36400*/  BSYNC.RECONVERGENT B0 ;  /* 0x0000000000007941 */ /* 0x000fea0003800200 */
.L_x_36341:
        /* <DEDUP_REMOVED lines=38> */
.L_x_36345:
        /* <DEDUP_REMOVED lines=18> */
.L_x_36346:
[----:B------:R-:W-:Y:S05]  /*36790*/  BSYNC.RECONVERGENT B0 ;  /* 0x0000000000007941 */ /* 0x000fea0003800200 */
.L_x_36344:
        /* <DEDUP_REMOVED lines=38> */
.L_x_36348:
        /* <DEDUP_REMOVED lines=18> */
.L_x_36349:
[----:B------:R-:W-:Y:S05]  /*36b20*/  BSYNC.RECONVERGENT B0 ;  /* 0x0000000000007941 */ /* 0x000fea0003800200 */
.L_x_36347:
        /* <DEDUP_REMOVED lines=38> */
.L_x_36351:
        /* <DEDUP_REMOVED lines=18> */
.L_x_36352:
[----:B------:R-:W-:Y:S05]  /*36eb0*/  BSYNC.RECONVERGENT B0 ;  /* 0x0000000000007941 */ /* 0x000fea0003800200 */
.L_x_36350:
        /* <DEDUP_REMOVED lines=38> */
.L_x_36354:
        /* <DEDUP_REMOVED lines=18> */
.L_x_36355:
[----:B------:R-:W-:Y:S05]  /*37240*/  BSYNC.RECONVERGENT B0 ;  /* 0x0000000000007941 */ /* 0x000fea0003800200 */
.L_x_36353:
        /* <DEDUP_REMOVED lines=38> */
.L_x_36357:
        /* <DEDUP_REMOVED lines=18> */
.L_x_36358:
[----:B------:R-:W-:Y:S05]  /*375d0*/  BSYNC.RECONVERGENT B0 ;  /* 0x0000000000007941 */ /* 0x000fea0003800200 */
.L_x_36356:
        /* <DEDUP_REMOVED lines=38> */
.L_x_36360:
        /* <DEDUP_REMOVED lines=18> */
.L_x_36361:
[----:B------:R-:W-:Y:S05]  /*37960*/  BSYNC.RECONVERGENT B0 ;  /* 0x0000000000007941 */ /* 0x000fea0003800200 */
.L_x_36359:
        /* <DEDUP_REMOVED lines=38> */
.L_x_36363:
        /* <DEDUP_REMOVED lines=18> */
.L_x_36364:
[----:B------:R-:W-:Y:S05]  /*37cf0*/  BSYNC.RECONVERGENT B0 ;  /* 0x0000000000007941 */ /* 0x000fea0003800200 */
.L_x_36362:
        /* <DEDUP_REMOVED lines=37> */
.L_x_36366:
        /* <DEDUP_REMOVED lines=16> */
.L_x_36367:
[----:B------:R-:W-:Y:S05]  /*38050*/  BSYNC.RECONVERGENT B0 ;  /* 0x0000000000007941 */ /* 0x000fea0003800200 */
.L_x_36365:
        /* <DEDUP_REMOVED lines=33> */
.L_x_36369:
[----:B------:R-:W-:Y:S02]  /*38270*/  MOV R8, R6 ;  /* 0x0000000600087202 */ /* 0x000fe40000000f00 */
[----:B------:R-:W-:Y:S02]  /*38280*/  MOV R10, R7 ;  /* 0x00000007000a7202 */ /* 0x000fe40000000f00 */
[----:B------:R-:W-:-:S07]  /*38290*/  MOV R9, 0x382b0 ;  /* 0x000382b000097802 */ /* 0x000fce0000000f00 */
[----:B------:R-:W-:Y:S05]  /*382a0*/  CALL.REL.NOINC `($__internal_65_$__cuda_sm20_rem_u64) ;  /* 0x0000005c001c7944 */ /* 0x000fea0003c00000 */
[----:B------:R-:W-:Y:S01]  /*382b0*/  IMAD.MOV.U32 R4, RZ, RZ, R0 ;  /* 0x000000ffff047224 */ /* 0x000fe200078e0000 */
[----:B------:R-:W-:-:S07]  /*382c0*/  MOV R5, R3 ;  /* 0x0000000300057202 */ /* 0x000fce0000000f00 */
.L_x_36370:
[----:B------:R-:W-:Y:S05]  /*382d0*/  BSYNC.RECONVERGENT B0 ;  /* 0x0000000000007941 */ /* 0x000fea0003800200 */
.L_x_36368:
[----:B------:R-:W0:Y:S01]  /*382e0*/  LDCU.64 UR4, c[0x0][0x730] ;  /* 0x0000e600ff0477ac */ /* 0x000e220008000a00 */
[----:B------:R-:W-:Y:S01]  /*382f0*/  MOV R3, R21 ;  /* 0x0000001500037202 */ /* 0x000fe20000000f00 */
[----:B0-----:R-:W-:Y:S02]  /*38300*/  IMAD R5, R5, UR4, RZ ;  /* 0x0000000405057c24 */ /* 0x001fe4000f8e02ff */
[----:B------:R-:W-:-:S04]  /*38310*/  IMAD.WIDE.U32 R2, R4, UR4, R2 ;  /* 0x0000000404027c25 */ /* 0x000fc8000f8e0002 */
[----:B------:R-:W-:-:S04]  /*38320*/  IMAD R5, R4, UR5, R5 ;  /* 0x0000000504057c24 */ /* 0x000fc8000f8e0205 */
[----:B------:R-:W-:-:S07]  /*38330*/  IMAD.IADD R21, R3, 0x1, R5 ;  /* 0x0000000103157824 */ /* 0x000fce00078e0205 */
.L_x_36298:
[----:B------:R-:W2:Y:S01]  /*38340*/  LDG.E.U8 R17, desc[UR36][R16.64] ;  /* 0x0000002410117981 */ /* 0x000ea2000c1e1100 */
[----:B------:R-:W0:Y:S02]  /*38350*/  LDCU.64 UR4, c[0x0][0x738] ;  /* 0x0000e700ff0477ac */ /* 0x000e240008000a00 */
[----:B0-----:R-:W-:-:S04]  /*38360*/  IADD3 R2, P0, PT, R2, UR4, RZ ;  /* 0x0000000402027c10 */ /* 0x001fc8000ff1e0ff */
[----:B------:R-:W-:-:S05]  /*38370*/  IADD3.X R3, PT, PT, R21, UR5, RZ, P0, !PT ;  /* 0x0000000515037c10 */ /* 0x000fca00087fe4ff */
[----:B--2---:R-:W-:Y:S01]  /*38380*/  STG.E.U8 desc[UR36][R2.64], R17 ;  /* 0x0000001102007986 */ /* 0x004fe2000c101124 */
[----:B------:R-:W-:Y:S05]  /*38390*/  EXIT ;  /* 0x000000000000794d */ /* 0x000fea0003800000 */
.L_x_36029:
        /* <DEDUP_REMOVED lines=306> */
.L_x_36373:
        /* <DEDUP_REMOVED lines=29> */
.L_x_36375:
[----:B------:R-:W-:Y:S05]  /*39890*/  BSYNC.RECONVERGENT B7 ;  /* 0x0000000000077941 */ /* 0x000fea0003800200 */
.L_x_36374:
        /* <DEDUP_REMOVED lines=14> */
.L_x_36372:
[----:B------:R-:W-:Y:S05]  /*39980*/  BSYNC.RECONVERGENT B6 ;  /* 0x0000000000067941 */ /* 0x000fea0003800200 */
.L_x_36371:
        /* <DEDUP_REMOVED lines=303> */
.L_x_36378:
        /* <DEDUP_REMOVED lines=29> */
.L_x_36380:
[----:B------:R-:W-:Y:S05]  /*3ae50*/  BSYNC.RECONVERGENT B7 ;  /* 0x0000000000077941 */ /* 0x000fea0003800200 */
.L_x_36379:
        /* <DEDUP_REMOVED lines=14> */
.L_x_36377:
[----:B------:R-:W-:Y:S05]  /*3af40*/  BSYNC.RECONVERGENT B6 ;  /* 0x0000000000067941 */ /* 0x000fea0003800200 */
.L_x_36376:
        /* <DEDUP_REMOVED lines=303> */
.L_x_36383:
        /* <DEDUP_REMOVED lines=29> */
.L_x_36385:
[----:B------:R-:W-:Y:S05]  /*3c410*/  BSYNC.RECONVERGENT B7 ;  /* 0x0000000000077941 */ /* 0x000fea0003800200 */
.L_x_36384:
        /* <DEDUP_REMOVED lines=14> */
.L_x_36382:
[----:B------:R-:W-:Y:S05]  /*3c500*/  BSYNC.RECONVERGENT B6 ;  /* 0x0000000000067941 */ /* 0x000fea0003800200 */
.L_x_36381:
        /* <DEDUP_REMOVED lines=302> */
.L_x_36386:
        /* <DEDUP_REMOVED lines=31> */
.L_x_36388:
[----:B------:R-:W-:Y:S05]  /*3d9e0*/  BSYNC.RECONVERGENT B6 ;  /* 0x0000000000067941 */ /* 0x000fea0003800200 */
.L_x_36387:
        /* <DEDUP_REMOVED lines=11> */
        .weak           $__internal_64_$__cuda_sm20_div_u64
        .type           $__internal_64_$__cuda_sm20_div_u64,@function
        .size           $__internal_64_$__cuda_sm20_div_u64,($__internal_65_$__cuda_sm20_rem_u64 - $__internal_64_$__cuda_sm20_div_u64)
$__internal_64_$__cuda_sm20_div_u64:
        /* <DEDUP_REMOVED lines=71> */
[----:B------:R-:W-:Y:S05]  /*3df10*/  RET.REL.NODEC R4 `(_ZN2at6native24index_elementwise_kernelILi128ELi4EZNS0_20cuda_take_put_kernelIalZZZZZNS0_10put_kernelERNS_14TensorIteratorERKNS_10TensorBaseEbENKUlvE_clEvENKUlvE0_clEvENKUlvE_clEvENKUlvE0_clEvEUlRalE0_EEvS4_S7_RKT1_EUliE_EEvlSE_) ;  /* 0xfffffc2004387950 */ /* 0x000fea0003c3ffff */
        .weak           $__internal_65_$__cuda_sm20_rem_u64
        .type           $__internal_65_$__cuda_sm20_rem_u64,@function
        .size           $__internal_65_$__cuda_sm20_rem_u64,(.L_x_41738 - $__internal_65_$__cuda_sm20_rem_u64)
$__internal_65_$__cuda_sm20_rem_u64:
        /* <DEDUP_REMOVED lines=66> */
[----:B------:R-:W-:Y:S06]  /*3e340*/  RET.REL.NODEC R4 `(_ZN2at6native24index_elementwise_kernelILi128ELi4EZNS0_20cuda_take_put_kernelIalZZZZZNS0_10put_kernelERNS_14TensorIteratorERKNS_10TensorBaseEbENKUlvE_clEvENKUlvE0_clEvENKUlvE_clEvENKUlvE0_clEvEUlRalE0_EEvS4_S7_RKT1_EUliE_EEvlSE_) ;  /* 0xfffffc1c042c7950 */ /* 0x000fec0003c3ffff */
.L_x_36389:
        /* <DEDUP_REMOVED lines=11> */
.L_x_41738:


//--------------------- .text._ZN2at6native24index_elementwise_kernelILi128ELi4EZNS0_20cuda_take_put_kernelIalZZZZZNS0_10put_kernelERNS_14TensorIteratorERKNS_10TensorBaseEbENKUlvE_clEvENKUlvE0_clEvENKUlvE_clEvENKUlvE0_clEvEUlRalE_EEvS4_S7_RKT1_EUliE_EEvlSE_ --------------------------
	.section	.text._ZN2at6native24index_elementwise_kernelILi128ELi4EZNS0_20cuda_take_put_kernelIalZZZZZNS0_10put_kernelERNS_14TensorIteratorERKNS_10TensorBaseEbENKUlvE_clEvENKUlvE0_clEvENKUlvE_clEvENKUlvE0_clEvEUlRalE_EEvS4_S7_RKT1_EUliE_EEvlSE_,"ax",@progbits
	.align	128
        .global         _ZN2at6native24index_elementwise_kernelILi128ELi4EZNS0_20cuda_take_put_kernelIalZZZZZNS0_10put_kernelERNS_14TensorIteratorERKNS_10TensorBaseEbENKUlvE_clEvENKUlvE0_clEvENKUlvE_clEvENKUlvE0_clEvEUlRalE_EEvS4_S7_RKT1_EUliE_EEvlSE_
        .type           _ZN2at6native24index_elementwise_kernelILi128ELi4EZNS0_20cuda_take_put_kernelIalZZZZZNS0_10put_kernelERNS_14TensorIteratorERKNS_10TensorBaseEbENKUlvE_clEvENKUlvE0_clEvENKUlvE_clEvENKUlvE0_clEvEUlRalE_EEvS4_S7_RKT1_EUliE_EEvlSE_,@function
        .size           _ZN2at6native24index_elementwise_kernelILi128ELi4EZNS0_20cuda_take_put_kernelIalZZZZZNS0_10put_kernelERNS_14TensorIteratorERKNS_10TensorBaseEbENKUlvE_clEvENKUlvE0_clEvENKUlvE_clEvENKUlvE0_clEvEUlRalE_EEvS4_S7_RKT1_EUliE_EEvlSE_,(.L_x_41740 - _ZN2at6native24index_elementwise_kernelILi128ELi4EZNS0_20cuda_take_put_kernelIalZZZZZNS0_10put_kernelERNS_14TensorIteratorERKNS_10TensorBaseEbENKUlvE_clEvENKUlvE0_clEvENKUlvE_clEvENKUlvE0_clEvEUlRalE_EEvS4_S7_RKT1_EUliE_EEvlSE_)
        .other          _ZN2at6native24index_elementwise_kernelILi128ELi4EZNS0_20cuda_take_put_kernelIalZZZZZNS0_10put_kernelERNS_14TensorIteratorERKNS_10TensorBaseEbENKUlvE_clEvENKUlvE0_clEvENKUlvE_clEvENKUlvE0_clEvEUlRalE_EEvS4_S7_RKT1_EUliE_EEvlSE_,@"STO_CUDA_ENTRY STV_DEFAULT"
_ZN2at6native24index_elementwise_kernelILi128ELi4EZNS0_20cuda_take_put_kernelIalZZZZZNS0_10put_kernelERNS_14TensorIteratorERKNS_10TensorBaseEbENKUlvE_clEvENKUlvE0_clEvENKUlvE_clEvENKUlvE0_clEvEUlRalE_EEvS4_S7_RKT1_EUliE_EEvlSE_:
.text._ZN2at6native24index_elementwise_kernelILi128ELi4EZNS0_20cuda_take_put_kernelIalZZZZZNS0_10put_kernelERNS_14TensorIteratorERKNS_10TensorBaseEbENKUlvE_clEvENKUlvE0_clEvENKUlvE_clEvENKUlvE0_clEvEUlRalE_EEvS4_S7_RKT1_EUliE_EEvlSE_:
        /* <DEDUP_REMOVED lines=47> */
.L_x_36395:
        /* <DEDUP_REMOVED lines=11> */
.L_x_36397:
[----:B0----5:R-:W-:Y:S01]  /*03a0*/  SHF.R.U32.HI R3, RZ, R7, R10 ;  /* 0x00000007ff037219 */ /* 0x021fe2000001160a */
[----:B------:R-:W-:Y:S05]  /*03b0*/  YIELD ;  /* 0x0000000000007946 */ /* 0x000fea0003800000 */
[----:B------:R-:W-:-:S05]  /*03c0*/  IMAD.IADD R3, R2, 0x1, R3 ;  /* 0x0000000102037824 */ /* 0x000fca00078e0203 */
[----:B------:R-:W-:-:S04]  /*03d0*/  LOP3.LUT R0, R3, 0xff, RZ, 0xc0, !PT ;  /* 0x000000ff03007812 */ /* 0x000fc800078ec0ff */
[----:B------:R-:W-:-:S04]  /*03e0*/  SHF.L.U32 R0, R0, R7, RZ ;  /* 0x0000000700007219 */ /* 0x000fc800000006ff */
[----:B------:R-:W-:-:S06]  /*03f0*/  LOP3.LUT R11, R0, R10, R9, 0xf4, !PT ;  /* 0x0000000a000b7212 */ /* 0x000fcc00078ef409 */
[----:B------:R-:W2:Y:S02]  /*0400*/  ATOMG.E.CAS.STRONG.GPU PT, R11, [R4], R10, R11 ;  /* 0x0000000a040b73a9 */ /* 0x000ea400001ee10b */
[-C--:B--2---:R-:W-:Y:S02]  /*0410*/  ISETP.NE.AND P0, PT, R10, R11.reuse, PT ;  /* 0x0000000b0a00720c */ /* 0x084fe40003f05270 */
[----:B------:R-:W-:-:S11]  /*0420*/  MOV R10, R11 ;  /* 0x0000000b000a7202 */ /* 0x000fd60000000f00 */
[----:B------:R-:W-:Y:S05]  /*0430*/  @P0 BRA `(.L_x_36397) ;  /* 0xfffffffc00d80947 */ /* 0x000fea000383ffff */
[----:B------:R-:W-:Y:S05]  /*0440*/  BSYNC B0 ;  /* 0x0000000000007941 */ /* 0x000fea0003800000 */
.L_x_36396:
[----:B------:R-:W-:-:S07]  /*0450*/  VIADD R16, R16, 0x80 ;  /* 0x0000008010107836 */ /* 0x000fce0000000000 */
.L_x_36394:
[----:B------:R-:W-:Y:S05]  /*0460*/  BSYNC B6 ;  /* 0x0000000000067941 */ /* 0x000fea0003800000 */
.L_x_36393:
        /* <DEDUP_REMOVED lines=31> */
.L_x_36400:
        /* <DEDUP_REMOVED lines=11> */
.L_x_36402:
        /* <DEDUP_REMOVED lines=11> */
.L_x_36401:
[----:B------:R-:W-:-:S07]  /*07c0*/  VIADD R16, R16, 0x80 ;  /* 0x0000008010107836 */ /* 0x000fce0000000000 */
.L_x_36399:
[----:B------:R-:W-:Y:S05]  /*07d0*/  BSYNC B6 ;  /* 0x0000000000067941 */ /* 0x000fea0003800000 */
.L_x_36398:
        /* <DEDUP_REMOVED lines=31> */
.L_x_36405:
        /* <DEDUP_REMOVED lines=11> */
.L_x_36407:
        /* <DEDUP_REMOVED lines=11> */
.L_x_36406:
[----:B------:R-:W-:-:S07]  /*0b30*/  VIADD R16, R16, 0x80 ;  /* 0x0000008010107836 */ /* 0x000fce0000000000 */
.L_x_36404:
[----:B------:R-:W-:Y:S05]  /*0b40*/  BSYNC B6 ;  /* 0x0000000000067941 */ /* 0x000fea0003800000 */
.L_x_36403:
        /* <DEDUP_REMOVED lines=30> */
.L_x_36408:
        /* <DEDUP_REMOVED lines=8> */
[----:B------:R-:W-:-:S04]  /*0db0*/  SHF.L.U32 R0, R7, 0x3, RZ ;  /* 0x0000000307007819 */ /* 0x000fc800000006ff */
[----:B------:R-:W-:-:S07]  /*0dc0*/  SHF.L.U32 R9, R9, R0, RZ ;  /* 0x0000000009097219 */ /* 0x000fce00000006ff */
.L_x_36409:
[----:B0----5:R-:W-:Y:S01]  /*0dd0*/  SHF.R.U32.HI R3, RZ, R0, R6 ;  /* 0x00000000ff037219 */ /* 0x021fe20000011606 */
[----:B------:R-:W-:Y:S05]  /*0de0*/  YIELD ;  /* 0x0000000000007946 */ /* 0x000fea0003800000 */
[----:B------:R-:W-:-:S05]  /*0df0*/  IMAD.IADD R3, R2, 0x1, R3 ;  /* 0x0000000102037824 */ /* 0x000fca00078e0203 */
[----:B------:R-:W-:-:S04]  /*0e00*/  LOP3.LUT R3, R3, 0xff, RZ, 0xc0, !PT ;  /* 0x000000ff03037812 */ /* 0x000fc800078ec0ff */
[----:B------:R-:W-:-:S04]  /*0e10*/  SHF.L.U32 R3, R3, R0, RZ ;  /* 0x0000000003037219 */ /* 0x000fc800000006ff */
[----:B------:R-:W-:-:S06]  /*0e20*/  LOP3.LUT R7, R3, R6, R9, 0xf4, !PT ;  /* 0x0000000603077212 */ /* 0x000fcc00078ef409 */
[----:B------:R-:W2:Y:S02]  /*0e30*/  ATOMG.E.CAS.STRONG.GPU PT, R7, [R4], R6, R7 ;  /* 0x00000006040773a9 */ /* 0x000ea400001ee107 */
[----:B--2---:R-:W-:-:S13]  /*0e40*/  ISETP.NE.AND P0, PT, R6, R7, PT ;  /* 0x000000070600720c */ /* 0x004fda0003f05270 */
[----:B------:R-:W-:Y:S05]  /*0e50*/  @!P0 EXIT ;  /* 0x000000000000894d */ /* 0x000fea0003800000 */
[----:B------:R-:W-:Y:S01]  /*0e60*/  MOV R6, R7 ;  /* 0x0000000700067202 */ /* 0x000fe20000000f00 */
[----:B------:R-:W-:Y:S06]  /*0e70*/  BRA `(.L_x_36409) ;  /* 0xfffffffc00d47947 */ /* 0x000fec000383ffff */
.L_x_36392:
        /* <DEDUP_REMOVED lines=35> */
.L_x_36412:
        /* <DEDUP_REMOVED lines=35> */
.L_x_36413:
[----:B------:R-:W0:Y:S01]  /*12e0*/  LDCU.64 UR4, c[0x0][0x5a8] ;  /* 0x0000b500ff0477ac */ /* 0x000e220008000a00 */
[----:B------:R-:W-:Y:S01]  /*12f0*/  IMAD.MOV.U32 R10, RZ, RZ, R12 ;  /* 0x000000ffff0a7224 */ /* 0x000fe200078e000c */
[----:B------:R-:W-:Y:S02]  /*1300*/  MOV R9, R13 ;  /* 0x0000000d00097202 */ /* 0x000fe40000000f00 */
[----:B------:R-:W-:Y:S02]  /*1310*/  MOV R0, 0x1350 ;  /* 0x0000135000007802 */ /* 0x000fe40000000f00 */
[----:B0-----:R-:W-:Y:S01]  /*1320*/  MOV R4, UR4 ;  /* 0x0000000400047c02 */ /* 0x001fe20008000f00 */
[----:B------:R-:W-:-:S07]  /*1330*/  IMAD.U32 R3, RZ, RZ, UR5 ;  /* 0x00000005ff037e24 */ /* 0x000fce000f8e00ff */
[----:B------:R-:W-:Y:S05]  /*1340*/  CALL.REL.NOINC `($__internal_66_$__cuda_sm20_div_u64) ;  /* 0x000003e000647944 */ /* 0x000fea0003c00000 */
        /* <DEDUP_REMOVED lines=10> */
.L_x_36414:
        /* <DEDUP_REMOVED lines=37> */
.L_x_36417:
[----:B------:R-:W0:Y:S01]  /*1640*/  LDCU.64 UR4, c[0x0][0x5b0] ;  /* 0x0000b600ff0477ac */ /* 0x000e220008000a00 */
[----:B------:R-:W-:Y:S01]  /*1650*/  MOV R10, R12 ;  /* 0x0000000c000a7202 */ /* 0x000fe20000000f00 */
[----:B------:R-:W-:Y:S01]  /*1660*/  IMAD.MOV.U32 R9, RZ, RZ, R13 ;  /* 0x000000ffff097224 */ /* 0x000fe200078e000d */
[----:B------:R-:W-:Y:S01]  /*1670*/  MOV R0, 0x16b0 ;  /* 0x000016b000007802 */ /* 0x000fe20000000f00 */
[----:B0-----:R-:W-:Y:S01]  /*1680*/  IMAD.U32 R4, RZ, RZ, UR4 ;  /* 0x00000004ff047e24 */ /* 0x001fe2000f8e00ff */
[----:B------:R-:W-:-:S07]  /*1690*/  MOV R3, UR5 ;  /* 0x0000000500037c02 */ /* 0x000fce0008000f00 */
[----:B------:R-:W-:Y:S05]  /*16a0*/  CALL.REL.NOINC `($__internal_66_$__cuda_sm20_div_u64) ;  /* 0x000003dc008c7944 */ /* 0x000fea0003c00000 */
        /* <DEDUP_REMOVED lines=11> */
.L_x_36418:
[----:B------:R-:W-:Y:S05]  /*1760*/  BSYNC.RECONVERGENT B0 ;  /* 0x0000000000007941 */ /* 0x000fea0003800200 */
.L_x_36416:
        /* <DEDUP_REMOVED lines=38> */
.L_x_36420:
        /* <DEDUP_REMOVED lines=18> */
.L_x_36421:
[----:B------:R-:W-:Y:S05]  /*1af0*/  BSYNC.RECONVERGENT B0 ;  /* 0x0000000000007941 */ /* 0x000fea0003800200 */
.L_x_36419:
        /* <DEDUP_REMOVED lines=38> */
.L_x_36423:
        /* <DEDUP_REMOVED lines=18> */
.L_x_36424:
[----:B------:R-:W-:Y:S05]  /*1e80*/  BSYNC.RECONVERGENT B0 ;  /* 0x0000000000007941 */ /* 0x000fea0003800200 */
.L_x_36422:
        /* <DEDUP_REMOVED lines=38> */
.L_x_36426:
        /* <DEDUP_REMOVED lines=18> */
.L_x_36427:
[----:B------:R-:W-:Y:S05]  /*2210*/  BSYNC.RECONVERGENT B0 ;  /* 0x0000000000007941 */ /* 0x000fea0003800200 */
.L_x_36425:
        /* <DEDUP_REMOVED lines=38> */
.L_x_36429:
        /* <DEDUP_REMOVED lines=18> */
.L_x_36430:
[----:B------:R-:W-:Y:S05]  /*25a0*/  BSYNC.RECONVERGENT B0 ;  /* 0x0000000000007941 */ /* 0x000fea0003800200 */
.L_x_36428:
        /* <DEDUP_REMOVED lines=38> */
.L_x_36432:
        /* <DEDUP_REMOVED lines=18> */
.L_x_36433:
[----:B------:R-:W-:Y:S05]  /*2930*/  BSYNC.RECONVERGENT B0 ;  /* 0x0000000000007941 */ /* 0x000fea0003800200 */
.L_x_36431:
        /* <DEDUP_REMOVED lines=38> */
.L_x_36435:
        /* <DEDUP_REMOVED lines=18> */
.L_x_36436:
[----:B------:R-:W-:Y:S05]  /*2cc0*/  BSYNC.RECONVERGENT B0 ;  /* 0x0000000000007941 */ /* 0x000fea0003800200 */
.L_x_36434:
        /* <DEDUP_REMOVED lines=38> */
.L_x_36438:
        /* <DEDUP_REMOVED lines=18> */
.L_x_36439:
[----:B------:R-:W-:Y:S05]  /*3050*/  BSYNC.RECONVERGENT B0 ;  /* 0x0000000000007941 */ /* 0x000fea0003800200 */
.L_x_36437:
        /* <DEDUP_REMOVED lines=38> */
.L_x_36441:
        /* <DEDUP_REMOVED lines=18> */
.L_x_36442:
[----:B------:R-:W-:Y:S05]  /*33e0*/  BSYNC.RECONVERGENT B0 ;  /* 0x0000000000007941 */ /* 0x000fea0003800200 */
.L_x_36440:
        /* <DEDUP_REMOVED lines=38> */
.L_x_36444:
        /* <DEDUP_REMOVED lines=18> */
.L_x_36445:
[----:B------:R-:W-:Y:S05]  /*3770*/  BSYNC.RECONVERGENT B0 ;  /* 0x0000000000007941 */ /* 0x000fea0003800200 */
.L_x_36443:
        /* <DEDUP_REMOVED lines=38> */
.L_x_36447:
        /* <DEDUP_REMOVED lines=18> */
.L_x_36448:
[----:B------:R-:W-:Y:S05]  /*3b00*/  BSYNC.RECONVERGENT B0 ;  /* 0x0000000000007941 */ /* 0x000fea0003800200 */
.L_x_36446:
        /* <DEDUP_REMOVED lines=38> */
.L_x_36450:
        /* <DEDUP_REMOVED lines=18> */
.L_x_36451:
[----:B------:R-:W-:Y:S05]  /*3e90*/  BSYNC.RECONVERGENT B0 ;  /* 0x0000000000007941 */ /* 0x000fea0003800200 */
.L_x_36449:
        /* <DEDUP_REMOVED lines=38> */
.L_x_36453:
        /* <DEDUP_REMOVED lines=18> */
.L_x_36454:
[----:B------:R-:W-:Y:S05]  /*4220*/  BSYNC.RECONVERGENT B0 ;  /* 0x0000000000007941 */ /* 0x000fea0003800200 */
.L_x_36452:
        /* <DEDUP_REMOVED lines=38> */
.L_x_36456:
        /* <DEDUP_REMOVED lines=18> */
.L_x_36457:
[----:B------:R-:W-:Y:S05]  /*45b0*/  BSYNC.RECONVERGENT B0 ;  /* 0x0000000000007941 */ /* 0x000fea0003800200 */
.L_x_36455:
        /* <DEDUP_REMOVED lines=38> */
.L_x_36459:
        /* <DEDUP_REMOVED lines=18> */
.L_x_36460:
[----:B------:R-:W-:Y:S05]  /*4940*/  BSYNC.RECONVERGENT B0 ;  /* 0x0000000000007941 */ /* 0x000fea0003800200 */
.L_x_36458:
        /* <DEDUP_REMOVED lines=38> */
.L_x_36462:
        /* <DEDUP_REMOVED lines=18> */
.L_x_36463:
[----:B------:R-:W-:Y:S05]  /*4cd0*/  BSYNC.RECONVERGENT B0 ;  /* 0x0000000000007941 */ /* 0x000fea0003800200 */
.L_x_36461:
        /* <DEDUP_REMOVED lines=38> */
.L_x_36465:
        /* <DEDUP_REMOVED lines=18> */
.L_x_36466:
[----:B------:R-:W-:Y:S05]  /*5060*/  BSYNC.RECONVERGENT B0 ;  /* 0x0000000000007941 */ /* 0x000fea0003800200 */
.L_x_36464:
        /* <DEDUP_REMOVED lines=38> */
.L_x_36468:
        /* <DEDUP_REMOVED lines=18> */
.L_x_36469:
[----:B------:R-:W-:Y:S05]  /*53f0*/  BSYNC.RECONVERGENT B0 ;  /* 0x0000000000007941 */ /* 0x000fea0003800200 */
.L_x_36467:
        /* <DEDUP_REMOVED lines=38> */
.L_x_36471:
        /* <DEDUP_REMOVED lines=18> */
.L_x_36472:
[----:B------:R-:W-:Y:S05]  /*5780*/  BSYNC.RECONVERGENT B0 ;  /* 0x0000000000007941 */ /* 0x000fea0003800200 */
.L_x_36470:
        /* <DEDUP_REMOVED lines=38> */
.L_x_36474:
        /* <DEDUP_REMOVED lines=18> */
.L_x_36475:
[----:B------:R-:W-:Y:S05]  /*5b10*/  BSYNC.RECONVERGENT B0 ;  /* 0x0000000000007941 */ /* 0x000fea0003800200 */
.L_x_36473:
        /* <DEDUP_REMOVED lines=38> */
.L_x_36477:
        /* <DEDUP_REMOVED lines=18> */
.L_x_36478:
[----:B------:R-:W-:Y:S05]  /*5ea0*/  BSYNC.RECONVERGENT B0 ;  /* 0x0000000000007941 */ /* 0x000fea0003800200 */
.L_x_36476:
        /* <DEDUP_REMOVED lines=38> */
.L_x_36480:
        /* <DEDUP_REMOVED lines=18> */
.L_x_36481:
[----:B------:R-:W-:Y:S05]  /*6230*/  BSYNC.RECONVERGENT B0 ;  /* 0x0000000000007941 */ /* 0x000fea0003800200 */
.L_x_36479:
        /* <DEDUP_REMOVED lines=37> */
.L_x_36483:
        /* <DEDUP_REMOVED lines=16> */
.L_x_36484:
[----:B------:R-:W-:Y:S05]  /*6590*/  BSYNC.RECONVERGENT B0 ;  /* 0x0000000000007941 */ /* 0x000fea0003800200 */
.L_x_36482:
        /* <DEDUP_REMOVED lines=34> */
.L_x_36486:
[----:B------:R-:W-:Y:S01]  /*67c0*/  IMAD.MOV.U32 R8, RZ, RZ, R6 ;  /* 0x000000ffff087224 */ /* 0x000fe200078e0006 */
[----:B------:R-:W-:Y:S02]  /*67d0*/  MOV R10, R7 ;  /* 0x00000007000a7202 */ /* 0x000fe40000000f00 */
[----:B------:R-:W-:-:S07]  /*67e0*/  MOV R9, 0x6800 ;  /* 0x0000680000097802 */ /* 0x000fce0000000f00 */
[----:B------:R-:W-:Y:S05]  /*67f0*/  CALL.REL.NOINC `($__internal_67_$__cuda_sm20_rem_u64) ;  /* 0x0000039000587944 */ /* 0x000fea0003c00000 */
[----:B------:R-:W-:Y:S01]  /*6800*/  IMAD.MOV.U32 R4, RZ, RZ, R0 ;  /* 0x000000ffff047224 */ /* 0x000fe200078e0000 */
[----:B------:R-:W-:-:S07]  /*6810*/  MOV R5, R3 ;  /* 0x0000000300057202 */ /* 0x000fce0000000f00 */
.L_x_36487:
[----:B------:R-:W-:Y:S05]  /*6820*/  BSYNC.RECONVERGENT B0 ;  /* 0x0000000000007941 */ /* 0x000fea0003800200 */
.L_x_36485:
[----:B------:R-:W0:Y:S01]  /*6830*/  LDCU.64 UR4, c[0x0][0x730] ;  /* 0x0000e600ff0477ac */ /* 0x000e220008000a00 */
[----:B------:R-:W-:Y:S02]  /*6840*/  IMAD.MOV.U32 R3, RZ, RZ, R17 ;  /* 0x000000ffff037224 */ /* 0x000fe400078e0011 */
[----:B0-----:R-:W-:Y:S02]  /*6850*/  IMAD R5, R5, UR4, RZ ;  /* 0x0000000405057c24 */ /* 0x001fe4000f8e02ff */
[----:B------:R-:W-:-:S04]  /*6860*/  IMAD.WIDE.U32 R2, R4, UR4, R2 ;  /* 0x0000000404027c25 */ /* 0x000fc8000f8e0002 */
[----:B------:R-:W-:-:S05]  /*6870*/  IMAD R5, R4, UR5, R5 ;  /* 0x0000000504057c24 */ /* 0x000fca000f8e0205 */
[----:B------:R-:W-:-:S07]  /*6880*/  IADD3 R17, PT, PT, R3, R5, RZ ;  /* 0x0000000503117210 */ /* 0x000fce0007ffe0ff */
.L_x_36415:
        /* <DEDUP_REMOVED lines=12> */
.L_x_36489:
[----:B0----5:R-:W-:Y:S01]  /*6950*/  SHF.R.U32.HI R5, RZ, R0, R6 ;  /* 0x00000000ff057219 */ /* 0x021fe20000011606 */
[----:B------:R-:W-:Y:S05]  /*6960*/  YIELD ;  /* 0x0000000000007946 */ /* 0x000fea0003800000 */
[----:B------:R-:W-:-:S04]  /*6970*/  IADD3 R5, PT, PT, R4, R5, RZ ;  /* 0x0000000504057210 */ /* 0x000fc80007ffe0ff */
[----:B------:R-:W-:-:S04]  /*6980*/  LOP3.LUT R5, R5, 0xff, RZ, 0xc0, !PT ;  /* 0x000000ff05057812 */ /* 0x000fc800078ec0ff */
[----:B------:R-:W-:-:S04]  /*6990*/  SHF.L.U32 R5, R5, R0, RZ ;  /* 0x0000000005057219 */ /* 0x000fc800000006ff */
[----:B------:R-:W-:-:S06]  /*69a0*/  LOP3.LUT R7, R5, R6, R8, 0xf4, !PT ;  /* 0x0000000605077212 */ /* 0x000fcc00078ef408 */
[----:B------:R-:W2:Y:S02]  /*69b0*/  ATOMG.E.CAS.STRONG.GPU PT, R7, [R2], R6, R7 ;  /* 0x00000006020773a9 */ /* 0x000ea400001ee107 */
[----:B--2---:R-:W-:Y:S01]  /*69c0*/  ISETP.NE.AND P0, PT, R6, R7, PT ;  /* 0x000000070600720c */ /* 0x004fe20003f05270 */
[----:B------:R-:W-:-:S12]  /*69d0*/  IMAD.MOV.U32 R6, RZ, RZ, R7 ;  /* 0x000000ffff067224 */ /* 0x000fd800078e0007 */
[----:B------:R-:W-:Y:S05]  /*69e0*/  @P0 BRA `(.L_x_36489) ;  /* 0xfffffffc00d80947 */ /* 0x000fea000383ffff */
[----:B------:R-:W-:Y:S05]  /*69f0*/  BSYNC B0 ;  /* 0x0000000000007941 */ /* 0x000fea0003800000 */
.L_x_36488:
[----:B------:R-:W-:-:S07]  /*6a00*/  IADD3 R16, PT, PT, R16, 0x80, RZ ;  /* 0x0000008010107810 */ /* 0x000fce0007ffe0ff */
.L_x_36411:
[----:B------:R-:W-:Y:S05]  /*6a10*/  BSYNC B6 ;  /* 0x0000000000067941 */ /* 0x000fea0003800000 */
.L_x_36410:
        /* <DEDUP_REMOVED lines=31> */
.L_x_36492:
        /* <DEDUP_REMOVED lines=36> */
.L_x_36493:
        /* <DEDUP_REMOVED lines=17> */
.L_x_36494:
        /* <DEDUP_REMOVED lines=37> */
.L_x_36497:
        /* <DEDUP_REMOVED lines=18> */
.L_x_36498:
[----:B------:R-:W-:Y:S05]  /*72d0*/  BSYNC.RECONVERGENT B0 ;  /* 0x0000000000007941 */ /* 0x000fea0003800200 */
.L_x_36496:
        /* <DEDUP_REMOVED lines=38> */
.L_x_36500:
        /* <DEDUP_REMOVED lines=18> */
.L_x_36501:
[----:B------:R-:W-:Y:S05]  /*7660*/  BSYNC.RECONVERGENT B0 ;  /* 0x0000000000007941 */ /* 0x000fea0003800200 */
.L_x_36499:
        /* <DEDUP_REMOVED lines=38> */
.L_x_36503:
        /* <DEDUP_REMOVED lines=18> */
.L_x_36504:
[----:B------:R-:W-:Y:S05]  /*79f0*/  BSYNC.RECONVERGENT B0 ;  /* 0x0000000000007941 */ /* 0x000fea0003800200 */
.L_x_36502:
        /* <DEDUP_REMOVED lines=38> */
.L_x_36506:
        /* <DEDUP_REMOVED lines=18> */
.L_x_36507:
[----:B------:R-:W-:Y:S05]  /*7d80*/  BSYNC.RECONVERGENT B0 ;  /* 0x0000000000007941 */ /* 0x000fea0003800200 */
.L_x_36505:
        /* <DEDUP_REMOVED lines=38> */
.L_x_36509:
        /* <DEDUP_REMOVED lines=18> */
.L_x_36510:
[----:B------:R-:W-:Y:S05]  /*8110*/  BSYNC.RECONVERGENT B0 ;  /* 0x0000000000007941 */ /* 0x000fea0003800200 */
.L_x_36508:
        /* <DEDUP_REMOVED lines=38> */
.L_x_36512:
        /* <DEDUP_REMOVED lines=18> */
.L_x_36513:
[----:B------:R-:W-:Y:S05]  /*84a0*/  BSYNC.RECONVERGENT B0 ;  /* 0x0000000000007941 */ /* 0x000fea0003800200 */
.L_x_36511:
        /* <DEDUP_REMOVED lines=38> */
.L_x_36515:
        /* <DEDUP_REMOVED lines=18> */
.L_x_36516:
[----:B------:R-:W-:Y:S05]  /*8830*/  BSYNC.RECONVERGENT B0 ;  /* 0x0000000000007941 */ /* 0x000fea0003800200 */
.L_x_36514:
        /* <DEDUP_REMOVED lines=38> */
.L_x_36518:
        /* <DEDUP_REMOVED lines=18> */
.L_x_36519:
[----:B------:R-:W-:Y:S05]  /*8bc0*/  BSYNC.RECONVERGENT B0 ;  /* 0x0000000000007941 */ /* 0x000fea0003800200 */
.L_x_36517:
        /* <DEDUP_REMOVED lines=38> */
.L_x_36521:
        /* <DEDUP_REMOVED lines=18> */
.L_x_36522:
[----:B------:R-:W-:Y:S05]  /*8f50*/  BSYNC.RECONVERGENT B0 ;  /* 0x0000000000007941 */ /* 0x000fea0003800200 */
.L_x_36520:
        /* <DEDUP_REMOVED lines=38> */
.L_x_36524:
        /* <DEDUP_REMOVED lines=18> */
.L_x_36525:
[----:B------:R-:W-:Y:S05]  /*92e0*/  BSYNC.RECONVERGENT B0 ;  /* 0x0000000000007941 */ /* 0x000fea0003800200 */
.L_x_36523:
        /* <DEDUP_REMOVED lines=38> */
.L_x_36527:
        /* <DEDUP_REMOVED lines=18> */
.L_x_36528:
[----:B------:R-:W-:Y:S05]  /*9670*/  BSYNC.RECONVERGENT B0 ;  /* 0x0000000000007941 */ /* 0x000fea0003800200 */
.L_x_36526:
        /* <DEDUP_REMOVED lines=38> */
.L_x_36530:
        /* <DEDUP_REMOVED lines=18> */
.L_x_36531:
[----:B------:R-:W-:Y:S05]  /*9a00*/  BSYNC.RECONVERGENT B0 ;  /* 0x0000000000007941 */ /* 0x000fea0003800200 */
.L_x_36529:
        /* <DEDUP_REMOVED lines=38> */
.L_x_36533:
        /* <DEDUP_REMOVED lines=18> */
.L_x_36534:
[----:B------:R-:W-:Y:S05]  /*9d90*/  BSYNC.RECONVERGENT B0 ;  /* 0x0000000000007941 */ /* 0x000fea0003800200 */
.L_x_36532:
        /* <DEDUP_REMOVED lines=38> */
.L_x_36536:
        /* <DEDUP_REMOVED lines=18> */
.L_x_36537:
[----:B------:R-:W-:Y:S05]  /*a120*/  BSYNC.RECONVERGENT B0 ;  /* 0x0000000000007941 */ /* 0x000fea0003800200 */
.L_x_36535:
        /* <DEDUP_REMOVED lines=38> */
.L_x_36539:
        /* <DEDUP_REMOVED lines=18> */
.L_x_36540:
[----:B------:R-:W-:Y:S05]  /*a4b0*/  BSYNC.RECONVERGENT B0 ;  /* 0x0000000000007941 */ /* 0x000fea0003800200 */
.L_x_36538:
        /* <DEDUP_REMOVED lines=38> */
.L_x_36542:
        /* <DEDUP_REMOVED lines=18> */
.L_x_36543:
[----:B------:R-:W-:Y:S05]  /*a840*/  BSYNC.RECONVERGENT B0 ;  /* 0x0000000000007941 */ /* 0x000fea0003800200 */
.L_x_36541:
        /* <DEDUP_REMOVED lines=38> */
.L_x_36545:
        /* <DEDUP_REMOVED lines=18> */
.L_x_36546:
[----:B------:R-:W-:Y:S05]  /*abd0*/  BSYNC.RECONVERGENT B0 ;  /* 0x0000000000007941 */ /* 0x000fea0003800200 */
.L_x_36544:
        /* <DEDUP_REMOVED lines=38> */
.L_x_36548:
        /* <DEDUP_REMOVED lines=18> */
.L_x_36549:
[----:B------:R-:W-:Y:S05]  /*af60*/  BSYNC.RECONVERGENT B0 ;  /* 0x0000000000007941 */ /* 0x000fea0003800200 */
.L_x_36547:
        /* <DEDUP_REMOVED lines=38> */
.L_x_36551:
        /* <DEDUP_REMOVED lines=18> */
.L_x_36552:
[----:B------:R-:W-:Y:S05]  /*b2f0*/  BSYNC.RECONVERGENT B0 ;  /* 0x0000000000007941 */ /* 0x000fea0003800200 */
.L_x_36550:
        /* <DEDUP_REMOVED lines=38> */
.L_x_36554:
        /* <DEDUP_REMOVED lines=18> */
.L_x_36555:
[----:B------:R-:W-:Y:S05]  /*b680*/  BSYNC.RECONVERGENT B0 ;  /* 0x0000000000007941 */ /* 0x000fea0003800200 */
.L_x_36553:
        /* <DEDUP_REMOVED lines=38> */
.L_x_36557:
        /* <DEDUP_REMOVED lines=18> */
.L_x_36558:
[----:B------:R-:W-:Y:S05]  /*ba10*/  BSYNC.RECONVERGENT B0 ;  /* 0x0000000000007941 */ /* 0x000fea0003800200 */
.L_x_36556:
        /* <DEDUP_REMOVED lines=38> */
.L_x_36560:
        /* <DEDUP_REMOVED lines=18> */
.L_x_36561:
[----:B------:R-:W-:Y:S05]  /*bda0*/  BSYNC.RECONVERGENT B0 ;  /* 0x0000000000007941 */ /* 0x000fea0003800200 */
.L_x_36559:
        /* <DEDUP_REMOVED lines=37> */
.L_x_36563:
        /* <DEDUP_REMOVED lines=16> */
.L_x_36564:
[----:B------:R-:W-:Y:S05]  /*c100*/  BSYNC.RECONVERGENT B0 ;  /* 0x0000000000007941 */ /* 0x000fea0003800200 */
.L_x_36562:
        /* <DEDUP_REMOVED lines=33> */
.L_x_36566:
[----:B------:R-:W-:Y:S01]  /*c320*/  IMAD.MOV.U32 R8, RZ, RZ, R6 ;  /* 0x000000ffff087224 */ /* 0x000fe200078e0006 */
[----:B------:R-:W-:Y:S02]  /*c330*/  MOV R10, R7 ;  /* 0x00000007000a7202 */ /* 0x000fe40000000f00 */
[----:B------:R-:W-:-:S07]  /*c340*/  MOV R9, 0xc360 ;  /* 0x0000c36000097802 */ /* 0x000fce0000000f00 */
[----:B------:R-:W-:Y:S05]  /*c350*/  CALL.REL.NOINC `($__internal_67_$__cuda_sm20_rem_u64) ;  /* 0x0000033400807944 */ /* 0x000fea0003c00000 */
[----:B------:R-:W-:Y:S01]  /*c360*/  IMAD.MOV.U32 R4, RZ, RZ, R0 ;  /* 0x000000ffff047224 */ /* 0x000fe200078e0000 */
[----:B------:R-:W-:-:S07]  /*c370*/  MOV R5, R3 ;  /* 0x0000000300057202 */ /* 0x000fce0000000f00 */
.L_x_36567:
[----:B------:R-:W-:Y:S05]  /*c380*/  BSYNC.RECONVERGENT B0 ;  /* 0x0000000000007941 */ /* 0x000fea0003800200 */
.L_x_36565:
[----:B------:R-:W0:Y:S01]  /*c390*/  LDCU.64 UR4, c[0x0][0x730] ;  /* 0x0000e600ff0477ac */ /* 0x000e220008000a00 */
[----:B------:R-:W-:Y:S02]  /*c3a0*/  IMAD.MOV.U32 R3, RZ, RZ, R17 ;  /* 0x000000ffff037224 */ /* 0x000fe400078e0011 */
[----:B0-----:R-:W-:Y:S02]  /*c3b0*/  IMAD R5, R5, UR4, RZ ;  /* 0x0000000405057c24 */ /* 0x001fe4000f8e02ff */
[----:B------:R-:W-:-:S04]  /*c3c0*/  IMAD.WIDE.U32 R2, R4, UR4, R2 ;  /* 0x0000000404027c25 */ /* 0x000fc8000f8e0002 */
[----:B------:R-:W-:-:S05]  /*c3d0*/  IMAD R5, R4, UR5, R5 ;  /* 0x0000000504057c24 */ /* 0x000fca000f8e0205 */
[----:B------:R-:W-:-:S07]  /*c3e0*/  IADD3 R17, PT, PT, R3, R5, RZ ;  /* 0x0000000503117210 */ /* 0x000fce0007ffe0ff */
.L_x_36495:
        /* <DEDUP_REMOVED lines=12> */
.L_x_36569:
        /* <DEDUP_REMOVED lines=11> */
.L_x_36568:
[----:B------:R-:W-:-:S07]  /*c560*/  IADD3 R16, PT, PT, R16, 0x80, RZ ;  /* 0x0000008010107810 */ /* 0x000fce0007ffe0ff */
.L_x_36491:
[----:B------:R-:W-:Y:S05]  /*c570*/  BSYNC B6 ;  /* 0x0000000000067941 */ /* 0x000fea0003800000 */
.L_x_36490:
        /* <DEDUP_REMOVED lines=31> */
.L_x_36572:
        /* <DEDUP_REMOVED lines=36> */
.L_x_36573:
        /* <DEDUP_REMOVED lines=17> */
.L_x_36574:
        /* <DEDUP_REMOVED lines=37> */
.L_x_36577:
        /* <DEDUP_REMOVED lines=18> */
.L_x_36578:
[----:B------:R-:W-:Y:S05]  /*ce30*/  BSYNC.RECONVERGENT B0 ;  /* 0x0000000000007941 */ /* 0x000fea0003800200 */
.L_x_36576:
        /* <DEDUP_REMOVED lines=38> */
.L_x_36580:
        /* <DEDUP_REMOVED lines=18> */
.L_x_36581:
[----:B------:R-:W-:Y:S05]  /*d1c0*/  BSYNC.RECONVERGENT B0 ;  /* 0x0000000000007941 */ /* 0x000fea0003800200 */
.L_x_36579:
        /* <DEDUP_REMOVED lines=38> */
.L_x_36583:
        /* <DEDUP_REMOVED lines=18> */
.L_x_36584:
[----:B------:R-:W-:Y:S05]  /*d550*/  BSYNC.RECONVERGENT B0 ;  /* 0x0000000000007941 */ /* 0x000fea0003800200 */
.L_x_36582:
        /* <DEDUP_REMOVED lines=38> */
.L_x_36586:
        /* <DEDUP_REMOVED lines=18> */
.L_x_36587:
[----:B------:R-:W-:Y:S05]  /*d8e0*/  BSYNC.RECONVERGENT B0 ;  /* 0x0000000000007941 */ /* 0x000fea0003800200 */
.L_x_36585:
        /* <DEDUP_REMOVED lines=38> */
.L_x_36589:
        /* <DEDUP_REMOVED lines=18> */
.L_x_36590:
[----:B------:R-:W-:Y:S05]  /*dc70*/  BSYNC.RECONVERGENT B0 ;  /* 0x0000000000007941 */ /* 0x000fea0003800200 */
.L_x_36588:
        /* <DEDUP_REMOVED lines=38> */
.L_x_36592:
        /* <DEDUP_REMOVED lines=18> */
.L_x_36593:
[----:B------:R-:W-:Y:S05]  /*e000*/  BSYNC.RECONVERGENT B0 ;  /* 0x0000000000007941 */ /* 0x000fea0003800200 */
.L_x_36591:
        /* <DEDUP_REMOVED lines=38> */
.L_x_36595:
        /* <DEDUP_REMOVED lines=18> */
.L_x_36596:
[----:B------:R-:W-:Y:S05]  /*e390*/  BSYNC.RECONVERGENT B0 ;  /* 0x0000000000007941 */ /* 0x000fea0003800200 */
.L_x_36594:
        /* <DEDUP_REMOVED lines=38> */
.L_x_36598:
        /* <DEDUP_REMOVED lines=18> */
.L_x_36599:
[----:B------:R-:W-:Y:S05]  /*e720*/  BSYNC.RECONVERGENT B0 ;  /* 0x0000000000007941 */ /* 0x000fea0003800200 */
.L_x_36597:
        /* <DEDUP_REMOVED lines=38> */
.L_x_36601:
        /* <DEDUP_REMOVED lines=18> */
.L_x_36602:
[----:B------:R-:W-:Y:S05]  /*eab0*/  BSYNC.RECONVERGENT B0 ;  /* 0x0000000000007941 */ /* 0x000fea0003800200 */
.L_x_36600:
        /* <DEDUP_REMOVED lines=38> */
.L_x_36604:
        /* <DEDUP_REMOVED lines=18> */
.L_x_36605:
[----:B------:R-:W-:Y:S05]  /*ee40*/  BSYNC.RECONVERGENT B0 ;  /* 0x0000000000007941 */ /* 0x000fea0003800200 */
.L_x_36603:
        /* <DEDUP_REMOVED lines=38> */
.L_x_36607:
        /* <DEDUP_REMOVED lines=18> */
.L_x_36608:
[----:B------:R-:W-:Y:S05]  /*f1d0*/  BSYNC.RECONVERGENT B0 ;  /* 0x0000000000007941 */ /* 0x000fea0003800200 */
.L_x_36606:
        /* <DEDUP_REMOVED lines=38> */
.L_x_36610:
        /* <DEDUP_REMOVED lines=18> */
.L_x_36611:
[----:B------:R-:W-:Y:S05]  /*f560*/  BSYNC.RECONVERGENT B0 ;  /* 0x0000000000007941 */ /* 0x000fea0003800200 */
.L_x_36609:
        /* <DEDUP_REMOVED lines=38> */
.L_x_36613:
        /* <DEDUP_REMOVED lines=18> */
.L_x_36614:
[----:B------:R-:W-:Y:S05]  /*f8f0*/  BSYNC.RECONVERGENT B0 ;  /* 0x0000000000007941 */ /* 0x000fea0003800200 */
.L_x_36612:
        /* <DEDUP_REMOVED lines=38> */
.L_x_36616:
        /* <DEDUP_REMOVED lines=18> */
.L_x_36617:
[----:B------:R-:W-:Y:S05]  /*fc80*/  BSYNC.RECONVERGENT B0 ;  /* 0x0000000000007941 */ /* 0x000fea0003800200 */
.L_x_36615:
        /* <DEDUP_REMOVED lines=38> */
.L_x_36619:
        /* <DEDUP_REMOVED lines=18> */
.L_x_36620:
[----:B------:R-:W-:Y:S05]  /*10010*/  BSYNC.RECONVERGENT B0 ;  /* 0x0000000000007941 */ /* 0x000fea0003800200 */
.L_x_36618:
        /* <DEDUP_REMOVED lines=38> */
.L_x_36622:
        /* <DEDUP_REMOVED lines=18> */
.L_x_36623:
[----:B------:R-:W-:Y:S05]  /*103a0*/  BSYNC.RECONVERGENT B0 ;  /* 0x0000000000007941 */ /* 0x000fea0003800200 */
.L_x_36621:
        /* <DEDUP_REMOVED lines=38> */
.L_x_36625:
        /* <DEDUP_REMOVED lines=18> */
.L_x_36626:
[----:B------:R-:W-:Y:S05]  /*10730*/  BSYNC.RECONVERGENT B0 ;  /* 0x0000000000007941 */ /* 0x000fea0003800200 */
.L_x_36624:
        /* <DEDUP_REMOVED lines=38> */
.L_x_36628:
        /* <DEDUP_REMOVED lines=18> */
.L_x_36629:
[----:B------:R-:W-:Y:S05]  /*10ac0*/  BSYNC.RECONVERGENT B0 ;  /* 0x0000000000007941 */ /* 0x000fea0003800200 */
.L_x_36627:
        /* <DEDUP_REMOVED lines=38> */
.L_x_36631:
        /* <DEDUP_REMOVED lines=18> */
.L_x_36632:
[----:B------:R-:W-:Y:S05]  /*10e50*/  BSYNC.RECONVERGENT B0 ;  /* 0x0000000000007941 */ /* 0x000fea0003800200 */
.L_x_36630:
        /* <DEDUP_REMOVED lines=38> */
.L_x_36634:
        /* <DEDUP_REMOVED lines=18> */
.L_x_36635:
[----:B------:R-:W-:Y:S05]  /*111e0*/  BSYNC.RECONVERGENT B0 ;  /* 0x0000000000007941 */ /* 0x000fea0003800200 */
.L_x_36633:
        /* <DEDUP_REMOVED lines=38> */
.L_x_36637:
        /* <DEDUP_REMOVED lines=18> */
.L_x_36638:
[----:B------:R-:W-:Y:S05]  /*11570*/  BSYNC.RECONVERGENT B0 ;  /* 0x0000000000007941 */ /* 0x000fea0003800200 */
.L_x_36636:
        /* <DEDUP_REMOVED lines=38> */
.L_x_36640:
        /* <DEDUP_REMOVED lines=18> */
.L_x_36641:
[----:B------:R-:W-:Y:S05]  /*11900*/  BSYNC.RECONVERGENT B0 ;  /* 0x0000000000007941 */ /* 0x000fea0003800200 */
.L_x_36639:
        /* <DEDUP_REMOVED lines=37> */
.L_x_36643:
        /* <DEDUP_REMOVED lines=16> */
.L_x_36644:
[----:B------:R-:W-:Y:S05]  /*11c60*/  BSYNC.RECONVERGENT B0 ;  /* 0x0000000000007941 */ /* 0x000fea0003800200 */
.L_x_36642:
        /* <DEDUP_REMOVED lines=33> */
.L_x_36646:
[----:B------:R-:W-:Y:S01]  /*11e80*/  IMAD.MOV.U32 R8, RZ, RZ, R6 ;  /* 0x000000ffff087224 */ /* 0x000fe200078e0006 */
[----:B------:R-:W-:Y:S02]  /*11e90*/  MOV R10, R7 ;  /* 0x00000007000a7202 */ /* 0x000fe40000000f00 */
[----:B------:R-:W-:-:S07]  /*11ea0*/  MOV R9, 0x11ec0 ;  /* 0x00011ec000097802 */ /* 0x000fce0000000f00 */
[----:B------:R-:W-:Y:S05]  /*11eb0*/  CALL.REL.NOINC `($__internal_67_$__cuda_sm20_rem_u64) ;  /* 0x000002d800a87944 */ /* 0x000fea0003c00000 */
[----:B------:R-:W-:Y:S01]  /*11ec0*/  IMAD.MOV.U32 R4, RZ, RZ, R0 ;  /* 0x000000ffff047224 */ /* 0x000fe200078e0000 */
[----:B------:R-:W-:-:S07]  /*11ed0*/  MOV R5, R3 ;  /* 0x0000000300057202 */ /* 0x000fce0000000f00 */
.L_x_36647:
[----:B------:R-:W-:Y:S05]  /*11ee0*/  BSYNC.RECONVERGENT B0 ;  /* 0x0000000000007941 */ /* 0x000fea0003800200 */
.L_x_36645:
[----:B------:R-:W0:Y:S01]  /*11ef0*/  LDCU.64 UR4, c[0x0][0x730] ;  /* 0x0000e600ff0477ac */ /* 0x000e220008000a00 */
[----:B------:R-:W-:Y:S02]  /*11f00*/  IMAD.MOV.U32 R3, RZ, RZ, R17 ;  /* 0x000000ffff037224 */ /* 0x000fe400078e0011 */
[----:B0-----:R-:W-:Y:S02]  /*11f10*/  IMAD R5, R5, UR4, RZ ;  /* 0x0000000405057c24 */ /* 0x001fe4000f8e02ff */
[----:B------:R-:W-:-:S04]  /*11f20*/  IMAD.WIDE.U32 R2, R4, UR4, R2 ;  /* 0x0000000404027c25 */ /* 0x000fc8000f8e0002 */
[----:B------:R-:W-:-:S05]  /*11f30*/  IMAD R5, R4, UR5, R5 ;  /* 0x0000000504057c24 */ /* 0x000fca000f8e0205 */
[----:B------:R-:W-:-:S07]  /*11f40*/  IADD3 R17, PT, PT, R3, R5, RZ ;  /* 0x0000000503117210 */ /* 0x000fce0007ffe0ff */
.L_x_36575:
        /* <DEDUP_REMOVED lines=12> */
.L_x_36649:
        /* <DEDUP_REMOVED lines=11> */
.L_x_36648:
[----:B------:R-:W-:-:S07]  /*120c0*/  IADD3 R16, PT, PT, R16, 0x80, RZ ;  /* 0x0000008010107810 */ /* 0x000fce0007ffe0ff */
.L_x_36571:
[----:B------:R-:W-:Y:S05]  /*120d0*/  BSYNC B6 ;  /* 0x0000000000067941 */ /* 0x000fea0003800000 */
.L_x_36570:
        /* <DEDUP_REMOVED lines=30> */
.L_x_36650:
        /* <DEDUP_REMOVED lines=36> */
.L_x_36651:
        /* <DEDUP_REMOVED lines=17> */
.L_x_36652:
        /* <DEDUP_REMOVED lines=37> */
.L_x_36655:
        /* <DEDUP_REMOVED lines=18> */
.L_x_36656:
[----:B------:R-:W-:Y:S05]  /*12980*/  BSYNC.RECONVERGENT B0 ;  /* 0x0000000000007941 */ /* 0x000fea0003800200 */
.L_x_36654:
        /* <DEDUP_REMOVED lines=37> */
.L_x_36658:
        /* <DEDUP_REMOVED lines=18> */
.L_x_36659:
[----:B------:R-:W-:Y:S05]  /*12d00*/  BSYNC.RECONVERGENT B0 ;  /* 0x0000000000007941 */ /* 0x000fea0003800200 */
.L_x_36657:
        /* <DEDUP_REMOVED lines=37> */
.L_x_36661:
        /* <DEDUP_REMOVED lines=18> */
.L_x_36662:
[----:B------:R-:W-:Y:S05]  /*13080*/  BSYNC.RECONVERGENT B0 ;  /* 0x0000000000007941 */ /* 0x000fea0003800200 */
.L_x_36660:
        /* <DEDUP_REMOVED lines=37> */
.L_x_36664:
        /* <DEDUP_REMOVED lines=18> */
.L_x_36665:
[----:B------:R-:W-:Y:S05]  /*13400*/  BSYNC.RECONVERGENT B0 ;  /* 0x0000000000007941 */ /* 0x000fea0003800200 */
.L_x_36663:
        /* <DEDUP_REMOVED lines=37> */
.L_x_36667:
        /* <DEDUP_REMOVED lines=18> */
.L_x_36668:
[----:B------:R-:W-:Y:S05]  /*13780*/  BSYNC.RECONVERGENT B0 ;  /* 0x0000000000007941 */ /* 0x000fea0003800200 */
.L_x_36666:
        /* <DEDUP_REMOVED lines=37> */
.L_x_36670:
        /* <DEDUP_REMOVED lines=18> */
.L_x_36671:
[----:B------:R-:W-:Y:S05]  /*13b00*/  BSYNC.RECONVERGENT B0 ;  /* 0x0000000000007941 */ /* 0x000fea0003800200 */
.L_x_36669:
        /* <DEDUP_REMOVED lines=37> */
.L_x_36673:
        /* <DEDUP_REMOVED lines=18> */
.L_x_36674:
[----:B------:R-:W-:Y:S05]  /*13e80*/  BSYNC.RECONVERGENT B0 ;  /* 0x0000000000007941 */ /* 0x000fea0003800200 */
.L_x_36672:
        /* <DEDUP_REMOVED lines=37> */
.L_x_36676:
        /* <DEDUP_REMOVED lines=18> */
.L_x_36677:
[----:B------:R-:W-:Y:S05]  /*14200*/  BSYNC.RECONVERGENT B0 ;  /* 0x0000000000007941 */ /* 0x000fea0003800200 */
.L_x_36675:
        /* <DEDUP_REMOVED lines=37> */
.L_x_36679:
        /* <DEDUP_REMOVED lines=18> */
.L_x_36680:
[----:B------:R-:W-:Y:S05]  /*14580*/  BSYNC.RECONVERGENT B0 ;  /* 0x0000000000007941 */ /* 0x000fea0003800200 */
.L_x_36678:
        /* <DEDUP_REMOVED lines=37> */
.L_x_36682:
        /* <DEDUP_REMOVED lines=18> */
.L_x_36683:
[----:B------:R-:W-:Y:S05]  /*14900*/  BSYNC.RECONVERGENT B0 ;  /* 0x0000000000007941 */ /* 0x000fea0003800200 */
.L_x_36681:
        /* <DEDUP_REMOVED lines=37> */
.L_x_36685:
        /* <DEDUP_REMOVED lines=18> */
.L_x_36686:
[----:B------:R-:W-:Y:S05]  /*14c80*/  BSYNC.RECONVERGENT B0 ;  /* 0x0000000000007941 */ /* 0x000fea0003800200 */
.L_x_36684:
        /* <DEDUP_REMOVED lines=37> */
.L_x_36688:
        /* <DEDUP_REMOVED lines=18> */
.L_x_36689:
[----:B------:R-:W-:Y:S05]  /*15000*/  BSYNC.RECONVERGENT B0 ;  /* 0x0000000000007941 */ /* 0x000fea0003800200 */
.L_x_36687:
        /* <DEDUP_REMOVED lines=37> */
.L_x_36691:
        /* <DEDUP_REMOVED lines=18> */
.L_x_36692:
[----:B------:R-:W-:Y:S05]  /*15380*/  BSYNC.RECONVERGENT B0 ;  /* 0x0000000000007941 */ /* 0x000fea0003800200 */
.L_x_36690:
        /* <DEDUP_REMOVED lines=37> */
.L_x_36694:
        /* <DEDUP_REMOVED lines=18> */
.L_x_36695:
[----:B------:R-:W-:Y:S05]  /*15700*/  BSYNC.RECONVERGENT B0 ;  /* 0x0000000000007941 */ /* 0x000fea0003800200 */
.L_x_36693:
        /* <DEDUP_REMOVED lines=37> */
.L_x_36697:
        /* <DEDUP_REMOVED lines=18> */
.L_x_36698:
[----:B------:R-:W-:Y:S05]  /*15a80*/  BSYNC.RECONVERGENT B0 ;  /* 0x0000000000007941 */ /* 0x000fea0003800200 */
.L_x_36696:
        /* <DEDUP_REMOVED lines=37> */
.L_x_36700:
        /* <DEDUP_REMOVED lines=18> */
.L_x_36701:
[----:B------:R-:W-:Y:S05]  /*15e00*/  BSYNC.RECONVERGENT B0 ;  /* 0x0000000000007941 */ /* 0x000fea0003800200 */
.L_x_36699:
        /* <DEDUP_REMOVED lines=37> */
.L_x_36703:
        /* <DEDUP_REMOVED lines=18> */
.L_x_36704:
[----:B------:R-:W-:Y:S05]  /*16180*/  BSYNC.RECONVERGENT B0 ;  /* 0x0000000000007941 */ /* 0x000fea0003800200 */
.L_x_36702:
        /* <DEDUP_REMOVED lines=37> */
.L_x_36706:
        /* <DEDUP_REMOVED lines=18> */
.L_x_36707:
[----:B------:R-:W-:Y:S05]  /*16500*/  BSYNC.RECONVERGENT B0 ;  /* 0x0000000000007941 */ /* 0x000fea0003800200 */
.L_x_36705:
        /* <DEDUP_REMOVED lines=37> */
.L_x_36709:
        /* <DEDUP_REMOVED lines=18> */
.L_x_36710:
[----:B------:R-:W-:Y:S05]  /*16880*/  BSYNC.RECONVERGENT B0 ;  /* 0x0000000000007941 */ /* 0x000fea0003800200 */
.L_x_36708:
        /* <DEDUP_REMOVED lines=37> */
.L_x_36712:
        /* <DEDUP_REMOVED lines=18> */
.L_x_36713:
[----:B------:R-:W-:Y:S05]  /*16c00*/  BSYNC.RECONVERGENT B0 ;  /* 0x0000000000007941 */ /* 0x000fea0003800200 */
.L_x_36711:
        /* <DEDUP_REMOVED lines=37> */
.L_x_36715:
        /* <DEDUP_REMOVED lines=18> */
.L_x_36716:
[----:B------:R-:W-:Y:S05]  /*16f80*/  BSYNC.RECONVERGENT B0 ;  /* 0x0000000000007941 */ /* 0x000fea0003800200 */
.L_x_36714:
        /* <DEDUP_REMOVED lines=37> */
.L_x_36718:
        /* <DEDUP_REMOVED lines=18> */
.L_x_36719:
[----:B------:R-:W-:Y:S05]  /*17300*/  BSYNC.RECONVERGENT B0 ;  /* 0x0000000000007941 */ /* 0x000fea0003800200 */
.L_x_36717:
        /* <DEDUP_REMOVED lines=36> */
.L_x_36721:
        /* <DEDUP_REMOVED lines=16> */
.L_x_36722:
[----:B------:R-:W-:Y:S05]  /*17650*/  BSYNC.RECONVERGENT B0 ;  /* 0x0000000000007941 */ /* 0x000fea0003800200 */
.L_x_36720:
        /* <DEDUP_REMOVED lines=32> */
.L_x_36724:
[----:B------:R-:W-:Y:S01]  /*17860*/  MOV R8, R6 ;  /* 0x0000000600087202 */ /* 0x000fe20000000f00 */
[----:B------:R-:W-:Y:S01]  /*17870*/  IMAD.MOV.U32 R10, RZ, RZ, R7 ;  /* 0x000000ffff0a7224 */ /* 0x000fe200078e0007 */
[----:B------:R-:W-:-:S07]  /*17880*/  MOV R9, 0x178a0 ;  /* 0x000178a000097802 */ /* 0x000fce0000000f00 */
[----:B------:R-:W-:Y:S05]  /*17890*/  CALL.REL.NOINC `($__internal_67_$__cuda_sm20_rem_u64) ;  /* 0x0000028000307944 */ /* 0x000fea0003c00000 */
[----:B------:R-:W-:-:S07]  /*178a0*/  MOV R2, R0 ;  /* 0x0000000000027202 */ /* 0x000fce0000000f00 */
.L_x_36725:
[----:B------:R-:W-:Y:S05]  /*178b0*/  BSYNC.RECONVERGENT B0 ;  /* 0x0000000000007941 */ /* 0x000fea0003800200 */
.L_x_36723:
[----:B------:R-:W0:Y:S02]  /*178c0*/  LDCU.64 UR4, c[0x0][0x730] ;  /* 0x0000e600ff0477ac */ /* 0x000e240008000a00 */
[----:B0-----:R-:W-:Y:S02]  /*178d0*/  IMAD R3, R3, UR4, RZ ;  /* 0x0000000403037c24 */ /* 0x001fe4000f8e02ff */
[----:B------:R-:W-:-:S04]  /*178e0*/  IMAD.WIDE.U32 R16, R2, UR4, R16 ;  /* 0x0000000402107c25 */ /* 0x000fc8000f8e0010 */
[----:B------:R-:W-:-:S04]  /*178f0*/  IMAD R3, R2, UR5, R3 ;  /* 0x0000000502037c24 */ /* 0x000fc8000f8e0203 */
[----:B------:R-:W-:-:S07]  /*17900*/  IMAD.IADD R17, R17, 0x1, R3 ;  /* 0x0000000111117824 */ /* 0x000fce00078e0203 */
.L_x_36653:
        /* <DEDUP_REMOVED lines=11> */
.L_x_36726:
        /* <DEDUP_REMOVED lines=11> */
.L_x_36391:
        /* <DEDUP_REMOVED lines=31> */
.L_x_36729:
        /* <DEDUP_REMOVED lines=19> */
.L_x_36731:
        /* <DEDUP_REMOVED lines=11> */
.L_x_36730:
[----:B------:R-:W-:-:S07]  /*17e40*/  IADD3 R16, PT, PT, R16, 0x80, RZ ;  /* 0x0000008010107810 */ /* 0x000fce0007ffe0ff */
.L_x_36728:
[----:B------:R-:W-:Y:S05]  /*17e50*/  BSYNC B6 ;  /* 0x0000000000067941 */ /* 0x000fea0003800000 */
.L_x_36727:
        /* <DEDUP_REMOVED lines=31> */
.L_x_36734:
        /* <DEDUP_REMOVED lines=19> */
.L_x_36736:
        /* <DEDUP_REMOVED lines=11> */
.L_x_36735:
[----:B------:R-:W-:-:S07]  /*18230*/  IADD3 R16, PT, PT, R16, 0x80, RZ ;  /* 0x0000008010107810 */ /* 0x000fce0007ffe0ff */
.L_x_36733:
[----:B------:R-:W-:Y:S05]  /*18240*/  BSYNC B6 ;  /* 0x0000000000067941 */ /* 0x000fea0003800000 */
.L_x_36732:
        /* <DEDUP_REMOVED lines=31> */
.L_x_36739:
        /* <DEDUP_REMOVED lines=19> */
.L_x_36741:
        /* <DEDUP_REMOVED lines=11> */
.L_x_36740:
[----:B------:R-:W-:-:S07]  /*18620*/  IADD3 R16, PT, PT, R16, 0x80, RZ ;  /* 0x0000008010107810 */ /* 0x000fce0007ffe0ff */
.L_x_36738:
[----:B------:R-:W-:Y:S05]  /*18630*/  BSYNC B6 ;  /* 0x0000000000067941 */ /* 0x000fea0003800000 */
.L_x_36737:
        /* <DEDUP_REMOVED lines=30> */
.L_x_36742:
        /* <DEDUP_REMOVED lines=16> */
[----:B------:R-:W-:-:S05]  /*18920*/  IMAD.SHL.U32 R7, R7, 0x8, RZ ;  /* 0x0000000807077824 */ /* 0x000fca00078e00ff */
[----:B------:R-:W-:-:S07]  /*18930*/  SHF.L.U32 R9, R0, R7, RZ ;  /* 0x0000000700097219 */ /* 0x000fce00000006ff */
.L_x_36743:
[----:B0----5:R-:W-:Y:S01]  /*18940*/  SHF.R.U32.HI R5, RZ, R7, R10 ;  /* 0x00000007ff057219 */ /* 0x021fe2000001160a */
[----:B------:R-:W-:Y:S05]  /*18950*/  YIELD ;  /* 0x0000000000007946 */ /* 0x000fea0003800000 */
[----:B------:R-:W-:-:S04]  /*18960*/  IADD3 R5, PT, PT, R4, R5, RZ ;  /* 0x0000000504057210 */ /* 0x000fc80007ffe0ff */
[----:B------:R-:W-:-:S04]  /*18970*/  LOP3.LUT R0, R5, 0xff, RZ, 0xc0, !PT ;  /* 0x000000ff05007812 */ /* 0x000fc800078ec0ff */
[----:B------:R-:W-:-:S04]  /*18980*/  SHF.L.U32 R0, R0, R7, RZ ;  /* 0x0000000700007219 */ /* 0x000fc800000006ff */
[----:B------:R-:W-:-:S06]  /*18990*/  LOP3.LUT R11, R0, R10, R9, 0xf4, !PT ;  /* 0x0000000a000b7212 */ /* 0x000fcc00078ef409 */
[----:B------:R-:W2:Y:S02]  /*189a0*/  ATOMG.E.CAS.STRONG.GPU PT, R11, [R2], R10, R11 ;  /* 0x0000000a020b73a9 */ /* 0x000ea400001ee10b */
[----:B--2---:R-:W-:-:S13]  /*189b0*/  ISETP.NE.AND P0, PT, R10, R11, PT ;  /* 0x0000000b0a00720c */ /* 0x004fda0003f05270 */
[----:B------:R-:W-:Y:S05]  /*189c0*/  @!P0 EXIT ;  /* 0x000000000000894d */ /* 0x000fea0003800000 */
[----:B------:R-:W-:Y:S01]  /*189d0*/  IMAD.MOV.U32 R10, RZ, RZ, R11 ;  /* 0x000000ffff0a7224 */ /* 0x000fe200078e000b */
[----:B------:R-:W-:Y:S06]  /*189e0*/  BRA `(.L_x_36743) ;  /* 0xfffffffc00d47947 */ /* 0x000fec000383ffff */
.L_x_36390:
        /* <DEDUP_REMOVED lines=311> */
.L_x_36748:
        /* <DEDUP_REMOVED lines=29> */
.L_x_36750:
[----:B------:R-:W-:Y:S05]  /*19f30*/  BSYNC.RECONVERGENT B7 ;  /* 0x0000000000077941 */ /* 0x000fea0003800200 */
.L_x_36749:
[----:B------:R-:W0:Y:S01]  /*19f40*/  LDC.64 R4, c[0x0][0x740] ;  /* 0x0001d000ff047b82 */ /* 0x000e220000000a00 */
[----:B------:R-:W1:Y:S02]  /*19f50*/  LDCU.64 UR4, c[0x0][0x580] ;  /* 0x0000b000ff0477ac */ /* 0x000e640008000a00 */
[----:B-1----:R-:W-:Y:S02]  /*19f60*/  IADD3 R2, P0, PT, R19, UR4, RZ ;  /* 0x0000000413027c10 */ /* 0x002fe4000ff1e0ff */
[----:B0-----:R-:W-:-:S03]  /*19f70*/  LOP3.LUT R7, R4, 0x3, RZ, 0xc0, !PT ;  /* 0x0000000304077812 */ /* 0x001fc600078ec0ff */
[----:B------:R-:W-:Y:S01]  /*19f80*/  IMAD.X R3, RZ, RZ, UR5, P0 ;  /* 0x00000005ff037e24 */ /* 0x000fe200080e06ff */
[----:B------:R-:W-:-:S05]  /*19f90*/  IADD3 R4, P1, PT, -R7, R4, RZ ;  /* 0x0000000407047210 */ /* 0x000fca0007f3e1ff */
[----:B------:R0:W5:Y:S01]  /*19fa0*/  LDG.E.U8 R3, desc[UR36][R2.64] ;  /* 0x0000002402037981 */ /* 0x000162000c1e1100 */
[----:B------:R-:W-:-:S05]  /*19fb0*/  IADD3.X R5, PT, PT, R5, -0x1, RZ, P1, !PT ;  /* 0xffffffff05057810 */ /* 0x000fca0000ffe4ff */
[----:B------:R0:W5:Y:S01]  /*19fc0*/  LDG.E R6, desc[UR36][R4.64] ;  /* 0x0000002404067981 */ /* 0x000162000c1e1900 */
[----:B------:R-:W-:Y:S02]  /*19fd0*/  HFMA2 R0, -RZ, RZ, 0, 1.5199184417724609375e-05 ;  /* 0x000000ffff007431 */ /* 0x000fe400000001ff */
[----:B------:R-:W-:Y:S01]  /*19fe0*/  IMAD.SHL.U32 R9, R7, 0x8, RZ ;  /* 0x0000000807097824 */ /* 0x000fe200078e00ff */
[----:B------:R-:W-:Y:S04]  /*19ff0*/  BSSY B0, `(.L_x_36751) ;  /* 0x000000c000007945 */ /* 0x000fe80003800000 */
[----:B------:R-:W-:-:S07]  /*1a000*/  SHF.L.U32 R8, R0, R9, RZ ;  /* 0x0000000900087219 */ /* 0x000fce00000006ff */
.L_x_36752:
[----:B-----5:R-:W-:Y:S01]  /*1a010*/  SHF.R.U32.HI R0, RZ, R9, R6 ;  /* 0x00000009ff007219 */ /* 0x020fe20000011606 */
        /* <DEDUP_REMOVED lines=10> */
.L_x_36751:
[----:B------:R-:W-:-:S07]  /*1a0c0*/  IADD3 R16, PT, PT, R16, 0x80, RZ ;  /* 0x0000008010107810 */ /* 0x000fce0007ffe0ff */
.L_x_36747:
[----:B------:R-:W-:Y:S05]  /*1a0d0*/  BSYNC B6 ;  /* 0x0000000000067941 */ /* 0x000fea0003800000 */
.L_x_36746:
        /* <DEDUP_REMOVED lines=303> */
.L_x_36755:
        /* <DEDUP_REMOVED lines=29> */
.L_x_36757:
[----:B------:R-:W-:Y:S05]  /*1b5a0*/  BSYNC.RECONVERGENT B7 ;  /* 0x0000000000077941 */ /* 0x000fea0003800200 */
.L_x_36756:
[----:B------:R-:W0:Y:S01]  /*1b5b0*/  LDC.64 R4, c[0x0][0x740] ;  /* 0x0001d000ff047b82 */ /* 0x000e220000000a00 */
[----:B------:R-:W1:Y:S02]  /*1b5c0*/  LDCU.64 UR4, c[0x0][0x580] ;  /* 0x0000b000ff0477ac */ /* 0x000e640008000a00 */
[----:B-1----:R-:W-:-:S04]  /*1b5d0*/  IADD3 R2, P0, PT, R19, UR4, RZ ;  /* 0x0000000413027c10 */ /* 0x002fc8000ff1e0ff */
[----:B------:R-:W-:Y:S02]  /*1b5e0*/  IADD3.X R3, PT, PT, RZ, UR5, RZ, P0, !PT ;  /* 0x00000005ff037c10 */ /* 0x000fe400087fe4ff */
[----:B0-----:R-:W-:-:S04]  /*1b5f0*/  LOP3.LUT R7, R4, 0x3, RZ, 0xc0, !PT ;  /* 0x0000000304077812 */ /* 0x001fc800078ec0ff */
[----:B------:R-:W-:Y:S01]  /*1b600*/  IADD3 R4, P1, PT, -R7, R4, RZ ;  /* 0x0000000407047210 */ /* 0x000fe20007f3e1ff */
[----:B------:R0:W5:Y:S03]  /*1b610*/  LDG.E.U8 R3, desc[UR36][R2.64] ;  /* 0x0000002402037981 */ /* 0x000166000c1e1100 */
[----:B------:R-:W-:-:S05]  /*1b620*/  IADD3.X R5, PT, PT, R5, -0x1, RZ, P1, !PT ;  /* 0xffffffff05057810 */ /* 0x000fca0000ffe4ff */
[----:B------:R0:W5:Y:S01]  /*1b630*/  LDG.E R6, desc[UR36][R4.64] ;  /* 0x0000002404067981 */ /* 0x000162000c1e1900 */
[----:B------:R-:W-:Y:S01]  /*1b640*/  IMAD.MOV.U32 R0, RZ, RZ, 0xff ;  /* 0x000000ffff007424 */ /* 0x000fe200078e00ff */
[----:B------:R-:W-:Y:S01]  /*1b650*/  SHF.L.U32 R9, R7, 0x3, RZ ;  /* 0x0000000307097819 */ /* 0x000fe200000006ff */
[----:B------:R-:W-:Y:S03]  /*1b660*/  BSSY B0, `(.L_x_36758) ;  /* 0x000000c000007945 */ /* 0x000fe60003800000 */
[----:B------:R-:W-:-:S07]  /*1b670*/  SHF.L.U32 R8, R0, R9, RZ ;  /* 0x0000000900087219 */ /* 0x000fce00000006ff */
.L_x_36759:
[----:B-----5:R-:W-:Y:S01]  /*1b680*/  SHF.R.U32.HI R0, RZ, R9, R6 ;  /* 0x00000009ff007219 */ /* 0x020fe20000011606 */
        /* <DEDUP_REMOVED lines=10> */
.L_x_36758:
[----:B------:R-:W-:-:S07]  /*1b730*/  VIADD R16, R16, 0x80 ;  /* 0x0000008010107836 */ /* 0x000fce0000000000 */
.L_x_36754:
[----:B------:R-:W-:Y:S05]  /*1b740*/  BSYNC B6 ;  /* 0x0000000000067941 */ /* 0x000fea0003800000 */
.L_x_36753:
        /* <DEDUP_REMOVED lines=303> */
.L_x_36762:
        /* <DEDUP_REMOVED lines=29> */
.L_x_36764:
[----:B------:R-:W-:Y:S05]  /*1cc10*/  BSYNC.RECONVERGENT B7 ;  /* 0x0000000000077941 */ /* 0x000fea0003800200 */
.L_x_36763:
        /* <DEDUP_REMOVED lines=13> */
.L_x_36766:
        /* <DEDUP_REMOVED lines=11> */
.L_x_36765:
[----:B------:R-:W-:-:S07]  /*1cda0*/  IADD3 R16, PT, PT, R16, 0x80, RZ ;  /* 0x0000008010107810 */ /* 0x000fce0007ffe0ff */
.L_x_36761:
[----:B------:R-:W-:Y:S05]  /*1cdb0*/  BSYNC B6 ;  /* 0x0000000000067941 */ /* 0x000fea0003800000 */
.L_x_36760:
[----:B------:R-:W1:Y:S02]  /*1cdc0*/  LDCU.64 UR4, c[0x0][0x380] ;  /* 0x00007000ff0477ac */ /* 0x000e640008000a00 */
[----:B-1----:R-:W-:-:S04]  /*1cdd0*/  ISETP.GE.U32.AND P0, PT, R16, UR4, PT ;  /* 0x0000000410007c0c */ /* 0x002fc8000bf06070 */
[----:B------:R-:W-:-:S13]  /*1cde0*/  ISETP.GE.AND.EX P0, PT, RZ, UR5, PT, P0 ;  /* 0x00000005ff007c0c */ /* 0x000fda000bf06300 */
[----:B------:R-:W-:Y:S05]  /*1cdf0*/  @P0 EXIT ;  /* 0x000000000000094d */ /* 0x000fea0003800000 */
        /* <DEDUP_REMOVED lines=298> */
.L_x_36767:
        /* <DEDUP_REMOVED lines=31> */
.L_x_36769:
[----:B------:R-:W-:Y:S05]  /*1e290*/  BSYNC.RECONVERGENT B6 ;  /* 0x0000000000067941 */ /* 0x000fea0003800200 */
.L_x_36768:
[----:B------:R-:W0:Y:S01]  /*1e2a0*/  LDC.64 R2, c[0x0][0x740] ;  /* 0x0001d000ff027b82 */ /* 0x000e220000000a00 */
[----:B------:R1:W5:Y:S01]  /*1e2b0*/  LDG.E.U8 R17, desc[UR36][R16.64] ;  /* 0x0000002410117981 */ /* 0x000362000c1e1100 */
[----:B0-----:R-:W-:-:S04]  /*1e2c0*/  LOP3.LUT R5, R2, 0x3, RZ, 0xc0, !PT ;  /* 0x0000000302057812 */ /* 0x001fc800078ec0ff */
[----:B------:R-:W-:-:S04]  /*1e2d0*/  IADD3 R2, P0, PT, -R5, R2, RZ ;  /* 0x0000000205027210 */ /* 0x000fc80007f1e1ff */
[----:B------:R-:W-:-:S05]  /*1e2e0*/  IADD3.X R3, PT, PT, R3, -0x1, RZ, P0, !PT ;  /* 0xffffffff03037810 */ /* 0x000fca00007fe4ff */
[----:B------:R1:W5:Y:S01]  /*1e2f0*/  LDG.E R4, desc[UR36][R2.64] ;  /* 0x0000002402047981 */ /* 0x000362000c1e1900 */
[----:B------:R-:W-:Y:S01]  /*1e300*/  IMAD.MOV.U32 R0, RZ, RZ, 0xff ;  /* 0x000000ffff007424 */ /* 0x000fe200078e00ff */
[----:B------:R-:W-:-:S04]  /*1e310*/  SHF.L.U32 R7, R5, 0x3, RZ ;  /* 0x0000000305077819 */ /* 0x000fc800000006ff */
[----:B------:R-:W-:-:S07]  /*1e320*/  SHF.L.U32 R6, R0, R7, RZ ;  /* 0x0000000700067219 */ /* 0x000fce00000006ff */
.L_x_36770:
[----:B-----5:R-:W-:Y:S01]  /*1e330*/  SHF.R.U32.HI R0, RZ, R7, R4 ;  /* 0x00000007ff007219 */ /* 0x020fe20000011604 */
        /* <DEDUP_REMOVED lines=10> */
.L_x_36745:
        /* <DEDUP_REMOVED lines=309> */
.L_x_36773:
        /* <DEDUP_REMOVED lines=29> */
.L_x_36775:
[----:B------:R-:W-:Y:S05]  /*1f900*/  BSYNC.RECONVERGENT B7 ;  /* 0x0000000000077941 */ /* 0x000fea0003800200 */
.L_x_36774:
        /* <DEDUP_REMOVED lines=36> */
.L_x_36777:
        /* <DEDUP_REMOVED lines=17> */
.L_x_36778:
[----:B------:R-:W-:Y:S05]  /*1fc60*/  BSYNC.RECONVERGENT B0 ;  /* 0x0000000000007941 */ /* 0x000fea0003800200 */
.L_x_36776:
        /* <DEDUP_REMOVED lines=37> */
.L_x_36781:
        /* <DEDUP_REMOVED lines=18> */
.L_x_36782:
[----:B------:R-:W-:Y:S05]  /*1ffe0*/  BSYNC.RECONVERGENT B0 ;  /* 0x0000000000007941 */ /* 0x000fea0003800200 */
.L_x_36780:
        /* <DEDUP_REMOVED lines=37> */
.L_x_36784:
        /* <DEDUP_REMOVED lines=18> */
.L_x_36785:
[----:B------:R-:W-:Y:S05]  /*20360*/  BSYNC.RECONVERGENT B0 ;  /* 0x0000000000007941 */ /* 0x000fea0003800200 */
.L_x_36783:
        /* <DEDUP_REMOVED lines=37> */
.L_x_36787:
        /* <DEDUP_REMOVED lines=18> */
.L_x_36788:
[----:B------:R-:W-:Y:S05]  /*206e0*/  BSYNC.RECONVERGENT B0 ;  /* 0x0000000000007941 */ /* 0x000fea0003800200 */
.L_x_36786:
        /* <DEDUP_REMOVED lines=37> */
.L_x_36790:
        /* <DEDUP_REMOVED lines=18> */
.L_x_36791:
[----:B------:R-:W-:Y:S05]  /*20a60*/  BSYNC.RECONVERGENT B0 ;  /* 0x0000000000007941 */ /* 0x000fea0003800200 */
.L_x_36789:
        /* <DEDUP_REMOVED lines=37> */
.L_x_36793:
        /* <DEDUP_REMOVED lines=18> */
.L_x_36794:
[----:B------:R-:W-:Y:S05]  /*20de0*/  BSYNC.RECONVERGENT B0 ;  /* 0x0000000000007941 */ /* 0x000fea0003800200 */
.L_x_36792:
        /* <DEDUP_REMOVED lines=37> */
.L_x_36796:
        /* <DEDUP_REMOVED lines=18> */
.L_x_36797:
[----:B------:R-:W-:Y:S05]  /*21160*/  BSYNC.RECONVERGENT B0 ;  /* 0x0000000000007941 */ /* 0x000fea0003800200 */
.L_x_36795:
        /* <DEDUP_REMOVED lines=37> */
.L_x_36799:
        /* <DEDUP_REMOVED lines=18> */
.L_x_36800:
[----:B------:R-:W-:Y:S05]  /*214e0*/  BSYNC.RECONVERGENT B0 ;  /* 0x0000000000007941 */ /* 0x000fea0003800200 */
.L_x_36798:
        /* <DEDUP_REMOVED lines=37> */
.L_x_36802:
        /* <DEDUP_REMOVED lines=18> */
.L_x_36803:
[----:B------:R-:W-:Y:S05]  /*21860*/  BSYNC.RECONVERGENT B0 ;  /* 0x0000000000007941 */ /* 0x000fea0003800200 */
.L_x_36801:
        /* <DEDUP_REMOVED lines=37> */
.L_x_36805:
        /* <DEDUP_REMOVED lines=18> */
.L_x_36806:
[----:B------:R-:W-:Y:S05]  /*21be0*/  BSYNC.RECONVERGENT B0 ;  /* 0x0000000000007941 */ /* 0x000fea0003800200 */
.L_x_36804:
        /* <DEDUP_REMOVED lines=37> */
.L_x_36808:
        /* <DEDUP_REMOVED lines=18> */
.L_x_36809:
[----:B------:R-:W-:Y:S05]  /*21f60*/  BSYNC.RECONVERGENT B0 ;  /* 0x0000000000007941 */ /* 0x000fea0003800200 */
.L_x_36807:
        /* <DEDUP_REMOVED lines=37> */
.L_x_36811:
        /* <DEDUP_REMOVED lines=18> */
.L_x_36812:
[----:B------:R-:W-:Y:S05]  /*222e0*/  BSYNC.RECONVERGENT B0 ;  /* 0x0000000000007941 */ /* 0x000fea0003800200 */
.L_x_36810:
        /* <DEDUP_REMOVED lines=37> */
.L_x_36814:
        /* <DEDUP_REMOVED lines=18> */
.L_x_36815:
[----:B------:R-:W-:Y:S05]  /*22660*/  BSYNC.RECONVERGENT B0 ;  /* 0x0000000000007941 */ /* 0x000fea0003800200 */
.L_x_36813:
        /* <DEDUP_REMOVED lines=37> */
.L_x_36817:
        /* <DEDUP_REMOVED lines=18> */
.L_x_36818:
[----:B------:R-:W-:Y:S05]  /*229e0*/  BSYNC.RECONVERGENT B0 ;  /* 0x0000000000007941 */ /* 0x000fea0003800200 */
.L_x_36816:
        /* <DEDUP_REMOVED lines=37> */
.L_x_36820:
        /* <DEDUP_REMOVED lines=18> */
.L_x_36821:
[----:B------:R-:W-:Y:S05]  /*22d60*/  BSYNC.RECONVERGENT B0 ;  /* 0x0000000000007941 */ /* 0x000fea0003800200 */
.L_x_36819:
        /* <DEDUP_REMOVED lines=37> */
.L_x_36823:
        /* <DEDUP_REMOVED lines=18> */
.L_x_36824:
[----:B------:R-:W-:Y:S05]  /*230e0*/  BSYNC.RECONVERGENT B0 ;  /* 0x0000000000007941 */ /* 0x000fea0003800200 */
.L_x_36822:
        /* <DEDUP_REMOVED lines=37> */
.L_x_36826:
        /* <DEDUP_REMOVED lines=18> */
.L_x_36827:
[----:B------:R-:W-:Y:S05]  /*23460*/  BSYNC.RECONVERGENT B0 ;  /* 0x0000000000007941 */ /* 0x000fea0003800200 */
.L_x_36825:
        /* <DEDUP_REMOVED lines=37> */
.L_x_36829:
        /* <DEDUP_REMOVED lines=18> */
.L_x_36830:
[----:B------:R-:W-:Y:S05]  /*237e0*/  BSYNC.RECONVERGENT B0 ;  /* 0x0000000000007941 */ /* 0x000fea0003800200 */
.L_x_36828:
        /* <DEDUP_REMOVED lines=37> */
.L_x_36832:
        /* <DEDUP_REMOVED lines=18> */
.L_x_36833:
[----:B------:R-:W-:Y:S05]  /*23b60*/  BSYNC.RECONVERGENT B0 ;  /* 0x0000000000007941 */ /* 0x000fea0003800200 */
.L_x_36831:
        /* <DEDUP_REMOVED lines=37> */
.L_x_36835:
        /* <DEDUP_REMOVED lines=18> */
.L_x_36836:
[----:B------:R-:W-:Y:S05]  /*23ee0*/  BSYNC.RECONVERGENT B0 ;  /* 0x0000000000007941 */ /* 0x000fea0003800200 */
.L_x_36834:
        /* <DEDUP_REMOVED lines=37> */
.L_x_36838:
        /* <DEDUP_REMOVED lines=18> */
.L_x_36839:
[----:B------:R-:W-:Y:S05]  /*24260*/  BSYNC.RECONVERGENT B0 ;  /* 0x0000000000007941 */ /* 0x000fea0003800200 */
.L_x_36837:
        /* <DEDUP_REMOVED lines=37> */
.L_x_36841:
        /* <DEDUP_REMOVED lines=18> */
.L_x_36842:
[----:B------:R-:W-:Y:S05]  /*245e0*/  BSYNC.RECONVERGENT B0 ;  /* 0x0000000000007941 */ /* 0x000fea0003800200 */
.L_x_36840:
        /* <DEDUP_REMOVED lines=37> */
.L_x_36844:
        /* <DEDUP_REMOVED lines=18> */
.L_x_36845:
[----:B------:R-:W-:Y:S05]  /*24960*/  BSYNC.RECONVERGENT B0 ;  /* 0x0000000000007941 */ /* 0x000fea0003800200 */
.L_x_36843:
        /* <DEDUP_REMOVED lines=36> */
.L_x_36847:
        /* <DEDUP_REMOVED lines=16> */
.L_x_36848:
[----:B------:R-:W-:Y:S05]  /*24cb0*/  BSYNC.RECONVERGENT B0 ;  /* 0x0000000000007941 */ /* 0x000fea0003800200 */
.L_x_36846:
        /* <DEDUP_REMOVED lines=32> */
.L_x_36850:
[----:B------:R-:W-:Y:S01]  /*24ec0*/  MOV R8, R6 ;  /* 0x0000000600087202 */ /* 0x000fe20000000f00 */
[----:B------:R-:W-:Y:S01]  /*24ed0*/  IMAD.MOV.U32 R10, RZ, RZ, R7 ;  /* 0x000000ffff0a7224 */ /* 0x000fe200078e0007 */
[----:B------:R-:W-:-:S07]  /*24ee0*/  MOV R9, 0x24f00 ;  /* 0x00024f0000097802 */ /* 0x000fce0000000f00 */
[----:B------:R-:W-:Y:S05]  /*24ef0*/  CALL.REL.NOINC `($__internal_67_$__cuda_sm20_rem_u64) ;  /* 0x000001a800987944 */ /* 0x000fea0003c00000 */
[----:B------:R-:W-:Y:S01]  /*24f00*/  MOV R4, R0 ;  /* 0x0000000000047202 */ /* 0x000fe20000000f00 */
[----:B------:R-:W-:-:S07]  /*24f10*/  IMAD.MOV.U32 R5, RZ, RZ, R3 ;  /* 0x000000ffff057224 */ /* 0x000fce00078e0003 */
.L_x_36851:
[----:B------:R-:W-:Y:S05]  /*24f20*/  BSYNC.RECONVERGENT B0 ;  /* 0x0000000000007941 */ /* 0x000fea0003800200 */
.L_x_36849:
[----:B------:R-:W0:Y:S02]  /*24f30*/  LDCU.64 UR4, c[0x0][0x730] ;  /* 0x0000e600ff0477ac */ /* 0x000e240008000a00 */
[----:B0-----:R-:W-:Y:S02]  /*24f40*/  IMAD R3, R5, UR4, RZ ;  /* 0x0000000405037c24 */ /* 0x001fe4000f8e02ff */
[----:B------:R-:W-:-:S04]  /*24f50*/  IMAD.WIDE.U32 R20, R4, UR4, R20 ;  /* 0x0000000404147c25 */ /* 0x000fc8000f8e0014 */
[----:B------:R-:W-:-:S05]  /*24f60*/  IMAD R3, R4, UR5, R3 ;  /* 0x0000000504037c24 */ /* 0x000fca000f8e0203 */
[----:B------:R-:W-:-:S07]  /*24f70*/  IADD3 R21, PT, PT, R21, R3, RZ ;  /* 0x0000000315157210 */ /* 0x000fce0007ffe0ff */
.L_x_36779:
[----:B------:R-:W0:Y:S01]  /*24f80*/  LDC.64 R6, c[0x0][0x740] ;  /* 0x0001d000ff067b82 */ /* 0x000e220000000a00 */
[----:B------:R-:W1:Y:S02]  /*24f90*/  LDCU.64 UR4, c[0x0][0x580] ;  /* 0x0000b000ff0477ac */ /* 0x000e640008000a00 */
[----:B-1----:R-:W-:-:S04]  /*24fa0*/  IADD3 R4, P0, PT, R17, UR4, RZ ;  /* 0x0000000411047c10 */ /* 0x002fc8000ff1e0ff */
[----:B------:R-:W-:Y:S01]  /*24fb0*/  IADD3.X R5, PT, PT, RZ, UR5, RZ, P0, !PT ;  /* 0x00000005ff057c10 */ /* 0x000fe200087fe4ff */
[----:B0-----:R-:W-:-:S05]  /*24fc0*/  IMAD.IADD R3, R20, 0x1, R6 ;  /* 0x0000000114037824 */ /* 0x001fca00078e0206 */
[----:B------:R-:W-:Y:S01]  /*24fd0*/  LOP3.LUT R3, R3, 0x3, RZ, 0xc0, !PT ;  /* 0x0000000303037812 */ /* 0x000fe200078ec0ff */
[----:B------:R0:W5:Y:S03]  /*24fe0*/  LDG.E.U8 R5, desc[UR36][R4.64] ;  /* 0x0000002404057981 */ /* 0x000166000c1e1100 */
[----:B------:R-:W-:-:S04]  /*24ff0*/  IADD3 R20, P1, P2, R20, R6, -R3 ;  /* 0x0000000614147210 */ /* 0x000fc80007a3e803 */
[----:B------:R-:W-:-:S05]  /*25000*/  IADD3.X R21, PT, PT, R21, -0x1, R7, P1, P2 ;  /* 0xffffffff15157810 */ /* 0x000fca0000fe4407 */
[----:B------:R0:W5:Y:S01]  /*25010*/  LDG.E R6, desc[UR36][R20.64] ;  /* 0x0000002414067981 */ /* 0x000162000c1e1900 */
[----:B------:R-:W-:Y:S01]  /*25020*/  IMAD.MOV.U32 R8, RZ, RZ, 0xff ;  /* 0x000000ffff087424 */ /* 0x000fe200078e00ff */
[----:B------:R-:W-:Y:S01]  /*25030*/  SHF.L.U32 R3, R3, 0x3, RZ ;  /* 0x0000000303037819 */ /* 0x000fe200000006ff */
[----:B------:R-:W-:Y:S03]  /*25040*/  BSSY B0, `(.L_x_36852) ;  /* 0x000000c000007945 */ /* 0x000fe60003800000 */
[----:B------:R-:W-:-:S07]  /*25050*/  SHF.L.U32 R8, R8, R3, RZ ;  /* 0x0000000308087219 */ /* 0x000fce00000006ff */
.L_x_36853:
        /* <DEDUP_REMOVED lines=11> */
.L_x_36852:
[----:B------:R-:W-:-:S07]  /*25110*/  VIADD R16, R16, 0x80 ;  /* 0x0000008010107836 */ /* 0x000fce0000000000 */
.L_x_36772:
[----:B------:R-:W-:Y:S05]  /*25120*/  BSYNC B6 ;  /* 0x0000000000067941 */ /* 0x000fea0003800000 */
.L_x_36771:
        /* <DEDUP_REMOVED lines=303> */
.L_x_36856:
        /* <DEDUP_REMOVED lines=29> */
.L_x_36858:
[----:B------:R-:W-:Y:S05]  /*265f0*/  BSYNC.RECONVERGENT B7 ;  /* 0x0000000000077941 */ /* 0x000fea0003800200 */
.L_x_36857:
        /* <DEDUP_REMOVED lines=36> */
.L_x_36860:
        /* <DEDUP_REMOVED lines=17> */
.L_x_36861:
[----:B------:R-:W-:Y:S05]  /*26950*/  BSYNC.RECONVERGENT B0 ;  /* 0x0000000000007941 */ /* 0x000fea0003800200 */
.L_x_36859:
        /* <DEDUP_REMOVED lines=37> */
.L_x_36864:
        /* <DEDUP_REMOVED lines=18> */
.L_x_36865:
[----:B------:R-:W-:Y:S05]  /*26cd0*/  BSYNC.RECONVERGENT B0 ;  /* 0x0000000000007941 */ /* 0x000fea0003800200 */
.L_x_36863:
        /* <DEDUP_REMOVED lines=37> */
.L_x_36867:
        /* <DEDUP_REMOVED lines=18> */
.L_x_36868:
[----:B------:R-:W-:Y:S05]  /*27050*/  BSYNC.RECONVERGENT B0 ;  /* 0x0000000000007941 */ /* 0x000fea0003800200 */
.L_x_36866:
        /* <DEDUP_REMOVED lines=37> */
.L_x_36870:
[----:B------:R-:W0:Y:S01]  /*272b0*/  LDCU.64 UR4, c[0x0][0x5c0] ;  /* 0x0000b800ff0477ac */ /* 0x000e220008000a00 */
[----:B------:R-:W-:Y:S01]  /*272c0*/  IMAD.MOV.U32 R10, RZ, RZ, R12 ;  /* 0x000000ffff0a7224 */ /* 0x000fe200078e000c */
[----:B------:R-:W-:Y:S01]  /*272d0*/  MOV R0, 0x27320 ;  /* 0x0002732000007802 */ /* 0x000fe20000000f00 */
[----:B------:R-:W-:Y:S01]  /*272e0*/  IMAD.MOV.U32 R9, RZ, RZ, R13 ;  /* 0x000000ffff097224 */ /* 0x000fe200078e000d */
[----:B0-----:R-:W-:Y:S02]  /*272f0*/  MOV R4, UR4 ;  /* 0x0000000400047c02 */ /* 0x001fe40008000f00 */
[----:B------:R-:W-:-:S07]  /*27300*/  MOV R3, UR5 ;  /* 0x0000000500037c02 */ /* 0x000fce0008000f00 */
[----:B------:R-:W-:Y:S05]  /*27310*/  CALL.REL.NOINC `($__internal_66_$__cuda_sm20_div_u64) ;  /* 0x0000018000707944 */ /* 0x000fea0003c00000 */
        /* <DEDUP_REMOVED lines=11> */
.L_x_36871:
[----:B------:R-:W-:Y:S05]  /*273d0*/  BSYNC.RECONVERGENT B0 ;  /* 0x0000000000007941 */ /* 0x000fea0003800200 */
.L_x_36869:
        /* <DEDUP_REMOVED lines=37> */
.L_x_36873:
[----:B------:R-:W0:Y:S01]  /*27630*/  LDCU.64 UR4, c[0x0][0x5c8] ;  /* 0x0000b900ff0477ac */ /* 0x000e220008000a00 */
[----:B------:R-:W-:Y:S02]  /*27640*/  MOV R10, R12 ;  /* 0x0000000c000a7202 */ /* 0x000fe40000000f00 */
        /* <DEDUP_REMOVED lines=16> */
.L_x_36874:
[----:B------:R-:W-:Y:S05]  /*27750*/  BSYNC.RECONVERGENT B0 ;  /* 0x0000000000007941 */ /* 0x000fea0003800200 */
.L_x_36872:
        /* <DEDUP_REMOVED lines=37> */
.L_x_36876:
[----:B------:R-:W0:Y:S01]  /*279b0*/  LDCU.64 UR4, c[0x0][0x5d0] ;  /* 0x0000ba00ff0477ac */ /* 0x000e220008000a00 */
[----:B------:R-:W-:Y:S02]  /*279c0*/  MOV R10, R12 ;  /* 0x0000000c000a7202 */ /* 0x000fe40000000f00 */
[----:B------:R-:W-:Y:S02]  /*279d0*/  MOV R9, R13 ;  /* 0x0000000d00097202 */ /* 0x000fe40000000f00 */
[----:B------:R-:W-:Y:S01]  /*279e0*/  MOV R0, 0x27a20 ;  /* 0x00027a2000007802 */ /* 0x000fe20000000f00 */
[----:B0-----:R-:W-:Y:S01]  /*279f0*/  IMAD.U32 R4, RZ, RZ, UR4 ;  /* 0x00000004ff047e24 */ /* 0x001fe2000f8e00ff */
[----:B------:R-:W-:-:S07]  /*27a00*/  MOV R3, UR5 ;  /* 0x0000000500037c02 */ /* 0x000fce0008000f00 */
[----:B------:R-:W-:Y:S05]  /*27a10*/  CALL.REL.NOINC `($__internal_66_$__cuda_sm20_div_u64) ;  /* 0x0000017800b07944 */ /* 0x000fea0003c00000 */
        /* <DEDUP_REMOVED lines=11> */
.L_x_36877:
[----:B------:R-:W-:Y:S05]  /*27ad0*/  BSYNC.RECONVERGENT B0 ;  /* 0x0000000000007941 */ /* 0x000fea0003800200 */
.L_x_36875:
        /* <DEDUP_REMOVED lines=37> */
.L_x_36879:
        /* <DEDUP_REMOVED lines=18> */
.L_x_36880:
[----:B------:R-:W-:Y:S05]  /*27e50*/  BSYNC.RECONVERGENT B0 ;  /* 0x0000000000007941 */ /* 0x000fea0003800200 */
.L_x_36878:
        /* <DEDUP_REMOVED lines=37> */
.L_x_36882:
        /* <DEDUP_REMOVED lines=18> */
.L_x_36883:
[----:B------:R-:W-:Y:S05]  /*281d0*/  BSYNC.RECONVERGENT B0 ;  /* 0x0000000000007941 */ /* 0x000fea0003800200 */
.L_x_36881:
        /* <DEDUP_REMOVED lines=37> */
.L_x_36885:
        /* <DEDUP_REMOVED lines=18> */
.L_x_36886:
[----:B------:R-:W-:Y:S05]  /*28550*/  BSYNC.RECONVERGENT B0 ;  /* 0x0000000000007941 */ /* 0x000fea0003800200 */
.L_x_36884:
        /* <DEDUP_REMOVED lines=37> */
.L_x_36888:
        /* <DEDUP_REMOVED lines=18> */
.L_x_36889:
[----:B------:R-:W-:Y:S05]  /*288d0*/  BSYNC.RECONVERGENT B0 ;  /* 0x0000000000007941 */ /* 0x000fea0003800200 */
.L_x_36887:
        /* <DEDUP_REMOVED lines=37> */
.L_x_36891:
        /* <DEDUP_REMOVED lines=18> */
.L_x_36892:
[----:B------:R-:W-:Y:S05]  /*28c50*/  BSYNC.RECONVERGENT B0 ;  /* 0x0000000000007941 */ /* 0x000fea0003800200 */
.L_x_36890:
        /* <DEDUP_REMOVED lines=37> */
.L_x_36894:
        /* <DEDUP_REMOVED lines=18> */
.L_x_36895:
[----:B------:R-:W-:Y:S05]  /*28fd0*/  BSYNC.RECONVERGENT B0 ;  /* 0x0000000000007941 */ /* 0x000fea0003800200 */
.L_x_36893:
        /* <DEDUP_REMOVED lines=37> */
.L_x_36897:
        /* <DEDUP_REMOVED lines=18> */
.L_x_36898:
[----:B------:R-:W-:Y:S05]  /*29350*/  BSYNC.RECONVERGENT B0 ;  /* 0x0000000000007941 */ /* 0x000fea0003800200 */
.L_x_36896:
        /* <DEDUP_REMOVED lines=37> */
.L_x_36900:
        /* <DEDUP_REMOVED lines=18> */
.L_x_36901:
[----:B------:R-:W-:Y:S05]  /*296d0*/  BSYNC.RECONVERGENT B0 ;  /* 0x0000000000007941 */ /* 0x000fea0003800200 */
.L_x_36899:
        /* <DEDUP_REMOVED lines=37> */
.L_x_36903:
        /* <DEDUP_REMOVED lines=18> */
.L_x_36904:
[----:B------:R-:W-:Y:S05]  /*29a50*/  BSYNC.RECONVERGENT B0 ;  /* 0x0000000000007941 */ /* 0x000fea0003800200 */
.L_x_36902:
        /* <DEDUP_REMOVED lines=37> */
.L_x_36906:
        /* <DEDUP_REMOVED lines=18> */
.L_x_36907:
[----:B------:R-:W-:Y:S05]  /*29dd0*/  BSYNC.RECONVERGENT B0 ;  /* 0x0000000000007941 */ /* 0x000fea0003800200 */
.L_x_36905:
        /* <DEDUP_REMOVED lines=37> */
.L_x_36909:
        /* <DEDUP_REMOVED lines=18> */
.L_x_36910:
[----:B------:R-:W-:Y:S05]  /*2a150*/  BSYNC.RECONVERGENT B0 ;  /* 0x0000000000007941 */ /* 0x000fea0003800200 */
.L_x_36908:
        /* <DEDUP_REMOVED lines=37> */
.L_x_36912:
        /* <DEDUP_REMOVED lines=18> */
.L_x_36913:
[----:B------:R-:W-:Y:S05]  /*2a4d0*/  BSYNC.RECONVERGENT B0 ;  /* 0x0000000000007941 */ /* 0x000fea0003800200 */
.L_x_36911:
        /* <DEDUP_REMOVED lines=37> */
.L_x_36915:
        /* <DEDUP_REMOVED lines=18> */
.L_x_36916:
[----:B------:R-:W-:Y:S05]  /*2a850*/  BSYNC.RECONVERGENT B0 ;  /* 0x0000000000007941 */ /* 0x000fea0003800200 */
.L_x_36914:
        /* <DEDUP_REMOVED lines=37> */
.L_x_36918:
        /* <DEDUP_REMOVED lines=18> */
.L_x_36919:
[----:B------:R-:W-:Y:S05]  /*2abd0*/  BSYNC.RECONVERGENT B0 ;  /* 0x0000000000007941 */ /* 0x000fea0003800200 */
.L_x_36917:
        /* <DEDUP_REMOVED lines=37> */
.L_x_36921:
        /* <DEDUP_REMOVED lines=18> */
.L_x_36922:
[----:B------:R-:W-:Y:S05]  /*2af50*/  BSYNC.RECONVERGENT B0 ;  /* 0x0000000000007941 */ /* 0x000fea0003800200 */
.L_x_36920:
        /* <DEDUP_REMOVED lines=37> */
.L_x_36924:
        /* <DEDUP_REMOVED lines=18> */
.L_x_36925:
[----:B------:R-:W-:Y:S05]  /*2b2d0*/  BSYNC.RECONVERGENT B0 ;  /* 0x0000000000007941 */ /* 0x000fea0003800200 */
.L_x_36923:
        /* <DEDUP_REMOVED lines=37> */
.L_x_36927:
        /* <DEDUP_REMOVED lines=18> */
.L_x_36928:
[----:B------:R-:W-:Y:S05]  /*2b650*/  BSYNC.RECONVERGENT B0 ;  /* 0x0000000000007941 */ /* 0x000fea0003800200 */
.L_x_36926:
        /* <DEDUP_REMOVED lines=36> */
.L_x_36930:
        /* <DEDUP_REMOVED lines=16> */
.L_x_36931:
[----:B------:R-:W-:Y:S05]  /*2b9a0*/  BSYNC.RECONVERGENT B0 ;  /* 0x0000000000007941 */ /* 0x000fea0003800200 */
.L_x_36929:
        /* <DEDUP_REMOVED lines=32> */
.L_x_36933:
[----:B------:R-:W-:Y:S01]  /*2bbb0*/  MOV R8, R6 ;  /* 0x0000000600087202 */ /* 0x000fe20000000f00 */
[----:B------:R-:W-:Y:S01]  /*2bbc0*/  IMAD.MOV.U32 R10, RZ, RZ, R7 ;  /* 0x000000ffff0a7224 */ /* 0x000fe200078e0007 */
[----:B------:R-:W-:-:S07]  /*2bbd0*/  MOV R9, 0x2bbf0 ;  /* 0x0002bbf000097802 */ /* 0x000fce0000000f00 */
[----:B------:R-:W-:Y:S05]  /*2bbe0*/  CALL.REL.NOINC `($__internal_67_$__cuda_sm20_rem_u64) ;  /* 0x0000013c005c7944 */ /* 0x000fea0003c00000 */
[----:B------:R-:W-:Y:S02]  /*2bbf0*/  MOV R4, R0 ;  /* 0x0000000000047202 */ /* 0x000fe40000000f00 */
[----:B------:R-:W-:-:S07]  /*2bc00*/  MOV R5, R3 ;  /* 0x0000000300057202 */ /* 0x000fce0000000f00 */
.L_x_36934:
[----:B------:R-:W-:Y:S05]  /*2bc10*/  BSYNC.RECONVERGENT B0 ;  /* 0x0000000000007941 */ /* 0x000fea0003800200 */
.L_x_36932:
[----:B------:R-:W0:Y:S02]  /*2bc20*/  LDCU.64 UR4, c[0x0][0x730] ;  /* 0x0000e600ff0477ac */ /* 0x000e240008000a00 */
[----:B0-----:R-:W-:Y:S02]  /*2bc30*/  IMAD R3, R5, UR4, RZ ;  /* 0x0000000405037c24 */ /* 0x001fe4000f8e02ff */
[----:B------:R-:W-:-:S04]  /*2bc40*/  IMAD.WIDE.U32 R20, R4, UR4, R20 ;  /* 0x0000000404147c25 */ /* 0x000fc8000f8e0014 */
[----:B------:R-:W-:-:S04]  /*2bc50*/  IMAD R3, R4, UR5, R3 ;  /* 0x0000000504037c24 */ /* 0x000fc8000f8e0203 */
[----:B------:R-:W-:-:S07]  /*2bc60*/  IMAD.IADD R21, R21, 0x1, R3 ;  /* 0x0000000115157824 */ /* 0x000fce00078e0203 */
.L_x_36862:
[----:B------:R-:W0:Y:S01]  /*2bc70*/  LDC.64 R6, c[0x0][0x740] ;  /* 0x0001d000ff067b82 */ /* 0x000e220000000a00 */
[----:B------:R-:W1:Y:S02]  /*2bc80*/  LDCU.64 UR4, c[0x0][0x580] ;  /* 0x0000b000ff0477ac */ /* 0x000e640008000a00 */
[----:B-1----:R-:W-:-:S04]  /*2bc90*/  IADD3 R4, P0, PT, R17, UR4, RZ ;  /* 0x0000000411047c10 */ /* 0x002fc8000ff1e0ff */
[----:B------:R-:W-:Y:S02]  /*2bca0*/  IADD3.X R5, PT, PT, RZ, UR5, RZ, P0, !PT ;  /* 0x00000005ff057c10 */ /* 0x000fe400087fe4ff */
[----:B0-----:R-:W-:-:S04]  /*2bcb0*/  IADD3 R3, PT, PT, R20, R6, RZ ;  /* 0x0000000614037210 */ /* 0x001fc80007ffe0ff */
        /* <DEDUP_REMOVED lines=9> */
.L_x_36936:
        /* <DEDUP_REMOVED lines=11> */
.L_x_36935:
[----:B------:R-:W-:-:S07]  /*2be00*/  IADD3 R16, PT, PT, R16, 0x80, RZ ;  /* 0x0000008010107810 */ /* 0x000fce0007ffe0ff */
.L_x_36855:
[----:B------:R-:W-:Y:S05]  /*2be10*/  BSYNC B6 ;  /* 0x0000000000067941 */ /* 0x000fea0003800000 */
.L_x_36854:
        /* <DEDUP_REMOVED lines=303> */
.L_x_36939:
        /* <DEDUP_REMOVED lines=29> */
.L_x_36941:
[----:B------:R-:W-:Y:S05]  /*2d2e0*/  BSYNC.RECONVERGENT B7 ;  /* 0x0000000000077941 */ /* 0x000fea0003800200 */
.L_x_36940:
        /* <DEDUP_REMOVED lines=36> */
.L_x_36943:
        /* <DEDUP_REMOVED lines=17> */
.L_x_36944:
[----:B------:R-:W-:Y:S05]  /*2d640*/  BSYNC.RECONVERGENT B0 ;  /* 0x0000000000007941 */ /* 0x000fea0003800200 */
.L_x_36942:
        /* <DEDUP_REMOVED lines=37> */
.L_x_36947:
        /* <DEDUP_REMOVED lines=18> */
.L_x_36948:
[----:B------:R-:W-:Y:S05]  /*2d9c0*/  BSYNC.RECONVERGENT B0 ;  /* 0x0000000000007941 */ /* 0x000fea0003800200 */
.L_x_36946:
        /* <DEDUP_REMOVED lines=37> */
.L_x_36950:
        /* <DEDUP_REMOVED lines=18> */
.L_x_36951:
[----:B------:R-:W-:Y:S05]  /*2dd40*/  BSYNC.RECONVERGENT B0 ;  /* 0x0000000000007941 */ /* 0x000fea0003800200 */
.L_x_36949:
        /* <DEDUP_REMOVED lines=37> */
.L_x_36953:
        /* <DEDUP_REMOVED lines=18> */
.L_x_36954:
[----:B------:R-:W-:Y:S05]  /*2e0c0*/  BSYNC.RECONVERGENT B0 ;  /* 0x0000000000007941 */ /* 0x000fea0003800200 */
.L_x_36952:
        /* <DEDUP_REMOVED lines=37> */
.L_x_36956:
        /* <DEDUP_REMOVED lines=18> */
.L_x_36957:
[----:B------:R-:W-:Y:S05]  /*2e440*/  BSYNC.RECONVERGENT B0 ;  /* 0x0000000000007941 */ /* 0x000fea0003800200 */
.L_x_36955:
        /* <DEDUP_REMOVED lines=37> */
.L_x_36959:
        /* <DEDUP_REMOVED lines=18> */
.L_x_36960:
[----:B------:R-:W-:Y:S05]  /*2e7c0*/  BSYNC.RECONVERGENT B0 ;  /* 0x0000000000007941 */ /* 0x000fea0003800200 */
.L_x_36958:
        /* <DEDUP_REMOVED lines=37> */
.L_x_36962:
        /* <DEDUP_REMOVED lines=18> */
.L_x_36963:
[----:B------:R-:W-:Y:S05]  /*2eb40*/  BSYNC.RECONVERGENT B0 ;  /* 0x0000000000007941 */ /* 0x000fea0003800200 */
.L_x_36961:
        /* <DEDUP_REMOVED lines=37> */
.L_x_36965:
        /* <DEDUP_REMOVED lines=18> */
.L_x_36966:
[----:B------:R-:W-:Y:S05]  /*2eec0*/  BSYNC.RECONVERGENT B0 ;  /* 0x0000000000007941 */ /* 0x000fea0003800200 */
.L_x_36964:
        /* <DEDUP_REMOVED lines=37> */
.L_x_36968:
        /* <DEDUP_REMOVED lines=18> */
.L_x_36969:
[----:B------:R-:W-:Y:S05]  /*2f240*/  BSYNC.RECONVERGENT B0 ;  /* 0x0000000000007941 */ /* 0x000fea0003800200 */
.L_x_36967:
        /* <DEDUP_REMOVED lines=37> */
.L_x_36971:
        /* <DEDUP_REMOVED lines=18> */
.L_x_36972:
[----:B------:R-:W-:Y:S05]  /*2f5c0*/  BSYNC.RECONVERGENT B0 ;  /* 0x0000000000007941 */ /* 0x000fea0003800200 */
.L_x_36970:
        /* <DEDUP_REMOVED lines=37> */
.L_x_36974:
        /* <DEDUP_REMOVED lines=18> */
.L_x_36975:
[----:B------:R-:W-:Y:S05]  /*2f940*/  BSYNC.RECONVERGENT B0 ;  /* 0x0000000000007941 */ /* 0x000fea0003800200 */
.L_x_36973:
        /* <DEDUP_REMOVED lines=37> */
.L_x_36977:
        /* <DEDUP_REMOVED lines=18> */
.L_x_36978:
[----:B------:R-:W-:Y:S05]  /*2fcc0*/  BSYNC.RECONVERGENT B0 ;  /* 0x0000000000007941 */ /* 0x000fea0003800200 */
.L_x_36976:
        /* <DEDUP_REMOVED lines=37> */
.L_x_36980:
        /* <DEDUP_REMOVED lines=18> */
.L_x_36981:
[----:B------:R-:W-:Y:S05]  /*30040*/  BSYNC.RECONVERGENT B0 ;  /* 0x0000000000007941 */ /* 0x000fea0003800200 */
.L_x_36979:
        /* <DEDUP_REMOVED lines=37> */
.L_x_36983:
        /* <DEDUP_REMOVED lines=18> */
.L_x_36984:
[----:B------:R-:W-:Y:S05]  /*303c0*/  BSYNC.RECONVERGENT B0 ;  /* 0x0000000000007941 */ /* 0x000fea0003800200 */
.L_x_36982:
        /* <DEDUP_REMOVED lines=37> */
.L_x_36986:
        /* <DEDUP_REMOVED lines=18> */
.L_x_36987:
[----:B------:R-:W-:Y:S05]  /*30740*/  BSYNC.RECONVERGENT B0 ;  /* 0x0000000000007941 */ /* 0x000fea0003800200 */
.L_x_36985:
        /* <DEDUP_REMOVED lines=37> */
.L_x_36989:
        /* <DEDUP_REMOVED lines=18> */
.L_x_36990:
[----:B------:R-:W-:Y:S05]  /*30ac0*/  BSYNC.RECONVERGENT B0 ;  /* 0x0000000000007941 */ /* 0x000fea0003800200 */
.L_x_36988:
        /* <DEDUP_REMOVED lines=37> */
.L_x_36992:
        /* <DEDUP_REMOVED lines=18> */
.L_x_36993:
[----:B------:R-:W-:Y:S05]  /*30e40*/  BSYNC.RECONVERGENT B0 ;  /* 0x0000000000007941 */ /* 0x000fea0003800200 */
.L_x_36991:
        /* <DEDUP_REMOVED lines=37> */
.L_x_36995:
        /* <DEDUP_REMOVED lines=18> */
.L_x_36996:
[----:B------:R-:W-:Y:S05]  /*311c0*/  BSYNC.RECONVERGENT B0 ;  /* 0x0000000000007941 */ /* 0x000fea0003800200 */
.L_x_36994:
        /* <DEDUP_REMOVED lines=37> */
.L_x_36998:
        /* <DEDUP_REMOVED lines=18> */
.L_x_36999:
[----:B------:R-:W-:Y:S05]  /*31540*/  BSYNC.RECONVERGENT B0 ;  /* 0x0000000000007941 */ /* 0x000fea0003800200 */
.L_x_36997:
        /* <DEDUP_REMOVED lines=37> */
.L_x_37001:
        /* <DEDUP_REMOVED lines=18> */
.L_x_37002:
[----:B------:R-:W-:Y:S05]  /*318c0*/  BSYNC.RECONVERGENT B0 ;  /* 0x0000000000007941 */ /* 0x000fea0003800200 */
.L_x_37000:
        /* <DEDUP_REMOVED lines=37> */
.L_x_37004:
        /* <DEDUP_REMOVED lines=18> */
.L_x_37005:
[----:B------:R-:W-:Y:S05]  /*31c40*/  BSYNC.RECONVERGENT B0 ;  /* 0x0000000000007941 */ /* 0x000fea0003800200 */
.L_x_37003:
        /* <DEDUP_REMOVED lines=37> */
.L_x_37007:
        /* <DEDUP_REMOVED lines=18> */
.L_x_37008:
[----:B------:R-:W-:Y:S05]  /*31fc0*/  BSYNC.RECONVERGENT B0 ;  /* 0x0000000000007941 */ /* 0x000fea0003800200 */
.L_x_37006:
        /* <DEDUP_REMOVED lines=37> */
.L_x_37010:
        /* <DEDUP_REMOVED lines=18> */
.L_x_37011:
[----:B------:R-:W-:Y:S05]  /*32340*/  BSYNC.RECONVERGENT B0 ;  /* 0x0000000000007941 */ /* 0x000fea0003800200 */
.L_x_37009:
        /* <DEDUP_REMOVED lines=36> */
.L_x_37013:
        /* <DEDUP_REMOVED lines=16> */
.L_x_37014:
[----:B------:R-:W-:Y:S05]  /*32690*/  BSYNC.RECONVERGENT B0 ;  /* 0x0000000000007941 */ /* 0x000fea0003800200 */
.L_x_37012:
        /* <DEDUP_REMOVED lines=32> */
.L_x_37016:
[----:B------:R-:W-:Y:S01]  /*328a0*/  IMAD.MOV.U32 R8, RZ, RZ, R6 ;  /* 0x000000ffff087224 */ /* 0x000fe200078e0006 */
[----:B------:R-:W-:Y:S02]  /*328b0*/  MOV R10, R7 ;  /* 0x00000007000a7202 */ /* 0x000fe40000000f00 */
[----:B------:R-:W-:-:S07]  /*328c0*/  MOV R9, 0x328e0 ;  /* 0x000328e000097802 */ /* 0x000fce0000000f00 */
[----:B------:R-:W-:Y:S05]  /*328d0*/  CALL.REL.NOINC `($__internal_67_$__cuda_sm20_rem_u64) ;  /* 0x000000d000207944 */ /* 0x000fea0003c00000 */
[----:B------:R-:W-:Y:S01]  /*328e0*/  MOV R4, R0 ;  /* 0x0000000000047202 */ /* 0x000fe20000000f00 */
[----:B------:R-:W-:-:S07]  /*328f0*/  IMAD.MOV.U32 R5, RZ, RZ, R3 ;  /* 0x000000ffff057224 */ /* 0x000fce00078e0003 */
.L_x_37017:
[----:B------:R-:W-:Y:S05]  /*32900*/  BSYNC.RECONVERGENT B0 ;  /* 0x0000000000007941 */ /* 0x000fea0003800200 */
.L_x_37015:
[----:B------:R-:W0:Y:S02]  /*32910*/  LDCU.64 UR4, c[0x0][0x730] ;  /* 0x0000e600ff0477ac */ /* 0x000e240008000a00 */
[----:B0-----:R-:W-:Y:S02]  /*32920*/  IMAD R3, R5, UR4, RZ ;  /* 0x0000000405037c24 */ /* 0x001fe4000f8e02ff */
[----:B------:R-:W-:-:S04]  /*32930*/  IMAD.WIDE.U32 R20, R4, UR4, R20 ;  /* 0x0000000404147c25 */ /* 0x000fc8000f8e0014 */
[----:B------:R-:W-:-:S05]  /*32940*/  IMAD R3, R4, UR5, R3 ;  /* 0x0000000504037c24 */ /* 0x000fca000f8e0203 */
[----:B------:R-:W-:-:S07]  /*32950*/  IADD3 R21, PT, PT, R21, R3, RZ ;  /* 0x0000000315157210 */ /* 0x000fce0007ffe0ff */
.L_x_36945:
[----:B------:R-:W0:Y:S01]  /*32960*/  LDC.64 R6, c[0x0][0x740] ;  /* 0x0001d000ff067b82 */ /* 0x000e220000000a00 */
[----:B------:R-:W1:Y:S02]  /*32970*/  LDCU.64 UR4, c[0x0][0x580] ;  /* 0x0000b000ff0477ac */ /* 0x000e640008000a00 */
[----:B-1----:R-:W-:Y:S02]  /*32980*/  IADD3 R4, P0, PT, R17, UR4, RZ ;  /* 0x0000000411047c10 */ /* 0x002fe4000ff1e0ff */
[----:B0-----:R-:W-:-:S03]  /*32990*/  IADD3 R3, PT, PT, R20, R6, RZ ;  /* 0x0000000614037210 */ /* 0x001fc60007ffe0ff */
[----:B------:R-:W-:Y:S01]  /*329a0*/  IMAD.X R5, RZ, RZ, UR5, P0 ;  /* 0x00000005ff057e24 */ /* 0x000fe200080e06ff */
[----:B------:R-:W-:-:S05]  /*329b0*/  LOP3.LUT R3, R3, 0x3, RZ, 0xc0, !PT ;  /* 0x0000000303037812 */ /* 0x000fca00078ec0ff */
        /* <DEDUP_REMOVED lines=8> */
.L_x_37019:
        /* <DEDUP_REMOVED lines=11> */
.L_x_37018:
[----:B------:R-:W-:-:S07]  /*32af0*/  IADD3 R16, PT, PT, R16, 0x80, RZ ;  /* 0x0000008010107810 */ /* 0x000fce0007ffe0ff */
.L_x_36938:
[----:B------:R-:W-:Y:S05]  /*32b00*/  BSYNC B6 ;  /* 0x0000000000067941 */ /* 0x000fea0003800000 */
.L_x_36937:
        /* <DEDUP_REMOVED lines=302> */
.L_x_37020:
        /* <DEDUP_REMOVED lines=31> */
.L_x_37022:
[----:B------:R-:W-:Y:S05]  /*33fe0*/  BSYNC.RECONVERGENT B6 ;  /* 0x0000000000067941 */ /* 0x000fea0003800200 */
.L_x_37021:
        /* <DEDUP_REMOVED lines=37> */
.L_x_37024:
        /* <DEDUP_REMOVED lines=17> */
.L_x_37025:
[----:B------:R-:W-:Y:S05]  /*34350*/  BSYNC.RECONVERGENT B0 ;  /* 0x0000000000007941 */ /* 0x000fea0003800200 */
.L_x_37023:
        /* <DEDUP_REMOVED lines=37> */
.L_x_37028:
        /* <DEDUP_REMOVED lines=18> */
.L_x_37029:
[----:B------:R-:W-:Y:S05]  /*346d0*/  BSYNC.RECONVERGENT B0 ;  /* 0x0000000000007941 */ /* 0x000fea0003800200 */
.L_x_37027:
        /* <DEDUP_REMOVED lines=38> */
.L_x_37031:
        /* <DEDUP_REMOVED lines=18> */
.L_x_37032:
[----:B------:R-:W-:Y:S05]  /*34a60*/  BSYNC.RECONVERGENT B0 ;  /* 0x0000000000007941 */ /* 0x000fea0003800200 */
.L_x_37030:
        /* <DEDUP_REMOVED lines=38> */
.L_x_37034:
        /* <DEDUP_REMOVED lines=18> */
.L_x_37035:
[----:B------:R-:W-:Y:S05]  /*34df0*/  BSYNC.RECONVERGENT B0 ;  /* 0x0000000000007941 */ /* 0x000fea0003800200 */
.L_x_37033:
        /* <DEDUP_REMOVED lines=38> */
.L_x_37037:
        /* <DEDUP_REMOVED lines=18> */
.L_x_37038:
[----:B------:R-:W-:Y:S05]  /*35180*/  BSYNC.RECONVERGENT B0 ;  /* 0x0000000000007941 */ /* 0x000fea0003800200 */
.L_x_37036:
        /* <DEDUP_REMOVED lines=38> */
.L_x_37040:
        /* <DEDUP_REMOVED lines=18> */
.L_x_37041:
[----:B------:R-:W-:Y:S05]  /*35510*/  BSYNC.RECONVERGENT B0 ;  /* 0x0000000000007941 */ /* 0x000fea0003800200 */
.L_x_37039:
        /* <DEDUP_REMOVED lines=38> */
.L_x_37043:
        /* <DEDUP_REMOVED lines=18> */
.L_x_37044:
[----:B------:R-:W-:Y:S05]  /*358a0*/  BSYNC.RECONVERGENT B0 ;  /* 0x0000000000007941 */ /* 0x000fea0003800200 */
.L_x_37042:
        /* <DEDUP_REMOVED lines=38> */
.L_x_37046:
        /* <DEDUP_REMOVED lines=18> */
.L_x_37047:
[----:B------:R-:W-:Y:S05]  /*35c30*/  BSYNC.RECONVERGENT B0 ;  /* 0x0000000000007941 */ /* 0x000fea0003800200 */
.L_x_37045:
        /* <DEDUP_REMOVED lines=38> */
.L_x_37049:
        /* <DEDUP_REMOVED lines=18> */
.L_x_37050:
[----:B------:R-:W-:Y:S05]  /*35fc0*/  BSYNC.RECONVERGENT B0 ;  /* 0x0000000000007941 */ /* 0x000fea0003800200 */
.L_x_37048:
        /* <DEDUP_REMOVED lines=38> */
.L_x_37052:
        /* <DEDUP_REMOVED lines=18> */
.L_x_37053:
[----:B------:R-:W-:Y:S05]  /*36350*/  BSYNC.RECONVERGENT B0 ;  /* 0x0000000000007941 */ /* 0x000fea0003800200 */
.L_x_37051:
        /* <DEDUP_REMOVED lines=38> */
.L_x_37055:
        /* <DEDUP_REMOVED lines=18> */
.L_x_37056:
[----:B------:R-:W-:Y:S05]  /*366e0*/  BSYNC.RECONVERGENT B0 ;  /* 0x0000000000007941 */ /* 0x000fea0003800200 */
.L_x_37054:
        /* <DEDUP_REMOVED lines=38> */
.L_x_37058:
        /* <DEDUP_REMOVED lines=18> */
.L_x_37059:
[----:B------:R-:W-:Y:S05]  /*36a70*/  BSYNC.RECONVERGENT B0 ;  /* 0x0000000000007941 */ /* 0x000fea0003800200 */
.L_x_37057:
        /* <DEDUP_REMOVED lines=38> */
.L_x_37061:
        /* <DEDUP_REMOVED lines=18> */
.L_x_37062:
[----:B------:R-:W-:Y:S05]  /*36e00*/  BSYNC.RECONVERGENT B0 ;  /* 0x0000000000007941 */ /* 0x000fea0003800200 */
.L_x_37060:
        /* <DEDUP_REMOVED lines=38> */
.L_x_37064:
        /* <DEDUP_REMOVED lines=18> */
.L_x_37065:
[----:B------:R-:W-:Y:S05]  /*37190*/  BSYNC.RECONVERGENT B0 ;  /* 0x0000000000007941 */ /* 0x000fea0003800200 */
.L_x_37063:
        /* <DEDUP_REMOVED lines=38> */
.L_x_37067:
        /* <DEDUP_REMOVED lines=18> */
.L_x_37068:
[----:B------:R-:W-:Y:S05]  /*37520*/  BSYNC.RECONVERGENT B0 ;  /* 0x0000000000007941 */ /* 0x000fea0003800200 */
.L_x_37066:
        /* <DEDUP_REMOVED lines=38> */
.L_x_37070:
        /* <DEDUP_REMOVED lines=18> */
.L_x_37071:
[----:B------:R-:W-:Y:S05]  /*378b0*/  BSYNC.RECONVERGENT B0 ;  /* 0x0000000000007941 */ /* 0x000fea0003800200 */
.L_x_37069:
        /* <DEDUP_REMOVED lines=38> */
.L_x_37073:
        /* <DEDUP_REMOVED lines=18> */
.L_x_37074:
[----:B------:R-:W-:Y:S05]  /*37c40*/  BSYNC.RECONVERGENT B0 ;  /* 0x0000000000007941 */ /* 0x000fea0003800200 */
.L_x_37072:
        /* <DEDUP_REMOVED lines=38> */
.L_x_37076:
        /* <DEDUP_REMOVED lines=18> */
.L_x_37077:
[----:B------:R-:W-:Y:S05]  /*37fd0*/  BSYNC.RECONVERGENT B0 ;  /* 0x0000000000007941 */ /* 0x000fea0003800200 */
.L_x_37075:
        /* <DEDUP_REMOVED lines=38> */
.L_x_37079:
        /* <DEDUP_REMOVED lines=18> */
.L_x_37080:
[----:B------:R-:W-:Y:S05]  /*38360*/  BSYNC.RECONVERGENT B0 ;  /* 0x0000000000007941 */ /* 0x000fea0003800200 */
.L_x_37078:
        /* <DEDUP_REMOVED lines=38> */
.L_x_37082:
        /* <DEDUP_REMOVED lines=18> */
.L_x_37083:
[----:B------:R-:W-:Y:S05]  /*386f0*/  BSYNC.RECONVERGENT B0 ;  /* 0x0000000000007941 */ /* 0x000fea0003800200 */
.L_x_37081:
        /* <DEDUP_REMOVED lines=38> */
.L_x_37085:
        /* <DEDUP_REMOVED lines=18> */
.L_x_37086:
[----:B------:R-:W-:Y:S05]  /*38a80*/  BSYNC.RECONVERGENT B0 ;  /* 0x0000000000007941 */ /* 0x000fea0003800200 */
.L_x_37084:
        /* <DEDUP_REMOVED lines=38> */
.L_x_37088:
        /* <DEDUP_REMOVED lines=18> */
.L_x_37089:
[----:B------:R-:W-:Y:S05]  /*38e10*/  BSYNC.RECONVERGENT B0 ;  /* 0x0000000000007941 */ /* 0x000fea0003800200 */
.L_x_37087:
        /* <DEDUP_REMOVED lines=38> */
.L_x_37091:
        /* <DEDUP_REMOVED lines=18> */
.L_x_37092:
[----:B------:R-:W-:Y:S05]  /*391a0*/  BSYNC.RECONVERGENT B0 ;  /* 0x0000000000007941 */ /* 0x000fea0003800200 */
.L_x_37090:
        /* <DEDUP_REMOVED lines=37> */
.L_x_37094:
        /* <DEDUP_REMOVED lines=16> */
.L_x_37095:
[----:B------:R-:W-:Y:S05]  /*39500*/  BSYNC.RECONVERGENT B0 ;  /* 0x0000000000007941 */ /* 0x000fea0003800200 */
.L_x_37093:
        /* <DEDUP_REMOVED lines=33> */
.L_x_37097:
[----:B------:R-:W-:Y:S01]  /*39720*/  MOV R8, R6 ;  /* 0x0000000600087202 */ /* 0x000fe20000000f00 */
[----:B------:R-:W-:Y:S01]  /*39730*/  IMAD.MOV.U32 R10, RZ, RZ, R7 ;  /* 0x000000ffff0a7224 */ /* 0x000fe200078e0007 */
[----:B------:R-:W-:-:S07]  /*39740*/  MOV R9, 0x39760 ;  /* 0x0003976000097802 */ /* 0x000fce0000000f00 */
[----:B------:R-:W-:Y:S05]  /*39750*/  CALL.REL.NOINC `($__internal_67_$__cuda_sm20_rem_u64) ;  /* 0x0000006000807944 */ /* 0x000fea0003c00000 */
[----:B------:R-:W-:Y:S02]  /*39760*/  MOV R4, R0 ;  /* 0x0000000000047202 */ /* 0x000fe40000000f00 */
[----:B------:R-:W-:-:S07]  /*39770*/  MOV R5, R3 ;  /* 0x0000000300057202 */ /* 0x000fce0000000f00 */
.L_x_37098:
[----:B------:R-:W-:Y:S05]  /*39780*/  BSYNC.RECONVERGENT B0 ;  /* 0x0000000000007941 */ /* 0x000fea0003800200 */
.L_x_37096:
[----:B------:R-:W0:Y:S01]  /*39790*/  LDCU.64 UR4, c[0x0][0x730] ;  /* 0x0000e600ff0477ac */ /* 0x000e220008000a00 */
[----:B------:R-:W-:Y:S02]  /*397a0*/  IMAD.MOV.U32 R3, RZ, RZ, R21 ;  /* 0x000000ffff037224 */ /* 0x000fe400078e0015 */
[----:B0-----:R-:W-:Y:S02]  /*397b0*/  IMAD R5, R5, UR4, RZ ;  /* 0x0000000405057c24 */ /* 0x001fe4000f8e02ff */
[----:B------:R-:W-:-:S04]  /*397c0*/  IMAD.WIDE.U32 R2, R4, UR4, R2 ;  /* 0x0000000404027c25 */ /* 0x000fc8000f8e0002 */
[----:B------:R-:W-:-:S05]  /*397d0*/  IMAD R5, R4, UR5, R5 ;  /* 0x0000000504057c24 */ /* 0x000fca000f8e0205 */
[----:B------:R-:W-:-:S07]  /*397e0*/  IADD3 R21, PT, PT, R3, R5, RZ ;  /* 0x0000000503157210 */ /* 0x000fce0007ffe0ff */
.L_x_37026:
[----:B------:R-:W0:Y:S01]  /*397f0*/  LDC.64 R6, c[0x0][0x740] ;  /* 0x0001d000ff067b82 */ /* 0x000e220000000a00 */
[----:B------:R1:W5:Y:S01]  /*39800*/  LDG.E.U8 R17, desc[UR36][R16.64] ;  /* 0x0000002410117981 */ /* 0x000362000c1e1100 */
[----:B0-----:R-:W-:-:S04]  /*39810*/  IADD3 R5, PT, PT, R2, R6, RZ ;  /* 0x0000000602057210 */ /* 0x001fc80007ffe0ff */
[----:B------:R-:W-:-:S04]  /*39820*/  LOP3.LUT R5, R5, 0x3, RZ, 0xc0, !PT ;  /* 0x0000000305057812 */ /* 0x000fc800078ec0ff */
[----:B------:R-:W-:-:S04]  /*39830*/  IADD3 R2, P0, P1, R2, R6, -R5 ;  /* 0x0000000602027210 */ /* 0x000fc8000791e805 */
[----:B------:R-:W-:-:S05]  /*39840*/  IADD3.X R3, PT, PT, R21, -0x1, R7, P0, P1 ;  /* 0xffffffff15037810 */ /* 0x000fca00007e2407 */
[----:B------:R1:W5:Y:S01]  /*39850*/  LDG.E R4, desc[UR36][R2.64] ;  /* 0x0000002402047981 */ /* 0x000362000c1e1900 */
[----:B------:R-:W-:Y:S01]  /*39860*/  IMAD.MOV.U32 R6, RZ, RZ, 0xff ;  /* 0x000000ffff067424 */ /* 0x000fe200078e00ff */
[----:B------:R-:W-:-:S04]  /*39870*/  SHF.L.U32 R7, R5, 0x3, RZ ;  /* 0x0000000305077819 */ /* 0x000fc800000006ff */
[----:B------:R-:W-:-:S07]  /*39880*/  SHF.L.U32 R6, R6, R7, RZ ;  /* 0x0000000706067219 */ /* 0x000fce00000006ff */
.L_x_37099:
[----:B-----5:R-:W-:Y:S01]  /*39890*/  SHF.R.U32.HI R0, RZ, R7, R4 ;  /* 0x00000007ff007219 */ /* 0x020fe20000011604 */
        /* <DEDUP_REMOVED lines=10> */
.L_x_36744:
        /* <DEDUP_REMOVED lines=306> */
.L_x_37102:
        /* <DEDUP_REMOVED lines=29> */
.L_x_37104:
[----:B------:R-:W-:Y:S05]  /*3ae30*/  BSYNC.RECONVERGENT B7 ;  /* 0x0000000000077941 */ /* 0x000fea0003800200 */
.L_x_37103:
        /* <DEDUP_REMOVED lines=14> */
[----:B------:R-:W-:-:S03]  /*3af20*/  IADD3.X R5, PT, PT, R22, -0x1, R9, P1, P2 ;  /* 0xffffffff16057810 */ /* 0x000fc60000fe4409 */
[----:B------:R0:W5:Y:S04]  /*3af30*/  LDG.E.U8 R3, desc[UR36][R2.64] ;  /* 0x0000002402037981 */ /* 0x000168000c1e1100 */
[----:B------:R0:W5:Y:S01]  /*3af40*/  LDG.E R6, desc[UR36][R4.64] ;  /* 0x0000002404067981 */ /* 0x000162000c1e1900 */
[----:B------:R-:W-:Y:S01]  /*3af50*/  HFMA2 R8, -RZ, RZ, 0, 1.5199184417724609375e-05 ;  /* 0x000000ffff087431 */ /* 0x000fe200000001ff */
[----:B------:R-:W-:Y:S01]  /*3af60*/  SHF.L.U32 R9, R7, 0x3, RZ ;  /* 0x0000000307097819 */ /* 0x000fe200000006ff */
[----:B------:R-:W-:Y:S03]  /*3af70*/  BSSY B0, `(.L_x_37105) ;  /* 0x000000c000007945 */ /* 0x000fe60003800000 */
[----:B------:R-:W-:-:S07]  /*3af80*/  SHF.L.U32 R8, R8, R9, RZ ;  /* 0x0000000908087219 */ /* 0x000fce00000006ff */
.L_x_37106:
        /* <DEDUP_REMOVED lines=11> */
.L_x_37105:
[----:B------:R-:W-:-:S07]  /*3b040*/  IADD3 R16, PT, PT, R16, 0x80, RZ ;  /* 0x0000008010107810 */ /* 0x000fce0007ffe0ff */
.L_x_37101:
[----:B------:R-:W-:Y:S05]  /*3b050*/  BSYNC B6 ;  /* 0x0000000000067941 */ /* 0x000fea0003800000 */
.L_x_37100:
        /* <DEDUP_REMOVED lines=303> */
.L_x_37109:
        /* <DEDUP_REMOVED lines=29> */
.L_x_37111:
[----:B------:R-:W-:Y:S05]  /*3c520*/  BSYNC.RECONVERGENT B7 ;  /* 0x0000000000077941 */ /* 0x000fea0003800200 */
.L_x_37110:
        /* <DEDUP_REMOVED lines=21> */
.L_x_37113:
        /* <DEDUP_REMOVED lines=11> */
.L_x_37112:
[----:B------:R-:W-:-:S07]  /*3c730*/  IADD3 R16, PT, PT, R16, 0x80, RZ ;  /* 0x0000008010107810 */ /* 0x000fce0007ffe0ff */
.L_x_37108:
[----:B------:R-:W-:Y:S05]  /*3c740*/  BSYNC B6 ;  /* 0x0000000000067941 */ /* 0x000fea0003800000 */
.L_x_37107:
        /* <DEDUP_REMOVED lines=303> */
.L_x_37116:
        /* <DEDUP_REMOVED lines=29> */
.L_x_37118:
[----:B------:R-:W-:Y:S05]  /*3dc10*/  BSYNC.RECONVERGENT B7 ;  /* 0x0000000000077941 */ /* 0x000fea0003800200 */
.L_x_37117:
        /* <DEDUP_REMOVED lines=21> */
.L_x_37120:
        /* <DEDUP_REMOVED lines=11> */
.L_x_37119:
[----:B------:R-:W-:-:S07]  /*3de20*/  IADD3 R16, PT, PT, R16, 0x80, RZ ;  /* 0x0000008010107810 */ /* 0x000fce0007ffe0ff */
.L_x_37115:
[----:B------:R-:W-:Y:S05]  /*3de30*/  BSYNC B6 ;  /* 0x0000000000067941 */ /* 0x000fea0003800000 */
.L_x_37114:
        /* <DEDUP_REMOVED lines=302> */
.L_x_37121:
        /* <DEDUP_REMOVED lines=31> */
.L_x_37123:
[----:B------:R-:W-:Y:S05]  /*3f310*/  BSYNC.RECONVERGENT B6 ;  /* 0x0000000000067941 */ /* 0x000fea0003800200 */
.L_x_37122:
[----:B------:R-:W0:Y:S01]  /*3f320*/  LDCU.64 UR4, c[0x0][0x590] ;  /* 0x0000b200ff0477ac */ /* 0x000e220008000a00 */
[----:B------:R-:W1:Y:S01]  /*3f330*/  LDC.64 R6, c[0x0][0x740] ;  /* 0x0001d000ff067b82 */ /* 0x000e620000000a00 */
[----:B------:R-:W-:Y:S01]  /*3f340*/  SHF.R.S32.HI R3, RZ, 0x1f, R19 ;  /* 0x0000001fff037819 */ /* 0x000fe20000011413 */
[----:B------:R2:W5:Y:S03]  /*3f350*/  LDG.E.U8 R17, desc[UR36][R16.64] ;  /* 0x0000002410117981 */ /* 0x000566000c1e1100 */
[----:B0-----:R-:W-:-:S04]  /*3f360*/  LOP3.LUT R3, R3, UR4, RZ, 0xc0, !PT ;  /* 0x0000000403037c12 */ /* 0x001fc8000f8ec0ff */
[----:B------:R-:W-:Y:S02]  /*3f370*/  IADD3 R3, P0, PT, R18, R3, RZ ;  /* 0x0000000312037210 */ /* 0x000fe40007f1e0ff */
[----:B------:R-:W-:Y:S02]  /*3f380*/  SHF.R.S32.HI R18, RZ, 0x1f, R19 ;  /* 0x0000001fff127819 */ /* 0x000fe40000011413 */
[----:B-1----:R-:W-:Y:S02]  /*3f390*/  IADD3 R5, PT, PT, R3, R6, RZ ;  /* 0x0000000603057210 */ /* 0x002fe40007ffe0ff */
[----:B------:R-:W-:Y:S02]  /*3f3a0*/  LOP3.LUT R18, R18, UR5, RZ, 0xc0, !PT ;  /* 0x0000000512127c12 */ /* 0x000fe4000f8ec0ff */
[----:B------:R-:W-:-:S03]  /*3f3b0*/  LOP3.LUT R5, R5, 0x3, RZ, 0xc0, !PT ;  /* 0x0000000305057812 */ /* 0x000fc600078ec0ff */
[----:B------:R-:W-:Y:S01]  /*3f3c0*/  IMAD.X R18, R19, 0x1, R18, P0 ;  /* 0x0000000113127824 */ /* 0x000fe200000e0612 */
[----:B------:R-:W-:-:S04]  /*3f3d0*/  IADD3 R2, P0, P1, R3, R6, -R5 ;  /* 0x0000000603027210 */ /* 0x000fc8000791e805 */
[----:B------:R-:W-:-:S05]  /*3f3e0*/  IADD3.X R3, PT, PT, R18, -0x1, R7, P0, P1 ;  /* 0xffffffff12037810 */ /* 0x000fca00007e2407 */
[----:B------:R2:W5:Y:S01]  /*3f3f0*/  LDG.E R4, desc[UR36][R2.64] ;  /* 0x0000002402047981 */ /* 0x000562000c1e1900 */
[----:B------:R-:W-:Y:S01]  /*3f400*/  HFMA2 R6, -RZ, RZ, 0, 1.5199184417724609375e-05 ;  /* 0x000000ffff067431 */ /* 0x000fe200000001ff */
[----:B------:R-:W-:-:S04]  /*3f410*/  SHF.L.U32 R7, R5, 0x3, RZ ;  /* 0x0000000305077819 */ /* 0x000fc800000006ff */
[----:B------:R-:W-:-:S07]  /*3f420*/  SHF.L.U32 R6, R6, R7, RZ ;  /* 0x0000000706067219 */ /* 0x000fce00000006ff */
.L_x_37124:
[----:B-----5:R-:W-:Y:S01]  /*3f430*/  SHF.R.U32.HI R0, RZ, R7, R4 ;  /* 0x00000007ff007219 */ /* 0x020fe20000011604 */
[----:B------:R-:W-:Y:S05]  /*3f440*/  YIELD ;  /* 0x0000000000007946 */ /* 0x000fea0003800000 */
[----:B------:R-:W-:-:S05]  /*3f450*/  IMAD.IADD R0, R17, 0x1, R0 ;  /* 0x0000000111007824 */ /* 0x000fca00078e0200 */
[----:B------:R-:W-:-:S04]  /*3f460*/  LOP3.LUT R0, R0, 0xff, RZ, 0xc0, !PT ;  /* 0x000000ff00007812 */ /* 0x000fc800078ec0ff */
[----:B------:R-:W-:-:S04]  /*3f470*/  SHF.L.U32 R5, R0, R7, RZ ;  /* 0x0000000700057219 */ /* 0x000fc800000006ff */
[----:B------:R-:W-:-:S06]  /*3f480*/  LOP3.LUT R5, R5, R4, R6, 0xf4, !PT ;  /* 0x0000000405057212 */ /* 0x000fcc00078ef406 */
[----:B------:R-:W3:Y:S02]  /*3f490*/  ATOMG.E.CAS.STRONG.GPU PT, R5, [R2], R4, R5 ;  /* 0x00000004020573a9 */ /* 0x000ee400001ee105 */
[-C--:B---3--:R-:W-:Y:S02]  /*3f4a0*/  ISETP.NE.AND P0, PT, R4, R5.reuse, PT ;  /* 0x000000050400720c */ /* 0x088fe40003f05270 */
[----:B------:R-:W-:-:S11]  /*3f4b0*/  MOV R4, R5 ;  /* 0x0000000500047202 */ /* 0x000fd60000000f00 */
[----:B------:R-:W-:Y:S05]  /*3f4c0*/  @P0 BRA `(.L_x_37124) ;  /* 0xfffffffc00d80947 */ /* 0x000fea000383ffff */
[----:B------:R-:W-:Y:S05]  /*3f4d0*/  EXIT ;  /* 0x000000000000794d */ /* 0x000fea0003800000 */
        .weak           $__internal_66_$__cuda_sm20_div_u64
        .type           $__internal_66_$__cuda_sm20_div_u64,@function
        .size           $__internal_66_$__cuda_sm20_div_u64,($__internal_67_$__cuda_sm20_rem_u64 - $__internal_66_$__cuda_sm20_div_u64)
$__internal_66_$__cuda_sm20_div_u64:
        /* <DEDUP_REMOVED lines=71> */
[----:B------:R-:W-:Y:S05]  /*3f950*/  RET.REL.NODEC R4 `(_ZN2at6native24index_elementwise_kernelILi128ELi4EZNS0_20cuda_take_put_kernelIalZZZZZNS0_10put_kernelERNS_14TensorIteratorERKNS_10TensorBaseEbENKUlvE_clEvENKUlvE0_clEvENKUlvE_clEvENKUlvE0_clEvEUlRalE_EEvS4_S7_RKT1_EUliE_EEvlSE_) ;  /* 0xfffffc0404a87950 */ /* 0x000fea0003c3ffff */
        .weak           $__internal_67_$__cuda_sm20_rem_u64
        .type           $__internal_67_$__cuda_sm20_rem_u64,@function
        .size           $__internal_67_$__cuda_sm20_rem_u64,(.L_x_41740 - $__internal_67_$__cuda_sm20_rem_u64)
$__internal_67_$__cuda_sm20_rem_u64:
        /* <DEDUP_REMOVED lines=66> */
[----:B------:R-:W-:Y:S06]  /*3fd80*/  RET.REL.NODEC R4 `(_ZN2at6native24index_elementwise_kernelILi128ELi4EZNS0_20cuda_take_put_kernelIalZZZZZNS0_10put_kernelERNS_14TensorIteratorERKNS_10TensorBaseEbENKUlvE_clEvENKUlvE0_clEvENKUlvE_clEvENKUlvE0_clEvEUlRalE_EEvS4_S7_RKT1_EUliE_EEvlSE_) ;  /* 0xfffffc00049c7950 */ /* 0x000fec0003c3ffff */
.L_x_37125:
        /* <DEDUP_REMOVED lines=15> */
.L_x_41740:


//--------------------- .text._ZN2at6native24index_elementwise_kernelILi128ELi4EZNS0_20cuda_take_put_kernelIaiZZZZZNS0_10put_kernelERNS_14TensorIteratorERKNS_10TensorBaseEbENKUlvE_clEvENKUlvE0_clEvENKUlvE_clEvENKUlvE_clEvEUlRaiE0_EEvS4_S7_RKT1_EUliE_EEvlSE_ --------------------------
	.section	.text._ZN2at6native24index_elementwise_kernelILi128ELi4EZNS0_20cuda_take_put_kernelIaiZZZZZNS0_10put_kernelERNS_14TensorIteratorERKNS_10TensorBaseEbENKUlvE_clEvENKUlvE0_clEvENKUlvE_clEvENKUlvE_clEvEUlRaiE0_EEvS4_S7_RKT1_EUliE_EEvlSE_,"ax",@progbits
	.align	128
        .global         _ZN2at6native24index_elementwise_kernelILi128ELi4EZNS0_20cuda_take_put_kernelIaiZZZZZNS0_10put_kernelERNS_14TensorIteratorERKNS_10TensorBaseEbENKUlvE_clEvENKUlvE0_clEvENKUlvE_clEvENKUlvE_clEvEUlRaiE0_EEvS4_S7_RKT1_EUliE_EEvlSE_
        .type           _ZN2at6native24index_elementwise_kernelILi128ELi4EZNS0_20cuda_take_put_kernelIaiZZZZZNS0_10put_kernelERNS_14TensorIteratorERKNS_10TensorBaseEbENKUlvE_clEvENKUlvE0_clEvENKUlvE_clEvENKUlvE_clEvEUlRaiE0_EEvS4_S7_RKT1_EUliE_EEvlSE_,@function
        .size           _ZN2at6native24index_elementwise_kernelILi128ELi4EZNS0_20cuda_take_put_kernelIaiZZZZZNS0_10put_kernelERNS_14TensorIteratorERKNS_10TensorBaseEbENKUlvE_clEvENKUlvE0_clEvENKUlvE_clEvENKUlvE_clEvEUlRaiE0_EEvS4_S7_RKT1_EUliE_EEvlSE_,(.L_x_41900 - _ZN2at6native24index_elementwise_kernelILi128ELi4EZNS0_20cuda_take_put_kernelIaiZZZZZNS0_10put_kernelERNS_14TensorIteratorERKNS_10TensorBaseEbENKUlvE_clEvENKUlvE0_clEvENKUlvE_clEvENKUlvE_clEvEUlRaiE0_EEvS4_S7_RKT1_EUliE_EEvlSE_)
        .other          _ZN2at6native24index_elementwise_kernelILi128ELi4EZNS0_20cuda_take_put_kernelIaiZZZZZNS0_10put_kernelERNS_14TensorIteratorERKNS_10TensorBaseEbENKUlvE_clEvENKUlvE0_clEvENKUlvE_clEvENKUlvE_clEvEUlRaiE0_EEvS4_S7_RKT1_EUliE_EEvlSE_,@"STO_CUDA_ENTRY STV_DEFAULT"
_ZN2at6native24index_elementwise_kernelILi128ELi4EZNS0_20cuda_take_put_kernelIaiZZZZZNS0_10put_kernelERNS_14TensorIteratorERKNS_10TensorBaseEbENKUlvE_clEvENKUlvE0_clEvENKUlvE_clEvENKUlvE_clEvEUlRaiE0_EEvS4_S7_RKT1_EUliE_EEvlSE_:
.text._ZN2at6native24index_elementwise_kernelILi128ELi4EZNS0_20cuda_take_put_kernelIaiZZZZZNS0_10put_kernelERNS_14TensorIteratorERKNS_10TensorBaseEbENKUlvE_clEvENKUlvE0_clEvENKUlvE_clEvENKUlvE_clEvEUlRaiE0_EEvS4_S7_RKT1_EUliE_EEvlSE_:
        /* <DEDUP_REMOVED lines=46> */
.L_x_37131:
[----:B------:R-:W0:Y:S02]  /*02e0*/  LDC.64 R2, c[0x0][0x580] ;  /* 0x00016000ff027b82 */ /* 0x000e240000000a00 */
[----:B0-----:R-:W2:Y:S06]  /*02f0*/  LDG.E.U8 R3, desc[UR36][R2.64] ;  /* 0x0000002402037981 */ /* 0x001eac000c1e1100 */
[----:B------:R-:W2:Y:S01]  /*0300*/  LDC.64 R4, c[0x0][0x730] ;  /* 0x0001cc00ff047b82 */ /* 0x000ea20000000a00 */
[----:B------:R-:W-:Y:S01]  /*0310*/  IADD3 R23, PT, PT, R23, 0x80, RZ ;  /* 0x0000008017177810 */ /* 0x000fe20007ffe0ff */
[----:B--2---:R0:W-:Y:S06]  /*0320*/  STG.E.U8 desc[UR36][R4.64], R3 ;  /* 0x0000000304007986 */ /* 0x0041ec000c101124 */
.L_x_37130:
[----:B------:R-:W-:Y:S05]  /*0330*/  BSYNC.RECONVERGENT B6 ;  /* 0x0000000000067941 */ /* 0x000fea0003800200 */
.L_x_37129:
        /* <DEDUP_REMOVED lines=31> */
.L_x_37134:
[----:B------:R-:W0:Y:S02]  /*0530*/  LDC.64 R2, c[0x0][0x580] ;  /* 0x00016000ff027b82 */ /* 0x000e240000000a00 */
[----:B0-----:R-:W2:Y:S06]  /*0540*/  LDG.E.U8 R3, desc[UR36][R2.64] ;  /* 0x0000002402037981 */ /* 0x001eac000c1e1100 */
[----:B------:R-:W2:Y:S01]  /*0550*/  LDC.64 R4, c[0x0][0x730] ;  /* 0x0001cc00ff047b82 */ /* 0x000ea20000000a00 */
[----:B------:R-:W-:Y:S01]  /*0560*/  IADD3 R23, PT, PT, R23, 0x80, RZ ;  /* 0x0000008017177810 */ /* 0x000fe20007ffe0ff */
[----:B--2---:R1:W-:Y:S06]  /*0570*/  STG.E.U8 desc[UR36][R4.64], R3 ;  /* 0x0000000304007986 */ /* 0x0043ec000c101124 */
.L_x_37133:
[----:B------:R-:W-:Y:S05]  /*0580*/  BSYNC.RECONVERGENT B6 ;  /* 0x0000000000067941 */ /* 0x000fea0003800200 */
.L_x_37132:
        /* <DEDUP_REMOVED lines=31> */
.L_x_37137:
[----:B------:R-:W0:Y:S02]  /*0780*/  LDC.64 R2, c[0x0][0x580] ;  /* 0x00016000ff027b82 */ /* 0x000e240000000a00 */
[----:B0-----:R-:W2:Y:S06]  /*0790*/  LDG.E.U8 R3, desc[UR36][R2.64] ;  /* 0x0000002402037981 */ /* 0x001eac000c1e1100 */
[----:B------:R-:W2:Y:S01]  /*07a0*/  LDC.64 R4, c[0x0][0x730] ;  /* 0x0001cc00ff047b82 */ /* 0x000ea20000000a00 */
[----:B------:R-:W-:Y:S01]  /*07b0*/  VIADD R23, R23, 0x80 ;  /* 0x0000008017177836 */ /* 0x000fe20000000000 */
[----:B--2---:R2:W-:Y:S06]  /*07c0*/  STG.E.U8 desc[UR36][R4.64], R3 ;  /* 0x0000000304007986 */ /* 0x0045ec000c101124 */
.L_x_37136:
[----:B------:R-:W-:Y:S05]  /*07d0*/  BSYNC.RECONVERGENT B6 ;  /* 0x0000000000067941 */ /* 0x000fea0003800200 */
.L_x_37135:
        /* <DEDUP_REMOVED lines=30> */
.L_x_37138:
[----:B------:R-:W0:Y:S02]  /*09c0*/  LDC.64 R2, c[0x0][0x580] ;  /* 0x00016000ff027b82 */ /* 0x000e240000000a00 */
[----:B0-----:R-:W2:Y:S06]  /*09d0*/  LDG.E.U8 R3, desc[UR36][R2.64] ;  /* 0x0000002402037981 */ /* 0x001eac000c1e1100 */
[----:B------:R-:W2:Y:S02]  /*09e0*/  LDC.64 R4, c[0x0][0x730] ;  /* 0x0001cc00ff047b82 */ /* 0x000ea40000000a00 */
[----:B--2---:R-:W-:Y:S01]  /*09f0*/  STG.E.U8 desc[UR36][R4.64], R3 ;  /* 0x0000000304007986 */ /* 0x004fe2000c101124 */
[----:B------:R-:W-:Y:S05]  /*0a00*/  EXIT ;  /* 0x000000000000794d */ /* 0x000fea0003800000 */
.L_x_37128:
        /* <DEDUP_REMOVED lines=34> */
.L_x_37141:
        /* <DEDUP_REMOVED lines=276> */
.L_x_37142:
[----:B------:R-:W0:Y:S08]  /*1d70*/  LDC.64 R6, c[0x0][0x580] ;  /* 0x00016000ff067b82 */ /* 0x000e300000000a00 */
[----:B------:R-:W1:Y:S01]  /*1d80*/  LDC.64 R4, c[0x0][0x730] ;  /* 0x0001cc00ff047b82 */ /* 0x000e620000000a00 */
[----:B0-----:R-:W2:Y:S01]  /*1d90*/  LDG.E.U8 R7, desc[UR36][R6.64] ;  /* 0x0000002406077981 */ /* 0x001ea2000c1e1100 */
[----:B------:R-:W-:Y:S01]  /*1da0*/  VIADD R23, R23, 0x80 ;  /* 0x0000008017177836 */ /* 0x000fe20000000000 */
[----:B-1----:R-:W-:-:S04]  /*1db0*/  IADD3 R4, P0, PT, R0, R4, RZ ;  /* 0x0000000400047210 */ /* 0x002fc80007f1e0ff */
[----:B------:R-:W-:-:S05]  /*1dc0*/  LEA.HI.X.SX32 R5, R0, R5, 0x1, P0 ;  /* 0x0000000500057211 */ /* 0x000fca00000f0eff */
[----:B--2---:R0:W-:Y:S04]  /*1dd0*/  STG.E.U8 desc[UR36][R4.64], R7 ;  /* 0x0000000704007986 */ /* 0x0041e8000c101124 */
.L_x_37140:
[----:B------:R-:W-:Y:S05]  /*1de0*/  BSYNC.RECONVERGENT B6 ;  /* 0x0000000000067941 */ /* 0x000fea0003800200 */
.L_x_37139:
        /* <DEDUP_REMOVED lines=31> */
.L_x_37145:
        /* <DEDUP_REMOVED lines=276> */
.L_x_37146:
[----:B------:R-:W0:Y:S08]  /*3120*/  LDC.64 R6, c[0x0][0x580] ;  /* 0x00016000ff067b82 */ /* 0x000e300000000a00 */
[----:B------:R-:W1:Y:S01]  /*3130*/  LDC.64 R4, c[0x0][0x730] ;  /* 0x0001cc00ff047b82 */ /* 0x000e620000000a00 */
[----:B0-----:R-:W2:Y:S01]  /*3140*/  LDG.E.U8 R7, desc[UR36][R6.64] ;  /* 0x0000002406077981 */ /* 0x001ea2000c1e1100 */
[----:B------:R-:W-:-:S02]  /*3150*/  IADD3 R23, PT, PT, R23, 0x80, RZ ;  /* 0x0000008017177810 */ /* 0x000fc40007ffe0ff */
[----:B-1----:R-:W-:-:S04]  /*3160*/  IADD3 R4, P0, PT, R0, R4, RZ ;  /* 0x0000000400047210 */ /* 0x002fc80007f1e0ff */
[----:B------:R-:W-:-:S05]  /*3170*/  LEA.HI.X.SX32 R5, R0, R5, 0x1, P0 ;  /* 0x0000000500057211 */ /* 0x000fca00000f0eff */
[----:B--2---:R1:W-:Y:S04]  /*3180*/  STG.E.U8 desc[UR36][R4.64], R7 ;  /* 0x0000000704007986 */ /* 0x0043e8000c101124 */
.L_x_37144:
[----:B------:R-:W-:Y:S05]  /*3190*/  BSYNC.RECONVERGENT B6 ;  /* 0x0000000000067941 */ /* 0x000fea0003800200 */
.L_x_37143:
        /* <DEDUP_REMOVED lines=31> */
.L_x_37149:
        /* <DEDUP_REMOVED lines=276> */
.L_x_37150:
[----:B------:R-:W0:Y:S08]  /*44d0*/  LDC.64 R6, c[0x0][0x580] ;  /* 0x00016000ff067b82 */ /* 0x000e300000000a00 */
[----:B------:R-:W1:Y:S01]  /*44e0*/  LDC.64 R4, c[0x0][0x730] ;  /* 0x0001cc00ff047b82 */ /* 0x000e620000000a00 */
[----:B0-----:R-:W2:Y:S01]  /*44f0*/  LDG.E.U8 R7, desc[UR36][R6.64] ;  /* 0x0000002406077981 */ /* 0x001ea2000c1e1100 */
[----:B------:R-:W-:-:S02]  /*4500*/  IADD3 R23, PT, PT, R23, 0x80, RZ ;  /* 0x0000008017177810 */ /* 0x000fc40007ffe0ff */
[----:B-1----:R-:W-:-:S04]  /*4510*/  IADD3 R4, P0, PT, R0, R4, RZ ;  /* 0x0000000400047210 */ /* 0x002fc80007f1e0ff */
[----:B------:R-:W-:-:S05]  /*4520*/  LEA.HI.X.SX32 R5, R0, R5, 0x1, P0 ;  /* 0x0000000500057211 */ /* 0x000fca00000f0eff */
[----:B--2---:R2:W-:Y:S04]  /*4530*/  STG.E.U8 desc[UR36][R4.64], R7 ;  /* 0x0000000704007986 */ /* 0x0045e8000c101124 */
.L_x_37148:
[----:B------:R-:W-:Y:S05]  /*4540*/  BSYNC.RECONVERGENT B6 ;  /* 0x0000000000067941 */ /* 0x000fea0003800200 */
.L_x_37147:
        /* <DEDUP_REMOVED lines=30> */
.L_x_37151:
        /* <DEDUP_REMOVED lines=276> */
.L_x_37152:
[----:B------:R-:W0:Y:S08]  /*5870*/  LDC.64 R4, c[0x0][0x580] ;  /* 0x00016000ff047b82 */ /* 0x000e300000000a00 */
[----:B------:R-:W1:Y:S01]  /*5880*/  LDC.64 R2, c[0x0][0x730] ;  /* 0x0001cc00ff027b82 */ /* 0x000e620000000a00 */
[----:B0-----:R-:W2:Y:S01]  /*5890*/  LDG.E.U8 R5, desc[UR36][R4.64] ;  /* 0x0000002404057981 */ /* 0x001ea2000c1e1100 */
[----:B-1----:R-:W-:-:S04]  /*58a0*/  IADD3 R2, P0, PT, R0, R2, RZ ;  /* 0x0000000200027210 */ /* 0x002fc80007f1e0ff */
[----:B------:R-:W-:-:S05]  /*58b0*/  LEA.HI.X.SX32 R3, R0, R3, 0x1, P0 ;  /* 0x0000000300037211 */ /* 0x000fca00000f0eff */
[----:B--2---:R-:W-:Y:S01]  /*58c0*/  STG.E.U8 desc[UR36][R2.64], R5 ;  /* 0x0000000502007986 */ /* 0x004fe2000c101124 */
[----:B------:R-:W-:Y:S05]  /*58d0*/  EXIT ;  /* 0x000000000000794d */ /* 0x000fea0003800000 */
.L_x_37127:
        /* <DEDUP_REMOVED lines=31> */
.L_x_37155:
        /* <DEDUP_REMOVED lines=11> */
.L_x_37154:
[----:B------:R-:W-:Y:S05]  /*5b80*/  BSYNC.RECONVERGENT B6 ;  /* 0x0000000000067941 */ /* 0x000fea0003800200 */
.L_x_37153:
        /* <DEDUP_REMOVED lines=31> */
.L_x_37158:
        /* <DEDUP_REMOVED lines=11> */
.L_x_37157:
[----:B------:R-:W-:Y:S05]  /*5e30*/  BSYNC.RECONVERGENT B6 ;  /* 0x0000000000067941 */ /* 0x000fea0003800200 */
.L_x_37156:
        /* <DEDUP_REMOVED lines=31> */
.L_x_37161:
        /* <DEDUP_REMOVED lines=11> */
.L_x_37160:
[----:B------:R-:W-:Y:S05]  /*60e0*/  BSYNC.RECONVERGENT B6 ;  /* 0x0000000000067941 */ /* 0x000fea0003800200 */
.L_x_37159:
        /* <DEDUP_REMOVED lines=30> */
.L_x_37162:
        /* <DEDUP_REMOVED lines=11> */
.L_x_37126:
        /* <DEDUP_REMOVED lines=310> */
.L_x_37167:
        /* <DEDUP_REMOVED lines=29> */
.L_x_37169:
[----:B------:R-:W-:Y:S05]  /*78b0*/  BSYNC.RECONVERGENT B6 ;  /* 0x0000000000067941 */ /* 0x000fea0003800200 */
.L_x_37168:
[----:B------:R-:W0:Y:S02]  /*78c0*/  LDCU.64 UR4, c[0x0][0x580] ;  /* 0x0000b000ff0477ac */ /* 0x000e240008000a00 */
[----:B0-----:R-:W-:-:S05]  /*78d0*/  IADD3 R2, P0, PT, R17, UR4, RZ ;  /* 0x0000000411027c10 */ /* 0x001fca000ff1e0ff */
[----:B------:R-:W-:-:S06]  /*78e0*/  IMAD.X R3, RZ, RZ, UR5, P0 ;  /* 0x00000005ff037e24 */ /* 0x000fcc00080e06ff */
[----:B------:R-:W2:Y:S01]  /*78f0*/  LDG.E.U8 R3, desc[UR36][R2.64] ;  /* 0x0000002402037981 */ /* 0x000ea2000c1e1100 */
[----:B------:R-:W2:Y:S01]  /*7900*/  LDC.64 R4, c[0x0][0x730] ;  /* 0x0001cc00ff047b82 */ /* 0x000ea20000000a00 */
[----:B------:R-:W-:Y:S02]  /*7910*/  IADD3 R23, PT, PT, R23, 0x80, RZ ;  /* 0x0000008017177810 */ /* 0x000fe40007ffe0ff */
[----:B--2---:R0:W-:Y:S05]  /*7920*/  STG.E.U8 desc[UR36][R4.64], R3 ;  /* 0x0000000304007986 */ /* 0x0041ea000c101124 */
.L_x_37166:
[----:B------:R-:W-:Y:S05]  /*7930*/  BSYNC.RECONVERGENT B7 ;  /* 0x0000000000077941 */ /* 0x000fea0003800200 */
.L_x_37165:
        /* <DEDUP_REMOVED lines=302> */
.L_x_37172:
        /* <DEDUP_REMOVED lines=29> */
.L_x_37174:
[----:B------:R-:W-:Y:S05]  /*8df0*/  BSYNC.RECONVERGENT B6 ;  /* 0x0000000000067941 */ /* 0x000fea0003800200 */
.L_x_37173:
[----:B------:R-:W0:Y:S02]  /*8e00*/  LDCU.64 UR4, c[0x0][0x580] ;  /* 0x0000b000ff0477ac */ /* 0x000e240008000a00 */
[----:B0-----:R-:W-:-:S04]  /*8e10*/  IADD3 R2, P0, PT, R17, UR4, RZ ;  /* 0x0000000411027c10 */ /* 0x001fc8000ff1e0ff */
[----:B------:R-:W-:-:S06]  /*8e20*/  IADD3.X R3, PT, PT, RZ, UR5, RZ, P0, !PT ;  /* 0x00000005ff037c10 */ /* 0x000fcc00087fe4ff */
[----:B------:R-:W2:Y:S01]  /*8e30*/  LDG.E.U8 R3, desc[UR36][R2.64] ;  /* 0x0000002402037981 */ /* 0x000ea2000c1e1100 */
[----:B------:R-:W2:Y:S01]  /*8e40*/  LDC.64 R4, c[0x0][0x730] ;  /* 0x0001cc00ff047b82 */ /* 0x000ea20000000a00 */
[----:B------:R-:W-:Y:S02]  /*8e50*/  VIADD R23, R23, 0x80 ;  /* 0x0000008017177836 */ /* 0x000fe40000000000 */
[----:B--2---:R1:W-:Y:S05]  /*8e60*/  STG.E.U8 desc[UR36][R4.64], R3 ;  /* 0x0000000304007986 */ /* 0x0043ea000c101124 */
.L_x_37171:
[----:B------:R-:W-:Y:S05]  /*8e70*/  BSYNC.RECONVERGENT B7 ;  /* 0x0000000000077941 */ /* 0x000fea0003800200 */
.L_x_37170:
        /* <DEDUP_REMOVED lines=302> */
.L_x_37177:
        /* <DEDUP_REMOVED lines=29> */
.L_x_37179:
[----:B------:R-:W-:Y:S05]  /*a330*/  BSYNC.RECONVERGENT B6 ;  /* 0x0000000000067941 */ /* 0x000fea0003800200 */
.L_x_37178:
[----:B------:R-:W0:Y:S02]  /*a340*/  LDCU.64 UR4, c[0x0][0x580] ;  /* 0x0000b000ff0477ac */ /* 0x000e240008000a00 */
[----:B0-----:R-:W-:-:S04]  /*a350*/  IADD3 R2, P0, PT, R17, UR4, RZ ;  /* 0x0000000411027c10 */ /* 0x001fc8000ff1e0ff */
[----:B------:R-:W-:-:S06]  /*a360*/  IADD3.X R3, PT, PT, RZ, UR5, RZ, P0, !PT ;  /* 0x00000005ff037c10 */ /* 0x000fcc00087fe4ff */
[----:B------:R-:W2:Y:S01]  /*a370*/  LDG.E.U8 R3, desc[UR36][R2.64] ;  /* 0x0000002402037981 */ /* 0x000ea2000c1e1100 */
[----:B------:R-:W2:Y:S01]  /*a380*/  LDC.64 R4, c[0x0][0x730] ;  /* 0x0001cc00ff047b82 */ /* 0x000ea20000000a00 */
[----:B------:R-:W-:Y:S02]  /*a390*/  IADD3 R23, PT, PT, R23, 0x80, RZ ;  /* 0x0000008017177810 */ /* 0x000fe40007ffe0ff */
[----:B--2---:R2:W-:Y:S05]  /*a3a0*/  STG.E.U8 desc[UR36][R4.64], R3 ;  /* 0x0000000304007986 */ /* 0x0045ea000c101124 */
.L_x_37176:
[----:B------:R-:W-:Y:S05]  /*a3b0*/  BSYNC.RECONVERGENT B7 ;  /* 0x0000000000077941 */ /* 0x000fea0003800200 */
.L_x_37175:
        /* <DEDUP_REMOVED lines=301> */
.L_x_37180:
        /* <DEDUP_REMOVED lines=31> */
.L_x_37182:
[----:B------:R-:W-:Y:S05]  /*b880*/  BSYNC.RECONVERGENT B6 ;  /* 0x0000000000067941 */ /* 0x000fea0003800200 */
.L_x_37181:
[----:B------:R-:W2:Y:S01]  /*b890*/  LDG.E.U8 R17, desc[UR36][R16.64] ;  /* 0x0000002410117981 */ /* 0x000ea2000c1e1100 */
[----:B------:R-:W2:Y:S03]  /*b8a0*/  LDC.64 R2, c[0x0][0x730] ;  /* 0x0001cc00ff027b82 */ /* 0x000ea60000000a00 */
[----:B--2---:R-:W-:Y:S01]  /*b8b0*/  STG.E.U8 desc[UR36][R2.64], R17 ;  /* 0x0000001102007986 */ /* 0x004fe2000c101124 */
[----:B------:R-:W-:Y:S05]  /*b8c0*/  EXIT ;  /* 0x000000000000794d */ /* 0x000fea0003800000 */
.L_x_37164:
        /* <DEDUP_REMOVED lines=308> */
.L_x_37185:
        /* <DEDUP_REMOVED lines=29> */
.L_x_37187:
[----:B------:R-:W-:Y:S05]  /*cde0*/  BSYNC.RECONVERGENT B6 ;  /* 0x0000000000067941 */ /* 0x000fea0003800200 */
.L_x_37186:
        /* <DEDUP_REMOVED lines=276> */
.L_x_37188:
        /* <DEDUP_REMOVED lines=9> */
.L_x_37184:
[----:B------:R-:W-:Y:S05]  /*dfc0*/  BSYNC.RECONVERGENT B7 ;  /* 0x0000000000077941 */ /* 0x000fea0003800200 */
.L_x_37183:
        /* <DEDUP_REMOVED lines=303> */
.L_x_37191:
        /* <DEDUP_REMOVED lines=29> */
.L_x_37193:
[----:B------:R-:W-:Y:S05]  /*f490*/  BSYNC.RECONVERGENT B6 ;  /* 0x0000000000067941 */ /* 0x000fea0003800200 */
.L_x_37192:
        /* <DEDUP_REMOVED lines=276> */
.L_x_37194:
        /* <DEDUP_REMOVED lines=9> */
.L_x_37190:
[----:B------:R-:W-:Y:S05]  /*10670*/  BSYNC.RECONVERGENT B7 ;  /* 0x0000000000077941 */ /* 0x000fea0003800200 */
.L_x_37189:
        /* <DEDUP_REMOVED lines=303> */
.L_x_37197:
        /* <DEDUP_REMOVED lines=29> */
.L_x_37199:
[----:B------:R-:W-:Y:S05]  /*11b40*/  BSYNC.RECONVERGENT B6 ;  /* 0x0000000000067941 */ /* 0x000fea0003800200 */
.L_x_37198:
        /* <DEDUP_REMOVED lines=276> */
.L_x_37200:
        /* <DEDUP_REMOVED lines=9> */
.L_x_37196:
[----:B------:R-:W-:Y:S05]  /*12d20*/  BSYNC.RECONVERGENT B7 ;  /* 0x0000000000077941 */ /* 0x000fea0003800200 */
.L_x_37195:
        /* <DEDUP_REMOVED lines=302> */
.L_x_37201:
        /* <DEDUP_REMOVED lines=31> */
.L_x_37203:
[----:B------:R-:W-:Y:S05]  /*14200*/  BSYNC.RECONVERGENT B6 ;  /* 0x0000000000067941 */ /* 0x000fea0003800200 */
.L_x_37202:
        /* <DEDUP_REMOVED lines=276> */
.L_x_37204:
[----:B------:R-:W2:Y:S01]  /*15350*/  LDG.E.U8 R19, desc[UR36][R18.64] ;  /* 0x0000002412137981 */ /* 0x000ea2000c1e1100 */
[----:B------:R-:W0:Y:S02]  /*15360*/  LDCU.64 UR4, c[0x0][0x730] ;  /* 0x0000e600ff0477ac */ /* 0x000e240008000a00 */
[----:B0-----:R-:W-:-:S04]  /*15370*/  IADD3 R2, P0, PT, R0, UR4, RZ ;  /* 0x0000000400027c10 */ /* 0x001fc8000ff1e0ff */
[----:B------:R-:W-:-:S05]  /*15380*/  LEA.HI.X.SX32 R3, R0, UR5, 0x1, P0 ;  /* 0x0000000500037c11 */ /* 0x000fca00080f0eff */
[----:B--2---:R-:W-:Y:S01]  /*15390*/  STG.E.U8 desc[UR36][R2.64], R19 ;  /* 0x0000001302007986 */ /* 0x004fe2000c101124 */
[----:B------:R-:W-:Y:S05]  /*153a0*/  EXIT ;  /* 0x000000000000794d */ /* 0x000fea0003800000 */
.L_x_37163:
        /* <DEDUP_REMOVED lines=305> */
.L_x_37207:
        /* <DEDUP_REMOVED lines=29> */
.L_x_37209:
[----:B------:R-:W-:Y:S05]  /*16890*/  BSYNC.RECONVERGENT B6 ;  /* 0x0000000000067941 */ /* 0x000fea0003800200 */
.L_x_37208:
        /* <DEDUP_REMOVED lines=13> */
.L_x_37206:
[----:B------:R-:W-:Y:S05]  /*16970*/  BSYNC.RECONVERGENT B7 ;  /* 0x0000000000077941 */ /* 0x000fea0003800200 */
.L_x_37205:
        /* <DEDUP_REMOVED lines=302> */
.L_x_37212:
        /* <DEDUP_REMOVED lines=29> */
.L_x_37214:
[----:B------:R-:W-:Y:S05]  /*17e30*/  BSYNC.RECONVERGENT B6 ;  /* 0x0000000000067941 */ /* 0x000fea0003800200 */
.L_x_37213:
        /* <DEDUP_REMOVED lines=13> */
.L_x_37211:
[----:B------:R-:W-:Y:S05]  /*17f10*/  BSYNC.RECONVERGENT B7 ;  /* 0x0000000000077941 */ /* 0x000fea0003800200 */
.L_x_37210:
        /* <DEDUP_REMOVED lines=302> */
.L_x_37217:
        /* <DEDUP_REMOVED lines=29> */
.L_x_37219:
[----:B------:R-:W-:Y:S05]  /*193d0*/  BSYNC.RECONVERGENT B6 ;  /* 0x0000000000067941 */ /* 0x000fea0003800200 */
.L_x_37218:
        /* <DEDUP_REMOVED lines=13> */
.L_x_37216:
[----:B------:R-:W-:Y:S05]  /*194b0*/  BSYNC.RECONVERGENT B7 ;  /* 0x0000000000077941 */ /* 0x000fea0003800200 */
.L_x_37215:
        /* <DEDUP_REMOVED lines=301> */
.L_x_37220:
        /* <DEDUP_REMOVED lines=31> */
.L_x_37222:
[----:B------:R-:W-:Y:S05]  /*1a980*/  BSYNC.RECONVERGENT B6 ;  /* 0x0000000000067941 */ /* 0x000fea0003800200 */
.L_x_37221:
        /* <DEDUP_REMOVED lines=10> */
.L_x_37223:
        /* <DEDUP_REMOVED lines=13> */
.L_x_41900:


//--------------------- .text._ZN2at6native24index_elementwise_kernelILi128ELi4EZNS0_20cuda_take_put_kernelIaiZZZZZNS0_10put_kernelERNS_14TensorIteratorERKNS_10TensorBaseEbENKUlvE_clEvENKUlvE0_clEvENKUlvE_clEvENKUlvE_clEvEUlRaiE_EEvS4_S7_RKT1_EUliE_EEvlSE_ --------------------------
	.section	.text._ZN2at6native24index_elementwise_kernelILi128ELi4EZNS0_20cuda_take_put_kernelIaiZZZZZNS0_10put_kernelERNS_14TensorIteratorERKNS_10TensorBaseEbENKUlvE_clEvENKUlvE0_clEvENKUlvE_clEvENKUlvE_clEvEUlRaiE_EEvS4_S7_RKT1_EUliE_EEvlSE_,"ax",@progbits
	.align	128
        .global         _ZN2at6native24index_elementwise_kernelILi128ELi4EZNS0_20cuda_take_put_kernelIaiZZZZZNS0_10put_kernelERNS_14TensorIteratorERKNS_10TensorBaseEbENKUlvE_clEvENKUlvE0_clEvENKUlvE_clEvENKUlvE_clEvEUlRaiE_EEvS4_S7_RKT1_EUliE_EEvlSE_
        .type           _ZN2at6native24index_elementwise_kernelILi128ELi4EZNS0_20cuda_take_put_kernelIaiZZZZZNS0_10put_kernelERNS_14TensorIteratorERKNS_10TensorBaseEbENKUlvE_clEvENKUlvE0_clEvENKUlvE_clEvENKUlvE_clEvEUlRaiE_EEvS4_S7_RKT1_EUliE_EEvlSE_,@function
        .size           _ZN2at6native24index_elementwise_kernelILi128ELi4EZNS0_20cuda_take_put_kernelIaiZZZZZNS0_10put_kernelERNS_14TensorIteratorERKNS_10TensorBaseEbENKUlvE_clEvENKUlvE0_clEvENKUlvE_clEvENKUlvE_clEvEUlRaiE_EEvS4_S7_RKT1_EUliE_EEvlSE_,(.L_x_41901 - _ZN2at6native24index_elementwise_kernelILi128ELi4EZNS0_20cuda_take_put_kernelIaiZZZZZNS0_10put_kernelERNS_14TensorIteratorERKNS_10TensorBaseEbENKUlvE_clEvENKUlvE0_clEvENKUlvE_clEvENKUlvE_clEvEUlRaiE_EEvS4_S7_RKT1_EUliE_EEvlSE_)
        .other          _ZN2at6native24index_elementwise_kernelILi128ELi4EZNS0_20cuda_take_put_kernelIaiZZZZZNS0_10put_kernelERNS_14TensorIteratorERKNS_10TensorBaseEbENKUlvE_clEvENKUlvE0_clEvENKUlvE_clEvENKUlvE_clEvEUlRaiE_EEvS4_S7_RKT1_EUliE_EEvlSE_,@"STO_CUDA_ENTRY STV_DEFAULT"
_ZN2at6native24index_elementwise_kernelILi128ELi4EZNS0_20cuda_take_put_kernelIaiZZZZZNS0_10put_kernelERNS_14TensorIteratorERKNS_10TensorBaseEbENKUlvE_clEvENKUlvE0_clEvENKUlvE_clEvENKUlvE_clEvEUlRaiE_EEvS4_S7_RKT1_EUliE_EEvlSE_:
.text._ZN2at6native24index_elementwise_kernelILi128ELi4EZNS0_20cuda_take_put_kernelIaiZZZZZNS0_10put_kernelERNS_14TensorIteratorERKNS_10TensorBaseEbENKUlvE_clEvENKUlvE0_clEvENKUlvE_clEvENKUlvE_clEvEUlRaiE_EEvS4_S7_RKT1_EUliE_EEvlSE_:
        /* <DEDUP_REMOVED lines=46> */
.L_x_37229:
        /* <DEDUP_REMOVED lines=11> */
.L_x_37231:
        /* <DEDUP_REMOVED lines=11> */
.L_x_37230:
[----:B------:R-:W-:-:S07]  /*0440*/  VIADD R23, R23, 0x80 ;  /* 0x0000008017177836 */ /* 0x000fce0000000000 */
.L_x_37228:
[----:B------:R-:W-:Y:S05]  /*0450*/  BSYNC B6 ;  /* 0x0000000000067941 */ /* 0x000fea0003800000 */
.L_x_37227:
        /* <DEDUP_REMOVED lines=31> */
.L_x_37234:
        /* <DEDUP_REMOVED lines=11> */
.L_x_37236:
        /* <DEDUP_REMOVED lines=11> */
.L_x_37235:
[----:B------:R-:W-:-:S07]  /*07b0*/  VIADD R23, R23, 0x80 ;  /* 0x0000008017177836 */ /* 0x000fce0000000000 */
.L_x_37233:
[----:B------:R-:W-:Y:S05]  /*07c0*/  BSYNC B6 ;  /* 0x0000000000067941 */ /* 0x000fea0003800000 */
.L_x_37232:
        /* <DEDUP_REMOVED lines=31> */
.L_x_37239:
        /* <DEDUP_REMOVED lines=11> */
.L_x_37241:
        /* <DEDUP_REMOVED lines=11> */
.L_x_37240:
[----:B------:R-:W-:-:S07]  /*0b20*/  VIADD R23, R23, 0x80 ;  /* 0x0000008017177836 */ /* 0x000fce0000000000 */
.L_x_37238:
[----:B------:R-:W-:Y:S05]  /*0b30*/  BSYNC B6 ;  /* 0x0000000000067941 */ /* 0x000fea0003800000 */
.L_x_37237:
        /* <DEDUP_REMOVED lines=30> */
.L_x_37242:
        /* <DEDUP_REMOVED lines=10> */
.L_x_37243:
        /* <DEDUP_REMOVED lines=11> */
.L_x_37226:
        /* <DEDUP_REMOVED lines=34> */
.L_x_37246:
        /* <DEDUP_REMOVED lines=276> */
.L_x_37247:
        /* <DEDUP_REMOVED lines=13> */
.L_x_37249:
        /* <DEDUP_REMOVED lines=11> */
.L_x_37248:
[----:B------:R-:W-:-:S07]  /*2350*/  IADD3 R23, PT, PT, R23, 0x80, RZ ;  /* 0x0000008017177810 */ /* 0x000fce0007ffe0ff */
.L_x_37245:
[----:B------:R-:W-:Y:S05]  /*2360*/  BSYNC B6 ;  /* 0x0000000000067941 */ /* 0x000fea0003800000 */
.L_x_37244:
        /* <DEDUP_REMOVED lines=31> */
.L_x_37252:
        /* <DEDUP_REMOVED lines=276> */
.L_x_37253:
        /* <DEDUP_REMOVED lines=13> */
.L_x_37255:
        /* <DEDUP_REMOVED lines=11> */
.L_x_37254:
[----:B------:R-:W-:-:S07]  /*3820*/  IADD3 R23, PT, PT, R23, 0x80, RZ ;  /* 0x0000008017177810 */ /* 0x000fce0007ffe0ff */
.L_x_37251:
[----:B------:R-:W-:Y:S05]  /*3830*/  BSYNC B6 ;  /* 0x0000000000067941 */ /* 0x000fea0003800000 */
.L_x_37250:
        /* <DEDUP_REMOVED lines=31> */
.L_x_37258:
        /* <DEDUP_REMOVED lines=276> */
.L_x_37259:
        /* <DEDUP_REMOVED lines=13> */
.L_x_37261:
        /* <DEDUP_REMOVED lines=11> */
.L_x_37260:
[----:B------:R-:W-:-:S07]  /*4cf0*/  IADD3 R23, PT, PT, R23, 0x80, RZ ;  /* 0x0000008017177810 */ /* 0x000fce0007ffe0ff */
.L_x_37257:
[----:B------:R-:W-:Y:S05]  /*4d00*/  BSYNC B6 ;  /* 0x0000000000067941 */ /* 0x000fea0003800000 */
.L_x_37256:
        /* <DEDUP_REMOVED lines=30> */
.L_x_37262:
        /* <DEDUP_REMOVED lines=276> */
.L_x_37263:
        /* <DEDUP_REMOVED lines=12> */
.L_x_37264:
        /* <DEDUP_REMOVED lines=11> */
.L_x_37225:
        /* <DEDUP_REMOVED lines=31> */
.L_x_37267:
        /* <DEDUP_REMOVED lines=17> */
.L_x_37269:
        /* <DEDUP_REMOVED lines=11> */
.L_x_37268:
[----:B------:R-:W-:-:S07]  /*6550*/  VIADD R23, R23, 0x80 ;  /* 0x0000008017177836 */ /* 0x000fce0000000000 */
.L_x_37266:
[----:B------:R-:W-:Y:S05]  /*6560*/  BSYNC B6 ;  /* 0x0000000000067941 */ /* 0x000fea0003800000 */
.L_x_37265:
        /* <DEDUP_REMOVED lines=31> */
.L_x_37272:
        /* <DEDUP_REMOVED lines=17> */
.L_x_37274:
        /* <DEDUP_REMOVED lines=11> */
.L_x_37273:
[----:B------:R-:W-:-:S07]  /*6920*/  VIADD R23, R23, 0x80 ;  /* 0x0000008017177836 */ /* 0x000fce0000000000 */
.L_x_37271:
[----:B------:R-:W-:Y:S05]  /*6930*/  BSYNC B6 ;  /* 0x0000000000067941 */ /* 0x000fea0003800000 */
.L_x_37270:
        /* <DEDUP_REMOVED lines=31> */
.L_x_37277:
        /* <DEDUP_REMOVED lines=17> */
.L_x_37279:
        /* <DEDUP_REMOVED lines=11> */
.L_x_37278:
[----:B------:R-:W-:-:S07]  /*6cf0*/  VIADD R23, R23, 0x80 ;  /* 0x0000008017177836 */ /* 0x000fce0000000000 */
.L_x_37276:
[----:B------:R-:W-:Y:S05]  /*6d00*/  BSYNC B6 ;  /* 0x0000000000067941 */ /* 0x000fea0003800000 */
.L_x_37275:
        /* <DEDUP_REMOVED lines=30> */
.L_x_37280:
        /* <DEDUP_REMOVED lines=14> */
[----:B------:R-:W-:-:S04]  /*6fd0*/  SHF.L.U32 R7, R7, 0x3, RZ ;  /* 0x0000000307077819 */ /* 0x000fc800000006ff */
[----:B------:R-:W-:-:S07]  /*6fe0*/  SHF.L.U32 R9, R0, R7, RZ ;  /* 0x0000000700097219 */ /* 0x000fce00000006ff */
.L_x_37281:
        /* <DEDUP_REMOVED lines=11> */
.L_x_37224:
        /* <DEDUP_REMOVED lines=310> */
.L_x_37286:
        /* <DEDUP_REMOVED lines=29> */
.L_x_37288:
[----:B------:R-:W-:Y:S05]  /*85d0*/  BSYNC.RECONVERGENT B6 ;  /* 0x0000000000067941 */ /* 0x000fea0003800200 */
.L_x_37287:
        /* <DEDUP_REMOVED lines=9> */
[----:B------:R-:W-:Y:S01]  /*8670*/  HFMA2 R0, -RZ, RZ, 0, 1.5199184417724609375e-05 ;  /* 0x000000ffff007431 */ /* 0x000fe200000001ff */
[----:B------:R-:W-:Y:S01]  /*8680*/  SHF.L.U32 R9, R5, 0x3, RZ ;  /* 0x0000000305097819 */ /* 0x000fe200000006ff */
[----:B------:R-:W-:Y:S03]  /*8690*/  BSSY B0, `(.L_x_37289) ;  /* 0x000000c000007945 */ /* 0x000fe60003800000 */
[----:B------:R-:W-:-:S07]  /*86a0*/  SHF.L.U32 R8, R0, R9, RZ ;  /* 0x0000000900087219 */ /* 0x000fce00000006ff */
.L_x_37290:
        /* <DEDUP_REMOVED lines=11> */
.L_x_37289:
[----:B------:R-:W-:-:S07]  /*8760*/  IADD3 R23, PT, PT, R23, 0x80, RZ ;  /* 0x0000008017177810 */ /* 0x000fce0007ffe0ff */
.L_x_37285:
[----:B------:R-:W-:Y:S05]  /*8770*/  BSYNC B7 ;  /* 0x0000000000077941 */ /* 0x000fea0003800000 */
.L_x_37284:
[----:B------:R-:W1:Y:S01]  /*8780*/  LDCU.64 UR4, c[0x0][0x380] ;  /* 0x00007000ff0477ac */ /* 0x000e620008000a00 */
[----:B------:R-:W-:Y:S01]  /*8790*/  BSSY B7, `(.L_x_37291) ;  /* 0x0000164000077945 */ /* 0x000fe20003800000 */
        /* <DEDUP_REMOVED lines=300> */
.L_x_37293:
        /* <DEDUP_REMOVED lines=29> */
.L_x_37295:
[----:B------:R-:W-:Y:S05]  /*9c30*/  BSYNC.RECONVERGENT B6 ;  /* 0x0000000000067941 */ /* 0x000fea0003800200 */
.L_x_37294:
        /* <DEDUP_REMOVED lines=13> */
.L_x_37297:
        /* <DEDUP_REMOVED lines=11> */
.L_x_37296:
[----:B------:R-:W-:-:S07]  /*9dc0*/  IADD3 R23, PT, PT, R23, 0x80, RZ ;  /* 0x0000008017177810 */ /* 0x000fce0007ffe0ff */
.L_x_37292:
[----:B------:R-:W-:Y:S05]  /*9dd0*/  BSYNC B7 ;  /* 0x0000000000077941 */ /* 0x000fea0003800000 */
.L_x_37291:
        /* <DEDUP_REMOVED lines=302> */
.L_x_37300:
        /* <DEDUP_REMOVED lines=29> */
.L_x_37302:
[----:B------:R-:W-:Y:S05]  /*b290*/  BSYNC.RECONVERGENT B6 ;  /* 0x0000000000067941 */ /* 0x000fea0003800200 */
.L_x_37301:
        /* <DEDUP_REMOVED lines=13> */
.L_x_37304:
        /* <DEDUP_REMOVED lines=11> */
.L_x_37303:
[----:B------:R-:W-:-:S07]  /*b420*/  IADD3 R23, PT, PT, R23, 0x80, RZ ;  /* 0x0000008017177810 */ /* 0x000fce0007ffe0ff */
.L_x_37299:
[----:B------:R-:W-:Y:S05]  /*b430*/  BSYNC B7 ;  /* 0x0000000000077941 */ /* 0x000fea0003800000 */
.L_x_37298:
        /* <DEDUP_REMOVED lines=301> */
.L_x_37305:
        /* <DEDUP_REMOVED lines=31> */
.L_x_37307:
[----:B------:R-:W-:Y:S05]  /*c900*/  BSYNC.RECONVERGENT B6 ;  /* 0x0000000000067941 */ /* 0x000fea0003800200 */
.L_x_37306:
        /* <DEDUP_REMOVED lines=9> */
.L_x_37308:
        /* <DEDUP_REMOVED lines=11> */
.L_x_37283:
[----:B------:R-:W0:Y:S01]  /*ca50*/  LDCU.64 UR4, c[0x0][0x380] ;  /* 0x00007000ff0477ac */ /* 0x000e220008000a00 */
[----:B------:R-:W-:Y:S01]  /*ca60*/  IADD3 R22, PT, PT, R22, -0x1, RZ ;  /* 0xffffffff16167810 */ /* 0x000fe20007ffe0ff */
[----:B------:R-:W-:Y:S01]  /*ca70*/  BSSY B7, `(.L_x_37309) ;  /* 0x000027f000077945 */ /* 0x000fe20003800000 */
        /* <DEDUP_REMOVED lines=305> */
.L_x_37311:
        /* <DEDUP_REMOVED lines=29> */
.L_x_37313:
[----:B------:R-:W-:Y:S05]  /*df60*/  BSYNC.RECONVERGENT B6 ;  /* 0x0000000000067941 */ /* 0x000fea0003800200 */
.L_x_37312:
        /* <DEDUP_REMOVED lines=276> */
.L_x_37314:
[----:B------:R-:W0:Y:S01]  /*f0b0*/  LDC.64 R4, c[0x0][0x738] ;  /* 0x0001ce00ff047b82 */ /* 0x000e220000000a00 */
[----:B------:R-:W1:Y:S01]  /*f0c0*/  LDCU.64 UR4, c[0x0][0x580] ;  /* 0x0000b000ff0477ac */ /* 0x000e620008000a00 */
[----:B------:R-:W-:Y:S02]  /*f0d0*/  SHF.R.S32.HI R0, RZ, 0x1f, R3 ;  /* 0x0000001fff007819 */ /* 0x000fe40000011403 */
        /* <DEDUP_REMOVED lines=8> */
[----:B------:R-:W-:Y:S01]  /*f160*/  IMAD.SHL.U32 R3, R7, 0x8, RZ ;  /* 0x0000000807037824 */ /* 0x000fe200078e00ff */
[----:B------:R-:W-:Y:S01]  /*f170*/  MOV R10, 0xff ;  /* 0x000000ff000a7802 */ /* 0x000fe20000000f00 */
[----:B------:R-:W-:Y:S03]  /*f180*/  BSSY B0, `(.L_x_37315) ;  /* 0x000000c000007945 */ /* 0x000fe60003800000 */
[----:B------:R-:W-:-:S07]  /*f190*/  SHF.L.U32 R10, R10, R3, RZ ;  /* 0x000000030a0a7219 */ /* 0x000fce00000006ff */
.L_x_37316:
[----:B-----5:R-:W-:Y:S01]  /*f1a0*/  SHF.R.U32.HI R0, RZ, R3, R6 ;  /* 0x00000003ff007219 */ /* 0x020fe20000011606 */
[----:B------:R-:W-:Y:S05]  /*f1b0*/  YIELD ;  /* 0x0000000000007946 */ /* 0x000fea0003800000 */
[----:B------:R-:W-:-:S04]  /*f1c0*/  IADD3 R0, PT, PT, R9, R0, RZ ;  /* 0x0000000009007210 */ /* 0x000fc80007ffe0ff */
        /* <DEDUP_REMOVED lines=8> */
.L_x_37315:
[----:B------:R-:W-:-:S07]  /*f250*/  VIADD R23, R23, 0x80 ;  /* 0x0000008017177836 */ /* 0x000fce0000000000 */
.L_x_37310:
[----:B------:R-:W-:Y:S05]  /*f260*/  BSYNC B7 ;  /* 0x0000000000077941 */ /* 0x000fea0003800000 */
.L_x_37309:
        /* <DEDUP_REMOVED lines=303> */
.L_x_37319:
        /* <DEDUP_REMOVED lines=29> */
.L_x_37321:
[----:B------:R-:W-:Y:S05]  /*10730*/  BSYNC.RECONVERGENT B6 ;  /* 0x0000000000067941 */ /* 0x000fea0003800200 */
.L_x_37320:
        /* <DEDUP_REMOVED lines=276> */
.L_x_37322:
[----:B------:R-:W0:Y:S01]  /*11880*/  LDC.64 R4, c[0x0][0x738] ;  /* 0x0001ce00ff047b82 */ /* 0x000e220000000a00 */
[----:B------:R-:W1:Y:S01]  /*11890*/  LDCU.64 UR4, c[0x0][0x580] ;  /* 0x0000b000ff0477ac */ /* 0x000e620008000a00 */
[----:B------:R-:W-:Y:S02]  /*118a0*/  SHF.R.S32.HI R0, RZ, 0x1f, R3 ;  /* 0x0000001fff007819 */ /* 0x000fe40000011403 */
        /* <DEDUP_REMOVED lines=12> */
.L_x_37324:
        /* <DEDUP_REMOVED lines=11> */
.L_x_37323:
[----:B------:R-:W-:-:S07]  /*11a20*/  IADD3 R23, PT, PT, R23, 0x80, RZ ;  /* 0x0000008017177810 */ /* 0x000fce0007ffe0ff */
.L_x_37318:
[----:B------:R-:W-:Y:S05]  /*11a30*/  BSYNC B7 ;  /* 0x0000000000077941 */ /* 0x000fea0003800000 */
.L_x_37317:
        /* <DEDUP_REMOVED lines=303> */
.L_x_37327:
        /* <DEDUP_REMOVED lines=29> */
.L_x_37329:
[----:B------:R-:W-:Y:S05]  /*12f00*/  BSYNC.RECONVERGENT B6 ;  /* 0x0000000000067941 */ /* 0x000fea0003800200 */
.L_x_37328:
        /* <DEDUP_REMOVED lines=276> */
.L_x_37330:
[----:B------:R-:W0:Y:S01]  /*14050*/  LDC.64 R4, c[0x0][0x738] ;  /* 0x0001ce00ff047b82 */ /* 0x000e220000000a00 */
[----:B------:R-:W1:Y:S01]  /*14060*/  LDCU.64 UR4, c[0x0][0x580] ;  /* 0x0000b000ff0477ac */ /* 0x000e620008000a00 */
[----:B------:R-:W-:Y:S02]  /*14070*/  SHF.R.S32.HI R0, RZ, 0x1f, R3 ;  /* 0x0000001fff007819 */ /* 0x000fe40000011403 */
        /* <DEDUP_REMOVED lines=12> */
.L_x_37332:
        /* <DEDUP_REMOVED lines=11> */
.L_x_37331:
[----:B------:R-:W-:-:S07]  /*141f0*/  IADD3 R23, PT, PT, R23, 0x80, RZ ;  /* 0x0000008017177810 */ /* 0x000fce0007ffe0ff */
.L_x_37326:
[----:B------:R-:W-:Y:S05]  /*14200*/  BSYNC B7 ;  /* 0x0000000000077941 */ /* 0x000fea0003800000 */
.L_x_37325:
[----:B------:R-:W1:Y:S02]  /*14210*/  LDCU.64 UR4, c[0x0][0x380] ;  /* 0x00007000ff0477ac */ /* 0x000e640008000a00 */
[----:B-1----:R-:W-:-:S04]  /*14220*/  ISETP.GE.U32.AND P0, PT, R23, UR4, PT ;  /* 0x0000000417007c0c */ /* 0x002fc8000bf06070 */
[----:B------:R-:W-:-:S13]  /*14230*/  ISETP.GE.AND.EX P0, PT, RZ, UR5, PT, P0 ;  /* 0x00000005ff007c0c */ /* 0x000fda000bf06300 */
[----:B------:R-:W-:Y:S05]  /*14240*/  @P0 EXIT ;  /* 0x000000000000094d */ /* 0x000fea0003800000 */
        /* <DEDUP_REMOVED lines=298> */
.L_x_37333:
        /* <DEDUP_REMOVED lines=31> */
.L_x_37335:
[----:B------:R-:W-:Y:S05]  /*156e0*/  BSYNC.RECONVERGENT B6 ;  /* 0x0000000000067941 */ /* 0x000fea0003800200 */
.L_x_37334:
        /* <DEDUP_REMOVED lines=276> */
.L_x_37336:
[----:B------:R-:W0:Y:S01]  /*16830*/  LDC.64 R6, c[0x0][0x738] ;  /* 0x0001ce00ff067b82 */ /* 0x000e220000000a00 */
[----:B------:R-:W-:Y:S01]  /*16840*/  SHF.R.S32.HI R0, RZ, 0x1f, R3 ;  /* 0x0000001fff007819 */ /* 0x000fe20000011403 */
[----:B------:R1:W5:Y:S01]  /*16850*/  LDG.E.U8 R19, desc[UR36][R18.64] ;  /* 0x0000002412137981 */ /* 0x000362000c1e1100 */
[----:B0-----:R-:W-:-:S04]  /*16860*/  IADD3 R5, PT, PT, R3, R6, RZ ;  /* 0x0000000603057210 */ /* 0x001fc80007ffe0ff */
[----:B------:R-:W-:-:S04]  /*16870*/  LOP3.LUT R5, R5, 0x3, RZ, 0xc0, !PT ;  /* 0x0000000305057812 */ /* 0x000fc800078ec0ff */
[----:B------:R-:W-:-:S04]  /*16880*/  IADD3 R2, P0, P1, R3, R6, -R5 ;  /* 0x0000000603027210 */ /* 0x000fc8000791e805 */
[----:B------:R-:W-:-:S05]  /*16890*/  IADD3.X R3, PT, PT, R0, -0x1, R7, P0, P1 ;  /* 0xffffffff00037810 */ /* 0x000fca00007e2407 */
[----:B------:R1:W5:Y:S01]  /*168a0*/  LDG.E R4, desc[UR36][R2.64] ;  /* 0x0000002402047981 */ /* 0x000362000c1e1900 */
[----:B------:R-:W-:Y:S01]  /*168b0*/  IMAD.SHL.U32 R7, R5, 0x8, RZ ;  /* 0x0000000805077824 */ /* 0x000fe200078e00ff */
[----:B------:R-:W-:-:S04]  /*168c0*/  MOV R6, 0xff ;  /* 0x000000ff00067802 */ /* 0x000fc80000000f00 */
[----:B------:R-:W-:-:S07]  /*168d0*/  SHF.L.U32 R6, R6, R7, RZ ;  /* 0x0000000706067219 */ /* 0x000fce00000006ff */
.L_x_37337:
        /* <DEDUP_REMOVED lines=11> */
.L_x_37282:
        /* <DEDUP_REMOVED lines=305> */
.L_x_37340:
        /* <DEDUP_REMOVED lines=29> */
.L_x_37342:
[----:B------:R-:W-:Y:S05]  /*17e70*/  BSYNC.RECONVERGENT B6 ;  /* 0x0000000000067941 */ /* 0x000fea0003800200 */
.L_x_37341:
        /* <DEDUP_REMOVED lines=10> */
[----:B------:R-:W-:Y:S02]  /*17f20*/  LOP3.LUT R5, R5, 0x3, RZ, 0xc0, !PT ;  /* 0x0000000305057812 */ /* 0x000fe400078ec0ff */
[----:B------:R0:W5:Y:S02]  /*17f30*/  LDG.E.U8 R7, desc[UR36][R6.64] ;  /* 0x0000002406077981 */ /* 0x000164000c1e1100 */
[----:B------:R-:W-:-:S04]  /*17f40*/  IADD3 R2, P1, P2, R3, R8, -R5 ;  /* 0x0000000803027210 */ /* 0x000fc80007a3e805 */
[----:B------:R-:W-:-:S05]  /*17f50*/  IADD3.X R3, PT, PT, R0, -0x1, R9, P1, P2 ;  /* 0xffffffff00037810 */ /* 0x000fca0000fe4409 */
[----:B------:R0:W5:Y:S01]  /*17f60*/  LDG.E R4, desc[UR36][R2.64] ;  /* 0x0000002402047981 */ /* 0x000162000c1e1900 */
[----:B------:R-:W-:Y:S02]  /*17f70*/  HFMA2 R8, -RZ, RZ, 0, 1.5199184417724609375e-05 ;  /* 0x000000ffff087431 */ /* 0x000fe400000001ff */
[----:B------:R-:W-:Y:S01]  /*17f80*/  IMAD.SHL.U32 R9, R5, 0x8, RZ ;  /* 0x0000000805097824 */ /* 0x000fe200078e00ff */
[----:B------:R-:W-:Y:S04]  /*17f90*/  BSSY B0, `(.L_x_37343) ;  /* 0x000000c000007945 */ /* 0x000fe80003800000 */
[----:B------:R-:W-:-:S07]  /*17fa0*/  SHF.L.U32 R8, R8, R9, RZ ;  /* 0x0000000908087219 */ /* 0x000fce00000006ff */
.L_x_37344:
        /* <DEDUP_REMOVED lines=11> */
.L_x_37343:
[----:B------:R-:W-:-:S07]  /*18060*/  VIADD R23, R23, 0x80 ;  /* 0x0000008017177836 */ /* 0x000fce0000000000 */
.L_x_37339:
[----:B------:R-:W-:Y:S05]  /*18070*/  BSYNC B7 ;  /* 0x0000000000077941 */ /* 0x000fea0003800000 */
.L_x_37338:
        /* <DEDUP_REMOVED lines=302> */
.L_x_37347:
        /* <DEDUP_REMOVED lines=29> */
.L_x_37349:
[----:B------:R-:W-:Y:S05]  /*19530*/  BSYNC.RECONVERGENT B6 ;  /* 0x0000000000067941 */ /* 0x000fea0003800200 */
.L_x_37348:
        /* <DEDUP_REMOVED lines=19> */
.L_x_37351:
        /* <DEDUP_REMOVED lines=11> */
.L_x_37350:
[----:B------:R-:W-:-:S07]  /*19720*/  IADD3 R23, PT, PT, R23, 0x80, RZ ;  /* 0x0000008017177810 */ /* 0x000fce0007ffe0ff */
.L_x_37346:
[----:B------:R-:W-:Y:S05]  /*19730*/  BSYNC B7 ;  /* 0x0000000000077941 */ /* 0x000fea0003800000 */
.L_x_37345:
        /* <DEDUP_REMOVED lines=302> */
.L_x_37354:
        /* <DEDUP_REMOVED lines=29> */
.L_x_37356:
[----:B------:R-:W-:Y:S05]  /*1abf0*/  BSYNC.RECONVERGENT B6 ;  /* 0x0000000000067941 */ /* 0x000fea0003800200 */
.L_x_37355:
        /* <DEDUP_REMOVED lines=8> */
[-C--:B-1----:R-:W-:Y:S02]  /*1ac80*/  IADD3 R5, PT, PT, R3, R8.reuse, RZ ;  /* 0x0000000803057210 */ /* 0x082fe40007ffe0ff */
[----:B------:R-:W-:Y:S02]  /*1ac90*/  SHF.R.S32.HI R0, RZ, 0x1f, R3 ;  /* 0x0000001fff007819 */ /* 0x000fe40000011403 */
        /* <DEDUP_REMOVED lines=9> */
.L_x_37358:
        /* <DEDUP_REMOVED lines=11> */
.L_x_37357:
[----:B------:R-:W-:-:S07]  /*1ade0*/  IADD3 R23, PT, PT, R23, 0x80, RZ ;  /* 0x0000008017177810 */ /* 0x000fce0007ffe0ff */
.L_x_37353:
[----:B------:R-:W-:Y:S05]  /*1adf0*/  BSYNC B7 ;  /* 0x0000000000077941 */ /* 0x000fea0003800000 */
.L_x_37352:
[----:B------:R-:W1:Y:S02]  /*1ae00*/  LDCU.64 UR4, c[0x0][0x380] ;  /* 0x00007000ff0477ac */ /* 0x000e640008000a00 */
[----:B-1----:R-:W-:-:S04]  /*1ae10*/  ISETP.GE.U32.AND P0, PT, R23, UR4, PT ;  /* 0x0000000417007c0c */ /* 0x002fc8000bf06070 */
        /* <DEDUP_REMOVED lines=299> */
.L_x_37359:
        /* <DEDUP_REMOVED lines=31> */
.L_x_37361:
[----:B------:R-:W-:Y:S05]  /*1c2c0*/  BSYNC.RECONVERGENT B6 ;  /* 0x0000000000067941 */ /* 0x000fea0003800200 */
.L_x_37360:
[----:B------:R-:W0:Y:S01]  /*1c2d0*/  LDCU UR4, c[0x0][0x590] ;  /* 0x0000b200ff0477ac */ /* 0x000e220008000800 */
[----:B------:R-:W1:Y:S01]  /*1c2e0*/  LDC.64 R6, c[0x0][0x738] ;  /* 0x0001ce00ff067b82 */ /* 0x000e620000000a00 */
[----:B------:R-:W-:Y:S01]  /*1c2f0*/  SHF.R.S32.HI R3, RZ, 0x1f, R16 ;  /* 0x0000001fff037819 */ /* 0x000fe20000011410 */
[----:B------:R2:W5:Y:S03]  /*1c300*/  LDG.E.U8 R19, desc[UR36][R18.64] ;  /* 0x0000002412137981 */ /* 0x000566000c1e1100 */
[----:B0-----:R-:W-:-:S05]  /*1c310*/  LOP3.LUT R3, R3, UR4, RZ, 0xc0, !PT ;  /* 0x0000000403037c12 */ /* 0x001fca000f8ec0ff */
[----:B------:R-:W-:-:S05]  /*1c320*/  IMAD.IADD R3, R16, 0x1, R3 ;  /* 0x0000000110037824 */ /* 0x000fca00078e0203 */
[----:B-1----:R-:W-:Y:S02]  /*1c330*/  IADD3 R5, PT, PT, R3, R6, RZ ;  /* 0x0000000603057210 */ /* 0x002fe40007ffe0ff */
[----:B------:R-:W-:Y:S02]  /*1c340*/  SHF.R.S32.HI R0, RZ, 0x1f, R3 ;  /* 0x0000001fff007819 */ /* 0x000fe40000011403 */
[----:B------:R-:W-:-:S04]  /*1c350*/  LOP3.LUT R5, R5, 0x3, RZ, 0xc0, !PT ;  /* 0x0000000305057812 */ /* 0x000fc800078ec0ff */
[----:B------:R-:W-:-:S04]  /*1c360*/  IADD3 R2, P0, P1, R3, R6, -R5 ;  /* 0x0000000603027210 */ /* 0x000fc8000791e805 */
[----:B------:R-:W-:-:S05]  /*1c370*/  IADD3.X R3, PT, PT, R0, -0x1, R7, P0, P1 ;  /* 0xffffffff00037810 */ /* 0x000fca00007e2407 */
[----:B------:R2:W5:Y:S01]  /*1c380*/  LDG.E R4, desc[UR36][R2.64] ;  /* 0x0000002402047981 */ /* 0x000562000c1e1900 */
[----:B------:R-:W-:Y:S02]  /*1c390*/  HFMA2 R6, -RZ, RZ, 0, 1.5199184417724609375e-05 ;  /* 0x000000ffff067431 */ /* 0x000fe400000001ff */
[----:B------:R-:W-:-:S05]  /*1c3a0*/  IMAD.SHL.U32 R7, R5, 0x8, RZ ;  /* 0x0000000805077824 */ /* 0x000fca00078e00ff */
[----:B------:R-:W-:-:S07]  /*1c3b0*/  SHF.L.U32 R6, R6, R7, RZ ;  /* 0x0000000706067219 */ /* 0x000fce00000006ff */
.L_x_37362:
[----:B-----5:R-:W-:Y:S01]  /*1c3c0*/  SHF.R.U32.HI R0, RZ, R7, R4 ;  /* 0x00000007ff007219 */ /* 0x020fe20000011604 */
[----:B------:R-:W-:Y:S05]  /*1c3d0*/  YIELD ;  /* 0x0000000000007946 */ /* 0x000fea0003800000 */
[----:B------:R-:W-:-:S04]  /*1c3e0*/  IADD3 R0, PT, PT, R19, R0, RZ ;  /* 0x0000000013007210 */ /* 0x000fc80007ffe0ff */
        /* <DEDUP_REMOVED lines=8> */
.L_x_37363:
        /* <DEDUP_REMOVED lines=9> */
.L_x_41901:


//--------------------- .text._ZN2at6native24index_elementwise_kernelILi128ELi4EZNS0_20cuda_take_put_kernelIhlZZZZZNS0_10put_kernelERNS_14TensorIteratorERKNS_10TensorBaseEbENKUlvE_clEvENKUlvE_clEvENKUlvE_clEvENKUlvE0_clEvEUlRhlE0_EEvS4_S7_RKT1_EUliE_EEvlSE_ --------------------------
	.section	.text._ZN2at6native24index_elementwise_kernelILi128ELi4EZNS0_20cuda_take_put_kernelIhlZZZZZNS0_10put_kernelERNS_14TensorIteratorERKNS_10TensorBaseEbENKUlvE_clEvENKUlvE_clEvENKUlvE_clEvENKUlvE0_clEvEUlRhlE0_EEvS4_S7_RKT1_EUliE_EEvlSE_,"ax",@progbits
	.align	128
        .global         _ZN2at6native24index_elementwise_kernelILi128ELi4EZNS0_20cuda_take_put_kernelIhlZZZZZNS0_10put_kernelERNS_14TensorIteratorERKNS_10TensorBaseEbENKUlvE_clEvENKUlvE_clEvENKUlvE_clEvENKUlvE0_clEvEUlRhlE0_EEvS4_S7_RKT1_EUliE_EEvlSE_
        .type           _ZN2at6native24index_elementwise_kernelILi128ELi4EZNS0_20cuda_take_put_kernelIhlZZZZZNS0_10put_kernelERNS_14TensorIteratorERKNS_10TensorBaseEbENKUlvE_clEvENKUlvE_clEvENKUlvE_clEvENKUlvE0_clEvEUlRhlE0_EEvS4_S7_RKT1_EUliE_EEvlSE_,@function
        .size           _ZN2at6native24index_elementwise_kernelILi128ELi4EZNS0_20cuda_take_put_kernelIhlZZZZZNS0_10put_kernelERNS_14TensorIteratorERKNS_10TensorBaseEbENKUlvE_clEvENKUlvE_clEvENKUlvE_clEvENKUlvE0_clEvEUlRhlE0_EEvS4_S7_RKT1_EUliE_EEvlSE_,(.L_x_41742 - _ZN2at6native24index_elementwise_kernelILi128ELi4EZNS0_20cuda_take_put_kernelIhlZZZZZNS0_10put_kernelERNS_14TensorIteratorERKNS_10TensorBaseEbENKUlvE_clEvENKUlvE_clEvENKUlvE_clEvENKUlvE0_clEvEUlRhlE0_EEvS4_S7_RKT1_EUliE_EEvlSE_)
        .other          _ZN2at6native24index_elementwise_kernelILi128ELi4EZNS0_20cuda_take_put_kernelIhlZZZZZNS0_10put_kernelERNS_14TensorIteratorERKNS_10TensorBaseEbENKUlvE_clEvENKUlvE_clEvENKUlvE_clEvENKUlvE0_clEvEUlRhlE0_EEvS4_S7_RKT1_EUliE_EEvlSE_,@"STO_CUDA_ENTRY STV_DEFAULT"
_ZN2at6native24index_elementwise_kernelILi128ELi4EZNS0_20cuda_take_put_kernelIhlZZZZZNS0_10put_kernelERNS_14TensorIteratorERKNS_10TensorBaseEbENKUlvE_clEvENKUlvE_clEvENKUlvE_clEvENKUlvE0_clEvEUlRhlE0_EEvS4_S7_RKT1_EUliE_EEvlSE_:
.text._ZN2at6native24index_elementwise_kernelILi128ELi4EZNS0_20cuda_take_put_kernelIhlZZZZZNS0_10put_kernelERNS_14TensorIteratorERKNS_10TensorBaseEbENKUlvE_clEvENKUlvE_clEvENKUlvE_clEvENKUlvE0_clEvEUlRhlE0_EEvS4_S7_RKT1_EUliE_EEvlSE_:
        /* <DEDUP_REMOVED lines=47> */
.L_x_37369:
[----:B------:R-:W0:Y:S02]  /*02f0*/  LDC.64 R2, c[0x0][0x580] ;  /* 0x00016000ff027b82 */ /* 0x000e240000000a00 */
[----:B0-----:R-:W2:Y:S06]  /*0300*/  LDG.E.U8 R3, desc[UR36][R2.64] ;  /* 0x0000002402037981 */ /* 0x001eac000c1e1100 */
[----:B------:R-:W2:Y:S01]  /*0310*/  LDC.64 R4, c[0x0][0x738] ;  /* 0x0001ce00ff047b82 */ /* 0x000ea20000000a00 */
[----:B------:R-:W-:Y:S01]  /*0320*/  VIADD R16, R16, 0x80 ;  /* 0x0000008010107836 */ /* 0x000fe20000000000 */
[----:B--2---:R0:W-:Y:S06]  /*0330*/  STG.E.U8 desc[UR36][R4.64], R3 ;  /* 0x0000000304007986 */ /* 0x0041ec000c101124 */
.L_x_37368:
[----:B------:R-:W-:Y:S05]  /*0340*/  BSYNC.RECONVERGENT B6 ;  /* 0x0000000000067941 */ /* 0x000fea0003800200 */
.L_x_37367:
        /* <DEDUP_REMOVED lines=31> */
.L_x_37372:
[----:B------:R-:W0:Y:S02]  /*0540*/  LDC.64 R2, c[0x0][0x580] ;  /* 0x00016000ff027b82 */ /* 0x000e240000000a00 */
[----:B0-----:R-:W2:Y:S06]  /*0550*/  LDG.E.U8 R3, desc[UR36][R2.64] ;  /* 0x0000002402037981 */ /* 0x001eac000c1e1100 */
[----:B------:R-:W2:Y:S01]  /*0560*/  LDC.64 R4, c[0x0][0x738] ;  /* 0x0001ce00ff047b82 */ /* 0x000ea20000000a00 */
[----:B------:R-:W-:Y:S01]  /*0570*/  VIADD R16, R16, 0x80 ;  /* 0x0000008010107836 */ /* 0x000fe20000000000 */
[----:B--2---:R1:W-:Y:S06]  /*0580*/  STG.E.U8 desc[UR36][R4.64], R3 ;  /* 0x0000000304007986 */ /* 0x0043ec000c101124 */
.L_x_37371:
[----:B------:R-:W-:Y:S05]  /*0590*/  BSYNC.RECONVERGENT B6 ;  /* 0x0000000000067941 */ /* 0x000fea0003800200 */
.L_x_37370:
        /* <DEDUP_REMOVED lines=31> */
.L_x_37375:
[----:B------:R-:W0:Y:S02]  /*0790*/  LDC.64 R2, c[0x0][0x580] ;  /* 0x00016000ff027b82 */ /* 0x000e240000000a00 */
[----:B0-----:R-:W2:Y:S06]  /*07a0*/  LDG.E.U8 R3, desc[UR36][R2.64] ;  /* 0x0000002402037981 */ /* 0x001eac000c1e1100 */
[----:B------:R-:W2:Y:S01]  /*07b0*/  LDC.64 R4, c[0x0][0x738] ;  /* 0x0001ce00ff047b82 */ /* 0x000ea20000000a00 */
[----:B------:R-:W-:Y:S01]  /*07c0*/  VIADD R16, R16, 0x80 ;  /* 0x0000008010107836 */ /* 0x000fe20000000000 */
[----:B--2---:R2:W-:Y:S06]  /*07d0*/  STG.E.U8 desc[UR36][R4.64], R3 ;  /* 0x0000000304007986 */ /* 0x0045ec000c101124 */
.L_x_37374:
[----:B------:R-:W-:Y:S05]  /*07e0*/  BSYNC.RECONVERGENT B6 ;  /* 0x0000000000067941 */ /* 0x000fea0003800200 */
.L_x_37373:
        /* <DEDUP_REMOVED lines=30> */
.L_x_37376:
[----:B------:R-:W0:Y:S02]  /*09d0*/  LDC.64 R2, c[0x0][0x580] ;  /* 0x00016000ff027b82 */ /* 0x000e240000000a00 */
[----:B0-----:R-:W2:Y:S06]  /*09e0*/  LDG.E.U8 R3, desc[UR36][R2.64] ;  /* 0x0000002402037981 */ /* 0x001eac000c1e1100 */
[----:B------:R-:W2:Y:S02]  /*09f0*/  LDC.64 R4, c[0x0][0x738] ;  /* 0x0001ce00ff047b82 */ /* 0x000ea40000000a00 */
[----:B--2---:R-:W-:Y:S01]  /*0a00*/  STG.E.U8 desc[UR36][R4.64], R3 ;  /* 0x0000000304007986 */ /* 0x004fe2000c101124 */
[----:B------:R-:W-:Y:S05]  /*0a10*/  EXIT ;  /* 0x000000000000794d */ /* 0x000fea0003800000 */
.L_x_37366:
        /* <DEDUP_REMOVED lines=35> */
.L_x_37379:
        /* <DEDUP_REMOVED lines=35> */
.L_x_37380:
[----:B------:R-:W0:Y:S01]  /*0e80*/  LDCU.64 UR4, c[0x0][0x5a8] ;  /* 0x0000b500ff0477ac */ /* 0x000e220008000a00 */
[----:B------:R-:W-:Y:S01]  /*0e90*/  IMAD.MOV.U32 R10, RZ, RZ, R12 ;  /* 0x000000ffff0a7224 */ /* 0x000fe200078e000c */
[----:B------:R-:W-:Y:S02]  /*0ea0*/  MOV R9, R13 ;  /* 0x0000000d00097202 */ /* 0x000fe40000000f00 */
[----:B------:R-:W-:Y:S02]  /*0eb0*/  MOV R0, 0xef0 ;  /* 0x00000ef000007802 */ /* 0x000fe40000000f00 */
[----:B0-----:R-:W-:Y:S01]  /*0ec0*/  MOV R4, UR4 ;  /* 0x0000000400047c02 */ /* 0x001fe20008000f00 */
[----:B------:R-:W-:-:S07]  /*0ed0*/  IMAD.U32 R3, RZ, RZ, UR5 ;  /* 0x00000005ff037e24 */ /* 0x000fce000f8e00ff */
[----:B------:R-:W-:Y:S05]  /*0ee0*/  CALL.REL.NOINC `($__internal_68_$__cuda_sm20_div_u64) ;  /* 0x000003c800ec7944 */ /* 0x000fea0003c00000 */
        /* <DEDUP_REMOVED lines=10> */
.L_x_37381:
        /* <DEDUP_REMOVED lines=37> */
.L_x_37384:
[----:B------:R-:W0:Y:S01]  /*11e0*/  LDCU.64 UR4, c[0x0][0x5b0] ;  /* 0x0000b600ff0477ac */ /* 0x000e220008000a00 */
[----:B------:R-:W-:Y:S01]  /*11f0*/  MOV R10, R12 ;  /* 0x0000000c000a7202 */ /* 0x000fe20000000f00 */
[----:B------:R-:W-:Y:S01]  /*1200*/  IMAD.MOV.U32 R9, RZ, RZ, R13 ;  /* 0x000000ffff097224 */ /* 0x000fe200078e000d */
[----:B------:R-:W-:Y:S01]  /*1210*/  MOV R0, 0x1250 ;  /* 0x0000125000007802 */ /* 0x000fe20000000f00 */
[----:B0-----:R-:W-:Y:S01]  /*1220*/  IMAD.U32 R4, RZ, RZ, UR4 ;  /* 0x00000004ff047e24 */ /* 0x001fe2000f8e00ff */
[----:B------:R-:W-:-:S07]  /*1230*/  MOV R3, UR5 ;  /* 0x0000000500037c02 */ /* 0x000fce0008000f00 */
[----:B------:R-:W-:Y:S05]  /*1240*/  CALL.REL.NOINC `($__internal_68_$__cuda_sm20_div_u64) ;  /* 0x000003c800147944 */ /* 0x000fea0003c00000 */
        /* <DEDUP_REMOVED lines=11> */
.L_x_37385:
[----:B------:R-:W-:Y:S05]  /*1300*/  BSYNC.RECONVERGENT B0 ;  /* 0x0000000000007941 */ /* 0x000fea0003800200 */
.L_x_37383:
        /* <DEDUP_REMOVED lines=38> */
.L_x_37387:
        /* <DEDUP_REMOVED lines=18> */
.L_x_37388:
[----:B------:R-:W-:Y:S05]  /*1690*/  BSYNC.RECONVERGENT B0 ;  /* 0x0000000000007941 */ /* 0x000fea0003800200 */
.L_x_37386:
        /* <DEDUP_REMOVED lines=38> */
.L_x_37390:
        /* <DEDUP_REMOVED lines=18> */
.L_x_37391:
[----:B------:R-:W-:Y:S05]  /*1a20*/  BSYNC.RECONVERGENT B0 ;  /* 0x0000000000007941 */ /* 0x000fea0003800200 */
.L_x_37389:
        /* <DEDUP_REMOVED lines=38> */
.L_x_37393:
        /* <DEDUP_REMOVED lines=18> */
.L_x_37394:
[----:B------:R-:W-:Y:S05]  /*1db0*/  BSYNC.RECONVERGENT B0 ;  /* 0x0000000000007941 */ /* 0x000fea0003800200 */
.L_x_37392:
        /* <DEDUP_REMOVED lines=38> */
.L_x_37396:
        /* <DEDUP_REMOVED lines=18> */
.L_x_37397:
[----:B------:R-:W-:Y:S05]  /*2140*/  BSYNC.RECONVERGENT B0 ;  /* 0x0000000000007941 */ /* 0x000fea0003800200 */
.L_x_37395:
        /* <DEDUP_REMOVED lines=38> */
.L_x_37399:
        /* <DEDUP_REMOVED lines=18> */
.L_x_37400:
[----:B------:R-:W-:Y:S05]  /*24d0*/  BSYNC.RECONVERGENT B0 ;  /* 0x0000000000007941 */ /* 0x000fea0003800200 */
.L_x_37398:
        /* <DEDUP_REMOVED lines=38> */
.L_x_37402:
        /* <DEDUP_REMOVED lines=18> */
.L_x_37403:
[----:B------:R-:W-:Y:S05]  /*2860*/  BSYNC.RECONVERGENT B0 ;  /* 0x0000000000007941 */ /* 0x000fea0003800200 */
.L_x_37401:
        /* <DEDUP_REMOVED lines=38> */
.L_x_37405:
        /* <DEDUP_REMOVED lines=18> */
.L_x_37406:
[----:B------:R-:W-:Y:S05]  /*2bf0*/  BSYNC.RECONVERGENT B0 ;  /* 0x0000000000007941 */ /* 0x000fea0003800200 */
.L_x_37404:
        /* <DEDUP_REMOVED lines=38> */
.L_x_37408:
        /* <DEDUP_REMOVED lines=18> */
.L_x_37409:
[----:B------:R-:W-:Y:S05]  /*2f80*/  BSYNC.RECONVERGENT B0 ;  /* 0x0000000000007941 */ /* 0x000fea0003800200 */
.L_x_37407:
        /* <DEDUP_REMOVED lines=38> */
.L_x_37411:
        /* <DEDUP_REMOVED lines=18> */
.L_x_37412:
[----:B------:R-:W-:Y:S05]  /*3310*/  BSYNC.RECONVERGENT B0 ;  /* 0x0000000000007941 */ /* 0x000fea0003800200 */
.L_x_37410:
        /* <DEDUP_REMOVED lines=38> */
.L_x_37414:
        /* <DEDUP_REMOVED lines=18> */
.L_x_37415:
[----:B------:R-:W-:Y:S05]  /*36a0*/  BSYNC.RECONVERGENT B0 ;  /* 0x0000000000007941 */ /* 0x000fea0003800200 */
.L_x_37413:
        /* <DEDUP_REMOVED lines=38> */
.L_x_37417:
        /* <DEDUP_REMOVED lines=18> */
.L_x_37418:
[----:B------:R-:W-:Y:S05]  /*3a30*/  BSYNC.RECONVERGENT B0 ;  /* 0x0000000000007941 */ /* 0x000fea0003800200 */
.L_x_37416:
        /* <DEDUP_REMOVED lines=38> */
.L_x_37420:
        /* <DEDUP_REMOVED lines=18> */
.L_x_37421:
[----:B------:R-:W-:Y:S05]  /*3dc0*/  BSYNC.RECONVERGENT B0 ;  /* 0x0000000000007941 */ /* 0x000fea0003800200 */
.L_x_37419:
        /* <DEDUP_REMOVED lines=38> */
.L_x_37423:
        /* <DEDUP_REMOVED lines=18> */
.L_x_37424:
[----:B------:R-:W-:Y:S05]  /*4150*/  BSYNC.RECONVERGENT B0 ;  /* 0x0000000000007941 */ /* 0x000fea0003800200 */
.L_x_37422:
        /* <DEDUP_REMOVED lines=38> */
.L_x_37426:
        /* <DEDUP_REMOVED lines=18> */
.L_x_37427:
[----:B------:R-:W-:Y:S05]  /*44e0*/  BSYNC.RECONVERGENT B0 ;  /* 0x0000000000007941 */ /* 0x000fea0003800200 */
.L_x_37425:
        /* <DEDUP_REMOVED lines=38> */
.L_x_37429:
        /* <DEDUP_REMOVED lines=18> */
.L_x_37430:
[----:B------:R-:W-:Y:S05]  /*4870*/  BSYNC.RECONVERGENT B0 ;  /* 0x0000000000007941 */ /* 0x000fea0003800200 */
.L_x_37428:
        /* <DEDUP_REMOVED lines=38> */
.L_x_37432:
        /* <DEDUP_REMOVED lines=18> */
.L_x_37433:
[----:B------:R-:W-:Y:S05]  /*4c00*/  BSYNC.RECONVERGENT B0 ;  /* 0x0000000000007941 */ /* 0x000fea0003800200 */
.L_x_37431:
        /* <DEDUP_REMOVED lines=38> */
.L_x_37435:
        /* <DEDUP_REMOVED lines=18> */
.L_x_37436:
[----:B------:R-:W-:Y:S05]  /*4f90*/  BSYNC.RECONVERGENT B0 ;  /* 0x0000000000007941 */ /* 0x000fea0003800200 */
.L_x_37434:
        /* <DEDUP_REMOVED lines=38> */
.L_x_37438:
        /* <DEDUP_REMOVED lines=18> */
.L_x_37439:
[----:B------:R-:W-:Y:S05]  /*5320*/  BSYNC.RECONVERGENT B0 ;  /* 0x0000000000007941 */ /* 0x000fea0003800200 */
.L_x_37437:
        /* <DEDUP_REMOVED lines=38> */
.L_x_37441:
        /* <DEDUP_REMOVED lines=18> */
.L_x_37442:
[----:B------:R-:W-:Y:S05]  /*56b0*/  BSYNC.RECONVERGENT B0 ;  /* 0x0000000000007941 */ /* 0x000fea0003800200 */
.L_x_37440:
        /* <DEDUP_REMOVED lines=38> */
.L_x_37444:
        /* <DEDUP_REMOVED lines=18> */
.L_x_37445:
[----:B------:R-:W-:Y:S05]  /*5a40*/  BSYNC.RECONVERGENT B0 ;  /* 0x0000000000007941 */ /* 0x000fea0003800200 */
.L_x_37443:
        /* <DEDUP_REMOVED lines=38> */
.L_x_37447:
        /* <DEDUP_REMOVED lines=18> */
.L_x_37448:
[----:B------:R-:W-:Y:S05]  /*5dd0*/  BSYNC.RECONVERGENT B0 ;  /* 0x0000000000007941 */ /* 0x000fea0003800200 */
.L_x_37446:
        /* <DEDUP_REMOVED lines=37> */
.L_x_37450:
        /* <DEDUP_REMOVED lines=16> */
.L_x_37451:
[----:B------:R-:W-:Y:S05]  /*6130*/  BSYNC.RECONVERGENT B0 ;  /* 0x0000000000007941 */ /* 0x000fea0003800200 */
.L_x_37449:
        /* <DEDUP_REMOVED lines=34> */
.L_x_37453:
[----:B------:R-:W-:Y:S01]  /*6360*/  IMAD.MOV.U32 R8, RZ, RZ, R6 ;  /* 0x000000ffff087224 */ /* 0x000fe200078e0006 */
[----:B------:R-:W-:Y:S02]  /*6370*/  MOV R10, R7 ;  /* 0x00000007000a7202 */ /* 0x000fe40000000f00 */
[----:B------:R-:W-:-:S07]  /*6380*/  MOV R9, 0x63a0 ;  /* 0x000063a000097802 */ /* 0x000fce0000000f00 */
[----:B------:R-:W-:Y:S05]  /*6390*/  CALL.REL.NOINC `($__internal_69_$__cuda_sm20_rem_u64) ;  /* 0x0000037800e07944 */ /* 0x000fea0003c00000 */
[----:B------:R-:W-:Y:S01]  /*63a0*/  IMAD.MOV.U32 R4, RZ, RZ, R0 ;  /* 0x000000ffff047224 */ /* 0x000fe200078e0000 */
[----:B------:R-:W-:-:S07]  /*63b0*/  MOV R5, R3 ;  /* 0x0000000300057202 */ /* 0x000fce0000000f00 */
.L_x_37454:
[----:B------:R-:W-:Y:S05]  /*63c0*/  BSYNC.RECONVERGENT B0 ;  /* 0x0000000000007941 */ /* 0x000fea0003800200 */
.L_x_37452:
[----:B------:R-:W0:Y:S01]  /*63d0*/  LDCU.64 UR4, c[0x0][0x730] ;  /* 0x0000e600ff0477ac */ /* 0x000e220008000a00 */
[----:B------:R-:W-:Y:S02]  /*63e0*/  IMAD.MOV.U32 R3, RZ, RZ, R17 ;  /* 0x000000ffff037224 */ /* 0x000fe400078e0011 */
[----:B0-----:R-:W-:Y:S02]  /*63f0*/  IMAD R5, R5, UR4, RZ ;  /* 0x0000000405057c24 */ /* 0x001fe4000f8e02ff */
[----:B------:R-:W-:-:S04]  /*6400*/  IMAD.WIDE.U32 R2, R4, UR4, R2 ;  /* 0x0000000404027c25 */ /* 0x000fc8000f8e0002 */
[----:B------:R-:W-:-:S05]  /*6410*/  IMAD R5, R4, UR5, R5 ;  /* 0x0000000504057c24 */ /* 0x000fca000f8e0205 */
[----:B------:R-:W-:-:S07]  /*6420*/  IADD3 R17, PT, PT, R3, R5, RZ ;  /* 0x0000000503117210 */ /* 0x000fce0007ffe0ff */
.L_x_37382:
[----:B------:R-:W0:Y:S01]  /*6430*/  LDC.64 R4, c[0x0][0x580] ;  /* 0x00016000ff047b82 */ /* 0x000e220000000a00 */
[----:B------:R-:W1:Y:S01]  /*6440*/  LDCU.64 UR4, c[0x0][0x738] ;  /* 0x0000e700ff0477ac */ /* 0x000e620008000a00 */
[----:B0-----:R-:W2:Y:S01]  /*6450*/  LDG.E.U8 R5, desc[UR36][R4.64] ;  /* 0x0000002404057981 */ /* 0x001ea2000c1e1100 */
[----:B-1----:R-:W-:Y:S01]  /*6460*/  IADD3 R2, P0, PT, R2, UR4, RZ ;  /* 0x0000000402027c10 */ /* 0x002fe2000ff1e0ff */
[----:B------:R-:W-:-:S03]  /*6470*/  VIADD R16, R16, 0x80 ;  /* 0x0000008010107836 */ /* 0x000fc60000000000 */
[----:B------:R-:W-:-:S05]  /*6480*/  IADD3.X R3, PT, PT, R17, UR5, RZ, P0, !PT ;  /* 0x0000000511037c10 */ /* 0x000fca00087fe4ff */
[----:B--2---:R0:W-:Y:S04]  /*6490*/  STG.E.U8 desc[UR36][R2.64], R5 ;  /* 0x0000000502007986 */ /* 0x0041e8000c101124 */
.L_x_37378:
[----:B------:R-:W-:Y:S05]  /*64a0*/  BSYNC.RECONVERGENT B6 ;  /* 0x0000000000067941 */ /* 0x000fea0003800200 */
.L_x_37377:
        /* <DEDUP_REMOVED lines=31> */
.L_x_37457:
        /* <DEDUP_REMOVED lines=36> */
.L_x_37458:
        /* <DEDUP_REMOVED lines=17> */
.L_x_37459:
        /* <DEDUP_REMOVED lines=37> */
.L_x_37462:
        /* <DEDUP_REMOVED lines=18> */
.L_x_37463:
[----:B------:R-:W-:Y:S05]  /*6d60*/  BSYNC.RECONVERGENT B0 ;  /* 0x0000000000007941 */ /* 0x000fea0003800200 */
.L_x_37461:
        /* <DEDUP_REMOVED lines=38> */
.L_x_37465:
        /* <DEDUP_REMOVED lines=18> */
.L_x_37466:
[----:B------:R-:W-:Y:S05]  /*70f0*/  BSYNC.RECONVERGENT B0 ;  /* 0x0000000000007941 */ /* 0x000fea0003800200 */
.L_x_37464:
        /* <DEDUP_REMOVED lines=38> */
.L_x_37468:
        /* <DEDUP_REMOVED lines=18> */
.L_x_37469:
[----:B------:R-:W-:Y:S05]  /*7480*/  BSYNC.RECONVERGENT B0 ;  /* 0x0000000000007941 */ /* 0x000fea0003800200 */
.L_x_37467:
        /* <DEDUP_REMOVED lines=38> */
.L_x_37471:
        /* <DEDUP_REMOVED lines=18> */
.L_x_37472:
[----:B------:R-:W-:Y:S05]  /*7810*/  BSYNC.RECONVERGENT B0 ;  /* 0x0000000000007941 */ /* 0x000fea0003800200 */
.L_x_37470:
        /* <DEDUP_REMOVED lines=38> */
.L_x_37474:
        /* <DEDUP_REMOVED lines=18> */
.L_x_37475:
[----:B------:R-:W-:Y:S05]  /*7ba0*/  BSYNC.RECONVERGENT B0 ;  /* 0x0000000000007941 */ /* 0x000fea0003800200 */
.L_x_37473:
        /* <DEDUP_REMOVED lines=38> */
.L_x_37477:
        /* <DEDUP_REMOVED lines=18> */
.L_x_37478:
[----:B------:R-:W-:Y:S05]  /*7f30*/  BSYNC.RECONVERGENT B0 ;  /* 0x0000000000007941 */ /* 0x000fea0003800200 */
.L_x_37476:
        /* <DEDUP_REMOVED lines=38> */
.L_x_37480:
        /* <DEDUP_REMOVED lines=18> */
.L_x_37481:
[----:B------:R-:W-:Y:S05]  /*82c0*/  BSYNC.RECONVERGENT B0 ;  /* 0x0000000000007941 */ /* 0x000fea0003800200 */
.L_x_37479:
        /* <DEDUP_REMOVED lines=38> */
.L_x_37483:
        /* <DEDUP_REMOVED lines=18> */
.L_x_37484:
[----:B------:R-:W-:Y:S05]  /*8650*/  BSYNC.RECONVERGENT B0 ;  /* 0x0000000000007941 */ /* 0x000fea0003800200 */
.L_x_37482:
        /* <DEDUP_REMOVED lines=38> */
.L_x_37486:
        /* <DEDUP_REMOVED lines=18> */
.L_x_37487:
[----:B------:R-:W-:Y:S05]  /*89e0*/  BSYNC.RECONVERGENT B0 ;  /* 0x0000000000007941 */ /* 0x000fea0003800200 */
.L_x_37485:
        /* <DEDUP_REMOVED lines=38> */
.L_x_37489:
        /* <DEDUP_REMOVED lines=18> */
.L_x_37490:
[----:B------:R-:W-:Y:S05]  /*8d70*/  BSYNC.RECONVERGENT B0 ;  /* 0x0000000000007941 */ /* 0x000fea0003800200 */
.L_x_37488:
        /* <DEDUP_REMOVED lines=38> */
.L_x_37492:
        /* <DEDUP_REMOVED lines=18> */
.L_x_37493:
[----:B------:R-:W-:Y:S05]  /*9100*/  BSYNC.RECONVERGENT B0 ;  /* 0x0000000000007941 */ /* 0x000fea0003800200 */
.L_x_37491:
        /* <DEDUP_REMOVED lines=38> */
.L_x_37495:
        /* <DEDUP_REMOVED lines=18> */
.L_x_37496:
[----:B------:R-:W-:Y:S05]  /*9490*/  BSYNC.RECONVERGENT B0 ;  /* 0x0000000000007941 */ /* 0x000fea0003800200 */
.L_x_37494:
        /* <DEDUP_REMOVED lines=38> */
.L_x_37498:
        /* <DEDUP_REMOVED lines=18> */
.L_x_37499:
[----:B------:R-:W-:Y:S05]  /*9820*/  BSYNC.RECONVERGENT B0 ;  /* 0x0000000000007941 */ /* 0x000fea0003800200 */
.L_x_37497:
        /* <DEDUP_REMOVED lines=38> */
.L_x_37501:
        /* <DEDUP_REMOVED lines=18> */
.L_x_37502:
[----:B------:R-:W-:Y:S05]  /*9bb0*/  BSYNC.RECONVERGENT B0 ;  /* 0x0000000000007941 */ /* 0x000fea0003800200 */
.L_x_37500:
        /* <DEDUP_REMOVED lines=38> */
.L_x_37504:
        /* <DEDUP_REMOVED lines=18> */
.L_x_37505:
[----:B------:R-:W-:Y:S05]  /*9f40*/  BSYNC.RECONVERGENT B0 ;  /* 0x0000000000007941 */ /* 0x000fea0003800200 */
.L_x_37503:
        /* <DEDUP_REMOVED lines=38> */
.L_x_37507:
        /* <DEDUP_REMOVED lines=18> */
.L_x_37508:
[----:B------:R-:W-:Y:S05]  /*a2d0*/  BSYNC.RECONVERGENT B0 ;  /* 0x0000000000007941 */ /* 0x000fea0003800200 */
.L_x_37506:
        /* <DEDUP_REMOVED lines=38> */
.L_x_37510:
        /* <DEDUP_REMOVED lines=18> */
.L_x_37511:
[----:B------:R-:W-:Y:S05]  /*a660*/  BSYNC.RECONVERGENT B0 ;  /* 0x0000000000007941 */ /* 0x000fea0003800200 */
.L_x_37509:
        /* <DEDUP_REMOVED lines=38> */
.L_x_37513:
        /* <DEDUP_REMOVED lines=18> */
.L_x_37514:
[----:B------:R-:W-:Y:S05]  /*a9f0*/  BSYNC.RECONVERGENT B0 ;  /* 0x0000000000007941 */ /* 0x000fea0003800200 */
.L_x_37512:
        /* <DEDUP_REMOVED lines=38> */
.L_x_37516:
        /* <DEDUP_REMOVED lines=18> */
.L_x_37517:
[----:B------:R-:W-:Y:S05]  /*ad80*/  BSYNC.RECONVERGENT B0 ;  /* 0x0000000000007941 */ /* 0x000fea0003800200 */
.L_x_37515:
        /* <DEDUP_REMOVED lines=38> */
.L_x_37519:
        /* <DEDUP_REMOVED lines=18> */
.L_x_37520:
[----:B------:R-:W-:Y:S05]  /*b110*/  BSYNC.RECONVERGENT B0 ;  /* 0x0000000000007941 */ /* 0x000fea0003800200 */
.L_x_37518:
        /* <DEDUP_REMOVED lines=38> */
.L_x_37522:
        /* <DEDUP_REMOVED lines=18> */
.L_x_37523:
[----:B------:R-:W-:Y:S05]  /*b4a0*/  BSYNC.RECONVERGENT B0 ;  /* 0x0000000000007941 */ /* 0x000fea0003800200 */
.L_x_37521:
        /* <DEDUP_REMOVED lines=38> */
.L_x_37525:
        /* <DEDUP_REMOVED lines=18> */
.L_x_37526:
[----:B------:R-:W-:Y:S05]  /*b830*/  BSYNC.RECONVERGENT B0 ;  /* 0x0000000000007941 */ /* 0x000fea0003800200 */
.L_x_37524:
        /* <DEDUP_REMOVED lines=37> */
.L_x_37528:
        /* <DEDUP_REMOVED lines=16> */
.L_x_37529:
[----:B------:R-:W-:Y:S05]  /*bb90*/  BSYNC.RECONVERGENT B0 ;  /* 0x0000000000007941 */ /* 0x000fea0003800200 */
.L_x_37527:
        /* <DEDUP_REMOVED lines=33> */
.L_x_37531:
[----:B------:R-:W-:Y:S01]  /*bdb0*/  MOV R8, R6 ;  /* 0x0000000600087202 */ /* 0x000fe20000000f00 */
[----:B------:R-:W-:Y:S01]  /*bdc0*/  IMAD.MOV.U32 R10, RZ, RZ, R7 ;  /* 0x000000ffff0a7224 */ /* 0x000fe200078e0007 */
[----:B------:R-:W-:-:S07]  /*bdd0*/  MOV R9, 0xbdf0 ;  /* 0x0000bdf000097802 */ /* 0x000fce0000000f00 */
[----:B------:R-:W-:Y:S05]  /*bde0*/  CALL.REL.NOINC `($__internal_69_$__cuda_sm20_rem_u64) ;  /* 0x00000320004c7944 */ /* 0x000fea0003c00000 */
[----:B------:R-:W-:Y:S01]  /*bdf0*/  MOV R4, R0 ;  /* 0x0000000000047202 */ /* 0x000fe20000000f00 */
[----:B------:R-:W-:-:S07]  /*be00*/  IMAD.MOV.U32 R5, RZ, RZ, R3 ;  /* 0x000000ffff057224 */ /* 0x000fce00078e0003 */
.L_x_37532:
[----:B------:R-:W-:Y:S05]  /*be10*/  BSYNC.RECONVERGENT B0 ;  /* 0x0000000000007941 */ /* 0x000fea0003800200 */
.L_x_37530:
[----:B------:R-:W0:Y:S01]  /*be20*/  LDCU.64 UR4, c[0x0][0x730] ;  /* 0x0000e600ff0477ac */ /* 0x000e220008000a00 */
[----:B------:R-:W-:Y:S01]  /*be30*/  MOV R3, R17 ;  /* 0x0000001100037202 */ /* 0x000fe20000000f00 */
[----:B0-----:R-:W-:Y:S02]  /*be40*/  IMAD R5, R5, UR4, RZ ;  /* 0x0000000405057c24 */ /* 0x001fe4000f8e02ff */
[----:B------:R-:W-:-:S04]  /*be50*/  IMAD.WIDE.U32 R2, R4, UR4, R2 ;  /* 0x0000000404027c25 */ /* 0x000fc8000f8e0002 */
[----:B------:R-:W-:-:S04]  /*be60*/  IMAD R5, R4, UR5, R5 ;  /* 0x0000000504057c24 */ /* 0x000fc8000f8e0205 */
[----:B------:R-:W-:-:S07]  /*be70*/  IMAD.IADD R17, R3, 0x1, R5 ;  /* 0x0000000103117824 */ /* 0x000fce00078e0205 */
.L_x_37460:
[----:B------:R-:W0:Y:S01]  /*be80*/  LDC.64 R4, c[0x0][0x580] ;  /* 0x00016000ff047b82 */ /* 0x000e220000000a00 */
[----:B------:R-:W1:Y:S01]  /*be90*/  LDCU.64 UR4, c[0x0][0x738] ;  /* 0x0000e700ff0477ac */ /* 0x000e620008000a00 */
[----:B0-----:R-:W2:Y:S01]  /*bea0*/  LDG.E.U8 R5, desc[UR36][R4.64] ;  /* 0x0000002404057981 */ /* 0x001ea2000c1e1100 */
[----:B-1----:R-:W-:Y:S02]  /*beb0*/  IADD3 R2, P0, PT, R2, UR4, RZ ;  /* 0x0000000402027c10 */ /* 0x002fe4000ff1e0ff */
[----:B------:R-:W-:Y:S02]  /*bec0*/  IADD3 R16, PT, PT, R16, 0x80, RZ ;  /* 0x0000008010107810 */ /* 0x000fe40007ffe0ff */
[----:B------:R-:W-:-:S05]  /*bed0*/  IADD3.X R3, PT, PT, R17, UR5, RZ, P0, !PT ;  /* 0x0000000511037c10 */ /* 0x000fca00087fe4ff */
[----:B--2---:R1:W-:Y:S04]  /*bee0*/  STG.E.U8 desc[UR36][R2.64], R5 ;  /* 0x0000000502007986 */ /* 0x0043e8000c101124 */
.L_x_37456:
[----:B------:R-:W-:Y:S05]  /*bef0*/  BSYNC.RECONVERGENT B6 ;  /* 0x0000000000067941 */ /* 0x000fea0003800200 */
.L_x_37455:
        /* <DEDUP_REMOVED lines=31> */
.L_x_37535:
        /* <DEDUP_REMOVED lines=36> */
.L_x_37536:
        /* <DEDUP_REMOVED lines=17> */
.L_x_37537:
        /* <DEDUP_REMOVED lines=37> */
.L_x_37540:
        /* <DEDUP_REMOVED lines=18> */
.L_x_37541:
[----:B------:R-:W-:Y:S05]  /*c7b0*/  BSYNC.RECONVERGENT B0 ;  /* 0x0000000000007941 */ /* 0x000fea0003800200 */
.L_x_37539:
        /* <DEDUP_REMOVED lines=38> */
.L_x_37543:
        /* <DEDUP_REMOVED lines=18> */
.L_x_37544:
[----:B------:R-:W-:Y:S05]  /*cb40*/  BSYNC.RECONVERGENT B0 ;  /* 0x0000000000007941 */ /* 0x000fea0003800200 */
.L_x_37542:
        /* <DEDUP_REMOVED lines=38> */
.L_x_37546:
        /* <DEDUP_REMOVED lines=18> */
.L_x_37547:
[----:B------:R-:W-:Y:S05]  /*ced0*/  BSYNC.RECONVERGENT B0 ;  /* 0x0000000000007941 */ /* 0x000fea0003800200 */
.L_x_37545:
        /* <DEDUP_REMOVED lines=38> */
.L_x_37549:
        /* <DEDUP_REMOVED lines=18> */
.L_x_37550:
[----:B------:R-:W-:Y:S05]  /*d260*/  BSYNC.RECONVERGENT B0 ;  /* 0x0000000000007941 */ /* 0x000fea0003800200 */
.L_x_37548:
        /* <DEDUP_REMOVED lines=38> */
.L_x_37552:
        /* <DEDUP_REMOVED lines=18> */
.L_x_37553:
[----:B------:R-:W-:Y:S05]  /*d5f0*/  BSYNC.RECONVERGENT B0 ;  /* 0x0000000000007941 */ /* 0x000fea0003800200 */
.L_x_37551:
        /* <DEDUP_REMOVED lines=38> */
.L_x_37555:
        /* <DEDUP_REMOVED lines=18> */
.L_x_37556:
[----:B------:R-:W-:Y:S05]  /*d980*/  BSYNC.RECONVERGENT B0 ;  /* 0x0000000000007941 */ /* 0x000fea0003800200 */
.L_x_37554:
        /* <DEDUP_REMOVED lines=38> */
.L_x_37558:
        /* <DEDUP_REMOVED lines=18> */
.L_x_37559:
[----:B------:R-:W-:Y:S05]  /*dd10*/  BSYNC.RECONVERGENT B0 ;  /* 0x0000000000007941 */ /* 0x000fea0003800200 */
.L_x_37557:
        /* <DEDUP_REMOVED lines=38> */
.L_x_37561:
        /* <DEDUP_REMOVED lines=18> */
.L_x_37562:
[----:B------:R-:W-:Y:S05]  /*e0a0*/  BSYNC.RECONVERGENT B0 ;  /* 0x0000000000007941 */ /* 0x000fea0003800200 */
.L_x_37560:
        /* <DEDUP_REMOVED lines=38> */
.L_x_37564:
        /* <DEDUP_REMOVED lines=18> */
.L_x_37565:
[----:B------:R-:W-:Y:S05]  /*e430*/  BSYNC.RECONVERGENT B0 ;  /* 0x0000000000007941 */ /* 0x000fea0003800200 */
.L_x_37563:
        /* <DEDUP_REMOVED lines=38> */
.L_x_37567:
        /* <DEDUP_REMOVED lines=18> */
.L_x_37568:
[----:B------:R-:W-:Y:S05]  /*e7c0*/  BSYNC.RECONVERGENT B0 ;  /* 0x0000000000007941 */ /* 0x000fea0003800200 */
.L_x_37566:
        /* <DEDUP_REMOVED lines=38> */
.L_x_37570:
        /* <DEDUP_REMOVED lines=18> */
.L_x_37571:
[----:B------:R-:W-:Y:S05]  /*eb50*/  BSYNC.RECONVERGENT B0 ;  /* 0x0000000000007941 */ /* 0x000fea0003800200 */
.L_x_37569:
        /* <DEDUP_REMOVED lines=38> */
.L_x_37573:
        /* <DEDUP_REMOVED lines=18> */
.L_x_37574:
[----:B------:R-:W-:Y:S05]  /*eee0*/  BSYNC.RECONVERGENT B0 ;  /* 0x0000000000007941 */ /* 0x000fea0003800200 */
.L_x_37572:
        /* <DEDUP_REMOVED lines=38> */
.L_x_37576:
        /* <DEDUP_REMOVED lines=18> */
.L_x_37577:
[----:B------:R-:W-:Y:S05]  /*f270*/  BSYNC.RECONVERGENT B0 ;  /* 0x0000000000007941 */ /* 0x000fea0003800200 */
.L_x_37575:
        /* <DEDUP_REMOVED lines=38> */
.L_x_37579:
        /* <DEDUP_REMOVED lines=18> */
.L_x_37580:
[----:B------:R-:W-:Y:S05]  /*f600*/  BSYNC.RECONVERGENT B0 ;  /* 0x0000000000007941 */ /* 0x000fea0003800200 */
.L_x_37578:
        /* <DEDUP_REMOVED lines=38> */
.L_x_37582:
        /* <DEDUP_REMOVED lines=18> */
.L_x_37583:
[----:B------:R-:W-:Y:S05]  /*f990*/  BSYNC.RECONVERGENT B0 ;  /* 0x0000000000007941 */ /* 0x000fea0003800200 */
.L_x_37581:
        /* <DEDUP_REMOVED lines=38> */
.L_x_37585:
        /* <DEDUP_REMOVED lines=18> */
.L_x_37586:
[----:B------:R-:W-:Y:S05]  /*fd20*/  BSYNC.RECONVERGENT B0 ;  /* 0x0000000000007941 */ /* 0x000fea0003800200 */
.L_x_37584:
        /* <DEDUP_REMOVED lines=38> */
.L_x_37588:
        /* <DEDUP_REMOVED lines=18> */
.L_x_37589:
[----:B------:R-:W-:Y:S05]  /*100b0*/  BSYNC.RECONVERGENT B0 ;  /* 0x0000000000007941 */ /* 0x000fea0003800200 */
.L_x_37587:
        /* <DEDUP_REMOVED lines=38> */
.L_x_37591:
        /* <DEDUP_REMOVED lines=18> */
.L_x_37592:
[----:B------:R-:W-:Y:S05]  /*10440*/  BSYNC.RECONVERGENT B0 ;  /* 0x0000000000007941 */ /* 0x000fea0003800200 */
.L_x_37590:
        /* <DEDUP_REMOVED lines=38> */
.L_x_37594:
        /* <DEDUP_REMOVED lines=18> */
.L_x_37595:
[----:B------:R-:W-:Y:S05]  /*107d0*/  BSYNC.RECONVERGENT B0 ;  /* 0x0000000000007941 */ /* 0x000fea0003800200 */
.L_x_37593:
        /* <DEDUP_REMOVED lines=38> */
.L_x_37597:
        /* <DEDUP_REMOVED lines=18> */
.L_x_37598:
[----:B------:R-:W-:Y:S05]  /*10b60*/  BSYNC.RECONVERGENT B0 ;  /* 0x0000000000007941 */ /* 0x000fea0003800200 */
.L_x_37596:
        /* <DEDUP_REMOVED lines=38> */
.L_x_37600:
        /* <DEDUP_REMOVED lines=18> */
.L_x_37601:
[----:B------:R-:W-:Y:S05]  /*10ef0*/  BSYNC.RECONVERGENT B0 ;  /* 0x0000000000007941 */ /* 0x000fea0003800200 */
.L_x_37599:
        /* <DEDUP_REMOVED lines=38> */
.L_x_37603:
        /* <DEDUP_REMOVED lines=18> */
.L_x_37604:
[----:B------:R-:W-:Y:S05]  /*11280*/  BSYNC.RECONVERGENT B0 ;  /* 0x0000000000007941 */ /* 0x000fea0003800200 */
.L_x_37602:
        /* <DEDUP_REMOVED lines=37> */
.L_x_37606:
        /* <DEDUP_REMOVED lines=16> */
.L_x_37607:
[----:B------:R-:W-:Y:S05]  /*115e0*/  BSYNC.RECONVERGENT B0 ;  /* 0x0000000000007941 */ /* 0x000fea0003800200 */
.L_x_37605:
        /* <DEDUP_REMOVED lines=33> */
.L_x_37609:
[----:B------:R-:W-:Y:S01]  /*11800*/  IMAD.MOV.U32 R8, RZ, RZ, R6 ;  /* 0x000000ffff087224 */ /* 0x000fe200078e0006 */
[----:B------:R-:W-:Y:S02]  /*11810*/  MOV R10, R7 ;  /* 0x00000007000a7202 */ /* 0x000fe40000000f00 */
[----:B------:R-:W-:-:S07]  /*11820*/  MOV R9, 0x11840 ;  /* 0x0001184000097802 */ /* 0x000fce0000000f00 */
[----:B------:R-:W-:Y:S05]  /*11830*/  CALL.REL.NOINC `($__internal_69_$__cuda_sm20_rem_u64) ;  /* 0x000002c400b87944 */ /* 0x000fea0003c00000 */
[----:B------:R-:W-:Y:S01]  /*11840*/  IMAD.MOV.U32 R4, RZ, RZ, R0 ;  /* 0x000000ffff047224 */ /* 0x000fe200078e0000 */
[----:B------:R-:W-:-:S07]  /*11850*/  MOV R5, R3 ;  /* 0x0000000300057202 */ /* 0x000fce0000000f00 */
.L_x_37610:
[----:B------:R-:W-:Y:S05]  /*11860*/  BSYNC.RECONVERGENT B0 ;  /* 0x0000000000007941 */ /* 0x000fea0003800200 */
.L_x_37608:
[----:B------:R-:W0:Y:S01]  /*11870*/  LDCU.64 UR4, c[0x0][0x730] ;  /* 0x0000e600ff0477ac */ /* 0x000e220008000a00 */
[----:B------:R-:W-:Y:S02]  /*11880*/  IMAD.MOV.U32 R3, RZ, RZ, R17 ;  /* 0x000000ffff037224 */ /* 0x000fe400078e0011 */
[----:B0-----:R-:W-:Y:S02]  /*11890*/  IMAD R5, R5, UR4, RZ ;  /* 0x0000000405057c24 */ /* 0x001fe4000f8e02ff */
[----:B------:R-:W-:-:S04]  /*118a0*/  IMAD.WIDE.U32 R2, R4, UR4, R2 ;  /* 0x0000000404027c25 */ /* 0x000fc8000f8e0002 */
[----:B------:R-:W-:-:S05]  /*118b0*/  IMAD R5, R4, UR5, R5 ;  /* 0x0000000504057c24 */ /* 0x000fca000f8e0205 */
[----:B------:R-:W-:-:S07]  /*118c0*/  IADD3 R17, PT, PT, R3, R5, RZ ;  /* 0x0000000503117210 */ /* 0x000fce0007ffe0ff */
.L_x_37538:
[----:B------:R-:W0:Y:S01]  /*118d0*/  LDC.64 R4, c[0x0][0x580] ;  /* 0x00016000ff047b82 */ /* 0x000e220000000a00 */
[----:B------:R-:W1:Y:S01]  /*118e0*/  LDCU.64 UR4, c[0x0][0x738] ;  /* 0x0000e700ff0477ac */ /* 0x000e620008000a00 */
[----:B0-----:R-:W2:Y:S01]  /*118f0*/  LDG.E.U8 R5, desc[UR36][R4.64] ;  /* 0x0000002404057981 */ /* 0x001ea2000c1e1100 */
[----:B-1----:R-:W-:Y:S01]  /*11900*/  IADD3 R2, P0, PT, R2, UR4, RZ ;  /* 0x0000000402027c10 */ /* 0x002fe2000ff1e0ff */
[----:B------:R-:W-:-:S03]  /*11910*/  VIADD R16, R16, 0x80 ;  /* 0x0000008010107836 */ /* 0x000fc60000000000 */
[----:B------:R-:W-:-:S05]  /*11920*/  IADD3.X R3, PT, PT, R17, UR5, RZ, P0, !PT ;  /* 0x0000000511037c10 */ /* 0x000fca00087fe4ff */
[----:B--2---:R2:W-:Y:S04]  /*11930*/  STG.E.U8 desc[UR36][R2.64], R5 ;  /* 0x0000000502007986 */ /* 0x0045e8000c101124 */
.L_x_37534:
[----:B------:R-:W-:Y:S05]  /*11940*/  BSYNC.RECONVERGENT B6 ;  /* 0x0000000000067941 */ /* 0x000fea0003800200 */
.L_x_37533:
        /* <DEDUP_REMOVED lines=30> */
.L_x_37611:
        /* <DEDUP_REMOVED lines=36> */
.L_x_37612:
        /* <DEDUP_REMOVED lines=17> */
.L_x_37613:
        /* <DEDUP_REMOVED lines=37> */
.L_x_37616:
        /* <DEDUP_REMOVED lines=18> */
.L_x_37617:
[----:B------:R-:W-:Y:S05]  /*121f0*/  BSYNC.RECONVERGENT B0 ;  /* 0x0000000000007941 */ /* 0x000fea0003800200 */
.L_x_37615:
        /* <DEDUP_REMOVED lines=37> */
.L_x_37619:
        /* <DEDUP_REMOVED lines=18> */
.L_x_37620:
[----:B------:R-:W-:Y:S05]  /*12570*/  BSYNC.RECONVERGENT B0 ;  /* 0x0000000000007941 */ /* 0x000fea0003800200 */
.L_x_37618:
        /* <DEDUP_REMOVED lines=37> */
.L_x_37622:
        /* <DEDUP_REMOVED lines=18> */
.L_x_37623:
[----:B------:R-:W-:Y:S05]  /*128f0*/  BSYNC.RECONVERGENT B0 ;  /* 0x0000000000007941 */ /* 0x000fea0003800200 */
.L_x_37621:
        /* <DEDUP_REMOVED lines=37> */
.L_x_37625:
        /* <DEDUP_REMOVED lines=18> */
.L_x_37626:
[----:B------:R-:W-:Y:S05]  /*12c70*/  BSYNC.RECONVERGENT B0 ;  /* 0x0000000000007941 */ /* 0x000fea0003800200 */
.L_x_37624:
        /* <DEDUP_REMOVED lines=37> */
.L_x_37628:
        /* <DEDUP_REMOVED lines=18> */
.L_x_37629:
[----:B------:R-:W-:Y:S05]  /*12ff0*/  BSYNC.RECONVERGENT B0 ;  /* 0x0000000000007941 */ /* 0x000fea0003800200 */
.L_x_37627:
        /* <DEDUP_REMOVED lines=37> */
.L_x_37631:
        /* <DEDUP_REMOVED lines=18> */
.L_x_37632:
[----:B------:R-:W-:Y:S05]  /*13370*/  BSYNC.RECONVERGENT B0 ;  /* 0x0000000000007941 */ /* 0x000fea0003800200 */
.L_x_37630:
        /* <DEDUP_REMOVED lines=37> */
.L_x_37634:
        /* <DEDUP_REMOVED lines=18> */
.L_x_37635:
[----:B------:R-:W-:Y:S05]  /*136f0*/  BSYNC.RECONVERGENT B0 ;  /* 0x0000000000007941 */ /* 0x000fea0003800200 */
.L_x_37633:
        /* <DEDUP_REMOVED lines=37> */
.L_x_37637:
        /* <DEDUP_REMOVED lines=18> */
.L_x_37638:
[----:B------:R-:W-:Y:S05]  /*13a70*/  BSYNC.RECONVERGENT B0 ;  /* 0x0000000000007941 */ /* 0x000fea0003800200 */
.L_x_37636:
        /* <DEDUP_REMOVED lines=37> */
.L_x_37640:
        /* <DEDUP_REMOVED lines=18> */
.L_x_37641:
[----:B------:R-:W-:Y:S05]  /*13df0*/  BSYNC.RECONVERGENT B0 ;  /* 0x0000000000007941 */ /* 0x000fea0003800200 */
.L_x_37639:
        /* <DEDUP_REMOVED lines=37> */
.L_x_37643:
        /* <DEDUP_REMOVED lines=18> */
.L_x_37644:
[----:B------:R-:W-:Y:S05]  /*14170*/  BSYNC.RECONVERGENT B0 ;  /* 0x0000000000007941 */ /* 0x000fea0003800200 */
.L_x_37642:
        /* <DEDUP_REMOVED lines=37> */
.L_x_37646:
        /* <DEDUP_REMOVED lines=18> */
.L_x_37647:
[----:B------:R-:W-:Y:S05]  /*144f0*/  BSYNC.RECONVERGENT B0 ;  /* 0x0000000000007941 */ /* 0x000fea0003800200 */
.L_x_37645:
        /* <DEDUP_REMOVED lines=37> */
.L_x_37649:
        /* <DEDUP_REMOVED lines=18> */
.L_x_37650:
[----:B------:R-:W-:Y:S05]  /*14870*/  BSYNC.RECONVERGENT B0 ;  /* 0x0000000000007941 */ /* 0x000fea0003800200 */
.L_x_37648:
        /* <DEDUP_REMOVED lines=37> */
.L_x_37652:
        /* <DEDUP_REMOVED lines=18> */
.L_x_37653:
[----:B------:R-:W-:Y:S05]  /*14bf0*/  BSYNC.RECONVERGENT B0 ;  /* 0x0000000000007941 */ /* 0x000fea0003800200 */
.L_x_37651:
        /* <DEDUP_REMOVED lines=37> */
.L_x_37655:
        /* <DEDUP_REMOVED lines=18> */
.L_x_37656:
[----:B------:R-:W-:Y:S05]  /*14f70*/  BSYNC.RECONVERGENT B0 ;  /* 0x0000000000007941 */ /* 0x000fea0003800200 */
.L_x_37654:
        /* <DEDUP_REMOVED lines=37> */
.L_x_37658:
        /* <DEDUP_REMOVED lines=18> */
.L_x_37659:
[----:B------:R-:W-:Y:S05]  /*152f0*/  BSYNC.RECONVERGENT B0 ;  /* 0x0000000000007941 */ /* 0x000fea0003800200 */
.L_x_37657:
        /* <DEDUP_REMOVED lines=37> */
.L_x_37661:
        /* <DEDUP_REMOVED lines=18> */
.L_x_37662:
[----:B------:R-:W-:Y:S05]  /*15670*/  BSYNC.RECONVERGENT B0 ;  /* 0x0000000000007941 */ /* 0x000fea0003800200 */
.L_x_37660:
        /* <DEDUP_REMOVED lines=37> */
.L_x_37664:
        /* <DEDUP_REMOVED lines=18> */
.L_x_37665:
[----:B------:R-:W-:Y:S05]  /*159f0*/  BSYNC.RECONVERGENT B0 ;  /* 0x0000000000007941 */ /* 0x000fea0003800200 */
.L_x_37663:
        /* <DEDUP_REMOVED lines=37> */
.L_x_37667:
        /* <DEDUP_REMOVED lines=18> */
.L_x_37668:
[----:B------:R-:W-:Y:S05]  /*15d70*/  BSYNC.RECONVERGENT B0 ;  /* 0x0000000000007941 */ /* 0x000fea0003800200 */
.L_x_37666:
        /* <DEDUP_REMOVED lines=37> */
.L_x_37670:
        /* <DEDUP_REMOVED lines=18> */
.L_x_37671:
[----:B------:R-:W-:Y:S05]  /*160f0*/  BSYNC.RECONVERGENT B0 ;  /* 0x0000000000007941 */ /* 0x000fea0003800200 */
.L_x_37669:
        /* <DEDUP_REMOVED lines=37> */
.L_x_37673:
        /* <DEDUP_REMOVED lines=18> */
.L_x_37674:
[----:B------:R-:W-:Y:S05]  /*16470*/  BSYNC.RECONVERGENT B0 ;  /* 0x0000000000007941 */ /* 0x000fea0003800200 */
.L_x_37672:
        /* <DEDUP_REMOVED lines=37> */
.L_x_37676:
        /* <DEDUP_REMOVED lines=18> */
.L_x_37677:
[----:B------:R-:W-:Y:S05]  /*167f0*/  BSYNC.RECONVERGENT B0 ;  /* 0x0000000000007941 */ /* 0x000fea0003800200 */
.L_x_37675:
        /* <DEDUP_REMOVED lines=37> */
.L_x_37679:
        /* <DEDUP_REMOVED lines=18> */
.L_x_37680:
[----:B------:R-:W-:Y:S05]  /*16b70*/  BSYNC.RECONVERGENT B0 ;  /* 0x0000000000007941 */ /* 0x000fea0003800200 */
.L_x_37678:
        /* <DEDUP_REMOVED lines=36> */
.L_x_37682:
        /* <DEDUP_REMOVED lines=16> */
.L_x_37683:
[----:B------:R-:W-:Y:S05]  /*16ec0*/  BSYNC.RECONVERGENT B0 ;  /* 0x0000000000007941 */ /* 0x000fea0003800200 */
.L_x_37681:
        /* <DEDUP_REMOVED lines=32> */
.L_x_37685:
[----:B------:R-:W-:Y:S01]  /*170d0*/  IMAD.MOV.U32 R8, RZ, RZ, R6 ;  /* 0x000000ffff087224 */ /* 0x000fe200078e0006 */
[----:B------:R-:W-:Y:S02]  /*170e0*/  MOV R10, R7 ;  /* 0x00000007000a7202 */ /* 0x000fe40000000f00 */
[----:B------:R-:W-:-:S07]  /*170f0*/  MOV R9, 0x17110 ;  /* 0x0001711000097802 */ /* 0x000fce0000000f00 */
[----:B------:R-:W-:Y:S05]  /*17100*/  CALL.REL.NOINC `($__internal_69_$__cuda_sm20_rem_u64) ;  /* 0x0000026c00847944 */ /* 0x000fea0003c00000 */
[----:B------:R-:W-:-:S07]  /*17110*/  IMAD.MOV.U32 R2, RZ, RZ, R0 ;  /* 0x000000ffff027224 */ /* 0x000fce00078e0000 */
.L_x_37686:
[----:B------:R-:W-:Y:S05]  /*17120*/  BSYNC.RECONVERGENT B0 ;  /* 0x0000000000007941 */ /* 0x000fea0003800200 */
.L_x_37684:
[----:B------:R-:W0:Y:S02]  /*17130*/  LDCU.64 UR4, c[0x0][0x730] ;  /* 0x0000e600ff0477ac */ /* 0x000e240008000a00 */
[----:B0-----:R-:W-:Y:S02]  /*17140*/  IMAD R3, R3, UR4, RZ ;  /* 0x0000000403037c24 */ /* 0x001fe4000f8e02ff */
[----:B------:R-:W-:-:S04]  /*17150*/  IMAD.WIDE.U32 R16, R2, UR4, R16 ;  /* 0x0000000402107c25 */ /* 0x000fc8000f8e0010 */
[----:B------:R-:W-:-:S05]  /*17160*/  IMAD R3, R2, UR5, R3 ;  /* 0x0000000502037c24 */ /* 0x000fca000f8e0203 */
[----:B------:R-:W-:-:S07]  /*17170*/  IADD3 R17, PT, PT, R17, R3, RZ ;  /* 0x0000000311117210 */ /* 0x000fce0007ffe0ff */
.L_x_37614:
[----:B------:R-:W0:Y:S01]  /*17180*/  LDC.64 R2, c[0x0][0x580] ;  /* 0x00016000ff027b82 */ /* 0x000e220000000a00 */
[----:B------:R-:W1:Y:S01]  /*17190*/  LDCU.64 UR4, c[0x0][0x738] ;  /* 0x0000e700ff0477ac */ /* 0x000e620008000a00 */
[----:B0-----:R-:W2:Y:S01]  /*171a0*/  LDG.E.U8 R3, desc[UR36][R2.64] ;  /* 0x0000002402037981 */ /* 0x001ea2000c1e1100 */
[----:B-1----:R-:W-:-:S04]  /*171b0*/  IADD3 R16, P0, PT, R16, UR4, RZ ;  /* 0x0000000410107c10 */ /* 0x002fc8000ff1e0ff */
[----:B------:R-:W-:-:S05]  /*171c0*/  IADD3.X R17, PT, PT, R17, UR5, RZ, P0, !PT ;  /* 0x0000000511117c10 */ /* 0x000fca00087fe4ff */
[----:B--2---:R-:W-:Y:S01]  /*171d0*/  STG.E.U8 desc[UR36][R16.64], R3 ;  /* 0x0000000310007986 */ /* 0x004fe2000c101124 */
[----:B------:R-:W-:Y:S05]  /*171e0*/  EXIT ;  /* 0x000000000000794d */ /* 0x000fea0003800000 */
.L_x_37365:
        /* <DEDUP_REMOVED lines=31> */
.L_x_37689:
        /* <DEDUP_REMOVED lines=12> */
.L_x_37688:
[----:B------:R-:W-:Y:S05]  /*174a0*/  BSYNC.RECONVERGENT B6 ;  /* 0x0000000000067941 */ /* 0x000fea0003800200 */
.L_x_37687:
        /* <DEDUP_REMOVED lines=31> */
.L_x_37692:
        /* <DEDUP_REMOVED lines=12> */
.L_x_37691:
[----:B------:R-:W-:Y:S05]  /*17760*/  BSYNC.RECONVERGENT B6 ;  /* 0x0000000000067941 */ /* 0x000fea0003800200 */
.L_x_37690:
        /* <DEDUP_REMOVED lines=31> */
.L_x_37695:
        /* <DEDUP_REMOVED lines=12> */
.L_x_37694:
[----:B------:R-:W-:Y:S05]  /*17a20*/  BSYNC.RECONVERGENT B6 ;  /* 0x0000000000067941 */ /* 0x000fea0003800200 */
.L_x_37693:
        /* <DEDUP_REMOVED lines=30> */
.L_x_37696:
        /* <DEDUP_REMOVED lines=12> */
.L_x_37364:
        /* <DEDUP_REMOVED lines=311> */
.L_x_37701:
        /* <DEDUP_REMOVED lines=29> */
.L_x_37703:
[----:B------:R-:W-:Y:S05]  /*19210*/  BSYNC.RECONVERGENT B7 ;  /* 0x0000000000077941 */ /* 0x000fea0003800200 */
.L_x_37702:
[----:B------:R-:W0:Y:S02]  /*19220*/  LDCU.64 UR4, c[0x0][0x580] ;  /* 0x0000b000ff0477ac */ /* 0x000e240008000a00 */
[----:B0-----:R-:W-:-:S05]  /*19230*/  IADD3 R2, P0, PT, R19, UR4, RZ ;  /* 0x0000000413027c10 */ /* 0x001fca000ff1e0ff */
[----:B------:R-:W-:-:S06]  /*19240*/  IMAD.X R3, RZ, RZ, UR5, P0 ;  /* 0x00000005ff037e24 */ /* 0x000fcc00080e06ff */
[----:B------:R-:W2:Y:S01]  /*19250*/  LDG.E.U8 R3, desc[UR36][R2.64] ;  /* 0x0000002402037981 */ /* 0x000ea2000c1e1100 */
[----:B------:R-:W2:Y:S01]  /*19260*/  LDC.64 R4, c[0x0][0x738] ;  /* 0x0001ce00ff047b82 */ /* 0x000ea20000000a00 */
[----:B------:R-:W-:Y:S02]  /*19270*/  IADD3 R16, PT, PT, R16, 0x80, RZ ;  /* 0x0000008010107810 */ /* 0x000fe40007ffe0ff */
[----:B--2---:R0:W-:Y:S05]  /*19280*/  STG.E.U8 desc[UR36][R4.64], R3 ;  /* 0x0000000304007986 */ /* 0x0041ea000c101124 */
.L_x_37700:
[----:B------:R-:W-:Y:S05]  /*19290*/  BSYNC.RECONVERGENT B6 ;  /* 0x0000000000067941 */ /* 0x000fea0003800200 */
.L_x_37699:
        /* <DEDUP_REMOVED lines=303> */
.L_x_37706:
        /* <DEDUP_REMOVED lines=29> */
.L_x_37708:
[----:B------:R-:W-:Y:S05]  /*1a760*/  BSYNC.RECONVERGENT B7 ;  /* 0x0000000000077941 */ /* 0x000fea0003800200 */
.L_x_37707:
[----:B------:R-:W0:Y:S02]  /*1a770*/  LDCU.64 UR4, c[0x0][0x580] ;  /* 0x0000b000ff0477ac */ /* 0x000e240008000a00 */
[----:B0-----:R-:W-:-:S04]  /*1a780*/  IADD3 R2, P0, PT, R19, UR4, RZ ;  /* 0x0000000413027c10 */ /* 0x001fc8000ff1e0ff */
[----:B------:R-:W-:-:S06]  /*1a790*/  IADD3.X R3, PT, PT, RZ, UR5, RZ, P0, !PT ;  /* 0x00000005ff037c10 */ /* 0x000fcc00087fe4ff */
[----:B------:R-:W2:Y:S01]  /*1a7a0*/  LDG.E.U8 R3, desc[UR36][R2.64] ;  /* 0x0000002402037981 */ /* 0x000ea2000c1e1100 */
[----:B------:R-:W2:Y:S01]  /*1a7b0*/  LDC.64 R4, c[0x0][0x738] ;  /* 0x0001ce00ff047b82 */ /* 0x000ea20000000a00 */
[----:B------:R-:W-:Y:S02]  /*1a7c0*/  VIADD R16, R16, 0x80 ;  /* 0x0000008010107836 */ /* 0x000fe40000000000 */
[----:B--2---:R1:W-:Y:S05]  /*1a7d0*/  STG.E.U8 desc[UR36][R4.64], R3 ;  /* 0x0000000304007986 */ /* 0x0043ea000c101124 */
.L_x_37705:
[----:B------:R-:W-:Y:S05]  /*1a7e0*/  BSYNC.RECONVERGENT B6 ;  /* 0x0000000000067941 */ /* 0x000fea0003800200 */
.L_x_37704:
        /* <DEDUP_REMOVED lines=303> */
.L_x_37711:
        /* <DEDUP_REMOVED lines=29> */
.L_x_37713:
[----:B------:R-:W-:Y:S05]  /*1bcb0*/  BSYNC.RECONVERGENT B7 ;  /* 0x0000000000077941 */ /* 0x000fea0003800200 */
.L_x_37712:
[----:B------:R-:W0:Y:S02]  /*1bcc0*/  LDCU.64 UR4, c[0x0][0x580] ;  /* 0x0000b000ff0477ac */ /* 0x000e240008000a00 */
[----:B0-----:R-:W-:-:S05]  /*1bcd0*/  IADD3 R2, P0, PT, R19, UR4, RZ ;  /* 0x0000000413027c10 */ /* 0x001fca000ff1e0ff */
[----:B------:R-:W-:-:S06]  /*1bce0*/  IMAD.X R3, RZ, RZ, UR5, P0 ;  /* 0x00000005ff037e24 */ /* 0x000fcc00080e06ff */
[----:B------:R-:W2:Y:S01]  /*1bcf0*/  LDG.E.U8 R3, desc[UR36][R2.64] ;  /* 0x0000002402037981 */ /* 0x000ea2000c1e1100 */
[----:B------:R-:W2:Y:S01]  /*1bd00*/  LDC.64 R4, c[0x0][0x738] ;  /* 0x0001ce00ff047b82 */ /* 0x000ea20000000a00 */
[----:B------:R-:W-:Y:S02]  /*1bd10*/  IADD3 R16, PT, PT, R16, 0x80, RZ ;  /* 0x0000008010107810 */ /* 0x000fe40007ffe0ff */
[----:B--2---:R2:W-:Y:S05]  /*1bd20*/  STG.E.U8 desc[UR36][R4.64], R3 ;  /* 0x0000000304007986 */ /* 0x0045ea000c101124 */
.L_x_37710:
[----:B------:R-:W-:Y:S05]  /*1bd30*/  BSYNC.RECONVERGENT B6 ;  /* 0x0000000000067941 */ /* 0x000fea0003800200 */
.L_x_37709:
        /* <DEDUP_REMOVED lines=302> */
.L_x_37714:
        /* <DEDUP_REMOVED lines=31> */
.L_x_37716:
[----:B------:R-:W-:Y:S05]  /*1d210*/  BSYNC.RECONVERGENT B6 ;  /* 0x0000000000067941 */ /* 0x000fea0003800200 */
.L_x_37715:
[----:B------:R-:W2:Y:S01]  /*1d220*/  LDG.E.U8 R17, desc[UR36][R16.64] ;  /* 0x0000002410117981 */ /* 0x000ea2000c1e1100 */
[----:B------:R-:W2:Y:S03]  /*1d230*/  LDC.64 R2, c[0x0][0x738] ;  /* 0x0001ce00ff027b82 */ /* 0x000ea60000000a00 */
[----:B--2---:R-:W-:Y:S01]  /*1d240*/  STG.E.U8 desc[UR36][R2.64], R17 ;  /* 0x0000001102007986 */ /* 0x004fe2000c101124 */
[----:B------:R-:W-:Y:S05]  /*1d250*/  EXIT ;  /* 0x000000000000794d */ /* 0x000fea0003800000 */
.L_x_37698:
        /* <DEDUP_REMOVED lines=309> */
.L_x_37719:
        /* <DEDUP_REMOVED lines=29> */
.L_x_37721:
[----:B------:R-:W-:Y:S05]  /*1e780*/  BSYNC.RECONVERGENT B7 ;  /* 0x0000000000077941 */ /* 0x000fea0003800200 */
.L_x_37720:
        /* <DEDUP_REMOVED lines=36> */
.L_x_37723:
        /* <DEDUP_REMOVED lines=17> */
.L_x_37724:
[----:B------:R-:W-:Y:S05]  /*1eae0*/  BSYNC.RECONVERGENT B0 ;  /* 0x0000000000007941 */ /* 0x000fea0003800200 */
.L_x_37722:
        /* <DEDUP_REMOVED lines=37> */
.L_x_37727:
        /* <DEDUP_REMOVED lines=18> */
.L_x_37728:
[----:B------:R-:W-:Y:S05]  /*1ee60*/  BSYNC.RECONVERGENT B0 ;  /* 0x0000000000007941 */ /* 0x000fea0003800200 */
.L_x_37726:
        /* <DEDUP_REMOVED lines=37> */
.L_x_37730:
[----:B------:R-:W0:Y:S01]  /*1f0c0*/  LDCU.64 UR4, c[0x0][0x5b8] ;  /* 0x0000b700ff0477ac */ /* 0x000e220008000a00 */
[----:B------:R-:W-:Y:S01]  /*1f0d0*/  IMAD.MOV.U32 R10, RZ, RZ, R12 ;  /* 0x000000ffff0a7224 */ /* 0x000fe200078e000c */
[----:B------:R-:W-:Y:S01]  /*1f0e0*/  MOV R0, 0x1f130 ;  /* 0x0001f13000007802 */ /* 0x000fe20000000f00 */
[----:B------:R-:W-:Y:S01]  /*1f0f0*/  IMAD.MOV.U32 R9, RZ, RZ, R13 ;  /* 0x000000ffff097224 */ /* 0x000fe200078e000d */
[----:B0-----:R-:W-:Y:S02]  /*1f100*/  MOV R4, UR4 ;  /* 0x0000000400047c02 */ /* 0x001fe40008000f00 */
[----:B------:R-:W-:-:S07]  /*1f110*/  MOV R3, UR5 ;  /* 0x0000000500037c02 */ /* 0x000fce0008000f00 */
[----:B------:R-:W-:Y:S05]  /*1f120*/  CALL.REL.NOINC `($__internal_68_$__cuda_sm20_div_u64) ;  /* 0x000001e8005c7944 */ /* 0x000fea0003c00000 */
        /* <DEDUP_REMOVED lines=11> */
.L_x_37731:
[----:B------:R-:W-:Y:S05]  /*1f1e0*/  BSYNC.RECONVERGENT B0 ;  /* 0x0000000000007941 */ /* 0x000fea0003800200 */
.L_x_37729:
        /* <DEDUP_REMOVED lines=37> */
.L_x_37733:
[----:B------:R-:W0:Y:S01]  /*1f440*/  LDCU.64 UR4, c[0x0][0x5c0] ;  /* 0x0000b800ff0477ac */ /* 0x000e220008000a00 */
[----:B------:R-:W-:Y:S02]  /*1f450*/  MOV R10, R12 ;  /* 0x0000000c000a7202 */ /* 0x000fe40000000f00 */
        /* <DEDUP_REMOVED lines=16> */
.L_x_37734:
[----:B------:R-:W-:Y:S05]  /*1f560*/  BSYNC.RECONVERGENT B0 ;  /* 0x0000000000007941 */ /* 0x000fea0003800200 */
.L_x_37732:
        /* <DEDUP_REMOVED lines=37> */
.L_x_37736:
[----:B------:R-:W0:Y:S01]  /*1f7c0*/  LDCU.64 UR4, c[0x0][0x5c8] ;  /* 0x0000b900ff0477ac */ /* 0x000e220008000a00 */
[----:B------:R-:W-:Y:S02]  /*1f7d0*/  MOV R10, R12 ;  /* 0x0000000c000a7202 */ /* 0x000fe40000000f00 */
[----:B------:R-:W-:Y:S02]  /*1f7e0*/  MOV R9, R13 ;  /* 0x0000000d00097202 */ /* 0x000fe40000000f00 */
[----:B------:R-:W-:Y:S01]  /*1f7f0*/  MOV R0, 0x1f830 ;  /* 0x0001f83000007802 */ /* 0x000fe20000000f00 */
[----:B0-----:R-:W-:Y:S01]  /*1f800*/  IMAD.U32 R4, RZ, RZ, UR4 ;  /* 0x00000004ff047e24 */ /* 0x001fe2000f8e00ff */
[----:B------:R-:W-:-:S07]  /*1f810*/  MOV R3, UR5 ;  /* 0x0000000500037c02 */ /* 0x000fce0008000f00 */
[----:B------:R-:W-:Y:S05]  /*1f820*/  CALL.REL.NOINC `($__internal_68_$__cuda_sm20_div_u64) ;  /* 0x000001e0009c7944 */ /* 0x000fea0003c00000 */
        /* <DEDUP_REMOVED lines=11> */
.L_x_37737:
[----:B------:R-:W-:Y:S05]  /*1f8e0*/  BSYNC.RECONVERGENT B0 ;  /* 0x0000000000007941 */ /* 0x000fea0003800200 */
.L_x_37735:
        /* <DEDUP_REMOVED lines=37> */
.L_x_37739:
        /* <DEDUP_REMOVED lines=18> */
.L_x_37740:
[----:B------:R-:W-:Y:S05]  /*1fc60*/  BSYNC.RECONVERGENT B0 ;  /* 0x0000000000007941 */ /* 0x000fea0003800200 */
.L_x_37738:
        /* <DEDUP_REMOVED lines=37> */
.L_x_37742:
        /* <DEDUP_REMOVED lines=18> */
.L_x_37743:
[----:B------:R-:W-:Y:S05]  /*1ffe0*/  BSYNC.RECONVERGENT B0 ;  /* 0x0000000000007941 */ /* 0x000fea0003800200 */
.L_x_37741:
        /* <DEDUP_REMOVED lines=37> */
.L_x_37745:
        /* <DEDUP_REMOVED lines=18> */
.L_x_37746:
[----:B------:R-:W-:Y:S05]  /*20360*/  BSYNC.RECONVERGENT B0 ;  /* 0x0000000000007941 */ /* 0x000fea0003800200 */
.L_x_37744:
        /* <DEDUP_REMOVED lines=37> */
.L_x_37748:
        /* <DEDUP_REMOVED lines=18> */
.L_x_37749:
[----:B------:R-:W-:Y:S05]  /*206e0*/  BSYNC.RECONVERGENT B0 ;  /* 0x0000000000007941 */ /* 0x000fea0003800200 */
.L_x_37747:
        /* <DEDUP_REMOVED lines=37> */
.L_x_37751:
        /* <DEDUP_REMOVED lines=18> */
.L_x_37752:
[----:B------:R-:W-:Y:S05]  /*20a60*/  BSYNC.RECONVERGENT B0 ;  /* 0x0000000000007941 */ /* 0x000fea0003800200 */
.L_x_37750:
        /* <DEDUP_REMOVED lines=37> */
.L_x_37754:
        /* <DEDUP_REMOVED lines=18> */
.L_x_37755:
[----:B------:R-:W-:Y:S05]  /*20de0*/  BSYNC.RECONVERGENT B0 ;  /* 0x0000000000007941 */ /* 0x000fea0003800200 */
.L_x_37753:
        /* <DEDUP_REMOVED lines=37> */
.L_x_37757:
        /* <DEDUP_REMOVED lines=18> */
.L_x_37758:
[----:B------:R-:W-:Y:S05]  /*21160*/  BSYNC.RECONVERGENT B0 ;  /* 0x0000000000007941 */ /* 0x000fea0003800200 */
.L_x_37756:
        /* <DEDUP_REMOVED lines=37> */
.L_x_37760:
        /* <DEDUP_REMOVED lines=18> */
.L_x_37761:
[----:B------:R-:W-:Y:S05]  /*214e0*/  BSYNC.RECONVERGENT B0 ;  /* 0x0000000000007941 */ /* 0x000fea0003800200 */
.L_x_37759:
        /* <DEDUP_REMOVED lines=37> */
.L_x_37763:
        /* <DEDUP_REMOVED lines=18> */
.L_x_37764:
[----:B------:R-:W-:Y:S05]  /*21860*/  BSYNC.RECONVERGENT B0 ;  /* 0x0000000000007941 */ /* 0x000fea0003800200 */
.L_x_37762:
        /* <DEDUP_REMOVED lines=37> */
.L_x_37766:
        /* <DEDUP_REMOVED lines=18> */
.L_x_37767:
[----:B------:R-:W-:Y:S05]  /*21be0*/  BSYNC.RECONVERGENT B0 ;  /* 0x0000000000007941 */ /* 0x000fea0003800200 */
.L_x_37765:
        /* <DEDUP_REMOVED lines=37> */
.L_x_37769:
        /* <DEDUP_REMOVED lines=18> */
.L_x_37770:
[----:B------:R-:W-:Y:S05]  /*21f60*/  BSYNC.RECONVERGENT B0 ;  /* 0x0000000000007941 */ /* 0x000fea0003800200 */
.L_x_37768:
        /* <DEDUP_REMOVED lines=37> */
.L_x_37772:
        /* <DEDUP_REMOVED lines=18> */
.L_x_37773:
[----:B------:R-:W-:Y:S05]  /*222e0*/  BSYNC.RECONVERGENT B0 ;  /* 0x0000000000007941 */ /* 0x000fea0003800200 */
.L_x_37771:
        /* <DEDUP_REMOVED lines=37> */
.L_x_37775:
        /* <DEDUP_REMOVED lines=18> */
.L_x_37776:
[----:B------:R-:W-:Y:S05]  /*22660*/  BSYNC.RECONVERGENT B0 ;  /* 0x0000000000007941 */ /* 0x000fea0003800200 */
.L_x_37774:
        /* <DEDUP_REMOVED lines=37> */
.L_x_37778:
        /* <DEDUP_REMOVED lines=18> */
.L_x_37779:
[----:B------:R-:W-:Y:S05]  /*229e0*/  BSYNC.RECONVERGENT B0 ;  /* 0x0000000000007941 */ /* 0x000fea0003800200 */
.L_x_37777:
        /* <DEDUP_REMOVED lines=37> */
.L_x_37781:
        /* <DEDUP_REMOVED lines=18> */
.L_x_37782:
[----:B------:R-:W-:Y:S05]  /*22d60*/  BSYNC.RECONVERGENT B0 ;  /* 0x0000000000007941 */ /* 0x000fea0003800200 */
.L_x_37780:
        /* <DEDUP_REMOVED lines=37> */
.L_x_37784:
        /* <DEDUP_REMOVED lines=18> */
.L_x_37785:
[----:B------:R-:W-:Y:S05]  /*230e0*/  BSYNC.RECONVERGENT B0 ;  /* 0x0000000000007941 */ /* 0x000fea0003800200 */
.L_x_37783:
        /* <DEDUP_REMOVED lines=37> */
.L_x_37787:
        /* <DEDUP_REMOVED lines=18> */
.L_x_37788:
[----:B------:R-:W-:Y:S05]  /*23460*/  BSYNC.RECONVERGENT B0 ;  /* 0x0000000000007941 */ /* 0x000fea0003800200 */
.L_x_37786:
        /* <DEDUP_REMOVED lines=37> */
.L_x_37790:
        /* <DEDUP_REMOVED lines=18> */
.L_x_37791:
[----:B------:R-:W-:Y:S05]  /*237e0*/  BSYNC.RECONVERGENT B0 ;  /* 0x0000000000007941 */ /* 0x000fea0003800200 */
.L_x_37789:
        /* <DEDUP_REMOVED lines=36> */
.L_x_37793:
        /* <DEDUP_REMOVED lines=16> */
.L_x_37794:
[----:B------:R-:W-:Y:S05]  /*23b30*/  BSYNC.RECONVERGENT B0 ;  /* 0x0000000000007941 */ /* 0x000fea0003800200 */
.L_x_37792:
        /* <DEDUP_REMOVED lines=32> */
.L_x_37796:
[----:B------:R-:W-:Y:S01]  /*23d40*/  IMAD.MOV.U32 R8, RZ, RZ, R6 ;  /* 0x000000ffff087224 */ /* 0x000fe200078e0006 */
[----:B------:R-:W-:Y:S02]  /*23d50*/  MOV R10, R7 ;  /* 0x00000007000a7202 */ /* 0x000fe40000000f00 */
[----:B------:R-:W-:-:S07]  /*23d60*/  MOV R9, 0x23d80 ;  /* 0x00023d8000097802 */ /* 0x000fce0000000f00 */
[----:B------:R-:W-:Y:S05]  /*23d70*/  CALL.REL.NOINC `($__internal_69_$__cuda_sm20_rem_u64) ;  /* 0x000001a000687944 */ /* 0x000fea0003c00000 */
[----:B------:R-:W-:Y:S01]  /*23d80*/  MOV R4, R0 ;  /* 0x0000000000047202 */ /* 0x000fe20000000f00 */
[----:B------:R-:W-:-:S07]  /*23d90*/  IMAD.MOV.U32 R5, RZ, RZ, R3 ;  /* 0x000000ffff057224 */ /* 0x000fce00078e0003 */
.L_x_37797:
[----:B------:R-:W-:Y:S05]  /*23da0*/  BSYNC.RECONVERGENT B0 ;  /* 0x0000000000007941 */ /* 0x000fea0003800200 */
.L_x_37795:
[----:B------:R-:W0:Y:S02]  /*23db0*/  LDCU.64 UR4, c[0x0][0x730] ;  /* 0x0000e600ff0477ac */ /* 0x000e240008000a00 */
[----:B0-----:R-:W-:Y:S02]  /*23dc0*/  IMAD R3, R5, UR4, RZ ;  /* 0x0000000405037c24 */ /* 0x001fe4000f8e02ff */
[----:B------:R-:W-:-:S04]  /*23dd0*/  IMAD.WIDE.U32 R20, R4, UR4, R20 ;  /* 0x0000000404147c25 */ /* 0x000fc8000f8e0014 */
[----:B------:R-:W-:-:S05]  /*23de0*/  IMAD R3, R4, UR5, R3 ;  /* 0x0000000504037c24 */ /* 0x000fca000f8e0203 */
[----:B------:R-:W-:-:S07]  /*23df0*/  IADD3 R21, PT, PT, R21, R3, RZ ;  /* 0x0000000315157210 */ /* 0x000fce0007ffe0ff */
.L_x_37725:
        /* <DEDUP_REMOVED lines=9> */
.L_x_37718:
[----:B------:R-:W-:Y:S05]  /*23e90*/  BSYNC.RECONVERGENT B6 ;  /* 0x0000000000067941 */ /* 0x000fea0003800200 */
.L_x_37717:
        /* <DEDUP_REMOVED lines=303> */
.L_x_37800:
        /* <DEDUP_REMOVED lines=29> */
.L_x_37802:
[----:B------:R-:W-:Y:S05]  /*25360*/  BSYNC.RECONVERGENT B7 ;  /* 0x0000000000077941 */ /* 0x000fea0003800200 */
.L_x_37801:
        /* <DEDUP_REMOVED lines=36> */
.L_x_37804:
        /* <DEDUP_REMOVED lines=17> */
.L_x_37805:
[----:B------:R-:W-:Y:S05]  /*256c0*/  BSYNC.RECONVERGENT B0 ;  /* 0x0000000000007941 */ /* 0x000fea0003800200 */
.L_x_37803:
        /* <DEDUP_REMOVED lines=37> */
.L_x_37808:
        /* <DEDUP_REMOVED lines=18> */
.L_x_37809:
[----:B------:R-:W-:Y:S05]  /*25a40*/  BSYNC.RECONVERGENT B0 ;  /* 0x0000000000007941 */ /* 0x000fea0003800200 */
.L_x_37807:
        /* <DEDUP_REMOVED lines=37> */
.L_x_37811:
        /* <DEDUP_REMOVED lines=18> */
.L_x_37812:
[----:B------:R-:W-:Y:S05]  /*25dc0*/  BSYNC.RECONVERGENT B0 ;  /* 0x0000000000007941 */ /* 0x000fea0003800200 */
.L_x_37810:
        /* <DEDUP_REMOVED lines=37> */
.L_x_37814:
        /* <DEDUP_REMOVED lines=18> */
.L_x_37815:
[----:B------:R-:W-:Y:S05]  /*26140*/  BSYNC.RECONVERGENT B0 ;  /* 0x0000000000007941 */ /* 0x000fea0003800200 */
.L_x_37813:
        /* <DEDUP_REMOVED lines=37> */
.L_x_37817:
        /* <DEDUP_REMOVED lines=18> */
.L_x_37818:
[----:B------:R-:W-:Y:S05]  /*264c0*/  BSYNC.RECONVERGENT B0 ;  /* 0x0000000000007941 */ /* 0x000fea0003800200 */
.L_x_37816:
        /* <DEDUP_REMOVED lines=37> */
.L_x_37820:
        /* <DEDUP_REMOVED lines=18> */
.L_x_37821:
[----:B------:R-:W-:Y:S05]  /*26840*/  BSYNC.RECONVERGENT B0 ;  /* 0x0000000000007941 */ /* 0x000fea0003800200 */
.L_x_37819:
        /* <DEDUP_REMOVED lines=37> */
.L_x_37823:
        /* <DEDUP_REMOVED lines=18> */
.L_x_37824:
[----:B------:R-:W-:Y:S05]  /*26bc0*/  BSYNC.RECONVERGENT B0 ;  /* 0x0000000000007941 */ /* 0x000fea0003800200 */
.L_x_37822:
        /* <DEDUP_REMOVED lines=37> */
.L_x_37826:
        /* <DEDUP_REMOVED lines=18> */
.L_x_37827:
[----:B------:R-:W-:Y:S05]  /*26f40*/  BSYNC.RECONVERGENT B0 ;  /* 0x0000000000007941 */ /* 0x000fea0003800200 */
.L_x_37825:
        /* <DEDUP_REMOVED lines=37> */
.L_x_37829:
        /* <DEDUP_REMOVED lines=18> */
.L_x_37830:
[----:B------:R-:W-:Y:S05]  /*272c0*/  BSYNC.RECONVERGENT B0 ;  /* 0x0000000000007941 */ /* 0x000fea0003800200 */
.L_x_37828:
        /* <DEDUP_REMOVED lines=37> */
.L_x_37832:
        /* <DEDUP_REMOVED lines=18> */
.L_x_37833:
[----:B------:R-:W-:Y:S05]  /*27640*/  BSYNC.RECONVERGENT B0 ;  /* 0x0000000000007941 */ /* 0x000fea0003800200 */
.L_x_37831:
        /* <DEDUP_REMOVED lines=37> */
.L_x_37835:
        /* <DEDUP_REMOVED lines=18> */
.L_x_37836:
[----:B------:R-:W-:Y:S05]  /*279c0*/  BSYNC.RECONVERGENT B0 ;  /* 0x0000000000007941 */ /* 0x000fea0003800200 */
.L_x_37834:
        /* <DEDUP_REMOVED lines=37> */
.L_x_37838:
        /* <DEDUP_REMOVED lines=18> */
.L_x_37839:
[----:B------:R-:W-:Y:S05]  /*27d40*/  BSYNC.RECONVERGENT B0 ;  /* 0x0000000000007941 */ /* 0x000fea0003800200 */
.L_x_37837:
        /* <DEDUP_REMOVED lines=37> */
.L_x_37841:
        /* <DEDUP_REMOVED lines=18> */
.L_x_37842:
[----:B------:R-:W-:Y:S05]  /*280c0*/  BSYNC.RECONVERGENT B0 ;  /* 0x0000000000007941 */ /* 0x000fea0003800200 */
.L_x_37840:
        /* <DEDUP_REMOVED lines=37> */
.L_x_37844:
        /* <DEDUP_REMOVED lines=18> */
.L_x_37845:
[----:B------:R-:W-:Y:S05]  /*28440*/  BSYNC.RECONVERGENT B0 ;  /* 0x0000000000007941 */ /* 0x000fea0003800200 */
.L_x_37843:
        /* <DEDUP_REMOVED lines=37> */
.L_x_37847:
        /* <DEDUP_REMOVED lines=18> */
.L_x_37848:
[----:B------:R-:W-:Y:S05]  /*287c0*/  BSYNC.RECONVERGENT B0 ;  /* 0x0000000000007941 */ /* 0x000fea0003800200 */
.L_x_37846:
        /* <DEDUP_REMOVED lines=37> */
.L_x_37850:
        /* <DEDUP_REMOVED lines=18> */
.L_x_37851:
[----:B------:R-:W-:Y:S05]  /*28b40*/  BSYNC.RECONVERGENT B0 ;  /* 0x0000000000007941 */ /* 0x000fea0003800200 */
.L_x_37849:
        /* <DEDUP_REMOVED lines=37> */
.L_x_37853:
        /* <DEDUP_REMOVED lines=18> */
.L_x_37854:
[----:B------:R-:W-:Y:S05]  /*28ec0*/  BSYNC.RECONVERGENT B0 ;  /* 0x0000000000007941 */ /* 0x000fea0003800200 */
.L_x_37852:
        /* <DEDUP_REMOVED lines=37> */
.L_x_37856:
        /* <DEDUP_REMOVED lines=18> */
.L_x_37857:
[----:B------:R-:W-:Y:S05]  /*29240*/  BSYNC.RECONVERGENT B0 ;  /* 0x0000000000007941 */ /* 0x000fea0003800200 */
.L_x_37855:
        /* <DEDUP_REMOVED lines=37> */
.L_x_37859:
        /* <DEDUP_REMOVED lines=18> */
.L_x_37860:
[----:B------:R-:W-:Y:S05]  /*295c0*/  BSYNC.RECONVERGENT B0 ;  /* 0x0000000000007941 */ /* 0x000fea0003800200 */
.L_x_37858:
        /* <DEDUP_REMOVED lines=37> */
.L_x_37862:
        /* <DEDUP_REMOVED lines=18> */
.L_x_37863:
[----:B------:R-:W-:Y:S05]  /*29940*/  BSYNC.RECONVERGENT B0 ;  /* 0x0000000000007941 */ /* 0x000fea0003800200 */
.L_x_37861:
        /* <DEDUP_REMOVED lines=37> */
.L_x_37865:
        /* <DEDUP_REMOVED lines=18> */
.L_x_37866:
[----:B------:R-:W-:Y:S05]  /*29cc0*/  BSYNC.RECONVERGENT B0 ;  /* 0x0000000000007941 */ /* 0x000fea0003800200 */
.L_x_37864:
        /* <DEDUP_REMOVED lines=37> */
.L_x_37868:
        /* <DEDUP_REMOVED lines=18> */
.L_x_37869:
[----:B------:R-:W-:Y:S05]  /*2a040*/  BSYNC.RECONVERGENT B0 ;  /* 0x0000000000007941 */ /* 0x000fea0003800200 */
.L_x_37867:
        /* <DEDUP_REMOVED lines=37> */
.L_x_37871:
        /* <DEDUP_REMOVED lines=18> */
.L_x_37872:
[----:B------:R-:W-:Y:S05]  /*2a3c0*/  BSYNC.RECONVERGENT B0 ;  /* 0x0000000000007941 */ /* 0x000fea0003800200 */
.L_x_37870:
        /* <DEDUP_REMOVED lines=36> */
.L_x_37874:
        /* <DEDUP_REMOVED lines=16> */
.L_x_37875:
[----:B------:R-:W-:Y:S05]  /*2a710*/  BSYNC.RECONVERGENT B0 ;  /* 0x0000000000007941 */ /* 0x000fea0003800200 */
.L_x_37873:
        /* <DEDUP_REMOVED lines=32> */
.L_x_37877:
[----:B------:R-:W-:Y:S01]  /*2a920*/  MOV R8, R6 ;  /* 0x0000000600087202 */ /* 0x000fe20000000f00 */
[----:B------:R-:W-:Y:S01]  /*2a930*/  IMAD.MOV.U32 R10, RZ, RZ, R7 ;  /* 0x000000ffff0a7224 */ /* 0x000fe200078e0007 */
[----:B------:R-:W-:-:S07]  /*2a940*/  MOV R9, 0x2a960 ;  /* 0x0002a96000097802 */ /* 0x000fce0000000f00 */
[----:B------:R-:W-:Y:S05]  /*2a950*/  CALL.REL.NOINC `($__internal_69_$__cuda_sm20_rem_u64) ;  /* 0x0000013400707944 */ /* 0x000fea0003c00000 */
[----:B------:R-:W-:Y:S02]  /*2a960*/  MOV R4, R0 ;  /* 0x0000000000047202 */ /* 0x000fe40000000f00 */
[----:B------:R-:W-:-:S07]  /*2a970*/  MOV R5, R3 ;  /* 0x0000000300057202 */ /* 0x000fce0000000f00 */
.L_x_37878:
[----:B------:R-:W-:Y:S05]  /*2a980*/  BSYNC.RECONVERGENT B0 ;  /* 0x0000000000007941 */ /* 0x000fea0003800200 */
.L_x_37876:
[----:B------:R-:W0:Y:S02]  /*2a990*/  LDCU.64 UR4, c[0x0][0x730] ;  /* 0x0000e600ff0477ac */ /* 0x000e240008000a00 */
[----:B0-----:R-:W-:Y:S02]  /*2a9a0*/  IMAD R3, R5, UR4, RZ ;  /* 0x0000000405037c24 */ /* 0x001fe4000f8e02ff */
[----:B------:R-:W-:-:S04]  /*2a9b0*/  IMAD.WIDE.U32 R20, R4, UR4, R20 ;  /* 0x0000000404147c25 */ /* 0x000fc8000f8e0014 */
[----:B------:R-:W-:-:S04]  /*2a9c0*/  IMAD R3, R4, UR5, R3 ;  /* 0x0000000504037c24 */ /* 0x000fc8000f8e0203 */
[----:B------:R-:W-:-:S07]  /*2a9d0*/  IMAD.IADD R21, R21, 0x1, R3 ;  /* 0x0000000115157824 */ /* 0x000fce00078e0203 */
.L_x_37806:
        /* <DEDUP_REMOVED lines=9> */
.L_x_37799:
[----:B------:R-:W-:Y:S05]  /*2aa70*/  BSYNC.RECONVERGENT B6 ;  /* 0x0000000000067941 */ /* 0x000fea0003800200 */
.L_x_37798:
        /* <DEDUP_REMOVED lines=303> */
.L_x_37881:
        /* <DEDUP_REMOVED lines=29> */
.L_x_37883:
[----:B------:R-:W-:Y:S05]  /*2bf40*/  BSYNC.RECONVERGENT B7 ;  /* 0x0000000000077941 */ /* 0x000fea0003800200 */
.L_x_37882:
        /* <DEDUP_REMOVED lines=36> */
.L_x_37885:
        /* <DEDUP_REMOVED lines=17> */
.L_x_37886:
[----:B------:R-:W-:Y:S05]  /*2c2a0*/  BSYNC.RECONVERGENT B0 ;  /* 0x0000000000007941 */ /* 0x000fea0003800200 */
.L_x_37884:
        /* <DEDUP_REMOVED lines=37> */
.L_x_37889:
        /* <DEDUP_REMOVED lines=18> */
.L_x_37890:
[----:B------:R-:W-:Y:S05]  /*2c620*/  BSYNC.RECONVERGENT B0 ;  /* 0x0000000000007941 */ /* 0x000fea0003800200 */
.L_x_37888:
        /* <DEDUP_REMOVED lines=37> */
.L_x_37892:
        /* <DEDUP_REMOVED lines=18> */
.L_x_37893:
[----:B------:R-:W-:Y:S05]  /*2c9a0*/  BSYNC.RECONVERGENT B0 ;  /* 0x0000000000007941 */ /* 0x000fea0003800200 */
.L_x_37891:
        /* <DEDUP_REMOVED lines=37> */
.L_x_37895:
        /* <DEDUP_REMOVED lines=18> */
.L_x_37896:
[----:B------:R-:W-:Y:S05]  /*2cd20*/  BSYNC.RECONVERGENT B0 ;  /* 0x0000000000007941 */ /* 0x000fea0003800200 */
.L_x_37894:
        /* <DEDUP_REMOVED lines=37> */
.L_x_37898:
        /* <DEDUP_REMOVED lines=18> */
.L_x_37899:
[----:B------:R-:W-:Y:S05]  /*2d0a0*/  BSYNC.RECONVERGENT B0 ;  /* 0x0000000000007941 */ /* 0x000fea0003800200 */
.L_x_37897:
        /* <DEDUP_REMOVED lines=37> */
.L_x_37901:
        /* <DEDUP_REMOVED lines=18> */
.L_x_37902:
[----:B------:R-:W-:Y:S05]  /*2d420*/  BSYNC.RECONVERGENT B0 ;  /* 0x0000000000007941 */ /* 0x000fea0003800200 */
.L_x_37900:
        /* <DEDUP_REMOVED lines=37> */
.L_x_37904:
        /* <DEDUP_REMOVED lines=18> */
.L_x_37905:
[----:B------:R-:W-:Y:S05]  /*2d7a0*/  BSYNC.RECONVERGENT B0 ;  /* 0x0000000000007941 */ /* 0x000fea0003800200 */
.L_x_37903:
        /* <DEDUP_REMOVED lines=37> */
.L_x_37907:
        /* <DEDUP_REMOVED lines=18> */
.L_x_37908:
[----:B------:R-:W-:Y:S05]  /*2db20*/  BSYNC.RECONVERGENT B0 ;  /* 0x0000000000007941 */ /* 0x000fea0003800200 */
.L_x_37906:
        /* <DEDUP_REMOVED lines=37> */
.L_x_37910:
        /* <DEDUP_REMOVED lines=18> */
.L_x_37911:
[----:B------:R-:W-:Y:S05]  /*2dea0*/  BSYNC.RECONVERGENT B0 ;  /* 0x0000000000007941 */ /* 0x000fea0003800200 */
.L_x_37909:
        /* <DEDUP_REMOVED lines=37> */
.L_x_37913:
        /* <DEDUP_REMOVED lines=18> */
.L_x_37914:
[----:B------:R-:W-:Y:S05]  /*2e220*/  BSYNC.RECONVERGENT B0 ;  /* 0x0000000000007941 */ /* 0x000fea0003800200 */
.L_x_37912:
        /* <DEDUP_REMOVED lines=37> */
.L_x_37916:
        /* <DEDUP_REMOVED lines=18> */
.L_x_37917:
[----:B------:R-:W-:Y:S05]  /*2e5a0*/  BSYNC.RECONVERGENT B0 ;  /* 0x0000000000007941 */ /* 0x000fea0003800200 */
.L_x_37915:
        /* <DEDUP_REMOVED lines=37> */
.L_x_37919:
        /* <DEDUP_REMOVED lines=18> */
.L_x_37920:
[----:B------:R-:W-:Y:S05]  /*2e920*/  BSYNC.RECONVERGENT B0 ;  /* 0x0000000000007941 */ /* 0x000fea0003800200 */
.L_x_37918:
        /* <DEDUP_REMOVED lines=37> */
.L_x_37922:
        /* <DEDUP_REMOVED lines=18> */
.L_x_37923:
[----:B------:R-:W-:Y:S05]  /*2eca0*/  BSYNC.RECONVERGENT B0 ;  /* 0x0000000000007941 */ /* 0x000fea0003800200 */
.L_x_37921:
        /* <DEDUP_REMOVED lines=37> */
.L_x_37925:
        /* <DEDUP_REMOVED lines=18> */
.L_x_37926:
[----:B------:R-:W-:Y:S05]  /*2f020*/  BSYNC.RECONVERGENT B0 ;  /* 0x0000000000007941 */ /* 0x000fea0003800200 */
.L_x_37924:
        /* <DEDUP_REMOVED lines=37> */
.L_x_37928:
        /* <DEDUP_REMOVED lines=18> */
.L_x_37929:
[----:B------:R-:W-:Y:S05]  /*2f3a0*/  BSYNC.RECONVERGENT B0 ;  /* 0x0000000000007941 */ /* 0x000fea0003800200 */
.L_x_37927:
        /* <DEDUP_REMOVED lines=37> */
.L_x_37931:
        /* <DEDUP_REMOVED lines=18> */
.L_x_37932:
[----:B------:R-:W-:Y:S05]  /*2f720*/  BSYNC.RECONVERGENT B0 ;  /* 0x0000000000007941 */ /* 0x000fea0003800200 */
.L_x_37930:
        /* <DEDUP_REMOVED lines=37> */
.L_x_37934:
        /* <DEDUP_REMOVED lines=18> */
.L_x_37935:
[----:B------:R-:W-:Y:S05]  /*2faa0*/  BSYNC.RECONVERGENT B0 ;  /* 0x0000000000007941 */ /* 0x000fea0003800200 */
.L_x_37933:
        /* <DEDUP_REMOVED lines=37> */
.L_x_37937:
        /* <DEDUP_REMOVED lines=18> */
.L_x_37938:
[----:B------:R-:W-:Y:S05]  /*2fe20*/  BSYNC.RECONVERGENT B0 ;  /* 0x0000000000007941 */ /* 0x000fea0003800200 */
.L_x_37936:
        /* <DEDUP_REMOVED lines=37> */
.L_x_37940:
        /* <DEDUP_REMOVED lines=18> */
.L_x_37941:
[----:B------:R-:W-:Y:S05]  /*301a0*/  BSYNC.RECONVERGENT B0 ;  /* 0x0000000000007941 */ /* 0x000fea0003800200 */
.L_x_37939:
        /* <DEDUP_REMOVED lines=37> */
.L_x_37943:
        /* <DEDUP_REMOVED lines=18> */
.L_x_37944:
[----:B------:R-:W-:Y:S05]  /*30520*/  BSYNC.RECONVERGENT B0 ;  /* 0x0000000000007941 */ /* 0x000fea0003800200 */
.L_x_37942:
        /* <DEDUP_REMOVED lines=37> */
.L_x_37946:
        /* <DEDUP_REMOVED lines=18> */
.L_x_37947:
[----:B------:R-:W-:Y:S05]  /*308a0*/  BSYNC.RECONVERGENT B0 ;  /* 0x0000000000007941 */ /* 0x000fea0003800200 */
.L_x_37945:
        /* <DEDUP_REMOVED lines=37> */
.L_x_37949:
        /* <DEDUP_REMOVED lines=18> */
.L_x_37950:
[----:B------:R-:W-:Y:S05]  /*30c20*/  BSYNC.RECONVERGENT B0 ;  /* 0x0000000000007941 */ /* 0x000fea0003800200 */
.L_x_37948:
        /* <DEDUP_REMOVED lines=37> */
.L_x_37952:
        /* <DEDUP_REMOVED lines=18> */
.L_x_37953:
[----:B------:R-:W-:Y:S05]  /*30fa0*/  BSYNC.RECONVERGENT B0 ;  /* 0x0000000000007941 */ /* 0x000fea0003800200 */
.L_x_37951:
        /* <DEDUP_REMOVED lines=36> */
.L_x_37955:
        /* <DEDUP_REMOVED lines=16> */
.L_x_37956:
[----:B------:R-:W-:Y:S05]  /*312f0*/  BSYNC.RECONVERGENT B0 ;  /* 0x0000000000007941 */ /* 0x000fea0003800200 */
.L_x_37954:
        /* <DEDUP_REMOVED lines=32> */
.L_x_37958:
[----:B------:R-:W-:Y:S02]  /*31500*/  MOV R8, R6 ;  /* 0x0000000600087202 */ /* 0x000fe40000000f00 */
[----:B------:R-:W-:Y:S02]  /*31510*/  MOV R10, R7 ;  /* 0x00000007000a7202 */ /* 0x000fe40000000f00 */
[----:B------:R-:W-:-:S07]  /*31520*/  MOV R9, 0x31540 ;  /* 0x0003154000097802 */ /* 0x000fce0000000f00 */
[----:B------:R-:W-:Y:S05]  /*31530*/  CALL.REL.NOINC `($__internal_69_$__cuda_sm20_rem_u64) ;  /* 0x000000c800787944 */ /* 0x000fea0003c00000 */
[----:B------:R-:W-:Y:S01]  /*31540*/  IMAD.MOV.U32 R4, RZ, RZ, R0 ;  /* 0x000000ffff047224 */ /* 0x000fe200078e0000 */
[----:B------:R-:W-:-:S07]  /*31550*/  MOV R5, R3 ;  /* 0x0000000300057202 */ /* 0x000fce0000000f00 */
.L_x_37959:
[----:B------:R-:W-:Y:S05]  /*31560*/  BSYNC.RECONVERGENT B0 ;  /* 0x0000000000007941 */ /* 0x000fea0003800200 */
.L_x_37957:
[----:B------:R-:W0:Y:S02]  /*31570*/  LDCU.64 UR4, c[0x0][0x730] ;  /* 0x0000e600ff0477ac */ /* 0x000e240008000a00 */
[----:B0-----:R-:W-:Y:S02]  /*31580*/  IMAD R3, R5, UR4, RZ ;  /* 0x0000000405037c24 */ /* 0x001fe4000f8e02ff */
[----:B------:R-:W-:-:S04]  /*31590*/  IMAD.WIDE.U32 R20, R4, UR4, R20 ;  /* 0x0000000404147c25 */ /* 0x000fc8000f8e0014 */
[----:B------:R-:W-:-:S05]  /*315a0*/  IMAD R3, R4, UR5, R3 ;  /* 0x0000000504037c24 */ /* 0x000fca000f8e0203 */
[----:B------:R-:W-:-:S07]  /*315b0*/  IADD3 R21, PT, PT, R21, R3, RZ ;  /* 0x0000000315157210 */ /* 0x000fce0007ffe0ff */
.L_x_37887:
        /* <DEDUP_REMOVED lines=9> */
.L_x_37880:
[----:B------:R-:W-:Y:S05]  /*31650*/  BSYNC.RECONVERGENT B6 ;  /* 0x0000000000067941 */ /* 0x000fea0003800200 */
.L_x_37879:
        /* <DEDUP_REMOVED lines=302> */
.L_x_37960:
        /* <DEDUP_REMOVED lines=31> */
.L_x_37962:
[----:B------:R-:W-:Y:S05]  /*32b30*/  BSYNC.RECONVERGENT B6 ;  /* 0x0000000000067941 */ /* 0x000fea0003800200 */
.L_x_37961:
        /* <DEDUP_REMOVED lines=37> */
.L_x_37964:
        /* <DEDUP_REMOVED lines=17> */
.L_x_37965:
[----:B------:R-:W-:Y:S05]  /*32ea0*/  BSYNC.RECONVERGENT B0 ;  /* 0x0000000000007941 */ /* 0x000fea0003800200 */
.L_x_37963:
        /* <DEDUP_REMOVED lines=37> */
.L_x_37968:
        /* <DEDUP_REMOVED lines=18> */
.L_x_37969:
[----:B------:R-:W-:Y:S05]  /*33220*/  BSYNC.RECONVERGENT B0 ;  /* 0x0000000000007941 */ /* 0x000fea0003800200 */
.L_x_37967:
        /* <DEDUP_REMOVED lines=38> */
.L_x_37971:
        /* <DEDUP_REMOVED lines=18> */
.L_x_37972:
[----:B------:R-:W-:Y:S05]  /*335b0*/  BSYNC.RECONVERGENT B0 ;  /* 0x0000000000007941 */ /* 0x000fea0003800200 */
.L_x_37970:
        /* <DEDUP_REMOVED lines=38> */
.L_x_37974:
        /* <DEDUP_REMOVED lines=18> */
.L_x_37975:
[----:B------:R-:W-:Y:S05]  /*33940*/  BSYNC.RECONVERGENT B0 ;  /* 0x0000000000007941 */ /* 0x000fea0003800200 */
.L_x_37973:
        /* <DEDUP_REMOVED lines=38> */
.L_x_37977:
        /* <DEDUP_REMOVED lines=18> */
.L_x_37978:
[----:B------:R-:W-:Y:S05]  /*33cd0*/  BSYNC.RECONVERGENT B0 ;  /* 0x0000000000007941 */ /* 0x000fea0003800200 */
.L_x_37976:
        /* <DEDUP_REMOVED lines=38> */
.L_x_37980:
        /* <DEDUP_REMOVED lines=18> */
.L_x_37981:
[----:B------:R-:W-:Y:S05]  /*34060*/  BSYNC.RECONVERGENT B0 ;  /* 0x0000000000007941 */ /* 0x000fea0003800200 */
.L_x_37979:
        /* <DEDUP_REMOVED lines=38> */
.L_x_37983:
        /* <DEDUP_REMOVED lines=18> */
.L_x_37984:
[----:B------:R-:W-:Y:S05]  /*343f0*/  BSYNC.RECONVERGENT B0 ;  /* 0x0000000000007941 */ /* 0x000fea0003800200 */
.L_x_37982:
        /* <DEDUP_REMOVED lines=38> */
.L_x_37986:
        /* <DEDUP_REMOVED lines=18> */
.L_x_37987:
[----:B------:R-:W-:Y:S05]  /*34780*/  BSYNC.RECONVERGENT B0 ;  /* 0x0000000000007941 */ /* 0x000fea0003800200 */
.L_x_37985:
        /* <DEDUP_REMOVED lines=38> */
.L_x_37989:
        /* <DEDUP_REMOVED lines=18> */
.L_x_37990:
[----:B------:R-:W-:Y:S05]  /*34b10*/  BSYNC.RECONVERGENT B0 ;  /* 0x0000000000007941 */ /* 0x000fea0003800200 */
.L_x_37988:
        /* <DEDUP_REMOVED lines=38> */
.L_x_37992:
        /* <DEDUP_REMOVED lines=18> */
.L_x_37993:
[----:B------:R-:W-:Y:S05]  /*34ea0*/  BSYNC.RECONVERGENT B0 ;  /* 0x0000000000007941 */ /* 0x000fea0003800200 */
.L_x_37991:
        /* <DEDUP_REMOVED lines=38> */
.L_x_37995:
        /* <DEDUP_REMOVED lines=18> */
.L_x_37996:
[----:B------:R-:W-:Y:S05]  /*35230*/  BSYNC.RECONVERGENT B0 ;  /* 0x0000000000007941 */ /* 0x000fea0003800200 */
.L_x_37994:
        /* <DEDUP_REMOVED lines=38> */
.L_x_37998:
        /* <DEDUP_REMOVED lines=18> */
.L_x_37999:
[----:B------:R-:W-:Y:S05]  /*355c0*/  BSYNC.RECONVERGENT B0 ;  /* 0x0000000000007941 */ /* 0x000fea0003800200 */
.L_x_37997:
        /* <DEDUP_REMOVED lines=38> */
.L_x_38001:
        /* <DEDUP_REMOVED lines=18> */
.L_x_38002:
[----:B------:R-:W-:Y:S05]  /*35950*/  BSYNC.RECONVERGENT B0 ;  /* 0x0000000000007941 */ /* 0x000fea0003800200 */
.L_x_38000:
        /* <DEDUP_REMOVED lines=38> */
.L_x_38004:
        /* <DEDUP_REMOVED lines=18> */
.L_x_38005:
[----:B------:R-:W-:Y:S05]  /*35ce0*/  BSYNC.RECONVERGENT B0 ;  /* 0x0000000000007941 */ /* 0x000fea0003800200 */
.L_x_38003:
        /* <DEDUP_REMOVED lines=38> */
.L_x_38007:
        /* <DEDUP_REMOVED lines=18> */
.L_x_38008:
[----:B------:R-:W-:Y:S05]  /*36070*/  BSYNC.RECONVERGENT B0 ;  /* 0x0000000000007941 */ /* 0x000fea0003800200 */
.L_x_38006:
        /* <DEDUP_REMOVED lines=38> */
.L_x_38010:
        /* <DEDUP_REMOVED lines=18> */
.L_x_38011:
[----:B------:R-:W-:Y:S05]  /*36400*/  BSYNC.RECONVERGENT B0 ;  /* 0x0000000000007941 */ /* 0x000fea0003800200 */
.L_x_38009:
        /* <DEDUP_REMOVED lines=38> */
.L_x_38013:
        /* <DEDUP_REMOVED lines=18> */
.L_x_38014:
[----:B------:R-:W-:Y:S05]  /*36790*/  BSYNC.RECONVERGENT B0 ;  /* 0x0000000000007941 */ /* 0x000fea0003800200 */
.L_x_38012:
        /* <DEDUP_REMOVED lines=38> */
.L_x_38016:
        /* <DEDUP_REMOVED lines=18> */
.L_x_38017:
[----:B------:R-:W-:Y:S05]  /*36b20*/  BSYNC.RECONVERGENT B0 ;  /* 0x0000000000007941 */ /* 0x000fea0003800200 */
.L_x_38015:
        /* <DEDUP_REMOVED lines=38> */
.L_x_38019:
        /* <DEDUP_REMOVED lines=18> */
.L_x_38020:
[----:B------:R-:W-:Y:S05]  /*36eb0*/  BSYNC.RECONVERGENT B0 ;  /* 0x0000000000007941 */ /* 0x000fea0003800200 */
.L_x_38018:
        /* <DEDUP_REMOVED lines=38> */
.L_x_38022:
        /* <DEDUP_REMOVED lines=18> */
.L_x_38023:
[----:B------:R-:W-:Y:S05]  /*37240*/  BSYNC.RECONVERGENT B0 ;  /* 0x0000000000007941 */ /* 0x000fea0003800200 */
.L_x_38021:
        /* <DEDUP_REMOVED lines=38> */
.L_x_38025:
        /* <DEDUP_REMOVED lines=18> */
.L_x_38026:
[----:B------:R-:W-:Y:S05]  /*375d0*/  BSYNC.RECONVERGENT B0 ;  /* 0x0000000000007941 */ /* 0x000fea0003800200 */
.L_x_38024:
        /* <DEDUP_REMOVED lines=38> */
.L_x_38028:
        /* <DEDUP_REMOVED lines=18> */
.L_x_38029:
[----:B------:R-:W-:Y:S05]  /*37960*/  BSYNC.RECONVERGENT B0 ;  /* 0x0000000000007941 */ /* 0x000fea0003800200 */
.L_x_38027:
        /* <DEDUP_REMOVED lines=38> */
.L_x_38031:
        /* <DEDUP_REMOVED lines=18> */
.L_x_38032:
[----:B------:R-:W-:Y:S05]  /*37cf0*/  BSYNC.RECONVERGENT B0 ;  /* 0x0000000000007941 */ /* 0x000fea0003800200 */
.L_x_38030:
        /* <DEDUP_REMOVED lines=37> */
.L_x_38034:
        /* <DEDUP_REMOVED lines=16> */
.L_x_38035:
[----:B------:R-:W-:Y:S05]  /*38050*/  BSYNC.RECONVERGENT B0 ;  /* 0x0000000000007941 */ /* 0x000fea0003800200 */
.L_x_38033:
        /* <DEDUP_REMOVED lines=33> */
.L_x_38037:
[----:B------:R-:W-:Y:S02]  /*38270*/  MOV R8, R6 ;  /* 0x0000000600087202 */ /* 0x000fe40000000f00 */
[----:B------:R-:W-:Y:S02]  /*38280*/  MOV R10, R7 ;  /* 0x00000007000a7202 */ /* 0x000fe40000000f00 */
[----:B------:R-:W-:-:S07]  /*38290*/  MOV R9, 0x382b0 ;  /* 0x000382b000097802 */ /* 0x000fce0000000f00 */
[----:B------:R-:W-:Y:S05]  /*382a0*/  CALL.REL.NOINC `($__internal_69_$__cuda_sm20_rem_u64) ;  /* 0x0000005c001c7944 */ /* 0x000fea0003c00000 */
[----:B------:R-:W-:Y:S01]  /*382b0*/  IMAD.MOV.U32 R4, RZ, RZ, R0 ;  /* 0x000000ffff047224 */ /* 0x000fe200078e0000 */
[----:B------:R-:W-:-:S07]  /*382c0*/  MOV R5, R3 ;  /* 0x0000000300057202 */ /* 0x000fce0000000f00 */
.L_x_38038:
[----:B------:R-:W-:Y:S05]  /*382d0*/  BSYNC.RECONVERGENT B0 ;  /* 0x0000000000007941 */ /* 0x000fea0003800200 */
.L_x_38036:
[----:B------:R-:W0:Y:S01]  /*382e0*/  LDCU.64 UR4, c[0x0][0x730] ;  /* 0x0000e600ff0477ac */ /* 0x000e220008000a00 */
[----:B------:R-:W-:Y:S01]  /*382f0*/  MOV R3, R21 ;  /* 0x0000001500037202 */ /* 0x000fe20000000f00 */
[----:B0-----:R-:W-:Y:S02]  /*38300*/  IMAD R5, R5, UR4, RZ ;  /* 0x0000000405057c24 */ /* 0x001fe4000f8e02ff */
[----:B------:R-:W-:-:S04]  /*38310*/  IMAD.WIDE.U32 R2, R4, UR4, R2 ;  /* 0x0000000404027c25 */ /* 0x000fc8000f8e0002 */
[----:B------:R-:W-:-:S04]  /*38320*/  IMAD R5, R4, UR5, R5 ;  /* 0x0000000504057c24 */ /* 0x000fc8000f8e0205 */
[----:B------:R-:W-:-:S07]  /*38330*/  IMAD.IADD R21, R3, 0x1, R5 ;  /* 0x0000000103157824 */ /* 0x000fce00078e0205 */
.L_x_37966:
[----:B------:R-:W2:Y:S01]  /*38340*/  LDG.E.U8 R17, desc[UR36][R16.64] ;  /* 0x0000002410117981 */ /* 0x000ea2000c1e1100 */
[----:B------:R-:W0:Y:S02]  /*38350*/  LDCU.64 UR4, c[0x0][0x738] ;  /* 0x0000e700ff0477ac */ /* 0x000e240008000a00 */
[----:B0-----:R-:W-:-:S04]  /*38360*/  IADD3 R2, P0, PT, R2, UR4, RZ ;  /* 0x0000000402027c10 */ /* 0x001fc8000ff1e0ff */
[----:B------:R-:W-:-:S05]  /*38370*/  IADD3.X R3, PT, PT, R21, UR5, RZ, P0, !PT ;  /* 0x0000000515037c10 */ /* 0x000fca00087fe4ff */
[----:B--2---:R-:W-:Y:S01]  /*38380*/  STG.E.U8 desc[UR36][R2.64], R17 ;  /* 0x0000001102007986 */ /* 0x004fe2000c101124 */
[----:B------:R-:W-:Y:S05]  /*38390*/  EXIT ;  /* 0x000000000000794d */ /* 0x000fea0003800000 */
.L_x_37697:
        /* <DEDUP_REMOVED lines=306> */
.L_x_38041:
        /* <DEDUP_REMOVED lines=29> */
.L_x_38043:
[----:B------:R-:W-:Y:S05]  /*39890*/  BSYNC.RECONVERGENT B7 ;  /* 0x0000000000077941 */ /* 0x000fea0003800200 */
.L_x_38042:
        /* <DEDUP_REMOVED lines=14> */
.L_x_38040:
[----:B------:R-:W-:Y:S05]  /*39980*/  BSYNC.RECONVERGENT B6 ;  /* 0x0000000000067941 */ /* 0x000fea0003800200 */
.L_x_38039:
        /* <DEDUP_REMOVED lines=303> */
.L_x_38046:
        /* <DEDUP_REMOVED lines=29> */
.L_x_38048:
[----:B------:R-:W-:Y:S05]  /*3ae50*/  BSYNC.RECONVERGENT B7 ;  /* 0x0000000000077941 */ /* 0x000fea0003800200 */
.L_x_38047:
        /* <DEDUP_REMOVED lines=14> */
.L_x_38045:
[----:B------:R-:W-:Y:S05]  /*3af40*/  BSYNC.RECONVERGENT B6 ;  /* 0x0000000000067941 */ /* 0x000fea0003800200 */
.L_x_38044:
        /* <DEDUP_REMOVED lines=303> */
.L_x_38051:
        /* <DEDUP_REMOVED lines=29> */
.L_x_38053:
[----:B------:R-:W-:Y:S05]  /*3c410*/  BSYNC.RECONVERGENT B7 ;  /* 0x0000000000077941 */ /* 0x000fea0003800200 */
.L_x_38052:
        /* <DEDUP_REMOVED lines=14> */
.L_x_38050:
[----:B------:R-:W-:Y:S05]  /*3c500*/  BSYNC.RECONVERGENT B6 ;  /* 0x0000000000067941 */ /* 0x000fea0003800200 */
.L_x_38049:
        /* <DEDUP_REMOVED lines=302> */
.L_x_38054:
        /* <DEDUP_REMOVED lines=31> */
.L_x_38056:
[----:B------:R-:W-:Y:S05]  /*3d9e0*/  BSYNC.RECONVERGENT B6 ;  /* 0x0000000000067941 */ /* 0x000fea0003800200 */
.L_x_38055:
        /* <DEDUP_REMOVED lines=11> */
        .weak           $__internal_68_$__cuda_sm20_div_u64
        .type           $__internal_68_$__cuda_sm20_div_u64,@function
        .size           $__internal_68_$__cuda_sm20_div_u64,($__internal_69_$__cuda_sm20_rem_u64 - $__internal_68_$__cuda_sm20_div_u64)
$__internal_68_$__cuda_sm20_div_u64:
        /* <DEDUP_REMOVED lines=71> */
[----:B------:R-:W-:Y:S05]  /*3df10*/  RET.REL.NODEC R4 `(_ZN2at6native24index_elementwise_kernelILi128ELi4EZNS0_20cuda_take_put_kernelIhlZZZZZNS0_10put_kernelERNS_14TensorIteratorERKNS_10TensorBaseEbENKUlvE_clEvENKUlvE_clEvENKUlvE_clEvENKUlvE0_clEvEUlRhlE0_EEvS4_S7_RKT1_EUliE_EEvlSE_) ;  /* 0xfffffc2004387950 */ /* 0x000fea0003c3ffff */
        .weak           $__internal_69_$__cuda_sm20_rem_u64
        .type           $__internal_69_$__cuda_sm20_rem_u64,@function
        .size           $__internal_69_$__cuda_sm20_rem_u64,(.L_x_41742 - $__internal_69_$__cuda_sm20_rem_u64)
$__internal_69_$__cuda_sm20_rem_u64:
        /* <DEDUP_REMOVED lines=66> */
[----:B------:R-:W-:Y:S06]  /*3e340*/  RET.REL.NODEC R4 `(_ZN2at6native24index_elementwise_kernelILi128ELi4EZNS0_20cuda_take_put_kernelIhlZZZZZNS0_10put_kernelERNS_14TensorIteratorERKNS_10TensorBaseEbENKUlvE_clEvENKUlvE_clEvENKUlvE_clEvENKUlvE0_clEvEUlRhlE0_EEvS4_S7_RKT1_EUliE_EEvlSE_) ;  /* 0xfffffc1c042c7950 */ /* 0x000fec0003c3ffff */
.L_x_38057:
        /* <DEDUP_REMOVED lines=11> */
.L_x_41742:


//--------------------- .text._ZN2at6native24index_elementwise_kernelILi128ELi4EZNS0_20cuda_take_put_kernelIhlZZZZZNS0_10put_kernelERNS_14TensorIteratorERKNS_10TensorBaseEbENKUlvE_clEvENKUlvE_clEvENKUlvE_clEvENKUlvE0_clEvEUlRhlE_EEvS4_S7_RKT1_EUliE_EEvlSE_ --------------------------
	.section	.text._ZN2at6native24index_elementwise_kernelILi128ELi4EZNS0_20cuda_take_put_kernelIhlZZZZZNS0_10put_kernelERNS_14TensorIteratorERKNS_10TensorBaseEbENKUlvE_clEvENKUlvE_clEvENKUlvE_clEvENKUlvE0_clEvEUlRhlE_EEvS4_S7_RKT1_EUliE_EEvlSE_,"ax",@progbits
	.align	128
        .global         _ZN2at6native24index_elementwise_kernelILi128ELi4EZNS0_20cuda_take_put_kernelIhlZZZZZNS0_10put_kernelERNS_14TensorIteratorERKNS_10TensorBaseEbENKUlvE_clEvENKUlvE_clEvENKUlvE_clEvENKUlvE0_clEvEUlRhlE_EEvS4_S7_RKT1_EUliE_EEvlSE_
        .type           _ZN2at6native24index_elementwise_kernelILi128ELi4EZNS0_20cuda_take_put_kernelIhlZZZZZNS0_10put_kernelERNS_14TensorIteratorERKNS_10TensorBaseEbENKUlvE_clEvENKUlvE_clEvENKUlvE_clEvENKUlvE0_clEvEUlRhlE_EEvS4_S7_RKT1_EUliE_EEvlSE_,@function
        .size           _ZN2at6native24index_elementwise_kernelILi128ELi4EZNS0_20cuda_take_put_kernelIhlZZZZZNS0_10put_kernelERNS_14TensorIteratorERKNS_10TensorBaseEbENKUlvE_clEvENKUlvE_clEvENKUlvE_clEvENKUlvE0_clEvEUlRhlE_EEvS4_S7_RKT1_EUliE_EEvlSE_,(.L_x_41744 - _ZN2at6native24index_elementwise_kernelILi128ELi4EZNS0_20cuda_take_put_kernelIhlZZZZZNS0_10put_kernelERNS_14TensorIteratorERKNS_10TensorBaseEbENKUlvE_clEvENKUlvE_clEvENKUlvE_clEvENKUlvE0_clEvEUlRhlE_EEvS4_S7_RKT1_EUliE_EEvlSE_)
        .other          _ZN2at6native24index_elementwise_kernelILi128ELi4EZNS0_20cuda_take_put_kernelIhlZZZZZNS0_10put_kernelERNS_14TensorIteratorERKNS_10TensorBaseEbENKUlvE_clEvENKUlvE_clEvENKUlvE_clEvENKUlvE0_clEvEUlRhlE_EEvS4_S7_RKT1_EUliE_EEvlSE_,@"STO_CUDA_ENTRY STV_DEFAULT"
_ZN2at6native24index_elementwise_kernelILi128ELi4EZNS0_20cuda_take_put_kernelIhlZZZZZNS0_10put_kernelERNS_14TensorIteratorERKNS_10TensorBaseEbENKUlvE_clEvENKUlvE_clEvENKUlvE_clEvENKUlvE0_clEvEUlRhlE_EEvS4_S7_RKT1_EUliE_EEvlSE_:
.text._ZN2at6native24index_elementwise_kernelILi128ELi4EZNS0_20cuda_take_put_kernelIhlZZZZZNS0_10put_kernelERNS_14TensorIteratorERKNS_10TensorBaseEbENKUlvE_clEvENKUlvE_clEvENKUlvE_clEvENKUlvE0_clEvEUlRhlE_EEvS4_S7_RKT1_EUliE_EEvlSE_:
        /* <DEDUP_REMOVED lines=47> */
.L_x_38063:
        /* <DEDUP_REMOVED lines=11> */
.L_x_38065:
        /* <DEDUP_REMOVED lines=11> */
.L_x_38064:
[----:B------:R-:W-:-:S07]  /*0450*/  VIADD R16, R16, 0x80 ;  /* 0x0000008010107836 */ /* 0x000fce0000000000 */
.L_x_38062:
[----:B------:R-:W-:Y:S05]  /*0460*/  BSYNC B6 ;  /* 0x0000000000067941 */ /* 0x000fea0003800000 */
.L_x_38061:
        /* <DEDUP_REMOVED lines=31> */
.L_x_38068:
        /* <DEDUP_REMOVED lines=11> */
.L_x_38070:
        /* <DEDUP_REMOVED lines=11> */
.L_x_38069:
[----:B------:R-:W-:-:S07]  /*07c0*/  VIADD R16, R16, 0x80 ;  /* 0x0000008010107836 */ /* 0x000fce0000000000 */
.L_x_38067:
[----:B------:R-:W-:Y:S05]  /*07d0*/  BSYNC B6 ;  /* 0x0000000000067941 */ /* 0x000fea0003800000 */
.L_x_38066:
        /* <DEDUP_REMOVED lines=31> */
.L_x_38073:
        /* <DEDUP_REMOVED lines=11> */
.L_x_38075:
        /* <DEDUP_REMOVED lines=11> */
.L_x_38074:
[----:B------:R-:W-:-:S07]  /*0b30*/  VIADD R16, R16, 0x80 ;  /* 0x0000008010107836 */ /* 0x000fce0000000000 */
.L_x_38072:
[----:B------:R-:W-:Y:S05]  /*0b40*/  BSYNC B6 ;  /* 0x0000000000067941 */ /* 0x000fea0003800000 */
.L_x_38071:
        /* <DEDUP_REMOVED lines=30> */
.L_x_38076:
        /* <DEDUP_REMOVED lines=10> */
.L_x_38077:
        /* <DEDUP_REMOVED lines=11> */
.L_x_38060:
        /* <DEDUP_REMOVED lines=35> */
.L_x_38080:
        /* <DEDUP_REMOVED lines=35> */
.L_x_38081:
[----:B------:R-:W0:Y:S01]  /*12e0*/  LDCU.64 UR4, c[0x0][0x5a8] ;  /* 0x0000b500ff0477ac */ /* 0x000e220008000a00 */
[----:B------:R-:W-:Y:S01]  /*12f0*/  IMAD.MOV.U32 R10, RZ, RZ, R12 ;  /* 0x000000ffff0a7224 */ /* 0x000fe200078e000c */
[----:B------:R-:W-:Y:S02]  /*1300*/  MOV R9, R13 ;  /* 0x0000000d00097202 */ /* 0x000fe40000000f00 */
[----:B------:R-:W-:Y:S02]  /*1310*/  MOV R0, 0x1350 ;  /* 0x0000135000007802 */ /* 0x000fe40000000f00 */
[----:B0-----:R-:W-:Y:S01]  /*1320*/  MOV R4, UR4 ;  /* 0x0000000400047c02 */ /* 0x001fe20008000f00 */
[----:B------:R-:W-:-:S07]  /*1330*/  IMAD.U32 R3, RZ, RZ, UR5 ;  /* 0x00000005ff037e24 */ /* 0x000fce000f8e00ff */
[----:B------:R-:W-:Y:S05]  /*1340*/  CALL.REL.NOINC `($__internal_70_$__cuda_sm20_div_u64) ;  /* 0x000003e000647944 */ /* 0x000fea0003c00000 */
        /* <DEDUP_REMOVED lines=10> */
.L_x_38082:
        /* <DEDUP_REMOVED lines=37> */
.L_x_38085:
[----:B------:R-:W0:Y:S01]  /*1640*/  LDCU.64 UR4, c[0x0][0x5b0] ;  /* 0x0000b600ff0477ac */ /* 0x000e220008000a00 */
[----:B------:R-:W-:Y:S01]  /*1650*/  MOV R10, R12 ;  /* 0x0000000c000a7202 */ /* 0x000fe20000000f00 */
[----:B------:R-:W-:Y:S01]  /*1660*/  IMAD.MOV.U32 R9, RZ, RZ, R13 ;  /* 0x000000ffff097224 */ /* 0x000fe200078e000d */
[----:B------:R-:W-:Y:S01]  /*1670*/  MOV R0, 0x16b0 ;  /* 0x000016b000007802 */ /* 0x000fe20000000f00 */
[----:B0-----:R-:W-:Y:S01]  /*1680*/  IMAD.U32 R4, RZ, RZ, UR4 ;  /* 0x00000004ff047e24 */ /* 0x001fe2000f8e00ff */
[----:B------:R-:W-:-:S07]  /*1690*/  MOV R3, UR5 ;  /* 0x0000000500037c02 */ /* 0x000fce0008000f00 */
[----:B------:R-:W-:Y:S05]  /*16a0*/  CALL.REL.NOINC `($__internal_70_$__cuda_sm20_div_u64) ;  /* 0x000003dc008c7944 */ /* 0x000fea0003c00000 */
        /* <DEDUP_REMOVED lines=11> */
.L_x_38086:
[----:B------:R-:W-:Y:S05]  /*1760*/  BSYNC.RECONVERGENT B0 ;  /* 0x0000000000007941 */ /* 0x000fea0003800200 */
.L_x_38084:
        /* <DEDUP_REMOVED lines=38> */
.L_x_38088:
        /* <DEDUP_REMOVED lines=18> */
.L_x_38089:
[----:B------:R-:W-:Y:S05]  /*1af0*/  BSYNC.RECONVERGENT B0 ;  /* 0x0000000000007941 */ /* 0x000fea0003800200 */
.L_x_38087:
        /* <DEDUP_REMOVED lines=38> */
.L_x_38091:
        /* <DEDUP_REMOVED lines=18> */
.L_x_38092:
[----:B------:R-:W-:Y:S05]  /*1e80*/  BSYNC.RECONVERGENT B0 ;  /* 0x0000000000007941 */ /* 0x000fea0003800200 */
.L_x_38090:
        /* <DEDUP_REMOVED lines=38> */
.L_x_38094:
        /* <DEDUP_REMOVED lines=18> */
.L_x_38095:
[----:B------:R-:W-:Y:S05]  /*2210*/  BSYNC.RECONVERGENT B0 ;  /* 0x0000000000007941 */ /* 0x000fea0003800200 */
.L_x_38093:
        /* <DEDUP_REMOVED lines=38> */
.L_x_38097:
        /* <DEDUP_REMOVED lines=18> */
.L_x_38098:
[----:B------:R-:W-:Y:S05]  /*25a0*/  BSYNC.RECONVERGENT B0 ;  /* 0x0000000000007941 */ /* 0x000fea0003800200 */
.L_x_38096:
        /* <DEDUP_REMOVED lines=38> */
.L_x_38100:
        /* <DEDUP_REMOVED lines=18> */
.L_x_38101:
[----:B------:R-:W-:Y:S05]  /*2930*/  BSYNC.RECONVERGENT B0 ;  /* 0x0000000000007941 */ /* 0x000fea0003800200 */
.L_x_38099:
        /* <DEDUP_REMOVED lines=38> */
.L_x_38103:
        /* <DEDUP_REMOVED lines=18> */
.L_x_38104:
[----:B------:R-:W-:Y:S05]  /*2cc0*/  BSYNC.RECONVERGENT B0 ;  /* 0x0000000000007941 */ /* 0x000fea0003800200 */
.L_x_38102:
        /* <DEDUP_REMOVED lines=38> */
.L_x_38106:
        /* <DEDUP_REMOVED lines=18> */
.L_x_38107:
[----:B------:R-:W-:Y:S05]  /*3050*/  BSYNC.RECONVERGENT B0 ;  /* 0x0000000000007941 */ /* 0x000fea0003800200 */
.L_x_38105:
        /* <DEDUP_REMOVED lines=38> */
.L_x_38109:
        /* <DEDUP_REMOVED lines=18> */
.L_x_38110:
[----:B------:R-:W-:Y:S05]  /*33e0*/  BSYNC.RECONVERGENT B0 ;  /* 0x0000000000007941 */ /* 0x000fea0003800200 */
.L_x_38108:
        /* <DEDUP_REMOVED lines=38> */
.L_x_38112:
        /* <DEDUP_REMOVED lines=18> */
.L_x_38113:
[----:B------:R-:W-:Y:S05]  /*3770*/  BSYNC.RECONVERGENT B0 ;  /* 0x0000000000007941 */ /* 0x000fea0003800200 */
.L_x_38111:
        /* <DEDUP_REMOVED lines=38> */
.L_x_38115:
        /* <DEDUP_REMOVED lines=18> */
.L_x_38116:
[----:B------:R-:W-:Y:S05]  /*3b00*/  BSYNC.RECONVERGENT B0 ;  /* 0x0000000000007941 */ /* 0x000fea0003800200 */
.L_x_38114:
        /* <DEDUP_REMOVED lines=38> */
.L_x_38118:
        /* <DEDUP_REMOVED lines=18> */
.L_x_38119:
[----:B------:R-:W-:Y:S05]  /*3e90*/  BSYNC.RECONVERGENT B0 ;  /* 0x0000000000007941 */ /* 0x000fea0003800200 */
.L_x_38117:
        /* <DEDUP_REMOVED lines=38> */
.L_x_38121:
        /* <DEDUP_REMOVED lines=18> */
.L_x_38122:
[----:B------:R-:W-:Y:S05]  /*4220*/  BSYNC.RECONVERGENT B0 ;  /* 0x0000000000007941 */ /* 0x000fea0003800200 */
.L_x_38120:
        /* <DEDUP_REMOVED lines=38> */
.L_x_38124:
        /* <DEDUP_REMOVED lines=18> */
.L_x_38125:
[----:B------:R-:W-:Y:S05]  /*45b0*/  BSYNC.RECONVERGENT B0 ;  /* 0x0000000000007941 */ /* 0x000fea0003800200 */
.L_x_38123:
        /* <DEDUP_REMOVED lines=38> */
.L_x_38127:
        /* <DEDUP_REMOVED lines=18> */
.L_x_38128:
[----:B------:R-:W-:Y:S05]  /*4940*/  BSYNC.RECONVERGENT B0 ;  /* 0x0000000000007941 */ /* 0x000fea0003800200 */
.L_x_38126:
        /* <DEDUP_REMOVED lines=38> */
.L_x_38130:
        /* <DEDUP_REMOVED lines=18> */
.L_x_38131:
[----:B------:R-:W-:Y:S05]  /*4cd0*/  BSYNC.RECONVERGENT B0 ;  /* 0x0000000000007941 */ /* 0x000fea0003800200 */
.L_x_38129:
        /* <DEDUP_REMOVED lines=38> */
.L_x_38133:
        /* <DEDUP_REMOVED lines=18> */
.L_x_38134:
[----:B------:R-:W-:Y:S05]  /*5060*/  BSYNC.RECONVERGENT B0 ;  /* 0x0000000000007941 */ /* 0x000fea0003800200 */
.L_x_38132:
        /* <DEDUP_REMOVED lines=38> */
.L_x_38136:
        /* <DEDUP_REMOVED lines=18> */
.L_x_38137:
[----:B------:R-:W-:Y:S05]  /*53f0*/  BSYNC.RECONVERGENT B0 ;  /* 0x0000000000007941 */ /* 0x000fea0003800200 */
.L_x_38135:
        /* <DEDUP_REMOVED lines=38> */
.L_x_38139:
        /* <DEDUP_REMOVED lines=18> */
.L_x_38140:
[----:B------:R-:W-:Y:S05]  /*5780*/  BSYNC.RECONVERGENT B0 ;  /* 0x0000000000007941 */ /* 0x000fea0003800200 */
.L_x_38138:
        /* <DEDUP_REMOVED lines=38> */
.L_x_38142:
        /* <DEDUP_REMOVED lines=18> */
.L_x_38143:
[----:B------:R-:W-:Y:S05]  /*5b10*/  BSYNC.RECONVERGENT B0 ;  /* 0x0000000000007941 */ /* 0x000fea0003800200 */
.L_x_38141:
        /* <DEDUP_REMOVED lines=38> */
.L_x_38145:
        /* <DEDUP_REMOVED lines=18> */
.L_x_38146:
[----:B------:R-:W-:Y:S05]  /*5ea0*/  BSYNC.RECONVERGENT B0 ;  /* 0x0000000000007941 */ /* 0x000fea0003800200 */
.L_x_38144:
        /* <DEDUP_REMOVED lines=38> */
.L_x_38148:
        /* <DEDUP_REMOVED lines=18> */
.L_x_38149:
[----:B------:R-:W-:Y:S05]  /*6230*/  BSYNC.RECONVERGENT B0 ;  /* 0x0000000000007941 */ /* 0x000fea0003800200 */
.L_x_38147:
        /* <DEDUP_REMOVED lines=37> */
.L_x_38151:
        /* <DEDUP_REMOVED lines=16> */
.L_x_38152:
[----:B------:R-:W-:Y:S05]  /*6590*/  BSYNC.RECONVERGENT B0 ;  /* 0x0000000000007941 */ /* 0x000fea0003800200 */
.L_x_38150:
        /* <DEDUP_REMOVED lines=34> */
.L_x_38154:
[----:B------:R-:W-:Y:S01]  /*67c0*/  IMAD.MOV.U32 R8, RZ, RZ, R6 ;  /* 0x000000ffff087224 */ /* 0x000fe200078e0006 */
[----:B------:R-:W-:Y:S02]  /*67d0*/  MOV R10, R7 ;  /* 0x00000007000a7202 */ /* 0x000fe40000000f00 */
[----:B------:R-:W-:-:S07]  /*67e0*/  MOV R9, 0x6800 ;  /* 0x0000680000097802 */ /* 0x000fce0000000f00 */
[----:B------:R-:W-:Y:S05]  /*67f0*/  CALL.REL.NOINC `($__internal_71_$__cuda_sm20_rem_u64) ;  /* 0x0000039000587944 */ /* 0x000fea0003c00000 */
[----:B------:R-:W-:Y:S01]  /*6800*/  IMAD.MOV.U32 R4, RZ, RZ, R0 ;  /* 0x000000ffff047224 */ /* 0x000fe200078e0000 */
[----:B------:R-:W-:-:S07]  /*6810*/  MOV R5, R3 ;  /* 0x0000000300057202 */ /* 0x000fce0000000f00 */
.L_x_38155:
[----:B------:R-:W-:Y:S05]  /*6820*/  BSYNC.RECONVERGENT B0 ;  /* 0x0000000000007941 */ /* 0x000fea0003800200 */
.L_x_38153:
[----:B------:R-:W0:Y:S01]  /*6830*/  LDCU.64 UR4, c[0x0][0x730] ;  /* 0x0000e600ff0477ac */ /* 0x000e220008000a00 */
[----:B------:R-:W-:Y:S02]  /*6840*/  IMAD.MOV.U32 R3, RZ, RZ, R17 ;  /* 0x000000ffff037224 */ /* 0x000fe400078e0011 */
[----:B0-----:R-:W-:Y:S02]  /*6850*/  IMAD R5, R5, UR4, RZ ;  /* 0x0000000405057c24 */ /* 0x001fe4000f8e02ff */
[----:B------:R-:W-:-:S04]  /*6860*/  IMAD.WIDE.U32 R2, R4, UR4, R2 ;  /* 0x0000000404027c25 */ /* 0x000fc8000f8e0002 */
[----:B------:R-:W-:-:S05]  /*6870*/  IMAD R5, R4, UR5, R5 ;  /* 0x0000000504057c24 */ /* 0x000fca000f8e0205 */
[----:B------:R-:W-:-:S07]  /*6880*/  IADD3 R17, PT, PT, R3, R5, RZ ;  /* 0x0000000503117210 */ /* 0x000fce0007ffe0ff */
.L_x_38083:
        /* <DEDUP_REMOVED lines=12> */
.L_x_38157:
        /* <DEDUP_REMOVED lines=11> */
.L_x_38156:
[----:B------:R-:W-:-:S07]  /*6a00*/  IADD3 R16, PT, PT, R16, 0x80, RZ ;  /* 0x0000008010107810 */ /* 0x000fce0007ffe0ff */
.L_x_38079:
[----:B------:R-:W-:Y:S05]  /*6a10*/  BSYNC B6 ;  /* 0x0000000000067941 */ /* 0x000fea0003800000 */
.L_x_38078:
        /* <DEDUP_REMOVED lines=31> */
.L_x_38160:
        /* <DEDUP_REMOVED lines=36> */
.L_x_38161:
        /* <DEDUP_REMOVED lines=17> */
.L_x_38162:
        /* <DEDUP_REMOVED lines=37> */
.L_x_38165:
        /* <DEDUP_REMOVED lines=18> */
.L_x_38166:
[----:B------:R-:W-:Y:S05]  /*72d0*/  BSYNC.RECONVERGENT B0 ;  /* 0x0000000000007941 */ /* 0x000fea0003800200 */
.L_x_38164:
        /* <DEDUP_REMOVED lines=38> */
.L_x_38168:
        /* <DEDUP_REMOVED lines=18> */
.L_x_38169:
[----:B------:R-:W-:Y:S05]  /*7660*/  BSYNC.RECONVERGENT B0 ;  /* 0x0000000000007941 */ /* 0x000fea0003800200 */
.L_x_38167:
        /* <DEDUP_REMOVED lines=38> */
.L_x_38171:
        /* <DEDUP_REMOVED lines=18> */
.L_x_38172:
[----:B------:R-:W-:Y:S05]  /*79f0*/  BSYNC.RECONVERGENT B0 ;  /* 0x0000000000007941 */ /* 0x000fea0003800200 */
.L_x_38170:
        /* <DEDUP_REMOVED lines=38> */
.L_x_38174:
        /* <DEDUP_REMOVED lines=18> */
.L_x_38175:
[----:B------:R-:W-:Y:S05]  /*7d80*/  BSYNC.RECONVERGENT B0 ;  /* 0x0000000000007941 */ /* 0x000fea0003800200 */
.L_x_38173:
        /* <DEDUP_REMOVED lines=38> */
.L_x_38177:
        /* <DEDUP_REMOVED lines=18> */
.L_x_38178:
[----:B------:R-:W-:Y:S05]  /*8110*/  BSYNC.RECONVERGENT B0 ;  /* 0x0000000000007941 */ /* 0x000fea0003800200 */
.L_x_38176:
        /* <DEDUP_REMOVED lines=38> */
.L_x_38180:
        /* <DEDUP_REMOVED lines=18> */
.L_x_38181:
[----:B------:R-:W-:Y:S05]  /*84a0*/  BSYNC.RECONVERGENT B0 ;  /* 0x0000000000007941 */ /* 0x000fea0003800200 */
.L_x_38179:
        /* <DEDUP_REMOVED lines=38> */
.L_x_38183:
        /* <DEDUP_REMOVED lines=18> */
.L_x_38184:
[----:B------:R-:W-:Y:S05]  /*8830*/  BSYNC.RECONVERGENT B0 ;  /* 0x0000000000007941 */ /* 0x000fea0003800200 */
.L_x_38182:
        /* <DEDUP_REMOVED lines=38> */
.L_x_38186:
        /* <DEDUP_REMOVED lines=18> */
.L_x_38187:
[----:B------:R-:W-:Y:S05]  /*8bc0*/  BSYNC.RECONVERGENT B0 ;  /* 0x0000000000007941 */ /* 0x000fea0003800200 */
.L_x_38185:
        /* <DEDUP_REMOVED lines=38> */
.L_x_38189:
        /* <DEDUP_REMOVED lines=18> */
.L_x_38190:
[----:B------:R-:W-:Y:S05]  /*8f50*/  BSYNC.RECONVERGENT B0 ;  /* 0x0000000000007941 */ /* 0x000fea0003800200 */
.L_x_38188:
        /* <DEDUP_REMOVED lines=38> */
.L_x_38192:
        /* <DEDUP_REMOVED lines=18> */
.L_x_38193:
[----:B------:R-:W-:Y:S05]  /*92e0*/  BSYNC.RECONVERGENT B0 ;  /* 0x0000000000007941 */ /* 0x000fea0003800200 */
.L_x_38191:
        /* <DEDUP_REMOVED lines=38> */
.L_x_38195:
        /* <DEDUP_REMOVED lines=18> */
.L_x_38196:
[----:B------:R-:W-:Y:S05]  /*9670*/  BSYNC.RECONVERGENT B0 ;  /* 0x0000000000007941 */ /* 0x000fea0003800200 */
.L_x_38194:
        /* <DEDUP_REMOVED lines=38> */
.L_x_38198:
        /* <DEDUP_REMOVED lines=18> */
.L_x_38199:
[----:B------:R-:W-:Y:S05]  /*9a00*/  BSYNC.RECONVERGENT B0 ;  /* 0x0000000000007941 */ /* 0x000fea0003800200 */
.L_x_38197:
        /* <DEDUP_REMOVED lines=38> */
.L_x_38201:
        /* <DEDUP_REMOVED lines=18> */
.L_x_38202:
[----:B------:R-:W-:Y:S05]  /*9d90*/  BSYNC.RECONVERGENT B0 ;  /* 0x0000000000007941 */ /* 0x000fea0003800200 */
.L_x_38200:
        /* <DEDUP_REMOVED lines=38> */
.L_x_38204:
        /* <DEDUP_REMOVED lines=18> */
.L_x_38205:
[----:B------:R-:W-:Y:S05]  /*a120*/  BSYNC.RECONVERGENT B0 ;  /* 0x0000000000007941 */ /* 0x000fea0003800200 */
.L_x_38203:
        /* <DEDUP_REMOVED lines=38> */
.L_x_38207:
        /* <DEDUP_REMOVED lines=18> */
.L_x_38208:
[----:B------:R-:W-:Y:S05]  /*a4b0*/  BSYNC.RECONVERGENT B0 ;  /* 0x0000000000007941 */ /* 0x000fea0003800200 */
.L_x_38206:
        /* <DEDUP_REMOVED lines=38> */
.L_x_38210:
        /* <DEDUP_REMOVED lines=18> */
.L_x_38211:
[----:B------:R-:W-:Y:S05]  /*a840*/  BSYNC.RECONVERGENT B0 ;  /* 0x0000000000007941 */ /* 0x000fea0003800200 */
.L_x_38209:
        /* <DEDUP_REMOVED lines=38> */
.L_x_38213:
        /* <DEDUP_REMOVED lines=18> */
.L_x_38214:
[----:B------:R-:W-:Y:S05]  /*abd0*/  BSYNC.RECONVERGENT B0 ;  /* 0x0000000000007941 */ /* 0x000fea0003800200 */
.L_x_38212:
        /* <DEDUP_REMOVED lines=38> */
.L_x_38216:
        /* <DEDUP_REMOVED lines=18> */
.L_x_38217:
[----:B------:R-:W-:Y:S05]  /*af60*/  BSYNC.RECONVERGENT B0 ;  /* 0x0000000000007941 */ /* 0x000fea0003800200 */
.L_x_38215:
        /* <DEDUP_REMOVED lines=38> */
.L_x_38219:
        /* <DEDUP_REMOVED lines=18> */
.L_x_38220:
[----:B------:R-:W-:Y:S05]  /*b2f0*/  BSYNC.RECONVERGENT B0 ;  /* 0x0000000000007941 */ /* 0x000fea0003800200 */
.L_x_38218:
        /* <DEDUP_REMOVED lines=38> */
.L_x_38222:
        /* <DEDUP_REMOVED lines=18> */
.L_x_38223:
[----:B------:R-:W-:Y:S05]  /*b680*/  BSYNC.RECONVERGENT B0 ;  /* 0x0000000000007941 */ /* 0x000fea0003800200 */
.L_x_38221:
        /* <DEDUP_REMOVED lines=38> */
.L_x_38225:
        /* <DEDUP_REMOVED lines=18> */
.L_x_38226:
[----:B------:R-:W-:Y:S05]  /*ba10*/  BSYNC.RECONVERGENT B0 ;  /* 0x0000000000007941 */ /* 0x000fea0003800200 */
.L_x_38224:
        /* <DEDUP_REMOVED lines=38> */
.L_x_38228:
        /* <DEDUP_REMOVED lines=18> */
.L_x_38229:
[----:B------:R-:W-:Y:S05]  /*bda0*/  BSYNC.RECONVERGENT B0 ;  /* 0x0000000000007941 */ /* 0x000fea0003800200 */
.L_x_38227:
        /* <DEDUP_REMOVED lines=37> */
.L_x_38231:
        /* <DEDUP_REMOVED lines=16> */
.L_x_38232:
[----:B------:R-:W-:Y:S05]  /*c100*/  BSYNC.RECONVERGENT B0 ;  /* 0x0000000000007941 */ /* 0x000fea0003800200 */
.L_x_38230:
        /* <DEDUP_REMOVED lines=33> */
.L_x_38234:
[----:B------:R-:W-:Y:S01]  /*c320*/  IMAD.MOV.U32 R8, RZ, RZ, R6 ;  /* 0x000000ffff087224 */ /* 0x000fe200078e0006 */
[----:B------:R-:W-:Y:S02]  /*c330*/  MOV R10, R7 ;  /* 0x00000007000a7202 */ /* 0x000fe40000000f00 */
[----:B------:R-:W-:-:S07]  /*c340*/  MOV R9, 0xc360 ;  /* 0x0000c36000097802 */ /* 0x000fce0000000f00 */
[----:B------:R-:W-:Y:S05]  /*c350*/  CALL.REL.NOINC `($__internal_71_$__cuda_sm20_rem_u64) ;  /* 0x0000033400807944 */ /* 0x000fea0003c00000 */
[----:B------:R-:W-:Y:S01]  /*c360*/  IMAD.MOV.U32 R4, RZ, RZ, R0 ;  /* 0x000000ffff047224 */ /* 0x000fe200078e0000 */
[----:B------:R-:W-:-:S07]  /*c370*/  MOV R5, R3 ;  /* 0x0000000300057202 */ /* 0x000fce0000000f00 */
.L_x_38235:
[----:B------:R-:W-:Y:S05]  /*c380*/  BSYNC.RECONVERGENT B0 ;  /* 0x0000000000007941 */ /* 0x000fea0003800200 */
.L_x_38233:
[----:B------:R-:W0:Y:S01]  /*c390*/  LDCU.64 UR4, c[0x0][0x730] ;  /* 0x0000e600ff0477ac */ /* 0x000e220008000a00 */
[----:B------:R-:W-:Y:S02]  /*c3a0*/  IMAD.MOV.U32 R3, RZ, RZ, R17 ;  /* 0x000000ffff037224 */ /* 0x000fe400078e0011 */
[----:B0-----:R-:W-:Y:S02]  /*c3b0*/  IMAD R5, R5, UR4, RZ ;  /* 0x0000000405057c24 */ /* 0x001fe4000f8e02ff */
[----:B------:R-:W-:-:S04]  /*c3c0*/  IMAD.WIDE.U32 R2, R4, UR4, R2 ;  /* 0x0000000404027c25 */ /* 0x000fc8000f8e0002 */
[----:B------:R-:W-:-:S05]  /*c3d0*/  IMAD R5, R4, UR5, R5 ;  /* 0x0000000504057c24 */ /* 0x000fca000f8e0205 */
[----:B------:R-:W-:-:S07]  /*c3e0*/  IADD3 R17, PT, PT, R3, R5, RZ ;  /* 0x0000000503117210 */ /* 0x000fce0007ffe0ff */
.L_x_38163:
        /* <DEDUP_REMOVED lines=12> */
.L_x_38237:
        /* <DEDUP_REMOVED lines=11> */
.L_x_38236:
[----:B------:R-:W-:-:S07]  /*c560*/  IADD3 R16, PT, PT, R16, 0x80, RZ ;  /* 0x0000008010107810 */ /* 0x000fce0007ffe0ff */
.L_x_38159:
[----:B------:R-:W-:Y:S05]  /*c570*/  BSYNC B6 ;  /* 0x0000000000067941 */ /* 0x000fea0003800000 */
.L_x_38158:
        /* <DEDUP_REMOVED lines=31> */
.L_x_38240:
        /* <DEDUP_REMOVED lines=36> */
.L_x_38241:
        /* <DEDUP_REMOVED lines=17> */
.L_x_38242:
        /* <DEDUP_REMOVED lines=37> */
.L_x_38245:
        /* <DEDUP_REMOVED lines=18> */
.L_x_38246:
[----:B------:R-:W-:Y:S05]  /*ce30*/  BSYNC.RECONVERGENT B0 ;  /* 0x0000000000007941 */ /* 0x000fea0003800200 */
.L_x_38244:
        /* <DEDUP_REMOVED lines=38> */
.L_x_38248:
        /* <DEDUP_REMOVED lines=18> */
.L_x_38249:
[----:B------:R-:W-:Y:S05]  /*d1c0*/  BSYNC.RECONVERGENT B0 ;  /* 0x0000000000007941 */ /* 0x000fea0003800200 */
.L_x_38247:
        /* <DEDUP_REMOVED lines=38> */
.L_x_38251:
        /* <DEDUP_REMOVED lines=18> */
.L_x_38252:
[----:B------:R-:W-:Y:S05]  /*d550*/  BSYNC.RECONVERGENT B0 ;  /* 0x0000000000007941 */ /* 0x000fea0003800200 */
.L_x_38250:
        /* <DEDUP_REMOVED lines=38> */
.L_x_38254:
        /* <DEDUP_REMOVED lines=18> */
.L_x_38255:
[----:B------:R-:W-:Y:S05]  /*d8e0*/  BSYNC.RECONVERGENT B0 ;  /* 0x0000000000007941 */ /* 0x000fea0003800200 */
.L_x_38253:
        /* <DEDUP_REMOVED lines=38> */
.L_x_38257:
        /* <DEDUP_REMOVED lines=18> */
.L_x_38258:
[----:B------:R-:W-:Y:S05]  /*dc70*/  BSYNC.RECONVERGENT B0 ;  /* 0x0000000000007941 */ /* 0x000fea0003800200 */
.L_x_38256:
        /* <DEDUP_REMOVED lines=38> */
.L_x_38260:
        /* <DEDUP_REMOVED lines=18> */
.L_x_38261:
[----:B------:R-:W-:Y:S05]  /*e000*/  BSYNC.RECONVERGENT B0 ;  /* 0x0000000000007941 */ /* 0x000fea0003800200 */
.L_x_38259:
        /* <DEDUP_REMOVED lines=38> */
.L_x_38263:
        /* <DEDUP_REMOVED lines=18> */
.L_x_38264:
[----:B------:R-:W-:Y:S05]  /*e390*/  BSYNC.RECONVERGENT B0 ;  /* 0x0000000000007941 */ /* 0x000fea0003800200 */
.L_x_38262:
        /* <DEDUP_REMOVED lines=38> */
.L_x_38266:
        /* <DEDUP_REMOVED lines=18> */
.L_x_38267:
[----:B------:R-:W-:Y:S05]  /*e720*/  BSYNC.RECONVERGENT B0 ;  /* 0x0000000000007941 */ /* 0x000fea0003800200 */
.L_x_38265:
        /* <DEDUP_REMOVED lines=38> */
.L_x_38269:
        /* <DEDUP_REMOVED lines=18> */
.L_x_38270:
[----:B------:R-:W-:Y:S05]  /*eab0*/  BSYNC.RECONVERGENT B0 ;  /* 0x0000000000007941 */ /* 0x000fea0003800200 */
.L_x_38268:
        /* <DEDUP_REMOVED lines=38> */
.L_x_38272:
        /* <DEDUP_REMOVED lines=18> */
.L_x_38273:
[----:B------:R-:W-:Y:S05]  /*ee40*/  BSYNC.RECONVERGENT B0 ;  /* 0x0000000000007941 */ /* 0x000fea0003800200 */
.L_x_38271:
        /* <DEDUP_REMOVED lines=38> */
.L_x_38275:
        /* <DEDUP_REMOVED lines=18> */
.L_x_38276:
[----:B------:R-:W-:Y:S05]  /*f1d0*/  BSYNC.RECONVERGENT B0 ;  /* 0x0000000000007941 */ /* 0x000fea0003800200 */
.L_x_38274:
        /* <DEDUP_REMOVED lines=38> */
.L_x_38278:
        /* <DEDUP_REMOVED lines=18> */
.L_x_38279:
[----:B------:R-:W-:Y:S05]  /*f560*/  BSYNC.RECONVERGENT B0 ;  /* 0x0000000000007941 */ /* 0x000fea0003800200 */
.L_x_38277:
        /* <DEDUP_REMOVED lines=38> */
.L_x_38281:
        /* <DEDUP_REMOVED lines=18> */
.L_x_38282:
[----:B------:R-:W-:Y:S05]  /*f8f0*/  BSYNC.RECONVERGENT B0 ;  /* 0x0000000000007941 */ /* 0x000fea0003800200 */
.L_x_38280:
        /* <DEDUP_REMOVED lines=38> */
.L_x_38284:
        /* <DEDUP_REMOVED lines=18> */
.L_x_38285:
[----:B------:R-:W-:Y:S05]  /*fc80*/  BSYNC.RECONVERGENT B0 ;  /* 0x0000000000007941 */ /* 0x000fea0003800200 */
.L_x_38283:
        /* <DEDUP_REMOVED lines=38> */
.L_x_38287:
        /* <DEDUP_REMOVED lines=18> */
.L_x_38288:
[----:B------:R-:W-:Y:S05]  /*10010*/  BSYNC.RECONVERGENT B0 ;  /* 0x0000000000007941 */ /* 0x000fea0003800200 */
.L_x_38286:
        /* <DEDUP_REMOVED lines=38> */
.L_x_38290:
        /* <DEDUP_REMOVED lines=18> */
.L_x_38291:
[----:B------:R-:W-:Y:S05]  /*103a0*/  BSYNC.RECONVERGENT B0 ;  /* 0x0000000000007941 */ /* 0x000fea0003800200 */
.L_x_38289:
        /* <DEDUP_REMOVED lines=38> */
.L_x_38293:
        /* <DEDUP_REMOVED lines=18> */
.L_x_38294:
[----:B------:R-:W-:Y:S05]  /*10730*/  BSYNC.RECONVERGENT B0 ;  /* 0x0000000000007941 */ /* 0x000fea0003800200 */
.L_x_38292:
        /* <DEDUP_REMOVED lines=38> */
.L_x_38296:
        /* <DEDUP_REMOVED lines=18> */
.L_x_38297:
[----:B------:R-:W-:Y:S05]  /*10ac0*/  BSYNC.RECONVERGENT B0 ;  /* 0x0000000000007941 */ /* 0x000fea0003800200 */
.L_x_38295:
        /* <DEDUP_REMOVED lines=38> */
.L_x_38299:
        /* <DEDUP_REMOVED lines=18> */
.L_x_38300:
[----:B------:R-:W-:Y:S05]  /*10e50*/  BSYNC.RECONVERGENT B0 ;  /* 0x0000000000007941 */ /* 0x000fea0003800200 */
.L_x_38298:
        /* <DEDUP_REMOVED lines=38> */
.L_x_38302:
        /* <DEDUP_REMOVED lines=18> */
.L_x_38303:
[----:B------:R-:W-:Y:S05]  /*111e0*/  BSYNC.RECONVERGENT B0 ;  /* 0x0000000000007941 */ /* 0x000fea0003800200 */
.L_x_38301:
        /* <DEDUP_REMOVED lines=38> */
.L_x_38305:
        /* <DEDUP_REMOVED lines=18> */
.L_x_38306:
[----:B------:R-:W-:Y:S05]  /*11570*/  BSYNC.RECONVERGENT B0 ;  /* 0x0000000000007941 */ /* 0x000fea0003800200 */
.L_x_38304:
        /* <DEDUP_REMOVED lines=38> */
.L_x_38308:
        /* <DEDUP_REMOVED lines=18> */
.L_x_38309:
[----:B------:R-:W-:Y:S05]  /*11900*/  BSYNC.RECONVERGENT B0 ;  /* 0x0000000000007941 */ /* 0x000fea0003800200 */
.L_x_38307:
        /* <DEDUP_REMOVED lines=37> */
.L_x_38311:
        /* <DEDUP_REMOVED lines=16> */
.L_x_38312:
[----:B------:R-:W-:Y:S05]  /*11c60*/  BSYNC.RECONVERGENT B0 ;  /* 0x0000000000007941 */ /* 0x000fea0003800200 */
.L_x_38310:
        /* <DEDUP_REMOVED lines=33> */
.L_x_38314:
[----:B------:R-:W-:Y:S01]  /*11e80*/  IMAD.MOV.U32 R8, RZ, RZ, R6 ;  /* 0x000000ffff087224 */ /* 0x000fe200078e0006 */
[----:B------:R-:W-:Y:S02]  /*11e90*/  MOV R10, R7 ;  /* 0x00000007000a7202 */ /* 0x000fe40000000f00 */
[----:B------:R-:W-:-:S07]  /*11ea0*/  MOV R9, 0x11ec0 ;  /* 0x00011ec000097802 */ /* 0x000fce0000000f00 */
[----:B------:R-:W-:Y:S05]  /*11eb0*/  CALL.REL.NOINC `($__internal_71_$__cuda_sm20_rem_u64) ;  /* 0x000002d800a87944 */ /* 0x000fea0003c00000 */
[----:B------:R-:W-:Y:S01]  /*11ec0*/  IMAD.MOV.U32 R4, RZ, RZ, R0 ;  /* 0x000000ffff047224 */ /* 0x000fe200078e0000 */
[----:B------:R-:W-:-:S07]  /*11ed0*/  MOV R5, R3 ;  /* 0x0000000300057202 */ /* 0x000fce0000000f00 */
.L_x_38315:
[----:B------:R-:W-:Y:S05]  /*11ee0*/  BSYNC.RECONVERGENT B0 ;  /* 0x0000000000007941 */ /* 0x000fea0003800200 */
.L_x_38313:
[----:B------:R-:W0:Y:S01]  /*11ef0*/  LDCU.64 UR4, c[0x0][0x730] ;  /* 0x0000e600ff0477ac */ /* 0x000e220008000a00 */
[----:B------:R-:W-:Y:S02]  /*11f00*/  IMAD.MOV.U32 R3, RZ, RZ, R17 ;  /* 0x000000ffff037224 */ /* 0x000fe400078e0011 */
[----:B0-----:R-:W-:Y:S02]  /*11f10*/  IMAD R5, R5, UR4, RZ ;  /* 0x0000000405057c24 */ /* 0x001fe4000f8e02ff */
[----:B------:R-:W-:-:S04]  /*11f20*/  IMAD.WIDE.U32 R2, R4, UR4, R2 ;  /* 0x0000000404027c25 */ /* 0x000fc8000f8e0002 */
[----:B------:R-:W-:-:S05]  /*11f30*/  IMAD R5, R4, UR5, R5 ;  /* 0x0000000504057c24 */ /* 0x000fca000f8e0205 */
[----:B------:R-:W-:-:S07]  /*11f40*/  IADD3 R17, PT, PT, R3, R5, RZ ;  /* 0x0000000503117210 */ /* 0x000fce0007ffe0ff */
.L_x_38243:
        /* <DEDUP_REMOVED lines=12> */
.L_x_38317:
        /* <DEDUP_REMOVED lines=11> */
.L_x_38316:
[----:B------:R-:W-:-:S07]  /*120c0*/  IADD3 R16, PT, PT, R16, 0x80, RZ ;  /* 0x0000008010107810 */ /* 0x000fce0007ffe0ff */
.L_x_38239:
[----:B------:R-:W-:Y:S05]  /*120d0*/  BSYNC B6 ;  /* 0x0000000000067941 */ /* 0x000fea0003800000 */
.L_x_38238:
        /* <DEDUP_REMOVED lines=30> */
.L_x_38318:
        /* <DEDUP_REMOVED lines=36> */
.L_x_38319:
        /* <DEDUP_REMOVED lines=17> */
.L_x_38320:
        /* <DEDUP_REMOVED lines=37> */
.L_x_38323:
        /* <DEDUP_REMOVED lines=18> */
.L_x_38324:
[----:B------:R-:W-:Y:S05]  /*12980*/  BSYNC.RECONVERGENT B0 ;  /* 0x0000000000007941 */ /* 0x000fea0003800200 */
.L_x_38322:
        /* <DEDUP_REMOVED lines=37> */
.L_x_38326:
        /* <DEDUP_REMOVED lines=18> */
.L_x_38327:
[----:B------:R-:W-:Y:S05]  /*12d00*/  BSYNC.RECONVERGENT B0 ;  /* 0x0000000000007941 */ /* 0x000fea0003800200 */
.L_x_38325:
        /* <DEDUP_REMOVED lines=37> */
.L_x_38329:
        /* <DEDUP_REMOVED lines=18> */
.L_x_38330:
[----:B------:R-:W-:Y:S05]  /*13080*/  BSYNC.RECONVERGENT B0 ;  /* 0x0000000000007941 */ /* 0x000fea0003800200 */
.L_x_38328:
        /* <DEDUP_REMOVED lines=37> */
.L_x_38332:
        /* <DEDUP_REMOVED lines=18> */
.L_x_38333:
[----:B------:R-:W-:Y:S05]  /*13400*/  BSYNC.RECONVERGENT B0 ;  /* 0x0000000000007941 */ /* 0x000fea0003800200 */
.L_x_38331:
        /* <DEDUP_REMOVED lines=37> */
.L_x_38335:
        /* <DEDUP_REMOVED lines=18> */
.L_x_38336:
[----:B------:R-:W-:Y:S05]  /*13780*/  BSYNC.RECONVERGENT B0 ;  /* 0x0000000000007941 */ /* 0x000fea0003800200 */
.L_x_38334:
        /* <DEDUP_REMOVED lines=37> */
.L_x_38338:
        /* <DEDUP_REMOVED lines=18> */
.L_x_38339:
[----:B------:R-:W-:Y:S05]  /*13b00*/  BSYNC.RECONVERGENT B0 ;  /* 0x0000000000007941 */ /* 0x000fea0003800200 */
.L_x_38337:
        /* <DEDUP_REMOVED lines=37> */
.L_x_38341:
        /* <DEDUP_REMOVED lines=18> */
.L_x_38342:
[----:B------:R-:W-:Y:S05]  /*13e80*/  BSYNC.RECONVERGENT B0 ;  /* 0x0000000000007941 */ /* 0x000fea0003800200 */
.L_x_38340:
        /* <DEDUP_REMOVED lines=37> */
.L_x_38344:
        /* <DEDUP_REMOVED lines=18> */
.L_x_38345:
[----:B------:R-:W-:Y:S05]  /*14200*/  BSYNC.RECONVERGENT B0 ;  /* 0x0000000000007941 */ /* 0x000fea0003800200 */
.L_x_38343:
        /* <DEDUP_REMOVED lines=37> */
.L_x_38347:
        /* <DEDUP_REMOVED lines=18> */
.L_x_38348:
[----:B------:R-:W-:Y:S05]  /*14580*/  BSYNC.RECONVERGENT B0 ;  /* 0x0000000000007941 */ /* 0x000fea0003800200 */
.L_x_38346:
        /* <DEDUP_REMOVED lines=37> */
.L_x_38350:
        /* <DEDUP_REMOVED lines=18> */
.L_x_38351:
[----:B------:R-:W-:Y:S05]  /*14900*/  BSYNC.RECONVERGENT B0 ;  /* 0x0000000000007941 */ /* 0x000fea0003800200 */
.L_x_38349:
        /* <DEDUP_REMOVED lines=37> */
.L_x_38353:
        /* <DEDUP_REMOVED lines=18> */
.L_x_38354:
[----:B------:R-:W-:Y:S05]  /*14c80*/  BSYNC.RECONVERGENT B0 ;  /* 0x0000000000007941 */ /* 0x000fea0003800200 */
.L_x_38352:
        /* <DEDUP_REMOVED lines=37> */
.L_x_38356:
        /* <DEDUP_REMOVED lines=18> */
.L_x_38357:
[----:B------:R-:W-:Y:S05]  /*15000*/  BSYNC.RECONVERGENT B0 ;  /* 0x0000000000007941 */ /* 0x000fea0003800200 */
.L_x_38355:
        /* <DEDUP_REMOVED lines=37> */
.L_x_38359:
        /* <DEDUP_REMOVED lines=18> */
.L_x_38360:
[----:B------:R-:W-:Y:S05]  /*15380*/  BSYNC.RECONVERGENT B0 ;  /* 0x0000000000007941 */ /* 0x000fea0003800200 */
.L_x_38358:
        /* <DEDUP_REMOVED lines=37> */
.L_x_38362:
        /* <DEDUP_REMOVED lines=18> */
.L_x_38363:
[----:B------:R-:W-:Y:S05]  /*15700*/  BSYNC.RECONVERGENT B0 ;  /* 0x0000000000007941 */ /* 0x000fea0003800200 */
.L_x_38361:
        /* <DEDUP_REMOVED lines=37> */
.L_x_38365:
        /* <DEDUP_REMOVED lines=18> */
.L_x_38366:
[----:B------:R-:W-:Y:S05]  /*15a80*/  BSYNC.RECONVERGENT B0 ;  /* 0x0000000000007941 */ /* 0x000fea0003800200 */
.L_x_38364:
        /* <DEDUP_REMOVED lines=37> */
.L_x_38368:
        /* <DEDUP_REMOVED lines=18> */
.L_x_38369:
[----:B------:R-:W-:Y:S05]  /*15e00*/  BSYNC.RECONVERGENT B0 ;  /* 0x0000000000007941 */ /* 0x000fea0003800200 */
.L_x_38367:
        /* <DEDUP_REMOVED lines=37> */
.L_x_38371:
        /* <DEDUP_REMOVED lines=18> */
.L_x_38372:
[----:B------:R-:W-:Y:S05]  /*16180*/  BSYNC.RECONVERGENT B0 ;  /* 0x0000000000007941 */ /* 0x000fea0003800200 */
.L_x_38370:
        /* <DEDUP_REMOVED lines=37> */
.L_x_38374:
        /* <DEDUP_REMOVED lines=18> */
.L_x_38375:
[----:B------:R-:W-:Y:S05]  /*16500*/  BSYNC.RECONVERGENT B0 ;  /* 0x0000000000007941 */ /* 0x000fea0003800200 */
.L_x_38373:
        /* <DEDUP_REMOVED lines=37> */
.L_x_38377:
        /* <DEDUP_REMOVED lines=18> */
.L_x_38378:
[----:B------:R-:W-:Y:S05]  /*16880*/  BSYNC.RECONVERGENT B0 ;  /* 0x0000000000007941 */ /* 0x000fea0003800200 */
.L_x_38376:
        /* <DEDUP_REMOVED lines=37> */
.L_x_38380:
        /* <DEDUP_REMOVED lines=18> */
.L_x_38381:
[----:B------:R-:W-:Y:S05]  /*16c00*/  BSYNC.RECONVERGENT B0 ;  /* 0x0000000000007941 */ /* 0x000fea0003800200 */
.L_x_38379:
        /* <DEDUP_REMOVED lines=37> */
.L_x_38383:
        /* <DEDUP_REMOVED lines=18> */
.L_x_38384:
[----:B------:R-:W-:Y:S05]  /*16f80*/  BSYNC.RECONVERGENT B0 ;  /* 0x0000000000007941 */ /* 0x000fea0003800200 */
.L_x_38382:
        /* <DEDUP_REMOVED lines=37> */
.L_x_38386:
        /* <DEDUP_REMOVED lines=18> */
.L_x_38387:
[----:B------:R-:W-:Y:S05]  /*17300*/  BSYNC.RECONVERGENT B0 ;  /* 0x0000000000007941 */ /* 0x000fea0003800200 */
.L_x_38385:
        /* <DEDUP_REMOVED lines=36> */
.L_x_38389:
        /* <DEDUP_REMOVED lines=16> */
.L_x_38390:
[----:B------:R-:W-:Y:S05]  /*17650*/  BSYNC.RECONVERGENT B0 ;  /* 0x0000000000007941 */ /* 0x000fea0003800200 */
.L_x_38388:
        /* <DEDUP_REMOVED lines=32> */
.L_x_38392:
[----:B------:R-:W-:Y:S01]  /*17860*/  MOV R8, R6 ;  /* 0x0000000600087202 */ /* 0x000fe20000000f00 */
[----:B------:R-:W-:Y:S01]  /*17870*/  IMAD.MOV.U32 R10, RZ, RZ, R7 ;  /* 0x000000ffff0a7224 */ /* 0x000fe200078e0007 */
[----:B------:R-:W-:-:S07]  /*17880*/  MOV R9, 0x178a0 ;  /* 0x000178a000097802 */ /* 0x000fce0000000f00 */
[----:B------:R-:W-:Y:S05]  /*17890*/  CALL.REL.NOINC `($__internal_71_$__cuda_sm20_rem_u64) ;  /* 0x0000028000307944 */ /* 0x000fea0003c00000 */
[----:B------:R-:W-:-:S07]  /*178a0*/  MOV R2, R0 ;  /* 0x0000000000027202 */ /* 0x000fce0000000f00 */
.L_x_38393:
[----:B------:R-:W-:Y:S05]  /*178b0*/  BSYNC.RECONVERGENT B0 ;  /* 0x0000000000007941 */ /* 0x000fea0003800200 */
.L_x_38391:
[----:B------:R-:W0:Y:S02]  /*178c0*/  LDCU.64 UR4, c[0x0][0x730] ;  /* 0x0000e600ff0477ac */ /* 0x000e240008000a00 */
[----:B0-----:R-:W-:Y:S02]  /*178d0*/  IMAD R3, R3, UR4, RZ ;  /* 0x0000000403037c24 */ /* 0x001fe4000f8e02ff */
[----:B------:R-:W-:-:S04]  /*178e0*/  IMAD.WIDE.U32 R16, R2, UR4, R16 ;  /* 0x0000000402107c25 */ /* 0x000fc8000f8e0010 */
[----:B------:R-:W-:-:S04]  /*178f0*/  IMAD R3, R2, UR5, R3 ;  /* 0x0000000502037c24 */ /* 0x000fc8000f8e0203 */
[----:B------:R-:W-:-:S07]  /*17900*/  IMAD.IADD R17, R17, 0x1, R3 ;  /* 0x0000000111117824 */ /* 0x000fce00078e0203 */
.L_x_38321:
        /* <DEDUP_REMOVED lines=11> */
.L_x_38394:
        /* <DEDUP_REMOVED lines=11> */
.L_x_38059:
        /* <DEDUP_REMOVED lines=31> */
.L_x_38397:
        /* <DEDUP_REMOVED lines=19> */
.L_x_38399:
        /* <DEDUP_REMOVED lines=11> */
.L_x_38398:
[----:B------:R-:W-:-:S07]  /*17e40*/  IADD3 R16, PT, PT, R16, 0x80, RZ ;  /* 0x0000008010107810 */ /* 0x000fce0007ffe0ff */
.L_x_38396:
[----:B------:R-:W-:Y:S05]  /*17e50*/  BSYNC B6 ;  /* 0x0000000000067941 */ /* 0x000fea0003800000 */
.L_x_38395:
        /* <DEDUP_REMOVED lines=31> */
.L_x_38402:
        /* <DEDUP_REMOVED lines=19> */
.L_x_38404:
        /* <DEDUP_REMOVED lines=11> */
.L_x_38403:
[----:B------:R-:W-:-:S07]  /*18230*/  IADD3 R16, PT, PT, R16, 0x80, RZ ;  /* 0x0000008010107810 */ /* 0x000fce0007ffe0ff */
.L_x_38401:
[----:B------:R-:W-:Y:S05]  /*18240*/  BSYNC B6 ;  /* 0x0000000000067941 */ /* 0x000fea0003800000 */
.L_x_38400:
        /* <DEDUP_REMOVED lines=31> */
.L_x_38407:
        /* <DEDUP_REMOVED lines=19> */
.L_x_38409:
        /* <DEDUP_REMOVED lines=11> */
.L_x_38408:
[----:B------:R-:W-:-:S07]  /*18620*/  IADD3 R16, PT, PT, R16, 0x80, RZ ;  /* 0x0000008010107810 */ /* 0x000fce0007ffe0ff */
.L_x_38406:
[----:B------:R-:W-:Y:S05]  /*18630*/  BSYNC B6 ;  /* 0x0000000000067941 */ /* 0x000fea0003800000 */
.L_x_38405:
        /* <DEDUP_REMOVED lines=30> */
.L_x_38410:
        /* <DEDUP_REMOVED lines=18> */
.L_x_38411:
        /* <DEDUP_REMOVED lines=11> */
.L_x_38058:
        /* <DEDUP_REMOVED lines=311> */
.L_x_38416:
        /* <DEDUP_REMOVED lines=29> */
.L_x_38418:
[----:B------:R-:W-:Y:S05]  /*19f30*/  BSYNC.RECONVERGENT B7 ;  /* 0x0000000000077941 */ /* 0x000fea0003800200 */
.L_x_38417:
        /* <DEDUP_REMOVED lines=13> */
.L_x_38420:
        /* <DEDUP_REMOVED lines=11> */
.L_x_38419:
[----:B------:R-:W-:-:S07]  /*1a0c0*/  IADD3 R16, PT, PT, R16, 0x80, RZ ;  /* 0x0000008010107810 */ /* 0x000fce0007ffe0ff */
.L_x_38415:
[----:B------:R-:W-:Y:S05]  /*1a0d0*/  BSYNC B6 ;  /* 0x0000000000067941 */ /* 0x000fea0003800000 */
.L_x_38414:
        /* <DEDUP_REMOVED lines=303> */
.L_x_38423:
        /* <DEDUP_REMOVED lines=29> */
.L_x_38425:
[----:B------:R-:W-:Y:S05]  /*1b5a0*/  BSYNC.RECONVERGENT B7 ;  /* 0x0000000000077941 */ /* 0x000fea0003800200 */
.L_x_38424:
        /* <DEDUP_REMOVED lines=13> */
.L_x_38427:
        /* <DEDUP_REMOVED lines=11> */
.L_x_38426:
[----:B------:R-:W-:-:S07]  /*1b730*/  VIADD R16, R16, 0x80 ;  /* 0x0000008010107836 */ /* 0x000fce0000000000 */
.L_x_38422:
[----:B------:R-:W-:Y:S05]  /*1b740*/  BSYNC B6 ;  /* 0x0000000000067941 */ /* 0x000fea0003800000 */
.L_x_38421:
        /* <DEDUP_REMOVED lines=303> */
.L_x_38430:
        /* <DEDUP_REMOVED lines=29> */
.L_x_38432:
[----:B------:R-:W-:Y:S05]  /*1cc10*/  BSYNC.RECONVERGENT B7 ;  /* 0x0000000000077941 */ /* 0x000fea0003800200 */
.L_x_38431:
        /* <DEDUP_REMOVED lines=13> */
.L_x_38434:
        /* <DEDUP_REMOVED lines=11> */
.L_x_38433:
[----:B------:R-:W-:-:S07]  /*1cda0*/  IADD3 R16, PT, PT, R16, 0x80, RZ ;  /* 0x0000008010107810 */ /* 0x000fce0007ffe0ff */
.L_x_38429:
[----:B------:R-:W-:Y:S05]  /*1cdb0*/  BSYNC B6 ;  /* 0x0000000000067941 */ /* 0x000fea0003800000 */
.L_x_38428:
        /* <DEDUP_REMOVED lines=302> */
.L_x_38435:
        /* <DEDUP_REMOVED lines=31> */
.L_x_38437:
[----:B------:R-:W-:Y:S05]  /*1e290*/  BSYNC.RECONVERGENT B6 ;  /* 0x0000000000067941 */ /* 0x000fea0003800200 */
.L_x_38436:
        /* <DEDUP_REMOVED lines=9> */
.L_x_38438:
        /* <DEDUP_REMOVED lines=11> */
.L_x_38413:
        /* <DEDUP_REMOVED lines=309> */
.L_x_38441:
        /* <DEDUP_REMOVED lines=29> */
.L_x_38443:
[----:B------:R-:W-:Y:S05]  /*1f900*/  BSYNC.RECONVERGENT B7 ;  /* 0x0000000000077941 */ /* 0x000fea0003800200 */
.L_x_38442:
        /* <DEDUP_REMOVED lines=36> */
.L_x_38445:
        /* <DEDUP_REMOVED lines=17> */
.L_x_38446:
[----:B------:R-:W-:Y:S05]  /*1fc60*/  BSYNC.RECONVERGENT B0 ;  /* 0x0000000000007941 */ /* 0x000fea0003800200 */
.L_x_38444:
        /* <DEDUP_REMOVED lines=37> */
.L_x_38449:
        /* <DEDUP_REMOVED lines=18> */
.L_x_38450:
[----:B------:R-:W-:Y:S05]  /*1ffe0*/  BSYNC.RECONVERGENT B0 ;  /* 0x0000000000007941 */ /* 0x000fea0003800200 */
.L_x_38448:
        /* <DEDUP_REMOVED lines=37> */
.L_x_38452:
        /* <DEDUP_REMOVED lines=18> */
.L_x_38453:
[----:B------:R-:W-:Y:S05]  /*20360*/  BSYNC.RECONVERGENT B0 ;  /* 0x0000000000007941 */ /* 0x000fea0003800200 */
.L_x_38451:
        /* <DEDUP_REMOVED lines=37> */
.L_x_38455:
        /* <DEDUP_REMOVED lines=18> */
.L_x_38456:
[----:B------:R-:W-:Y:S05]  /*206e0*/  BSYNC.RECONVERGENT B0 ;  /* 0x0000000000007941 */ /* 0x000fea0003800200 */
.L_x_38454:
        /* <DEDUP_REMOVED lines=37> */
.L_x_38458:
        /* <DEDUP_REMOVED lines=18> */
.L_x_38459:
[----:B------:R-:W-:Y:S05]  /*20a60*/  BSYNC.RECONVERGENT B0 ;  /* 0x0000000000007941 */ /* 0x000fea0003800200 */
.L_x_38457:
        /* <DEDUP_REMOVED lines=37> */
.L_x_38461:
        /* <DEDUP_REMOVED lines=18> */
.L_x_38462:
[----:B------:R-:W-:Y:S05]  /*20de0*/  BSYNC.RECONVERGENT B0 ;  /* 0x0000000000007941 */ /* 0x000fea0003800200 */
.L_x_38460:
        /* <DEDUP_REMOVED lines=37> */
.L_x_38464:
        /* <DEDUP_REMOVED lines=18> */
.L_x_38465:
[----:B------:R-:W-:Y:S05]  /*21160*/  BSYNC.RECONVERGENT B0 ;  /* 0x0000000000007941 */ /* 0x000fea0003800200 */
.L_x_38463:
        /* <DEDUP_REMOVED lines=37> */
.L_x_38467:
        /* <DEDUP_REMOVED lines=18> */
.L_x_38468:
[----:B------:R-:W-:Y:S05]  /*214e0*/  BSYNC.RECONVERGENT B0 ;  /* 0x0000000000007941 */ /* 0x000fea0003800200 */
.L_x_38466:
        /* <DEDUP_REMOVED lines=37> */
.L_x_38470:
        /* <DEDUP_REMOVED lines=18> */
.L_x_38471:
[----:B------:R-:W-:Y:S05]  /*21860*/  BSYNC.RECONVERGENT B0 ;  /* 0x0000000000007941 */ /* 0x000fea0003800200 */
.L_x_38469:
        /* <DEDUP_REMOVED lines=37> */
.L_x_38473:
        /* <DEDUP_REMOVED lines=18> */
.L_x_38474:
[----:B------:R-:W-:Y:S05]  /*21be0*/  BSYNC.RECONVERGENT B0 ;  /* 0x0000000000007941 */ /* 0x000fea0003800200 */
.L_x_38472:
        /* <DEDUP_REMOVED lines=37> */
.L_x_38476:
        /* <DEDUP_REMOVED lines=18> */
.L_x_38477:
[----:B------:R-:W-:Y:S05]  /*21f60*/  BSYNC.RECONVERGENT B0 ;  /* 0x0000000000007941 */ /* 0x000fea0003800200 */
.L_x_38475:
        /* <DEDUP_REMOVED lines=37> */
.L_x_38479:
        /* <DEDUP_REMOVED lines=18> */
.L_x_38480:
[----:B------:R-:W-:Y:S05]  /*222e0*/  BSYNC.RECONVERGENT B0 ;  /* 0x0000000000007941 */ /* 0x000fea0003800200 */
.L_x_38478:
        /* <DEDUP_REMOVED lines=37> */
.L_x_38482:
        /* <DEDUP_REMOVED lines=18> */
.L_x_38483:
[----:B------:R-:W-:Y:S05]  /*22660*/  BSYNC.RECONVERGENT B0 ;  /* 0x0000000000007941 */ /* 0x000fea0003800200 */
.L_x_38481:
        /* <DEDUP_REMOVED lines=37> */
.L_x_38485:
        /* <DEDUP_REMOVED lines=18> */
.L_x_38486:
[----:B------:R-:W-:Y:S05]  /*229e0*/  BSYNC.RECONVERGENT B0 ;  /* 0x0000000000007941 */ /* 0x000fea0003800200 */
.L_x_38484:
        /* <DEDUP_REMOVED lines=37> */
.L_x_38488:
        /* <DEDUP_REMOVED lines=18> */
.L_x_38489:
[----:B------:R-:W-:Y:S05]  /*22d60*/  BSYNC.RECONVERGENT B0 ;  /* 0x0000000000007941 */ /* 0x000fea0003800200 */
.L_x_38487:
        /* <DEDUP_REMOVED lines=37> */
.L_x_38491:
        /* <DEDUP_REMOVED lines=18> */
.L_x_38492:
[----:B------:R-:W-:Y:S05]  /*230e0*/  BSYNC.RECONVERGENT B0 ;  /* 0x0000000000007941 */ /* 0x000fea0003800200 */
.L_x_38490:
        /* <DEDUP_REMOVED lines=37> */
.L_x_38494:
        /* <DEDUP_REMOVED lines=18> */
.L_x_38495:
[----:B------:R-:W-:Y:S05]  /*23460*/  BSYNC.RECONVERGENT B0 ;  /* 0x0000000000007941 */ /* 0x000fea0003800200 */
.L_x_38493:
        /* <DEDUP_REMOVED lines=37> */
.L_x_38497:
        /* <DEDUP_REMOVED lines=18> */
.L_x_38498:
[----:B------:R-:W-:Y:S05]  /*237e0*/  BSYNC.RECONVERGENT B0 ;  /* 0x0000000000007941 */ /* 0x000fea0003800200 */
.L_x_38496:
        /* <DEDUP_REMOVED lines=37> */
.L_x_38500:
        /* <DEDUP_REMOVED lines=18> */
.L_x_38501:
[----:B------:R-:W-:Y:S05]  /*23b60*/  BSYNC.RECONVERGENT B0 ;  /* 0x0000000000007941 */ /* 0x000fea0003800200 */
.L_x_38499:
        /* <DEDUP_REMOVED lines=37> */
.L_x_38503:
        /* <DEDUP_REMOVED lines=18> */
.L_x_38504:
[----:B------:R-:W-:Y:S05]  /*23ee0*/  BSYNC.RECONVERGENT B0 ;  /* 0x0000000000007941 */ /* 0x000fea0003800200 */
.L_x_38502:
        /* <DEDUP_REMOVED lines=37> */
.L_x_38506:
        /* <DEDUP_REMOVED lines=18> */
.L_x_38507:
[----:B------:R-:W-:Y:S05]  /*24260*/  BSYNC.RECONVERGENT B0 ;  /* 0x0000000000007941 */ /* 0x000fea0003800200 */
.L_x_38505:
        /* <DEDUP_REMOVED lines=37> */
.L_x_38509:
        /* <DEDUP_REMOVED lines=18> */
.L_x_38510:
[----:B------:R-:W-:Y:S05]  /*245e0*/  BSYNC.RECONVERGENT B0 ;  /* 0x0000000000007941 */ /* 0x000fea0003800200 */
.L_x_38508:
        /* <DEDUP_REMOVED lines=37> */
.L_x_38512:
        /* <DEDUP_REMOVED lines=18> */
.L_x_38513:
[----:B------:R-:W-:Y:S05]  /*24960*/  BSYNC.RECONVERGENT B0 ;  /* 0x0000000000007941 */ /* 0x000fea0003800200 */
.L_x_38511:
        /* <DEDUP_REMOVED lines=36> */
.L_x_38515:
        /* <DEDUP_REMOVED lines=16> */
.L_x_38516:
[----:B------:R-:W-:Y:S05]  /*24cb0*/  BSYNC.RECONVERGENT B0 ;  /* 0x0000000000007941 */ /* 0x000fea0003800200 */
.L_x_38514:
        /* <DEDUP_REMOVED lines=32> */
.L_x_38518:
[----:B------:R-:W-:Y:S01]  /*24ec0*/  MOV R8, R6 ;  /* 0x0000000600087202 */ /* 0x000fe20000000f00 */
[----:B------:R-:W-:Y:S01]  /*24ed0*/  IMAD.MOV.U32 R10, RZ, RZ, R7 ;  /* 0x000000ffff0a7224 */ /* 0x000fe200078e0007 */
[----:B------:R-:W-:-:S07]  /*24ee0*/  MOV R9, 0x24f00 ;  /* 0x00024f0000097802 */ /* 0x000fce0000000f00 */
[----:B------:R-:W-:Y:S05]  /*24ef0*/  CALL.REL.NOINC `($__internal_71_$__cuda_sm20_rem_u64) ;  /* 0x000001a800987944 */ /* 0x000fea0003c00000 */
[----:B------:R-:W-:Y:S01]  /*24f00*/  MOV R4, R0 ;  /* 0x0000000000047202 */ /* 0x000fe20000000f00 */
[----:B------:R-:W-:-:S07]  /*24f10*/  IMAD.MOV.U32 R5, RZ, RZ, R3 ;  /* 0x000000ffff057224 */ /* 0x000fce00078e0003 */
.L_x_38519:
[----:B------:R-:W-:Y:S05]  /*24f20*/  BSYNC.RECONVERGENT B0 ;  /* 0x0000000000007941 */ /* 0x000fea0003800200 */
.L_x_38517:
[----:B------:R-:W0:Y:S02]  /*24f30*/  LDCU.64 UR4, c[0x0][0x730] ;  /* 0x0000e600ff0477ac */ /* 0x000e240008000a00 */
[----:B0-----:R-:W-:Y:S02]  /*24f40*/  IMAD R3, R5, UR4, RZ ;  /* 0x0000000405037c24 */ /* 0x001fe4000f8e02ff */
[----:B------:R-:W-:-:S04]  /*24f50*/  IMAD.WIDE.U32 R20, R4, UR4, R20 ;  /* 0x0000000404147c25 */ /* 0x000fc8000f8e0014 */
[----:B------:R-:W-:-:S05]  /*24f60*/  IMAD R3, R4, UR5, R3 ;  /* 0x0000000504037c24 */ /* 0x000fca000f8e0203 */
[----:B------:R-:W-:-:S07]  /*24f70*/  IADD3 R21, PT, PT, R21, R3, RZ ;  /* 0x0000000315157210 */ /* 0x000fce0007ffe0ff */
.L_x_38447:
        /* <DEDUP_REMOVED lines=14> */
.L_x_38521:
        /* <DEDUP_REMOVED lines=11> */
.L_x_38520:
[----:B------:R-:W-:-:S07]  /*25110*/  VIADD R16, R16, 0x80 ;  /* 0x0000008010107836 */ /* 0x000fce0000000000 */
.L_x_38440:
[----:B------:R-:W-:Y:S05]  /*25120*/  BSYNC B6 ;  /* 0x0000000000067941 */ /* 0x000fea0003800000 */
.L_x_38439:
        /* <DEDUP_REMOVED lines=303> */
.L_x_38524:
        /* <DEDUP_REMOVED lines=29> */
.L_x_38526:
[----:B------:R-:W-:Y:S05]  /*265f0*/  BSYNC.RECONVERGENT B7 ;  /* 0x0000000000077941 */ /* 0x000fea0003800200 */
.L_x_38525:
        /* <DEDUP_REMOVED lines=36> */
.L_x_38528:
        /* <DEDUP_REMOVED lines=17> */
.L_x_38529:
[----:B------:R-:W-:Y:S05]  /*26950*/  BSYNC.RECONVERGENT B0 ;  /* 0x0000000000007941 */ /* 0x000fea0003800200 */
.L_x_38527:
        /* <DEDUP_REMOVED lines=37> */
.L_x_38532:
        /* <DEDUP_REMOVED lines=18> */
.L_x_38533:
[----:B------:R-:W-:Y:S05]  /*26cd0*/  BSYNC.RECONVERGENT B0 ;  /* 0x0000000000007941 */ /* 0x000fea0003800200 */
.L_x_38531:
        /* <DEDUP_REMOVED lines=37> */
.L_x_38535:
        /* <DEDUP_REMOVED lines=18> */
.L_x_38536:
[----:B------:R-:W-:Y:S05]  /*27050*/  BSYNC.RECONVERGENT B0 ;  /* 0x0000000000007941 */ /* 0x000fea0003800200 */
.L_x_38534:
        /* <DEDUP_REMOVED lines=37> */
.L_x_38538:
[----:B------:R-:W0:Y:S01]  /*272b0*/  LDCU.64 UR4, c[0x0][0x5c0] ;  /* 0x0000b800ff0477ac */ /* 0x000e220008000a00 */
[----:B------:R-:W-:Y:S01]  /*272c0*/  IMAD.MOV.U32 R10, RZ, RZ, R12 ;  /* 0x000000ffff0a7224 */ /* 0x000fe200078e000c */
[----:B------:R-:W-:Y:S01]  /*272d0*/  MOV R0, 0x27320 ;  /* 0x0002732000007802 */ /* 0x000fe20000000f00 */
[----:B------:R-:W-:Y:S01]  /*272e0*/  IMAD.MOV.U32 R9, RZ, RZ, R13 ;  /* 0x000000ffff097224 */ /* 0x000fe200078e000d */
[----:B0-----:R-:W-:Y:S02]  /*272f0*/  MOV R4, UR4 ;  /* 0x0000000400047c02 */ /* 0x001fe40008000f00 */
[----:B------:R-:W-:-:S07]  /*27300*/  MOV R3, UR5 ;  /* 0x0000000500037c02 */ /* 0x000fce0008000f00 */
[----:B------:R-:W-:Y:S05]  /*27310*/  CALL.REL.NOINC `($__internal_70_$__cuda_sm20_div_u64) ;  /* 0x0000018000707944 */ /* 0x000fea0003c00000 */
        /* <DEDUP_REMOVED lines=11> */
.L_x_38539:
[----:B------:R-:W-:Y:S05]  /*273d0*/  BSYNC.RECONVERGENT B0 ;  /* 0x0000000000007941 */ /* 0x000fea0003800200 */
.L_x_38537:
        /* <DEDUP_REMOVED lines=37> */
.L_x_38541:
[----:B------:R-:W0:Y:S01]  /*27630*/  LDCU.64 UR4, c[0x0][0x5c8] ;  /* 0x0000b900ff0477ac */ /* 0x000e220008000a00 */
[----:B------:R-:W-:Y:S02]  /*27640*/  MOV R10, R12 ;  /* 0x0000000c000a7202 */ /* 0x000fe40000000f00 */
        /* <DEDUP_REMOVED lines=16> */
.L_x_38542:
[----:B------:R-:W-:Y:S05]  /*27750*/  BSYNC.RECONVERGENT B0 ;  /* 0x0000000000007941 */ /* 0x000fea0003800200 */
.L_x_38540:
        /* <DEDUP_REMOVED lines=37> */
.L_x_38544:
[----:B------:R-:W0:Y:S01]  /*279b0*/  LDCU.64 UR4, c[0x0][0x5d0] ;  /* 0x0000ba00ff0477ac */ /* 0x000e220008000a00 */
[----:B------:R-:W-:Y:S02]  /*279c0*/  MOV R10, R12 ;  /* 0x0000000c000a7202 */ /* 0x000fe40000000f00 */
[----:B------:R-:W-:Y:S02]  /*279d0*/  MOV R9, R13 ;  /* 0x0000000d00097202 */ /* 0x000fe40000000f00 */
[----:B------:R-:W-:Y:S01]  /*279e0*/  MOV R0, 0x27a20 ;  /* 0x00027a2000007802 */ /* 0x000fe20000000f00 */
[----:B0-----:R-:W-:Y:S01]  /*279f0*/  IMAD.U32 R4, RZ, RZ, UR4 ;  /* 0x00000004ff047e24 */ /* 0x001fe2000f8e00ff */
[----:B------:R-:W-:-:S07]  /*27a00*/  MOV R3, UR5 ;  /* 0x0000000500037c02 */ /* 0x000fce0008000f00 */
[----:B------:R-:W-:Y:S05]  /*27a10*/  CALL.REL.NOINC `($__internal_70_$__cuda_sm20_div_u64) ;  /* 0x0000017800b07944 */ /* 0x000fea0003c00000 */
        /* <DEDUP_REMOVED lines=11> */
.L_x_38545:
[----:B------:R-:W-:Y:S05]  /*27ad0*/  BSYNC.RECONVERGENT B0 ;  /* 0x0000000000007941 */ /* 0x000fea0003800200 */
.L_x_38543:
        /* <DEDUP_REMOVED lines=37> */
.L_x_38547:
        /* <DEDUP_REMOVED lines=18> */
.L_x_38548:
[----:B------:R-:W-:Y:S05]  /*27e50*/  BSYNC.RECONVERGENT B0 ;  /* 0x0000000000007941 */ /* 0x000fea0003800200 */
.L_x_38546:
        /* <DEDUP_REMOVED lines=37> */
.L_x_38550:
        /* <DEDUP_REMOVED lines=18> */
.L_x_38551:
[----:B------:R-:W-:Y:S05]  /*281d0*/  BSYNC.RECONVERGENT B0 ;  /* 0x0000000000007941 */ /* 0x000fea0003800200 */
.L_x_38549:
        /* <DEDUP_REMOVED lines=37> */
.L_x_38553:
        /* <DEDUP_REMOVED lines=18> */
.L_x_38554:
[----:B------:R-:W-:Y:S05]  /*28550*/  BSYNC.RECONVERGENT B0 ;  /* 0x0000000000007941 */ /* 0x000fea0003800200 */
.L_x_38552:
        /* <DEDUP_REMOVED lines=37> */
.L_x_38556:
        /* <DEDUP_REMOVED lines=18> */
.L_x_38557:
[----:B------:R-:W-:Y:S05]  /*288d0*/  BSYNC.RECONVERGENT B0 ;  /* 0x0000000000007941 */ /* 0x000fea0003800200 */
.L_x_38555:
        /* <DEDUP_REMOVED lines=37> */
.L_x_38559:
        /* <DEDUP_REMOVED lines=18> */
.L_x_38560:
[----:B------:R-:W-:Y:S05]  /*28c50*/  BSYNC.RECONVERGENT B0 ;  /* 0x0000000000007941 */ /* 0x000fea0003800200 */
.L_x_38558:
        /* <DEDUP_REMOVED lines=37> */
.L_x_38562:
        /* <DEDUP_REMOVED lines=18> */
.L_x_38563:
[----:B------:R-:W-:Y:S05]  /*28fd0*/  BSYNC.RECONVERGENT B0 ;  /* 0x0000000000007941 */ /* 0x000fea0003800200 */
.L_x_38561:
        /* <DEDUP_REMOVED lines=37> */
.L_x_38565:
        /* <DEDUP_REMOVED lines=18> */
.L_x_38566:
[----:B------:R-:W-:Y:S05]  /*29350*/  BSYNC.RECONVERGENT B0 ;  /* 0x0000000000007941 */ /* 0x000fea0003800200 */
.L_x_38564:
        /* <DEDUP_REMOVED lines=37> */
.L_x_38568:
        /* <DEDUP_REMOVED lines=18> */
.L_x_38569:
[----:B------:R-:W-:Y:S05]  /*296d0*/  BSYNC.RECONVERGENT B0 ;  /* 0x0000000000007941 */ /* 0x000fea0003800200 */
.L_x_38567:
        /* <DEDUP_REMOVED lines=37> */
.L_x_38571:
        /* <DEDUP_REMOVED lines=18> */
.L_x_38572:
[----:B------:R-:W-:Y:S05]  /*29a50*/  BSYNC.RECONVERGENT B0 ;  /* 0x0000000000007941 */ /* 0x000fea0003800200 */
.L_x_38570:
        /* <DEDUP_REMOVED lines=37> */
.L_x_38574:
        /* <DEDUP_REMOVED lines=18> */
.L_x_38575:
[----:B------:R-:W-:Y:S05]  /*29dd0*/  BSYNC.RECONVERGENT B0 ;  /* 0x0000000000007941 */ /* 0x000fea0003800200 */
.L_x_38573:
        /* <DEDUP_REMOVED lines=37> */
.L_x_38577:
        /* <DEDUP_REMOVED lines=18> */
.L_x_38578:
[----:B------:R-:W-:Y:S05]  /*2a150*/  BSYNC.RECONVERGENT B0 ;  /* 0x0000000000007941 */ /* 0x000fea0003800200 */
.L_x_38576:
        /* <DEDUP_REMOVED lines=37> */
.L_x_38580:
        /* <DEDUP_REMOVED lines=18> */
.L_x_38581:
[----:B------:R-:W-:Y:S05]  /*2a4d0*/  BSYNC.RECONVERGENT B0 ;  /* 0x0000000000007941 */ /* 0x000fea0003800200 */
.L_x_38579:
        /* <DEDUP_REMOVED lines=37> */
.L_x_38583:
        /* <DEDUP_REMOVED lines=18> */
.L_x_38584:
[----:B------:R-:W-:Y:S05]  /*2a850*/  BSYNC.RECONVERGENT B0 ;  /* 0x0000000000007941 */ /* 0x000fea0003800200 */
.L_x_38582:
        /* <DEDUP_REMOVED lines=37> */
.L_x_38586:
        /* <DEDUP_REMOVED lines=18> */
.L_x_38587:
[----:B------:R-:W-:Y:S05]  /*2abd0*/  BSYNC.RECONVERGENT B0 ;  /* 0x0000000000007941 */ /* 0x000fea0003800200 */
.L_x_38585:
        /* <DEDUP_REMOVED lines=37> */
.L_x_38589:
        /* <DEDUP_REMOVED lines=18> */
.L_x_38590:
[----:B------:R-:W-:Y:S05]  /*2af50*/  BSYNC.RECONVERGENT B0 ;  /* 0x0000000000007941 */ /* 0x000fea0003800200 */
.L_x_38588:
        /* <DEDUP_REMOVED lines=37> */
.L_x_38592:
        /* <DEDUP_REMOVED lines=18> */
.L_x_38593:
[----:B------:R-:W-:Y:S05]  /*2b2d0*/  BSYNC.RECONVERGENT B0 ;  /* 0x0000000000007941 */ /* 0x000fea0003800200 */
.L_x_38591:
        /* <DEDUP_REMOVED lines=37> */
.L_x_38595:
        /* <DEDUP_REMOVED lines=18> */
.L_x_38596:
[----:B------:R-:W-:Y:S05]  /*2b650*/  BSYNC.RECONVERGENT B0 ;  /* 0x0000000000007941 */ /* 0x000fea0003800200 */
.L_x_38594:
        /* <DEDUP_REMOVED lines=36> */
.L_x_38598:
        /* <DEDUP_REMOVED lines=16> */
.L_x_38599:
[----:B------:R-:W-:Y:S05]  /*2b9a0*/  BSYNC.RECONVERGENT B0 ;  /* 0x0000000000007941 */ /* 0x000fea0003800200 */
.L_x_38597:
        /* <DEDUP_REMOVED lines=32> */
.L_x_38601:
[----:B------:R-:W-:Y:S01]  /*2bbb0*/  MOV R8, R6 ;  /* 0x0000000600087202 */ /* 0x000fe20000000f00 */
[----:B------:R-:W-:Y:S01]  /*2bbc0*/  IMAD.MOV.U32 R10, RZ, RZ, R7 ;  /* 0x000000ffff0a7224 */ /* 0x000fe200078e0007 */
[----:B------:R-:W-:-:S07]  /*2bbd0*/  MOV R9, 0x2bbf0 ;  /* 0x0002bbf000097802 */ /* 0x000fce0000000f00 */
[----:B------:R-:W-:Y:S05]  /*2bbe0*/  CALL.REL.NOINC `($__internal_71_$__cuda_sm20_rem_u64) ;  /* 0x0000013c005c7944 */ /* 0x000fea0003c00000 */
[----:B------:R-:W-:Y:S02]  /*2bbf0*/  MOV R4, R0 ;  /* 0x0000000000047202 */ /* 0x000fe40000000f00 */
[----:B------:R-:W-:-:S07]  /*2bc00*/  MOV R5, R3 ;  /* 0x0000000300057202 */ /* 0x000fce0000000f00 */
.L_x_38602:
[----:B------:R-:W-:Y:S05]  /*2bc10*/  BSYNC.RECONVERGENT B0 ;  /* 0x0000000000007941 */ /* 0x000fea0003800200 */
.L_x_38600:
[----:B------:R-:W0:Y:S02]  /*2bc20*/  LDCU.64 UR4, c[0x0][0x730] ;  /* 0x0000e600ff0477ac */ /* 0x000e240008000a00 */
[----:B0-----:R-:W-:Y:S02]  /*2bc30*/  IMAD R3, R5, UR4, RZ ;  /* 0x0000000405037c24 */ /* 0x001fe4000f8e02ff */
[----:B------:R-:W-:-:S04]  /*2bc40*/  IMAD.WIDE.U32 R20, R4, UR4, R20 ;  /* 0x0000000404147c25 */ /* 0x000fc8000f8e0014 */
[----:B------:R-:W-:-:S04]  /*2bc50*/  IMAD R3, R4, UR5, R3 ;  /* 0x0000000504037c24 */ /* 0x000fc8000f8e0203 */
[----:B------:R-:W-:-:S07]  /*2bc60*/  IMAD.IADD R21, R21, 0x1, R3 ;  /* 0x0000000115157824 */ /* 0x000fce00078e0203 */
.L_x_38530:
        /* <DEDUP_REMOVED lines=14> */
.L_x_38604:
        /* <DEDUP_REMOVED lines=11> */
.L_x_38603:
[----:B------:R-:W-:-:S07]  /*2be00*/  IADD3 R16, PT, PT, R16, 0x80, RZ ;  /* 0x0000008010107810 */ /* 0x000fce0007ffe0ff */
.L_x_38523:
[----:B------:R-:W-:Y:S05]  /*2be10*/  BSYNC B6 ;  /* 0x0000000000067941 */ /* 0x000fea0003800000 */
.L_x_38522:
        /* <DEDUP_REMOVED lines=303> */
.L_x_38607:
        /* <DEDUP_REMOVED lines=29> */
.L_x_38609:
[----:B------:R-:W-:Y:S05]  /*2d2e0*/  BSYNC.RECONVERGENT B7 ;  /* 0x0000000000077941 */ /* 0x000fea0003800200 */
.L_x_38608:
        /* <DEDUP_REMOVED lines=36> */
.L_x_38611:
        /* <DEDUP_REMOVED lines=17> */
.L_x_38612:
[----:B------:R-:W-:Y:S05]  /*2d640*/  BSYNC.RECONVERGENT B0 ;  /* 0x0000000000007941 */ /* 0x000fea0003800200 */
.L_x_38610:
        /* <DEDUP_REMOVED lines=37> */
.L_x_38615:
        /* <DEDUP_REMOVED lines=18> */
.L_x_38616:
[----:B------:R-:W-:Y:S05]  /*2d9c0*/  BSYNC.RECONVERGENT B0 ;  /* 0x0000000000007941 */ /* 0x000fea0003800200 */
.L_x_38614:
        /* <DEDUP_REMOVED lines=37> */
.L_x_38618:
        /* <DEDUP_REMOVED lines=18> */
.L_x_38619:
[----:B------:R-:W-:Y:S05]  /*2dd40*/  BSYNC.RECONVERGENT B0 ;  /* 0x0000000000007941 */ /* 0x000fea0003800200 */
.L_x_38617:
        /* <DEDUP_REMOVED lines=37> */
.L_x_38621:
        /* <DEDUP_REMOVED lines=18> */
.L_x_38622:
[----:B------:R-:W-:Y:S05]  /*2e0c0*/  BSYNC.RECONVERGENT B0 ;  /* 0x0000000000007941 */ /* 0x000fea0003800200 */
.L_x_38620:
        /* <DEDUP_REMOVED lines=37> */
.L_x_38624:
        /* <DEDUP_REMOVED lines=18> */
.L_x_38625:
[----:B------:R-:W-:Y:S05]  /*2e440*/  BSYNC.RECONVERGENT B0 ;  /* 0x0000000000007941 */ /* 0x000fea0003800200 */
.L_x_38623:
        /* <DEDUP_REMOVED lines=37> */
.L_x_38627:
        /* <DEDUP_REMOVED lines=18> */
.L_x_38628:
[----:B------:R-:W-:Y:S05]  /*2e7c0*/  BSYNC.RECONVERGENT B0 ;  /* 0x0000000000007941 */ /* 0x000fea0003800200 */
.L_x_38626:
        /* <DEDUP_REMOVED lines=37> */
.L_x_38630:
        /* <DEDUP_REMOVED lines=18> */
.L_x_38631:
[----:B------:R-:W-:Y:S05]  /*2eb40*/  BSYNC.RECONVERGENT B0 ;  /* 0x0000000000007941 */ /* 0x000fea0003800200 */
.L_x_38629:
        /* <DEDUP_REMOVED lines=37> */
.L_x_38633:
        /* <DEDUP_REMOVED lines=18> */
.L_x_38634:
[----:B------:R-:W-:Y:S05]  /*2eec0*/  BSYNC.RECONVERGENT B0 ;  /* 0x0000000000007941 */ /* 0x000fea0003800200 */
.L_x_38632:
        /* <DEDUP_REMOVED lines=37> */
.L_x_38636:
        /* <DEDUP_REMOVED lines=18> */
.L_x_38637:
[----:B------:R-:W-:Y:S05]  /*2f240*/  BSYNC.RECONVERGENT B0 ;  /* 0x0000000000007941 */ /* 0x000fea0003800200 */
.L_x_38635:
        /* <DEDUP_REMOVED lines=37> */
.L_x_38639:
        /* <DEDUP_REMOVED lines=18> */
.L_x_38640:
[----:B------:R-:W-:Y:S05]  /*2f5c0*/  BSYNC.RECONVERGENT B0 ;  /* 0x0000000000007941 */ /* 0x000fea0003800200 */
.L_x_38638:
        /* <DEDUP_REMOVED lines=37> */
.L_x_38642:
        /* <DEDUP_REMOVED lines=18> */
.L_x_38643:
[----:B------:R-:W-:Y:S05]  /*2f940*/  BSYNC.RECONVERGENT B0 ;  /* 0x0000000000007941 */ /* 0x000fea0003800200 */
.L_x_38641:
        /* <DEDUP_REMOVED lines=37> */
.L_x_38645:
        /* <DEDUP_REMOVED lines=18> */
.L_x_38646:
[----:B------:R-:W-:Y:S05]  /*2fcc0*/  BSYNC.RECONVERGENT B0 ;  /* 0x0000000000007941 */ /* 0x000fea0003800200 */
.L_x_38644:
        /* <DEDUP_REMOVED lines=37> */
.L_x_38648:
        /* <DEDUP_REMOVED lines=18> */
.L_x_38649:
[----:B------:R-:W-:Y:S05]  /*30040*/  BSYNC.RECONVERGENT B0 ;  /* 0x0000000000007941 */ /* 0x000fea0003800200 */
.L_x_38647:
        /* <DEDUP_REMOVED lines=37> */
.L_x_38651:
        /* <DEDUP_REMOVED lines=18> */
.L_x_38652:
[----:B------:R-:W-:Y:S05]  /*303c0*/  BSYNC.RECONVERGENT B0 ;  /* 0x0000000000007941 */ /* 0x000fea0003800200 */
.L_x_38650:
        /* <DEDUP_REMOVED lines=37> */
.L_x_38654:
        /* <DEDUP_REMOVED lines=18> */
.L_x_38655:
[----:B------:R-:W-:Y:S05]  /*30740*/  BSYNC.RECONVERGENT B0 ;  /* 0x0000000000007941 */ /* 0x000fea0003800200 */
.L_x_38653:
        /* <DEDUP_REMOVED lines=37> */
.L_x_38657:
        /* <DEDUP_REMOVED lines=18> */
.L_x_38658:
[----:B------:R-:W-:Y:S05]  /*30ac0*/  BSYNC.RECONVERGENT B0 ;  /* 0x0000000000007941 */ /* 0x000fea0003800200 */
.L_x_38656:
        /* <DEDUP_REMOVED lines=37> */
.L_x_38660:
        /* <DEDUP_REMOVED lines=18> */
.L_x_38661:
[----:B------:R-:W-:Y:S05]  /*30e40*/  BSYNC.RECONVERGENT B0 ;  /* 0x0000000000007941 */ /* 0x000fea0003800200 */
.L_x_38659:
        /* <DEDUP_REMOVED lines=37> */
.L_x_38663:
        /* <DEDUP_REMOVED lines=18> */
.L_x_38664:
[----:B------:R-:W-:Y:S05]  /*311c0*/  BSYNC.RECONVERGENT B0 ;  /* 0x0000000000007941 */ /* 0x000fea0003800200 */
.L_x_38662:
        /* <DEDUP_REMOVED lines=37> */
.L_x_38666:
        /* <DEDUP_REMOVED lines=18> */
.L_x_38667:
[----:B------:R-:W-:Y:S05]  /*31540*/  BSYNC.RECONVERGENT B0 ;  /* 0x0000000000007941 */ /* 0x000fea0003800200 */
.L_x_38665:
        /* <DEDUP_REMOVED lines=37> */
.L_x_38669:
        /* <DEDUP_REMOVED lines=18> */
.L_x_38670:
[----:B------:R-:W-:Y:S05]  /*318c0*/  BSYNC.RECONVERGENT B0 ;  /* 0x0000000000007941 */ /* 0x000fea0003800200 */
.L_x_38668:
        /* <DEDUP_REMOVED lines=37> */
.L_x_38672:
        /* <DEDUP_REMOVED lines=18> */
.L_x_38673:
[----:B------:R-:W-:Y:S05]  /*31c40*/  BSYNC.RECONVERGENT B0 ;  /* 0x0000000000007941 */ /* 0x000fea0003800200 */
.L_x_38671:
        /* <DEDUP_REMOVED lines=37> */
.L_x_38675:
        /* <DEDUP_REMOVED lines=18> */
.L_x_38676:
[----:B------:R-:W-:Y:S05]  /*31fc0*/  BSYNC.RECONVERGENT B0 ;  /* 0x0000000000007941 */ /* 0x000fea0003800200 */
.L_x_38674:
        /* <DEDUP_REMOVED lines=37> */
.L_x_38678:
        /* <DEDUP_REMOVED lines=18> */
.L_x_38679:
[----:B------:R-:W-:Y:S05]  /*32340*/  BSYNC.RECONVERGENT B0 ;  /* 0x0000000000007941 */ /* 0x000fea0003800200 */
.L_x_38677:
        /* <DEDUP_REMOVED lines=36> */
.L_x_38681:
        /* <DEDUP_REMOVED lines=16> */
.L_x_38682:
[----:B------:R-:W-:Y:S05]  /*32690*/  BSYNC.RECONVERGENT B0 ;  /* 0x0000000000007941 */ /* 0x000fea0003800200 */
.L_x_38680:
        /* <DEDUP_REMOVED lines=32> */
.L_x_38684:
[----:B------:R-:W-:Y:S01]  /*328a0*/  IMAD.MOV.U32 R8, RZ, RZ, R6 ;  /* 0x000000ffff087224 */ /* 0x000fe200078e0006 */
[----:B------:R-:W-:Y:S02]  /*328b0*/  MOV R10, R7 ;  /* 0x00000007000a7202 */ /* 0x000fe40000000f00 */
[----:B------:R-:W-:-:S07]  /*328c0*/  MOV R9, 0x328e0 ;  /* 0x000328e000097802 */ /* 0x000fce0000000f00 */
[----:B------:R-:W-:Y:S05]  /*328d0*/  CALL.REL.NOINC `($__internal_71_$__cuda_sm20_rem_u64) ;  /* 0x000000d000207944 */ /* 0x000fea0003c00000 */
[----:B------:R-:W-:Y:S01]  /*328e0*/  MOV R4, R0 ;  /* 0x0000000000047202 */ /* 0x000fe20000000f00 */
[----:B------:R-:W-:-:S07]  /*328f0*/  IMAD.MOV.U32 R5, RZ, RZ, R3 ;  /* 0x000000ffff057224 */ /* 0x000fce00078e0003 */
.L_x_38685:
[----:B------:R-:W-:Y:S05]  /*32900*/  BSYNC.RECONVERGENT B0 ;  /* 0x0000000000007941 */ /* 0x000fea0003800200 */
.L_x_38683:
[----:B------:R-:W0:Y:S02]  /*32910*/  LDCU.64 UR4, c[0x0][0x730] ;  /* 0x0000e600ff0477ac */ /* 0x000e240008000a00 */
[----:B0-----:R-:W-:Y:S02]  /*32920*/  IMAD R3, R5, UR4, RZ ;  /* 0x0000000405037c24 */ /* 0x001fe4000f8e02ff */
[----:B------:R-:W-:-:S04]  /*32930*/  IMAD.WIDE.U32 R20, R4, UR4, R20 ;  /* 0x0000000404147c25 */ /* 0x000fc8000f8e0014 */
[----:B------:R-:W-:-:S05]  /*32940*/  IMAD R3, R4, UR5, R3 ;  /* 0x0000000504037c24 */ /* 0x000fca000f8e0203 */
[----:B------:R-:W-:-:S07]  /*32950*/  IADD3 R21, PT, PT, R21, R3, RZ ;  /* 0x0000000315157210 */ /* 0x000fce0007ffe0ff */
.L_x_38613:
        /* <DEDUP_REMOVED lines=14> */
.L_x_38687:
        /* <DEDUP_REMOVED lines=11> */
.L_x_38686:
[----:B------:R-:W-:-:S07]  /*32af0*/  IADD3 R16, PT, PT, R16, 0x80, RZ ;  /* 0x0000008010107810 */ /* 0x000fce0007ffe0ff */
.L_x_38606:
[----:B------:R-:W-:Y:S05]  /*32b00*/  BSYNC B6 ;  /* 0x0000000000067941 */ /* 0x000fea0003800000 */
.L_x_38605:
        /* <DEDUP_REMOVED lines=302> */
.L_x_38688:
        /* <DEDUP_REMOVED lines=31> */
.L_x_38690:
[----:B------:R-:W-:Y:S05]  /*33fe0*/  BSYNC.RECONVERGENT B6 ;  /* 0x0000000000067941 */ /* 0x000fea0003800200 */
.L_x_38689:
        /* <DEDUP_REMOVED lines=37> */
.L_x_38692:
        /* <DEDUP_REMOVED lines=17> */
.L_x_38693:
[----:B------:R-:W-:Y:S05]  /*34350*/  BSYNC.RECONVERGENT B0 ;  /* 0x0000000000007941 */ /* 0x000fea0003800200 */
.L_x_38691:
        /* <DEDUP_REMOVED lines=37> */
.L_x_38696:
        /* <DEDUP_REMOVED lines=18> */
.L_x_38697:
[----:B------:R-:W-:Y:S05]  /*346d0*/  BSYNC.RECONVERGENT B0 ;  /* 0x0000000000007941 */ /* 0x000fea0003800200 */
.L_x_38695:
        /* <DEDUP_REMOVED lines=38> */
.L_x_38699:
        /* <DEDUP_REMOVED lines=18> */
.L_x_38700:
[----:B------:R-:W-:Y:S05]  /*34a60*/  BSYNC.RECONVERGENT B0 ;  /* 0x0000000000007941 */ /* 0x000fea0003800200 */
.L_x_38698:
        /* <DEDUP_REMOVED lines=38> */
.L_x_38702:
        /* <DEDUP_REMOVED lines=18> */
.L_x_38703:
[----:B------:R-:W-:Y:S05]  /*34df0*/  BSYNC.RECONVERGENT B0 ;  /* 0x0000000000007941 */ /* 0x000fea0003800200 */
.L_x_38701:
        /* <DEDUP_REMOVED lines=38> */
.L_x_38705:
        /* <DEDUP_REMOVED lines=18> */
.L_x_38706:
[----:B------:R-:W-:Y:S05]  /*35180*/  BSYNC.RECONVERGENT B0 ;  /* 0x0000000000007941 */ /* 0x000fea0003800200 */
.L_x_38704:
        /* <DEDUP_REMOVED lines=38> */
.L_x_38708:
        /* <DEDUP_REMOVED lines=18> */
.L_x_38709:
[----:B------:R-:W-:Y:S05]  /*35510*/  BSYNC.RECONVERGENT B0 ;  /* 0x0000000000007941 */ /* 0x000fea0003800200 */
.L_x_38707:
        /* <DEDUP_REMOVED lines=38> */
.L_x_38711:
        /* <DEDUP_REMOVED lines=18> */
.L_x_38712:
[----:B------:R-:W-:Y:S05]  /*358a0*/  BSYNC.RECONVERGENT B0 ;  /* 0x0000000000007941 */ /* 0x000fea0003800200 */
.L_x_38710:
        /* <DEDUP_REMOVED lines=38> */
.L_x_38714:
        /* <DEDUP_REMOVED lines=18> */
.L_x_38715:
[----:B------:R-:W-:Y:S05]  /*35c30*/  BSYNC.RECONVERGENT B0 ;  /* 0x0000000000007941 */ /* 0x000fea0003800200 */
.L_x_38713:
        /* <DEDUP_REMOVED lines=38> */
.L_x_38717:
        /* <DEDUP_REMOVED lines=18> */
.L_x_38718:
[----:B------:R-:W-:Y:S05]  /*35fc0*/  BSYNC.RECONVERGENT B0 ;  /* 0x0000000000007941 */ /* 0x000fea0003800200 */
.L_x_38716:
        /* <DEDUP_REMOVED lines=38> */
.L_x_38720:
        /* <DEDUP_REMOVED lines=18> */
.L_x_38721:
[----:B------:R-:W-:Y:S05]  /*36350*/  BSYNC.RECONVERGENT B0 ;  /* 0x0000000000007941 */ /* 0x000fea0003800200 */
.L_x_38719:
        /* <DEDUP_REMOVED lines=38> */
.L_x_38723:
        /* <DEDUP_REMOVED lines=18> */
.L_x_38724:
[----:B------:R-:W-:Y:S05]  /*366e0*/  BSYNC.RECONVERGENT B0 ;  /* 0x0000000000007941 */ /* 0x000fea0003800200 */
.L_x_38722:
        /* <DEDUP_REMOVED lines=38> */
.L_x_38726:
        /* <DEDUP_REMOVED lines=18> */
.L_x_38727:
[----:B------:R-:W-:Y:S05]  /*36a70*/  BSYNC.RECONVERGENT B0 ;  /* 0x0000000000007941 */ /* 0x000fea0003800200 */
.L_x_38725:
        /* <DEDUP_REMOVED lines=38> */
.L_x_38729:
        /* <DEDUP_REMOVED lines=18> */
.L_x_38730:
[----:B------:R-:W-:Y:S05]  /*36e00*/  BSYNC.RECONVERGENT B0 ;  /* 0x0000000000007941 */ /* 0x000fea0003800200 */
.L_x_38728:
        /* <DEDUP_REMOVED lines=38> */
.L_x_38732:
        /* <DEDUP_REMOVED lines=18> */
.L_x_38733:
[----:B------:R-:W-:Y:S05]  /*37190*/  BSYNC.RECONVERGENT B0 ;  /* 0x0000000000007941 */ /* 0x000fea0003800200 */
.L_x_38731:
        /* <DEDUP_REMOVED lines=38> */
.L_x_38735:
        /* <DEDUP_REMOVED lines=18> */
.L_x_38736:
[----:B------:R-:W-:Y:S05]  /*37520*/  BSYNC.RECONVERGENT B0 ;  /* 0x0000000000007941 */ /* 0x000fea0003800200 */
.L_x_38734:
        /* <DEDUP_REMOVED lines=38> */
.L_x_38738:
        /* <DEDUP_REMOVED lines=18> */
.L_x_38739:
[----:B------:R-:W-:Y:S05]  /*378b0*/  BSYNC.RECONVERGENT B0 ;  /* 0x0000000000007941 */ /* 0x000fea0003800200 */
.L_x_38737:
        /* <DEDUP_REMOVED lines=38> */
.L_x_38741:
        /* <DEDUP_REMOVED lines=18> */
.L_x_38742:
[----:B------:R-:W-:Y:S05]  /*37c40*/  BSYNC.RECONVERGENT B0 ;  /* 0x0000000000007941 */ /* 0x000fea0003800200 */
.L_x_38740:
        /* <DEDUP_REMOVED lines=38> */
.L_x_38744:
        /* <DEDUP_REMOVED lines=18> */
.L_x_38745:
[----:B------:R-:W-:Y:S05]  /*37fd0*/  BSYNC.RECONVERGENT B0 ;  /* 0x0000000000007941 */ /* 0x000fea0003800200 */
.L_x_38743:
        /* <DEDUP_REMOVED lines=38> */
.L_x_38747:
        /* <DEDUP_REMOVED lines=18> */
.L_x_38748:
[----:B------:R-:W-:Y:S05]  /*38360*/  BSYNC.RECONVERGENT B0 ;  /* 0x0000000000007941 */ /* 0x000fea0003800200 */
.L_x_38746:
        /* <DEDUP_REMOVED lines=38> */
.L_x_38750:
        /* <DEDUP_REMOVED lines=18> */
.L_x_38751:
[----:B------:R-:W-:Y:S05]  /*386f0*/  BSYNC.RECONVERGENT B0 ;  /* 0x0000000000007941 */ /* 0x000fea0003800200 */
.L_x_38749:
        /* <DEDUP_REMOVED lines=38> */
.L_x_38753:
        /* <DEDUP_REMOVED lines=18> */
.L_x_38754:
[----:B------:R-:W-:Y:S05]  /*38a80*/  BSYNC.RECONVERGENT B0 ;  /* 0x0000000000007941 */ /* 0x000fea0003800200 */
.L_x_38752:
        /* <DEDUP_REMOVED lines=38> */
.L_x_38756:
        /* <DEDUP_REMOVED lines=18> */
.L_x_38757:
[----:B------:R-:W-:Y:S05]  /*38e10*/  BSYNC.RECONVERGENT B0 ;  /* 0x0000000000007941 */ /* 0x000fea0003800200 */
.L_x_38755:
        /* <DEDUP_REMOVED lines=38> */
.L_x_38759:
        /* <DEDUP_REMOVED lines=18> */
.L_x_38760:
[----:B------:R-:W-:Y:S05]  /*391a0*/  BSYNC.RECONVERGENT B0 ;  /* 0x0000000000007941 */ /* 0x000fea0003800200 */
.L_x_38758:
        /* <DEDUP_REMOVED lines=37> */
.L_x_38762:
        /* <DEDUP_REMOVED lines=16> */
.L_x_38763:
[----:B------:R-:W-:Y:S05]  /*39500*/  BSYNC.RECONVERGENT B0 ;  /* 0x0000000000007941 */ /* 0x000fea0003800200 */
.L_x_38761:
        /* <DEDUP_REMOVED lines=33> */
.L_x_38765:
[----:B------:R-:W-:Y:S01]  /*39720*/  MOV R8, R6 ;  /* 0x0000000600087202 */ /* 0x000fe20000000f00 */
[----:B------:R-:W-:Y:S01]  /*39730*/  IMAD.MOV.U32 R10, RZ, RZ, R7 ;  /* 0x000000ffff0a7224 */ /* 0x000fe200078e0007 */
[----:B------:R-:W-:-:S07]  /*39740*/  MOV R9, 0x39760 ;  /* 0x0003976000097802 */ /* 0x000fce0000000f00 */
[----:B------:R-:W-:Y:S05]  /*39750*/  CALL.REL.NOINC `($__internal_71_$__cuda_sm20_rem_u64) ;  /* 0x0000006000807944 */ /* 0x000fea0003c00000 */
[----:B------:R-:W-:Y:S02]  /*39760*/  MOV R4, R0 ;  /* 0x0000000000047202 */ /* 0x000fe40000000f00 */
[----:B------:R-:W-:-:S07]  /*39770*/  MOV R5, R3 ;  /* 0x0000000300057202 */ /* 0x000fce0000000f00 */
.L_x_38766:
[----:B------:R-:W-:Y:S05]  /*39780*/  BSYNC.RECONVERGENT B0 ;  /* 0x0000000000007941 */ /* 0x000fea0003800200 */
.L_x_38764:
[----:B------:R-:W0:Y:S01]  /*39790*/  LDCU.64 UR4, c[0x0][0x730] ;  /* 0x0000e600ff0477ac */ /* 0x000e220008000a00 */
[----:B------:R-:W-:Y:S02]  /*397a0*/  IMAD.MOV.U32 R3, RZ, RZ, R21 ;  /* 0x000000ffff037224 */ /* 0x000fe400078e0015 */
[----:B0-----:R-:W-:Y:S02]  /*397b0*/  IMAD R5, R5, UR4, RZ ;  /* 0x0000000405057c24 */ /* 0x001fe4000f8e02ff */
[----:B------:R-:W-:-:S04]  /*397c0*/  IMAD.WIDE.U32 R2, R4, UR4, R2 ;  /* 0x0000000404027c25 */ /* 0x000fc8000f8e0002 */
[----:B------:R-:W-:-:S05]  /*397d0*/  IMAD R5, R4, UR5, R5 ;  /* 0x0000000504057c24 */ /* 0x000fca000f8e0205 */
[----:B------:R-:W-:-:S07]  /*397e0*/  IADD3 R21, PT, PT, R3, R5, RZ ;  /* 0x0000000503157210 */ /* 0x000fce0007ffe0ff */
.L_x_38694:
        /* <DEDUP_REMOVED lines=10> */
.L_x_38767:
        /* <DEDUP_REMOVED lines=11> */
.L_x_38412:
        /* <DEDUP_REMOVED lines=306> */
.L_x_38770:
        /* <DEDUP_REMOVED lines=29> */
.L_x_38772:
[----:B------:R-:W-:Y:S05]  /*3ae30*/  BSYNC.RECONVERGENT B7 ;  /* 0x0000000000077941 */ /* 0x000fea0003800200 */
.L_x_38771:
        /* <DEDUP_REMOVED lines=21> */
.L_x_38774:
        /* <DEDUP_REMOVED lines=11> */
.L_x_38773:
[----:B------:R-:W-:-:S07]  /*3b040*/  IADD3 R16, PT, PT, R16, 0x80, RZ ;  /* 0x0000008010107810 */ /* 0x000fce0007ffe0ff */
.L_x_38769:
[----:B------:R-:W-:Y:S05]  /*3b050*/  BSYNC B6 ;  /* 0x0000000000067941 */ /* 0x000fea0003800000 */
.L_x_38768:
        /* <DEDUP_REMOVED lines=303> */
.L_x_38777:
        /* <DEDUP_REMOVED lines=29> */
.L_x_38779:
[----:B------:R-:W-:Y:S05]  /*3c520*/  BSYNC.RECONVERGENT B7 ;  /* 0x0000000000077941 */ /* 0x000fea0003800200 */
.L_x_38778:
        /* <DEDUP_REMOVED lines=21> */
.L_x_38781:
        /* <DEDUP_REMOVED lines=11> */
.L_x_38780:
[----:B------:R-:W-:-:S07]  /*3c730*/  IADD3 R16, PT, PT, R16, 0x80, RZ ;  /* 0x0000008010107810 */ /* 0x000fce0007ffe0ff */
.L_x_38776:
[----:B------:R-:W-:Y:S05]  /*3c740*/  BSYNC B6 ;  /* 0x0000000000067941 */ /* 0x000fea0003800000 */
.L_x_38775:
        /* <DEDUP_REMOVED lines=303> */
.L_x_38784:
        /* <DEDUP_REMOVED lines=29> */
.L_x_38786:
[----:B------:R-:W-:Y:S05]  /*3dc10*/  BSYNC.RECONVERGENT B7 ;  /* 0x0000000000077941 */ /* 0x000fea0003800200 */
.L_x_38785:
        /* <DEDUP_REMOVED lines=21> */
.L_x_38788:
        /* <DEDUP_REMOVED lines=11> */
.L_x_38787:
[----:B------:R-:W-:-:S07]  /*3de20*/  IADD3 R16, PT, PT, R16, 0x80, RZ ;  /* 0x0000008010107810 */ /* 0x000fce0007ffe0ff */
.L_x_38783:
[----:B------:R-:W-:Y:S05]  /*3de30*/  BSYNC B6 ;  /* 0x0000000000067941 */ /* 0x000fea0003800000 */
.L_x_38782:
        /* <DEDUP_REMOVED lines=302> */
.L_x_38789:
        /* <DEDUP_REMOVED lines=31> */
.L_x_38791:
[----:B------:R-:W-:Y:S05]  /*3f310*/  BSYNC.RECONVERGENT B6 ;  /* 0x0000000000067941 */ /* 0x000fea0003800200 */
.L_x_38790:
        /* <DEDUP_REMOVED lines=17> */
.L_x_38792:
        /* <DEDUP_REMOVED lines=11> */
        .weak           $__internal_70_$__cuda_sm20_div_u64
        .type           $__internal_70_$__cuda_sm20_div_u64,@function
        .size           $__internal_70_$__cuda_sm20_div_u64,($__internal_71_$__cuda_sm20_rem_u64 - $__internal_70_$__cuda_sm20_div_u64)
$__internal_70_$__cuda_sm20_div_u64:
        /* <DEDUP_REMOVED lines=71> */
[----:B------:R-:W-:Y:S05]  /*3f950*/  RET.REL.NODEC R4 `(_ZN2at6native24index_elementwise_kernelILi128ELi4EZNS0_20cuda_take_put_kernelIhlZZZZZNS0_10put_kernelERNS_14TensorIteratorERKNS_10TensorBaseEbENKUlvE_clEvENKUlvE_clEvENKUlvE_clEvENKUlvE0_clEvEUlRhlE_EEvS4_S7_RKT1_EUliE_EEvlSE_) ;  /* 0xfffffc0404a87950 */ /* 0x000fea0003c3ffff */
        .weak           $__internal_71_$__cuda_sm20_rem_u64
        .type           $__internal_71_$__cuda_sm20_rem_u64,@function
        .size           $__internal_71_$__cuda_sm20_rem_u64,(.L_x_41744 - $__internal_71_$__cuda_sm20_rem_u64)
$__internal_71_$__cuda_sm20_rem_u64:
        /* <DEDUP_REMOVED lines=66> */
[----:B------:R-:W-:Y:S06]  /*3fd80*/  RET.REL.NODEC R4 `(_ZN2at6native24index_elementwise_kernelILi128ELi4EZNS0_20cuda_take_put_kernelIhlZZZZZNS0_10put_kernelERNS_14TensorIteratorERKNS_10TensorBaseEbENKUlvE_clEvENKUlvE_clEvENKUlvE_clEvENKUlvE0_clEvEUlRhlE_EEvS4_S7_RKT1_EUliE_EEvlSE_) ;  /* 0xfffffc00049c7950 */ /* 0x000fec0003c3ffff */
.L_x_38793:
        /* <DEDUP_REMOVED lines=15> */
.L_x_41744:


//--------------------- .text._ZN2at6native24index_elementwise_kernelILi128ELi4EZNS0_20cuda_take_put_kernelIhiZZZZZNS0_10put_kernelERNS_14TensorIteratorERKNS_10TensorBaseEbENKUlvE_clEvENKUlvE_clEvENKUlvE_clEvENKUlvE_clEvEUlRhiE0_EEvS4_S7_RKT1_EUliE_EEvlSE_ --------------------------
	.section	.text._ZN2at6native24index_elementwise_kernelILi128ELi4EZNS0_20cuda_take_put_kernelIhiZZZZZNS0_10put_kernelERNS_14TensorIteratorERKNS_10TensorBaseEbENKUlvE_clEvENKUlvE_clEvENKUlvE_clEvENKUlvE_clEvEUlRhiE0_EEvS4_S7_RKT1_EUliE_EEvlSE_,"ax",@progbits
	.align	128
        .global         _ZN2at6native24index_elementwise_kernelILi128ELi4EZNS0_20cuda_take_put_kernelIhiZZZZZNS0_10put_kernelERNS_14TensorIteratorERKNS_10TensorBaseEbENKUlvE_clEvENKUlvE_clEvENKUlvE_clEvENKUlvE_clEvEUlRhiE0_EEvS4_S7_RKT1_EUliE_EEvlSE_
        .type           _ZN2at6native24index_elementwise_kernelILi128ELi4EZNS0_20cuda_take_put_kernelIhiZZZZZNS0_10put_kernelERNS_14TensorIteratorERKNS_10TensorBaseEbENKUlvE_clEvENKUlvE_clEvENKUlvE_clEvENKUlvE_clEvEUlRhiE0_EEvS4_S7_RKT1_EUliE_EEvlSE_,@function
        .size           _ZN2at6native24index_elementwise_kernelILi128ELi4EZNS0_20cuda_take_put_kernelIhiZZZZZNS0_10put_kernelERNS_14TensorIteratorERKNS_10TensorBaseEbENKUlvE_clEvENKUlvE_clEvENKUlvE_clEvENKUlvE_clEvEUlRhiE0_EEvS4_S7_RKT1_EUliE_EEvlSE_,(.L_x_41904 - _ZN2at6native24index_elementwise_kernelILi128ELi4EZNS0_20cuda_take_put_kernelIhiZZZZZNS0_10put_kernelERNS_14TensorIteratorERKNS_10TensorBaseEbENKUlvE_clEvENKUlvE_clEvENKUlvE_clEvENKUlvE_clEvEUlRhiE0_EEvS4_S7_RKT1_EUliE_EEvlSE_)
        .other          _ZN2at6native24index_elementwise_kernelILi128ELi4EZNS0_20cuda_take_put_kernelIhiZZZZZNS0_10put_kernelERNS_14TensorIteratorERKNS_10TensorBaseEbENKUlvE_clEvENKUlvE_clEvENKUlvE_clEvENKUlvE_clEvEUlRhiE0_EEvS4_S7_RKT1_EUliE_EEvlSE_,@"STO_CUDA_ENTRY STV_DEFAULT"
_ZN2at6native24index_elementwise_kernelILi128ELi4EZNS0_20cuda_take_put_kernelIhiZZZZZNS0_10put_kernelERNS_14TensorIteratorERKNS_10TensorBaseEbENKUlvE_clEvENKUlvE_clEvENKUlvE_clEvENKUlvE_clEvEUlRhiE0_EEvS4_S7_RKT1_EUliE_EEvlSE_:
.text._ZN2at6native24index_elementwise_kernelILi128ELi4EZNS0_20cuda_take_put_kernelIhiZZZZZNS0_10put_kernelERNS_14TensorIteratorERKNS_10TensorBaseEbENKUlvE_clEvENKUlvE_clEvENKUlvE_clEvENKUlvE_clEvEUlRhiE0_EEvS4_S7_RKT1_EUliE_EEvlSE_:
        /* <DEDUP_REMOVED lines=46> */
.L_x_38799:
[----:B------:R-:W0:Y:S02]  /*02e0*/  LDC.64 R2, c[0x0][0x580] ;  /* 0x00016000ff027b82 */ /* 0x000e240000000a00 */
[----:B0-----:R-:W2:Y:S06]  /*02f0*/  LDG.E.U8 R3, desc[UR36][R2.64] ;  /* 0x0000002402037981 */ /* 0x001eac000c1e1100 */
[----:B------:R-:W2:Y:S01]  /*0300*/  LDC.64 R4, c[0x0][0x730] ;  /* 0x0001cc00ff047b82 */ /* 0x000ea20000000a00 */
[----:B------:R-:W-:Y:S01]  /*0310*/  IADD3 R23, PT, PT, R23, 0x80, RZ ;  /* 0x0000008017177810 */ /* 0x000fe20007ffe0ff */
[----:B--2---:R0:W-:Y:S06]  /*0320*/  STG.E.U8 desc[UR36][R4.64], R3 ;  /* 0x0000000304007986 */ /* 0x0041ec000c101124 */
.L_x_38798:
[----:B------:R-:W-:Y:S05]  /*0330*/  BSYNC.RECONVERGENT B6 ;  /* 0x0000000000067941 */ /* 0x000fea0003800200 */
.L_x_38797:
        /* <DEDUP_REMOVED lines=31> */
.L_x_38802:
[----:B------:R-:W0:Y:S02]  /*0530*/  LDC.64 R2, c[0x0][0x580] ;  /* 0x00016000ff027b82 */ /* 0x000e240000000a00 */
[----:B0-----:R-:W2:Y:S06]  /*0540*/  LDG.E.U8 R3, desc[UR36][R2.64] ;  /* 0x0000002402037981 */ /* 0x001eac000c1e1100 */
[----:B------:R-:W2:Y:S01]  /*0550*/  LDC.64 R4, c[0x0][0x730] ;  /* 0x0001cc00ff047b82 */ /* 0x000ea20000000a00 */
[----:B------:R-:W-:Y:S01]  /*0560*/  IADD3 R23, PT, PT, R23, 0x80, RZ ;  /* 0x0000008017177810 */ /* 0x000fe20007ffe0ff */
[----:B--2---:R1:W-:Y:S06]  /*0570*/  STG.E.U8 desc[UR36][R4.64], R3 ;  /* 0x0000000304007986 */ /* 0x0043ec000c101124 */
.L_x_38801:
[----:B------:R-:W-:Y:S05]  /*0580*/  BSYNC.RECONVERGENT B6 ;  /* 0x0000000000067941 */ /* 0x000fea0003800200 */
.L_x_38800:
        /* <DEDUP_REMOVED lines=31> */
.L_x_38805:
[----:B------:R-:W0:Y:S02]  /*0780*/  LDC.64 R2, c[0x0][0x580] ;  /* 0x00016000ff027b82 */ /* 0x000e240000000a00 */
[----:B0-----:R-:W2:Y:S06]  /*0790*/  LDG.E.U8 R3, desc[UR36][R2.64] ;  /* 0x0000002402037981 */ /* 0x001eac000c1e1100 */
[----:B------:R-:W2:Y:S01]  /*07a0*/  LDC.64 R4, c[0x0][0x730] ;  /* 0x0001cc00ff047b82 */ /* 0x000ea20000000a00 */
[----:B------:R-:W-:Y:S01]  /*07b0*/  VIADD R23, R23, 0x80 ;  /* 0x0000008017177836 */ /* 0x000fe20000000000 */
[----:B--2---:R2:W-:Y:S06]  /*07c0*/  STG.E.U8 desc[UR36][R4.64], R3 ;  /* 0x0000000304007986 */ /* 0x0045ec000c101124 */
.L_x_38804:
[----:B------:R-:W-:Y:S05]  /*07d0*/  BSYNC.RECONVERGENT B6 ;  /* 0x0000000000067941 */ /* 0x000fea0003800200 */
.L_x_38803:
        /* <DEDUP_REMOVED lines=30> */
.L_x_38806:
[----:B------:R-:W0:Y:S02]  /*09c0*/  LDC.64 R2, c[0x0][0x580] ;  /* 0x00016000ff027b82 */ /* 0x000e240000000a00 */
[----:B0-----:R-:W2:Y:S06]  /*09d0*/  LDG.E.U8 R3, desc[UR36][R2.64] ;  /* 0x0000002402037981 */ /* 0x001eac000c1e1100 */
[----:B------:R-:W2:Y:S02]  /*09e0*/  LDC.64 R4, c[0x0][0x730] ;  /* 0x0001cc00ff047b82 */ /* 0x000ea40000000a00 */
[----:B--2---:R-:W-:Y:S01]  /*09f0*/  STG.E.U8 desc[UR36][R4.64], R3 ;  /* 0x0000000304007986 */ /* 0x004fe2000c101124 */
[----:B------:R-:W-:Y:S05]  /*0a00*/  EXIT ;  /* 0x000000000000794d */ /* 0x000fea0003800000 */
.L_x_38796:
        /* <DEDUP_REMOVED lines=34> */
.L_x_38809:
        /* <DEDUP_REMOVED lines=276> */
.L_x_38810:
[----:B------:R-:W0:Y:S08]  /*1d70*/  LDC.64 R6, c[0x0][0x580] ;  /* 0x00016000ff067b82 */ /* 0x000e300000000a00 */
[----:B------:R-:W1:Y:S01]  /*1d80*/  LDC.64 R4, c[0x0][0x730] ;  /* 0x0001cc00ff047b82 */ /* 0x000e620000000a00 */
[----:B0-----:R-:W2:Y:S01]  /*1d90*/  LDG.E.U8 R7, desc[UR36][R6.64] ;  /* 0x0000002406077981 */ /* 0x001ea2000c1e1100 */
[----:B------:R-:W-:Y:S01]  /*1da0*/  VIADD R23, R23, 0x80 ;  /* 0x0000008017177836 */ /* 0x000fe20000000000 */
[----:B-1----:R-:W-:-:S04]  /*1db0*/  IADD3 R4, P0, PT, R0, R4, RZ ;  /* 0x0000000400047210 */ /* 0x002fc80007f1e0ff */
[----:B------:R-:W-:-:S05]  /*1dc0*/  LEA.HI.X.SX32 R5, R0, R5, 0x1, P0 ;  /* 0x0000000500057211 */ /* 0x000fca00000f0eff */
[----:B--2---:R0:W-:Y:S04]  /*1dd0*/  STG.E.U8 desc[UR36][R4.64], R7 ;  /* 0x0000000704007986 */ /* 0x0041e8000c101124 */
.L_x_38808:
[----:B------:R-:W-:Y:S05]  /*1de0*/  BSYNC.RECONVERGENT B6 ;  /* 0x0000000000067941 */ /* 0x000fea0003800200 */
.L_x_38807:
        /* <DEDUP_REMOVED lines=31> */
.L_x_38813:
        /* <DEDUP_REMOVED lines=276> */
.L_x_38814:
[----:B------:R-:W0:Y:S08]  /*3120*/  LDC.64 R6, c[0x0][0x580] ;  /* 0x00016000ff067b82 */ /* 0x000e300000000a00 */
[----:B------:R-:W1:Y:S01]  /*3130*/  LDC.64 R4, c[0x0][0x730] ;  /* 0x0001cc00ff047b82 */ /* 0x000e620000000a00 */
[----:B0-----:R-:W2:Y:S01]  /*3140*/  LDG.E.U8 R7, desc[UR36][R6.64] ;  /* 0x0000002406077981 */ /* 0x001ea2000c1e1100 */
[----:B------:R-:W-:-:S02]  /*3150*/  IADD3 R23, PT, PT, R23, 0x80, RZ ;  /* 0x0000008017177810 */ /* 0x000fc40007ffe0ff */
[----:B-1----:R-:W-:-:S04]  /*3160*/  IADD3 R4, P0, PT, R0, R4, RZ ;  /* 0x0000000400047210 */ /* 0x002fc80007f1e0ff */
[----:B------:R-:W-:-:S05]  /*3170*/  LEA.HI.X.SX32 R5, R0, R5, 0x1, P0 ;  /* 0x0000000500057211 */ /* 0x000fca00000f0eff */
[----:B--2---:R1:W-:Y:S04]  /*3180*/  STG.E.U8 desc[UR36][R4.64], R7 ;  /* 0x0000000704007986 */ /* 0x0043e8000c101124 */
.L_x_38812:
[----:B------:R-:W-:Y:S05]  /*3190*/  BSYNC.RECONVERGENT B6 ;  /* 0x0000000000067941 */ /* 0x000fea0003800200 */
.L_x_38811:
        /* <DEDUP_REMOVED lines=31> */
.L_x_38817:
        /* <DEDUP_REMOVED lines=276> */
.L_x_38818:
[----:B------:R-:W0:Y:S08]  /*44d0*/  LDC.64 R6, c[0x0][0x580] ;  /* 0x00016000ff067b82 */ /* 0x000e300000000a00 */
[----:B------:R-:W1:Y:S01]  /*44e0*/  LDC.64 R4, c[0x0][0x730] ;  /* 0x0001cc00ff047b82 */ /* 0x000e620000000a00 */
[----:B0-----:R-:W2:Y:S01]  /*44f0*/  LDG.E.U8 R7, desc[UR36][R6.64] ;  /* 0x0000002406077981 */ /* 0x001ea2000c1e1100 */
[----:B------:R-:W-:-:S02]  /*4500*/  IADD3 R23, PT, PT, R23, 0x80, RZ ;  /* 0x0000008017177810 */ /* 0x000fc40007ffe0ff */
[----:B-1----:R-:W-:-:S04]  /*4510*/  IADD3 R4, P0, PT, R0, R4, RZ ;  /* 0x0000000400047210 */ /* 0x002fc80007f1e0ff */
[----:B------:R-:W-:-:S05]  /*4520*/  LEA.HI.X.SX32 R5, R0, R5, 0x1, P0 ;  /* 0x0000000500057211 */ /* 0x000fca00000f0eff */
[----:B--2---:R2:W-:Y:S04]  /*4530*/  STG.E.U8 desc[UR36][R4.64], R7 ;  /* 0x0000000704007986 */ /* 0x0045e8000c101124 */
.L_x_38816:
[----:B------:R-:W-:Y:S05]  /*4540*/  BSYNC.RECONVERGENT B6 ;  /* 0x0000000000067941 */ /* 0x000fea0003800200 */
.L_x_38815:
        /* <DEDUP_REMOVED lines=30> */
.L_x_38819:
        /* <DEDUP_REMOVED lines=276> */
.L_x_38820:
[----:B------:R-:W0:Y:S08]  /*5870*/  LDC.64 R4, c[0x0][0x580] ;  /* 0x00016000ff047b82 */ /* 0x000e300000000a00 */
[----:B------:R-:W1:Y:S01]  /*5880*/  LDC.64 R2, c[0x0][0x730] ;  /* 0x0001cc00ff027b82 */ /* 0x000e620000000a00 */
[----:B0-----:R-:W2:Y:S01]  /*5890*/  LDG.E.U8 R5, desc[UR36][R4.64] ;  /* 0x0000002404057981 */ /* 0x001ea2000c1e1100 */
[----:B-1----:R-:W-:-:S04]  /*58a0*/  IADD3 R2, P0, PT, R0, R2, RZ ;  /* 0x0000000200027210 */ /* 0x002fc80007f1e0ff */
[----:B------:R-:W-:-:S05]  /*58b0*/  LEA.HI.X.SX32 R3, R0, R3, 0x1, P0 ;  /* 0x0000000300037211 */ /* 0x000fca00000f0eff */
[----:B--2---:R-:W-:Y:S01]  /*58c0*/  STG.E.U8 desc[UR36][R2.64], R5 ;  /* 0x0000000502007986 */ /* 0x004fe2000c101124 */
[----:B------:R-:W-:Y:S05]  /*58d0*/  EXIT ;  /* 0x000000000000794d */ /* 0x000fea0003800000 */
.L_x_38795:
        /* <DEDUP_REMOVED lines=31> */
.L_x_38823:
        /* <DEDUP_REMOVED lines=11> */
.L_x_38822:
[----:B------:R-:W-:Y:S05]  /*5b80*/  BSYNC.RECONVERGENT B6 ;  /* 0x0000000000067941 */ /* 0x000fea0003800200 */
.L_x_38821:
        /* <DEDUP_REMOVED lines=31> */
.L_x_38826:
        /* <DEDUP_REMOVED lines=11> */
.L_x_38825:
[----:B------:R-:W-:Y:S05]  /*5e30*/  BSYNC.RECONVERGENT B6 ;  /* 0x0000000000067941 */ /* 0x000fea0003800200 */
.L_x_38824:
        /* <DEDUP_REMOVED lines=31> */
.L_x_38829:
        /* <DEDUP_REMOVED lines=11> */
.L_x_38828:
[----:B------:R-:W-:Y:S05]  /*60e0*/  BSYNC.RECONVERGENT B6 ;  /* 0x0000000000067941 */ /* 0x000fea0003800200 */
.L_x_38827:
        /* <DEDUP_REMOVED lines=30> */
.L_x_38830:
        /* <DEDUP_REMOVED lines=11> */
.L_x_38794:
        /* <DEDUP_REMOVED lines=310> */
.L_x_38835:
        /* <DEDUP_REMOVED lines=29> */
.L_x_38837:
[----:B------:R-:W-:Y:S05]  /*78b0*/  BSYNC.RECONVERGENT B6 ;  /* 0x0000000000067941 */ /* 0x000fea0003800200 */
.L_x_38836:
[----:B------:R-:W0:Y:S02]  /*78c0*/  LDCU.64 UR4, c[0x0][0x580] ;  /* 0x0000b000ff0477ac */ /* 0x000e240008000a00 */
[----:B0-----:R-:W-:-:S05]  /*78d0*/  IADD3 R2, P0, PT, R17, UR4, RZ ;  /* 0x0000000411027c10 */ /* 0x001fca000ff1e0ff */
[----:B------:R-:W-:-:S06]  /*78e0*/  IMAD.X R3, RZ, RZ, UR5, P0 ;  /* 0x00000005ff037e24 */ /* 0x000fcc00080e06ff */
[----:B------:R-:W2:Y:S01]  /*78f0*/  LDG.E.U8 R3, desc[UR36][R2.64] ;  /* 0x0000002402037981 */ /* 0x000ea2000c1e1100 */
[----:B------:R-:W2:Y:S01]  /*7900*/  LDC.64 R4, c[0x0][0x730] ;  /* 0x0001cc00ff047b82 */ /* 0x000ea20000000a00 */
[----:B------:R-:W-:Y:S02]  /*7910*/  IADD3 R23, PT, PT, R23, 0x80, RZ ;  /* 0x0000008017177810 */ /* 0x000fe40007ffe0ff */
[----:B--2---:R0:W-:Y:S05]  /*7920*/  STG.E.U8 desc[UR36][R4.64], R3 ;  /* 0x0000000304007986 */ /* 0x0041ea000c101124 */
.L_x_38834:
[----:B------:R-:W-:Y:S05]  /*7930*/  BSYNC.RECONVERGENT B7 ;  /* 0x0000000000077941 */ /* 0x000fea0003800200 */
.L_x_38833:
        /* <DEDUP_REMOVED lines=302> */
.L_x_38840:
        /* <DEDUP_REMOVED lines=29> */
.L_x_38842:
[----:B------:R-:W-:Y:S05]  /*8df0*/  BSYNC.RECONVERGENT B6 ;  /* 0x0000000000067941 */ /* 0x000fea0003800200 */
.L_x_38841:
[----:B------:R-:W0:Y:S02]  /*8e00*/  LDCU.64 UR4, c[0x0][0x580] ;  /* 0x0000b000ff0477ac */ /* 0x000e240008000a00 */
[----:B0-----:R-:W-:-:S04]  /*8e10*/  IADD3 R2, P0, PT, R17, UR4, RZ ;  /* 0x0000000411027c10 */ /* 0x001fc8000ff1e0ff */
[----:B------:R-:W-:-:S06]  /*8e20*/  IADD3.X R3, PT, PT, RZ, UR5, RZ, P0, !PT ;  /* 0x00000005ff037c10 */ /* 0x000fcc00087fe4ff */
[----:B------:R-:W2:Y:S01]  /*8e30*/  LDG.E.U8 R3, desc[UR36][R2.64] ;  /* 0x0000002402037981 */ /* 0x000ea2000c1e1100 */
[----:B------:R-:W2:Y:S01]  /*8e40*/  LDC.64 R4, c[0x0][0x730] ;  /* 0x0001cc00ff047b82 */ /* 0x000ea20000000a00 */
[----:B------:R-:W-:Y:S02]  /*8e50*/  VIADD R23, R23, 0x80 ;  /* 0x0000008017177836 */ /* 0x000fe40000000000 */
[----:B--2---:R1:W-:Y:S05]  /*8e60*/  STG.E.U8 desc[UR36][R4.64], R3 ;  /* 0x0000000304007986 */ /* 0x0043ea000c101124 */
.L_x_38839:
[----:B------:R-:W-:Y:S05]  /*8e70*/  BSYNC.RECONVERGENT B7 ;  /* 0x0000000000077941 */ /* 0x000fea0003800200 */
.L_x_38838:
        /* <DEDUP_REMOVED lines=302> */
.L_x_38845:
        /* <DEDUP_REMOVED lines=29> */
.L_x_38847:
[----:B------:R-:W-:Y:S05]  /*a330*/  BSYNC.RECONVERGENT B6 ;  /* 0x0000000000067941 */ /* 0x000fea0003800200 */
.L_x_38846:
[----:B------:R-:W0:Y:S02]  /*a340*/  LDCU.64 UR4, c[0x0][0x580] ;  /* 0x0000b000ff0477ac */ /* 0x000e240008000a00 */
[----:B0-----:R-:W-:-:S04]  /*a350*/  IADD3 R2, P0, PT, R17, UR4, RZ ;  /* 0x0000000411027c10 */ /* 0x001fc8000ff1e0ff */
[----:B------:R-:W-:-:S06]  /*a360*/  IADD3.X R3, PT, PT, RZ, UR5, RZ, P0, !PT ;  /* 0x00000005ff037c10 */ /* 0x000fcc00087fe4ff */
[----:B------:R-:W2:Y:S01]  /*a370*/  LDG.E.U8 R3, desc[UR36][R2.64] ;  /* 0x0000002402037981 */ /* 0x000ea2000c1e1100 */
[----:B------:R-:W2:Y:S01]  /*a380*/  LDC.64 R4, c[0x0][0x730] ;  /* 0x0001cc00ff047b82 */ /* 0x000ea20000000a00 */
[----:B------:R-:W-:Y:S02]  /*a390*/  IADD3 R23, PT, PT, R23, 0x80, RZ ;  /* 0x0000008017177810 */ /* 0x000fe40007ffe0ff */
[----:B--2---:R2:W-:Y:S05]  /*a3a0*/  STG.E.U8 desc[UR36][R4.64], R3 ;  /* 0x0000000304007986 */ /* 0x0045ea000c101124 */
.L_x_38844:
[----:B------:R-:W-:Y:S05]  /*a3b0*/  BSYNC.RECONVERGENT B7 ;  /* 0x0000000000077941 */ /* 0x000fea0003800200 */
.L_x_38843:
        /* <DEDUP_REMOVED lines=301> */
.L_x_38848:
        /* <DEDUP_REMOVED lines=31> */
.L_x_38850:
[----:B------:R-:W-:Y:S05]  /*b880*/  BSYNC.RECONVERGENT B6 ;  /* 0x0000000000067941 */ /* 0x000fea0003800200 */
.L_x_38849:
[----:B------:R-:W2:Y:S01]  /*b890*/  LDG.E.U8 R17, desc[UR36][R16.64] ;  /* 0x0000002410117981 */ /* 0x000ea2000c1e1100 */
[----:B------:R-:W2:Y:S03]  /*b8a0*/  LDC.64 R2, c[0x0][0x730] ;  /* 0x0001cc00ff027b82 */ /* 0x000ea60000000a00 */
[----:B--2---:R-:W-:Y:S01]  /*b8b0*/  STG.E.U8 desc[UR36][R2.64], R17 ;  /* 0x0000001102007986 */ /* 0x004fe2000c101124 */
[----:B------:R-:W-:Y:S05]  /*b8c0*/  EXIT ;  /* 0x000000000000794d */ /* 0x000fea0003800000 */
.L_x_38832:
        /* <DEDUP_REMOVED lines=308> */
.L_x_38853:
        /* <DEDUP_REMOVED lines=29> */
.L_x_38855:
[----:B------:R-:W-:Y:S05]  /*cde0*/  BSYNC.RECONVERGENT B6 ;  /* 0x0000000000067941 */ /* 0x000fea0003800200 */
.L_x_38854:
        /* <DEDUP_REMOVED lines=276> */
.L_x_38856:
        /* <DEDUP_REMOVED lines=9> */
.L_x_38852:
[----:B------:R-:W-:Y:S05]  /*dfc0*/  BSYNC.RECONVERGENT B7 ;  /* 0x0000000000077941 */ /* 0x000fea0003800200 */
.L_x_38851:
        /* <DEDUP_REMOVED lines=303> */
.L_x_38859:
        /* <DEDUP_REMOVED lines=29> */
.L_x_38861:
[----:B------:R-:W-:Y:S05]  /*f490*/  BSYNC.RECONVERGENT B6 ;  /* 0x0000000000067941 */ /* 0x000fea0003800200 */
.L_x_38860:
        /* <DEDUP_REMOVED lines=276> */
.L_x_38862:
        /* <DEDUP_REMOVED lines=9> */
.L_x_38858:
[----:B------:R-:W-:Y:S05]  /*10670*/  BSYNC.RECONVERGENT B7 ;  /* 0x0000000000077941 */ /* 0x000fea0003800200 */
.L_x_38857:
        /* <DEDUP_REMOVED lines=303> */
.L_x_38865:
        /* <DEDUP_REMOVED lines=29> */
.L_x_38867:
[----:B------:R-:W-:Y:S05]  /*11b40*/  BSYNC.RECONVERGENT B6 ;  /* 0x0000000000067941 */ /* 0x000fea0003800200 */
.L_x_38866:
        /* <DEDUP_REMOVED lines=276> */
.L_x_38868:
        /* <DEDUP_REMOVED lines=9> */
.L_x_38864:
[----:B------:R-:W-:Y:S05]  /*12d20*/  BSYNC.RECONVERGENT B7 ;  /* 0x0000000000077941 */ /* 0x000fea0003800200 */
.L_x_38863:
        /* <DEDUP_REMOVED lines=302> */
.L_x_38869:
        /* <DEDUP_REMOVED lines=31> */
.L_x_38871:
[----:B------:R-:W-:Y:S05]  /*14200*/  BSYNC.RECONVERGENT B6 ;  /* 0x0000000000067941 */ /* 0x000fea0003800200 */
.L_x_38870:
        /* <DEDUP_REMOVED lines=276> */
.L_x_38872:
[----:B------:R-:W2:Y:S01]  /*15350*/  LDG.E.U8 R19, desc[UR36][R18.64] ;  /* 0x0000002412137981 */ /* 0x000ea2000c1e1100 */
[----:B------:R-:W0:Y:S02]  /*15360*/  LDCU.64 UR4, c[0x0][0x730] ;  /* 0x0000e600ff0477ac */ /* 0x000e240008000a00 */
[----:B0-----:R-:W-:-:S04]  /*15370*/  IADD3 R2, P0, PT, R0, UR4, RZ ;  /* 0x0000000400027c10 */ /* 0x001fc8000ff1e0ff */
[----:B------:R-:W-:-:S05]  /*15380*/  LEA.HI.X.SX32 R3, R0, UR5, 0x1, P0 ;  /* 0x0000000500037c11 */ /* 0x000fca00080f0eff */
[----:B--2---:R-:W-:Y:S01]  /*15390*/  STG.E.U8 desc[UR36][R2.64], R19 ;  /* 0x0000001302007986 */ /* 0x004fe2000c101124 */
[----:B------:R-:W-:Y:S05]  /*153a0*/  EXIT ;  /* 0x000000000000794d */ /* 0x000fea0003800000 */
.L_x_38831:
        /* <DEDUP_REMOVED lines=305> */
.L_x_38875:
        /* <DEDUP_REMOVED lines=29> */
.L_x_38877:
[----:B------:R-:W-:Y:S05]  /*16890*/  BSYNC.RECONVERGENT B6 ;  /* 0x0000000000067941 */ /* 0x000fea0003800200 */
.L_x_38876:
        /* <DEDUP_REMOVED lines=13> */
.L_x_38874:
[----:B------:R-:W-:Y:S05]  /*16970*/  BSYNC.RECONVERGENT B7 ;  /* 0x0000000000077941 */ /* 0x000fea0003800200 */
.L_x_38873:
        /* <DEDUP_REMOVED lines=302> */
.L_x_38880:
        /* <DEDUP_REMOVED lines=29> */
.L_x_38882:
[----:B------:R-:W-:Y:S05]  /*17e30*/  BSYNC.RECONVERGENT B6 ;  /* 0x0000000000067941 */ /* 0x000fea0003800200 */
.L_x_38881:
        /* <DEDUP_REMOVED lines=13> */
.L_x_38879:
[----:B------:R-:W-:Y:S05]  /*17f10*/  BSYNC.RECONVERGENT B7 ;  /* 0x0000000000077941 */ /* 0x000fea0003800200 */
.L_x_38878:
        /* <DEDUP_REMOVED lines=302> */
.L_x_38885:
        /* <DEDUP_REMOVED lines=29> */
.L_x_38887:
[----:B------:R-:W-:Y:S05]  /*193d0*/  BSYNC.RECONVERGENT B6 ;  /* 0x0000000000067941 */ /* 0x000fea0003800200 */
.L_x_38886:
        /* <DEDUP_REMOVED lines=13> */
.L_x_38884:
[----:B------:R-:W-:Y:S05]  /*194b0*/  BSYNC.RECONVERGENT B7 ;  /* 0x0000000000077941 */ /* 0x000fea0003800200 */
.L_x_38883:
        /* <DEDUP_REMOVED lines=301> */
.L_x_38888:
        /* <DEDUP_REMOVED lines=31> */
.L_x_38890:
[----:B------:R-:W-:Y:S05]  /*1a980*/  BSYNC.RECONVERGENT B6 ;  /* 0x0000000000067941 */ /* 0x000fea0003800200 */
.L_x_38889:
        /* <DEDUP_REMOVED lines=10> */
.L_x_38891:
        /* <DEDUP_REMOVED lines=13> */
.L_x_41904:


//--------------------- .text._ZN2at6native24index_elementwise_kernelILi128ELi4EZNS0_20cuda_take_put_kernelIhiZZZZZNS0_10put_kernelERNS_14TensorIteratorERKNS_10TensorBaseEbENKUlvE_clEvENKUlvE_clEvENKUlvE_clEvENKUlvE_clEvEUlRhiE_EEvS4_S7_RKT1_EUliE_EEvlSE_ --------------------------
	.section	.text._ZN2at6native24index_elementwise_kernelILi128ELi4EZNS0_20cuda_take_put_kernelIhiZZZZZNS0_10put_kernelERNS_14TensorIteratorERKNS_10TensorBaseEbENKUlvE_clEvENKUlvE_clEvENKUlvE_clEvENKUlvE_clEvEUlRhiE_EEvS4_S7_RKT1_EUliE_EEvlSE_,"ax",@progbits
	.align	128
        .global         _ZN2at6native24index_elementwise_kernelILi128ELi4EZNS0_20cuda_take_put_kernelIhiZZZZZNS0_10put_kernelERNS_14TensorIteratorERKNS_10TensorBaseEbENKUlvE_clEvENKUlvE_clEvENKUlvE_clEvENKUlvE_clEvEUlRhiE_EEvS4_S7_RKT1_EUliE_EEvlSE_
        .type           _ZN2at6native24index_elementwise_kernelILi128ELi4EZNS0_20cuda_take_put_kernelIhiZZZZZNS0_10put_kernelERNS_14TensorIteratorERKNS_10TensorBaseEbENKUlvE_clEvENKUlvE_clEvENKUlvE_clEvENKUlvE_clEvEUlRhiE_EEvS4_S7_RKT1_EUliE_EEvlSE_,@function
        .size           _ZN2at6native24index_elementwise_kernelILi128ELi4EZNS0_20cuda_take_put_kernelIhiZZZZZNS0_10put_kernelERNS_14TensorIteratorERKNS_10TensorBaseEbENKUlvE_clEvENKUlvE_clEvENKUlvE_clEvENKUlvE_clEvEUlRhiE_EEvS4_S7_RKT1_EUliE_EEvlSE_,(.L_x_41905 - _ZN2at6native24index_elementwise_kernelILi128ELi4EZNS0_20cuda_take_put_kernelIhiZZZZZNS0_10put_kernelERNS_14TensorIteratorERKNS_10TensorBaseEbENKUlvE_clEvENKUlvE_clEvENKUlvE_clEvENKUlvE_clEvEUlRhiE_EEvS4_S7_RKT1_EUliE_EEvlSE_)
        .other          _ZN2at6native24index_elementwise_kernelILi128ELi4EZNS0_20cuda_take_put_kernelIhiZZZZZNS0_10put_kernelERNS_14TensorIteratorERKNS_10TensorBaseEbENKUlvE_clEvENKUlvE_clEvENKUlvE_clEvENKUlvE_clEvEUlRhiE_EEvS4_S7_RKT1_EUliE_EEvlSE_,@"STO_CUDA_ENTRY STV_DEFAULT"
_ZN2at6native24index_elementwise_kernelILi128ELi4EZNS0_20cuda_take_put_kernelIhiZZZZZNS0_10put_kernelERNS_14TensorIteratorERKNS_10TensorBaseEbENKUlvE_clEvENKUlvE_clEvENKUlvE_clEvENKUlvE_clEvEUlRhiE_EEvS4_S7_RKT1_EUliE_EEvlSE_:
.text._ZN2at6native24index_elementwise_kernelILi128ELi4EZNS0_20cuda_take_put_kernelIhiZZZZZNS0_10put_kernelERNS_14TensorIteratorERKNS_10TensorBaseEbENKUlvE_clEvENKUlvE_clEvENKUlvE_clEvENKUlvE_clEvEUlRhiE_EEvS4_S7_RKT1_EUliE_EEvlSE_:
        /* <DEDUP_REMOVED lines=46> */
.L_x_38897:
        /* <DEDUP_REMOVED lines=11> */
.L_x_38899:
        /* <DEDUP_REMOVED lines=11> */
.L_x_38898:
[----:B------:R-:W-:-:S07]  /*0440*/  VIADD R23, R23, 0x80 ;  /* 0x0000008017177836 */ /* 0x000fce0000000000 */
.L_x_38896:
[----:B------:R-:W-:Y:S05]  /*0450*/  BSYNC B6 ;  /* 0x0000000000067941 */ /* 0x000fea0003800000 */
.L_x_38895:
        /* <DEDUP_REMOVED lines=31> */
.L_x_38902:
        /* <DEDUP_REMOVED lines=11> */
.L_x_38904:
        /* <DEDUP_REMOVED lines=11> */
.L_x_38903:
[----:B------:R-:W-:-:S07]  /*07b0*/  VIADD R23, R23, 0x80 ;  /* 0x0000008017177836 */ /* 0x000fce0000000000 */
.L_x_38901:
[----:B------:R-:W-:Y:S05]  /*07c0*/  BSYNC B6 ;  /* 0x0000000000067941 */ /* 0x000fea0003800000 */
.L_x_38900:
        /* <DEDUP_REMOVED lines=31> */
.L_x_38907:
        /* <DEDUP_REMOVED lines=11> */
.L_x_38909:
        /* <DEDUP_REMOVED lines=11> */
.L_x_38908:
[----:B------:R-:W-:-:S07]  /*0b20*/  VIADD R23, R23, 0x80 ;  /* 0x0000008017177836 */ /* 0x000fce0000000000 */
.L_x_38906:
[----:B------:R-:W-:Y:S05]  /*0b30*/  BSYNC B6 ;  /* 0x0000000000067941 */ /* 0x000fea0003800000 */
.L_x_38905:
        /* <DEDUP_REMOVED lines=30> */
.L_x_38910:
        /* <DEDUP_REMOVED lines=10> */
.L_x_38911:
        /* <DEDUP_REMOVED lines=11> */
.L_x_38894:
        /* <DEDUP_REMOVED lines=34> */
.L_x_38914:
        /* <DEDUP_REMOVED lines=276> */
.L_x_38915:
        /* <DEDUP_REMOVED lines=13> */
.L_x_38917:
        /* <DEDUP_REMOVED lines=11> */
.L_x_38916:
[----:B------:R-:W-:-:S07]  /*2350*/  IADD3 R23, PT, PT, R23, 0x80, RZ ;  /* 0x0000008017177810 */ /* 0x000fce0007ffe0ff */
.L_x_38913:
[----:B------:R-:W-:Y:S05]  /*2360*/  BSYNC B6 ;  /* 0x0000000000067941 */ /* 0x000fea0003800000 */
.L_x_38912:
        /* <DEDUP_REMOVED lines=31> */
.L_x_38920:
        /* <DEDUP_REMOVED lines=276> */
.L_x_38921:
        /* <DEDUP_REMOVED lines=13> */
.L_x_38923:
        /* <DEDUP_REMOVED lines=11> */
.L_x_38922:
[----:B------:R-:W-:-:S07]  /*3820*/  IADD3 R23, PT, PT, R23, 0x80, RZ ;  /* 0x0000008017177810 */ /* 0x000fce0007ffe0ff */
.L_x_38919:
[----:B------:R-:W-:Y:S05]  /*3830*/  BSYNC B6 ;  /* 0x0000000000067941 */ /* 0x000fea0003800000 */
.L_x_38918:
        /* <DEDUP_REMOVED lines=31> */
.L_x_38926:
        /* <DEDUP_REMOVED lines=276> */
.L_x_38927:
        /* <DEDUP_REMOVED lines=13> */
.L_x_38929:
        /* <DEDUP_REMOVED lines=11> */
.L_x_38928:
[----:B------:R-:W-:-:S07]  /*4cf0*/  IADD3 R23, PT, PT, R23, 0x80, RZ ;  /* 0x0000008017177810 */ /* 0x000fce0007ffe0ff */
.L_x_38925:
[----:B------:R-:W-:Y:S05]  /*4d00*/  BSYNC B6 ;  /* 0x0000000000067941 */ /* 0x000fea0003800000 */
.L_x_38924:
        /* <DEDUP_REMOVED lines=30> */
.L_x_38930:
        /* <DEDUP_REMOVED lines=276> */
.L_x_38931:
        /* <DEDUP_REMOVED lines=12> */
.L_x_38932:
        /* <DEDUP_REMOVED lines=11> */
.L_x_38893:
        /* <DEDUP_REMOVED lines=31> */
.L_x_38935:
        /* <DEDUP_REMOVED lines=17> */
.L_x_38937:
        /* <DEDUP_REMOVED lines=11> */
.L_x_38936:
[----:B------:R-:W-:-:S07]  /*6550*/  VIADD R23, R23, 0x80 ;  /* 0x0000008017177836 */ /* 0x000fce0000000000 */
.L_x_38934:
[----:B------:R-:W-:Y:S05]  /*6560*/  BSYNC B6 ;  /* 0x0000000000067941 */ /* 0x000fea0003800000 */
.L_x_38933:
        /* <DEDUP_REMOVED lines=31> */
.L_x_38940:
        /* <DEDUP_REMOVED lines=17> */
.L_x_38942:
        /* <DEDUP_REMOVED lines=11> */
.L_x_38941:
[----:B------:R-:W-:-:S07]  /*6920*/  VIADD R23, R23, 0x80 ;  /* 0x0000008017177836 */ /* 0x000fce0000000000 */
.L_x_38939:
[----:B------:R-:W-:Y:S05]  /*6930*/  BSYNC B6 ;  /* 0x0000000000067941 */ /* 0x000fea0003800000 */
.L_x_38938:
        /* <DEDUP_REMOVED lines=31> */
.L_x_38945:
        /* <DEDUP_REMOVED lines=17> */
.L_x_38947:
        /* <DEDUP_REMOVED lines=11> */
.L_x_38946:
[----:B------:R-:W-:-:S07]  /*6cf0*/  VIADD R23, R23, 0x80 ;  /* 0x0000008017177836 */ /* 0x000fce0000000000 */
.L_x_38944:
[----:B------:R-:W-:Y:S05]  /*6d00*/  BSYNC B6 ;  /* 0x0000000000067941 */ /* 0x000fea0003800000 */
.L_x_38943:
        /* <DEDUP_REMOVED lines=30> */
.L_x_38948:
        /* <DEDUP_REMOVED lines=16> */
.L_x_38949:
        /* <DEDUP_REMOVED lines=11> */
.L_x_38892:
        /* <DEDUP_REMOVED lines=310> */
.L_x_38954:
        /* <DEDUP_REMOVED lines=29> */
.L_x_38956:
[----:B------:R-:W-:Y:S05]  /*85d0*/  BSYNC.RECONVERGENT B6 ;  /* 0x0000000000067941 */ /* 0x000fea0003800200 */
.L_x_38955:
        /* <DEDUP_REMOVED lines=13> */
.L_x_38958:
        /* <DEDUP_REMOVED lines=11> */
.L_x_38957:
[----:B------:R-:W-:-:S07]  /*8760*/  IADD3 R23, PT, PT, R23, 0x80, RZ ;  /* 0x0000008017177810 */ /* 0x000fce0007ffe0ff */
.L_x_38953:
[----:B------:R-:W-:Y:S05]  /*8770*/  BSYNC B7 ;  /* 0x0000000000077941 */ /* 0x000fea0003800000 */
.L_x_38952:
        /* <DEDUP_REMOVED lines=302> */
.L_x_38961:
        /* <DEDUP_REMOVED lines=29> */
.L_x_38963:
[----:B------:R-:W-:Y:S05]  /*9c30*/  BSYNC.RECONVERGENT B6 ;  /* 0x0000000000067941 */ /* 0x000fea0003800200 */
.L_x_38962:
        /* <DEDUP_REMOVED lines=13> */
.L_x_38965:
        /* <DEDUP_REMOVED lines=11> */
.L_x_38964:
[----:B------:R-:W-:-:S07]  /*9dc0*/  IADD3 R23, PT, PT, R23, 0x80, RZ ;  /* 0x0000008017177810 */ /* 0x000fce0007ffe0ff */
.L_x_38960:
[----:B------:R-:W-:Y:S05]  /*9dd0*/  BSYNC B7 ;  /* 0x0000000000077941 */ /* 0x000fea0003800000 */
.L_x_38959:
        /* <DEDUP_REMOVED lines=302> */
.L_x_38968:
        /* <DEDUP_REMOVED lines=29> */
.L_x_38970:
[----:B------:R-:W-:Y:S05]  /*b290*/  BSYNC.RECONVERGENT B6 ;  /* 0x0000000000067941 */ /* 0x000fea0003800200 */
.L_x_38969:
        /* <DEDUP_REMOVED lines=13> */
.L_x_38972:
        /* <DEDUP_REMOVED lines=11> */
.L_x_38971:
[----:B------:R-:W-:-:S07]  /*b420*/  IADD3 R23, PT, PT, R23, 0x80, RZ ;  /* 0x0000008017177810 */ /* 0x000fce0007ffe0ff */
.L_x_38967:
[----:B------:R-:W-:Y:S05]  /*b430*/  BSYNC B7 ;  /* 0x0000000000077941 */ /* 0x000fea0003800000 */
.L_x_38966:
        /* <DEDUP_REMOVED lines=301> */
.L_x_38973:
        /* <DEDUP_REMOVED lines=31> */
.L_x_38975:
[----:B------:R-:W-:Y:S05]  /*c900*/  BSYNC.RECONVERGENT B6 ;  /* 0x0000000000067941 */ /* 0x000fea0003800200 */
.L_x_38974:
        /* <DEDUP_REMOVED lines=9> */
.L_x_38976:
        /* <DEDUP_REMOVED lines=11> */
.L_x_38951:
        /* <DEDUP_REMOVED lines=308> */
.L_x_38979:
        /* <DEDUP_REMOVED lines=29> */
.L_x_38981:
[----:B------:R-:W-:Y:S05]  /*df60*/  BSYNC.RECONVERGENT B6 ;  /* 0x0000000000067941 */ /* 0x000fea0003800200 */
.L_x_38980:
        /* <DEDUP_REMOVED lines=276> */
.L_x_38982:
        /* <DEDUP_REMOVED lines=15> */
.L_x_38984:
        /* <DEDUP_REMOVED lines=11> */
.L_x_38983:
[----:B------:R-:W-:-:S07]  /*f250*/  VIADD R23, R23, 0x80 ;  /* 0x0000008017177836 */ /* 0x000fce0000000000 */
.L_x_38978:
[----:B------:R-:W-:Y:S05]  /*f260*/  BSYNC B7 ;  /* 0x0000000000077941 */ /* 0x000fea0003800000 */
.L_x_38977:
        /* <DEDUP_REMOVED lines=303> */
.L_x_38987:
        /* <DEDUP_REMOVED lines=29> */
.L_x_38989:
[----:B------:R-:W-:Y:S05]  /*10730*/  BSYNC.RECONVERGENT B6 ;  /* 0x0000000000067941 */ /* 0x000fea0003800200 */
.L_x_38988:
        /* <DEDUP_REMOVED lines=276> */
.L_x_38990:
        /* <DEDUP_REMOVED lines=15> */
.L_x_38992:
        /* <DEDUP_REMOVED lines=11> */
.L_x_38991:
[----:B------:R-:W-:-:S07]  /*11a20*/  IADD3 R23, PT, PT, R23, 0x80, RZ ;  /* 0x0000008017177810 */ /* 0x000fce0007ffe0ff */
.L_x_38986:
[----:B------:R-:W-:Y:S05]  /*11a30*/  BSYNC B7 ;  /* 0x0000000000077941 */ /* 0x000fea0003800000 */
.L_x_38985:
        /* <DEDUP_REMOVED lines=303> */
.L_x_38995:
        /* <DEDUP_REMOVED lines=29> */
.L_x_38997:
[----:B------:R-:W-:Y:S05]  /*12f00*/  BSYNC.RECONVERGENT B6 ;  /* 0x0000000000067941 */ /* 0x000fea0003800200 */
.L_x_38996:
        /* <DEDUP_REMOVED lines=276> */
.L_x_38998:
        /* <DEDUP_REMOVED lines=15> */
.L_x_39000:
        /* <DEDUP_REMOVED lines=11> */
.L_x_38999:
[----:B------:R-:W-:-:S07]  /*141f0*/  IADD3 R23, PT, PT, R23, 0x80, RZ ;  /* 0x0000008017177810 */ /* 0x000fce0007ffe0ff */
.L_x_38994:
[----:B------:R-:W-:Y:S05]  /*14200*/  BSYNC B7 ;  /* 0x0000000000077941 */ /* 0x000fea0003800000 */
.L_x_38993:
        /* <DEDUP_REMOVED lines=302> */
.L_x_39001:
        /* <DEDUP_REMOVED lines=31> */
.L_x_39003:
[----:B------:R-:W-:Y:S05]  /*156e0*/  BSYNC.RECONVERGENT B6 ;  /* 0x0000000000067941 */ /* 0x000fea0003800200 */
.L_x_39002:
        /* <DEDUP_REMOVED lines=276> */
.L_x_39004:
        /* <DEDUP_REMOVED lines=11> */
.L_x_39005:
        /* <DEDUP_REMOVED lines=11> */
.L_x_38950:
        /* <DEDUP_REMOVED lines=305> */
.L_x_39008:
        /* <DEDUP_REMOVED lines=29> */
.L_x_39010:
[----:B------:R-:W-:Y:S05]  /*17e70*/  BSYNC.RECONVERGENT B6 ;  /* 0x0000000000067941 */ /* 0x000fea0003800200 */
.L_x_39009:
        /* <DEDUP_REMOVED lines=19> */
.L_x_39012:
        /* <DEDUP_REMOVED lines=11> */
.L_x_39011:
[----:B------:R-:W-:-:S07]  /*18060*/  VIADD R23, R23, 0x80 ;  /* 0x0000008017177836 */ /* 0x000fce0000000000 */
.L_x_39007:
[----:B------:R-:W-:Y:S05]  /*18070*/  BSYNC B7 ;  /* 0x0000000000077941 */ /* 0x000fea0003800000 */
.L_x_39006:
        /* <DEDUP_REMOVED lines=302> */
.L_x_39015:
        /* <DEDUP_REMOVED lines=29> */
.L_x_39017:
[----:B------:R-:W-:Y:S05]  /*19530*/  BSYNC.RECONVERGENT B6 ;  /* 0x0000000000067941 */ /* 0x000fea0003800200 */
.L_x_39016:
        /* <DEDUP_REMOVED lines=19> */
.L_x_39019:
        /* <DEDUP_REMOVED lines=11> */
.L_x_39018:
[----:B------:R-:W-:-:S07]  /*19720*/  IADD3 R23, PT, PT, R23, 0x80, RZ ;  /* 0x0000008017177810 */ /* 0x000fce0007ffe0ff */
.L_x_39014:
[----:B------:R-:W-:Y:S05]  /*19730*/  BSYNC B7 ;  /* 0x0000000000077941 */ /* 0x000fea0003800000 */
.L_x_39013:
        /* <DEDUP_REMOVED lines=302> */
.L_x_39022:
        /* <DEDUP_REMOVED lines=29> */
.L_x_39024:
[----:B------:R-:W-:Y:S05]  /*1abf0*/  BSYNC.RECONVERGENT B6 ;  /* 0x0000000000067941 */ /* 0x000fea0003800200 */
.L_x_39023:
        /* <DEDUP_REMOVED lines=19> */
.L_x_39026:
        /* <DEDUP_REMOVED lines=11> */
.L_x_39025:
[----:B------:R-:W-:-:S07]  /*1ade0*/  IADD3 R23, PT, PT, R23, 0x80, RZ ;  /* 0x0000008017177810 */ /* 0x000fce0007ffe0ff */
.L_x_39021:
[----:B------:R-:W-:Y:S05]  /*1adf0*/  BSYNC B7 ;  /* 0x0000000000077941 */ /* 0x000fea0003800000 */
.L_x_39020:
        /* <DEDUP_REMOVED lines=301> */
.L_x_39027:
        /* <DEDUP_REMOVED lines=31> */
.L_x_39029:
[----:B------:R-:W-:Y:S05]  /*1c2c0*/  BSYNC.RECONVERGENT B6 ;  /* 0x0000000000067941 */ /* 0x000fea0003800200 */
.L_x_39028:
        /* <DEDUP_REMOVED lines=15> */
.L_x_39030:
        /* <DEDUP_REMOVED lines=11> */
.L_x_39031:
        /* <DEDUP_REMOVED lines=9> */
.L_x_41905:


//--------------------- .text._ZN2at6native24index_elementwise_kernelILi128ELi4EZNS0_16gpu_index_kernelIZZZNS0_31index_put_kernel_quantized_cudaERNS_14TensorIteratorEN3c108ArrayRefIlEES7_bdiENKUlvE_clEvENKUlvE3_clEvEUlPcPKclE_EEvRNS_18TensorIteratorBaseES7_S7_RKT_bEUliE_EEvlT1_ --------------------------
	.section	.text._ZN2at6native24index_elementwise_kernelILi128ELi4EZNS0_16gpu_index_kernelIZZZNS0_31index_put_kernel_quantized_cudaERNS_14TensorIteratorEN3c108ArrayRefIlEES7_bdiENKUlvE_clEvENKUlvE3_clEvEUlPcPKclE_EEvRNS_18TensorIteratorBaseES7_S7_RKT_bEUliE_EEvlT1_,"ax",@progbits
	.align	128
        .global         _ZN2at6native24index_elementwise_kernelILi128ELi4EZNS0_16gpu_index_kernelIZZZNS0_31index_put_kernel_quantized_cudaERNS_14TensorIteratorEN3c108ArrayRefIlEES7_bdiENKUlvE_clEvENKUlvE3_clEvEUlPcPKclE_EEvRNS_18TensorIteratorBaseES7_S7_RKT_bEUliE_EEvlT1_
        .type           _ZN2at6native24index_elementwise_kernelILi128ELi4EZNS0_16gpu_index_kernelIZZZNS0_31index_put_kernel_quantized_cudaERNS_14TensorIteratorEN3c108ArrayRefIlEES7_bdiENKUlvE_clEvENKUlvE3_clEvEUlPcPKclE_EEvRNS_18TensorIteratorBaseES7_S7_RKT_bEUliE_EEvlT1_,@function
        .size           _ZN2at6native24index_elementwise_kernelILi128ELi4EZNS0_16gpu_index_kernelIZZZNS0_31index_put_kernel_quantized_cudaERNS_14TensorIteratorEN3c108ArrayRefIlEES7_bdiENKUlvE_clEvENKUlvE3_clEvEUlPcPKclE_EEvRNS_18TensorIteratorBaseES7_S7_RKT_bEUliE_EEvlT1_,(.L_x_41906 - _ZN2at6native24index_elementwise_kernelILi128ELi4EZNS0_16gpu_index_kernelIZZZNS0_31index_put_kernel_quantized_cudaERNS_14TensorIteratorEN3c108ArrayRefIlEES7_bdiENKUlvE_clEvENKUlvE3_clEvEUlPcPKclE_EEvRNS_18TensorIteratorBaseES7_S7_RKT_bEUliE_EEvlT1_)
        .other          _ZN2at6native24index_elementwise_kernelILi128ELi4EZNS0_16gpu_index_kernelIZZZNS0_31index_put_kernel_quantized_cudaERNS_14TensorIteratorEN3c108ArrayRefIlEES7_bdiENKUlvE_clEvENKUlvE3_clEvEUlPcPKclE_EEvRNS_18TensorIteratorBaseES7_S7_RKT_bEUliE_EEvlT1_,@"STO_CUDA_ENTRY STV_DEFAULT"
_ZN2at6native24index_elementwise_kernelILi128ELi4EZNS0_16gpu_index_kernelIZZZNS0_31index_put_kernel_quantized_cudaERNS_14TensorIteratorEN3c108ArrayRefIlEES7_bdiENKUlvE_clEvENKUlvE3_clEvEUlPcPKclE_EEvRNS_18TensorIteratorBaseES7_S7_RKT_bEUliE_EEvlT1_:
.text._ZN2at6native24index_elementwise_kernelILi128ELi4EZNS0_16gpu_index_kernelIZZZNS0_31index_put_kernel_quantized_cudaERNS_14TensorIteratorEN3c108ArrayRefIlEES7_bdiENKUlvE_clEvENKUlvE3_clEvEUlPcPKclE_EEvRNS_18TensorIteratorBaseES7_S7_RKT_bEUliE_EEvlT1_:
[----:B------:R-:W0:Y:S08]  /*0000*/  LDC R1, c[0x0][0x37c] ;  /* 0x0000df00ff017b82 */ /* 0x000e300000000800 */
[----:B------:R-:W1:Y:S01]  /*0010*/  LDC.64 R4, c[0x0][0x5f8] ;  /* 0x00017e00ff047b82 */ /* 0x000e620000000a00 */
[----:B------:R-:W2:Y:S01]  /*0020*/  S2R R33, SR_TID.X ;  /* 0x0000000000217919 */ /* 0x000ea20000002100 */
[----:B------:R-:W3:Y:S01]  /*0030*/  LDCU UR5, c[0x0][0x85c] ;  /* 0x00010b80ff0577ac */ /* 0x000ee20008000800 */
[----:B------:R-:W4:Y:S05]  /*0040*/  LDCU.64 UR36, c[0x0][0x358] ;  /* 0x00006b00ff2477ac */ /* 0x000f2a0008000a00 */
[----:B------:R-:W5:Y:S01]  /*0050*/  S2UR UR4, SR_CTAID.X ;  /* 0x00000000000479c3 */ /* 0x000f620000002500 */
[----:B---3--:R-:W-:-:S02]  /*0060*/  I2FP.F32.S32 R34, UR5 ;  /* 0x0000000500227c45 */ /* 0x008fc40008201400 */
[----:B-1----:R-:W-:-:S04]  /*0070*/  ISETP.NE.U32.AND P0, PT, R4, RZ, PT ;  /* 0x000000ff0400720c */ /* 0x002fc80003f05070 */
[----:B------:R-:W-:Y:S01]  /*0080*/  ISETP.NE.AND.EX P0, PT, R5, RZ, PT, P0 ;  /* 0x000000ff0500720c */ /* 0x000fe20003f05300 */
[----:B-----5:R-:W-:-:S06]  /*0090*/  USHF.L.U32 UR4, UR4, 0x9, URZ ;  /* 0x0000000904047899 */ /* 0x020fcc00080006ff */
[----:B--2---:R-:W-:-:S06]  /*00a0*/  LOP3.LUT R33, R33, UR4, RZ, 0xfc, !PT ;  /* 0x0000000421217c12 */ /* 0x004fcc000f8efcff */
[----:B0---4-:R-:W-:Y:S05]  /*00b0*/  @P0 BRA `(.L_x_39032) ;  /* 0x0000005800300947 */ /* 0x011fea0003800000 */
[----:B------:R-:W0:Y:S02]  /*00c0*/  LDC R2, c[0x0][0x388] ;  /* 0x0000e200ff027b82 */ /* 0x000e240000000800 */
[----:B0-----:R-:W-:-:S13]  /*00d0*/  ISETP.NE.AND P0, PT, R2, RZ, PT ;  /* 0x000000ff0200720c */ /* 0x001fda0003f05270 */
[----:B------:R-:W-:Y:S05]  /*00e0*/  @P0 BRA `(.L_x_39033) ;  /* 0x00000004003c0947 */ /* 0x000fea0003800000 */
[----:B------:R-:W0:Y:S02]  /*00f0*/  LDCU.64 UR4, c[0x0][0x380] ;  /* 0x00007000ff0477ac */ /* 0x000e240008000a00 */
[----:B0-----:R-:W-:-:S04]  /*0100*/  ISETP.GE.U32.AND P1, PT, R33, UR4, PT ;  /* 0x0000000421007c0c */ /* 0x001fc8000bf26070 */
[----:B------:R-:W-:-:S13]  /*0110*/  ISETP.GE.AND.EX P1, PT, RZ, UR5, PT, P1 ;  /* 0x00000005ff007c0c */ /* 0x000fda000bf26310 */
[----:B------:R-:W0:Y:S08]  /*0120*/  @!P1 LDC.64 R2, c[0x0][0x5f0] ;  /* 0x00017c00ff029b82 */ /* 0x000e300000000a00 */
[----:B------:R-:W1:Y:S08]  /*0130*/  @!P1 LDC R5, c[0x0][0x858] ;  /* 0x00021600ff059b82 */ /* 0x000e700000000800 */
[----:B------:R-:W2:Y:S01]  /*0140*/  @!P1 LDC R9, c[0x0][0x868] ;  /* 0x00021a00ff099b82 */ /* 0x000ea20000000800 */
[----:B0-----:R-:W1:Y:S01]  /*0150*/  @!P1 LDG.E R2, desc[UR36][R2.64] ;  /* 0x0000002402029981 */ /* 0x001e62000c1e1900 */
[----:B------:R-:W-:-:S05]  /*0160*/  @!P1 VIADD R33, R33, 0x80 ;  /* 0x0000008021219836 */ /* 0x000fca0000000000 */
[----:B------:R-:W-:-:S04]  /*0170*/  ISETP.GE.U32.AND P0, PT, R33, UR4, PT ;  /* 0x0000000421007c0c */ /* 0x000fc8000bf06070 */
[----:B------:R-:W-:-:S13]  /*0180*/  ISETP.GE.AND.EX P0, PT, RZ, UR5, PT, P0 ;  /* 0x00000005ff007c0c */ /* 0x000fda000bf06300 */
[----:B------:R-:W0:Y:S08]  /*0190*/  @!P0 LDC.64 R6, c[0x0][0x5f0] ;  /* 0x00017c00ff068b82 */ /* 0x000e300000000a00 */
[----:B------:R-:W3:Y:S01]  /*01a0*/  @!P0 LDC R11, c[0x0][0x868] ;  /* 0x00021a00ff0b8b82 */ /* 0x000ee20000000800 */
[----:B-1----:R-:W-:-:S07]  /*01b0*/  @!P1 FMUL.FTZ R0, R2, R5 ;  /* 0x0000000502009220 */ /* 0x002fce0000410000 */
[----:B------:R-:W1:Y:S01]  /*01c0*/  @!P1 LDC.64 R2, c[0x0][0x5e8] ;  /* 0x00017a00ff029b82 */ /* 0x000e620000000a00 */
[----:B------:R-:W4:Y:S02]  /*01d0*/  @!P1 FRND R5, R0 ;  /* 0x0000000000059307 */ /* 0x000f240000201000 */
[----:B----4-:R-:W-:-:S06]  /*01e0*/  @!P1 FADD.FTZ R5, R34, R5 ;  /* 0x0000000522059221 */ /* 0x010fcc0000010000 */
[----:B------:R-:W4:Y:S02]  /*01f0*/  @!P1 F2I.S64.TRUNC R4, R5 ;  /* 0x0000000500049311 */ /* 0x000f24000020d900 */
[C---:B----4-:R-:W-:Y:S02]  /*0200*/  @!P1 ISETP.GT.U32.AND P2, PT, R4.reuse, 0xff, PT ;  /* 0x000000ff0400980c */ /* 0x050fe40003f44070 */
[C---:B------:R-:W-:Y:S02]  /*0210*/  ISETP.GE.OR P3, PT, R5.reuse, RZ, P1 ;  /* 0x000000ff0500720c */ /* 0x040fe40000f66670 */
[----:B------:R-:W-:Y:S02]  /*0220*/  @!P1 ISETP.GT.U32.AND.EX P2, PT, R5, RZ, PT, P2 ;  /* 0x000000ff0500920c */ /* 0x000fe40003f44120 */
[----:B------:R-:W4:Y:S02]  /*0230*/  @!P0 LDC R5, c[0x0][0x858] ;  /* 0x00021600ff058b82 */ /* 0x000f240000000800 */
[----:B--2---:R-:W-:-:S07]  /*0240*/  @!P1 SEL R9, R4, R9, !P2 ;  /* 0x0000000904099207 */ /* 0x004fce0005000000 */
[----:B------:R-:W1:Y:S02]  /*0250*/  @!P3 LDC R9, c[0x0][0x860] ;  /* 0x00021800ff09bb82 */ /* 0x000e640000000800 */
[----:B-1----:R1:W-:Y:S04]  /*0260*/  @!P1 STG.E.U8 desc[UR36][R2.64], R9 ;  /* 0x0000000902009986 */ /* 0x0023e8000c101124 */
[----:B0-----:R-:W4:Y:S01]  /*0270*/  @!P0 LDG.E R6, desc[UR36][R6.64] ;  /* 0x0000002406068981 */ /* 0x001f22000c1e1900 */
[----:B------:R-:W-:Y:S01]  /*0280*/  @!P0 VIADD R33, R33, 0x80 ;  /* 0x0000008021218836 */ /* 0x000fe20000000000 */
[----:B------:R-:W-:Y:S01]  /*0290*/  BSSY.RECONVERGENT B0, `(.L_x_39034) ;  /* 0x0000021000007945 */ /* 0x000fe20003800200 */
[----:B-1----:R-:W0:Y:S01]  /*02a0*/  @!P0 LDC.64 R2, c[0x0][0x5e8] ;  /* 0x00017a00ff028b82 */ /* 0x002e220000000a00 */
[----:B----4-:R-:W-:-:S04]  /*02b0*/  @!P0 FMUL.FTZ R0, R6, R5 ;  /* 0x0000000506008220 */ /* 0x010fc80000410000 */
[----:B------:R-:W1:Y:S02]  /*02c0*/  @!P0 FRND R5, R0 ;  /* 0x0000000000058307 */ /* 0x000e640000201000 */
[----:B-1----:R-:W-:-:S15]  /*02d0*/  @!P0 FADD.FTZ R5, R34, R5 ;  /* 0x0000000522058221 */ /* 0x002fde0000010000 */
[----:B------:R-:W-:-:S15]  /*02e0*/  NOP ;  /* 0x0000000000007918 */ /* 0x000fde0000000000 */
[----:B------:R-:W-:-:S01]  /*02f0*/  NOP ;  /* 0x0000000000007918 */ /* 0x000fc20000000000 */
[----:B------:R-:W1:Y:S02]  /*0300*/  @!P0 F2I.S64.TRUNC R4, R5 ;  /* 0x0000000500048311 */ /* 0x000e64000020d900 */
[----:B-1----:R-:W-:Y:S02]  /*0310*/  @!P0 ISETP.GT.U32.AND P1, PT, R4, 0xff, PT ;  /* 0x000000ff0400880c */ /* 0x002fe40003f24070 */
[C---:B------:R-:W-:Y:S02]  /*0320*/  ISETP.GE.OR P2, PT, R5.reuse, RZ, P0 ;  /* 0x000000ff0500720c */ /* 0x040fe40000746670 */
[----:B------:R-:W-:-:S04]  /*0330*/  @!P0 ISETP.GT.U32.AND.EX P1, PT, R5, RZ, PT, P1 ;  /* 0x000000ff0500820c */ /* 0x000fc80003f24110 */
[----:B---3--:R-:W-:Y:S02]  /*0340*/  @!P0 SEL R9, R4, R11, !P1 ;  /* 0x0000000b04098207 */ /* 0x008fe40004800000 */
[----:B------:R-:W-:-:S04]  /*0350*/  ISETP.GE.U32.AND P1, PT, R33, UR4, PT ;  /* 0x0000000421007c0c */ /* 0x000fc8000bf26070 */
[----:B------:R-:W-:Y:S01]  /*0360*/  ISETP.GE.AND.EX P1, PT, RZ, UR5, PT, P1 ;  /* 0x00000005ff007c0c */ /* 0x000fe2000bf26310 */
[----:B------:R-:W0:Y:S02]  /*0370*/  @!P2 LDC R9, c[0x0][0x860] ;  /* 0x00021800ff09ab82 */ /* 0x000e240000000800 */
[----:B0-----:R0:W-:Y:S10]  /*0380*/  @!P0 STG.E.U8 desc[UR36][R2.64], R9 ;  /* 0x0000000902008986 */ /* 0x0011f4000c101124 */
[----:B------:R-:W-:Y:S05]  /*0390*/  @P1 BRA `(.L_x_39035) ;  /* 0x0000000000401947 */ /* 0x000fea0003800000 */
[----:B------:R-:W1:Y:S01]  /*03a0*/  LDC.64 R4, c[0x0][0x5f0] ;  /* 0x00017c00ff047b82 */ /* 0x000e620000000a00 */
[----:B------:R-:W2:Y:S07]  /*03b0*/  LDCU UR6, c[0x0][0x858] ;  /* 0x00010b00ff0677ac */ /* 0x000eae0008000800 */
[----:B------:R-:W3:Y:S01]  /*03c0*/  LDC R7, c[0x0][0x868] ;  /* 0x00021a00ff077b82 */ /* 0x000ee20000000800 */
[----:B-1----:R-:W2:Y:S01]  /*03d0*/  LDG.E R4, desc[UR36][R4.64] ;  /* 0x0000002404047981 */ /* 0x002ea2000c1e1900 */
[----:B------:R-:W-:Y:S01]  /*03e0*/  IADD3 R33, PT, PT, R33, 0x80, RZ ;  /* 0x0000008021217810 */ /* 0x000fe20007ffe0ff */
[----:B--2---:R-:W-:-:S04]  /*03f0*/  FMUL.FTZ R0, R4, UR6 ;  /* 0x0000000604007c20 */ /* 0x004fc80008410000 */
[----:B0-----:R-:W0:Y:S02]  /*0400*/  FRND R3, R0 ;  /* 0x0000000000037307 */ /* 0x001e240000201000 */
[----:B0-----:R-:W-:-:S04]  /*0410*/  FADD.FTZ R6, R34, R3 ;  /* 0x0000000322067221 */ /* 0x001fc80000010000 */
[----:B------:R-:W0:Y:S02]  /*0420*/  F2I.S64.TRUNC R2, R6 ;  /* 0x0000000600027311 */ /* 0x000e24000020d900 */
[----:B0-----:R-:W-:Y:S02]  /*0430*/  ISETP.GT.U32.AND P0, PT, R2, 0xff, PT ;  /* 0x000000ff0200780c */ /* 0x001fe40003f04070 */
[C---:B------:R-:W-:Y:S02]  /*0440*/  ISETP.GE.AND P1, PT, R3.reuse, RZ, PT ;  /* 0x000000ff0300720c */ /* 0x040fe40003f26270 */
[----:B------:R-:W-:-:S04]  /*0450*/  ISETP.GT.U32.AND.EX P0, PT, R3, RZ, PT, P0 ;  /* 0x000000ff0300720c */ /* 0x000fc80003f04100 */
[----:B---3--:R-:W-:Y:S02]  /*0460*/  SEL R7, R2, R7, !P0 ;  /* 0x0000000702077207 */ /* 0x008fe40004000000 */
[----:B------:R-:W0:Y:S08]  /*0470*/  LDC.64 R2, c[0x0][0x5e8] ;  /* 0x00017a00ff027b82 */ /* 0x000e300000000a00 */
[----:B------:R-:W0:Y:S02]  /*0480*/  @!P1 LDC R7, c[0x0][0x860] ;  /* 0x00021800ff079b82 */ /* 0x000e240000000800 */
[----:B0-----:R1:W-:Y:S02]  /*0490*/  STG.E.U8 desc[UR36][R2.64], R7 ;  /* 0x0000000702007986 */ /* 0x0013e4000c101124 */
.L_x_39035:
[----:B------:R-:W-:Y:S05]  /*04a0*/  BSYNC.RECONVERGENT B0 ;  /* 0x0000000000007941 */ /* 0x000fea0003800200 */
.L_x_39034:
[----:B------:R-:W-:-:S04]  /*04b0*/  ISETP.GE.U32.AND P0, PT, R33, UR4, PT ;  /* 0x0000000421007c0c */ /* 0x000fc8000bf06070 */
[----:B------:R-:W-:-:S13]  /*04c0*/  ISETP.GE.AND.EX P0, PT, RZ, UR5, PT, P0 ;  /* 0x00000005ff007c0c */ /* 0x000fda000bf06300 */
[----:B------:R-:W-:Y:S05]  /*04d0*/  @P0 EXIT ;  /* 0x000000000000094d */ /* 0x000fea0003800000 */
[----:B------:R-:W2:Y:S01]  /*04e0*/  LDC.64 R4, c[0x0][0x5f0] ;  /* 0x00017c00ff047b82 */ /* 0x000ea20000000a00 */
[----:B------:R-:W3:Y:S07]  /*04f0*/  LDCU UR4, c[0x0][0x858] ;  /* 0x00010b00ff0477ac */ /* 0x000eee0008000800 */
[----:B-1----:R-:W1:Y:S01]  /*0500*/  LDC R7, c[0x0][0x868] ;  /* 0x00021a00ff077b82 */ /* 0x002e620000000800 */
[----:B--2---:R-:W3:Y:S02]  /*0510*/  LDG.E R4, desc[UR36][R4.64] ;  /* 0x0000002404047981 */ /* 0x004ee4000c1e1900 */
[----:B---3--:R-:W-:-:S04]  /*0520*/  FMUL.FTZ R0, R4, UR4 ;  /* 0x0000000404007c20 */ /* 0x008fc80008410000 */
[----:B0-----:R-:W0:Y:S02]  /*0530*/  FRND R3, R0 ;  /* 0x0000000000037307 */ /* 0x001e240000201000 */
[----:B0-----:R-:W-:-:S04]  /*0540*/  FADD.FTZ R34, R34, R3 ;  /* 0x0000000322227221 */ /* 0x001fc80000010000 */
[----:B------:R-:W0:Y:S02]  /*0550*/  F2I.S64.TRUNC R2, R34 ;  /* 0x0000002200027311 */ /* 0x000e24000020d900 */
[----:B0-----:R-:W-:Y:S02]  /*0560*/  ISETP.GT.U32.AND P0, PT, R2, 0xff, PT ;  /* 0x000000ff0200780c */ /* 0x001fe40003f04070 */
[C---:B------:R-:W-:Y:S02]  /*0570*/  ISETP.GE.AND P1, PT, R3.reuse, RZ, PT ;  /* 0x000000ff0300720c */ /* 0x040fe40003f26270 */
[----:B------:R-:W-:-:S04]  /*0580*/  ISETP.GT.U32.AND.EX P0, PT, R3, RZ, PT, P0 ;  /* 0x000000ff0300720c */ /* 0x000fc80003f04100 */
[----:B-1----:R-:W-:Y:S02]  /*0590*/  SEL R7, R2, R7, !P0 ;  /* 0x0000000702077207 */ /* 0x002fe40004000000 */
[----:B------:R-:W0:Y:S08]  /*05a0*/  LDC.64 R2, c[0x0][0x5e8] ;  /* 0x00017a00ff027b82 */ /* 0x000e300000000a00 */
[----:B------:R-:W0:Y:S02]  /*05b0*/  @!P1 LDC R7, c[0x0][0x860] ;  /* 0x00021800ff079b82 */ /* 0x000e240000000800 */
[----:B0-----:R-:W-:Y:S01]  /*05c0*/  STG.E.U8 desc[UR36][R2.64], R7 ;  /* 0x0000000702007986 */ /* 0x001fe2000c101124 */
[----:B------:R-:W-:Y:S05]  /*05d0*/  EXIT ;  /* 0x000000000000794d */ /* 0x000fea0003800000 */
.L_x_39033:
[----:B------:R-:W0:Y:S01]  /*05e0*/  LDCU.64 UR4, c[0x0][0x380] ;  /* 0x00007000ff0477ac */ /* 0x000e220008000a00 */
[----:B------:R-:W-:Y:S01]  /*05f0*/  VIADD R2, R2, 0xffffffff ;  /* 0xffffffff02027836 */ /* 0x000fe20000000000 */
[----:B------:R-:W-:Y:S04]  /*0600*/  BSSY.RECONVERGENT B0, `(.L_x_39036) ;  /* 0x000014f000007945 */ /* 0x000fe80003800200 */
[----:B------:R-:W-:-:S05]  /*0610*/  VIMNMX.U32 R0, PT, PT, R2, 0x18, PT ;  /* 0x0000001802007848 */ /* 0x000fca0003fe0000 */
        /* <DEDUP_REMOVED lines=20> */
[----:B------:R-:W2:Y:S01]  /*0760*/  LDCU UR7, c[0x0][0x4c4] ;  /* 0x00009880ff0777ac */ /* 0x000ea20008000800 */
[----:B0-----:R-:W-:Y:S01]  /*0770*/  IMAD.HI.U32 R8, R7, UR9, R6 ;  /* 0x0000000907087c27 */ /* 0x001fe2000f8e0006 */
[----:B------:R-:W0:Y:S04]  /*0780*/  LDCU UR9, c[0x0][0x4c8] ;  /* 0x00009900ff0977ac */ /* 0x000e280008000800 */
[----:B-1----:R-:W-:-:S04]  /*0790*/  SHF.R.U32.HI R9, RZ, UR6, R8 ;  /* 0x00000006ff097c19 */ /* 0x002fc80008011608 */
[----:B------:R-:W-:-:S05]  /*07a0*/  IADD3 R6, PT, PT, -R9, RZ, RZ ;  /* 0x000000ff09067210 */ /* 0x000fca0007ffe1ff */
[----:B------:R-:W-:-:S04]  /*07b0*/  IMAD R6, R6, UR8, R7 ;  /* 0x0000000806067c24 */ /* 0x000fc8000f8e0207 */
[C---:B--2---:R-:W-:Y:S02]  /*07c0*/  IMAD R3, R6.reuse, UR7, R3 ;  /* 0x0000000706037c24 */ /* 0x044fe4000f8e0203 */
[----:B0-----:R-:W-:Y:S01]  /*07d0*/  IMAD R4, R6, UR9, R4 ;  /* 0x0000000906047c24 */ /* 0x001fe2000f8e0204 */
[----:B------:R-:W-:Y:S06]  /*07e0*/  @!P0 BRA `(.L_x_39038) ;  /* 0x0000001000708947 */ /* 0x000fec0003800000 */
[----:B------:R-:W0:Y:S01]  /*07f0*/  LDCU.64 UR6, c[0x0][0x3a8] ;  /* 0x00007500ff0677ac */ /* 0x000e220008000a00 */
[----:B------:R-:W-:Y:S01]  /*0800*/  IMAD.MOV.U32 R8, RZ, RZ, RZ ;  /* 0x000000ffff087224 */ /* 0x000fe200078e00ff */
        /* <DEDUP_REMOVED lines=14> */
[----:B------:R-:W2:Y:S01]  /*08f0*/  LDCU UR7, c[0x0][0x4dc] ;  /* 0x00009b80ff0777ac */ /* 0x000ea20008000800 */
[----:B0-----:R-:W-:Y:S01]  /*0900*/  IMAD.HI.U32 R8, R7, UR9, R6 ;  /* 0x0000000907087c27 */ /* 0x001fe2000f8e0006 */
[----:B------:R-:W0:Y:S04]  /*0910*/  LDCU UR9, c[0x0][0x4e0] ;  /* 0x00009c00ff0977ac */ /* 0x000e280008000800 */
[----:B-1----:R-:W-:-:S05]  /*0920*/  SHF.R.U32.HI R9, RZ, UR6, R8 ;  /* 0x00000006ff097c19 */ /* 0x002fca0008011608 */
[----:B------:R-:W-:-:S04]  /*0930*/  IMAD.MOV R6, RZ, RZ, -R9 ;  /* 0x000000ffff067224 */ /* 0x000fc800078e0a09 */
        /* <DEDUP_REMOVED lines=244> */
[----:B------:R-:W1:Y:S01]  /*1880*/  LDCU UR6, c[0x0][0x4a8] ;  /* 0x00009500ff0677ac */ /* 0x000e620008000800 */
[----:B------:R-:W2:Y:S09]  /*1890*/  LDCU UR7, c[0x0][0x5cc] ;  /* 0x0000b980ff0777ac */ /* 0x000eb20008000800 */
[----:B------:R-:W3:Y:S01]  /*18a0*/  @P0 LDC.64 R10, c[0x0][0x4b0] ;  /* 0x00012c00ff0a0b82 */ /* 0x000ee20000000a00 */
[----:B0-----:R-:W-:-:S07]  /*18b0*/  IMAD.HI.U32 R8, R7, UR9, R6 ;  /* 0x0000000907087c27 */ /* 0x001fce000f8e0006 */
[----:B------:R-:W0:Y:S01]  /*18c0*/  @P0 LDC R13, c[0x0][0x4ac] ;  /* 0x00012b00ff0d0b82 */ /* 0x000e220000000800 */
[----:B-1----:R-:W-:Y:S01]  /*18d0*/  SHF.R.U32.HI R9, RZ, UR6, R8 ;  /* 0x00000006ff097c19 */ /* 0x002fe20008011608 */
[----:B------:R-:W-:Y:S01]  /*18e0*/  @P0 IMAD.MOV.U32 R8, RZ, RZ, RZ ;  /* 0x000000ffff080224 */ /* 0x000fe200078e00ff */
[----:B------:R-:W1:Y:S02]  /*18f0*/  LDCU UR6, c[0x0][0x5d0] ;  /* 0x0000ba00ff0677ac */ /* 0x000e640008000800 */
[----:B------:R-:W-:-:S03]  /*1900*/  IADD3 R5, PT, PT, -R9, RZ, RZ ;  /* 0x000000ff09057210 */ /* 0x000fc60007ffe1ff */
[----:B------:R-:W4:Y:S01]  /*1910*/  @P0 LDC.64 R14, c[0x0][0x5d8] ;  /* 0x00017600ff0e0b82 */ /* 0x000f220000000a00 */
[----:B---3--:R-:W-:-:S05]  /*1920*/  @P0 IMAD.HI.U32 R6, R9, R10, R8 ;  /* 0x0000000a09060227 */ /* 0x008fca00078e0008 */
[----:B------:R-:W-:-:S05]  /*1930*/  @P0 SHF.R.U32.HI R6, RZ, R11, R6 ;  /* 0x0000000bff060219 */ /* 0x000fca0000011606 */
[----:B------:R-:W-:Y:S02]  /*1940*/  @P0 IMAD.MOV R8, RZ, RZ, -R6 ;  /* 0x000000ffff080224 */ /* 0x000fe400078e0a06 */
[----:B------:R-:W-:Y:S02]  /*1950*/  IMAD R6, R5, UR8, R7 ;  /* 0x0000000805067c24 */ /* 0x000fe4000f8e0207 */
[----:B0-----:R-:W-:Y:S02]  /*1960*/  @P0 IMAD R8, R8, R13, R9 ;  /* 0x0000000d08080224 */ /* 0x001fe400078e0209 */
[C---:B--2---:R-:W-:Y:S02]  /*1970*/  IMAD R3, R6.reuse, UR7, R3 ;  /* 0x0000000706037c24 */ /* 0x044fe4000f8e0203 */
[----:B-1----:R-:W-:Y:S02]  /*1980*/  IMAD R4, R6, UR6, R4 ;  /* 0x0000000606047c24 */ /* 0x002fe4000f8e0204 */
[----:B----4-:R-:W-:-:S02]  /*1990*/  @P0 IMAD R3, R8, R14, R3 ;  /* 0x0000000e08030224 */ /* 0x010fc400078e0203 */
[----:B------:R-:W-:-:S07]  /*19a0*/  @P0 IMAD R4, R8, R15, R4 ;  /* 0x0000000f08040224 */ /* 0x000fce00078e0204 */
.L_x_39038:
[----:B------:R-:W0:Y:S01]  /*19b0*/  LDCU.64 UR6, c[0x0][0x5f0] ;  /* 0x0000be00ff0677ac */ /* 0x000e220008000a00 */
[----:B------:R-:W1:Y:S01]  /*19c0*/  LDCU UR8, c[0x0][0x868] ;  /* 0x00010d00ff0877ac */ /* 0x000e620008000800 */
[----:B0-----:R-:W-:Y:S01]  /*19d0*/  IADD3 R6, P0, PT, R4, UR6, RZ ;  /* 0x0000000604067c10 */ /* 0x001fe2000ff1e0ff */
[----:B------:R-:W0:Y:S04]  /*19e0*/  LDCU UR6, c[0x0][0x858] ;  /* 0x00010b00ff0677ac */ /* 0x000e280008000800 */
[----:B------:R-:W-:-:S05]  /*19f0*/  IMAD.X R7, RZ, RZ, UR7, P0 ;  /* 0x00000007ff077e24 */ /* 0x000fca00080e06ff */
[----:B------:R-:W0:Y:S01]  /*1a00*/  LDG.E R6, desc[UR36][R6.64] ;  /* 0x0000002406067981 */ /* 0x000e22000c1e1900 */
[----:B------:R-:W-:Y:S02]  /*1a10*/  VIADD R33, R33, 0x80 ;  /* 0x0000008021217836 */ /* 0x000fe40000000000 */
[----:B0-----:R-:W-:Y:S01]  /*1a20*/  FMUL.FTZ R8, R6, UR6 ;  /* 0x0000000606087c20 */ /* 0x001fe20008410000 */
[----:B------:R-:W0:Y:S03]  /*1a30*/  LDCU.64 UR6, c[0x0][0x5e8] ;  /* 0x0000bd00ff0677ac */ /* 0x000e260008000a00 */
[----:B------:R-:W2:Y:S02]  /*1a40*/  FRND R5, R8 ;  /* 0x0000000800057307 */ /* 0x000ea40000201000 */
[----:B--2---:R-:W-:-:S04]  /*1a50*/  FADD.FTZ R9, R34, R5 ;  /* 0x0000000522097221 */ /* 0x004fc80000010000 */
[----:B------:R-:W2:Y:S02]  /*1a60*/  F2I.S64.TRUNC R4, R9 ;  /* 0x0000000900047311 */ /* 0x000ea4000020d900 */
[----:B--2---:R-:W-:Y:S02]  /*1a70*/  ISETP.GT.U32.AND P0, PT, R4, 0xff, PT ;  /* 0x000000ff0400780c */ /* 0x004fe40003f04070 */
[C---:B------:R-:W-:Y:S02]  /*1a80*/  ISETP.GE.AND P1, PT, R5.reuse, RZ, PT ;  /* 0x000000ff0500720c */ /* 0x040fe40003f26270 */
[----:B------:R-:W-:-:S04]  /*1a90*/  ISETP.GT.U32.AND.EX P0, PT, R5, RZ, PT, P0 ;  /* 0x000000ff0500720c */ /* 0x000fc80003f04100 */
[----:B-1----:R-:W-:Y:S02]  /*1aa0*/  SEL R7, R4, UR8, !P0 ;  /* 0x0000000804077c07 */ /* 0x002fe4000c000000 */
[----:B0-----:R-:W-:-:S04]  /*1ab0*/  IADD3 R4, P0, PT, R3, UR6, RZ ;  /* 0x0000000603047c10 */ /* 0x001fc8000ff1e0ff */
[----:B------:R-:W-:Y:S01]  /*1ac0*/  IADD3.X R5, PT, PT, RZ, UR7, RZ, P0, !PT ;  /* 0x00000007ff057c10 */ /* 0x000fe200087fe4ff */
[----:B------:R-:W0:Y:S04]  /*1ad0*/  @!P1 LDC R7, c[0x0][0x860] ;  /* 0x00021800ff079b82 */ /* 0x000e280000000800 */
[----:B0-----:R0:W-:Y:S04]  /*1ae0*/  STG.E.U8 desc[UR36][R4.64], R7 ;  /* 0x0000000704007986 */ /* 0x0011e8000c101124 */
.L_x_39037:
[----:B------:R-:W-:Y:S05]  /*1af0*/  BSYNC.RECONVERGENT B0 ;  /* 0x0000000000007941 */ /* 0x000fea0003800200 */
.L_x_39036:
[----:B------:R-:W-:Y:S01]  /*1b00*/  ISETP.GE.U32.AND P0, PT, R33, UR4, PT ;  /* 0x0000000421007c0c */ /* 0x000fe2000bf06070 */
[----:B------:R-:W-:Y:S03]  /*1b10*/  BSSY.RECONVERGENT B0, `(.L_x_39039) ;  /* 0x000014c000007945 */ /* 0x000fe60003800200 */
        /* <DEDUP_REMOVED lines=292> */
[----:B------:R-:W1:Y:S01]  /*2d60*/  LDCU UR6, c[0x0][0x4a8] ;  /* 0x00009500ff0677ac */ /* 0x000e620008000800 */
[----:B------:R-:W2:Y:S09]  /*2d70*/  LDCU UR7, c[0x0][0x5cc] ;  /* 0x0000b980ff0777ac */ /* 0x000eb20008000800 */
[----:B------:R-:W3:Y:S01]  /*2d80*/  @P0 LDC.64 R10, c[0x0][0x4b0] ;  /* 0x00012c00ff0a0b82 */ /* 0x000ee20000000a00 */
[----:B0-----:R-:W-:-:S07]  /*2d90*/  IMAD.HI.U32 R8, R7, UR9, R6 ;  /* 0x0000000907087c27 */ /* 0x001fce000f8e0006 */
[----:B------:R-:W0:Y:S01]  /*2da0*/  @P0 LDC R13, c[0x0][0x4ac] ;  /* 0x00012b00ff0d0b82 */ /* 0x000e220000000800 */
[----:B-1----:R-:W-:Y:S01]  /*2db0*/  SHF.R.U32.HI R9, RZ, UR6, R8 ;  /* 0x00000006ff097c19 */ /* 0x002fe20008011608 */
[----:B------:R-:W1:Y:S01]  /*2dc0*/  LDCU UR6, c[0x0][0x5d0] ;  /* 0x0000ba00ff0677ac */ /* 0x000e620008000800 */
[----:B------:R-:W-:-:S05]  /*2dd0*/  @P0 IMAD.MOV.U32 R8, RZ, RZ, RZ ;  /* 0x000000ffff080224 */ /* 0x000fca00078e00ff */
[----:B------:R-:W4:Y:S01]  /*2de0*/  @P0 LDC.64 R14, c[0x0][0x5d8] ;  /* 0x00017600ff0e0b82 */ /* 0x000f220000000a00 */
[--C-:B------:R-:W-:Y:S02]  /*2df0*/  IMAD.MOV R5, RZ, RZ, -R9.reuse ;  /* 0x000000ffff057224 */ /* 0x100fe400078e0a09 */
[----:B---3--:R-:W-:-:S05]  /*2e00*/  @P0 IMAD.HI.U32 R6, R9, R10, R8 ;  /* 0x0000000a09060227 */ /* 0x008fca00078e0008 */
[----:B------:R-:W-:-:S04]  /*2e10*/  @P0 SHF.R.U32.HI R6, RZ, R11, R6 ;  /* 0x0000000bff060219 */ /* 0x000fc80000011606 */
[----:B------:R-:W-:Y:S01]  /*2e20*/  @P0 IADD3 R8, PT, PT, -R6, RZ, RZ ;  /* 0x000000ff06080210 */ /* 0x000fe20007ffe1ff */
[----:B------:R-:W-:-:S04]  /*2e30*/  IMAD R6, R5, UR8, R7 ;  /* 0x0000000805067c24 */ /* 0x000fc8000f8e0207 */
[----:B0-----:R-:W-:Y:S02]  /*2e40*/  @P0 IMAD R8, R13, R8, R9 ;  /* 0x000000080d080224 */ /* 0x001fe400078e0209 */
[C---:B--2---:R-:W-:Y:S02]  /*2e50*/  IMAD R3, R6.reuse, UR7, R3 ;  /* 0x0000000706037c24 */ /* 0x044fe4000f8e0203 */
[----:B-1----:R-:W-:Y:S02]  /*2e60*/  IMAD R4, R6, UR6, R4 ;  /* 0x0000000606047c24 */ /* 0x002fe4000f8e0204 */
[C---:B----4-:R-:W-:Y:S02]  /*2e70*/  @P0 IMAD R3, R8.reuse, R14, R3 ;  /* 0x0000000e08030224 */ /* 0x050fe400078e0203 */
[----:B------:R-:W-:-:S07]  /*2e80*/  @P0 IMAD R4, R8, R15, R4 ;  /* 0x0000000f08040224 */ /* 0x000fce00078e0204 */
.L_x_39041:
[----:B------:R-:W0:Y:S01]  /*2e90*/  LDCU.64 UR6, c[0x0][0x5f0] ;  /* 0x0000be00ff0677ac */ /* 0x000e220008000a00 */
[----:B------:R-:W1:Y:S01]  /*2ea0*/  LDCU.64 UR8, c[0x0][0x5e8] ;  /* 0x0000bd00ff0877ac */ /* 0x000e620008000a00 */
[----:B0-----:R-:W-:Y:S01]  /*2eb0*/  IADD3 R6, P0, PT, R4, UR6, RZ ;  /* 0x0000000604067c10 */ /* 0x001fe2000ff1e0ff */
[----:B------:R-:W0:Y:S04]  /*2ec0*/  LDCU UR6, c[0x0][0x858] ;  /* 0x00010b00ff0677ac */ /* 0x000e280008000800 */
[----:B------:R-:W-:-:S05]  /*2ed0*/  IMAD.X R7, RZ, RZ, UR7, P0 ;  /* 0x00000007ff077e24 */ /* 0x000fca00080e06ff */
[----:B------:R-:W0:Y:S01]  /*2ee0*/  LDG.E R6, desc[UR36][R6.64] ;  /* 0x0000002406067981 */ /* 0x000e22000c1e1900 */
[----:B------:R-:W-:Y:S01]  /*2ef0*/  IADD3 R33, PT, PT, R33, 0x80, RZ ;  /* 0x0000008021217810 */ /* 0x000fe20007ffe0ff */
[----:B0-----:R-:W-:Y:S01]  /*2f00*/  FMUL.FTZ R8, R6, UR6 ;  /* 0x0000000606087c20 */ /* 0x001fe20008410000 */
[----:B------:R-:W0:Y:S03]  /*2f10*/  LDCU UR6, c[0x0][0x868] ;  /* 0x00010d00ff0677ac */ /* 0x000e260008000800 */
[----:B------:R-:W2:Y:S02]  /*2f20*/  FRND R5, R8 ;  /* 0x0000000800057307 */ /* 0x000ea40000201000 */
[----:B--2---:R-:W-:-:S04]  /*2f30*/  FADD.FTZ R9, R34, R5 ;  /* 0x0000000522097221 */ /* 0x004fc80000010000 */
[----:B------:R-:W2:Y:S02]  /*2f40*/  F2I.S64.TRUNC R4, R9 ;  /* 0x0000000900047311 */ /* 0x000ea4000020d900 */
[----:B--2---:R-:W-:Y:S02]  /*2f50*/  ISETP.GT.U32.AND P0, PT, R4, 0xff, PT ;  /* 0x000000ff0400780c */ /* 0x004fe40003f04070 */
[C---:B------:R-:W-:Y:S02]  /*2f60*/  ISETP.GE.AND P1, PT, R5.reuse, RZ, PT ;  /* 0x000000ff0500720c */ /* 0x040fe40003f26270 */
[----:B------:R-:W-:-:S04]  /*2f70*/  ISETP.GT.U32.AND.EX P0, PT, R5, RZ, PT, P0 ;  /* 0x000000ff0500720c */ /* 0x000fc80003f04100 */
[----:B0-----:R-:W-:Y:S02]  /*2f80*/  SEL R7, R4, UR6, !P0 ;  /* 0x0000000604077c07 */ /* 0x001fe4000c000000 */
[----:B-1----:R-:W-:-:S05]  /*2f90*/  IADD3 R4, P0, PT, R3, UR8, RZ ;  /* 0x0000000803047c10 */ /* 0x002fca000ff1e0ff */
[----:B------:R-:W0:Y:S01]  /*2fa0*/  @!P1 LDC R7, c[0x0][0x860] ;  /* 0x00021800ff079b82 */ /* 0x000e220000000800 */
[----:B------:R-:W-:-:S05]  /*2fb0*/  IMAD.X R5, RZ, RZ, UR9, P0 ;  /* 0x00000009ff057e24 */ /* 0x000fca00080e06ff */
[----:B0-----:R1:W-:Y:S02]  /*2fc0*/  STG.E.U8 desc[UR36][R4.64], R7 ;  /* 0x0000000704007986 */ /* 0x0013e4000c101124 */
.L_x_39040:
[----:B------:R-:W-:Y:S05]  /*2fd0*/  BSYNC.RECONVERGENT B0 ;  /* 0x0000000000007941 */ /* 0x000fea0003800200 */
.L_x_39039:
[----:B------:R-:W-:Y:S01]  /*2fe0*/  ISETP.GE.U32.AND P0, PT, R33, UR4, PT ;  /* 0x0000000421007c0c */ /* 0x000fe2000bf06070 */
[----:B------:R-:W-:Y:S03]  /*2ff0*/  BSSY.RECONVERGENT B0, `(.L_x_39042) ;  /* 0x000014c000007945 */ /* 0x000fe60003800200 */
        /* <DEDUP_REMOVED lines=18> */
[----:B------:R-:W2:Y:S02]  /*3120*/  LDCU UR7, c[0x0][0x4c4] ;  /* 0x00009880ff0777ac */ /* 0x000ea40008000800 */
        /* <DEDUP_REMOVED lines=279> */
[----:B------:R-:W1:Y:S01]  /*42a0*/  LDCU UR6, c[0x0][0x5d0] ;  /* 0x0000ba00ff0677ac */ /* 0x000e620008000800 */
[----:B------:R-:W-:-:S05]  /*42b0*/  @P0 MOV R8, RZ ;  /* 0x000000ff00080202 */ /* 0x000fca0000000f00 */
[----:B------:R-:W4:Y:S01]  /*42c0*/  @P0 LDC.64 R14, c[0x0][0x5d8] ;  /* 0x00017600ff0e0b82 */ /* 0x000f220000000a00 */
[--C-:B------:R-:W-:Y:S02]  /*42d0*/  IMAD.MOV R5, RZ, RZ, -R9.reuse ;  /* 0x000000ffff057224 */ /* 0x100fe400078e0a09 */
        /* <DEDUP_REMOVED lines=9> */
.L_x_39044:
[----:B------:R-:W0:Y:S01]  /*4370*/  LDCU.64 UR6, c[0x0][0x5f0] ;  /* 0x0000be00ff0677ac */ /* 0x000e220008000a00 */
[----:B------:R-:W1:Y:S01]  /*4380*/  LDCU.64 UR8, c[0x0][0x5e8] ;  /* 0x0000bd00ff0877ac */ /* 0x000e620008000a00 */
[----:B0-----:R-:W-:Y:S01]  /*4390*/  IADD3 R6, P0, PT, R4, UR6, RZ ;  /* 0x0000000604067c10 */ /* 0x001fe2000ff1e0ff */
[----:B------:R-:W0:Y:S03]  /*43a0*/  LDCU UR6, c[0x0][0x858] ;  /* 0x00010b00ff0677ac */ /* 0x000e260008000800 */
[----:B------:R-:W-:-:S05]  /*43b0*/  IADD3.X R7, PT, PT, RZ, UR7, RZ, P0, !PT ;  /* 0x00000007ff077c10 */ /* 0x000fca00087fe4ff */
[----:B------:R-:W0:Y:S01]  /*43c0*/  LDG.E R6, desc[UR36][R6.64] ;  /* 0x0000002406067981 */ /* 0x000e22000c1e1900 */
[----:B------:R-:W-:Y:S02]  /*43d0*/  VIADD R33, R33, 0x80 ;  /* 0x0000008021217836 */ /* 0x000fe40000000000 */
        /* <DEDUP_REMOVED lines=13> */
.L_x_39043:
[----:B------:R-:W-:Y:S05]  /*44b0*/  BSYNC.RECONVERGENT B0 ;  /* 0x0000000000007941 */ /* 0x000fea0003800200 */
.L_x_39042:
[----:B------:R-:W-:-:S04]  /*44c0*/  ISETP.GE.U32.AND P0, PT, R33, UR4, PT ;  /* 0x0000000421007c0c */ /* 0x000fc8000bf06070 */
        /* <DEDUP_REMOVED lines=299> */
[----:B------:R-:W-:Y:S02]  /*5780*/  @P0 IMAD.MOV.U32 R6, RZ, RZ, RZ ;  /* 0x000000ffff060224 */ /* 0x000fe400078e00ff */
[----:B------:R-:W-:-:S03]  /*5790*/  IADD3 R4, PT, PT, -R7, RZ, RZ ;  /* 0x000000ff07047210 */ /* 0x000fc60007ffe1ff */
[----:B------:R-:W4:Y:S02]  /*57a0*/  @P0 LDC.64 R12, c[0x0][0x5d8] ;  /* 0x00017600ff0c0b82 */ /* 0x000f240000000a00 */
[----:B------:R-:W-:Y:S02]  /*57b0*/  IMAD R4, R4, UR6, R5 ;  /* 0x0000000604047c24 */ /* 0x000fe4000f8e0205 */
[----:B---3--:R-:W-:-:S04]  /*57c0*/  @P0 IMAD.HI.U32 R0, R7, R8, R6 ;  /* 0x0000000807000227 */ /* 0x008fc800078e0006 */
[C---:B--2---:R-:W-:Y:S01]  /*57d0*/  IMAD R3, R4.reuse, UR5, R3 ;  /* 0x0000000504037c24 */ /* 0x044fe2000f8e0203 */
[----:B------:R-:W-:Y:S01]  /*57e0*/  @P0 SHF.R.U32.HI R0, RZ, R9, R0 ;  /* 0x00000009ff000219 */ /* 0x000fe20000011600 */
[----:B-1----:R-:W-:-:S04]  /*57f0*/  IMAD R2, R4, UR4, R2 ;  /* 0x0000000404027c24 */ /* 0x002fc8000f8e0202 */
[----:B------:R-:W-:-:S04]  /*5800*/  @P0 IMAD.MOV R6, RZ, RZ, -R0 ;  /* 0x000000ffff060224 */ /* 0x000fc800078e0a00 */
[----:B0-----:R-:W-:-:S04]  /*5810*/  @P0 IMAD R6, R11, R6, R7 ;  /* 0x000000060b060224 */ /* 0x001fc800078e0207 */
[C---:B----4-:R-:W-:Y:S02]  /*5820*/  @P0 IMAD R3, R6.reuse, R12, R3 ;  /* 0x0000000c06030224 */ /* 0x050fe400078e0203 */
[----:B------:R-:W-:-:S07]  /*5830*/  @P0 IMAD R2, R6, R13, R2 ;  /* 0x0000000d06020224 */ /* 0x000fce00078e0202 */
.L_x_39045:
[----:B------:R-:W0:Y:S01]  /*5840*/  LDCU.64 UR4, c[0x0][0x5f0] ;  /* 0x0000be00ff0477ac */ /* 0x000e220008000a00 */
[----:B------:R-:W1:Y:S01]  /*5850*/  LDCU.64 UR6, c[0x0][0x5e8] ;  /* 0x0000bd00ff0677ac */ /* 0x000e620008000a00 */
[----:B0-----:R-:W-:Y:S01]  /*5860*/  IADD3 R6, P0, PT, R2, UR4, RZ ;  /* 0x0000000402067c10 */ /* 0x001fe2000ff1e0ff */
[----:B------:R-:W0:Y:S04]  /*5870*/  LDCU UR4, c[0x0][0x858] ;  /* 0x00010b00ff0477ac */ /* 0x000e280008000800 */
[----:B------:R-:W-:-:S05]  /*5880*/  IMAD.X R7, RZ, RZ, UR5, P0 ;  /* 0x00000005ff077e24 */ /* 0x000fca00080e06ff */
[----:B------:R-:W0:Y:S02]  /*5890*/  LDG.E R6, desc[UR36][R6.64] ;  /* 0x0000002406067981 */ /* 0x000e24000c1e1900 */
[----:B0-----:R-:W-:Y:S01]  /*58a0*/  FMUL.FTZ R0, R6, UR4 ;  /* 0x0000000406007c20 */ /* 0x001fe20008410000 */
[----:B------:R-:W0:Y:S03]  /*58b0*/  LDCU UR4, c[0x0][0x868] ;  /* 0x00010d00ff0477ac */ /* 0x000e260008000800 */
[----:B------:R-:W2:Y:S02]  /*58c0*/  FRND R5, R0 ;  /* 0x0000000000057307 */ /* 0x000ea40000201000 */
[----:B--2---:R-:W-:-:S06]  /*58d0*/  FADD.FTZ R5, R34, R5 ;  /* 0x0000000522057221 */ /* 0x004fcc0000010000 */
[----:B------:R-:W2:Y:S02]  /*58e0*/  F2I.S64.TRUNC R4, R5 ;  /* 0x0000000500047311 */ /* 0x000ea4000020d900 */
[----:B--2---:R-:W-:Y:S02]  /*58f0*/  ISETP.GT.U32.AND P0, PT, R4, 0xff, PT ;  /* 0x000000ff0400780c */ /* 0x004fe40003f04070 */
[C---:B------:R-:W-:Y:S02]  /*5900*/  ISETP.GE.AND P1, PT, R5.reuse, RZ, PT ;  /* 0x000000ff0500720c */ /* 0x040fe40003f26270 */
[----:B------:R-:W-:-:S04]  /*5910*/  ISETP.GT.U32.AND.EX P0, PT, R5, RZ, PT, P0 ;  /* 0x000000ff0500720c */ /* 0x000fc80003f04100 */
[----:B0-----:R-:W-:Y:S02]  /*5920*/  SEL R7, R4, UR4, !P0 ;  /* 0x0000000404077c07 */ /* 0x001fe4000c000000 */
[----:B-1----:R-:W-:-:S04]  /*5930*/  IADD3 R2, P0, PT, R3, UR6, RZ ;  /* 0x0000000603027c10 */ /* 0x002fc8000ff1e0ff */
[----:B------:R-:W-:Y:S01]  /*5940*/  IADD3.X R3, PT, PT, RZ, UR7, RZ, P0, !PT ;  /* 0x00000007ff037c10 */ /* 0x000fe200087fe4ff */
[----:B------:R-:W0:Y:S04]  /*5950*/  @!P1 LDC R7, c[0x0][0x860] ;  /* 0x00021800ff079b82 */ /* 0x000e280000000800 */
[----:B0-----:R-:W-:Y:S01]  /*5960*/  STG.E.U8 desc[UR36][R2.64], R7 ;  /* 0x0000000702007986 */ /* 0x001fe2000c101124 */
[----:B------:R-:W-:Y:S05]  /*5970*/  EXIT ;  /* 0x000000000000794d */ /* 0x000fea0003800000 */
.L_x_39032:
[----:B------:R-:W0:Y:S02]  /*5980*/  LDCU UR38, c[0x0][0x388] ;  /* 0x00007100ff2677ac */ /* 0x000e240008000800 */
[----:B0-----:R-:W-:-:S09]  /*5990*/  UISETP.NE.AND UP0, UPT, UR38, URZ, UPT ;  /* 0x000000ff2600728c */ /* 0x001fd2000bf05270 */
[----:B------:R-:W-:Y:S05]  /*59a0*/  BRA.U UP0, `(.L_x_39046) ;  /* 0x0000005100b07547 */ /* 0x000fea000b800000 */
[----:B------:R-:W0:Y:S01]  /*59b0*/  LDCU.64 UR4, c[0x0][0x380] ;  /* 0x00007000ff0477ac */ /* 0x000e220008000a00 */
[----:B------:R-:W-:Y:S01]  /*59c0*/  IMAD.MOV.U32 R36, RZ, RZ, -0x1 ;  /* 0xffffffffff247424 */ /* 0x000fe200078e00ff */
[----:B------:R-:W-:Y:S01]  /*59d0*/  BSSY.RECONVERGENT B8, `(.L_x_39047) ;  /* 0x000014b000087945 */ /* 0x000fe20003800200 */
[----:B------:R-:W-:Y:S02]  /*59e0*/  IMAD.MOV.U32 R37, RZ, RZ, -0x1 ;  /* 0xffffffffff257424 */ /* 0x000fe400078e00ff */
[----:B------:R-:W-:-:S05]  /*59f0*/  IMAD.WIDE.U32 R36, R4, 0x1, R36 ;  /* 0x0000000104247825 */ /* 0x000fca00078e0024 */
[----:B------:R-:W-:Y:S02]  /*5a00*/  IADD3 R2, PT, PT, R37, R5, RZ ;  /* 0x0000000525027210 */ /* 0x000fe40007ffe0ff */
[----:B0-----:R-:W-:-:S04]  /*5a10*/  ISETP.GE.U32.AND P0, PT, R33, UR4, PT ;  /* 0x0000000421007c0c */ /* 0x001fc8000bf06070 */
[----:B------:R-:W-:-:S13]  /*5a20*/  ISETP.GE.AND.EX P0, PT, RZ, UR5, PT, P0 ;  /* 0x00000005ff007c0c */ /* 0x000fda000bf06300 */
[----:B------:R-:W-:Y:S05]  /*5a30*/  @P0 BRA `(.L_x_39048) ;  /* 0x0000001400100947 */ /* 0x000fea0003800000 */
[----:B------:R-:W-:Y:S01]  /*5a40*/  ISETP.GE.U32.AND P0, PT, R36, 0x3, PT ;  /* 0x000000032400780c */ /* 0x000fe20003f06070 */
[----:B------:R-:W-:Y:S01]  /*5a50*/  IMAD.MOV.U32 R29, RZ, RZ, RZ ;  /* 0x000000ffff1d7224 */ /* 0x000fe200078e00ff */
[----:B------:R-:W-:Y:S02]  /*5a60*/  LOP3.LUT R30, R4, 0x3, RZ, 0xc0, !PT ;  /* 0x00000003041e7812 */ /* 0x000fe400078ec0ff */
[----:B------:R-:W-:Y:S02]  /*5a70*/  CS2R R24, SRZ ;  /* 0x0000000000187805 */ /* 0x000fe4000001ff00 */
[----:B------:R-:W-:-:S13]  /*5a80*/  ISETP.GE.U32.AND.EX P0, PT, R2, RZ, PT, P0 ;  /* 0x000000ff0200720c */ /* 0x000fda0003f06100 */
[----:B------:R-:W-:Y:S05]  /*5a90*/  @!P0 BRA `(.L_x_39049) ;  /* 0x0000000800b88947 */ /* 0x000fea0003800000 */
[----:B------:R-:W0:Y:S01]  /*5aa0*/  LDCU UR4, c[0x0][0x5fc] ;  /* 0x0000bf80ff0477ac */ /* 0x000e220008000800 */
[----:B------:R-:W-:Y:S01]  /*5ab0*/  LOP3.LUT R29, R4, 0xfffffffc, RZ, 0xc0, !PT ;  /* 0xfffffffc041d7812 */ /* 0x000fe200078ec0ff */
[----:B------:R-:W-:Y:S01]  /*5ac0*/  BSSY.RECONVERGENT B7, `(.L_x_39049) ;  /* 0x00000ab000077945 */ /* 0x000fe20003800200 */
[----:B------:R-:W-:Y:S01]  /*5ad0*/  IMAD.MOV.U32 R28, RZ, RZ, 0x428 ;  /* 0x00000428ff1c7424 */ /* 0x000fe200078e00ff */
[----:B------:R-:W-:Y:S02]  /*5ae0*/  CS2R R24, SRZ ;  /* 0x0000000000187805 */ /* 0x000fe4000001ff00 */
[----:B------:R-:W-:Y:S01]  /*5af0*/  MOV R27, R29 ;  /* 0x0000001d001b7202 */ /* 0x000fe20000000f00 */
[----:B0-----:R-:W-:-:S07]  /*5b00*/  IMAD.U32 R26, RZ, RZ, UR4 ;  /* 0x00000004ff1a7e24 */ /* 0x001fce000f8e00ff */
.L_x_39058:
[----:B------:R-:W0:Y:S02]  /*5b10*/  LDC.64 R38, c[0x0][R28+0x1d8] ;  /* 0x000076001c267b82 */ /* 0x000e240000000a00 */
[----:B0-----:R-:W2:Y:S06]  /*5b20*/  LDG.E.64 R38, desc[UR36][R38.64] ;  /* 0x0000002426267981 */ /* 0x001eac000c1e1b00 */
[----:B------:R-:W0:Y:S01]  /*5b30*/  LDC.64 R22, c[0x0][R28+0x2a0] ;  /* 0x0000a8001c167b82 */ /* 0x000e220000000a00 */
[----:B------:R-:W-:Y:S01]  /*5b40*/  BSSY.RECONVERGENT B6, `(.L_x_39050) ;  /* 0x0000018000067945 */ /* 0x000fe20003800200 */
[----:B0-----:R-:W-:-:S04]  /*5b50*/  IADD3 R3, P0, PT, RZ, -R22, RZ ;  /* 0x80000016ff037210 */ /* 0x001fc80007f1e0ff */
[C---:B--2---:R-:W-:Y:S01]  /*5b60*/  ISETP.GE.U32.AND P1, PT, R38.reuse, R3, PT ;  /* 0x000000032600720c */ /* 0x044fe20003f26070 */
[----:B------:R-:W-:Y:S01]  /*5b70*/  IMAD.X R3, RZ, RZ, ~R23, P0 ;  /* 0x000000ffff037224 */ /* 0x000fe200000e0e17 */
[----:B------:R-:W-:-:S04]  /*5b80*/  ISETP.GE.U32.AND P0, PT, R38, R22, PT ;  /* 0x000000162600720c */ /* 0x000fc80003f06070 */
[C---:B------:R-:W-:Y:S02]  /*5b90*/  ISETP.GE.AND.EX P1, PT, R39.reuse, R3, PT, P1 ;  /* 0x000000032700720c */ /* 0x040fe40003f26310 */
[----:B------:R-:W-:-:S13]  /*5ba0*/  ISETP.GE.AND.EX P0, PT, R39, R23, PT, P0 ;  /* 0x000000172700720c */ /* 0x000fda0003f06300 */
[----:B------:R-:W-:Y:S05]  /*5bb0*/  @!P0 BRA P1, `(.L_x_39051) ;  /* 0x0000000000408947 */ /* 0x000fea0000800000 */
[----:B------:R-:W-:Y:S01]  /*5bc0*/  MOV R14, 0x0 ;  /* 0x00000000000e7802 */ /* 0x000fe20000000f00 */
[----:B------:R-:W0:Y:S01]  /*5bd0*/  LDCU.64 UR4, c[0x4][0x4c8] ;  /* 0x01009900ff0477ac */ /* 0x000e220008000a00 */
[----:B------:R-:W-:Y:S02]  /*5be0*/  HFMA2 R8, -RZ, RZ, 0, 6.616115570068359375e-06 ;  /* 0x0000006fff087431 */ /* 0x000fe400000001ff */
        /* <DEDUP_REMOVED lines=13> */
.L_x_39051:
[----:B------:R-:W-:Y:S05]  /*5cc0*/  BSYNC.RECONVERGENT B6 ;  /* 0x0000000000067941 */ /* 0x000fea0003800200 */
.L_x_39050:
[----:B------:R-:W0:Y:S02]  /*5cd0*/  LDC.64 R18, c[0x0][R28+0x1e0] ;  /* 0x000078001c127b82 */ /* 0x000e240000000a00 */
[----:B0-----:R-:W2:Y:S06]  /*5ce0*/  LDG.E.64 R18, desc[UR36][R18.64] ;  /* 0x0000002412127981 */ /* 0x001eac000c1e1b00 */
[----:B------:R-:W0:Y:S01]  /*5cf0*/  LDC.64 R16, c[0x0][R28+0x2a8] ;  /* 0x0000aa001c107b82 */ /* 0x000e220000000a00 */
[--C-:B------:R-:W-:Y:S01]  /*5d00*/  SHF.R.S32.HI R3, RZ, 0x1f, R39.reuse ;  /* 0x0000001fff037819 */ /* 0x100fe20000011427 */
[----:B------:R-:W-:Y:S01]  /*5d10*/  BSSY.RECONVERGENT B6, `(.L_x_39052) ;  /* 0x0000022000067945 */ /* 0x000fe20003800200 */
[----:B------:R-:W-:-:S02]  /*5d20*/  SHF.R.S32.HI R7, RZ, 0x1f, R39 ;  /* 0x0000001fff077819 */ /* 0x000fc40000011427 */
[----:B------:R-:W-:Y:S02]  /*5d30*/  LOP3.LUT R3, R3, R22, RZ, 0xc0, !PT ;  /* 0x0000001603037212 */ /* 0x000fe400078ec0ff */
[----:B------:R-:W-:Y:S01]  /*5d40*/  LOP3.LUT R7, R7, R23, RZ, 0xc0, !PT ;  /* 0x0000001707077212 */ /* 0x000fe200078ec0ff */
[----:B------:R-:W1:Y:S01]  /*5d50*/  LDC.64 R4, c[0x0][R28+0x368] ;  /* 0x0000da001c047b82 */ /* 0x000e620000000a00 */
[----:B------:R-:W-:-:S04]  /*5d60*/  IADD3 R3, P0, PT, R38, R3, RZ ;  /* 0x0000000326037210 */ /* 0x000fc80007f1e0ff */
[----:B------:R-:W-:Y:S02]  /*5d70*/  IADD3.X R7, PT, PT, R39, R7, RZ, P0, !PT ;  /* 0x0000000727077210 */ /* 0x000fe400007fe4ff */
[----:B0-----:R-:W-:Y:S01]  /*5d80*/  IADD3 R9, P2, PT, RZ, -R16, RZ ;  /* 0x80000010ff097210 */ /* 0x001fe20007f5e0ff */
[-C--:B-1----:R-:W-:Y:S02]  /*5d90*/  IMAD R0, R5, R3.reuse, RZ ;  /* 0x0000000305007224 */ /* 0x082fe400078e02ff */
[----:B------:R-:W-:-:S04]  /*5da0*/  IMAD.WIDE.U32 R38, R4, R3, R24 ;  /* 0x0000000304267225 */ /* 0x000fc800078e0018 */
[----:B------:R-:W-:-:S04]  /*5db0*/  IMAD R7, R4, R7, R0 ;  /* 0x0000000704077224 */ /* 0x000fc800078e0200 */
[----:B------:R-:W-:Y:S01]  /*5dc0*/  IMAD.IADD R31, R39, 0x1, R7 ;  /* 0x00000001271f7824 */ /* 0x000fe200078e0207 */
        /* <DEDUP_REMOVED lines=22> */
.L_x_39053:
[----:B------:R-:W-:Y:S05]  /*5f30*/  BSYNC.RECONVERGENT B6 ;  /* 0x0000000000067941 */ /* 0x000fea0003800200 */
.L_x_39052:
        /* <DEDUP_REMOVED lines=9> */
[----:B------:R-:W-:Y:S02]  /*5fd0*/  IADD3 R3, P0, PT, R18, R3, RZ ;  /* 0x0000000312037210 */ /* 0x000fe40007f1e0ff */
[----:B------:R-:W-:-:S03]  /*5fe0*/  MOV R39, R31 ;  /* 0x0000001f00277202 */ /* 0x000fc60000000f00 */
[----:B------:R-:W-:Y:S01]  /*5ff0*/  IMAD.X R19, R19, 0x1, R17, P0 ;  /* 0x0000000113137824 */ /* 0x000fe200000e0611 */
[----:B0-----:R-:W-:Y:S01]  /*6000*/  IADD3 R7, P2, PT, RZ, -R22, RZ ;  /* 0x80000016ff077210 */ /* 0x001fe20007f5e0ff */
[-C--:B-1----:R-:W-:Y:S02]  /*6010*/  IMAD R0, R5, R3.reuse, RZ ;  /* 0x0000000305007224 */ /* 0x082fe400078e02ff */
[----:B------:R-:W-:-:S04]  /*6020*/  IMAD.WIDE.U32 R38, R4, R3, R38 ;  /* 0x0000000304267225 */ /* 0x000fc800078e0026 */
[----:B------:R-:W-:-:S05]  /*6030*/  IMAD R19, R4, R19, R0 ;  /* 0x0000001304137224 */ /* 0x000fca00078e0200 */
[----:B------:R-:W-:Y:S02]  /*6040*/  IADD3 R31, PT, PT, R39, R19, RZ ;  /* 0x00000013271f7210 */ /* 0x000fe40007ffe0ff */
        /* <DEDUP_REMOVED lines=22> */
.L_x_39055:
[----:B------:R-:W-:Y:S05]  /*61b0*/  BSYNC.RECONVERGENT B6 ;  /* 0x0000000000067941 */ /* 0x000fea0003800200 */
.L_x_39054:
[----:B------:R-:W0:Y:S02]  /*61c0*/  LDC.64 R18, c[0x0][R28+0x1f0] ;  /* 0x00007c001c127b82 */ /* 0x000e240000000a00 */
[----:B0-----:R-:W2:Y:S06]  /*61d0*/  LDG.E.64 R18, desc[UR36][R18.64] ;  /* 0x0000002412127981 */ /* 0x001eac000c1e1b00 */
[----:B------:R-:W0:Y:S01]  /*61e0*/  LDC.64 R16, c[0x0][R28+0x2b8] ;  /* 0x0000ae001c107b82 */ /* 0x000e220000000a00 */
[--C-:B------:R-:W-:Y:S01]  /*61f0*/  SHF.R.S32.HI R3, RZ, 0x1f, R25.reuse ;  /* 0x0000001fff037819 */ /* 0x100fe20000011419 */
[----:B------:R-:W-:Y:S01]  /*6200*/  BSSY.RECONVERGENT B6, `(.L_x_39056) ;  /* 0x0000024000067945 */ /* 0x000fe20003800200 */
[----:B------:R-:W-:-:S02]  /*6210*/  SHF.R.S32.HI R7, RZ, 0x1f, R25 ;  /* 0x0000001fff077819 */ /* 0x000fc40000011419 */
[----:B------:R-:W-:Y:S01]  /*6220*/  LOP3.LUT R3, R3, R22, RZ, 0xc0, !PT ;  /* 0x0000001603037212 */ /* 0x000fe200078ec0ff */
[----:B------:R-:W-:Y:S01]  /*6230*/  IMAD.MOV.U32 R22, RZ, RZ, R38 ;  /* 0x000000ffff167224 */ /* 0x000fe200078e0026 */
[----:B------:R-:W-:Y:S01]  /*6240*/  LOP3.LUT R7, R7, R23, RZ, 0xc0, !PT ;  /* 0x0000001707077212 */ /* 0x000fe200078ec0ff */
[----:B------:R-:W1:Y:S01]  /*6250*/  LDC.64 R4, c[0x0][R28+0x378] ;  /* 0x0000de001c047b82 */ /* 0x000e620000000a00 */
[----:B------:R-:W-:Y:S01]  /*6260*/  IADD3 R3, P0, PT, R24, R3, RZ ;  /* 0x0000000318037210 */ /* 0x000fe20007f1e0ff */
[----:B------:R-:W-:-:S03]  /*6270*/  IMAD.MOV.U32 R23, RZ, RZ, R31 ;  /* 0x000000ffff177224 */ /* 0x000fc600078e001f */
[----:B------:R-:W-:Y:S02]  /*6280*/  IADD3.X R25, PT, PT, R25, R7, RZ, P0, !PT ;  /* 0x0000000719197210 */ /* 0x000fe400007fe4ff */
[----:B0-----:R-:W-:-:S05]  /*6290*/  IADD3 R9, P2, PT, RZ, -R16, RZ ;  /* 0x80000010ff097210 */ /* 0x001fca0007f5e0ff */
[----:B------:R-:W-:Y:S02]  /*62a0*/  IMAD.X R7, RZ, RZ, ~R17, P2 ;  /* 0x000000ffff077224 */ /* 0x000fe400010e0e11 */
[-C--:B-1----:R-:W-:Y:S02]  /*62b0*/  IMAD R0, R5, R3.reuse, RZ ;  /* 0x0000000305007224 */ /* 0x082fe400078e02ff */
[----:B------:R-:W-:-:S04]  /*62c0*/  IMAD.WIDE.U32 R22, R4, R3, R22 ;  /* 0x0000000304167225 */ /* 0x000fc800078e0016 */
[----:B------:R-:W-:-:S04]  /*62d0*/  IMAD R25, R4, R25, R0 ;  /* 0x0000001904197224 */ /* 0x000fc800078e0200 */
[----:B------:R-:W-:Y:S01]  /*62e0*/  IMAD.IADD R25, R23, 0x1, R25 ;  /* 0x0000000117197824 */ /* 0x000fe200078e0219 */
[C---:B--2---:R-:W-:Y:S02]  /*62f0*/  ISETP.GE.U32.AND P1, PT, R18.reuse, R9, PT ;  /* 0x000000091200720c */ /* 0x044fe40003f26070 */
[----:B------:R-:W-:Y:S02]  /*6300*/  ISETP.GE.U32.AND P0, PT, R18, R16, PT ;  /* 0x000000101200720c */ /* 0x000fe40003f06070 */
        /* <DEDUP_REMOVED lines=19> */
.L_x_39057:
[----:B------:R-:W-:Y:S05]  /*6440*/  BSYNC.RECONVERGENT B6 ;  /* 0x0000000000067941 */ /* 0x000fea0003800200 */
.L_x_39056:
[----:B------:R0:W1:Y:S01]  /*6450*/  LDC.64 R4, c[0x0][R28+0x380] ;  /* 0x0000e0001c047b82 */ /* 0x0000620000000a00 */
[--C-:B------:R-:W-:Y:S01]  /*6460*/  SHF.R.S32.HI R3, RZ, 0x1f, R19.reuse ;  /* 0x0000001fff037819 */ /* 0x100fe20000011413 */
[----:B------:R-:W-:Y:S01]  /*6470*/  IMAD.MOV.U32 R24, RZ, RZ, R22 ;  /* 0x000000ffff187224 */ /* 0x000fe200078e0016 */
[----:B------:R-:W-:Y:S02]  /*6480*/  SHF.R.S32.HI R7, RZ, 0x1f, R19 ;  /* 0x0000001fff077819 */ /* 0x000fe40000011413 */
[----:B------:R-:W-:Y:S02]  /*6490*/  LOP3.LUT R3, R3, R16, RZ, 0xc0, !PT ;  /* 0x0000001003037212 */ /* 0x000fe400078ec0ff */
[----:B------:R-:W-:Y:S02]  /*64a0*/  LOP3.LUT R17, R7, R17, RZ, 0xc0, !PT ;  /* 0x0000001107117212 */ /* 0x000fe400078ec0ff */
[----:B------:R-:W-:Y:S02]  /*64b0*/  IADD3 R3, P0, PT, R18, R3, RZ ;  /* 0x0000000312037210 */ /* 0x000fe40007f1e0ff */
[----:B------:R-:W-:-:S02]  /*64c0*/  IADD3 R27, P1, PT, R27, -0x4, RZ ;  /* 0xfffffffc1b1b7810 */ /* 0x000fc40007f3e0ff */
[----:B------:R-:W-:Y:S02]  /*64d0*/  IADD3.X R19, PT, PT, R19, R17, RZ, P0, !PT ;  /* 0x0000001113137210 */ /* 0x000fe400007fe4ff */
[----:B------:R-:W-:Y:S02]  /*64e0*/  IADD3.X R26, PT, PT, R26, -0x1, RZ, P1, !PT ;  /* 0xffffffff1a1a7810 */ /* 0x000fe40000ffe4ff */
[----:B------:R-:W-:Y:S02]  /*64f0*/  ISETP.NE.U32.AND P0, PT, R27, RZ, PT ;  /* 0x000000ff1b00720c */ /* 0x000fe40003f05070 */
[----:B0-----:R-:W-:Y:S02]  /*6500*/  IADD3 R28, PT, PT, R28, 0x20, RZ ;  /* 0x000000201c1c7810 */ /* 0x001fe40007ffe0ff */
[----:B------:R-:W-:Y:S01]  /*6510*/  ISETP.NE.AND.EX P0, PT, R26, RZ, PT, P0 ;  /* 0x000000ff1a00720c */ /* 0x000fe20003f05300 */
[-C--:B-1----:R-:W-:Y:S02]  /*6520*/  IMAD R0, R5, R3.reuse, RZ ;  /* 0x0000000305007224 */ /* 0x082fe400078e02ff */
[----:B------:R-:W-:-:S04]  /*6530*/  IMAD.WIDE.U32 R24, R4, R3, R24 ;  /* 0x0000000304187225 */ /* 0x000fc800078e0018 */
[----:B------:R-:W-:-:S04]  /*6540*/  IMAD R19, R4, R19, R0 ;  /* 0x0000001304137224 */ /* 0x000fc800078e0200 */
[----:B------:R-:W-:Y:S02]  /*6550*/  IMAD.IADD R25, R25, 0x1, R19 ;  /* 0x0000000119197824 */ /* 0x000fe400078e0213 */
[----:B------:R-:W-:Y:S05]  /*6560*/  @P0 BRA `(.L_x_39058) ;  /* 0xfffffff400680947 */ /* 0x000fea000383ffff */
[----:B------:R-:W-:Y:S05]  /*6570*/  BSYNC.RECONVERGENT B7 ;  /* 0x0000000000077941 */ /* 0x000fea0003800200 */
.L_x_39049:
[----:B------:R-:W-:-:S04]  /*6580*/  ISETP.NE.U32.AND P0, PT, R30, RZ, PT ;  /* 0x000000ff1e00720c */ /* 0x000fc80003f05070 */
[----:B------:R-:W-:-:S13]  /*6590*/  ISETP.NE.AND.EX P0, PT, RZ, RZ, PT, P0 ;  /* 0x000000ffff00720c */ /* 0x000fda0003f05300 */
[----:B------:R-:W-:Y:S05]  /*65a0*/  @!P0 BRA `(.L_x_39059) ;  /* 0x0000000400ec8947 */ /* 0x000fea0003800000 */
[----:B------:R-:W-:-:S04]  /*65b0*/  IMAD.SHL.U32 R29, R29, 0x8, RZ ;  /* 0x000000081d1d7824 */ /* 0x000fc800078e00ff */
[----:B------:R-:W0:Y:S02]  /*65c0*/  LDC.64 R4, c[0x0][R29+0x600] ;  /* 0x000180001d047b82 */ /* 0x000e240000000a00 */
[----:B0-----:R-:W2:Y:S06]  /*65d0*/  LDG.E.64 R4, desc[UR36][R4.64] ;  /* 0x0000002404047981 */ /* 0x001eac000c1e1b00 */
[----:B------:R-:W0:Y:S02]  /*65e0*/  LDC.64 R6, c[0x0][R29+0x6c8] ;  /* 0x0001b2001d067b82 */ /* 0x000e240000000a00 */
[----:B0-----:R-:W-:-:S05]  /*65f0*/  IADD3 R3, P2, PT, RZ, -R6, RZ ;  /* 0x80000006ff037210 */ /* 0x001fca0007f5e0ff */
[----:B------:R-:W-:Y:S01]  /*6600*/  IMAD.X R0, RZ, RZ, ~R7, P2 ;  /* 0x000000ffff007224 */ /* 0x000fe200010e0e07 */
[C---:B--2---:R-:W-:Y:S01]  /*6610*/  ISETP.GE.U32.AND P1, PT, R4.reuse, R3, PT ;  /* 0x000000030400720c */ /* 0x044fe20003f26070 */
[----:B------:R-:W-:Y:S01]  /*6620*/  IMAD.MOV.U32 R16, RZ, RZ, R5 ;  /* 0x000000ffff107224 */ /* 0x000fe200078e0005 */
[----:B------:R-:W-:Y:S02]  /*6630*/  ISETP.GE.U32.AND P0, PT, R4, R6, PT ;  /* 0x000000060400720c */ /* 0x000fe40003f06070 */
[C---:B------:R-:W-:Y:S02]  /*6640*/  ISETP.GE.AND.EX P1, PT, R5.reuse, R0, PT, P1 ;  /* 0x000000000500720c */ /* 0x040fe40003f26310 */
[----:B------:R-:W-:Y:S02]  /*6650*/  ISETP.GE.AND.EX P0, PT, R5, R7, PT, P0 ;  /* 0x000000070500720c */ /* 0x000fe40003f06300 */
[----:B------:R-:W-:-:S11]  /*6660*/  MOV R17, R4 ;  /* 0x0000000400117202 */ /* 0x000fd60000000f00 */
[----:B------:R-:W-:Y:S05]  /*6670*/  @!P0 BRA P1, `(.L_x_39060) ;  /* 0x0000000000408947 */ /* 0x000fea0000800000 */
        /* <DEDUP_REMOVED lines=16> */
.L_x_39060:
[----:B------:R-:W-:Y:S01]  /*6780*/  ISETP.GT.U32.AND P0, PT, R17, -0x1, PT ;  /* 0xffffffff1100780c */ /* 0x000fe20003f04070 */
[----:B------:R-:W0:Y:S01]  /*6790*/  LDC.64 R4, c[0x0][R29+0x790] ;  /* 0x0001e4001d047b82 */ /* 0x000e220000000a00 */
[----:B------:R-:W-:Y:S02]  /*67a0*/  ISETP.NE.U32.AND P1, PT, R30, 0x1, PT ;  /* 0x000000011e00780c */ /* 0x000fe40003f25070 */
[----:B------:R-:W-:-:S13]  /*67b0*/  ISETP.GT.AND.EX P0, PT, R16, -0x1, PT, P0 ;  /* 0xffffffff1000780c */ /* 0x000fda0003f04300 */
[----:B------:R-:W1:Y:S02]  /*67c0*/  @!P0 LDC.64 R6, c[0x0][R29+0x6c8] ;  /* 0x0001b2001d068b82 */ /* 0x000e640000000a00 */
[----:B-1----:R-:W-:-:S05]  /*67d0*/  @!P0 IADD3 R17, P2, PT, R6, R17, RZ ;  /* 0x0000001106118210 */ /* 0x002fca0007f5e0ff */
[----:B------:R-:W-:Y:S01]  /*67e0*/  @!P0 IMAD.X R16, R7, 0x1, R16, P2 ;  /* 0x0000000107108824 */ /* 0x000fe200010e0610 */
[----:B------:R-:W-:Y:S01]  /*67f0*/  ISETP.NE.AND.EX P0, PT, RZ, RZ, PT, P1 ;  /* 0x000000ffff00720c */ /* 0x000fe20003f05310 */
[-C--:B0-----:R-:W-:Y:S02]  /*6800*/  IMAD R3, R5, R17.reuse, RZ ;  /* 0x0000001105037224 */ /* 0x081fe400078e02ff */
[----:B------:R-:W-:-:S04]  /*6810*/  IMAD.WIDE.U32 R24, R4, R17, R24 ;  /* 0x0000001104187225 */ /* 0x000fc800078e0018 */
[----:B------:R-:W-:-:S05]  /*6820*/  IMAD R3, R4, R16, R3 ;  /* 0x0000001004037224 */ /* 0x000fca00078e0203 */
[----:B------:R-:W-:Y:S01]  /*6830*/  IADD3 R25, PT, PT, R25, R3, RZ ;  /* 0x0000000319197210 */ /* 0x000fe20007ffe0ff */
[----:B------:R-:W-:Y:S06]  /*6840*/  @!P0 BRA `(.L_x_39059) ;  /* 0x0000000400448947 */ /* 0x000fec0003800000 */
[----:B------:R-:W-:-:S05]  /*6850*/  VIADD R17, R29, 0x8 ;  /* 0x000000081d117836 */ /* 0x000fca0000000000 */
[----:B------:R-:W-:-:S04]  /*6860*/  LOP3.LUT R17, R17, 0xfffffff8, RZ, 0xc0, !PT ;  /* 0xfffffff811117812 */ /* 0x000fc800078ec0ff */
[----:B------:R-:W0:Y:S02]  /*6870*/  LDC.64 R4, c[0x0][R17+0x600] ;  /* 0x0001800011047b82 */ /* 0x000e240000000a00 */
[----:B0-----:R-:W2:Y:S06]  /*6880*/  LDG.E.64 R18, desc[UR36][R4.64] ;  /* 0x0000002404127981 */ /* 0x001eac000c1e1b00 */
[----:B------:R-:W0:Y:S02]  /*6890*/  LDC.64 R6, c[0x0][R17+0x6c8] ;  /* 0x0001b20011067b82 */ /* 0x000e240000000a00 */
[----:B0-----:R-:W-:-:S05]  /*68a0*/  IADD3 R3, P2, PT, RZ, -R6, RZ ;  /* 0x80000006ff037210 */ /* 0x001fca0007f5e0ff */
[----:B------:R-:W-:Y:S01]  /*68b0*/  IMAD.X R0, RZ, RZ, ~R7, P2 ;  /* 0x000000ffff007224 */ /* 0x000fe200010e0e07 */
[C---:B--2---:R-:W-:Y:S02]  /*68c0*/  ISETP.GE.U32.AND P1, PT, R18.reuse, R3, PT ;  /* 0x000000031200720c */ /* 0x044fe40003f26070 */
[----:B------:R-:W-:Y:S02]  /*68d0*/  ISETP.GE.U32.AND P0, PT, R18, R6, PT ;  /* 0x000000061200720c */ /* 0x000fe40003f06070 */
[C---:B------:R-:W-:Y:S02]  /*68e0*/  ISETP.GE.AND.EX P1, PT, R19.reuse, R0, PT, P1 ;  /* 0x000000001300720c */ /* 0x040fe40003f26310 */
[----:B------:R-:W-:Y:S02]  /*68f0*/  ISETP.GE.AND.EX P0, PT, R19, R7, PT, P0 ;  /* 0x000000071300720c */ /* 0x000fe40003f06300 */
[----:B------:R-:W-:-:S11]  /*6900*/  MOV R16, R19 ;  /* 0x0000001300107202 */ /* 0x000fd60000000f00 */
        /* <DEDUP_REMOVED lines=17> */
.L_x_39061:
        /* <DEDUP_REMOVED lines=10> */
[----:B------:R-:W-:-:S04]  /*6ac0*/  IMAD R3, R4, R16, R3 ;  /* 0x0000001004037224 */ /* 0x000fc800078e0203 */
[----:B------:R-:W-:Y:S02]  /*6ad0*/  IMAD.IADD R25, R25, 0x1, R3 ;  /* 0x0000000119197824 */ /* 0x000fe400078e0203 */
[----:B------:R-:W-:Y:S05]  /*6ae0*/  @!P0 BRA `(.L_x_39059) ;  /* 0x00000000009c8947 */ /* 0x000fea0003800000 */
[----:B------:R-:W-:-:S04]  /*6af0*/  IADD3 R17, PT, PT, R29, 0x10, RZ ;  /* 0x000000101d117810 */ /* 0x000fc80007ffe0ff */
[----:B------:R-:W-:-:S04]  /*6b00*/  LOP3.LUT R17, R17, 0xfffffff8, RZ, 0xc0, !PT ;  /* 0xfffffff811117812 */ /* 0x000fc800078ec0ff */
        /* <DEDUP_REMOVED lines=27> */
.L_x_39062:
[----:B------:R-:W-:Y:S01]  /*6cc0*/  ISETP.GT.U32.AND P0, PT, R18, -0x1, PT ;  /* 0xffffffff1200780c */ /* 0x000fe20003f04070 */
[----:B------:R-:W0:Y:S03]  /*6cd0*/  LDC.64 R4, c[0x0][R17+0x790] ;  /* 0x0001e40011047b82 */ /* 0x000e260000000a00 */
[----:B------:R-:W-:-:S13]  /*6ce0*/  ISETP.GT.AND.EX P0, PT, R16, -0x1, PT, P0 ;  /* 0xffffffff1000780c */ /* 0x000fda0003f04300 */
[----:B------:R-:W1:Y:S02]  /*6cf0*/  @!P0 LDC.64 R6, c[0x0][R17+0x6c8] ;  /* 0x0001b20011068b82 */ /* 0x000e640000000a00 */
[----:B-1----:R-:W-:-:S04]  /*6d00*/  @!P0 IADD3 R18, P1, PT, R6, R18, RZ ;  /* 0x0000001206128210 */ /* 0x002fc80007f3e0ff */
[----:B------:R-:W-:Y:S01]  /*6d10*/  @!P0 IADD3.X R16, PT, PT, R7, R16, RZ, P1, !PT ;  /* 0x0000001007108210 */ /* 0x000fe20000ffe4ff */
[-C--:B0-----:R-:W-:Y:S02]  /*6d20*/  IMAD R3, R5, R18.reuse, RZ ;  /* 0x0000001205037224 */ /* 0x081fe400078e02ff */
[----:B------:R-:W-:-:S04]  /*6d30*/  IMAD.WIDE.U32 R24, R4, R18, R24 ;  /* 0x0000001204187225 */ /* 0x000fc800078e0018 */
[----:B------:R-:W-:-:S04]  /*6d40*/  IMAD R3, R4, R16, R3 ;  /* 0x0000001004037224 */ /* 0x000fc800078e0203 */
[----:B------:R-:W-:-:S07]  /*6d50*/  IMAD.IADD R25, R25, 0x1, R3 ;  /* 0x0000000119197824 */ /* 0x000fce00078e0203 */
.L_x_39059:
[----:B------:R-:W0:Y:S01]  /*6d60*/  LDC.64 R6, c[0x0][0x5f0] ;  /* 0x00017c00ff067b82 */ /* 0x000e220000000a00 */
[----:B------:R-:W1:Y:S07]  /*6d70*/  LDCU UR4, c[0x0][0x858] ;  /* 0x00010b00ff0477ac */ /* 0x000e6e0008000800 */
[----:B------:R-:W2:Y:S01]  /*6d80*/  LDC R9, c[0x0][0x868] ;  /* 0x00021a00ff097b82 */ /* 0x000ea20000000800 */
[----:B0-----:R-:W1:Y:S01]  /*6d90*/  LDG.E R6, desc[UR36][R6.64] ;  /* 0x0000002406067981 */ /* 0x001e62000c1e1900 */
[----:B------:R-:W-:-:S02]  /*6da0*/  VIADD R33, R33, 0x80 ;  /* 0x0000008021217836 */ /* 0x000fc40000000000 */
[----:B-1----:R-:W-:Y:S01]  /*6db0*/  FMUL.FTZ R0, R6, UR4 ;  /* 0x0000000406007c20 */ /* 0x002fe20008410000 */
[----:B------:R-:W0:Y:S03]  /*6dc0*/  LDCU.64 UR4, c[0x0][0x5e8] ;  /* 0x0000bd00ff0477ac */ /* 0x000e260008000a00 */
[----:B------:R-:W1:Y:S02]  /*6dd0*/  FRND R3, R0 ;  /* 0x0000000000037307 */ /* 0x000e640000201000 */
[----:B-1----:R-:W-:-:S04]  /*6de0*/  FADD.FTZ R3, R34, R3 ;  /* 0x0000000322037221 */ /* 0x002fc80000010000 */
[----:B------:R-:W1:Y:S02]  /*6df0*/  F2I.S64.TRUNC R4, R3 ;  /* 0x0000000300047311 */ /* 0x000e64000020d900 */
[----:B-1----:R-:W-:Y:S02]  /*6e00*/  ISETP.GT.U32.AND P0, PT, R4, 0xff, PT ;  /* 0x000000ff0400780c */ /* 0x002fe40003f04070 */
[C---:B------:R-:W-:Y:S02]  /*6e10*/  ISETP.GE.AND P1, PT, R5.reuse, RZ, PT ;  /* 0x000000ff0500720c */ /* 0x040fe40003f26270 */
[----:B------:R-:W-:-:S04]  /*6e20*/  ISETP.GT.U32.AND.EX P0, PT, R5, RZ, PT, P0 ;  /* 0x000000ff0500720c */ /* 0x000fc80003f04100 */
[----:B--2---:R-:W-:Y:S02]  /*6e30*/  SEL R5, R4, R9, !P0 ;  /* 0x0000000904057207 */ /* 0x004fe40004000000 */
[----:B0-----:R-:W-:-:S04]  /*6e40*/  IADD3 R24, P0, PT, R24, UR4, RZ ;  /* 0x0000000418187c10 */ /* 0x001fc8000ff1e0ff */
[----:B------:R-:W-:Y:S01]  /*6e50*/  IADD3.X R25, PT, PT, R25, UR5, RZ, P0, !PT ;  /* 0x0000000519197c10 */ /* 0x000fe200087fe4ff */
[----:B------:R-:W0:Y:S04]  /*6e60*/  @!P1 LDC R5, c[0x0][0x860] ;  /* 0x00021800ff059b82 */ /* 0x000e280000000800 */
[----:B0-----:R0:W-:Y:S04]  /*6e70*/  STG.E.U8 desc[UR36][R24.64], R5 ;  /* 0x0000000518007986 */ /* 0x0011e8000c101124 */
.L_x_39048:
[----:B------:R-:W-:Y:S05]  /*6e80*/  BSYNC.RECONVERGENT B8 ;  /* 0x0000000000087941 */ /* 0x000fea0003800200 */
.L_x_39047:
[----:B------:R-:W1:Y:S01]  /*6e90*/  LDCU.64 UR4, c[0x0][0x380] ;  /* 0x00007000ff0477ac */ /* 0x000e620008000a00 */
[----:B------:R-:W-:Y:S01]  /*6ea0*/  BSSY.RECONVERGENT B8, `(.L_x_39063) ;  /* 0x0000149000087945 */ /* 0x000fe20003800200 */
[----:B-1----:R-:W-:-:S04]  /*6eb0*/  ISETP.GE.U32.AND P0, PT, R33, UR4, PT ;  /* 0x0000000421007c0c */ /* 0x002fc8000bf06070 */
[----:B------:R-:W-:-:S13]  /*6ec0*/  ISETP.GE.AND.EX P0, PT, RZ, UR5, PT, P0 ;  /* 0x00000005ff007c0c */ /* 0x000fda000bf06300 */
[----:B------:R-:W-:Y:S05]  /*6ed0*/  @P0 BRA `(.L_x_39064) ;  /* 0x0000001400140947 */ /* 0x000fea0003800000 */
[----:B------:R-:W1:Y:S01]  /*6ee0*/  LDC R0, c[0x0][0x5f8] ;  /* 0x00017e00ff007b82 */ /* 0x000e620000000800 */
[----:B------:R-:W-:Y:S01]  /*6ef0*/  ISETP.GE.U32.AND P0, PT, R36, 0x3, PT ;  /* 0x000000032400780c */ /* 0x000fe20003f06070 */
[----:B------:R-:W-:Y:S01]  /*6f00*/  HFMA2 R30, -RZ, RZ, 0, 0 ;  /* 0x00000000ff1e7431 */ /* 0x000fe200000001ff */
[----:B0-----:R-:W-:Y:S02]  /*6f10*/  CS2R R24, SRZ ;  /* 0x0000000000187805 */ /* 0x001fe4000001ff00 */
[----:B------:R-:W-:Y:S02]  /*6f20*/  ISETP.GE.U32.AND.EX P0, PT, R2, RZ, PT, P0 ;  /* 0x000000ff0200720c */ /* 0x000fe40003f06100 */
[----:B-1----:R-:W-:-:S11]  /*6f30*/  LOP3.LUT R29, R0, 0x3, RZ, 0xc0, !PT ;  /* 0x00000003001d7812 */ /* 0x002fd600078ec0ff */
[----:B------:R-:W-:Y:S05]  /*6f40*/  @!P0 BRA `(.L_x_39065) ;  /* 0x0000000800b88947 */ /* 0x000fea0003800000 */
[----:B------:R-:W0:Y:S01]  /*6f50*/  LDCU UR4, c[0x0][0x5fc] ;  /* 0x0000bf80ff0477ac */ /* 0x000e220008000800 */
[----:B------:R-:W-:Y:S01]  /*6f60*/  LOP3.LUT R30, R0, 0xfffffffc, RZ, 0xc0, !PT ;  /* 0xfffffffc001e7812 */ /* 0x000fe200078ec0ff */
[----:B------:R-:W-:Y:S01]  /*6f70*/  BSSY.RECONVERGENT B7, `(.L_x_39065) ;  /* 0x00000ab000077945 */ /* 0x000fe20003800200 */
[----:B------:R-:W-:Y:S01]  /*6f80*/  IMAD.MOV.U32 R28, RZ, RZ, 0x428 ;  /* 0x00000428ff1c7424 */ /* 0x000fe200078e00ff */
[----:B------:R-:W-:Y:S02]  /*6f90*/  CS2R R24, SRZ ;  /* 0x0000000000187805 */ /* 0x000fe4000001ff00 */
[----:B------:R-:W-:Y:S01]  /*6fa0*/  IMAD.MOV.U32 R27, RZ, RZ, R30 ;  /* 0x000000ffff1b7224 */ /* 0x000fe200078e001e */
[----:B0-----:R-:W-:-:S07]  /*6fb0*/  MOV R26, UR4 ;  /* 0x00000004001a7c02 */ /* 0x001fce0008000f00 */
.L_x_39074:
        /* <DEDUP_REMOVED lines=27> */
.L_x_39067:
[----:B------:R-:W-:Y:S05]  /*7170*/  BSYNC.RECONVERGENT B6 ;  /* 0x0000000000067941 */ /* 0x000fea0003800200 */
.L_x_39066:
        /* <DEDUP_REMOVED lines=9> */
[----:B------:R-:W-:-:S05]  /*7210*/  IADD3 R3, P0, PT, R38, R3, RZ ;  /* 0x0000000326037210 */ /* 0x000fca0007f1e0ff */
[----:B------:R-:W-:Y:S01]  /*7220*/  IMAD.X R7, R39, 0x1, R7, P0 ;  /* 0x0000000127077824 */ /* 0x000fe200000e0607 */
[----:B0-----:R-:W-:Y:S01]  /*7230*/  IADD3 R9, P2, PT, RZ, -R16, RZ ;  /* 0x80000010ff097210 */ /* 0x001fe20007f5e0ff */
[-C--:B-1----:R-:W-:Y:S02]  /*7240*/  IMAD R0, R5, R3.reuse, RZ ;  /* 0x0000000305007224 */ /* 0x082fe400078e02ff */
[----:B------:R-:W-:-:S04]  /*7250*/  IMAD.WIDE.U32 R38, R4, R3, R24 ;  /* 0x0000000304267225 */ /* 0x000fc800078e0018 */
[----:B------:R-:W-:-:S04]  /*7260*/  IMAD R7, R4, R7, R0 ;  /* 0x0000000704077224 */ /* 0x000fc800078e0200 */
[----:B------:R-:W-:Y:S01]  /*7270*/  IMAD.IADD R31, R39, 0x1, R7 ;  /* 0x00000001271f7824 */ /* 0x000fe200078e0207 */
[C---:B--2---:R-:W-:Y:S02]  /*7280*/  ISETP.GE.U32.AND P1, PT, R18.reuse, R9, PT ;  /* 0x000000091200720c */ /* 0x044fe40003f26070 */
[----:B------:R-:W-:Y:S02]  /*7290*/  IADD3.X R9, PT, PT, RZ, ~R17, RZ, P2, !PT ;  /* 0x80000011ff097210 */ /* 0x000fe400017fe4ff */
[----:B------:R-:W-:Y:S02]  /*72a0*/  ISETP.GE.U32.AND P0, PT, R18, R16, PT ;  /* 0x000000101200720c */ /* 0x000fe40003f06070 */
        /* <DEDUP_REMOVED lines=19> */
.L_x_39069:
[----:B------:R-:W-:Y:S05]  /*73e0*/  BSYNC.RECONVERGENT B6 ;  /* 0x0000000000067941 */ /* 0x000fea0003800200 */
.L_x_39068:
[----:B------:R-:W0:Y:S02]  /*73f0*/  LDC.64 R24, c[0x0][R28+0x1e8] ;  /* 0x00007a001c187b82 */ /* 0x000e240000000a00 */
[----:B0-----:R-:W2:Y:S06]  /*7400*/  LDG.E.64 R24, desc[UR36][R24.64] ;  /* 0x0000002418187981 */ /* 0x001eac000c1e1b00 */
[----:B------:R-:W0:Y:S01]  /*7410*/  LDC.64 R22, c[0x0][R28+0x2b0] ;  /* 0x0000ac001c167b82 */ /* 0x000e220000000a00 */
[----:B------:R-:W-:Y:S01]  /*7420*/  SHF.R.S32.HI R3, RZ, 0x1f, R19 ;  /* 0x0000001fff037819 */ /* 0x000fe20000011413 */
[----:B------:R-:W-:Y:S01]  /*7430*/  IMAD.MOV.U32 R39, RZ, RZ, R31 ;  /* 0x000000ffff277224 */ /* 0x000fe200078e001f */
[----:B------:R-:W-:Y:S01]  /*7440*/  SHF.R.S32.HI R7, RZ, 0x1f, R19 ;  /* 0x0000001fff077819 */ /* 0x000fe20000011413 */
[----:B------:R-:W-:Y:S01]  /*7450*/  BSSY.RECONVERGENT B6, `(.L_x_39070) ;  /* 0x0000021000067945 */ /* 0x000fe20003800200 */
[----:B------:R-:W-:-:S02]  /*7460*/  LOP3.LUT R3, R3, R16, RZ, 0xc0, !PT ;  /* 0x0000001003037212 */ /* 0x000fc400078ec0ff */
        /* <DEDUP_REMOVED lines=31> */
.L_x_39071:
[----:B------:R-:W-:Y:S05]  /*7660*/  BSYNC.RECONVERGENT B6 ;  /* 0x0000000000067941 */ /* 0x000fea0003800200 */
.L_x_39070:
        /* <DEDUP_REMOVED lines=9> */
[----:B------:R-:W-:Y:S01]  /*7700*/  IADD3 R3, P0, PT, R24, R3, RZ ;  /* 0x0000000318037210 */ /* 0x000fe20007f1e0ff */
[----:B------:R-:W-:Y:S01]  /*7710*/  IMAD.MOV.U32 R23, RZ, RZ, R31 ;  /* 0x000000ffff177224 */ /* 0x000fe200078e001f */
[----:B------:R-:W-:Y:S02]  /*7720*/  MOV R22, R38 ;  /* 0x0000002600167202 */ /* 0x000fe40000000f00 */
[----:B------:R-:W-:Y:S02]  /*7730*/  IADD3.X R25, PT, PT, R25, R7, RZ, P0, !PT ;  /* 0x0000000719197210 */ /* 0x000fe400007fe4ff */
[----:B0-----:R-:W-:-:S05]  /*7740*/  IADD3 R9, P2, PT, RZ, -R16, RZ ;  /* 0x80000010ff097210 */ /* 0x001fca0007f5e0ff */
[----:B------:R-:W-:Y:S02]  /*7750*/  IMAD.X R7, RZ, RZ, ~R17, P2 ;  /* 0x000000ffff077224 */ /* 0x000fe400010e0e11 */
[-C--:B-1----:R-:W-:Y:S02]  /*7760*/  IMAD R0, R5, R3.reuse, RZ ;  /* 0x0000000305007224 */ /* 0x082fe400078e02ff */
[----:B------:R-:W-:-:S04]  /*7770*/  IMAD.WIDE.U32 R22, R4, R3, R22 ;  /* 0x0000000304167225 */ /* 0x000fc800078e0016 */
[----:B------:R-:W-:-:S05]  /*7780*/  IMAD R25, R4, R25, R0 ;  /* 0x0000001904197224 */ /* 0x000fca00078e0200 */
[----:B------:R-:W-:Y:S02]  /*7790*/  IADD3 R25, PT, PT, R23, R25, RZ ;  /* 0x0000001917197210 */ /* 0x000fe40007ffe0ff */
[C---:B--2---:R-:W-:Y:S02]  /*77a0*/  ISETP.GE.U32.AND P1, PT, R18.reuse, R9, PT ;  /* 0x000000091200720c */ /* 0x044fe40003f26070 */
        /* <DEDUP_REMOVED lines=20> */
.L_x_39073:
[----:B------:R-:W-:Y:S05]  /*78f0*/  BSYNC.RECONVERGENT B6 ;  /* 0x0000000000067941 */ /* 0x000fea0003800200 */
.L_x_39072:
[----:B------:R0:W1:Y:S01]  /*7900*/  LDC.64 R4, c[0x0][R28+0x380] ;  /* 0x0000e0001c047b82 */ /* 0x0000620000000a00 */
[--C-:B------:R-:W-:Y:S01]  /*7910*/  SHF.R.S32.HI R3, RZ, 0x1f, R19.reuse ;  /* 0x0000001fff037819 */ /* 0x100fe20000011413 */
[----:B------:R-:W-:Y:S01]  /*7920*/  IMAD.MOV.U32 R24, RZ, RZ, R22 ;  /* 0x000000ffff187224 */ /* 0x000fe200078e0016 */
[----:B------:R-:W-:Y:S02]  /*7930*/  SHF.R.S32.HI R7, RZ, 0x1f, R19 ;  /* 0x0000001fff077819 */ /* 0x000fe40000011413 */
[----:B------:R-:W-:Y:S02]  /*7940*/  LOP3.LUT R3, R3, R16, RZ, 0xc0, !PT ;  /* 0x0000001003037212 */ /* 0x000fe400078ec0ff */
[----:B------:R-:W-:Y:S01]  /*7950*/  LOP3.LUT R17, R7, R17, RZ, 0xc0, !PT ;  /* 0x0000001107117212 */ /* 0x000fe200078ec0ff */
[----:B0-----:R-:W-:Y:S01]  /*7960*/  VIADD R28, R28, 0x20 ;  /* 0x000000201c1c7836 */ /* 0x001fe20000000000 */
[----:B------:R-:W-:Y:S02]  /*7970*/  IADD3 R3, P0, PT, R18, R3, RZ ;  /* 0x0000000312037210 */ /* 0x000fe40007f1e0ff */
[----:B------:R-:W-:-:S02]  /*7980*/  IADD3 R27, P1, PT, R27, -0x4, RZ ;  /* 0xfffffffc1b1b7810 */ /* 0x000fc40007f3e0ff */
[----:B------:R-:W-:Y:S02]  /*7990*/  IADD3.X R19, PT, PT, R19, R17, RZ, P0, !PT ;  /* 0x0000001113137210 */ /* 0x000fe400007fe4ff */
[----:B------:R-:W-:Y:S02]  /*79a0*/  IADD3.X R26, PT, PT, R26, -0x1, RZ, P1, !PT ;  /* 0xffffffff1a1a7810 */ /* 0x000fe40000ffe4ff */
[----:B------:R-:W-:-:S04]  /*79b0*/  ISETP.NE.U32.AND P0, PT, R27, RZ, PT ;  /* 0x000000ff1b00720c */ /* 0x000fc80003f05070 */
[----:B------:R-:W-:Y:S01]  /*79c0*/  ISETP.NE.AND.EX P0, PT, R26, RZ, PT, P0 ;  /* 0x000000ff1a00720c */ /* 0x000fe20003f05300 */
[-C--:B-1----:R-:W-:Y:S02]  /*79d0*/  IMAD R0, R5, R3.reuse, RZ ;  /* 0x0000000305007224 */ /* 0x082fe400078e02ff */
[----:B------:R-:W-:-:S04]  /*79e0*/  IMAD.WIDE.U32 R24, R4, R3, R24 ;  /* 0x0000000304187225 */ /* 0x000fc800078e0018 */
[----:B------:R-:W-:-:S05]  /*79f0*/  IMAD R19, R4, R19, R0 ;  /* 0x0000001304137224 */ /* 0x000fca00078e0200 */
[----:B------:R-:W-:Y:S01]  /*7a00*/  IADD3 R25, PT, PT, R25, R19, RZ ;  /* 0x0000001319197210 */ /* 0x000fe20007ffe0ff */
[----:B------:R-:W-:Y:S06]  /*7a10*/  @P0 BRA `(.L_x_39074) ;  /* 0xfffffff400680947 */ /* 0x000fec000383ffff */
[----:B------:R-:W-:Y:S05]  /*7a20*/  BSYNC.RECONVERGENT B7 ;  /* 0x0000000000077941 */ /* 0x000fea0003800200 */
.L_x_39065:
[----:B------:R-:W-:-:S04]  /*7a30*/  ISETP.NE.U32.AND P0, PT, R29, RZ, PT ;  /* 0x000000ff1d00720c */ /* 0x000fc80003f05070 */
[----:B------:R-:W-:-:S13]  /*7a40*/  ISETP.NE.AND.EX P0, PT, RZ, RZ, PT, P0 ;  /* 0x000000ffff00720c */ /* 0x000fda0003f05300 */
[----:B------:R-:W-:Y:S05]  /*7a50*/  @!P0 BRA `(.L_x_39075) ;  /* 0x0000000400ec8947 */ /* 0x000fea0003800000 */
[----:B------:R-:W-:-:S04]  /*7a60*/  SHF.L.U32 R30, R30, 0x3, RZ ;  /* 0x000000031e1e7819 */ /* 0x000fc800000006ff */
        /* <DEDUP_REMOVED lines=14> */
[----:B------:R-:W-:Y:S02]  /*7b50*/  HFMA2 R8, -RZ, RZ, 0, 6.616115570068359375e-06 ;  /* 0x0000006fff087431 */ /* 0x000fe400000001ff */
        /* <DEDUP_REMOVED lines=13> */
.L_x_39076:
[----:B------:R-:W-:Y:S01]  /*7c30*/  ISETP.GT.U32.AND P0, PT, R17, -0x1, PT ;  /* 0xffffffff1100780c */ /* 0x000fe20003f04070 */
[----:B------:R-:W0:Y:S01]  /*7c40*/  LDC.64 R4, c[0x0][R30+0x790] ;  /* 0x0001e4001e047b82 */ /* 0x000e220000000a00 */
[----:B------:R-:W-:Y:S02]  /*7c50*/  ISETP.NE.U32.AND P1, PT, R29, 0x1, PT ;  /* 0x000000011d00780c */ /* 0x000fe40003f25070 */
[----:B------:R-:W-:Y:S02]  /*7c60*/  ISETP.GT.AND.EX P0, PT, R16, -0x1, PT, P0 ;  /* 0xffffffff1000780c */ /* 0x000fe40003f04300 */
[----:B------:R-:W-:-:S11]  /*7c70*/  ISETP.NE.AND.EX P1, PT, RZ, RZ, PT, P1 ;  /* 0x000000ffff00720c */ /* 0x000fd60003f25310 */
[----:B------:R-:W1:Y:S02]  /*7c80*/  @!P0 LDC.64 R6, c[0x0][R30+0x6c8] ;  /* 0x0001b2001e068b82 */ /* 0x000e640000000a00 */
[----:B-1----:R-:W-:-:S05]  /*7c90*/  @!P0 IADD3 R17, P2, PT, R6, R17, RZ ;  /* 0x0000001106118210 */ /* 0x002fca0007f5e0ff */
[----:B------:R-:W-:Y:S02]  /*7ca0*/  @!P0 IMAD.X R16, R7, 0x1, R16, P2 ;  /* 0x0000000107108824 */ /* 0x000fe400010e0610 */
        /* <DEDUP_REMOVED lines=10> */
[----:B0-----:R-:W-:-:S04]  /*7d50*/  IADD3 R3, P2, PT, RZ, -R6, RZ ;  /* 0x80000006ff037210 */ /* 0x001fc80007f5e0ff */
[----:B------:R-:W-:Y:S02]  /*7d60*/  IADD3.X R0, PT, PT, RZ, ~R7, RZ, P2, !PT ;  /* 0x80000007ff007210 */ /* 0x000fe400017fe4ff */
        /* <DEDUP_REMOVED lines=22> */
.L_x_39077:
        /* <DEDUP_REMOVED lines=42> */
.L_x_39078:
[----:B------:R-:W-:Y:S01]  /*8170*/  ISETP.GT.U32.AND P0, PT, R18, -0x1, PT ;  /* 0xffffffff1200780c */ /* 0x000fe20003f04070 */
[----:B------:R-:W0:Y:S03]  /*8180*/  LDC.64 R4, c[0x0][R17+0x790] ;  /* 0x0001e40011047b82 */ /* 0x000e260000000a00 */
[----:B------:R-:W-:-:S13]  /*8190*/  ISETP.GT.AND.EX P0, PT, R16, -0x1, PT, P0 ;  /* 0xffffffff1000780c */ /* 0x000fda0003f04300 */
[----:B------:R-:W1:Y:S02]  /*81a0*/  @!P0 LDC.64 R6, c[0x0][R17+0x6c8] ;  /* 0x0001b20011068b82 */ /* 0x000e640000000a00 */
[----:B-1----:R-:W-:-:S05]  /*81b0*/  @!P0 IADD3 R18, P1, PT, R6, R18, RZ ;  /* 0x0000001206128210 */ /* 0x002fca0007f3e0ff */
[----:B------:R-:W-:Y:S02]  /*81c0*/  @!P0 IMAD.X R16, R7, 0x1, R16, P1 ;  /* 0x0000000107108824 */ /* 0x000fe400008e0610 */
[-C--:B0-----:R-:W-:Y:S02]  /*81d0*/  IMAD R3, R5, R18.reuse, RZ ;  /* 0x0000001205037224 */ /* 0x081fe400078e02ff */
[----:B------:R-:W-:-:S04]  /*81e0*/  IMAD.WIDE.U32 R24, R4, R18, R24 ;  /* 0x0000001204187225 */ /* 0x000fc800078e0018 */
[----:B------:R-:W-:-:S05]  /*81f0*/  IMAD R3, R4, R16, R3 ;  /* 0x0000001004037224 */ /* 0x000fca00078e0203 */
[----:B------:R-:W-:-:S07]  /*8200*/  IADD3 R25, PT, PT, R25, R3, RZ ;  /* 0x0000000319197210 */ /* 0x000fce0007ffe0ff */
.L_x_39075:
        /* <DEDUP_REMOVED lines=18> */
.L_x_39064:
[----:B------:R-:W-:Y:S05]  /*8330*/  BSYNC.RECONVERGENT B8 ;  /* 0x0000000000087941 */ /* 0x000fea0003800200 */
.L_x_39063:
[----:B------:R-:W2:Y:S01]  /*8340*/  LDCU.64 UR4, c[0x0][0x380] ;  /* 0x00007000ff0477ac */ /* 0x000ea20008000a00 */
[----:B------:R-:W-:Y:S01]  /*8350*/  BSSY.RECONVERGENT B8, `(.L_x_39079) ;  /* 0x0000149000087945 */ /* 0x000fe20003800200 */
[----:B--2---:R-:W-:-:S04]  /*8360*/  ISETP.GE.U32.AND P0, PT, R33, UR4, PT ;  /* 0x0000000421007c0c */ /* 0x004fc8000bf06070 */
[----:B------:R-:W-:-:S13]  /*8370*/  ISETP.GE.AND.EX P0, PT, RZ, UR5, PT, P0 ;  /* 0x00000005ff007c0c */ /* 0x000fda000bf06300 */
[----:B------:R-:W-:Y:S05]  /*8380*/  @P0 BRA `(.L_x_39080) ;  /* 0x0000001400140947 */ /* 0x000fea0003800000 */
[----:B------:R-:W2:Y:S01]  /*8390*/  LDC R0, c[0x0][0x5f8] ;  /* 0x00017e00ff007b82 */ /* 0x000ea20000000800 */
[----:B------:R-:W-:Y:S01]  /*83a0*/  ISETP.GE.U32.AND P0, PT, R36, 0x3, PT ;  /* 0x000000032400780c */ /* 0x000fe20003f06070 */
[----:B------:R-:W-:Y:S01]  /*83b0*/  HFMA2 R28, -RZ, RZ, 0, 0 ;  /* 0x00000000ff1c7431 */ /* 0x000fe200000001ff */
[----:B01----:R-:W-:Y:S02]  /*83c0*/  CS2R R24, SRZ ;  /* 0x0000000000187805 */ /* 0x003fe4000001ff00 */
[----:B------:R-:W-:Y:S02]  /*83d0*/  ISETP.GE.U32.AND.EX P0, PT, R2, RZ, PT, P0 ;  /* 0x000000ff0200720c */ /* 0x000fe40003f06100 */
[----:B--2---:R-:W-:-:S11]  /*83e0*/  LOP3.LUT R29, R0, 0x3, RZ, 0xc0, !PT ;  /* 0x00000003001d7812 */ /* 0x004fd600078ec0ff */
        /* <DEDUP_REMOVED lines=8> */
.L_x_39090:
[----:B------:R-:W0:Y:S02]  /*8470*/  LDC.64 R26, c[0x0][R30+0x1d8] ;  /* 0x000076001e1a7b82 */ /* 0x000e240000000a00 */
[----:B0-----:R-:W2:Y:S06]  /*8480*/  LDG.E.64 R26, desc[UR36][R26.64] ;  /* 0x000000241a1a7981 */ /* 0x001eac000c1e1b00 */
[----:B------:R-:W0:Y:S01]  /*8490*/  LDC.64 R22, c[0x0][R30+0x2a0] ;  /* 0x0000a8001e167b82 */ /* 0x000e220000000a00 */
[----:B------:R-:W-:Y:S01]  /*84a0*/  BSSY.RECONVERGENT B6, `(.L_x_39082) ;  /* 0x0000018000067945 */ /* 0x000fe20003800200 */
[----:B0-----:R-:W-:-:S04]  /*84b0*/  IADD3 R3, P0, PT, RZ, -R22, RZ ;  /* 0x80000016ff037210 */ /* 0x001fc80007f1e0ff */
        /* <DEDUP_REMOVED lines=22> */
.L_x_39083:
[----:B------:R-:W-:Y:S05]  /*8620*/  BSYNC.RECONVERGENT B6 ;  /* 0x0000000000067941 */ /* 0x000fea0003800200 */
.L_x_39082:
        /* <DEDUP_REMOVED lines=38> */
.L_x_39085:
[----:B------:R-:W-:Y:S05]  /*8890*/  BSYNC.RECONVERGENT B6 ;  /* 0x0000000000067941 */ /* 0x000fea0003800200 */
.L_x_39084:
        /* <DEDUP_REMOVED lines=39> */
.L_x_39087:
[----:B------:R-:W-:Y:S05]  /*8b10*/  BSYNC.RECONVERGENT B6 ;  /* 0x0000000000067941 */ /* 0x000fea0003800200 */
.L_x_39086:
        /* <DEDUP_REMOVED lines=10> */
[----:B------:R-:W-:Y:S02]  /*8bc0*/  IADD3 R3, P0, PT, R24, R3, RZ ;  /* 0x0000000318037210 */ /* 0x000fe40007f1e0ff */
[----:B------:R-:W-:-:S03]  /*8bd0*/  MOV R23, R35 ;  /* 0x0000002300177202 */ /* 0x000fc60000000f00 */
[----:B------:R-:W-:Y:S01]  /*8be0*/  IMAD.X R25, R25, 0x1, R7, P0 ;  /* 0x0000000119197824 */ /* 0x000fe200000e0607 */
[----:B0-----:R-:W-:-:S04]  /*8bf0*/  IADD3 R9, P2, PT, RZ, -R16, RZ ;  /* 0x80000010ff097210 */ /* 0x001fc80007f5e0ff */
[----:B------:R-:W-:Y:S01]  /*8c00*/  IADD3.X R7, PT, PT, RZ, ~R17, RZ, P2, !PT ;  /* 0x80000011ff077210 */ /* 0x000fe200017fe4ff */
        /* <DEDUP_REMOVED lines=25> */
.L_x_39089:
[----:B------:R-:W-:Y:S05]  /*8da0*/  BSYNC.RECONVERGENT B6 ;  /* 0x0000000000067941 */ /* 0x000fea0003800200 */
.L_x_39088:
[----:B------:R0:W1:Y:S01]  /*8db0*/  LDC.64 R4, c[0x0][R30+0x380] ;  /* 0x0000e0001e047b82 */ /* 0x0000620000000a00 */
[--C-:B------:R-:W-:Y:S02]  /*8dc0*/  SHF.R.S32.HI R3, RZ, 0x1f, R19.reuse ;  /* 0x0000001fff037819 */ /* 0x100fe40000011413 */
[----:B------:R-:W-:Y:S02]  /*8dd0*/  SHF.R.S32.HI R7, RZ, 0x1f, R19 ;  /* 0x0000001fff077819 */ /* 0x000fe40000011413 */
[----:B------:R-:W-:Y:S02]  /*8de0*/  LOP3.LUT R3, R3, R16, RZ, 0xc0, !PT ;  /* 0x0000001003037212 */ /* 0x000fe400078ec0ff */
[----:B------:R-:W-:Y:S02]  /*8df0*/  LOP3.LUT R17, R7, R17, RZ, 0xc0, !PT ;  /* 0x0000001107117212 */ /* 0x000fe400078ec0ff */
[----:B------:R-:W-:Y:S02]  /*8e00*/  IADD3 R3, P0, PT, R18, R3, RZ ;  /* 0x0000000312037210 */ /* 0x000fe40007f1e0ff */
[----:B------:R-:W-:-:S02]  /*8e10*/  IADD3 R31, P1, PT, R31, -0x4, RZ ;  /* 0xfffffffc1f1f7810 */ /* 0x000fc40007f3e0ff */
[----:B------:R-:W-:Y:S01]  /*8e20*/  MOV R24, R22 ;  /* 0x0000001600187202 */ /* 0x000fe20000000f00 */
[----:B------:R-:W-:Y:S01]  /*8e30*/  IMAD.X R19, R19, 0x1, R17, P0 ;  /* 0x0000000113137824 */ /* 0x000fe200000e0611 */
        /* <DEDUP_REMOVED lines=10> */
.L_x_39081:
[----:B------:R-:W-:-:S04]  /*8ee0*/  ISETP.NE.U32.AND P0, PT, R29, RZ, PT ;  /* 0x000000ff1d00720c */ /* 0x000fc80003f05070 */
[----:B------:R-:W-:-:S13]  /*8ef0*/  ISETP.NE.AND.EX P0, PT, RZ, RZ, PT, P0 ;  /* 0x000000ffff00720c */ /* 0x000fda0003f05300 */
[----:B------:R-:W-:Y:S05]  /*8f00*/  @!P0 BRA `(.L_x_39091) ;  /* 0x0000000400ec8947 */ /* 0x000fea0003800000 */
[----:B------:R-:W-:-:S04]  /*8f10*/  IMAD.SHL.U32 R28, R28, 0x8, RZ ;  /* 0x000000081c1c7824 */ /* 0x000fc800078e00ff */
        /* <DEDUP_REMOVED lines=28> */
.L_x_39092:
[----:B------:R-:W-:Y:S01]  /*90e0*/  ISETP.GT.U32.AND P0, PT, R17, -0x1, PT ;  /* 0xffffffff1100780c */ /* 0x000fe20003f04070 */
[----:B------:R-:W0:Y:S01]  /*90f0*/  LDC.64 R4, c[0x0][R28+0x790] ;  /* 0x0001e4001c047b82 */ /* 0x000e220000000a00 */
[----:B------:R-:W-:Y:S02]  /*9100*/  ISETP.NE.U32.AND P1, PT, R29, 0x1, PT ;  /* 0x000000011d00780c */ /* 0x000fe40003f25070 */
[----:B------:R-:W-:Y:S02]  /*9110*/  ISETP.GT.AND.EX P0, PT, R16, -0x1, PT, P0 ;  /* 0xffffffff1000780c */ /* 0x000fe40003f04300 */
[----:B------:R-:W-:-:S11]  /*9120*/  ISETP.NE.AND.EX P1, PT, RZ, RZ, PT, P1 ;  /* 0x000000ffff00720c */ /* 0x000fd60003f25310 */
[----:B------:R-:W1:Y:S02]  /*9130*/  @!P0 LDC.64 R6, c[0x0][R28+0x6c8] ;  /* 0x0001b2001c068b82 */ /* 0x000e640000000a00 */
[----:B-1----:R-:W-:-:S04]  /*9140*/  @!P0 IADD3 R17, P2, PT, R6, R17, RZ ;  /* 0x0000001106118210 */ /* 0x002fc80007f5e0ff */
[----:B------:R-:W-:Y:S01]  /*9150*/  @!P0 IADD3.X R16, PT, PT, R7, R16, RZ, P2, !PT ;  /* 0x0000001007108210 */ /* 0x000fe200017fe4ff */
[-C--:B0-----:R-:W-:Y:S02]  /*9160*/  IMAD R3, R5, R17.reuse, RZ ;  /* 0x0000001105037224 */ /* 0x081fe400078e02ff */
[----:B------:R-:W-:-:S04]  /*9170*/  IMAD.WIDE.U32 R24, R4, R17, R24 ;  /* 0x0000001104187225 */ /* 0x000fc800078e0018 */
[----:B------:R-:W-:-:S04]  /*9180*/  IMAD R3, R4, R16, R3 ;  /* 0x0000001004037224 */ /* 0x000fc800078e0203 */
[----:B------:R-:W-:Y:S01]  /*9190*/  IMAD.IADD R25, R25, 0x1, R3 ;  /* 0x0000000119197824 */ /* 0x000fe200078e0203 */
[----:B------:R-:W-:Y:S06]  /*91a0*/  @!P1 BRA `(.L_x_39091) ;  /* 0x0000000400449947 */ /* 0x000fec0003800000 */
[----:B------:R-:W-:-:S04]  /*91b0*/  IADD3 R17, PT, PT, R28, 0x8, RZ ;  /* 0x000000081c117810 */ /* 0x000fc80007ffe0ff */
        /* <DEDUP_REMOVED lines=28> */
.L_x_39093:
        /* <DEDUP_REMOVED lines=42> */
.L_x_39094:
        /* <DEDUP_REMOVED lines=10> */
.L_x_39091:
[----:B------:R-:W0:Y:S01]  /*96c0*/  LDC.64 R6, c[0x0][0x5f0] ;  /* 0x00017c00ff067b82 */ /* 0x000e220000000a00 */
[----:B------:R-:W1:Y:S07]  /*96d0*/  LDCU UR4, c[0x0][0x858] ;  /* 0x00010b00ff0477ac */ /* 0x000e6e0008000800 */
[----:B------:R-:W2:Y:S01]  /*96e0*/  LDC R9, c[0x0][0x868] ;  /* 0x00021a00ff097b82 */ /* 0x000ea20000000800 */
[----:B0-----:R-:W1:Y:S01]  /*96f0*/  LDG.E R6, desc[UR36][R6.64] ;  /* 0x0000002406067981 */ /* 0x001e62000c1e1900 */
[----:B------:R-:W-:Y:S01]  /*9700*/  IADD3 R33, PT, PT, R33, 0x80, RZ ;  /* 0x0000008021217810 */ /* 0x000fe20007ffe0ff */
        /* <DEDUP_REMOVED lines=13> */
.L_x_39080:
[----:B------:R-:W-:Y:S05]  /*97e0*/  BSYNC.RECONVERGENT B8 ;  /* 0x0000000000087941 */ /* 0x000fea0003800200 */
.L_x_39079:
[----:B------:R-:W3:Y:S02]  /*97f0*/  LDCU.64 UR4, c[0x0][0x380] ;  /* 0x00007000ff0477ac */ /* 0x000ee40008000a00 */
[----:B---3--:R-:W-:-:S04]  /*9800*/  ISETP.GE.U32.AND P0, PT, R33, UR4, PT ;  /* 0x0000000421007c0c */ /* 0x008fc8000bf06070 */
[----:B------:R-:W-:-:S13]  /*9810*/  ISETP.GE.AND.EX P0, PT, RZ, UR5, PT, P0 ;  /* 0x00000005ff007c0c */ /* 0x000fda000bf06300 */
[----:B------:R-:W-:Y:S05]  /*9820*/  @P0 EXIT ;  /* 0x000000000000094d */ /* 0x000fea0003800000 */
[----:B------:R-:W3:Y:S01]  /*9830*/  LDC R0, c[0x0][0x5f8] ;  /* 0x00017e00ff007b82 */ /* 0x000ee20000000800 */
[----:B------:R-:W-:Y:S01]  /*9840*/  ISETP.GE.U32.AND P0, PT, R36, 0x3, PT ;  /* 0x000000032400780c */ /* 0x000fe20003f06070 */
[----:B------:R-:W-:Y:S01]  /*9850*/  IMAD.MOV.U32 R31, RZ, RZ, RZ ;  /* 0x000000ffff1f7224 */ /* 0x000fe200078e00ff */
[----:B------:R-:W-:Y:S02]  /*9860*/  CS2R R26, SRZ ;  /* 0x00000000001a7805 */ /* 0x000fe4000001ff00 */
[----:B------:R-:W-:Y:S02]  /*9870*/  ISETP.GE.U32.AND.EX P0, PT, R2, RZ, PT, P0 ;  /* 0x000000ff0200720c */ /* 0x000fe40003f06100 */
[----:B---3--:R-:W-:-:S11]  /*9880*/  LOP3.LUT R30, R0, 0x3, RZ, 0xc0, !PT ;  /* 0x00000003001e7812 */ /* 0x008fd600078ec0ff */
[----:B------:R-:W-:Y:S05]  /*9890*/  @!P0 BRA `(.L_x_39095) ;  /* 0x0000000800b48947 */ /* 0x000fea0003800000 */
[----:B------:R-:W3:Y:S01]  /*98a0*/  LDCU UR4, c[0x0][0x5fc] ;  /* 0x0000bf80ff0477ac */ /* 0x000ee20008000800 */
[----:B------:R-:W-:Y:S01]  /*98b0*/  LOP3.LUT R31, R0, 0xfffffffc, RZ, 0xc0, !PT ;  /* 0xfffffffc001f7812 */ /* 0x000fe200078ec0ff */
[----:B------:R-:W-:Y:S01]  /*98c0*/  HFMA2 R29, -RZ, RZ, 0, 6.3419342041015625e-05 ;  /* 0x00000428ff1d7431 */ /* 0x000fe200000001ff */
[----:B------:R-:W-:Y:S01]  /*98d0*/  BSSY.RECONVERGENT B7, `(.L_x_39095) ;  /* 0x00000a9000077945 */ /* 0x000fe20003800200 */
[----:B------:R-:W-:Y:S02]  /*98e0*/  CS2R R26, SRZ ;  /* 0x00000000001a7805 */ /* 0x000fe4000001ff00 */
[----:B------:R-:W-:Y:S01]  /*98f0*/  IMAD.MOV.U32 R28, RZ, RZ, R31 ;  /* 0x000000ffff1c7224 */ /* 0x000fe200078e001f */
[----:B---3--:R-:W-:-:S07]  /*9900*/  MOV R2, UR4 ;  /* 0x0000000400027c02 */ /* 0x008fce0008000f00 */
.L_x_39104:
[----:B012---:R-:W0:Y:S02]  /*9910*/  LDC.64 R24, c[0x0][R29+0x1d8] ;  /* 0x000076001d187b82 */ /* 0x007e240000000a00 */
        /* <DEDUP_REMOVED lines=26> */
.L_x_39097:
[----:B------:R-:W-:Y:S05]  /*9ac0*/  BSYNC.RECONVERGENT B6 ;  /* 0x0000000000067941 */ /* 0x000fea0003800200 */
.L_x_39096:
        /* <DEDUP_REMOVED lines=38> */
.L_x_39099:
[----:B------:R-:W-:Y:S05]  /*9d30*/  BSYNC.RECONVERGENT B6 ;  /* 0x0000000000067941 */ /* 0x000fea0003800200 */
.L_x_39098:
[----:B------:R-:W0:Y:S02]  /*9d40*/  LDC.64 R24, c[0x0][R29+0x1e8] ;  /* 0x00007a001d187b82 */ /* 0x000e240000000a00 */
[----:B0-----:R-:W2:Y:S06]  /*9d50*/  LDG.E.64 R24, desc[UR36][R24.64] ;  /* 0x0000002418187981 */ /* 0x001eac000c1e1b00 */
[----:B------:R-:W0:Y:S01]  /*9d60*/  LDC.64 R22, c[0x0][R29+0x2b0] ;  /* 0x0000ac001d167b82 */ /* 0x000e220000000a00 */
[--C-:B------:R-:W-:Y:S01]  /*9d70*/  SHF.R.S32.HI R27, RZ, 0x1f, R19.reuse ;  /* 0x0000001fff1b7819 */ /* 0x100fe20000011413 */
        /* <DEDUP_REMOVED lines=35> */
.L_x_39101:
[----:B------:R-:W-:Y:S05]  /*9fb0*/  BSYNC.RECONVERGENT B6 ;  /* 0x0000000000067941 */ /* 0x000fea0003800200 */
.L_x_39100:
        /* <DEDUP_REMOVED lines=39> */
.L_x_39103:
[----:B------:R-:W-:Y:S05]  /*a230*/  BSYNC.RECONVERGENT B6 ;  /* 0x0000000000067941 */ /* 0x000fea0003800200 */
.L_x_39102:
        /* <DEDUP_REMOVED lines=19> */
.L_x_39095:
[----:B------:R-:W-:-:S04]  /*a370*/  ISETP.NE.U32.AND P0, PT, R30, RZ, PT ;  /* 0x000000ff1e00720c */ /* 0x000fc80003f05070 */
[----:B------:R-:W-:-:S13]  /*a380*/  ISETP.NE.AND.EX P0, PT, RZ, RZ, PT, P0 ;  /* 0x000000ffff00720c */ /* 0x000fda0003f05300 */
[----:B------:R-:W-:Y:S05]  /*a390*/  @!P0 BRA `(.L_x_39105) ;  /* 0x0000000400ec8947 */ /* 0x000fea0003800000 */
[----:B------:R-:W-:-:S04]  /*a3a0*/  IMAD.SHL.U32 R31, R31, 0x8, RZ ;  /* 0x000000081f1f7824 */ /* 0x000fc800078e00ff */
[----:B------:R-:W3:Y:S02]  /*a3b0*/  LDC.64 R2, c[0x0][R31+0x600] ;  /* 0x000180001f027b82 */ /* 0x000ee40000000a00 */
[----:B---3--:R-:W3:Y:S06]  /*a3c0*/  LDG.E.64 R18, desc[UR36][R2.64] ;  /* 0x0000002402127981 */ /* 0x008eec000c1e1b00 */
[----:B012---:R-:W0:Y:S02]  /*a3d0*/  LDC.64 R4, c[0x0][R31+0x6c8] ;  /* 0x0001b2001f047b82 */ /* 0x007e240000000a00 */
[----:B0-----:R-:W-:-:S04]  /*a3e0*/  IADD3 R7, P2, PT, RZ, -R4, RZ ;  /* 0x80000004ff077210 */ /* 0x001fc80007f5e0ff */
[----:B------:R-:W-:Y:S02]  /*a3f0*/  IADD3.X R0, PT, PT, RZ, ~R5, RZ, P2, !PT ;  /* 0x80000005ff007210 */ /* 0x000fe400017fe4ff */
[C---:B---3--:R-:W-:Y:S01]  /*a400*/  ISETP.GE.U32.AND P1, PT, R18.reuse, R7, PT ;  /* 0x000000071200720c */ /* 0x048fe20003f26070 */
        /* <DEDUP_REMOVED lines=21> */
.L_x_39106:
        /* <DEDUP_REMOVED lines=43> */
.L_x_39107:
        /* <DEDUP_REMOVED lines=42> */
.L_x_39108:
        /* <DEDUP_REMOVED lines=10> */
.L_x_39105:
[----:B012---:R-:W0:Y:S01]  /*ab50*/  LDC.64 R4, c[0x0][0x5f0] ;  /* 0x00017c00ff047b82 */ /* 0x007e220000000a00 */
[----:B------:R-:W1:Y:S07]  /*ab60*/  LDCU UR4, c[0x0][0x858] ;  /* 0x00010b00ff0477ac */ /* 0x000e6e0008000800 */
[----:B------:R-:W2:Y:S01]  /*ab70*/  LDC R7, c[0x0][0x868] ;  /* 0x00021a00ff077b82 */ /* 0x000ea20000000800 */
[----:B0-----:R-:W1:Y:S02]  /*ab80*/  LDG.E R4, desc[UR36][R4.64] ;  /* 0x0000002404047981 */ /* 0x001e64000c1e1900 */
[----:B-1----:R-:W-:Y:S01]  /*ab90*/  FMUL.FTZ R0, R4, UR4 ;  /* 0x0000000404007c20 */ /* 0x002fe20008410000 */
[----:B------:R-:W0:Y:S03]  /*aba0*/  LDCU.64 UR4, c[0x0][0x5e8] ;  /* 0x0000bd00ff0477ac */ /* 0x000e260008000a00 */
[----:B------:R-:W1:Y:S02]  /*abb0*/  FRND R3, R0 ;  /* 0x0000000000037307 */ /* 0x000e640000201000 */
[----:B-1----:R-:W-:-:S06]  /*abc0*/  FADD.FTZ R3, R34, R3 ;  /* 0x0000000322037221 */ /* 0x002fcc0000010000 */
        /* <DEDUP_REMOVED lines=8> */
[----:B0-----:R-:W-:Y:S01]  /*ac50*/  STG.E.U8 desc[UR36][R26.64], R5 ;  /* 0x000000051a007986 */ /* 0x001fe2000c101124 */
[----:B------:R-:W-:Y:S05]  /*ac60*/  EXIT ;  /* 0x000000000000794d */ /* 0x000fea0003800000 */
.L_x_39046:
        /* <DEDUP_REMOVED lines=9> */
[----:B------:R-:W0:Y:S01]  /*ad00*/  LDCU.64 UR4, c[0x0][0x390] ;  /* 0x00007200ff0477ac */ /* 0x000e220008000a00 */
[----:B------:R-:W-:Y:S01]  /*ad10*/  HFMA2 R32, -RZ, RZ, 0, 0 ;  /* 0x00000000ff207431 */ /* 0x000fe200000001ff */
[----:B------:R-:W1:Y:S01]  /*ad20*/  LDCU UR6, c[0x0][0x38c] ;  /* 0x00007180ff0677ac */ /* 0x000e620008000800 */
[----:B------:R-:W2:Y:S01]  /*ad30*/  LDCU.64 UR8, c[0x0][0x4b8] ;  /* 0x00009700ff0877ac */ /* 0x000ea20008000a00 */
[----:B------:R-:W-:Y:S02]  /*ad40*/  UISETP.NE.AND UP0, UPT, UR38, URZ, UPT ;  /* 0x000000ff2600728c */ /* 0x000fe4000bf05270 */
[----:B0-----:R-:W-:Y:S01]  /*ad50*/  IMAD.HI.U32 R2, R33, UR4, R32 ;  /* 0x0000000421027c27 */ /* 0x001fe2000f8e0020 */
[----:B------:R-:W0:Y:S04]  /*ad60*/  LDCU UR4, c[0x0][0x4c0] ;  /* 0x00009800ff0477ac */ /* 0x000e280008000800 */
[----:B------:R-:W-:-:S05]  /*ad70*/  SHF.R.U32.HI R3, RZ, UR5, R2 ;  /* 0x00000005ff037c19 */ /* 0x000fca0008011602 */
[----:B------:R-:W-:-:S04]  /*ad80*/  IMAD.MOV R30, RZ, RZ, -R3 ;  /* 0x000000ffff1e7224 */ /* 0x000fc800078e0a03 */
[----:B-1----:R-:W-:-:S04]  /*ad90*/  IMAD R30, R30, UR6, R33 ;  /* 0x000000061e1e7c24 */ /* 0x002fc8000f8e0221 */
[C---:B--2---:R-:W-:Y:S02]  /*ada0*/  IMAD R32, R30.reuse, UR8, RZ ;  /* 0x000000081e207c24 */ /* 0x044fe4000f8e02ff */
[C---:B------:R-:W-:Y:S02]  /*adb0*/  IMAD R31, R30.reuse, UR9, RZ ;  /* 0x000000091e1f7c24 */ /* 0x040fe4000f8e02ff */
[----:B0-----:R-:W-:Y:S01]  /*adc0*/  IMAD R30, R30, UR4, RZ ;  /* 0x000000041e1e7c24 */ /* 0x001fe2000f8e02ff */
[----:B------:R-:W-:Y:S06]  /*add0*/  BRA.U !UP0, `(.L_x_39111) ;  /* 0x0000001508387547 */ /* 0x000fec000b800000 */
[----:B------:R-:W0:Y:S01]  /*ade0*/  LDCU.64 UR6, c[0x0][0x398] ;  /* 0x00007300ff0677ac */ /* 0x000e220008000a00 */
[----:B------:R-:W-:Y:S01]  /*adf0*/  MOV R2, RZ ;  /* 0x000000ff00027202 */ /* 0x000fe20000000f00 */
[----:B------:R-:W1:Y:S01]  /*ae00*/  LDCU UR4, c[0x0][0x3a0] ;  /* 0x00007400ff0477ac */ /* 0x000e620008000800 */
[----:B------:R-:W2:Y:S01]  /*ae10*/  LDCU UR5, c[0x0][0x4c4] ;  /* 0x00009880ff0577ac */ /* 0x000ea20008000800 */
[----:B------:R-:W3:Y:S01]  /*ae20*/  LDCU.64 UR8, c[0x0][0x4c8] ;  /* 0x00009900ff0877ac */ /* 0x000ee20008000a00 */
[----:B------:R-:W-:Y:S01]  /*ae30*/  UISETP.NE.AND UP0, UPT, UR39, 0x2, UPT ;  /* 0x000000022700788c */ /* 0x000fe2000bf05270 */
[----:B0-----:R-:W-:-:S05]  /*ae40*/  IMAD.HI.U32 R6, R3, UR7, R2 ;  /* 0x0000000703067c27 */ /* 0x001fca000f8e0002 */
[----:B-1----:R-:W-:-:S05]  /*ae50*/  SHF.R.U32.HI R7, RZ, UR4, R6 ;  /* 0x00000004ff077c19 */ /* 0x002fca0008011606 */
[----:B------:R-:W-:-:S04]  /*ae60*/  IMAD.MOV R2, RZ, RZ, -R7 ;  /* 0x000000ffff027224 */ /* 0x000fc800078e0a07 */
[----:B------:R-:W-:-:S04]  /*ae70*/  IMAD R3, R2, UR6, R3 ;  /* 0x0000000602037c24 */ /* 0x000fc8000f8e0203 */
[C---:B--2---:R-:W-:Y:S02]  /*ae80*/  IMAD R32, R3.reuse, UR5, R32 ;  /* 0x0000000503207c24 */ /* 0x044fe4000f8e0220 */
[C---:B---3--:R-:W-:Y:S02]  /*ae90*/  IMAD R31, R3.reuse, UR8, R31 ;  /* 0x00000008031f7c24 */ /* 0x048fe4000f8e021f */
[----:B------:R-:W-:Y:S01]  /*aea0*/  IMAD R30, R3, UR9, R30 ;  /* 0x00000009031e7c24 */ /* 0x000fe2000f8e021e */
[----:B------:R-:W-:Y:S06]  /*aeb0*/  BRA.U !UP0, `(.L_x_39111) ;  /* 0x0000001508007547 */ /* 0x000fec000b800000 */
[----:B------:R-:W0:Y:S01]  /*aec0*/  LDCU.64 UR4, c[0x0][0x3a8] ;  /* 0x00007500ff0477ac */ /* 0x000e220008000a00 */
[----:B------:R-:W-:Y:S01]  /*aed0*/  MOV R6, RZ ;  /* 0x000000ff00067202 */ /* 0x000fe20000000f00 */
[----:B------:R-:W1:Y:S01]  /*aee0*/  LDCU UR6, c[0x0][0x3a4] ;  /* 0x00007480ff0677ac */ /* 0x000e620008000800 */
[----:B------:R-:W2:Y:S01]  /*aef0*/  LDCU.64 UR8, c[0x0][0x4d0] ;  /* 0x00009a00ff0877ac */ /* 0x000ea20008000a00 */
[----:B------:R-:W-:Y:S02]  /*af00*/  UISETP.NE.AND UP0, UPT, UR39, 0x3, UPT ;  /* 0x000000032700788c */ /* 0x000fe4000bf05270 */
[----:B0-----:R-:W-:Y:S01]  /*af10*/  IMAD.HI.U32 R2, R7, UR4, R6 ;  /* 0x0000000407027c27 */ /* 0x001fe2000f8e0006 */
[----:B------:R-:W0:Y:S04]  /*af20*/  LDCU UR4, c[0x0][0x4d8] ;  /* 0x00009b00ff0477ac */ /* 0x000e280008000800 */
[----:B------:R-:W-:-:S05]  /*af30*/  SHF.R.U32.HI R3, RZ, UR5, R2 ;  /* 0x00000005ff037c19 */ /* 0x000fca0008011602 */
[----:B------:R-:W-:-:S04]  /*af40*/  IMAD.MOV R6, RZ, RZ, -R3 ;  /* 0x000000ffff067224 */ /* 0x000fc800078e0a03 */
[----:B-1----:R-:W-:-:S04]  /*af50*/  IMAD R7, R6, UR6, R7 ;  /* 0x0000000606077c24 */ /* 0x002fc8000f8e0207 */
[C---:B--2---:R-:W-:Y:S02]  /*af60*/  IMAD R32, R7.reuse, UR8, R32 ;  /* 0x0000000807207c24 */ /* 0x044fe4000f8e0220 */
[C---:B------:R-:W-:Y:S02]  /*af70*/  IMAD R31, R7.reuse, UR9, R31 ;  /* 0x00000009071f7c24 */ /* 0x040fe4000f8e021f */
[----:B0-----:R-:W-:Y:S01]  /*af80*/  IMAD R30, R7, UR4, R30 ;  /* 0x00000004071e7c24 */ /* 0x001fe2000f8e021e */
[----:B------:R-:W-:Y:S06]  /*af90*/  BRA.U !UP0, `(.L_x_39111) ;  /* 0x0000001108c87547 */ /* 0x000fec000b800000 */
[----:B------:R-:W0:Y:S01]  /*afa0*/  LDCU.64 UR6, c[0x0][0x3b0] ;  /* 0x00007600ff0677ac */ /* 0x000e220008000a00 */
[----:B------:R-:W-:Y:S01]  /*afb0*/  HFMA2 R2, -RZ, RZ, 0, 0 ;  /* 0x00000000ff027431 */ /* 0x000fe200000001ff */
        /* <DEDUP_REMOVED lines=41> */
[----:B------:R-:W-:Y:S01]  /*b250*/  HFMA2 R6, -RZ, RZ, 0, 0 ;  /* 0x00000000ff067431 */ /* 0x000fe200000001ff */
        /* <DEDUP_REMOVED lines=253> */
[----:B------:R-:W2:Y:S03]  /*c230*/  LDCU.64 UR8, c[0x0][0x5d8] ;  /* 0x0000bb00ff0877ac */ /* 0x000ea60008000a00 */
[----:B0-----:R-:W-:Y:S01]  /*c240*/  IMAD.HI.U32 R0, R7, UR4, R6 ;  /* 0x0000000407007c27 */ /* 0x001fe2000f8e0006 */
[----:B------:R-:W0:Y:S04]  /*c250*/  LDCU UR4, c[0x0][0x5e0] ;  /* 0x0000bc00ff0477ac */ /* 0x000e280008000800 */
[----:B------:R-:W-:-:S05]  /*c260*/  SHF.R.U32.HI R0, RZ, UR5, R0 ;  /* 0x00000005ff007c19 */ /* 0x000fca0008011600 */
[----:B------:R-:W-:-:S04]  /*c270*/  IMAD.MOV R3, RZ, RZ, -R0 ;  /* 0x000000ffff037224 */ /* 0x000fc800078e0a00 */
[----:B-1----:R-:W-:-:S04]  /*c280*/  IMAD R7, R3, UR6, R7 ;  /* 0x0000000603077c24 */ /* 0x002fc8000f8e0207 */
[C---:B--2---:R-:W-:Y:S02]  /*c290*/  IMAD R32, R7.reuse, UR8, R32 ;  /* 0x0000000807207c24 */ /* 0x044fe4000f8e0220 */
[C---:B------:R-:W-:Y:S02]  /*c2a0*/  IMAD R31, R7.reuse, UR9, R31 ;  /* 0x00000009071f7c24 */ /* 0x040fe4000f8e021f */
[----:B0-----:R-:W-:-:S07]  /*c2b0*/  IMAD R30, R7, UR4, R30 ;  /* 0x00000004071e7c24 */ /* 0x001fce000f8e021e */
.L_x_39111:
[C---:B------:R-:W-:Y:S02]  /*c2c0*/  ISETP.GE.U32.AND P0, PT, R4.reuse, 0x4, PT ;  /* 0x000000040400780c */ /* 0x040fe40003f06070 */
[----:B------:R-:W-:Y:S02]  /*c2d0*/  CS2R R24, SRZ ;  /* 0x0000000000187805 */ /* 0x000fe4000001ff00 */
[----:B------:R-:W-:Y:S02]  /*c2e0*/  LOP3.LUT R29, R4, 0x3, RZ, 0xc0, !PT ;  /* 0x00000003041d7812 */ /* 0x000fe400078ec0ff */
[----:B------:R-:W-:Y:S02]  /*c2f0*/  ISETP.GE.U32.AND.EX P0, PT, R5, RZ, PT, P0 ;  /* 0x000000ff0500720c */ /* 0x000fe40003f06100 */
[----:B------:R-:W-:-:S11]  /*c300*/  MOV R28, RZ ;  /* 0x000000ff001c7202 */ /* 0x000fd60000000f00 */
        /* <DEDUP_REMOVED lines=8> */
.L_x_39121:
[----:B------:R-:W0:Y:S02]  /*c390*/  LDC.64 R4, c[0x0][R27+0x1d8] ;  /* 0x000076001b047b82 */ /* 0x000e240000000a00 */
[----:B0-----:R-:W-:-:S04]  /*c3a0*/  IADD3 R36, P0, PT, R4, R30, RZ ;  /* 0x0000001e04247210 */ /* 0x001fc80007f1e0ff */
[----:B------:R-:W-:-:S06]  /*c3b0*/  IADD3.X R37, PT, PT, RZ, R5, RZ, P0, !PT ;  /* 0x00000005ff257210 */ /* 0x000fcc00007fe4ff */
[----:B------:R-:W2:Y:S01]  /*c3c0*/  LDG.E.64 R36, desc[UR36][R36.64] ;  /* 0x0000002424247981 */ /* 0x000ea2000c1e1b00 */
[----:B------:R-:W0:Y:S01]  /*c3d0*/  LDC.64 R22, c[0x0][R27+0x2a0] ;  /* 0x0000a8001b167b82 */ /* 0x000e220000000a00 */
[----:B------:R-:W-:Y:S01]  /*c3e0*/  BSSY.RECONVERGENT B6, `(.L_x_39113) ;  /* 0x0000018000067945 */ /* 0x000fe20003800200 */
[----:B0-----:R-:W-:-:S05]  /*c3f0*/  IADD3 R3, P0, PT, RZ, -R22, RZ ;  /* 0x80000016ff037210 */ /* 0x001fca0007f1e0ff */
[----:B------:R-:W-:Y:S01]  /*c400*/  IMAD.X R5, RZ, RZ, ~R23, P0 ;  /* 0x000000ffff057224 */ /* 0x000fe200000e0e17 */
        /* <DEDUP_REMOVED lines=21> */
.L_x_39114:
[----:B------:R-:W-:Y:S05]  /*c560*/  BSYNC.RECONVERGENT B6 ;  /* 0x0000000000067941 */ /* 0x000fea0003800200 */
.L_x_39113:
[----:B------:R-:W0:Y:S02]  /*c570*/  LDC.64 R4, c[0x0][R27+0x1e0] ;  /* 0x000078001b047b82 */ /* 0x000e240000000a00 */
[----:B0-----:R-:W-:-:S05]  /*c580*/  IADD3 R18, P0, PT, R4, R30, RZ ;  /* 0x0000001e04127210 */ /* 0x001fca0007f1e0ff */
[----:B------:R-:W-:-:S06]  /*c590*/  IMAD.X R19, RZ, RZ, R5, P0 ;  /* 0x000000ffff137224 */ /* 0x000fcc00000e0605 */
[----:B------:R-:W2:Y:S01]  /*c5a0*/  LDG.E.64 R18, desc[UR36][R18.64] ;  /* 0x0000002412127981 */ /* 0x000ea2000c1e1b00 */
[----:B------:R-:W0:Y:S01]  /*c5b0*/  LDC.64 R16, c[0x0][R27+0x2a8] ;  /* 0x0000aa001b107b82 */ /* 0x000e220000000a00 */
[--C-:B------:R-:W-:Y:S01]  /*c5c0*/  SHF.R.S32.HI R3, RZ, 0x1f, R37.reuse ;  /* 0x0000001fff037819 */ /* 0x100fe20000011425 */
[----:B------:R-:W-:Y:S01]  /*c5d0*/  BSSY.RECONVERGENT B6, `(.L_x_39115) ;  /* 0x0000022000067945 */ /* 0x000fe20003800200 */
[----:B------:R-:W-:Y:S02]  /*c5e0*/  SHF.R.S32.HI R7, RZ, 0x1f, R37 ;  /* 0x0000001fff077819 */ /* 0x000fe40000011425 */
        /* <DEDUP_REMOVED lines=32> */
.L_x_39116:
[----:B------:R-:W-:Y:S05]  /*c7f0*/  BSYNC.RECONVERGENT B6 ;  /* 0x0000000000067941 */ /* 0x000fea0003800200 */
.L_x_39115:
[----:B------:R-:W0:Y:S02]  /*c800*/  LDC.64 R4, c[0x0][R27+0x1e8] ;  /* 0x00007a001b047b82 */ /* 0x000e240000000a00 */
[----:B0-----:R-:W-:-:S04]  /*c810*/  IADD3 R24, P0, PT, R4, R30, RZ ;  /* 0x0000001e04187210 */ /* 0x001fc80007f1e0ff */
[----:B------:R-:W-:-:S06]  /*c820*/  IADD3.X R25, PT, PT, RZ, R5, RZ, P0, !PT ;  /* 0x00000005ff197210 */ /* 0x000fcc00007fe4ff */
[----:B------:R-:W2:Y:S01]  /*c830*/  LDG.E.64 R24, desc[UR36][R24.64] ;  /* 0x0000002418187981 */ /* 0x000ea2000c1e1b00 */
[----:B------:R-:W0:Y:S01]  /*c840*/  LDC.64 R22, c[0x0][R27+0x2b0] ;  /* 0x0000ac001b167b82 */ /* 0x000e220000000a00 */
[----:B------:R-:W-:Y:S01]  /*c850*/  SHF.R.S32.HI R3, RZ, 0x1f, R19 ;  /* 0x0000001fff037819 */ /* 0x000fe20000011413 */
[----:B------:R-:W-:Y:S01]  /*c860*/  IMAD.MOV.U32 R37, RZ, RZ, R35 ;  /* 0x000000ffff257224 */ /* 0x000fe200078e0023 */
[----:B------:R-:W-:Y:S01]  /*c870*/  SHF.R.S32.HI R7, RZ, 0x1f, R19 ;  /* 0x0000001fff077819 */ /* 0x000fe20000011413 */
[----:B------:R-:W-:Y:S01]  /*c880*/  BSSY.RECONVERGENT B6, `(.L_x_39117) ;  /* 0x0000021000067945 */ /* 0x000fe20003800200 */
        /* <DEDUP_REMOVED lines=32> */
.L_x_39118:
[----:B------:R-:W-:Y:S05]  /*ca90*/  BSYNC.RECONVERGENT B6 ;  /* 0x0000000000067941 */ /* 0x000fea0003800200 */
.L_x_39117:
[----:B------:R-:W0:Y:S02]  /*caa0*/  LDC.64 R4, c[0x0][R27+0x1f0] ;  /* 0x00007c001b047b82 */ /* 0x000e240000000a00 */
[----:B0-----:R-:W-:-:S04]  /*cab0*/  IADD3 R18, P0, PT, R4, R30, RZ ;  /* 0x0000001e04127210 */ /* 0x001fc80007f1e0ff */
[----:B------:R-:W-:-:S06]  /*cac0*/  IADD3.X R19, PT, PT, RZ, R5, RZ, P0, !PT ;  /* 0x00000005ff137210 */ /* 0x000fcc00007fe4ff */
[----:B------:R-:W2:Y:S01]  /*cad0*/  LDG.E.64 R18, desc[UR36][R18.64] ;  /* 0x0000002412127981 */ /* 0x000ea2000c1e1b00 */
[----:B------:R-:W0:Y:S01]  /*cae0*/  LDC.64 R16, c[0x0][R27+0x2b8] ;  /* 0x0000ae001b107b82 */ /* 0x000e220000000a00 */
[--C-:B------:R-:W-:Y:S01]  /*caf0*/  SHF.R.S32.HI R3, RZ, 0x1f, R25.reuse ;  /* 0x0000001fff037819 */ /* 0x100fe20000011419 */
[----:B------:R-:W-:Y:S01]  /*cb00*/  BSSY.RECONVERGENT B6, `(.L_x_39119) ;  /* 0x0000024000067945 */ /* 0x000fe20003800200 */
[----:B------:R-:W-:Y:S02]  /*cb10*/  SHF.R.S32.HI R7, RZ, 0x1f, R25 ;  /* 0x0000001fff077819 */ /* 0x000fe40000011419 */
[----:B------:R-:W-:Y:S01]  /*cb20*/  LOP3.LUT R3, R3, R22, RZ, 0xc0, !PT ;  /* 0x0000001603037212 */ /* 0x000fe200078ec0ff */
[----:B------:R-:W-:Y:S01]  /*cb30*/  IMAD.MOV.U32 R22, RZ, RZ, R36 ;  /* 0x000000ffff167224 */ /* 0x000fe200078e0024 */
[----:B------:R-:W-:Y:S01]  /*cb40*/  LOP3.LUT R7, R7, R23, RZ, 0xc0, !PT ;  /* 0x0000001707077212 */ /* 0x000fe200078ec0ff */
[----:B------:R-:W1:Y:S01]  /*cb50*/  LDC.64 R4, c[0x0][R27+0x378] ;  /* 0x0000de001b047b82 */ /* 0x000e620000000a00 */
[----:B------:R-:W-:-:S02]  /*cb60*/  IADD3 R3, P0, PT, R24, R3, RZ ;  /* 0x0000000318037210 */ /* 0x000fc40007f1e0ff */
        /* <DEDUP_REMOVED lines=29> */
.L_x_39120:
[----:B------:R-:W-:Y:S05]  /*cd40*/  BSYNC.RECONVERGENT B6 ;  /* 0x0000000000067941 */ /* 0x000fea0003800200 */
.L_x_39119:
        /* <DEDUP_REMOVED lines=19> */
.L_x_39112:
[----:B------:R-:W-:-:S04]  /*ce80*/  ISETP.NE.U32.AND P0, PT, R29, RZ, PT ;  /* 0x000000ff1d00720c */ /* 0x000fc80003f05070 */
[----:B------:R-:W-:-:S13]  /*ce90*/  ISETP.NE.AND.EX P0, PT, RZ, RZ, PT, P0 ;  /* 0x000000ffff00720c */ /* 0x000fda0003f05300 */
[----:B------:R-:W-:Y:S05]  /*cea0*/  @!P0 BRA `(.L_x_39122) ;  /* 0x00000008001c8947 */ /* 0x000fea0003800000 */
[----:B------:R-:W-:-:S04]  /*ceb0*/  IMAD.SHL.U32 R28, R28, 0x8, RZ ;  /* 0x000000081c1c7824 */ /* 0x000fc800078e00ff */
        /* <DEDUP_REMOVED lines=31> */
.L_x_39124:
[----:B------:R-:W-:Y:S05]  /*d0b0*/  BSYNC.RECONVERGENT B6 ;  /* 0x0000000000067941 */ /* 0x000fea0003800200 */
.L_x_39123:
        /* <DEDUP_REMOVED lines=16> */
[----:B0-----:R-:W-:-:S04]  /*d1c0*/  IADD3 R4, P0, PT, R2, R30, RZ ;  /* 0x0000001e02047210 */ /* 0x001fc80007f1e0ff */
[----:B------:R-:W-:-:S05]  /*d1d0*/  IADD3.X R5, PT, PT, RZ, R3, RZ, P0, !PT ;  /* 0x00000003ff057210 */ /* 0x000fca00007fe4ff */
        /* <DEDUP_REMOVED lines=27> */
.L_x_39126:
[----:B------:R-:W-:Y:S05]  /*d390*/  BSYNC.RECONVERGENT B6 ;  /* 0x0000000000067941 */ /* 0x000fea0003800200 */
.L_x_39125:
        /* <DEDUP_REMOVED lines=16> */
[----:B0-----:R-:W-:-:S05]  /*d4a0*/  IADD3 R4, P0, PT, R2, R30, RZ ;  /* 0x0000001e02047210 */ /* 0x001fca0007f1e0ff */
[----:B------:R-:W-:-:S05]  /*d4b0*/  IMAD.X R5, RZ, RZ, R3, P0 ;  /* 0x000000ffff057224 */ /* 0x000fca00000e0603 */
[----:B------:R-:W2:Y:S01]  /*d4c0*/  LDG.E.64 R18, desc[UR36][R4.64] ;  /* 0x0000002404127981 */ /* 0x000ea2000c1e1b00 */
[----:B------:R-:W0:Y:S01]  /*d4d0*/  LDC.64 R2, c[0x0][R16+0x6c8] ;  /* 0x0001b20010027b82 */ /* 0x000e220000000a00 */
[----:B------:R-:W-:Y:S01]  /*d4e0*/  BSSY.RECONVERGENT B6, `(.L_x_39127) ;  /* 0x0000019000067945 */ /* 0x000fe20003800200 */
        /* <DEDUP_REMOVED lines=24> */
.L_x_39128:
[----:B------:R-:W-:Y:S05]  /*d670*/  BSYNC.RECONVERGENT B6 ;  /* 0x0000000000067941 */ /* 0x000fea0003800200 */
.L_x_39127:
        /* <DEDUP_REMOVED lines=10> */
.L_x_39122:
        /* <DEDUP_REMOVED lines=15> */
[----:B0-----:R-:W-:-:S07]  /*d810*/  SEL R5, R2, UR4, !P0 ;  /* 0x0000000402057c07 */ /* 0x001fce000c000000 */
[----:B------:R-:W0:Y:S01]  /*d820*/  @!P1 LDC R5, c[0x0][0x860] ;  /* 0x00021800ff059b82 */ /* 0x000e220000000800 */
[----:B-1----:R-:W-:-:S04]  /*d830*/  IADD3 R24, P0, P1, R24, UR6, R32 ;  /* 0x0000000618187c10 */ /* 0x002fc8000f91e020 */
[----:B------:R-:W-:-:S05]  /*d840*/  IADD3.X R25, PT, PT, R25, UR7, RZ, P0, P1 ;  /* 0x0000000719197c10 */ /* 0x000fca00087e24ff */
[----:B0-----:R0:W-:Y:S04]  /*d850*/  STG.E.U8 desc[UR36][R24.64], R5 ;  /* 0x0000000518007986 */ /* 0x0011e8000c101124 */
.L_x_39110:
[----:B------:R-:W-:Y:S05]  /*d860*/  BSYNC.RECONVERGENT B8 ;  /* 0x0000000000087941 */ /* 0x000fea0003800200 */
.L_x_39109:
[----:B------:R-:W1:Y:S01]  /*d870*/  LDCU.64 UR4, c[0x0][0x380] ;  /* 0x00007000ff0477ac */ /* 0x000e620008000a00 */
[----:B------:R-:W-:Y:S01]  /*d880*/  BSSY.RECONVERGENT B8, `(.L_x_39129) ;  /* 0x00002bb000087945 */ /* 0x000fe20003800200 */
[----:B-1----:R-:W-:-:S04]  /*d890*/  ISETP.GE.U32.AND P0, PT, R33, UR4, PT ;  /* 0x0000000421007c0c */ /* 0x002fc8000bf06070 */
[----:B------:R-:W-:-:S13]  /*d8a0*/  ISETP.GE.AND.EX P0, PT, RZ, UR5, PT, P0 ;  /* 0x00000005ff007c0c */ /* 0x000fda000bf06300 */
[----:B------:R-:W-:Y:S05]  /*d8b0*/  @P0 BRA `(.L_x_39130) ;  /* 0x0000002800dc0947 */ /* 0x000fea0003800000 */
[----:B------:R-:W1:Y:S01]  /*d8c0*/  LDCU.64 UR4, c[0x0][0x390] ;  /* 0x00007200ff0477ac */ /* 0x000e620008000a00 */
[----:B------:R-:W-:Y:S01]  /*d8d0*/  IMAD.MOV.U32 R32, RZ, RZ, RZ ;  /* 0x000000ffff207224 */ /* 0x000fe200078e00ff */
[----:B------:R-:W2:Y:S01]  /*d8e0*/  LDCU UR6, c[0x0][0x38c] ;  /* 0x00007180ff0677ac */ /* 0x000ea20008000800 */
[----:B------:R-:W3:Y:S01]  /*d8f0*/  LDCU.64 UR8, c[0x0][0x4b8] ;  /* 0x00009700ff0877ac */ /* 0x000ee20008000a00 */
[----:B------:R-:W-:Y:S01]  /*d900*/  UISETP.NE.AND UP0, UPT, UR38, URZ, UPT ;  /* 0x000000ff2600728c */ /* 0x000fe2000bf05270 */
[----:B-1----:R-:W-:Y:S01]  /*d910*/  IMAD.HI.U32 R2, R33, UR4, R32 ;  /* 0x0000000421027c27 */ /* 0x002fe2000f8e0020 */
[----:B------:R-:W1:Y:S04]  /*d920*/  LDCU UR4, c[0x0][0x4c0] ;  /* 0x00009800ff0477ac */ /* 0x000e680008000800 */
[----:B------:R-:W-:-:S04]  /*d930*/  SHF.R.U32.HI R3, RZ, UR5, R2 ;  /* 0x00000005ff037c19 */ /* 0x000fc80008011602 */
[----:B------:R-:W-:-:S05]  /*d940*/  IADD3 R30, PT, PT, -R3, RZ, RZ ;  /* 0x000000ff031e7210 */ /* 0x000fca0007ffe1ff */
[----:B--2---:R-:W-:-:S04]  /*d950*/  IMAD R30, R30, UR6, R33 ;  /* 0x000000061e1e7c24 */ /* 0x004fc8000f8e0221 */
[C---:B---3--:R-:W-:Y:S02]  /*d960*/  IMAD R32, R30.reuse, UR8, RZ ;  /* 0x000000081e207c24 */ /* 0x048fe4000f8e02ff */
[C---:B------:R-:W-:Y:S02]  /*d970*/  IMAD R31, R30.reuse, UR9, RZ ;  /* 0x000000091e1f7c24 */ /* 0x040fe4000f8e02ff */
[----:B-1----:R-:W-:Y:S01]  /*d980*/  IMAD R30, R30, UR4, RZ ;  /* 0x000000041e1e7c24 */ /* 0x002fe2000f8e02ff */
[----:B------:R-:W-:Y:S06]  /*d990*/  BRA.U !UP0, `(.L_x_39131) ;  /* 0x0000001508387547 */ /* 0x000fec000b800000 */
[----:B------:R-:W1:Y:S01]  /*d9a0*/  LDCU.64 UR6, c[0x0][0x398] ;  /* 0x00007300ff0677ac */ /* 0x000e620008000a00 */
[----:B------:R-:W-:Y:S01]  /*d9b0*/  IMAD.MOV.U32 R2, RZ, RZ, RZ ;  /* 0x000000ffff027224 */ /* 0x000fe200078e00ff */
[----:B------:R-:W0:Y:S01]  /*d9c0*/  LDCU UR4, c[0x0][0x3a0] ;  /* 0x00007400ff0477ac */ /* 0x000e220008000800 */
[----:B------:R-:W2:Y:S01]  /*d9d0*/  LDCU UR5, c[0x0][0x4c4] ;  /* 0x00009880ff0577ac */ /* 0x000ea20008000800 */
[----:B------:R-:W3:Y:S01]  /*d9e0*/  LDCU.64 UR8, c[0x0][0x4c8] ;  /* 0x00009900ff0877ac */ /* 0x000ee20008000a00 */
[----:B------:R-:W-:Y:S01]  /*d9f0*/  UISETP.NE.AND UP0, UPT, UR39, 0x2, UPT ;  /* 0x000000022700788c */ /* 0x000fe2000bf05270 */
[----:B-1----:R-:W-:-:S05]  /*da00*/  IMAD.HI.U32 R4, R3, UR7, R2 ;  /* 0x0000000703047c27 */ /* 0x002fca000f8e0002 */
[----:B0-----:R-:W-:-:S04]  /*da10*/  SHF.R.U32.HI R5, RZ, UR4, R4 ;  /* 0x00000004ff057c19 */ /* 0x001fc80008011604 */
[----:B------:R-:W-:-:S05]  /*da20*/  IADD3 R2, PT, PT, -R5, RZ, RZ ;  /* 0x000000ff05027210 */ /* 0x000fca0007ffe1ff */
[----:B------:R-:W-:-:S04]  /*da30*/  IMAD R3, R2, UR6, R3 ;  /* 0x0000000602037c24 */ /* 0x000fc8000f8e0203 */
[C---:B--2---:R-:W-:Y:S02]  /*da40*/  IMAD R32, R3.reuse, UR5, R32 ;  /* 0x0000000503207c24 */ /* 0x044fe4000f8e0220 */
[C---:B---3--:R-:W-:Y:S02]  /*da50*/  IMAD R31, R3.reuse, UR8, R31 ;  /* 0x00000008031f7c24 */ /* 0x048fe4000f8e021f */
[----:B------:R-:W-:Y:S01]  /*da60*/  IMAD R30, R3, UR9, R30 ;  /* 0x00000009031e7c24 */ /* 0x000fe2000f8e021e */
[----:B------:R-:W-:Y:S06]  /*da70*/  BRA.U !UP0, `(.L_x_39131) ;  /* 0x0000001508007547 */ /* 0x000fec000b800000 */
[----:B------:R-:W0:Y:S01]  /*da80*/  LDCU.64 UR4, c[0x0][0x3a8] ;  /* 0x00007500ff0477ac */ /* 0x000e220008000a00 */
[----:B------:R-:W-:Y:S01]  /*da90*/  IMAD.MOV.U32 R4, RZ, RZ, RZ ;  /* 0x000000ffff047224 */ /* 0x000fe200078e00ff */
[----:B------:R-:W1:Y:S01]  /*daa0*/  LDCU UR6, c[0x0][0x3a4] ;  /* 0x00007480ff0677ac */ /* 0x000e620008000800 */
[----:B------:R-:W2:Y:S01]  /*dab0*/  LDCU.64 UR8, c[0x0][0x4d0] ;  /* 0x00009a00ff0877ac */ /* 0x000ea20008000a00 */
[----:B------:R-:W-:Y:S01]  /*dac0*/  UISETP.NE.AND UP0, UPT, UR39, 0x3, UPT ;  /* 0x000000032700788c */ /* 0x000fe2000bf05270 */
[----:B0-----:R-:W-:Y:S01]  /*dad0*/  IMAD.HI.U32 R2, R5, UR4, R4 ;  /* 0x0000000405027c27 */ /* 0x001fe2000f8e0004 */
[----:B------:R-:W0:Y:S04]  /*dae0*/  LDCU UR4, c[0x0][0x4d8] ;  /* 0x00009b00ff0477ac */ /* 0x000e280008000800 */
[----:B------:R-:W-:-:S04]  /*daf0*/  SHF.R.U32.HI R3, RZ, UR5, R2 ;  /* 0x00000005ff037c19 */ /* 0x000fc80008011602 */
[----:B------:R-:W-:-:S05]  /*db00*/  IADD3 R4, PT, PT, -R3, RZ, RZ ;  /* 0x000000ff03047210 */ /* 0x000fca0007ffe1ff */
[----:B-1----:R-:W-:-:S04]  /*db10*/  IMAD R5, R4, UR6, R5 ;  /* 0x0000000604057c24 */ /* 0x002fc8000f8e0205 */
[C---:B--2---:R-:W-:Y:S02]  /*db20*/  IMAD R32, R5.reuse, UR8, R32 ;  /* 0x0000000805207c24 */ /* 0x044fe4000f8e0220 */
[C---:B------:R-:W-:Y:S02]  /*db30*/  IMAD R31, R5.reuse, UR9, R31 ;  /* 0x00000009051f7c24 */ /* 0x040fe4000f8e021f */
[----:B0-----:R-:W-:Y:S01]  /*db40*/  IMAD R30, R5, UR4, R30 ;  /* 0x00000004051e7c24 */ /* 0x001fe2000f8e021e */
[----:B------:R-:W-:Y:S06]  /*db50*/  BRA.U !UP0, `(.L_x_39131) ;  /* 0x0000001108c87547 */ /* 0x000fec000b800000 */
[----:B------:R-:W0:Y:S01]  /*db60*/  LDCU.64 UR6, c[0x0][0x3b0] ;  /* 0x00007600ff0677ac */ /* 0x000e220008000a00 */
[----:B------:R-:W-:Y:S01]  /*db70*/  IMAD.MOV.U32 R2, RZ, RZ, RZ ;  /* 0x000000ffff027224 */ /* 0x000fe200078e00ff */
[----:B------:R-:W1:Y:S01]  /*db80*/  LDCU UR4, c[0x0][0x3b8] ;  /* 0x00007700ff0477ac */ /* 0x000e620008000800 */
[----:B------:R-:W2:Y:S01]  /*db90*/  LDCU UR5, c[0x0][0x4dc] ;  /* 0x00009b80ff0577ac */ /* 0x000ea20008000800 */
[----:B------:R-:W3:Y:S01]  /*dba0*/  LDCU.64 UR8, c[0x0][0x4e0] ;  /* 0x00009c00ff0877ac */ /* 0x000ee20008000a00 */
[----:B------:R-:W-:Y:S01]  /*dbb0*/  UISETP.NE.AND UP0, UPT, UR39, 0x4, UPT ;  /* 0x000000042700788c */ /* 0x000fe2000bf05270 */
[----:B0-----:R-:W-:-:S05]  /*dbc0*/  IMAD.HI.U32 R4, R3, UR7, R2 ;  /* 0x0000000703047c27 */ /* 0x001fca000f8e0002 */
[----:B-1----:R-:W-:-:S04]  /*dbd0*/  SHF.R.U32.HI R5, RZ, UR4, R4 ;  /* 0x00000004ff057c19 */ /* 0x002fc80008011604 */
        /* <DEDUP_REMOVED lines=289> */
[----:B------:R-:W2:Y:S02]  /*edf0*/  LDCU.64 UR8, c[0x0][0x5d8] ;  /* 0x0000bb00ff0877ac */ /* 0x000ea40008000a00 */
[----:B0-----:R-:W-:Y:S01]  /*ee00*/  IMAD.HI.U32 R0, R5, UR4, R4 ;  /* 0x0000000405007c27 */ /* 0x001fe2000f8e0004 */
[----:B------:R-:W0:Y:S04]  /*ee10*/  LDCU UR4, c[0x0][0x5e0] ;  /* 0x0000bc00ff0477ac */ /* 0x000e280008000800 */
[----:B------:R-:W-:-:S04]  /*ee20*/  SHF.R.U32.HI R0, RZ, UR5, R0 ;  /* 0x00000005ff007c19 */ /* 0x000fc80008011600 */
[----:B------:R-:W-:-:S05]  /*ee30*/  IADD3 R3, PT, PT, -R0, RZ, RZ ;  /* 0x000000ff00037210 */ /* 0x000fca0007ffe1ff */
[----:B-1----:R-:W-:-:S04]  /*ee40*/  IMAD R5, R3, UR6, R5 ;  /* 0x0000000603057c24 */ /* 0x002fc8000f8e0205 */
[C---:B--2---:R-:W-:Y:S02]  /*ee50*/  IMAD R32, R5.reuse, UR8, R32 ;  /* 0x0000000805207c24 */ /* 0x044fe4000f8e0220 */
[C---:B------:R-:W-:Y:S02]  /*ee60*/  IMAD R31, R5.reuse, UR9, R31 ;  /* 0x00000009051f7c24 */ /* 0x040fe4000f8e021f */
[----:B0-----:R-:W-:-:S07]  /*ee70*/  IMAD R30, R5, UR4, R30 ;  /* 0x00000004051e7c24 */ /* 0x001fce000f8e021e */
.L_x_39131:
[----:B------:R-:W1:Y:S01]  /*ee80*/  LDC.64 R2, c[0x0][0x5f8] ;  /* 0x00017e00ff027b82 */ /* 0x000e620000000a00 */
[----:B------:R-:W-:Y:S01]  /*ee90*/  IMAD.MOV.U32 R29, RZ, RZ, RZ ;  /* 0x000000ffff1d7224 */ /* 0x000fe200078e00ff */
[----:B0-----:R-:W-:Y:S02]  /*eea0*/  CS2R R24, SRZ ;  /* 0x0000000000187805 */ /* 0x001fe4000001ff00 */
[C---:B-1----:R-:W-:Y:S02]  /*eeb0*/  ISETP.GE.U32.AND P0, PT, R2.reuse, 0x4, PT ;  /* 0x000000040200780c */ /* 0x042fe40003f06070 */
[----:B------:R-:W-:Y:S02]  /*eec0*/  LOP3.LUT R28, R2, 0x3, RZ, 0xc0, !PT ;  /* 0x00000003021c7812 */ /* 0x000fe400078ec0ff */
[----:B------:R-:W-:-:S13]  /*eed0*/  ISETP.GE.U32.AND.EX P0, PT, R3, RZ, PT, P0 ;  /* 0x000000ff0300720c */ /* 0x000fda0003f06100 */
[----:B------:R-:W-:Y:S05]  /*eee0*/  @!P0 BRA `(.L_x_39132) ;  /* 0x0000000800d88947 */ /* 0x000fea0003800000 */
[----:B------:R-:W0:Y:S01]  /*eef0*/  LDCU UR4, c[0x0][0x5fc] ;  /* 0x0000bf80ff0477ac */ /* 0x000e220008000800 */
[----:B------:R-:W-:Y:S01]  /*ef00*/  LOP3.LUT R29, R2, 0xfffffffc, RZ, 0xc0, !PT ;  /* 0xfffffffc021d7812 */ /* 0x000fe200078ec0ff */
[----:B------:R-:W-:Y:S01]  /*ef10*/  HFMA2 R27, -RZ, RZ, 0, 6.3419342041015625e-05 ;  /* 0x00000428ff1b7431 */ /* 0x000fe200000001ff */
[----:B------:R-:W-:Y:S01]  /*ef20*/  BSSY.RECONVERGENT B7, `(.L_x_39132) ;  /* 0x00000b2000077945 */ /* 0x000fe20003800200 */
[----:B------:R-:W-:Y:S02]  /*ef30*/  CS2R R24, SRZ ;  /* 0x0000000000187805 */ /* 0x000fe4000001ff00 */
[----:B------:R-:W-:Y:S01]  /*ef40*/  IMAD.MOV.U32 R26, RZ, RZ, R29 ;  /* 0x000000ffff1a7224 */ /* 0x000fe200078e001d */
[----:B0-----:R-:W-:-:S07]  /*ef50*/  MOV R2, UR4 ;  /* 0x0000000400027c02 */ /* 0x001fce0008000f00 */
.L_x_39141:
[----:B------:R-:W0:Y:S02]  /*ef60*/  LDC.64 R4, c[0x0][R27+0x1d8] ;  /* 0x000076001b047b82 */ /* 0x000e240000000a00 */
[----:B0-----:R-:W-:-:S05]  /*ef70*/  IADD3 R36, P0, PT, R4, R30, RZ ;  /* 0x0000001e04247210 */ /* 0x001fca0007f1e0ff */
[----:B------:R-:W-:-:S06]  /*ef80*/  IMAD.X R37, RZ, RZ, R5, P0 ;  /* 0x000000ffff257224 */ /* 0x000fcc00000e0605 */
[----:B------:R-:W2:Y:S01]  /*ef90*/  LDG.E.64 R36, desc[UR36][R36.64] ;  /* 0x0000002424247981 */ /* 0x000ea2000c1e1b00 */
[----:B------:R-:W0:Y:S01]  /*efa0*/  LDC.64 R22, c[0x0][R27+0x2a0] ;  /* 0x0000a8001b167b82 */ /* 0x000e220000000a00 */
[----:B------:R-:W-:Y:S01]  /*efb0*/  BSSY.RECONVERGENT B6, `(.L_x_39133) ;  /* 0x0000018000067945 */ /* 0x000fe20003800200 */
[----:B0-----:R-:W-:-:S04]  /*efc0*/  IADD3 R3, P0, PT, RZ, -R22, RZ ;  /* 0x80000016ff037210 */ /* 0x001fc80007f1e0ff */
[----:B------:R-:W-:Y:S02]  /*efd0*/  IADD3.X R5, PT, PT, RZ, ~R23, RZ, P0, !PT ;  /* 0x80000017ff057210 */ /* 0x000fe400007fe4ff */
        /* <DEDUP_REMOVED lines=21> */
.L_x_39134:
[----:B------:R-:W-:Y:S05]  /*f130*/  BSYNC.RECONVERGENT B6 ;  /* 0x0000000000067941 */ /* 0x000fea0003800200 */
.L_x_39133:
        /* <DEDUP_REMOVED lines=40> */
.L_x_39136:
[----:B------:R-:W-:Y:S05]  /*f3c0*/  BSYNC.RECONVERGENT B6 ;  /* 0x0000000000067941 */ /* 0x000fea0003800200 */
.L_x_39135:
        /* <DEDUP_REMOVED lines=11> */
[----:B------:R-:W-:-:S02]  /*f480*/  IADD3 R3, P0, PT, R18, R3, RZ ;  /* 0x0000000312037210 */ /* 0x000fc40007f1e0ff */
        /* <DEDUP_REMOVED lines=29> */
.L_x_39138:
[----:B------:R-:W-:Y:S05]  /*f660*/  BSYNC.RECONVERGENT B6 ;  /* 0x0000000000067941 */ /* 0x000fea0003800200 */
.L_x_39137:
        /* <DEDUP_REMOVED lines=11> */
[----:B------:R-:W-:Y:S01]  /*f720*/  IADD3 R3, P0, PT, R24, R3, RZ ;  /* 0x0000000318037210 */ /* 0x000fe20007f1e0ff */
[----:B------:R-:W-:Y:S01]  /*f730*/  IMAD.MOV.U32 R23, RZ, RZ, R35 ;  /* 0x000000ffff177224 */ /* 0x000fe200078e0023 */
[----:B------:R-:W-:-:S02]  /*f740*/  MOV R22, R36 ;  /* 0x0000002400167202 */ /* 0x000fc40000000f00 */
        /* <DEDUP_REMOVED lines=28> */
.L_x_39140:
[----:B------:R-:W-:Y:S05]  /*f910*/  BSYNC.RECONVERGENT B6 ;  /* 0x0000000000067941 */ /* 0x000fea0003800200 */
.L_x_39139:
        /* <DEDUP_REMOVED lines=19> */
.L_x_39132:
[----:B------:R-:W-:-:S04]  /*fa50*/  ISETP.NE.U32.AND P0, PT, R28, RZ, PT ;  /* 0x000000ff1c00720c */ /* 0x000fc80003f05070 */
[----:B------:R-:W-:-:S13]  /*fa60*/  ISETP.NE.AND.EX P0, PT, RZ, RZ, PT, P0 ;  /* 0x000000ffff00720c */ /* 0x000fda0003f05300 */
[----:B------:R-:W-:Y:S05]  /*fa70*/  @!P0 BRA `(.L_x_39142) ;  /* 0x00000008001c8947 */ /* 0x000fea0003800000 */
[----:B------:R-:W-:-:S04]  /*fa80*/  SHF.L.U32 R29, R29, 0x3, RZ ;  /* 0x000000031d1d7819 */ /* 0x000fc800000006ff */
        /* <DEDUP_REMOVED lines=31> */
.L_x_39144:
[----:B------:R-:W-:Y:S05]  /*fc80*/  BSYNC.RECONVERGENT B6 ;  /* 0x0000000000067941 */ /* 0x000fea0003800200 */
.L_x_39143:
        /* <DEDUP_REMOVED lines=45> */
.L_x_39146:
[----:B------:R-:W-:Y:S05]  /*ff60*/  BSYNC.RECONVERGENT B6 ;  /* 0x0000000000067941 */ /* 0x000fea0003800200 */
.L_x_39145:
        /* <DEDUP_REMOVED lines=45> */
.L_x_39148:
[----:B------:R-:W-:Y:S05]  /*10240*/  BSYNC.RECONVERGENT B6 ;  /* 0x0000000000067941 */ /* 0x000fea0003800200 */
.L_x_39147:
        /* <DEDUP_REMOVED lines=10> */
.L_x_39142:
        /* <DEDUP_REMOVED lines=20> */
.L_x_39130:
[----:B------:R-:W-:Y:S05]  /*10430*/  BSYNC.RECONVERGENT B8 ;  /* 0x0000000000087941 */ /* 0x000fea0003800200 */
.L_x_39129:
[----:B------:R-:W2:Y:S01]  /*10440*/  LDCU.64 UR4, c[0x0][0x380] ;  /* 0x00007000ff0477ac */ /* 0x000ea20008000a00 */
[----:B------:R-:W3:Y:S01]  /*10450*/  LDC.64 R2, c[0x0][0x5f8] ;  /* 0x00017e00ff027b82 */ /* 0x000ee20000000a00 */
[----:B------:R-:W-:Y:S01]  /*10460*/  BSSY.RECONVERGENT B8, `(.L_x_39149) ;  /* 0x00002be000087945 */ /* 0x000fe20003800200 */
[----:B--2---:R-:W-:-:S04]  /*10470*/  ISETP.GE.U32.AND P0, PT, R33, UR4, PT ;  /* 0x0000000421007c0c */ /* 0x004fc8000bf06070 */
[----:B------:R-:W-:Y:S02]  /*10480*/  ISETP.GE.AND.EX P0, PT, RZ, UR5, PT, P0 ;  /* 0x00000005ff007c0c */ /* 0x000fe4000bf06300 */
[----:B---3--:R-:W-:-:S04]  /*10490*/  IADD3 R32, P1, PT, R2, -0x1, RZ ;  /* 0xffffffff02207810 */ /* 0x008fc80007f3e0ff */
[----:B------:R-:W-:-:S07]  /*104a0*/  IADD3.X R31, PT, PT, R3, -0x1, RZ, P1, !PT ;  /* 0xffffffff031f7810 */ /* 0x000fce0000ffe4ff */
[----:B------:R-:W-:Y:S05]  /*104b0*/  @P0 BRA `(.L_x_39150) ;  /* 0x0000002800e00947 */ /* 0x000fea0003800000 */
[----:B------:R-:W2:Y:S01]  /*104c0*/  LDCU.64 UR4, c[0x0][0x390] ;  /* 0x00007200ff0477ac */ /* 0x000ea20008000a00 */
[----:B------:R-:W-:Y:S02]  /*104d0*/  HFMA2 R4, -RZ, RZ, 0, 0 ;  /* 0x00000000ff047431 */ /* 0x000fe400000001ff */
[----:B01----:R-:W-:Y:S01]  /*104e0*/  IMAD.MOV.U32 R5, RZ, RZ, R33 ;  /* 0x000000ffff057224 */ /* 0x003fe200078e0021 */
[----:B------:R-:W0:Y:S01]  /*104f0*/  LDCU UR6, c[0x0][0x38c] ;  /* 0x00007180ff0677ac */ /* 0x000e220008000800 */
[----:B------:R-:W1:Y:S01]  /*10500*/  LDCU.64 UR8, c[0x0][0x4b8] ;  /* 0x00009700ff0877ac */ /* 0x000e620008000a00 */
[----:B------:R-:W-:Y:S01]  /*10510*/  UISETP.NE.AND UP0, UPT, UR38, URZ, UPT ;  /* 0x000000ff2600728c */ /* 0x000fe2000bf05270 */
[----:B--2---:R-:W-:Y:S01]  /*10520*/  IMAD.HI.U32 R4, R33, UR4, R4 ;  /* 0x0000000421047c27 */ /* 0x004fe2000f8e0004 */
[----:B------:R-:W2:Y:S04]  /*10530*/  LDCU UR4, c[0x0][0x4c0] ;  /* 0x00009800ff0477ac */ /* 0x000ea80008000800 */
[----:B------:R-:W-:-:S04]  /*10540*/  SHF.R.U32.HI R5, RZ, UR5, R4 ;  /* 0x00000005ff057c19 */ /* 0x000fc80008011604 */
[----:B------:R-:W-:-:S05]  /*10550*/  IADD3 R28, PT, PT, -R5, RZ, RZ ;  /* 0x000000ff051c7210 */ /* 0x000fca0007ffe1ff */
[----:B0-----:R-:W-:-:S04]  /*10560*/  IMAD R28, R28, UR6, R33 ;  /* 0x000000061c1c7c24 */ /* 0x001fc8000f8e0221 */
[C---:B-1----:R-:W-:Y:S02]  /*10570*/  IMAD R30, R28.reuse, UR8, RZ ;  /* 0x000000081c1e7c24 */ /* 0x042fe4000f8e02ff */
[C---:B------:R-:W-:Y:S02]  /*10580*/  IMAD R29, R28.reuse, UR9, RZ ;  /* 0x000000091c1d7c24 */ /* 0x040fe4000f8e02ff */
[----:B--2---:R-:W-:Y:S01]  /*10590*/  IMAD R28, R28, UR4, RZ ;  /* 0x000000041c1c7c24 */ /* 0x004fe2000f8e02ff */
        /* <DEDUP_REMOVED lines=335> */
.L_x_39151:
        /* <DEDUP_REMOVED lines=13> */
.L_x_39161:
        /* <DEDUP_REMOVED lines=29> */
.L_x_39154:
[----:B------:R-:W-:Y:S05]  /*11d30*/  BSYNC.RECONVERGENT B6 ;  /* 0x0000000000067941 */ /* 0x000fea0003800200 */
.L_x_39153:
        /* <DEDUP_REMOVED lines=40> */
.L_x_39156:
[----:B------:R-:W-:Y:S05]  /*11fc0*/  BSYNC.RECONVERGENT B6 ;  /* 0x0000000000067941 */ /* 0x000fea0003800200 */
.L_x_39155:
        /* <DEDUP_REMOVED lines=41> */
.L_x_39158:
[----:B------:R-:W-:Y:S05]  /*12260*/  BSYNC.RECONVERGENT B6 ;  /* 0x0000000000067941 */ /* 0x000fea0003800200 */
.L_x_39157:
        /* <DEDUP_REMOVED lines=42> */
.L_x_39160:
[----:B------:R-:W-:Y:S05]  /*12510*/  BSYNC.RECONVERGENT B6 ;  /* 0x0000000000067941 */ /* 0x000fea0003800200 */
.L_x_39159:
[----:B------:R0:W1:Y:S01]  /*12520*/  LDC.64 R4, c[0x0][R25+0x380] ;  /* 0x0000e00019047b82 */ /* 0x0000620000000a00 */
[--C-:B------:R-:W-:Y:S02]  /*12530*/  SHF.R.S32.HI R3, RZ, 0x1f, R19.reuse ;  /* 0x0000001fff037819 */ /* 0x100fe40000011413 */
[----:B------:R-:W-:Y:S02]  /*12540*/  SHF.R.S32.HI R7, RZ, 0x1f, R19 ;  /* 0x0000001fff077819 */ /* 0x000fe40000011413 */
[----:B------:R-:W-:Y:S02]  /*12550*/  LOP3.LUT R3, R3, R16, RZ, 0xc0, !PT ;  /* 0x0000001003037212 */ /* 0x000fe400078ec0ff */
[----:B------:R-:W-:Y:S02]  /*12560*/  LOP3.LUT R7, R7, R17, RZ, 0xc0, !PT ;  /* 0x0000001107077212 */ /* 0x000fe400078ec0ff */
[----:B------:R-:W-:Y:S01]  /*12570*/  IADD3 R3, P0, PT, R18, R3, RZ ;  /* 0x0000000312037210 */ /* 0x000fe20007f1e0ff */
[----:B------:R-:W-:Y:S01]  /*12580*/  IMAD.MOV.U32 R18, RZ, RZ, R22 ;  /* 0x000000ffff127224 */ /* 0x000fe200078e0016 */
[----:B------:R-:W-:-:S02]  /*12590*/  IADD3 R24, P1, PT, R24, -0x4, RZ ;  /* 0xfffffffc18187810 */ /* 0x000fc40007f3e0ff */
[----:B------:R-:W-:Y:S02]  /*125a0*/  IADD3.X R7, PT, PT, R19, R7, RZ, P0, !PT ;  /* 0x0000000713077210 */ /* 0x000fe400007fe4ff */
[----:B------:R-:W-:Y:S02]  /*125b0*/  IADD3.X R2, PT, PT, R2, -0x1, RZ, P1, !PT ;  /* 0xffffffff02027810 */ /* 0x000fe40000ffe4ff */
[----:B------:R-:W-:Y:S02]  /*125c0*/  ISETP.NE.U32.AND P0, PT, R24, RZ, PT ;  /* 0x000000ff1800720c */ /* 0x000fe40003f05070 */
[----:B------:R-:W-:Y:S02]  /*125d0*/  MOV R19, R35 ;  /* 0x0000002300137202 */ /* 0x000fe40000000f00 */
[----:B------:R-:W-:Y:S02]  /*125e0*/  ISETP.NE.AND.EX P0, PT, R2, RZ, PT, P0 ;  /* 0x000000ff0200720c */ /* 0x000fe40003f05300 */
[----:B0-----:R-:W-:Y:S01]  /*125f0*/  IADD3 R25, PT, PT, R25, 0x20, RZ ;  /* 0x0000002019197810 */ /* 0x001fe20007ffe0ff */
[----:B-1----:R-:W-:-:S02]  /*12600*/  IMAD R0, R5, R3, RZ ;  /* 0x0000000305007224 */ /* 0x002fc400078e02ff */
[----:B------:R-:W-:-:S04]  /*12610*/  IMAD.WIDE.U32 R18, R4, R3, R18 ;  /* 0x0000000304127225 */ /* 0x000fc800078e0012 */
[----:B------:R-:W-:-:S04]  /*12620*/  IMAD R7, R4, R7, R0 ;  /* 0x0000000704077224 */ /* 0x000fc800078e0200 */
[----:B------:R-:W-:Y:S01]  /*12630*/  IMAD.IADD R19, R19, 0x1, R7 ;  /* 0x0000000113137824 */ /* 0x000fe200078e0207 */
[----:B------:R-:W-:Y:S06]  /*12640*/  @P0 BRA `(.L_x_39161) ;  /* 0xfffffff400440947 */ /* 0x000fec000383ffff */
[----:B------:R-:W-:Y:S05]  /*12650*/  BSYNC.RECONVERGENT B7 ;  /* 0x0000000000077941 */ /* 0x000fea0003800200 */
.L_x_39152:
        /* <DEDUP_REMOVED lines=35> */
.L_x_39164:
[----:B------:R-:W-:Y:S05]  /*12890*/  BSYNC.RECONVERGENT B6 ;  /* 0x0000000000067941 */ /* 0x000fea0003800200 */
.L_x_39163:
        /* <DEDUP_REMOVED lines=45> */
.L_x_39166:
[----:B------:R-:W-:Y:S05]  /*12b70*/  BSYNC.RECONVERGENT B6 ;  /* 0x0000000000067941 */ /* 0x000fea0003800200 */
.L_x_39165:
        /* <DEDUP_REMOVED lines=45> */
.L_x_39168:
[----:B------:R-:W-:Y:S05]  /*12e50*/  BSYNC.RECONVERGENT B6 ;  /* 0x0000000000067941 */ /* 0x000fea0003800200 */
.L_x_39167:
        /* <DEDUP_REMOVED lines=10> */
.L_x_39162:
        /* <DEDUP_REMOVED lines=20> */
.L_x_39150:
[----:B------:R-:W-:Y:S05]  /*13040*/  BSYNC.RECONVERGENT B8 ;  /* 0x0000000000087941 */ /* 0x000fea0003800200 */
.L_x_39149:
[----:B------:R-:W3:Y:S02]  /*13050*/  LDCU.64 UR4, c[0x0][0x380] ;  /* 0x00007000ff0477ac */ /* 0x000ee40008000a00 */
[----:B---3--:R-:W-:-:S04]  /*13060*/  ISETP.GE.U32.AND P0, PT, R33, UR4, PT ;  /* 0x0000000421007c0c */ /* 0x008fc8000bf06070 */
[----:B------:R-:W-:-:S13]  /*13070*/  ISETP.GE.AND.EX P0, PT, RZ, UR5, PT, P0 ;  /* 0x00000005ff007c0c */ /* 0x000fda000bf06300 */
[----:B------:R-:W-:Y:S05]  /*13080*/  @P0 EXIT ;  /* 0x000000000000094d */ /* 0x000fea0003800000 */
[----:B------:R-:W3:Y:S01]  /*13090*/  LDCU.64 UR4, c[0x0][0x390] ;  /* 0x00007200ff0477ac */ /* 0x000ee20008000a00 */
[----:B------:R-:W-:Y:S01]  /*130a0*/  MOV R3, R33 ;  /* 0x0000002100037202 */ /* 0x000fe20000000f00 */
[----:B------:R-:W-:Y:S01]  /*130b0*/  IMAD.MOV.U32 R2, RZ, RZ, RZ ;  /* 0x000000ffff027224 */ /* 0x000fe200078e00ff */
[----:B------:R-:W4:Y:S01]  /*130c0*/  LDCU UR6, c[0x0][0x38c] ;  /* 0x00007180ff0677ac */ /* 0x000f220008000800 */
[----:B------:R-:W5:Y:S01]  /*130d0*/  LDCU.64 UR8, c[0x0][0x4b8] ;  /* 0x00009700ff0877ac */ /* 0x000f620008000a00 */
[----:B------:R-:W-:Y:S01]  /*130e0*/  UISETP.NE.AND UP0, UPT, UR38, URZ, UPT ;  /* 0x000000ff2600728c */ /* 0x000fe2000bf05270 */
[----:B---3--:R-:W-:Y:S01]  /*130f0*/  IMAD.HI.U32 R4, R33, UR4, R2 ;  /* 0x0000000421047c27 */ /* 0x008fe2000f8e0002 */
[----:B------:R-:W3:Y:S04]  /*13100*/  LDCU UR4, c[0x0][0x4c0] ;  /* 0x00009800ff0477ac */ /* 0x000ee80008000800 */
[----:B012---:R-:W-:-:S05]  /*13110*/  SHF.R.U32.HI R5, RZ, UR5, R4 ;  /* 0x00000005ff057c19 */ /* 0x007fca0008011604 */
[----:B------:R-:W-:-:S04]  /*13120*/  IMAD.MOV R2, RZ, RZ, -R5 ;  /* 0x000000ffff027224 */ /* 0x000fc800078e0a05 */
[----:B----4-:R-:W-:-:S04]  /*13130*/  IMAD R2, R2, UR6, R33 ;  /* 0x0000000602027c24 */ /* 0x010fc8000f8e0221 */
[C---:B-----5:R-:W-:Y:S02]  /*13140*/  IMAD R27, R2.reuse, UR8, RZ ;  /* 0x00000008021b7c24 */ /* 0x060fe4000f8e02ff */
[C---:B------:R-:W-:Y:S02]  /*13150*/  IMAD R26, R2.reuse, UR9, RZ ;  /* 0x00000009021a7c24 */ /* 0x040fe4000f8e02ff */
[----:B---3--:R-:W-:Y:S01]  /*13160*/  IMAD R2, R2, UR4, RZ ;  /* 0x0000000402027c24 */ /* 0x008fe2000f8e02ff */
        /* <DEDUP_REMOVED lines=335> */
.L_x_39169:
[----:B------:R-:W0:Y:S01]  /*14660*/  LDC R0, c[0x0][0x5f8] ;  /* 0x00017e00ff007b82 */ /* 0x000e220000000800 */
[----:B------:R-:W-:Y:S02]  /*14670*/  ISETP.GE.U32.AND P0, PT, R32, 0x3, PT ;  /* 0x000000032000780c */ /* 0x000fe40003f06070 */
[----:B------:R-:W-:Y:S02]  /*14680*/  CS2R R32, SRZ ;  /* 0x0000000000207805 */ /* 0x000fe4000001ff00 */
[----:B------:R-:W-:Y:S02]  /*14690*/  MOV R36, RZ ;  /* 0x000000ff00247202 */ /* 0x000fe40000000f00 */
[----:B------:R-:W-:Y:S02]  /*146a0*/  ISETP.GE.U32.AND.EX P0, PT, R31, RZ, PT, P0 ;  /* 0x000000ff1f00720c */ /* 0x000fe40003f06100 */
[----:B0-----:R-:W-:-:S11]  /*146b0*/  LOP3.LUT R31, R0, 0x3, RZ, 0xc0, !PT ;  /* 0x00000003001f7812 */ /* 0x001fd600078ec0ff */
[----:B------:R-:W-:Y:S05]  /*146c0*/  @!P0 BRA `(.L_x_39170) ;  /* 0x0000000800e08947 */ /* 0x000fea0003800000 */
[----:B------:R-:W0:Y:S01]  /*146d0*/  LDCU UR4, c[0x0][0x5fc] ;  /* 0x0000bf80ff0477ac */ /* 0x000e220008000800 */
[----:B------:R-:W-:Y:S01]  /*146e0*/  LOP3.LUT R32, R0, 0xfffffffc, RZ, 0xc0, !PT ;  /* 0xfffffffc00207812 */ /* 0x000fe200078ec0ff */
[----:B------:R-:W-:Y:S01]  /*146f0*/  HFMA2 R36, -RZ, RZ, 0, 0 ;  /* 0x00000000ff247431 */ /* 0x000fe200000001ff */
[----:B------:R-:W-:Y:S01]  /*14700*/  BSSY.RECONVERGENT B7, `(.L_x_39170) ;  /* 0x00000b4000077945 */ /* 0x000fe20003800200 */
[----:B------:R-:W-:Y:S01]  /*14710*/  IMAD.MOV.U32 R30, RZ, RZ, 0x428 ;  /* 0x00000428ff1e7424 */ /* 0x000fe200078e00ff */
[----:B------:R-:W-:Y:S01]  /*14720*/  MOV R29, R32 ;  /* 0x00000020001d7202 */ /* 0x000fe20000000f00 */
[----:B------:R-:W-:Y:S02]  /*14730*/  IMAD.MOV.U32 R33, RZ, RZ, RZ ;  /* 0x000000ffff217224 */ /* 0x000fe400078e00ff */
[----:B0-----:R-:W-:-:S07]  /*14740*/  IMAD.U32 R28, RZ, RZ, UR4 ;  /* 0x00000004ff1c7e24 */ /* 0x001fce000f8e00ff */
.L_x_39179:
        /* <DEDUP_REMOVED lines=29> */
.L_x_39172:
[----:B------:R-:W-:Y:S05]  /*14920*/  BSYNC.RECONVERGENT B6 ;  /* 0x0000000000067941 */ /* 0x000fea0003800200 */
.L_x_39171:
[----:B------:R-:W0:Y:S02]  /*14930*/  LDC.64 R4, c[0x0][R30+0x1e0] ;  /* 0x000078001e047b82 */ /* 0x000e240000000a00 */
[----:B0-----:R-:W-:-:S05]  /*14940*/  IADD3 R18, P0, PT, R4, R2, RZ ;  /* 0x0000000204127210 */ /* 0x001fca0007f1e0ff */
[----:B------:R-:W-:-:S06]  /*14950*/  IMAD.X R19, RZ, RZ, R5, P0 ;  /* 0x000000ffff137224 */ /* 0x000fcc00000e0605 */
        /* <DEDUP_REMOVED lines=38> */
.L_x_39174:
[----:B------:R-:W-:Y:S05]  /*14bc0*/  BSYNC.RECONVERGENT B6 ;  /* 0x0000000000067941 */ /* 0x000fea0003800200 */
.L_x_39173:
        /* <DEDUP_REMOVED lines=41> */
.L_x_39176:
[----:B------:R-:W-:Y:S05]  /*14e60*/  BSYNC.RECONVERGENT B6 ;  /* 0x0000000000067941 */ /* 0x000fea0003800200 */
.L_x_39175:
        /* <DEDUP_REMOVED lines=42> */
.L_x_39178:
[----:B------:R-:W-:Y:S05]  /*15110*/  BSYNC.RECONVERGENT B6 ;  /* 0x0000000000067941 */ /* 0x000fea0003800200 */
.L_x_39177:
        /* <DEDUP_REMOVED lines=19> */
.L_x_39170:
        /* <DEDUP_REMOVED lines=35> */
.L_x_39182:
[----:B------:R-:W-:Y:S05]  /*15480*/  BSYNC.RECONVERGENT B6 ;  /* 0x0000000000067941 */ /* 0x000fea0003800200 */
.L_x_39181:
[----:B------:R-:W-:Y:S01]  /*15490*/  ISETP.GT.U32.AND P0, PT, R17, -0x1, PT ;  /* 0xffffffff1100780c */ /* 0x000fe20003f04070 */
[----:B------:R-:W0:Y:S01]  /*154a0*/  LDC.64 R4, c[0x0][R32+0x790] ;  /* 0x0001e40020047b82 */ /* 0x000e220000000a00 */
[----:B------:R-:W-:Y:S01]  /*154b0*/  ISETP.NE.U32.AND P1, PT, R31, 0x1, PT ;  /* 0x000000011f00780c */ /* 0x000fe20003f25070 */
[----:B------:R-:W-:Y:S01]  /*154c0*/  IMAD.MOV.U32 R37, RZ, RZ, R33 ;  /* 0x000000ffff257224 */ /* 0x000fe200078e0021 */
[----:B------:R-:W-:Y:S02]  /*154d0*/  ISETP.GT.AND.EX P0, PT, R16, -0x1, PT, P0 ;  /* 0xffffffff1000780c */ /* 0x000fe40003f04300 */
[----:B------:R-:W-:-:S11]  /*154e0*/  ISETP.NE.AND.EX P1, PT, RZ, RZ, PT, P1 ;  /* 0x000000ffff00720c */ /* 0x000fd60003f25310 */
[----:B------:R-:W1:Y:S02]  /*154f0*/  @!P0 LDC.64 R6, c[0x0][R32+0x6c8] ;  /* 0x0001b20020068b82 */ /* 0x000e640000000a00 */
[----:B-1----:R-:W-:-:S04]  /*15500*/  @!P0 IADD3 R17, P2, PT, R6, R17, RZ ;  /* 0x0000001106118210 */ /* 0x002fc80007f5e0ff */
[----:B------:R-:W-:Y:S01]  /*15510*/  @!P0 IADD3.X R16, PT, PT, R7, R16, RZ, P2, !PT ;  /* 0x0000001007108210 */ /* 0x000fe200017fe4ff */
        /* <DEDUP_REMOVED lines=37> */
.L_x_39184:
[----:B------:R-:W-:Y:S05]  /*15770*/  BSYNC.RECONVERGENT B6 ;  /* 0x0000000000067941 */ /* 0x000fea0003800200 */
.L_x_39183:
        /* <DEDUP_REMOVED lines=47> */
.L_x_39186:
[----:B------:R-:W-:Y:S05]  /*15a70*/  BSYNC.RECONVERGENT B6 ;  /* 0x0000000000067941 */ /* 0x000fea0003800200 */
.L_x_39185:
[----:B------:R-:W-:Y:S01]  /*15a80*/  ISETP.GT.U32.AND P0, PT, R19, -0x1, PT ;  /* 0xffffffff1300780c */ /* 0x000fe20003f04070 */
[----:B------:R-:W0:Y:S01]  /*15a90*/  LDC.64 R2, c[0x0][R16+0x790] ;  /* 0x0001e40010027b82 */ /* 0x000e220000000a00 */
[----:B------:R-:W-:Y:S02]  /*15aa0*/  MOV R37, R33 ;  /* 0x0000002100257202 */ /* 0x000fe40000000f00 */
[----:B------:R-:W-:-:S13]  /*15ab0*/  ISETP.GT.AND.EX P0, PT, R17, -0x1, PT, P0 ;  /* 0xffffffff1100780c */ /* 0x000fda0003f04300 */
[----:B------:R-:W1:Y:S02]  /*15ac0*/  @!P0 LDC.64 R4, c[0x0][R16+0x6c8] ;  /* 0x0001b20010048b82 */ /* 0x000e640000000a00 */
[----:B-1----:R-:W-:-:S05]  /*15ad0*/  @!P0 IADD3 R19, P1, PT, R4, R19, RZ ;  /* 0x0000001304138210 */ /* 0x002fca0007f3e0ff */
[----:B------:R-:W-:Y:S02]  /*15ae0*/  @!P0 IMAD.X R17, R5, 0x1, R17, P1 ;  /* 0x0000000105118824 */ /* 0x000fe400008e0611 */
[-C--:B0-----:R-:W-:Y:S02]  /*15af0*/  IMAD R0, R3, R19.reuse, RZ ;  /* 0x0000001303007224 */ /* 0x081fe400078e02ff */
[----:B------:R-:W-:-:S04]  /*15b00*/  IMAD.WIDE.U32 R36, R2, R19, R36 ;  /* 0x0000001302247225 */ /* 0x000fc800078e0024 */
[----:B------:R-:W-:-:S04]  /*15b10*/  IMAD R3, R2, R17, R0 ;  /* 0x0000001102037224 */ /* 0x000fc800078e0200 */
[----:B------:R-:W-:-:S07]  /*15b20*/  IMAD.IADD R33, R37, 0x1, R3 ;  /* 0x0000000125217824 */ /* 0x000fce00078e0203 */
.L_x_39180:
[----:B------:R-:W0:Y:S01]  /*15b30*/  LDCU.64 UR4, c[0x0][0x5f0] ;  /* 0x0000be00ff0477ac */ /* 0x000e220008000a00 */
[----:B------:R-:W1:Y:S01]  /*15b40*/  LDCU.64 UR6, c[0x0][0x5e8] ;  /* 0x0000bd00ff0677ac */ /* 0x000e620008000a00 */
[----:B0-----:R-:W-:Y:S01]  /*15b50*/  IADD3 R4, P0, PT, R26, UR4, RZ ;  /* 0x000000041a047c10 */ /* 0x001fe2000ff1e0ff */
[----:B------:R-:W0:Y:S03]  /*15b60*/  LDCU UR4, c[0x0][0x858] ;  /* 0x00010b00ff0477ac */ /* 0x000e260008000800 */
[----:B------:R-:W-:-:S05]  /*15b70*/  IADD3.X R5, PT, PT, RZ, UR5, RZ, P0, !PT ;  /* 0x00000005ff057c10 */ /* 0x000fca00087fe4ff */
        /* <DEDUP_REMOVED lines=13> */
[----:B0-----:R-:W-:Y:S01]  /*15c50*/  STG.E.U8 desc[UR36][R36.64], R5 ;  /* 0x0000000524007986 */ /* 0x001fe2000c101124 */
[----:B------:R-:W-:Y:S05]  /*15c60*/  EXIT ;  /* 0x000000000000794d */ /* 0x000fea0003800000 */
.L_x_39187:
        /* <DEDUP_REMOVED lines=9> */
.L_x_41906:


//--------------------- .text._ZN2at6native24index_elementwise_kernelILi128ELi4EZNS0_16gpu_index_kernelIZZZNS0_31index_put_kernel_quantized_cudaERNS_14TensorIteratorEN3c108ArrayRefIlEES7_bdiENKUlvE_clEvENKUlvE2_clEvEUlPcPKclE_EEvRNS_18TensorIteratorBaseES7_S7_RKT_bEUliE_EEvlT1_ --------------------------
	.section	.text._ZN2at6native24index_elementwise_kernelILi128ELi4EZNS0_16gpu_index_kernelIZZZNS0_31index_put_kernel_quantized_cudaERNS_14TensorIteratorEN3c108ArrayRefIlEES7_bdiENKUlvE_clEvENKUlvE2_clEvEUlPcPKclE_EEvRNS_18TensorIteratorBaseES7_S7_RKT_bEUliE_EEvlT1_,"ax",@progbits
	.align	128
        .global         _ZN2at6native24index_elementwise_kernelILi128ELi4EZNS0_16gpu_index_kernelIZZZNS0_31index_put_kernel_quantized_cudaERNS_14TensorIteratorEN3c108ArrayRefIlEES7_bdiENKUlvE_clEvENKUlvE2_clEvEUlPcPKclE_EEvRNS_18TensorIteratorBaseES7_S7_RKT_bEUliE_EEvlT1_
        .type           _ZN2at6native24index_elementwise_kernelILi128ELi4EZNS0_16gpu_index_kernelIZZZNS0_31index_put_kernel_quantized_cudaERNS_14TensorIteratorEN3c108ArrayRefIlEES7_bdiENKUlvE_clEvENKUlvE2_clEvEUlPcPKclE_EEvRNS_18TensorIteratorBaseES7_S7_RKT_bEUliE_EEvlT1_,@function
        .size           _ZN2at6native24index_elementwise_kernelILi128ELi4EZNS0_16gpu_index_kernelIZZZNS0_31index_put_kernel_quantized_cudaERNS_14TensorIteratorEN3c108ArrayRefIlEES7_bdiENKUlvE_clEvENKUlvE2_clEvEUlPcPKclE_EEvRNS_18TensorIteratorBaseES7_S7_RKT_bEUliE_EEvlT1_,(.L_x_41907 - _ZN2at6native24index_elementwise_kernelILi128ELi4EZNS0_16gpu_index_kernelIZZZNS0_31index_put_kernel_quantized_cudaERNS_14TensorIteratorEN3c108ArrayRefIlEES7_bdiENKUlvE_clEvENKUlvE2_clEvEUlPcPKclE_EEvRNS_18TensorIteratorBaseES7_S7_RKT_bEUliE_EEvlT1_)
        .other          _ZN2at6native24index_elementwise_kernelILi128ELi4EZNS0_16gpu_index_kernelIZZZNS0_31index_put_kernel_quantized_cudaERNS_14TensorIteratorEN3c108ArrayRefIlEES7_bdiENKUlvE_clEvENKUlvE2_clEvEUlPcPKclE_EEvRNS_18TensorIteratorBaseES7_S7_RKT_bEUliE_EEvlT1_,@"STO_CUDA_ENTRY STV_DEFAULT"
_ZN2at6native24index_elementwise_kernelILi128ELi4EZNS0_16gpu_index_kernelIZZZNS0_31index_put_kernel_quantized_cudaERNS_14TensorIteratorEN3c108ArrayRefIlEES7_bdiENKUlvE_clEvENKUlvE2_clEvEUlPcPKclE_EEvRNS_18TensorIteratorBaseES7_S7_RKT_bEUliE_EEvlT1_:
.text._ZN2at6native24index_elementwise_kernelILi128ELi4EZNS0_16gpu_index_kernelIZZZNS0_31index_put_kernel_quantized_cudaERNS_14TensorIteratorEN3c108ArrayRefIlEES7_bdiENKUlvE_clEvENKUlvE2_clEvEUlPcPKclE_EEvRNS_18TensorIteratorBaseES7_S7_RKT_bEUliE_EEvlT1_:
        /* <DEDUP_REMOVED lines=74> */
.L_x_39191:
[----:B------:R-:W-:Y:S05]  /*04a0*/  BSYNC.RECONVERGENT B0 ;  /* 0x0000000000007941 */ /* 0x000fea0003800200 */
.L_x_39190:
        /* <DEDUP_REMOVED lines=19> */
.L_x_39189:
        /* <DEDUP_REMOVED lines=317> */
.L_x_39194:
        /* <DEDUP_REMOVED lines=20> */
.L_x_39193:
[----:B------:R-:W-:Y:S05]  /*1af0*/  BSYNC.RECONVERGENT B0 ;  /* 0x0000000000007941 */ /* 0x000fea0003800200 */
.L_x_39192:
        /* <DEDUP_REMOVED lines=313> */
.L_x_39197:
        /* <DEDUP_REMOVED lines=20> */
.L_x_39196:
[----:B------:R-:W-:Y:S05]  /*2fd0*/  BSYNC.RECONVERGENT B0 ;  /* 0x0000000000007941 */ /* 0x000fea0003800200 */
.L_x_39195:
        /* <DEDUP_REMOVED lines=313> */
.L_x_39200:
        /* <DEDUP_REMOVED lines=20> */
.L_x_39199:
[----:B------:R-:W-:Y:S05]  /*44b0*/  BSYNC.RECONVERGENT B0 ;  /* 0x0000000000007941 */ /* 0x000fea0003800200 */
.L_x_39198:
        /* <DEDUP_REMOVED lines=312> */
.L_x_39201:
        /* <DEDUP_REMOVED lines=20> */
.L_x_39188:
        /* <DEDUP_REMOVED lines=25> */
.L_x_39214:
        /* <DEDUP_REMOVED lines=27> */
.L_x_39207:
[----:B------:R-:W-:Y:S05]  /*5cc0*/  BSYNC.RECONVERGENT B6 ;  /* 0x0000000000067941 */ /* 0x000fea0003800200 */
.L_x_39206:
        /* <DEDUP_REMOVED lines=38> */
.L_x_39209:
[----:B------:R-:W-:Y:S05]  /*5f30*/  BSYNC.RECONVERGENT B6 ;  /* 0x0000000000067941 */ /* 0x000fea0003800200 */
.L_x_39208:
        /* <DEDUP_REMOVED lines=39> */
.L_x_39211:
[----:B------:R-:W-:Y:S05]  /*61b0*/  BSYNC.RECONVERGENT B6 ;  /* 0x0000000000067941 */ /* 0x000fea0003800200 */
.L_x_39210:
        /* <DEDUP_REMOVED lines=40> */
.L_x_39213:
[----:B------:R-:W-:Y:S05]  /*6440*/  BSYNC.RECONVERGENT B6 ;  /* 0x0000000000067941 */ /* 0x000fea0003800200 */
.L_x_39212:
        /* <DEDUP_REMOVED lines=19> */
.L_x_39205:
        /* <DEDUP_REMOVED lines=32> */
.L_x_39216:
        /* <DEDUP_REMOVED lines=42> */
.L_x_39217:
        /* <DEDUP_REMOVED lines=42> */
.L_x_39218:
        /* <DEDUP_REMOVED lines=10> */
.L_x_39215:
        /* <DEDUP_REMOVED lines=18> */
.L_x_39204:
[----:B------:R-:W-:Y:S05]  /*6e80*/  BSYNC.RECONVERGENT B8 ;  /* 0x0000000000087941 */ /* 0x000fea0003800200 */
.L_x_39203:
        /* <DEDUP_REMOVED lines=19> */
.L_x_39230:
        /* <DEDUP_REMOVED lines=27> */
.L_x_39223:
[----:B------:R-:W-:Y:S05]  /*7170*/  BSYNC.RECONVERGENT B6 ;  /* 0x0000000000067941 */ /* 0x000fea0003800200 */
.L_x_39222:
        /* <DEDUP_REMOVED lines=38> */
.L_x_39225:
[----:B------:R-:W-:Y:S05]  /*73e0*/  BSYNC.RECONVERGENT B6 ;  /* 0x0000000000067941 */ /* 0x000fea0003800200 */
.L_x_39224:
        /* <DEDUP_REMOVED lines=39> */
.L_x_39227:
[----:B------:R-:W-:Y:S05]  /*7660*/  BSYNC.RECONVERGENT B6 ;  /* 0x0000000000067941 */ /* 0x000fea0003800200 */
.L_x_39226:
        /* <DEDUP_REMOVED lines=40> */
.L_x_39229:
[----:B------:R-:W-:Y:S05]  /*78f0*/  BSYNC.RECONVERGENT B6 ;  /* 0x0000000000067941 */ /* 0x000fea0003800200 */
.L_x_39228:
        /* <DEDUP_REMOVED lines=19> */
.L_x_39221:
        /* <DEDUP_REMOVED lines=32> */
.L_x_39232:
        /* <DEDUP_REMOVED lines=42> */
.L_x_39233:
        /* <DEDUP_REMOVED lines=42> */
.L_x_39234:
        /* <DEDUP_REMOVED lines=10> */
.L_x_39231:
        /* <DEDUP_REMOVED lines=18> */
.L_x_39220:
[----:B------:R-:W-:Y:S05]  /*8330*/  BSYNC.RECONVERGENT B8 ;  /* 0x0000000000087941 */ /* 0x000fea0003800200 */
.L_x_39219:
        /* <DEDUP_REMOVED lines=19> */
.L_x_39246:
        /* <DEDUP_REMOVED lines=27> */
.L_x_39239:
[----:B------:R-:W-:Y:S05]  /*8620*/  BSYNC.RECONVERGENT B6 ;  /* 0x0000000000067941 */ /* 0x000fea0003800200 */
.L_x_39238:
        /* <DEDUP_REMOVED lines=38> */
.L_x_39241:
[----:B------:R-:W-:Y:S05]  /*8890*/  BSYNC.RECONVERGENT B6 ;  /* 0x0000000000067941 */ /* 0x000fea0003800200 */
.L_x_39240:
        /* <DEDUP_REMOVED lines=39> */
.L_x_39243:
[----:B------:R-:W-:Y:S05]  /*8b10*/  BSYNC.RECONVERGENT B6 ;  /* 0x0000000000067941 */ /* 0x000fea0003800200 */
.L_x_39242:
        /* <DEDUP_REMOVED lines=40> */
.L_x_39245:
[----:B------:R-:W-:Y:S05]  /*8da0*/  BSYNC.RECONVERGENT B6 ;  /* 0x0000000000067941 */ /* 0x000fea0003800200 */
.L_x_39244:
        /* <DEDUP_REMOVED lines=19> */
.L_x_39237:
        /* <DEDUP_REMOVED lines=32> */
.L_x_39248:
        /* <DEDUP_REMOVED lines=42> */
.L_x_39249:
        /* <DEDUP_REMOVED lines=42> */
.L_x_39250:
        /* <DEDUP_REMOVED lines=10> */
.L_x_39247:
        /* <DEDUP_REMOVED lines=18> */
.L_x_39236:
[----:B------:R-:W-:Y:S05]  /*97e0*/  BSYNC.RECONVERGENT B8 ;  /* 0x0000000000087941 */ /* 0x000fea0003800200 */
.L_x_39235:
        /* <DEDUP_REMOVED lines=18> */
.L_x_39260:
        /* <DEDUP_REMOVED lines=27> */
.L_x_39253:
[----:B------:R-:W-:Y:S05]  /*9ac0*/  BSYNC.RECONVERGENT B6 ;  /* 0x0000000000067941 */ /* 0x000fea0003800200 */
.L_x_39252:
        /* <DEDUP_REMOVED lines=38> */
.L_x_39255:
[----:B------:R-:W-:Y:S05]  /*9d30*/  BSYNC.RECONVERGENT B6 ;  /* 0x0000000000067941 */ /* 0x000fea0003800200 */
.L_x_39254:
        /* <DEDUP_REMOVED lines=39> */
.L_x_39257:
[----:B------:R-:W-:Y:S05]  /*9fb0*/  BSYNC.RECONVERGENT B6 ;  /* 0x0000000000067941 */ /* 0x000fea0003800200 */
.L_x_39256:
        /* <DEDUP_REMOVED lines=39> */
.L_x_39259:
[----:B------:R-:W-:Y:S05]  /*a230*/  BSYNC.RECONVERGENT B6 ;  /* 0x0000000000067941 */ /* 0x000fea0003800200 */
.L_x_39258:
        /* <DEDUP_REMOVED lines=19> */
.L_x_39251:
        /* <DEDUP_REMOVED lines=31> */
.L_x_39262:
        /* <DEDUP_REMOVED lines=43> */
.L_x_39263:
        /* <DEDUP_REMOVED lines=42> */
.L_x_39264:
        /* <DEDUP_REMOVED lines=10> */
.L_x_39261:
        /* <DEDUP_REMOVED lines=18> */
.L_x_39202:
        /* <DEDUP_REMOVED lines=357> */
.L_x_39267:
        /* <DEDUP_REMOVED lines=13> */
.L_x_39277:
        /* <DEDUP_REMOVED lines=29> */
.L_x_39270:
[----:B------:R-:W-:Y:S05]  /*c560*/  BSYNC.RECONVERGENT B6 ;  /* 0x0000000000067941 */ /* 0x000fea0003800200 */
.L_x_39269:
        /* <DEDUP_REMOVED lines=40> */
.L_x_39272:
[----:B------:R-:W-:Y:S05]  /*c7f0*/  BSYNC.RECONVERGENT B6 ;  /* 0x0000000000067941 */ /* 0x000fea0003800200 */
.L_x_39271:
        /* <DEDUP_REMOVED lines=41> */
.L_x_39274:
[----:B------:R-:W-:Y:S05]  /*ca90*/  BSYNC.RECONVERGENT B6 ;  /* 0x0000000000067941 */ /* 0x000fea0003800200 */
.L_x_39273:
        /* <DEDUP_REMOVED lines=42> */
.L_x_39276:
[----:B------:R-:W-:Y:S05]  /*cd40*/  BSYNC.RECONVERGENT B6 ;  /* 0x0000000000067941 */ /* 0x000fea0003800200 */
.L_x_39275:
        /* <DEDUP_REMOVED lines=19> */
.L_x_39268:
        /* <DEDUP_REMOVED lines=35> */
.L_x_39280:
[----:B------:R-:W-:Y:S05]  /*d0b0*/  BSYNC.RECONVERGENT B6 ;  /* 0x0000000000067941 */ /* 0x000fea0003800200 */
.L_x_39279:
        /* <DEDUP_REMOVED lines=45> */
.L_x_39282:
[----:B------:R-:W-:Y:S05]  /*d390*/  BSYNC.RECONVERGENT B6 ;  /* 0x0000000000067941 */ /* 0x000fea0003800200 */
.L_x_39281:
        /* <DEDUP_REMOVED lines=45> */
.L_x_39284:
[----:B------:R-:W-:Y:S05]  /*d670*/  BSYNC.RECONVERGENT B6 ;  /* 0x0000000000067941 */ /* 0x000fea0003800200 */
.L_x_39283:
        /* <DEDUP_REMOVED lines=10> */
.L_x_39278:
        /* <DEDUP_REMOVED lines=20> */
.L_x_39266:
[----:B------:R-:W-:Y:S05]  /*d860*/  BSYNC.RECONVERGENT B8 ;  /* 0x0000000000087941 */ /* 0x000fea0003800200 */
.L_x_39265:
        /* <DEDUP_REMOVED lines=353> */
.L_x_39287:
        /* <DEDUP_REMOVED lines=14> */
.L_x_39297:
        /* <DEDUP_REMOVED lines=29> */
.L_x_39290:
[----:B------:R-:W-:Y:S05]  /*f130*/  BSYNC.RECONVERGENT B6 ;  /* 0x0000000000067941 */ /* 0x000fea0003800200 */
.L_x_39289:
        /* <DEDUP_REMOVED lines=40> */
.L_x_39292:
[----:B------:R-:W-:Y:S05]  /*f3c0*/  BSYNC.RECONVERGENT B6 ;  /* 0x0000000000067941 */ /* 0x000fea0003800200 */
.L_x_39291:
        /* <DEDUP_REMOVED lines=41> */
.L_x_39294:
[----:B------:R-:W-:Y:S05]  /*f660*/  BSYNC.RECONVERGENT B6 ;  /* 0x0000000000067941 */ /* 0x000fea0003800200 */
.L_x_39293:
        /* <DEDUP_REMOVED lines=42> */
.L_x_39296:
[----:B------:R-:W-:Y:S05]  /*f910*/  BSYNC.RECONVERGENT B6 ;  /* 0x0000000000067941 */ /* 0x000fea0003800200 */
.L_x_39295:
        /* <DEDUP_REMOVED lines=19> */
.L_x_39288:
        /* <DEDUP_REMOVED lines=35> */
.L_x_39300:
[----:B------:R-:W-:Y:S05]  /*fc80*/  BSYNC.RECONVERGENT B6 ;  /* 0x0000000000067941 */ /* 0x000fea0003800200 */
.L_x_39299:
        /* <DEDUP_REMOVED lines=45> */
.L_x_39302:
[----:B------:R-:W-:Y:S05]  /*ff60*/  BSYNC.RECONVERGENT B6 ;  /* 0x0000000000067941 */ /* 0x000fea0003800200 */
.L_x_39301:
        /* <DEDUP_REMOVED lines=45> */
.L_x_39304:
[----:B------:R-:W-:Y:S05]  /*10240*/  BSYNC.RECONVERGENT B6 ;  /* 0x0000000000067941 */ /* 0x000fea0003800200 */
.L_x_39303:
        /* <DEDUP_REMOVED lines=10> */
.L_x_39298:
        /* <DEDUP_REMOVED lines=20> */
.L_x_39286:
[----:B------:R-:W-:Y:S05]  /*10430*/  BSYNC.RECONVERGENT B8 ;  /* 0x0000000000087941 */ /* 0x000fea0003800200 */
.L_x_39285:
        /* <DEDUP_REMOVED lines=357> */
.L_x_39307:
        /* <DEDUP_REMOVED lines=13> */
.L_x_39317:
        /* <DEDUP_REMOVED lines=29> */
.L_x_39310:
[----:B------:R-:W-:Y:S05]  /*11d30*/  BSYNC.RECONVERGENT B6 ;  /* 0x0000000000067941 */ /* 0x000fea0003800200 */
.L_x_39309:
        /* <DEDUP_REMOVED lines=40> */
.L_x_39312:
[----:B------:R-:W-:Y:S05]  /*11fc0*/  BSYNC.RECONVERGENT B6 ;  /* 0x0000000000067941 */ /* 0x000fea0003800200 */
.L_x_39311:
        /* <DEDUP_REMOVED lines=41> */
.L_x_39314:
[----:B------:R-:W-:Y:S05]  /*12260*/  BSYNC.RECONVERGENT B6 ;  /* 0x0000000000067941 */ /* 0x000fea0003800200 */
.L_x_39313:
        /* <DEDUP_REMOVED lines=42> */
.L_x_39316:
[----:B------:R-:W-:Y:S05]  /*12510*/  BSYNC.RECONVERGENT B6 ;  /* 0x0000000000067941 */ /* 0x000fea0003800200 */
.L_x_39315:
        /* <DEDUP_REMOVED lines=20> */
.L_x_39308:
        /* <DEDUP_REMOVED lines=35> */
.L_x_39320:
[----:B------:R-:W-:Y:S05]  /*12890*/  BSYNC.RECONVERGENT B6 ;  /* 0x0000000000067941 */ /* 0x000fea0003800200 */
.L_x_39319:
        /* <DEDUP_REMOVED lines=45> */
.L_x_39322:
[----:B------:R-:W-:Y:S05]  /*12b70*/  BSYNC.RECONVERGENT B6 ;  /* 0x0000000000067941 */ /* 0x000fea0003800200 */
.L_x_39321:
        /* <DEDUP_REMOVED lines=45> */
.L_x_39324:
[----:B------:R-:W-:Y:S05]  /*12e50*/  BSYNC.RECONVERGENT B6 ;  /* 0x0000000000067941 */ /* 0x000fea0003800200 */
.L_x_39323:
        /* <DEDUP_REMOVED lines=10> */
.L_x_39318:
        /* <DEDUP_REMOVED lines=20> */
.L_x_39306:
[----:B------:R-:W-:Y:S05]  /*13040*/  BSYNC.RECONVERGENT B8 ;  /* 0x0000000000087941 */ /* 0x000fea0003800200 */
.L_x_39305:
        /* <DEDUP_REMOVED lines=353> */
.L_x_39325:
        /* <DEDUP_REMOVED lines=15> */
.L_x_39335:
        /* <DEDUP_REMOVED lines=29> */
.L_x_39328:
[----:B------:R-:W-:Y:S05]  /*14920*/  BSYNC.RECONVERGENT B6 ;  /* 0x0000000000067941 */ /* 0x000fea0003800200 */
.L_x_39327:
        /* <DEDUP_REMOVED lines=41> */
.L_x_39330:
[----:B------:R-:W-:Y:S05]  /*14bc0*/  BSYNC.RECONVERGENT B6 ;  /* 0x0000000000067941 */ /* 0x000fea0003800200 */
.L_x_39329:
        /* <DEDUP_REMOVED lines=41> */
.L_x_39332:
[----:B------:R-:W-:Y:S05]  /*14e60*/  BSYNC.RECONVERGENT B6 ;  /* 0x0000000000067941 */ /* 0x000fea0003800200 */
.L_x_39331:
        /* <DEDUP_REMOVED lines=42> */
.L_x_39334:
[----:B------:R-:W-:Y:S05]  /*15110*/  BSYNC.RECONVERGENT B6 ;  /* 0x0000000000067941 */ /* 0x000fea0003800200 */
.L_x_39333:
        /* <DEDUP_REMOVED lines=19> */
.L_x_39326:
        /* <DEDUP_REMOVED lines=35> */
.L_x_39338:
[----:B------:R-:W-:Y:S05]  /*15480*/  BSYNC.RECONVERGENT B6 ;  /* 0x0000000000067941 */ /* 0x000fea0003800200 */
.L_x_39337:
        /* <DEDUP_REMOVED lines=46> */
.L_x_39340:
[----:B------:R-:W-:Y:S05]  /*15770*/  BSYNC.RECONVERGENT B6 ;  /* 0x0000000000067941 */ /* 0x000fea0003800200 */
.L_x_39339:
        /* <DEDUP_REMOVED lines=47> */
.L_x_39342:
[----:B------:R-:W-:Y:S05]  /*15a70*/  BSYNC.RECONVERGENT B6 ;  /* 0x0000000000067941 */ /* 0x000fea0003800200 */
.L_x_39341:
        /* <DEDUP_REMOVED lines=11> */
.L_x_39336:
        /* <DEDUP_REMOVED lines=20> */
.L_x_39343:
        /* <DEDUP_REMOVED lines=9> */
.L_x_41907:


//--------------------- .text._ZN2at6native24index_elementwise_kernelILi128ELi4EZNS0_16gpu_index_kernelIZZZNS0_31index_put_kernel_quantized_cudaERNS_14TensorIteratorEN3c108ArrayRefIlEES7_bdiENKUlvE_clEvENKUlvE1_clEvEUlPcPKclE_EEvRNS_18TensorIteratorBaseES7_S7_RKT_bEUliE_EEvlT1_ --------------------------
	.section	.text._ZN2at6native24index_elementwise_kernelILi128ELi4EZNS0_16gpu_index_kernelIZZZNS0_31index_put_kernel_quantized_cudaERNS_14TensorIteratorEN3c108ArrayRefIlEES7_bdiENKUlvE_clEvENKUlvE1_clEvEUlPcPKclE_EEvRNS_18TensorIteratorBaseES7_S7_RKT_bEUliE_EEvlT1_,"ax",@progbits
	.align	128
        .global         _ZN2at6native24index_elementwise_kernelILi128ELi4EZNS0_16gpu_index_kernelIZZZNS0_31index_put_kernel_quantized_cudaERNS_14TensorIteratorEN3c108ArrayRefIlEES7_bdiENKUlvE_clEvENKUlvE1_clEvEUlPcPKclE_EEvRNS_18TensorIteratorBaseES7_S7_RKT_bEUliE_EEvlT1_
        .type           _ZN2at6native24index_elementwise_kernelILi128ELi4EZNS0_16gpu_index_kernelIZZZNS0_31index_put_kernel_quantized_cudaERNS_14TensorIteratorEN3c108ArrayRefIlEES7_bdiENKUlvE_clEvENKUlvE1_clEvEUlPcPKclE_EEvRNS_18TensorIteratorBaseES7_S7_RKT_bEUliE_EEvlT1_,@function
        .size           _ZN2at6native24index_elementwise_kernelILi128ELi4EZNS0_16gpu_index_kernelIZZZNS0_31index_put_kernel_quantized_cudaERNS_14TensorIteratorEN3c108ArrayRefIlEES7_bdiENKUlvE_clEvENKUlvE1_clEvEUlPcPKclE_EEvRNS_18TensorIteratorBaseES7_S7_RKT_bEUliE_EEvlT1_,(.L_x_41908 - _ZN2at6native24index_elementwise_kernelILi128ELi4EZNS0_16gpu_index_kernelIZZZNS0_31index_put_kernel_quantized_cudaERNS_14TensorIteratorEN3c108ArrayRefIlEES7_bdiENKUlvE_clEvENKUlvE1_clEvEUlPcPKclE_EEvRNS_18TensorIteratorBaseES7_S7_RKT_bEUliE_EEvlT1_)
        .other          _ZN2at6native24index_elementwise_kernelILi128ELi4EZNS0_16gpu_index_kernelIZZZNS0_31index_put_kernel_quantized_cudaERNS_14TensorIteratorEN3c108ArrayRefIlEES7_bdiENKUlvE_clEvENKUlvE1_clEvEUlPcPKclE_EEvRNS_18TensorIteratorBaseES7_S7_RKT_bEUliE_EEvlT1_,@"STO_CUDA_ENTRY STV_DEFAULT"
_ZN2at6native24index_elementwise_kernelILi128ELi4EZNS0_16gpu_index_kernelIZZZNS0_31index_put_kernel_quantized_cudaERNS_14TensorIteratorEN3c108ArrayRefIlEES7_bdiENKUlvE_clEvENKUlvE1_clEvEUlPcPKclE_EEvRNS_18TensorIteratorBaseES7_S7_RKT_bEUliE_EEvlT1_:
.text._ZN2at6native24index_elementwise_kernelILi128ELi4EZNS0_16gpu_index_kernelIZZZNS0_31index_put_kernel_quantized_cudaERNS_14TensorIteratorEN3c108ArrayRefIlEES7_bdiENKUlvE_clEvENKUlvE1_clEvEUlPcPKclE_EEvRNS_18TensorIteratorBaseES7_S7_RKT_bEUliE_EEvlT1_:
        /* <DEDUP_REMOVED lines=22> */
[----:B------:R-:W-:Y:S01]  /*0160*/  @!P2 VIADD R33, R33, 0x80 ;  /* 0x000000802121a836 */ /* 0x000fe20000000000 */
[----:B------:R-:W-:-:S04]  /*0170*/  PLOP3.LUT P0, PT, PT, PT, PT, 0x80, 0x8 ;  /* 0x000000000008781c */ /* 0x000fc80003f0f070 */
        /* <DEDUP_REMOVED lines=9> */
[----:B----4-:R-:W-:-:S04]  /*0210*/  @!P2 ISETP.GE.U32.AND P3, PT, R4, -0x80000000, PT ;  /* 0x800000000400a80c */ /* 0x010fc80003f66070 */
[----:B------:R-:W-:-:S04]  /*0220*/  @!P2 ISETP.GE.AND.EX P3, PT, R5, -0x1, PT, P3 ;  /* 0xffffffff0500a80c */ /* 0x000fc80003f66330 */
[----:B------:R-:W-:Y:S02]  /*0230*/  @!P2 PLOP3.LUT P0, PT, P3, PT, PT, 0x80, 0x8 ;  /* 0x000000000008a81c */ /* 0x000fe40001f0f070 */
[----:B------:R-:W-:-:S04]  /*0240*/  @!P2 ISETP.GT.U32.AND P3, PT, R4, 0x7fffffff, PT ;  /* 0x7fffffff0400a80c */ /* 0x000fc80003f64070 */
[----:B------:R-:W-:Y:S02]  /*0250*/  @!P2 ISETP.GT.AND.EX P3, PT, R5, RZ, PT, P3 ;  /* 0x000000ff0500a20c */ /* 0x000fe40003f64330 */
[----:B------:R-:W4:Y:S02]  /*0260*/  @!P1 LDC R5, c[0x0][0x858] ;  /* 0x00021600ff059b82 */ /* 0x000f240000000800 */
[----:B--2---:R-:W-:-:S06]  /*0270*/  @!P2 SEL R9, R4, R9, !P3 ;  /* 0x000000090409a207 */ /* 0x004fcc0005800000 */
[----:B------:R-:W1:Y:S02]  /*0280*/  @!P0 LDC R9, c[0x0][0x860] ;  /* 0x00021800ff098b82 */ /* 0x000e640000000800 */
[----:B-1----:R1:W-:Y:S04]  /*0290*/  @!P2 STG.E desc[UR36][R2.64], R9 ;  /* 0x000000090200a986 */ /* 0x0023e8000c101924 */
[----:B0-----:R-:W4:Y:S01]  /*02a0*/  @!P1 LDG.E R6, desc[UR36][R6.64] ;  /* 0x0000002406069981 */ /* 0x001f22000c1e1900 */
[----:B------:R-:W-:Y:S01]  /*02b0*/  PLOP3.LUT P0, PT, PT, PT, PT, 0x80, 0x8 ;  /* 0x000000000008781c */ /* 0x000fe20003f0f070 */
[----:B------:R-:W-:Y:S01]  /*02c0*/  @!P1 VIADD R33, R33, 0x80 ;  /* 0x0000008021219836 */ /* 0x000fe20000000000 */
[----:B------:R-:W-:Y:S01]  /*02d0*/  BSSY.RECONVERGENT B0, `(.L_x_39346) ;  /* 0x0000023000007945 */ /* 0x000fe20003800200 */
[----:B-1----:R-:W0:Y:S01]  /*02e0*/  @!P1 LDC.64 R2, c[0x0][0x5e8] ;  /* 0x00017a00ff029b82 */ /* 0x002e220000000a00 */
[----:B----4-:R-:W-:-:S04]  /*02f0*/  @!P1 FMUL.FTZ R0, R6, R5 ;  /* 0x0000000506009220 */ /* 0x010fc80000410000 */
[----:B------:R-:W1:Y:S02]  /*0300*/  @!P1 FRND R5, R0 ;  /* 0x0000000000059307 */ /* 0x000e640000201000 */
[----:B-1----:R-:W-:-:S15]  /*0310*/  @!P1 FADD.FTZ R5, R34, R5 ;  /* 0x0000000522059221 */ /* 0x002fde0000010000 */
[----:B------:R-:W-:-:S06]  /*0320*/  NOP ;  /* 0x0000000000007918 */ /* 0x000fcc0000000000 */
[----:B------:R-:W1:Y:S02]  /*0330*/  @!P1 F2I.S64.TRUNC R4, R5 ;  /* 0x0000000500049311 */ /* 0x000e64000020d900 */
[----:B-1----:R-:W-:-:S04]  /*0340*/  @!P1 ISETP.GE.U32.AND P2, PT, R4, -0x80000000, PT ;  /* 0x800000000400980c */ /* 0x002fc80003f46070 */
[----:B------:R-:W-:-:S04]  /*0350*/  @!P1 ISETP.GE.AND.EX P2, PT, R5, -0x1, PT, P2 ;  /* 0xffffffff0500980c */ /* 0x000fc80003f46320 */
[----:B------:R-:W-:Y:S02]  /*0360*/  @!P1 PLOP3.LUT P0, PT, P2, PT, PT, 0x80, 0x8 ;  /* 0x000000000008981c */ /* 0x000fe4000170f070 */
[----:B------:R-:W-:-:S04]  /*0370*/  @!P1 ISETP.GT.U32.AND P2, PT, R4, 0x7fffffff, PT ;  /* 0x7fffffff0400980c */ /* 0x000fc80003f44070 */
[----:B------:R-:W-:-:S04]  /*0380*/  @!P1 ISETP.GT.AND.EX P2, PT, R5, RZ, PT, P2 ;  /* 0x000000ff0500920c */ /* 0x000fc80003f44320 */
[----:B---3--:R-:W-:-:S06]  /*0390*/  @!P1 SEL R7, R4, R11, !P2 ;  /* 0x0000000b04079207 */ /* 0x008fcc0005000000 */
[----:B------:R-:W0:Y:S01]  /*03a0*/  @!P0 LDC R7, c[0x0][0x860] ;  /* 0x00021800ff078b82 */ /* 0x000e220000000800 */
[----:B------:R-:W-:-:S04]  /*03b0*/  ISETP.GE.U32.AND P0, PT, R33, UR4, PT ;  /* 0x0000000421007c0c */ /* 0x000fc8000bf06070 */
[----:B------:R-:W-:Y:S01]  /*03c0*/  ISETP.GE.AND.EX P0, PT, RZ, UR5, PT, P0 ;  /* 0x00000005ff007c0c */ /* 0x000fe2000bf06300 */
[----:B0-----:R0:W-:-:S12]  /*03d0*/  @!P1 STG.E desc[UR36][R2.64], R7 ;  /* 0x0000000702009986 */ /* 0x0011d8000c101924 */
[----:B------:R-:W-:Y:S05]  /*03e0*/  @P0 BRA `(.L_x_39347) ;  /* 0x0000000000440947 */ /* 0x000fea0003800000 */
[----:B------:R-:W1:Y:S01]  /*03f0*/  LDC.64 R4, c[0x0][0x5f0] ;  /* 0x00017c00ff047b82 */ /* 0x000e620000000a00 */
[----:B------:R-:W2:Y:S07]  /*0400*/  LDCU UR6, c[0x0][0x858] ;  /* 0x00010b00ff0677ac */ /* 0x000eae0008000800 */
[----:B0-----:R-:W0:Y:S01]  /*0410*/  LDC R7, c[0x0][0x868] ;  /* 0x00021a00ff077b82 */ /* 0x001e220000000800 */
[----:B-1----:R-:W2:Y:S01]  /*0420*/  LDG.E R4, desc[UR36][R4.64] ;  /* 0x0000002404047981 */ /* 0x002ea2000c1e1900 */
[----:B------:R-:W-:Y:S01]  /*0430*/  IADD3 R33, PT, PT, R33, 0x80, RZ ;  /* 0x0000008021217810 */ /* 0x000fe20007ffe0ff */
[----:B--2---:R-:W-:-:S04]  /*0440*/  FMUL.FTZ R0, R4, UR6 ;  /* 0x0000000604007c20 */ /* 0x004fc80008410000 */
[----:B------:R-:W1:Y:S02]  /*0450*/  FRND R3, R0 ;  /* 0x0000000000037307 */ /* 0x000e640000201000 */
[----:B-1----:R-:W-:-:S04]  /*0460*/  FADD.FTZ R6, R34, R3 ;  /* 0x0000000322067221 */ /* 0x002fc80000010000 */
[----:B------:R-:W1:Y:S02]  /*0470*/  F2I.S64.TRUNC R2, R6 ;  /* 0x0000000600027311 */ /* 0x000e64000020d900 */
[C---:B-1----:R-:W-:Y:S02]  /*0480*/  ISETP.GE.U32.AND P1, PT, R2.reuse, -0x80000000, PT ;  /* 0x800000000200780c */ /* 0x042fe40003f26070 */
[----:B------:R-:W-:Y:S02]  /*0490*/  ISETP.GT.U32.AND P0, PT, R2, 0x7fffffff, PT ;  /* 0x7fffffff0200780c */ /* 0x000fe40003f04070 */
[C---:B------:R-:W-:Y:S02]  /*04a0*/  ISETP.GE.AND.EX P1, PT, R3.reuse, -0x1, PT, P1 ;  /* 0xffffffff0300780c */ /* 0x040fe40003f26310 */
[----:B------:R-:W-:-:S04]  /*04b0*/  ISETP.GT.AND.EX P0, PT, R3, RZ, PT, P0 ;  /* 0x000000ff0300720c */ /* 0x000fc80003f04300 */
[----:B0-----:R-:W-:Y:S02]  /*04c0*/  SEL R5, R2, R7, !P0 ;  /* 0x0000000702057207 */ /* 0x001fe40004000000 */
[----:B------:R-:W0:Y:S08]  /*04d0*/  LDC.64 R2, c[0x0][0x5e8] ;  /* 0x00017a00ff027b82 */ /* 0x000e300000000a00 */
[----:B------:R-:W0:Y:S02]  /*04e0*/  @!P1 LDC R5, c[0x0][0x860] ;  /* 0x00021800ff059b82 */ /* 0x000e240000000800 */
[----:B0-----:R1:W-:Y:S02]  /*04f0*/  STG.E desc[UR36][R2.64], R5 ;  /* 0x0000000502007986 */ /* 0x0013e4000c101924 */
.L_x_39347:
[----:B------:R-:W-:Y:S05]  /*0500*/  BSYNC.RECONVERGENT B0 ;  /* 0x0000000000007941 */ /* 0x000fea0003800200 */
.L_x_39346:
[----:B------:R-:W-:-:S04]  /*0510*/  ISETP.GE.U32.AND P0, PT, R33, UR4, PT ;  /* 0x0000000421007c0c */ /* 0x000fc8000bf06070 */
[----:B------:R-:W-:-:S13]  /*0520*/  ISETP.GE.AND.EX P0, PT, RZ, UR5, PT, P0 ;  /* 0x00000005ff007c0c */ /* 0x000fda000bf06300 */
[----:B------:R-:W-:Y:S05]  /*0530*/  @P0 EXIT ;  /* 0x000000000000094d */ /* 0x000fea0003800000 */
[----:B-1----:R-:W1:Y:S01]  /*0540*/  LDC.64 R4, c[0x0][0x5f0] ;  /* 0x00017c00ff047b82 */ /* 0x002e620000000a00 */
[----:B------:R-:W2:Y:S07]  /*0550*/  LDCU UR4, c[0x0][0x858] ;  /* 0x00010b00ff0477ac */ /* 0x000eae0008000800 */
[----:B0-----:R-:W0:Y:S01]  /*0560*/  LDC R7, c[0x0][0x868] ;  /* 0x00021a00ff077b82 */ /* 0x001e220000000800 */
[----:B-1----:R-:W2:Y:S02]  /*0570*/  LDG.E R4, desc[UR36][R4.64] ;  /* 0x0000002404047981 */ /* 0x002ea4000c1e1900 */
        /* <DEDUP_REMOVED lines=11> */
[----:B0-----:R-:W-:Y:S01]  /*0630*/  STG.E desc[UR36][R2.64], R5 ;  /* 0x0000000502007986 */ /* 0x001fe2000c101924 */
[----:B------:R-:W-:Y:S05]  /*0640*/  EXIT ;  /* 0x000000000000794d */ /* 0x000fea0003800000 */
.L_x_39345:
        /* <DEDUP_REMOVED lines=317> */
.L_x_39350:
        /* <DEDUP_REMOVED lines=12> */
[C---:B--2---:R-:W-:Y:S02]  /*1ae0*/  ISETP.GE.U32.AND P1, PT, R4.reuse, -0x80000000, PT ;  /* 0x800000000400780c */ /* 0x044fe40003f26070 */
[----:B------:R-:W-:Y:S02]  /*1af0*/  ISETP.GT.U32.AND P0, PT, R4, 0x7fffffff, PT ;  /* 0x7fffffff0400780c */ /* 0x000fe40003f04070 */
[C---:B------:R-:W-:Y:S02]  /*1b00*/  ISETP.GE.AND.EX P1, PT, R5.reuse, -0x1, PT, P1 ;  /* 0xffffffff0500780c */ /* 0x040fe40003f26310 */
[----:B------:R-:W-:-:S04]  /*1b10*/  ISETP.GT.AND.EX P0, PT, R5, RZ, PT, P0 ;  /* 0x000000ff0500720c */ /* 0x000fc80003f04300 */
[----:B-1----:R-:W-:Y:S02]  /*1b20*/  SEL R7, R4, UR8, !P0 ;  /* 0x0000000804077c07 */ /* 0x002fe4000c000000 */
[----:B0-----:R-:W-:-:S04]  /*1b30*/  IADD3 R4, P0, PT, R3, UR6, RZ ;  /* 0x0000000603047c10 */ /* 0x001fc8000ff1e0ff */
[----:B------:R-:W-:Y:S01]  /*1b40*/  IADD3.X R5, PT, PT, RZ, UR7, RZ, P0, !PT ;  /* 0x00000007ff057c10 */ /* 0x000fe200087fe4ff */
[----:B------:R-:W0:Y:S04]  /*1b50*/  @!P1 LDC R7, c[0x0][0x860] ;  /* 0x00021800ff079b82 */ /* 0x000e280000000800 */
[----:B0-----:R0:W-:Y:S04]  /*1b60*/  STG.E desc[UR36][R4.64], R7 ;  /* 0x0000000704007986 */ /* 0x0011e8000c101924 */
.L_x_39349:
[----:B------:R-:W-:Y:S05]  /*1b70*/  BSYNC.RECONVERGENT B0 ;  /* 0x0000000000007941 */ /* 0x000fea0003800200 */
.L_x_39348:
        /* <DEDUP_REMOVED lines=313> */
.L_x_39353:
        /* <DEDUP_REMOVED lines=12> */
[C---:B--2---:R-:W-:Y:S02]  /*2fd0*/  ISETP.GE.U32.AND P1, PT, R4.reuse, -0x80000000, PT ;  /* 0x800000000400780c */ /* 0x044fe40003f26070 */
[----:B------:R-:W-:Y:S02]  /*2fe0*/  ISETP.GT.U32.AND P0, PT, R4, 0x7fffffff, PT ;  /* 0x7fffffff0400780c */ /* 0x000fe40003f04070 */
[C---:B------:R-:W-:Y:S02]  /*2ff0*/  ISETP.GE.AND.EX P1, PT, R5.reuse, -0x1, PT, P1 ;  /* 0xffffffff0500780c */ /* 0x040fe40003f26310 */
[----:B------:R-:W-:-:S04]  /*3000*/  ISETP.GT.AND.EX P0, PT, R5, RZ, PT, P0 ;  /* 0x000000ff0500720c */ /* 0x000fc80003f04300 */
[----:B0-----:R-:W-:Y:S02]  /*3010*/  SEL R7, R4, UR6, !P0 ;  /* 0x0000000604077c07 */ /* 0x001fe4000c000000 */
[----:B-1----:R-:W-:-:S05]  /*3020*/  IADD3 R4, P0, PT, R3, UR8, RZ ;  /* 0x0000000803047c10 */ /* 0x002fca000ff1e0ff */
[----:B------:R-:W0:Y:S01]  /*3030*/  @!P1 LDC R7, c[0x0][0x860] ;  /* 0x00021800ff079b82 */ /* 0x000e220000000800 */
[----:B------:R-:W-:-:S05]  /*3040*/  IMAD.X R5, RZ, RZ, UR9, P0 ;  /* 0x00000009ff057e24 */ /* 0x000fca00080e06ff */
[----:B0-----:R1:W-:Y:S02]  /*3050*/  STG.E desc[UR36][R4.64], R7 ;  /* 0x0000000704007986 */ /* 0x0013e4000c101924 */
.L_x_39352:
[----:B------:R-:W-:Y:S05]  /*3060*/  BSYNC.RECONVERGENT B0 ;  /* 0x0000000000007941 */ /* 0x000fea0003800200 */
.L_x_39351:
        /* <DEDUP_REMOVED lines=313> */
.L_x_39356:
        /* <DEDUP_REMOVED lines=21> */
.L_x_39355:
[----:B------:R-:W-:Y:S05]  /*4550*/  BSYNC.RECONVERGENT B0 ;  /* 0x0000000000007941 */ /* 0x000fea0003800200 */
.L_x_39354:
        /* <DEDUP_REMOVED lines=312> */
.L_x_39357:
        /* <DEDUP_REMOVED lines=11> */
[C---:B--2---:R-:W-:Y:S02]  /*5990*/  ISETP.GE.U32.AND P1, PT, R4.reuse, -0x80000000, PT ;  /* 0x800000000400780c */ /* 0x044fe40003f26070 */
[----:B------:R-:W-:Y:S02]  /*59a0*/  ISETP.GT.U32.AND P0, PT, R4, 0x7fffffff, PT ;  /* 0x7fffffff0400780c */ /* 0x000fe40003f04070 */
[C---:B------:R-:W-:Y:S02]  /*59b0*/  ISETP.GE.AND.EX P1, PT, R5.reuse, -0x1, PT, P1 ;  /* 0xffffffff0500780c */ /* 0x040fe40003f26310 */
[----:B------:R-:W-:-:S04]  /*59c0*/  ISETP.GT.AND.EX P0, PT, R5, RZ, PT, P0 ;  /* 0x000000ff0500720c */ /* 0x000fc80003f04300 */
[----:B0-----:R-:W-:Y:S02]  /*59d0*/  SEL R7, R4, UR4, !P0 ;  /* 0x0000000404077c07 */ /* 0x001fe4000c000000 */
[----:B-1----:R-:W-:-:S04]  /*59e0*/  IADD3 R2, P0, PT, R3, UR6, RZ ;  /* 0x0000000603027c10 */ /* 0x002fc8000ff1e0ff */
[----:B------:R-:W-:Y:S01]  /*59f0*/  IADD3.X R3, PT, PT, RZ, UR7, RZ, P0, !PT ;  /* 0x00000007ff037c10 */ /* 0x000fe200087fe4ff */
[----:B------:R-:W0:Y:S04]  /*5a00*/  @!P1 LDC R7, c[0x0][0x860] ;  /* 0x00021800ff079b82 */ /* 0x000e280000000800 */
[----:B0-----:R-:W-:Y:S01]  /*5a10*/  STG.E desc[UR36][R2.64], R7 ;  /* 0x0000000702007986 */ /* 0x001fe2000c101924 */
[----:B------:R-:W-:Y:S05]  /*5a20*/  EXIT ;  /* 0x000000000000794d */ /* 0x000fea0003800000 */
.L_x_39344:
        /* <DEDUP_REMOVED lines=25> */
.L_x_39370:
        /* <DEDUP_REMOVED lines=27> */
.L_x_39363:
[----:B------:R-:W-:Y:S05]  /*5d70*/  BSYNC.RECONVERGENT B6 ;  /* 0x0000000000067941 */ /* 0x000fea0003800200 */
.L_x_39362:
        /* <DEDUP_REMOVED lines=38> */
.L_x_39365:
[----:B------:R-:W-:Y:S05]  /*5fe0*/  BSYNC.RECONVERGENT B6 ;  /* 0x0000000000067941 */ /* 0x000fea0003800200 */
.L_x_39364:
        /* <DEDUP_REMOVED lines=39> */
.L_x_39367:
[----:B------:R-:W-:Y:S05]  /*6260*/  BSYNC.RECONVERGENT B6 ;  /* 0x0000000000067941 */ /* 0x000fea0003800200 */
.L_x_39366:
        /* <DEDUP_REMOVED lines=40> */
.L_x_39369:
[----:B------:R-:W-:Y:S05]  /*64f0*/  BSYNC.RECONVERGENT B6 ;  /* 0x0000000000067941 */ /* 0x000fea0003800200 */
.L_x_39368:
        /* <DEDUP_REMOVED lines=19> */
.L_x_39361:
        /* <DEDUP_REMOVED lines=32> */
.L_x_39372:
        /* <DEDUP_REMOVED lines=42> */
.L_x_39373:
        /* <DEDUP_REMOVED lines=42> */
.L_x_39374:
        /* <DEDUP_REMOVED lines=10> */
.L_x_39371:
        /* <DEDUP_REMOVED lines=10> */
[C---:B-1----:R-:W-:Y:S02]  /*6eb0*/  ISETP.GE.U32.AND P1, PT, R4.reuse, -0x80000000, PT ;  /* 0x800000000400780c */ /* 0x042fe40003f26070 */
[----:B------:R-:W-:Y:S02]  /*6ec0*/  ISETP.GT.U32.AND P0, PT, R4, 0x7fffffff, PT ;  /* 0x7fffffff0400780c */ /* 0x000fe40003f04070 */
[C---:B------:R-:W-:Y:S02]  /*6ed0*/  ISETP.GE.AND.EX P1, PT, R5.reuse, -0x1, PT, P1 ;  /* 0xffffffff0500780c */ /* 0x040fe40003f26310 */
[----:B------:R-:W-:-:S04]  /*6ee0*/  ISETP.GT.AND.EX P0, PT, R5, RZ, PT, P0 ;  /* 0x000000ff0500720c */ /* 0x000fc80003f04300 */
[----:B--2---:R-:W-:Y:S02]  /*6ef0*/  SEL R5, R4, R9, !P0 ;  /* 0x0000000904057207 */ /* 0x004fe40004000000 */
[----:B0-----:R-:W-:-:S04]  /*6f00*/  IADD3 R24, P0, PT, R24, UR4, RZ ;  /* 0x0000000418187c10 */ /* 0x001fc8000ff1e0ff */
[----:B------:R-:W-:Y:S01]  /*6f10*/  IADD3.X R25, PT, PT, R25, UR5, RZ, P0, !PT ;  /* 0x0000000519197c10 */ /* 0x000fe200087fe4ff */
[----:B------:R-:W0:Y:S04]  /*6f20*/  @!P1 LDC R5, c[0x0][0x860] ;  /* 0x00021800ff059b82 */ /* 0x000e280000000800 */
[----:B0-----:R0:W-:Y:S04]  /*6f30*/  STG.E desc[UR36][R24.64], R5 ;  /* 0x0000000518007986 */ /* 0x0011e8000c101924 */
.L_x_39360:
[----:B------:R-:W-:Y:S05]  /*6f40*/  BSYNC.RECONVERGENT B8 ;  /* 0x0000000000087941 */ /* 0x000fea0003800200 */
.L_x_39359:
        /* <DEDUP_REMOVED lines=19> */
.L_x_39386:
        /* <DEDUP_REMOVED lines=27> */
.L_x_39379:
[----:B------:R-:W-:Y:S05]  /*7230*/  BSYNC.RECONVERGENT B6 ;  /* 0x0000000000067941 */ /* 0x000fea0003800200 */
.L_x_39378:
        /* <DEDUP_REMOVED lines=38> */
.L_x_39381:
[----:B------:R-:W-:Y:S05]  /*74a0*/  BSYNC.RECONVERGENT B6 ;  /* 0x0000000000067941 */ /* 0x000fea0003800200 */
.L_x_39380:
        /* <DEDUP_REMOVED lines=39> */
.L_x_39383:
[----:B------:R-:W-:Y:S05]  /*7720*/  BSYNC.RECONVERGENT B6 ;  /* 0x0000000000067941 */ /* 0x000fea0003800200 */
.L_x_39382:
        /* <DEDUP_REMOVED lines=40> */
.L_x_39385:
[----:B------:R-:W-:Y:S05]  /*79b0*/  BSYNC.RECONVERGENT B6 ;  /* 0x0000000000067941 */ /* 0x000fea0003800200 */
.L_x_39384:
[----:B------:R0:W1:Y:S01]  /*79c0*/  LDC.64 R4, c[0x0][R28+0x380] ;  /* 0x0000e0001c047b82 */ /* 0x0000620000000a00 */
[--C-:B------:R-:W-:Y:S02]  /*79d0*/  SHF.R.S32.HI R3, RZ, 0x1f, R19.reuse ;  /* 0x0000001fff037819 */ /* 0x100fe40000011413 */
[----:B------:R-:W-:Y:S02]  /*79e0*/  SHF.R.S32.HI R7, RZ, 0x1f, R19 ;  /* 0x0000001fff077819 */ /* 0x000fe40000011413 */
[----:B------:R-:W-:Y:S02]  /*79f0*/  LOP3.LUT R3, R3, R16, RZ, 0xc0, !PT ;  /* 0x0000001003037212 */ /* 0x000fe400078ec0ff */
[----:B------:R-:W-:Y:S01]  /*7a00*/  LOP3.LUT R17, R7, R17, RZ, 0xc0, !PT ;  /* 0x0000001107117212 */ /* 0x000fe200078ec0ff */
[----:B0-----:R-:W-:Y:S01]  /*7a10*/  VIADD R28, R28, 0x20 ;  /* 0x000000201c1c7836 */ /* 0x001fe20000000000 */
[----:B------:R-:W-:Y:S02]  /*7a20*/  IADD3 R3, P0, PT, R18, R3, RZ ;  /* 0x0000000312037210 */ /* 0x000fe40007f1e0ff */
[----:B------:R-:W-:-:S02]  /*7a30*/  IADD3 R27, P1, PT, R27, -0x4, RZ ;  /* 0xfffffffc1b1b7810 */ /* 0x000fc40007f3e0ff */
[----:B------:R-:W-:Y:S01]  /*7a40*/  MOV R24, R22 ;  /* 0x0000001600187202 */ /* 0x000fe20000000f00 */
[----:B------:R-:W-:Y:S01]  /*7a50*/  IMAD.X R19, R19, 0x1, R17, P0 ;  /* 0x0000000113137824 */ /* 0x000fe200000e0611 */
[----:B------:R-:W-:Y:S02]  /*7a60*/  IADD3.X R26, PT, PT, R26, -0x1, RZ, P1, !PT ;  /* 0xffffffff1a1a7810 */ /* 0x000fe40000ffe4ff */
[----:B------:R-:W-:-:S04]  /*7a70*/  ISETP.NE.U32.AND P0, PT, R27, RZ, PT ;  /* 0x000000ff1b00720c */ /* 0x000fc80003f05070 */
[----:B------:R-:W-:Y:S01]  /*7a80*/  ISETP.NE.AND.EX P0, PT, R26, RZ, PT, P0 ;  /* 0x000000ff1a00720c */ /* 0x000fe20003f05300 */
[-C--:B-1----:R-:W-:Y:S02]  /*7a90*/  IMAD R0, R5, R3.reuse, RZ ;  /* 0x0000000305007224 */ /* 0x082fe400078e02ff */
[----:B------:R-:W-:-:S04]  /*7aa0*/  IMAD.WIDE.U32 R24, R4, R3, R24 ;  /* 0x0000000304187225 */ /* 0x000fc800078e0018 */
[----:B------:R-:W-:-:S04]  /*7ab0*/  IMAD R19, R4, R19, R0 ;  /* 0x0000001304137224 */ /* 0x000fc800078e0200 */
[----:B------:R-:W-:Y:S02]  /*7ac0*/  IMAD.IADD R25, R25, 0x1, R19 ;  /* 0x0000000119197824 */ /* 0x000fe400078e0213 */
[----:B------:R-:W-:Y:S05]  /*7ad0*/  @P0 BRA `(.L_x_39386) ;  /* 0xfffffff400680947 */ /* 0x000fea000383ffff */
[----:B------:R-:W-:Y:S05]  /*7ae0*/  BSYNC.RECONVERGENT B7 ;  /* 0x0000000000077941 */ /* 0x000fea0003800200 */
.L_x_39377:
        /* <DEDUP_REMOVED lines=32> */
.L_x_39388:
        /* <DEDUP_REMOVED lines=42> */
.L_x_39389:
        /* <DEDUP_REMOVED lines=42> */
.L_x_39390:
        /* <DEDUP_REMOVED lines=10> */
.L_x_39387:
        /* <DEDUP_REMOVED lines=19> */
.L_x_39376:
[----:B------:R-:W-:Y:S05]  /*8400*/  BSYNC.RECONVERGENT B8 ;  /* 0x0000000000087941 */ /* 0x000fea0003800200 */
.L_x_39375:
        /* <DEDUP_REMOVED lines=19> */
.L_x_39402:
        /* <DEDUP_REMOVED lines=27> */
.L_x_39395:
[----:B------:R-:W-:Y:S05]  /*86f0*/  BSYNC.RECONVERGENT B6 ;  /* 0x0000000000067941 */ /* 0x000fea0003800200 */
.L_x_39394:
        /* <DEDUP_REMOVED lines=38> */
.L_x_39397:
[----:B------:R-:W-:Y:S05]  /*8960*/  BSYNC.RECONVERGENT B6 ;  /* 0x0000000000067941 */ /* 0x000fea0003800200 */
.L_x_39396:
        /* <DEDUP_REMOVED lines=39> */
.L_x_39399:
[----:B------:R-:W-:Y:S05]  /*8be0*/  BSYNC.RECONVERGENT B6 ;  /* 0x0000000000067941 */ /* 0x000fea0003800200 */
.L_x_39398:
        /* <DEDUP_REMOVED lines=40> */
.L_x_39401:
[----:B------:R-:W-:Y:S05]  /*8e70*/  BSYNC.RECONVERGENT B6 ;  /* 0x0000000000067941 */ /* 0x000fea0003800200 */
.L_x_39400:
        /* <DEDUP_REMOVED lines=19> */
.L_x_39393:
        /* <DEDUP_REMOVED lines=32> */
.L_x_39404:
        /* <DEDUP_REMOVED lines=42> */
.L_x_39405:
        /* <DEDUP_REMOVED lines=42> */
.L_x_39406:
        /* <DEDUP_REMOVED lines=10> */
.L_x_39403:
        /* <DEDUP_REMOVED lines=19> */
.L_x_39392:
[----:B------:R-:W-:Y:S05]  /*98c0*/  BSYNC.RECONVERGENT B8 ;  /* 0x0000000000087941 */ /* 0x000fea0003800200 */
.L_x_39391:
        /* <DEDUP_REMOVED lines=18> */
.L_x_39416:
        /* <DEDUP_REMOVED lines=27> */
.L_x_39409:
[----:B------:R-:W-:Y:S05]  /*9ba0*/  BSYNC.RECONVERGENT B6 ;  /* 0x0000000000067941 */ /* 0x000fea0003800200 */
.L_x_39408:
        /* <DEDUP_REMOVED lines=38> */
.L_x_39411:
[----:B------:R-:W-:Y:S05]  /*9e10*/  BSYNC.RECONVERGENT B6 ;  /* 0x0000000000067941 */ /* 0x000fea0003800200 */
.L_x_39410:
        /* <DEDUP_REMOVED lines=39> */
.L_x_39413:
[----:B------:R-:W-:Y:S05]  /*a090*/  BSYNC.RECONVERGENT B6 ;  /* 0x0000000000067941 */ /* 0x000fea0003800200 */
.L_x_39412:
        /* <DEDUP_REMOVED lines=39> */
.L_x_39415:
[----:B------:R-:W-:Y:S05]  /*a310*/  BSYNC.RECONVERGENT B6 ;  /* 0x0000000000067941 */ /* 0x000fea0003800200 */
.L_x_39414:
        /* <DEDUP_REMOVED lines=19> */
.L_x_39407:
        /* <DEDUP_REMOVED lines=31> */
.L_x_39418:
        /* <DEDUP_REMOVED lines=43> */
.L_x_39419:
        /* <DEDUP_REMOVED lines=42> */
.L_x_39420:
        /* <DEDUP_REMOVED lines=10> */
.L_x_39417:
        /* <DEDUP_REMOVED lines=17> */
[----:B0-----:R-:W-:Y:S01]  /*ad40*/  STG.E desc[UR36][R26.64], R5 ;  /* 0x000000051a007986 */ /* 0x001fe2000c101924 */
[----:B------:R-:W-:Y:S05]  /*ad50*/  EXIT ;  /* 0x000000000000794d */ /* 0x000fea0003800000 */
.L_x_39358:
        /* <DEDUP_REMOVED lines=357> */
.L_x_39423:
        /* <DEDUP_REMOVED lines=13> */
.L_x_39433:
        /* <DEDUP_REMOVED lines=29> */
.L_x_39426:
[----:B------:R-:W-:Y:S05]  /*c650*/  BSYNC.RECONVERGENT B6 ;  /* 0x0000000000067941 */ /* 0x000fea0003800200 */
.L_x_39425:
        /* <DEDUP_REMOVED lines=40> */
.L_x_39428:
[----:B------:R-:W-:Y:S05]  /*c8e0*/  BSYNC.RECONVERGENT B6 ;  /* 0x0000000000067941 */ /* 0x000fea0003800200 */
.L_x_39427:
        /* <DEDUP_REMOVED lines=41> */
.L_x_39430:
[----:B------:R-:W-:Y:S05]  /*cb80*/  BSYNC.RECONVERGENT B6 ;  /* 0x0000000000067941 */ /* 0x000fea0003800200 */
.L_x_39429:
        /* <DEDUP_REMOVED lines=42> */
.L_x_39432:
[----:B------:R-:W-:Y:S05]  /*ce30*/  BSYNC.RECONVERGENT B6 ;  /* 0x0000000000067941 */ /* 0x000fea0003800200 */
.L_x_39431:
        /* <DEDUP_REMOVED lines=19> */
.L_x_39424:
        /* <DEDUP_REMOVED lines=35> */
.L_x_39436:
[----:B------:R-:W-:Y:S05]  /*d1a0*/  BSYNC.RECONVERGENT B6 ;  /* 0x0000000000067941 */ /* 0x000fea0003800200 */
.L_x_39435:
        /* <DEDUP_REMOVED lines=45> */
.L_x_39438:
[----:B------:R-:W-:Y:S05]  /*d480*/  BSYNC.RECONVERGENT B6 ;  /* 0x0000000000067941 */ /* 0x000fea0003800200 */
.L_x_39437:
        /* <DEDUP_REMOVED lines=45> */
.L_x_39440:
[----:B------:R-:W-:Y:S05]  /*d760*/  BSYNC.RECONVERGENT B6 ;  /* 0x0000000000067941 */ /* 0x000fea0003800200 */
.L_x_39439:
        /* <DEDUP_REMOVED lines=10> */
.L_x_39434:
        /* <DEDUP_REMOVED lines=16> */
[----:B0-----:R-:W-:-:S07]  /*d910*/  SEL R5, R2, UR4, !P0 ;  /* 0x0000000402057c07 */ /* 0x001fce000c000000 */
[----:B------:R-:W0:Y:S01]  /*d920*/  @!P1 LDC R5, c[0x0][0x860] ;  /* 0x00021800ff059b82 */ /* 0x000e220000000800 */
[----:B-1----:R-:W-:-:S04]  /*d930*/  IADD3 R24, P0, P1, R24, UR6, R32 ;  /* 0x0000000618187c10 */ /* 0x002fc8000f91e020 */
[----:B------:R-:W-:-:S05]  /*d940*/  IADD3.X R25, PT, PT, R25, UR7, RZ, P0, P1 ;  /* 0x0000000719197c10 */ /* 0x000fca00087e24ff */
[----:B0-----:R0:W-:Y:S04]  /*d950*/  STG.E desc[UR36][R24.64], R5 ;  /* 0x0000000518007986 */ /* 0x0011e8000c101924 */
.L_x_39422:
[----:B------:R-:W-:Y:S05]  /*d960*/  BSYNC.RECONVERGENT B8 ;  /* 0x0000000000087941 */ /* 0x000fea0003800200 */
.L_x_39421:
        /* <DEDUP_REMOVED lines=353> */
.L_x_39443:
        /* <DEDUP_REMOVED lines=14> */
.L_x_39453:
        /* <DEDUP_REMOVED lines=29> */
.L_x_39446:
[----:B------:R-:W-:Y:S05]  /*f230*/  BSYNC.RECONVERGENT B6 ;  /* 0x0000000000067941 */ /* 0x000fea0003800200 */
.L_x_39445:
        /* <DEDUP_REMOVED lines=40> */
.L_x_39448:
[----:B------:R-:W-:Y:S05]  /*f4c0*/  BSYNC.RECONVERGENT B6 ;  /* 0x0000000000067941 */ /* 0x000fea0003800200 */
.L_x_39447:
        /* <DEDUP_REMOVED lines=41> */
.L_x_39450:
[----:B------:R-:W-:Y:S05]  /*f760*/  BSYNC.RECONVERGENT B6 ;  /* 0x0000000000067941 */ /* 0x000fea0003800200 */
.L_x_39449:
        /* <DEDUP_REMOVED lines=42> */
.L_x_39452:
[----:B------:R-:W-:Y:S05]  /*fa10*/  BSYNC.RECONVERGENT B6 ;  /* 0x0000000000067941 */ /* 0x000fea0003800200 */
.L_x_39451:
        /* <DEDUP_REMOVED lines=19> */
.L_x_39444:
        /* <DEDUP_REMOVED lines=35> */
.L_x_39456:
[----:B------:R-:W-:Y:S05]  /*fd80*/  BSYNC.RECONVERGENT B6 ;  /* 0x0000000000067941 */ /* 0x000fea0003800200 */
.L_x_39455:
        /* <DEDUP_REMOVED lines=45> */
.L_x_39458:
[----:B------:R-:W-:Y:S05]  /*10060*/  BSYNC.RECONVERGENT B6 ;  /* 0x0000000000067941 */ /* 0x000fea0003800200 */
.L_x_39457:
        /* <DEDUP_REMOVED lines=45> */
.L_x_39460:
[----:B------:R-:W-:Y:S05]  /*10340*/  BSYNC.RECONVERGENT B6 ;  /* 0x0000000000067941 */ /* 0x000fea0003800200 */
.L_x_39459:
        /* <DEDUP_REMOVED lines=10> */
.L_x_39454:
        /* <DEDUP_REMOVED lines=21> */
.L_x_39442:
[----:B------:R-:W-:Y:S05]  /*10540*/  BSYNC.RECONVERGENT B8 ;  /* 0x0000000000087941 */ /* 0x000fea0003800200 */
.L_x_39441:
        /* <DEDUP_REMOVED lines=357> */
.L_x_39463:
        /* <DEDUP_REMOVED lines=13> */
.L_x_39473:
        /* <DEDUP_REMOVED lines=29> */
.L_x_39466:
[----:B------:R-:W-:Y:S05]  /*11e40*/  BSYNC.RECONVERGENT B6 ;  /* 0x0000000000067941 */ /* 0x000fea0003800200 */
.L_x_39465:
        /* <DEDUP_REMOVED lines=40> */
.L_x_39468:
[----:B------:R-:W-:Y:S05]  /*120d0*/  BSYNC.RECONVERGENT B6 ;  /* 0x0000000000067941 */ /* 0x000fea0003800200 */
.L_x_39467:
        /* <DEDUP_REMOVED lines=41> */
.L_x_39470:
[----:B------:R-:W-:Y:S05]  /*12370*/  BSYNC.RECONVERGENT B6 ;  /* 0x0000000000067941 */ /* 0x000fea0003800200 */
.L_x_39469:
        /* <DEDUP_REMOVED lines=42> */
.L_x_39472:
[----:B------:R-:W-:Y:S05]  /*12620*/  BSYNC.RECONVERGENT B6 ;  /* 0x0000000000067941 */ /* 0x000fea0003800200 */
.L_x_39471:
        /* <DEDUP_REMOVED lines=20> */
.L_x_39464:
        /* <DEDUP_REMOVED lines=35> */
.L_x_39476:
[----:B------:R-:W-:Y:S05]  /*129a0*/  BSYNC.RECONVERGENT B6 ;  /* 0x0000000000067941 */ /* 0x000fea0003800200 */
.L_x_39475:
        /* <DEDUP_REMOVED lines=45> */
.L_x_39478:
[----:B------:R-:W-:Y:S05]  /*12c80*/  BSYNC.RECONVERGENT B6 ;  /* 0x0000000000067941 */ /* 0x000fea0003800200 */
.L_x_39477:
        /* <DEDUP_REMOVED lines=45> */
.L_x_39480:
[----:B------:R-:W-:Y:S05]  /*12f60*/  BSYNC.RECONVERGENT B6 ;  /* 0x0000000000067941 */ /* 0x000fea0003800200 */
.L_x_39479:
        /* <DEDUP_REMOVED lines=10> */
.L_x_39474:
        /* <DEDUP_REMOVED lines=21> */
.L_x_39462:
[----:B------:R-:W-:Y:S05]  /*13160*/  BSYNC.RECONVERGENT B8 ;  /* 0x0000000000087941 */ /* 0x000fea0003800200 */
.L_x_39461:
        /* <DEDUP_REMOVED lines=353> */
.L_x_39481:
        /* <DEDUP_REMOVED lines=15> */
.L_x_39491:
        /* <DEDUP_REMOVED lines=29> */
.L_x_39484:
[----:B------:R-:W-:Y:S05]  /*14a40*/  BSYNC.RECONVERGENT B6 ;  /* 0x0000000000067941 */ /* 0x000fea0003800200 */
.L_x_39483:
        /* <DEDUP_REMOVED lines=41> */
.L_x_39486:
[----:B------:R-:W-:Y:S05]  /*14ce0*/  BSYNC.RECONVERGENT B6 ;  /* 0x0000000000067941 */ /* 0x000fea0003800200 */
.L_x_39485:
        /* <DEDUP_REMOVED lines=41> */
.L_x_39488:
[----:B------:R-:W-:Y:S05]  /*14f80*/  BSYNC.RECONVERGENT B6 ;  /* 0x0000000000067941 */ /* 0x000fea0003800200 */
.L_x_39487:
        /* <DEDUP_REMOVED lines=42> */
.L_x_39490:
[----:B------:R-:W-:Y:S05]  /*15230*/  BSYNC.RECONVERGENT B6 ;  /* 0x0000000000067941 */ /* 0x000fea0003800200 */
.L_x_39489:
        /* <DEDUP_REMOVED lines=19> */
.L_x_39482:
        /* <DEDUP_REMOVED lines=35> */
.L_x_39494:
[----:B------:R-:W-:Y:S05]  /*155a0*/  BSYNC.RECONVERGENT B6 ;  /* 0x0000000000067941 */ /* 0x000fea0003800200 */
.L_x_39493:
        /* <DEDUP_REMOVED lines=46> */
.L_x_39496:
[----:B------:R-:W-:Y:S05]  /*15890*/  BSYNC.RECONVERGENT B6 ;  /* 0x0000000000067941 */ /* 0x000fea0003800200 */
.L_x_39495:
        /* <DEDUP_REMOVED lines=47> */
.L_x_39498:
[----:B------:R-:W-:Y:S05]  /*15b90*/  BSYNC.RECONVERGENT B6 ;  /* 0x0000000000067941 */ /* 0x000fea0003800200 */
.L_x_39497:
        /* <DEDUP_REMOVED lines=11> */
.L_x_39492:
        /* <DEDUP_REMOVED lines=19> */
[----:B0-----:R-:W-:Y:S01]  /*15d80*/  STG.E desc[UR36][R36.64], R5 ;  /* 0x0000000524007986 */ /* 0x001fe2000c101924 */
[----:B------:R-:W-:Y:S05]  /*15d90*/  EXIT ;  /* 0x000000000000794d */ /* 0x000fea0003800000 */
.L_x_39499:
        /* <DEDUP_REMOVED lines=14> */
.L_x_41908:


//--------------------- .text._ZN2at6native24index_elementwise_kernelILi128ELi4EZNS0_16gpu_index_kernelIZZZNS0_31index_put_kernel_quantized_cudaERNS_14TensorIteratorEN3c108ArrayRefIlEES7_bdiENKUlvE_clEvENKUlvE0_clEvEUlPcPKclE_EEvRNS_18TensorIteratorBaseES7_S7_RKT_bEUliE_EEvlT1_ --------------------------
	.section	.text._ZN2at6native24index_elementwise_kernelILi128ELi4EZNS0_16gpu_index_kernelIZZZNS0_31index_put_kernel_quantized_cudaERNS_14TensorIteratorEN3c108ArrayRefIlEES7_bdiENKUlvE_clEvENKUlvE0_clEvEUlPcPKclE_EEvRNS_18TensorIteratorBaseES7_S7_RKT_bEUliE_EEvlT1_,"ax",@progbits
	.align	128
        .global         _ZN2at6native24index_elementwise_kernelILi128ELi4EZNS0_16gpu_index_kernelIZZZNS0_31index_put_kernel_quantized_cudaERNS_14TensorIteratorEN3c108ArrayRefIlEES7_bdiENKUlvE_clEvENKUlvE0_clEvEUlPcPKclE_EEvRNS_18TensorIteratorBaseES7_S7_RKT_bEUliE_EEvlT1_
        .type           _ZN2at6native24index_elementwise_kernelILi128ELi4EZNS0_16gpu_index_kernelIZZZNS0_31index_put_kernel_quantized_cudaERNS_14TensorIteratorEN3c108ArrayRefIlEES7_bdiENKUlvE_clEvENKUlvE0_clEvEUlPcPKclE_EEvRNS_18TensorIteratorBaseES7_S7_RKT_bEUliE_EEvlT1_,@function
        .size           _ZN2at6native24index_elementwise_kernelILi128ELi4EZNS0_16gpu_index_kernelIZZZNS0_31index_put_kernel_quantized_cudaERNS_14TensorIteratorEN3c108ArrayRefIlEES7_bdiENKUlvE_clEvENKUlvE0_clEvEUlPcPKclE_EEvRNS_18TensorIteratorBaseES7_S7_RKT_bEUliE_EEvlT1_,(.L_x_41909 - _ZN2at6native24index_elementwise_kernelILi128ELi4EZNS0_16gpu_index_kernelIZZZNS0_31index_put_kernel_quantized_cudaERNS_14TensorIteratorEN3c108ArrayRefIlEES7_bdiENKUlvE_clEvENKUlvE0_clEvEUlPcPKclE_EEvRNS_18TensorIteratorBaseES7_S7_RKT_bEUliE_EEvlT1_)
        .other          _ZN2at6native24index_elementwise_kernelILi128ELi4EZNS0_16gpu_index_kernelIZZZNS0_31index_put_kernel_quantized_cudaERNS_14TensorIteratorEN3c108ArrayRefIlEES7_bdiENKUlvE_clEvENKUlvE0_clEvEUlPcPKclE_EEvRNS_18TensorIteratorBaseES7_S7_RKT_bEUliE_EEvlT1_,@"STO_CUDA_ENTRY STV_DEFAULT"
_ZN2at6native24index_elementwise_kernelILi128ELi4EZNS0_16gpu_index_kernelIZZZNS0_31index_put_kernel_quantized_cudaERNS_14TensorIteratorEN3c108ArrayRefIlEES7_bdiENKUlvE_clEvENKUlvE0_clEvEUlPcPKclE_EEvRNS_18TensorIteratorBaseES7_S7_RKT_bEUliE_EEvlT1_:
.text._ZN2at6native24index_elementwise_kernelILi128ELi4EZNS0_16gpu_index_kernelIZZZNS0_31index_put_kernel_quantized_cudaERNS_14TensorIteratorEN3c108ArrayRefIlEES7_bdiENKUlvE_clEvENKUlvE0_clEvEUlPcPKclE_EEvRNS_18TensorIteratorBaseES7_S7_RKT_bEUliE_EEvlT1_:
        /* <DEDUP_REMOVED lines=74> */
.L_x_39503:
[----:B------:R-:W-:Y:S05]  /*04a0*/  BSYNC.RECONVERGENT B0 ;  /* 0x0000000000007941 */ /* 0x000fea0003800200 */
.L_x_39502:
        /* <DEDUP_REMOVED lines=19> */
.L_x_39501:
        /* <DEDUP_REMOVED lines=317> */
.L_x_39506:
        /* <DEDUP_REMOVED lines=20> */
.L_x_39505:
[----:B------:R-:W-:Y:S05]  /*1af0*/  BSYNC.RECONVERGENT B0 ;  /* 0x0000000000007941 */ /* 0x000fea0003800200 */
.L_x_39504:
        /* <DEDUP_REMOVED lines=313> */
.L_x_39509:
        /* <DEDUP_REMOVED lines=20> */
.L_x_39508:
[----:B------:R-:W-:Y:S05]  /*2fd0*/  BSYNC.RECONVERGENT B0 ;  /* 0x0000000000007941 */ /* 0x000fea0003800200 */
.L_x_39507:
        /* <DEDUP_REMOVED lines=313> */
.L_x_39512:
        /* <DEDUP_REMOVED lines=20> */
.L_x_39511:
[----:B------:R-:W-:Y:S05]  /*44b0*/  BSYNC.RECONVERGENT B0 ;  /* 0x0000000000007941 */ /* 0x000fea0003800200 */
.L_x_39510:
        /* <DEDUP_REMOVED lines=312> */
.L_x_39513:
        /* <DEDUP_REMOVED lines=20> */
.L_x_39500:
        /* <DEDUP_REMOVED lines=25> */
.L_x_39526:
        /* <DEDUP_REMOVED lines=27> */
.L_x_39519:
[----:B------:R-:W-:Y:S05]  /*5cc0*/  BSYNC.RECONVERGENT B6 ;  /* 0x0000000000067941 */ /* 0x000fea0003800200 */
.L_x_39518:
        /* <DEDUP_REMOVED lines=38> */
.L_x_39521:
[----:B------:R-:W-:Y:S05]  /*5f30*/  BSYNC.RECONVERGENT B6 ;  /* 0x0000000000067941 */ /* 0x000fea0003800200 */
.L_x_39520:
        /* <DEDUP_REMOVED lines=39> */
.L_x_39523:
[----:B------:R-:W-:Y:S05]  /*61b0*/  BSYNC.RECONVERGENT B6 ;  /* 0x0000000000067941 */ /* 0x000fea0003800200 */
.L_x_39522:
        /* <DEDUP_REMOVED lines=40> */
.L_x_39525:
[----:B------:R-:W-:Y:S05]  /*6440*/  BSYNC.RECONVERGENT B6 ;  /* 0x0000000000067941 */ /* 0x000fea0003800200 */
.L_x_39524:
        /* <DEDUP_REMOVED lines=19> */
.L_x_39517:
        /* <DEDUP_REMOVED lines=32> */
.L_x_39528:
        /* <DEDUP_REMOVED lines=42> */
.L_x_39529:
        /* <DEDUP_REMOVED lines=42> */
.L_x_39530:
        /* <DEDUP_REMOVED lines=10> */
.L_x_39527:
        /* <DEDUP_REMOVED lines=18> */
.L_x_39516:
[----:B------:R-:W-:Y:S05]  /*6e80*/  BSYNC.RECONVERGENT B8 ;  /* 0x0000000000087941 */ /* 0x000fea0003800200 */
.L_x_39515:
        /* <DEDUP_REMOVED lines=19> */
.L_x_39542:
        /* <DEDUP_REMOVED lines=27> */
.L_x_39535:
[----:B------:R-:W-:Y:S05]  /*7170*/  BSYNC.RECONVERGENT B6 ;  /* 0x0000000000067941 */ /* 0x000fea0003800200 */
.L_x_39534:
        /* <DEDUP_REMOVED lines=38> */
.L_x_39537:
[----:B------:R-:W-:Y:S05]  /*73e0*/  BSYNC.RECONVERGENT B6 ;  /* 0x0000000000067941 */ /* 0x000fea0003800200 */
.L_x_39536:
        /* <DEDUP_REMOVED lines=39> */
.L_x_39539:
[----:B------:R-:W-:Y:S05]  /*7660*/  BSYNC.RECONVERGENT B6 ;  /* 0x0000000000067941 */ /* 0x000fea0003800200 */
.L_x_39538:
        /* <DEDUP_REMOVED lines=40> */
.L_x_39541:
[----:B------:R-:W-:Y:S05]  /*78f0*/  BSYNC.RECONVERGENT B6 ;  /* 0x0000000000067941 */ /* 0x000fea0003800200 */
.L_x_39540:
        /* <DEDUP_REMOVED lines=19> */
.L_x_39533:
        /* <DEDUP_REMOVED lines=32> */
.L_x_39544:
        /* <DEDUP_REMOVED lines=42> */
.L_x_39545:
        /* <DEDUP_REMOVED lines=42> */
.L_x_39546:
        /* <DEDUP_REMOVED lines=10> */
.L_x_39543:
        /* <DEDUP_REMOVED lines=18> */
.L_x_39532:
[----:B------:R-:W-:Y:S05]  /*8330*/  BSYNC.RECONVERGENT B8 ;  /* 0x0000000000087941 */ /* 0x000fea0003800200 */
.L_x_39531:
        /* <DEDUP_REMOVED lines=19> */
.L_x_39558:
        /* <DEDUP_REMOVED lines=27> */
.L_x_39551:
[----:B------:R-:W-:Y:S05]  /*8620*/  BSYNC.RECONVERGENT B6 ;  /* 0x0000000000067941 */ /* 0x000fea0003800200 */
.L_x_39550:
        /* <DEDUP_REMOVED lines=38> */
.L_x_39553:
[----:B------:R-:W-:Y:S05]  /*8890*/  BSYNC.RECONVERGENT B6 ;  /* 0x0000000000067941 */ /* 0x000fea0003800200 */
.L_x_39552:
        /* <DEDUP_REMOVED lines=39> */
.L_x_39555:
[----:B------:R-:W-:Y:S05]  /*8b10*/  BSYNC.RECONVERGENT B6 ;  /* 0x0000000000067941 */ /* 0x000fea0003800200 */
.L_x_39554:
        /* <DEDUP_REMOVED lines=40> */
.L_x_39557:
[----:B------:R-:W-:Y:S05]  /*8da0*/  BSYNC.RECONVERGENT B6 ;  /* 0x0000000000067941 */ /* 0x000fea0003800200 */
.L_x_39556:
        /* <DEDUP_REMOVED lines=19> */
.L_x_39549:
        /* <DEDUP_REMOVED lines=32> */
.L_x_39560:
        /* <DEDUP_REMOVED lines=42> */
.L_x_39561:
        /* <DEDUP_REMOVED lines=42> */
.L_x_39562:
        /* <DEDUP_REMOVED lines=10> */
.L_x_39559:
        /* <DEDUP_REMOVED lines=18> */
.L_x_39548:
[----:B------:R-:W-:Y:S05]  /*97e0*/  BSYNC.RECONVERGENT B8 ;  /* 0x0000000000087941 */ /* 0x000fea0003800200 */
.L_x_39547:
        /* <DEDUP_REMOVED lines=18> */
.L_x_39572:
        /* <DEDUP_REMOVED lines=27> */
.L_x_39565:
[----:B------:R-:W-:Y:S05]  /*9ac0*/  BSYNC.RECONVERGENT B6 ;  /* 0x0000000000067941 */ /* 0x000fea0003800200 */
.L_x_39564:
        /* <DEDUP_REMOVED lines=38> */
.L_x_39567:
[----:B------:R-:W-:Y:S05]  /*9d30*/  BSYNC.RECONVERGENT B6 ;  /* 0x0000000000067941 */ /* 0x000fea0003800200 */
.L_x_39566:
        /* <DEDUP_REMOVED lines=39> */
.L_x_39569:
[----:B------:R-:W-:Y:S05]  /*9fb0*/  BSYNC.RECONVERGENT B6 ;  /* 0x0000000000067941 */ /* 0x000fea0003800200 */
.L_x_39568:
        /* <DEDUP_REMOVED lines=39> */
.L_x_39571:
[----:B------:R-:W-:Y:S05]  /*a230*/  BSYNC.RECONVERGENT B6 ;  /* 0x0000000000067941 */ /* 0x000fea0003800200 */
.L_x_39570:
        /* <DEDUP_REMOVED lines=19> */
.L_x_39563:
        /* <DEDUP_REMOVED lines=31> */
.L_x_39574:
        /* <DEDUP_REMOVED lines=43> */
.L_x_39575:
        /* <DEDUP_REMOVED lines=42> */
.L_x_39576:
        /* <DEDUP_REMOVED lines=10> */
.L_x_39573:
        /* <DEDUP_REMOVED lines=18> */
.L_x_39514:
        /* <DEDUP_REMOVED lines=357> */
.L_x_39579:
        /* <DEDUP_REMOVED lines=13> */
.L_x_39589:
        /* <DEDUP_REMOVED lines=29> */
.L_x_39582:
[----:B------:R-:W-:Y:S05]  /*c560*/  BSYNC.RECONVERGENT B6 ;  /* 0x0000000000067941 */ /* 0x000fea0003800200 */
.L_x_39581:
        /* <DEDUP_REMOVED lines=40> */
.L_x_39584:
[----:B------:R-:W-:Y:S05]  /*c7f0*/  BSYNC.RECONVERGENT B6 ;  /* 0x0000000000067941 */ /* 0x000fea0003800200 */
.L_x_39583:
        /* <DEDUP_REMOVED lines=41> */
.L_x_39586:
[----:B------:R-:W-:Y:S05]  /*ca90*/  BSYNC.RECONVERGENT B6 ;  /* 0x0000000000067941 */ /* 0x000fea0003800200 */
.L_x_39585:
        /* <DEDUP_REMOVED lines=42> */
.L_x_39588:
[----:B------:R-:W-:Y:S05]  /*cd40*/  BSYNC.RECONVERGENT B6 ;  /* 0x0000000000067941 */ /* 0x000fea0003800200 */
.L_x_39587:
        /* <DEDUP_REMOVED lines=19> */
.L_x_39580:
        /* <DEDUP_REMOVED lines=35> */
.L_x_39592:
[----:B------:R-:W-:Y:S05]  /*d0b0*/  BSYNC.RECONVERGENT B6 ;  /* 0x0000000000067941 */ /* 0x000fea0003800200 */
.L_x_39591:
        /* <DEDUP_REMOVED lines=45> */
.L_x_39594:
[----:B------:R-:W-:Y:S05]  /*d390*/  BSYNC.RECONVERGENT B6 ;  /* 0x0000000000067941 */ /* 0x000fea0003800200 */
.L_x_39593:
        /* <DEDUP_REMOVED lines=45> */
.L_x_39596:
[----:B------:R-:W-:Y:S05]  /*d670*/  BSYNC.RECONVERGENT B6 ;  /* 0x0000000000067941 */ /* 0x000fea0003800200 */
.L_x_39595:
        /* <DEDUP_REMOVED lines=10> */
.L_x_39590:
        /* <DEDUP_REMOVED lines=20> */
.L_x_39578:
[----:B------:R-:W-:Y:S05]  /*d860*/  BSYNC.RECONVERGENT B8 ;  /* 0x0000000000087941 */ /* 0x000fea0003800200 */
.L_x_39577:
        /* <DEDUP_REMOVED lines=353> */
.L_x_39599:
        /* <DEDUP_REMOVED lines=14> */
.L_x_39609:
        /* <DEDUP_REMOVED lines=29> */
.L_x_39602:
[----:B------:R-:W-:Y:S05]  /*f130*/  BSYNC.RECONVERGENT B6 ;  /* 0x0000000000067941 */ /* 0x000fea0003800200 */
.L_x_39601:
        /* <DEDUP_REMOVED lines=40> */
.L_x_39604:
[----:B------:R-:W-:Y:S05]  /*f3c0*/  BSYNC.RECONVERGENT B6 ;  /* 0x0000000000067941 */ /* 0x000fea0003800200 */
.L_x_39603:
        /* <DEDUP_REMOVED lines=41> */
.L_x_39606:
[----:B------:R-:W-:Y:S05]  /*f660*/  BSYNC.RECONVERGENT B6 ;  /* 0x0000000000067941 */ /* 0x000fea0003800200 */
.L_x_39605:
        /* <DEDUP_REMOVED lines=42> */
.L_x_39608:
[----:B------:R-:W-:Y:S05]  /*f910*/  BSYNC.RECONVERGENT B6 ;  /* 0x0000000000067941 */ /* 0x000fea0003800200 */
.L_x_39607:
        /* <DEDUP_REMOVED lines=19> */
.L_x_39600:
        /* <DEDUP_REMOVED lines=35> */
.L_x_39612:
[----:B------:R-:W-:Y:S05]  /*fc80*/  BSYNC.RECONVERGENT B6 ;  /* 0x0000000000067941 */ /* 0x000fea0003800200 */
.L_x_39611:
        /* <DEDUP_REMOVED lines=45> */
.L_x_39614:
[----:B------:R-:W-:Y:S05]  /*ff60*/  BSYNC.RECONVERGENT B6 ;  /* 0x0000000000067941 */ /* 0x000fea0003800200 */
.L_x_39613:
        /* <DEDUP_REMOVED lines=45> */
.L_x_39616:
[----:B------:R-:W-:Y:S05]  /*10240*/  BSYNC.RECONVERGENT B6 ;  /* 0x0000000000067941 */ /* 0x000fea0003800200 */
.L_x_39615:
        /* <DEDUP_REMOVED lines=10> */
.L_x_39610:
        /* <DEDUP_REMOVED lines=20> */
.L_x_39598:
[----:B------:R-:W-:Y:S05]  /*10430*/  BSYNC.RECONVERGENT B8 ;  /* 0x0000000000087941 */ /* 0x000fea0003800200 */
.L_x_39597:
        /* <DEDUP_REMOVED lines=357> */
.L_x_39619:
        /* <DEDUP_REMOVED lines=13> */
.L_x_39629:
        /* <DEDUP_REMOVED lines=29> */
.L_x_39622:
[----:B------:R-:W-:Y:S05]  /*11d30*/  BSYNC.RECONVERGENT B6 ;  /* 0x0000000000067941 */ /* 0x000fea0003800200 */
.L_x_39621:
        /* <DEDUP_REMOVED lines=40> */
.L_x_39624:
[----:B------:R-:W-:Y:S05]  /*11fc0*/  BSYNC.RECONVERGENT B6 ;  /* 0x0000000000067941 */ /* 0x000fea0003800200 */
.L_x_39623:
        /* <DEDUP_REMOVED lines=41> */
.L_x_39626:
[----:B------:R-:W-:Y:S05]  /*12260*/  BSYNC.RECONVERGENT B6 ;  /* 0x0000000000067941 */ /* 0x000fea0003800200 */
.L_x_39625:
        /* <DEDUP_REMOVED lines=42> */
.L_x_39628:
[----:B------:R-:W-:Y:S05]  /*12510*/  BSYNC.RECONVERGENT B6 ;  /* 0x0000000000067941 */ /* 0x000fea0003800200 */
.L_x_39627:
        /* <DEDUP_REMOVED lines=20> */
.L_x_39620:
        /* <DEDUP_REMOVED lines=35> */
.L_x_39632:
[----:B------:R-:W-:Y:S05]  /*12890*/  BSYNC.RECONVERGENT B6 ;  /* 0x0000000000067941 */ /* 0x000fea0003800200 */
.L_x_39631:
        /* <DEDUP_REMOVED lines=45> */
.L_x_39634:
[----:B------:R-:W-:Y:S05]  /*12b70*/  BSYNC.RECONVERGENT B6 ;  /* 0x0000000000067941 */ /* 0x000fea0003800200 */
.L_x_39633:
        /* <DEDUP_REMOVED lines=45> */
.L_x_39636:
[----:B------:R-:W-:Y:S05]  /*12e50*/  BSYNC.RECONVERGENT B6 ;  /* 0x0000000000067941 */ /* 0x000fea0003800200 */
.L_x_39635:
        /* <DEDUP_REMOVED lines=10> */
.L_x_39630:
        /* <DEDUP_REMOVED lines=20> */
.L_x_39618:
[----:B------:R-:W-:Y:S05]  /*13040*/  BSYNC.RECONVERGENT B8 ;  /* 0x0000000000087941 */ /* 0x000fea0003800200 */
.L_x_39617:
        /* <DEDUP_REMOVED lines=353> */
.L_x_39637:
        /* <DEDUP_REMOVED lines=15> */
.L_x_39647:
        /* <DEDUP_REMOVED lines=29> */
.L_x_39640:
[----:B------:R-:W-:Y:S05]  /*14920*/  BSYNC.RECONVERGENT B6 ;  /* 0x0000000000067941 */ /* 0x000fea0003800200 */
.L_x_39639:
        /* <DEDUP_REMOVED lines=41> */
.L_x_39642:
[----:B------:R-:W-:Y:S05]  /*14bc0*/  BSYNC.RECONVERGENT B6 ;  /* 0x0000000000067941 */ /* 0x000fea0003800200 */
.L_x_39641:
        /* <DEDUP_REMOVED lines=41> */
.L_x_39644:
[----:B------:R-:W-:Y:S05]  /*14e60*/  BSYNC.RECONVERGENT B6 ;  /* 0x0000000000067941 */ /* 0x000fea0003800200 */
.L_x_39643:
        /* <DEDUP_REMOVED lines=42> */
.L_x_39646:
[----:B------:R-:W-:Y:S05]  /*15110*/  BSYNC.RECONVERGENT B6 ;  /* 0x0000000000067941 */ /* 0x000fea0003800200 */
.L_x_39645:
        /* <DEDUP_REMOVED lines=19> */
.L_x_39638:
        /* <DEDUP_REMOVED lines=35> */
.L_x_39650:
[----:B------:R-:W-:Y:S05]  /*15480*/  BSYNC.RECONVERGENT B6 ;  /* 0x0000000000067941 */ /* 0x000fea0003800200 */
.L_x_39649:
        /* <DEDUP_REMOVED lines=46> */
.L_x_39652:
[----:B------:R-:W-:Y:S05]  /*15770*/  BSYNC.RECONVERGENT B6 ;  /* 0x0000000000067941 */ /* 0x000fea0003800200 */
.L_x_39651:
        /* <DEDUP_REMOVED lines=47> */
.L_x_39654:
[----:B------:R-:W-:Y:S05]  /*15a70*/  BSYNC.RECONVERGENT B6 ;  /* 0x0000000000067941 */ /* 0x000fea0003800200 */
.L_x_39653:
        /* <DEDUP_REMOVED lines=11> */
.L_x_39648:
        /* <DEDUP_REMOVED lines=20> */
.L_x_39655:
        /* <DEDUP_REMOVED lines=9> */
.L_x_41909:


//--------------------- .text._ZN2at6native24index_elementwise_kernelILi128ELi4EZNS0_16gpu_index_kernelIZZZNS0_31index_put_kernel_quantized_cudaERNS_14TensorIteratorEN3c108ArrayRefIlEES7_bdiENKUlvE_clEvENKUlvE_clEvEUlPcPKclE_EEvRNS_18TensorIteratorBaseES7_S7_RKT_bEUliE_EEvlT1_ --------------------------
	.section	.text._ZN2at6native24index_elementwise_kernelILi128ELi4EZNS0_16gpu_index_kernelIZZZNS0_31index_put_kernel_quantized_cudaERNS_14TensorIteratorEN3c108ArrayRefIlEES7_bdiENKUlvE_clEvENKUlvE_clEvEUlPcPKclE_EEvRNS_18TensorIteratorBaseES7_S7_RKT_bEUliE_EEvlT1_,"ax",@progbits
	.align	128
        .global         _ZN2at6native24index_elementwise_kernelILi128ELi4EZNS0_16gpu_index_kernelIZZZNS0_31index_put_kernel_quantized_cudaERNS_14TensorIteratorEN3c108ArrayRefIlEES7_bdiENKUlvE_clEvENKUlvE_clEvEUlPcPKclE_EEvRNS_18TensorIteratorBaseES7_S7_RKT_bEUliE_EEvlT1_
        .type           _ZN2at6native24index_elementwise_kernelILi128ELi4EZNS0_16gpu_index_kernelIZZZNS0_31index_put_kernel_quantized_cudaERNS_14TensorIteratorEN3c108ArrayRefIlEES7_bdiENKUlvE_clEvENKUlvE_clEvEUlPcPKclE_EEvRNS_18TensorIteratorBaseES7_S7_RKT_bEUliE_EEvlT1_,@function
        .size           _ZN2at6native24index_elementwise_kernelILi128ELi4EZNS0_16gpu_index_kernelIZZZNS0_31index_put_kernel_quantized_cudaERNS_14TensorIteratorEN3c108ArrayRefIlEES7_bdiENKUlvE_clEvENKUlvE_clEvEUlPcPKclE_EEvRNS_18TensorIteratorBaseES7_S7_RKT_bEUliE_EEvlT1_,(.L_x_41910 - _ZN2at6native24index_elementwise_kernelILi128ELi4EZNS0_16gpu_index_kernelIZZZNS0_31index_put_kernel_quantized_cudaERNS_14TensorIteratorEN3c108ArrayRefIlEES7_bdiENKUlvE_clEvENKUlvE_clEvEUlPcPKclE_EEvRNS_18TensorIteratorBaseES7_S7_RKT_bEUliE_EEvlT1_)
        .other          _ZN2at6native24index_elementwise_kernelILi128ELi4EZNS0_16gpu_index_kernelIZZZNS0_31index_put_kernel_quantized_cudaERNS_14TensorIteratorEN3c108ArrayRefIlEES7_bdiENKUlvE_clEvENKUlvE_clEvEUlPcPKclE_EEvRNS_18TensorIteratorBaseES7_S7_RKT_bEUliE_EEvlT1_,@"STO_CUDA_ENTRY STV_DEFAULT"
_ZN2at6native24index_elementwise_kernelILi128ELi4EZNS0_16gpu_index_kernelIZZZNS0_31index_put_kernel_quantized_cudaERNS_14TensorIteratorEN3c108ArrayRefIlEES7_bdiENKUlvE_clEvENKUlvE_clEvEUlPcPKclE_EEvRNS_18TensorIteratorBaseES7_S7_RKT_bEUliE_EEvlT1_:
.text._ZN2at6native24index_elementwise_kernelILi128ELi4EZNS0_16gpu_index_kernelIZZZNS0_31index_put_kernel_quantized_cudaERNS_14TensorIteratorEN3c108ArrayRefIlEES7_bdiENKUlvE_clEvENKUlvE_clEvEUlPcPKclE_EEvRNS_18TensorIteratorBaseES7_S7_RKT_bEUliE_EEvlT1_:
        /* <DEDUP_REMOVED lines=41> */
[----:B-1----:R1:W-:Y:S04]  /*0290*/  @!P2 STG.E.U8 desc[UR36][R2.64], R9 ;  /* 0x000000090200a986 */ /* 0x0023e8000c101124 */
        /* <DEDUP_REMOVED lines=19> */
[----:B0-----:R0:W-:-:S12]  /*03d0*/  @!P1 STG.E.U8 desc[UR36][R2.64], R7 ;  /* 0x0000000702009986 */ /* 0x0011d8000c101124 */
        /* <DEDUP_REMOVED lines=17> */
[----:B0-----:R1:W-:Y:S02]  /*04f0*/  STG.E.U8 desc[UR36][R2.64], R5 ;  /* 0x0000000502007986 */ /* 0x0013e4000c101124 */
.L_x_39659:
[----:B------:R-:W-:Y:S05]  /*0500*/  BSYNC.RECONVERGENT B0 ;  /* 0x0000000000007941 */ /* 0x000fea0003800200 */
.L_x_39658:
        /* <DEDUP_REMOVED lines=18> */
[----:B0-----:R-:W-:Y:S01]  /*0630*/  STG.E.U8 desc[UR36][R2.64], R5 ;  /* 0x0000000502007986 */ /* 0x001fe2000c101124 */
[----:B------:R-:W-:Y:S05]  /*0640*/  EXIT ;  /* 0x000000000000794d */ /* 0x000fea0003800000 */
.L_x_39657:
        /* <DEDUP_REMOVED lines=317> */
.L_x_39662:
        /* <DEDUP_REMOVED lines=20> */
[----:B0-----:R0:W-:Y:S04]  /*1b60*/  STG.E.U8 desc[UR36][R4.64], R7 ;  /* 0x0000000704007986 */ /* 0x0011e8000c101124 */
.L_x_39661:
[----:B------:R-:W-:Y:S05]  /*1b70*/  BSYNC.RECONVERGENT B0 ;  /* 0x0000000000007941 */ /* 0x000fea0003800200 */
.L_x_39660:
        /* <DEDUP_REMOVED lines=313> */
.L_x_39665:
        /* <DEDUP_REMOVED lines=20> */
[----:B0-----:R1:W-:Y:S02]  /*3050*/  STG.E.U8 desc[UR36][R4.64], R7 ;  /* 0x0000000704007986 */ /* 0x0013e4000c101124 */
.L_x_39664:
[----:B------:R-:W-:Y:S05]  /*3060*/  BSYNC.RECONVERGENT B0 ;  /* 0x0000000000007941 */ /* 0x000fea0003800200 */
.L_x_39663:
        /* <DEDUP_REMOVED lines=313> */
.L_x_39668:
        /* <DEDUP_REMOVED lines=21> */
.L_x_39667:
[----:B------:R-:W-:Y:S05]  /*4550*/  BSYNC.RECONVERGENT B0 ;  /* 0x0000000000007941 */ /* 0x000fea0003800200 */
.L_x_39666:
        /* <DEDUP_REMOVED lines=312> */
.L_x_39669:
        /* <DEDUP_REMOVED lines=19> */
[----:B0-----:R-:W-:Y:S01]  /*5a10*/  STG.E.U8 desc[UR36][R2.64], R7 ;  /* 0x0000000702007986 */ /* 0x001fe2000c101124 */
[----:B------:R-:W-:Y:S05]  /*5a20*/  EXIT ;  /* 0x000000000000794d */ /* 0x000fea0003800000 */
.L_x_39656:
        /* <DEDUP_REMOVED lines=25> */
.L_x_39682:
        /* <DEDUP_REMOVED lines=27> */
.L_x_39675:
[----:B------:R-:W-:Y:S05]  /*5d70*/  BSYNC.RECONVERGENT B6 ;  /* 0x0000000000067941 */ /* 0x000fea0003800200 */
.L_x_39674:
        /* <DEDUP_REMOVED lines=38> */
.L_x_39677:
[----:B------:R-:W-:Y:S05]  /*5fe0*/  BSYNC.RECONVERGENT B6 ;  /* 0x0000000000067941 */ /* 0x000fea0003800200 */
.L_x_39676:
        /* <DEDUP_REMOVED lines=39> */
.L_x_39679:
[----:B------:R-:W-:Y:S05]  /*6260*/  BSYNC.RECONVERGENT B6 ;  /* 0x0000000000067941 */ /* 0x000fea0003800200 */
.L_x_39678:
        /* <DEDUP_REMOVED lines=40> */
.L_x_39681:
[----:B------:R-:W-:Y:S05]  /*64f0*/  BSYNC.RECONVERGENT B6 ;  /* 0x0000000000067941 */ /* 0x000fea0003800200 */
.L_x_39680:
        /* <DEDUP_REMOVED lines=19> */
.L_x_39673:
        /* <DEDUP_REMOVED lines=32> */
.L_x_39684:
        /* <DEDUP_REMOVED lines=42> */
.L_x_39685:
        /* <DEDUP_REMOVED lines=42> */
.L_x_39686:
        /* <DEDUP_REMOVED lines=10> */
.L_x_39683:
        /* <DEDUP_REMOVED lines=18> */
[----:B0-----:R0:W-:Y:S04]  /*6f30*/  STG.E.U8 desc[UR36][R24.64], R5 ;  /* 0x0000000518007986 */ /* 0x0011e8000c101124 */
.L_x_39672:
[----:B------:R-:W-:Y:S05]  /*6f40*/  BSYNC.RECONVERGENT B8 ;  /* 0x0000000000087941 */ /* 0x000fea0003800200 */
.L_x_39671:
        /* <DEDUP_REMOVED lines=19> */
.L_x_39698:
        /* <DEDUP_REMOVED lines=27> */
.L_x_39691:
[----:B------:R-:W-:Y:S05]  /*7230*/  BSYNC.RECONVERGENT B6 ;  /* 0x0000000000067941 */ /* 0x000fea0003800200 */
.L_x_39690:
        /* <DEDUP_REMOVED lines=38> */
.L_x_39693:
[----:B------:R-:W-:Y:S05]  /*74a0*/  BSYNC.RECONVERGENT B6 ;  /* 0x0000000000067941 */ /* 0x000fea0003800200 */
.L_x_39692:
        /* <DEDUP_REMOVED lines=39> */
.L_x_39695:
[----:B------:R-:W-:Y:S05]  /*7720*/  BSYNC.RECONVERGENT B6 ;  /* 0x0000000000067941 */ /* 0x000fea0003800200 */
.L_x_39694:
        /* <DEDUP_REMOVED lines=40> */
.L_x_39697:
[----:B------:R-:W-:Y:S05]  /*79b0*/  BSYNC.RECONVERGENT B6 ;  /* 0x0000000000067941 */ /* 0x000fea0003800200 */
.L_x_39696:
        /* <DEDUP_REMOVED lines=19> */
.L_x_39689:
        /* <DEDUP_REMOVED lines=32> */
.L_x_39700:
        /* <DEDUP_REMOVED lines=42> */
.L_x_39701:
        /* <DEDUP_REMOVED lines=42> */
.L_x_39702:
        /* <DEDUP_REMOVED lines=10> */
.L_x_39699:
        /* <DEDUP_REMOVED lines=19> */
.L_x_39688:
[----:B------:R-:W-:Y:S05]  /*8400*/  BSYNC.RECONVERGENT B8 ;  /* 0x0000000000087941 */ /* 0x000fea0003800200 */
.L_x_39687:
        /* <DEDUP_REMOVED lines=19> */
.L_x_39714:
        /* <DEDUP_REMOVED lines=27> */
.L_x_39707:
[----:B------:R-:W-:Y:S05]  /*86f0*/  BSYNC.RECONVERGENT B6 ;  /* 0x0000000000067941 */ /* 0x000fea0003800200 */
.L_x_39706:
        /* <DEDUP_REMOVED lines=38> */
.L_x_39709:
[----:B------:R-:W-:Y:S05]  /*8960*/  BSYNC.RECONVERGENT B6 ;  /* 0x0000000000067941 */ /* 0x000fea0003800200 */
.L_x_39708:
        /* <DEDUP_REMOVED lines=39> */
.L_x_39711:
[----:B------:R-:W-:Y:S05]  /*8be0*/  BSYNC.RECONVERGENT B6 ;  /* 0x0000000000067941 */ /* 0x000fea0003800200 */
.L_x_39710:
        /* <DEDUP_REMOVED lines=40> */
.L_x_39713:
[----:B------:R-:W-:Y:S05]  /*8e70*/  BSYNC.RECONVERGENT B6 ;  /* 0x0000000000067941 */ /* 0x000fea0003800200 */
.L_x_39712:
        /* <DEDUP_REMOVED lines=19> */
.L_x_39705:
        /* <DEDUP_REMOVED lines=32> */
.L_x_39716:
        /* <DEDUP_REMOVED lines=42> */
.L_x_39717:
        /* <DEDUP_REMOVED lines=42> */
.L_x_39718:
        /* <DEDUP_REMOVED lines=10> */
.L_x_39715:
        /* <DEDUP_REMOVED lines=19> */
.L_x_39704:
[----:B------:R-:W-:Y:S05]  /*98c0*/  BSYNC.RECONVERGENT B8 ;  /* 0x0000000000087941 */ /* 0x000fea0003800200 */
.L_x_39703:
        /* <DEDUP_REMOVED lines=18> */
.L_x_39728:
        /* <DEDUP_REMOVED lines=27> */
.L_x_39721:
[----:B------:R-:W-:Y:S05]  /*9ba0*/  BSYNC.RECONVERGENT B6 ;  /* 0x0000000000067941 */ /* 0x000fea0003800200 */
.L_x_39720:
        /* <DEDUP_REMOVED lines=38> */
.L_x_39723:
[----:B------:R-:W-:Y:S05]  /*9e10*/  BSYNC.RECONVERGENT B6 ;  /* 0x0000000000067941 */ /* 0x000fea0003800200 */
.L_x_39722:
        /* <DEDUP_REMOVED lines=39> */
.L_x_39725:
[----:B------:R-:W-:Y:S05]  /*a090*/  BSYNC.RECONVERGENT B6 ;  /* 0x0000000000067941 */ /* 0x000fea0003800200 */
.L_x_39724:
        /* <DEDUP_REMOVED lines=39> */
.L_x_39727:
[----:B------:R-:W-:Y:S05]  /*a310*/  BSYNC.RECONVERGENT B6 ;  /* 0x0000000000067941 */ /* 0x000fea0003800200 */
.L_x_39726:
        /* <DEDUP_REMOVED lines=19> */
.L_x_39719:
        /* <DEDUP_REMOVED lines=31> */
.L_x_39730:
        /* <DEDUP_REMOVED lines=43> */
.L_x_39731:
        /* <DEDUP_REMOVED lines=42> */
.L_x_39732:
        /* <DEDUP_REMOVED lines=10> */
.L_x_39729:
        /* <DEDUP_REMOVED lines=17> */
[----:B0-----:R-:W-:Y:S01]  /*ad40*/  STG.E.U8 desc[UR36][R26.64], R5 ;  /* 0x000000051a007986 */ /* 0x001fe2000c101124 */
[----:B------:R-:W-:Y:S05]  /*ad50*/  EXIT ;  /* 0x000000000000794d */ /* 0x000fea0003800000 */
.L_x_39670:
        /* <DEDUP_REMOVED lines=357> */
.L_x_39735:
        /* <DEDUP_REMOVED lines=13> */
.L_x_39745:
        /* <DEDUP_REMOVED lines=29> */
.L_x_39738:
[----:B------:R-:W-:Y:S05]  /*c650*/  BSYNC.RECONVERGENT B6 ;  /* 0x0000000000067941 */ /* 0x000fea0003800200 */
.L_x_39737:
        /* <DEDUP_REMOVED lines=40> */
.L_x_39740:
[----:B------:R-:W-:Y:S05]  /*c8e0*/  BSYNC.RECONVERGENT B6 ;  /* 0x0000000000067941 */ /* 0x000fea0003800200 */
.L_x_39739:
        /* <DEDUP_REMOVED lines=41> */
.L_x_39742:
[----:B------:R-:W-:Y:S05]  /*cb80*/  BSYNC.RECONVERGENT B6 ;  /* 0x0000000000067941 */ /* 0x000fea0003800200 */
.L_x_39741:
        /* <DEDUP_REMOVED lines=42> */
.L_x_39744:
[----:B------:R-:W-:Y:S05]  /*ce30*/  BSYNC.RECONVERGENT B6 ;  /* 0x0000000000067941 */ /* 0x000fea0003800200 */
.L_x_39743:
        /* <DEDUP_REMOVED lines=19> */
.L_x_39736:
        /* <DEDUP_REMOVED lines=35> */
.L_x_39748:
[----:B------:R-:W-:Y:S05]  /*d1a0*/  BSYNC.RECONVERGENT B6 ;  /* 0x0000000000067941 */ /* 0x000fea0003800200 */
.L_x_39747:
        /* <DEDUP_REMOVED lines=45> */
.L_x_39750:
[----:B------:R-:W-:Y:S05]  /*d480*/  BSYNC.RECONVERGENT B6 ;  /* 0x0000000000067941 */ /* 0x000fea0003800200 */
.L_x_39749:
        /* <DEDUP_REMOVED lines=45> */
.L_x_39752:
[----:B------:R-:W-:Y:S05]  /*d760*/  BSYNC.RECONVERGENT B6 ;  /* 0x0000000000067941 */ /* 0x000fea0003800200 */
.L_x_39751:
        /* <DEDUP_REMOVED lines=10> */
.L_x_39746:
        /* <DEDUP_REMOVED lines=20> */
[----:B0-----:R0:W-:Y:S04]  /*d950*/  STG.E.U8 desc[UR36][R24.64], R5 ;  /* 0x0000000518007986 */ /* 0x0011e8000c101124 */
.L_x_39734:
[----:B------:R-:W-:Y:S05]  /*d960*/  BSYNC.RECONVERGENT B8 ;  /* 0x0000000000087941 */ /* 0x000fea0003800200 */
.L_x_39733:
        /* <DEDUP_REMOVED lines=353> */
.L_x_39755:
        /* <DEDUP_REMOVED lines=14> */
.L_x_39765:
        /* <DEDUP_REMOVED lines=29> */
.L_x_39758:
[----:B------:R-:W-:Y:S05]  /*f230*/  BSYNC.RECONVERGENT B6 ;  /* 0x0000000000067941 */ /* 0x000fea0003800200 */
.L_x_39757:
        /* <DEDUP_REMOVED lines=40> */
.L_x_39760:
[----:B------:R-:W-:Y:S05]  /*f4c0*/  BSYNC.RECONVERGENT B6 ;  /* 0x0000000000067941 */ /* 0x000fea0003800200 */
.L_x_39759:
        /* <DEDUP_REMOVED lines=41> */
.L_x_39762:
[----:B------:R-:W-:Y:S05]  /*f760*/  BSYNC.RECONVERGENT B6 ;  /* 0x0000000000067941 */ /* 0x000fea0003800200 */
.L_x_39761:
        /* <DEDUP_REMOVED lines=42> */
.L_x_39764:
[----:B------:R-:W-:Y:S05]  /*fa10*/  BSYNC.RECONVERGENT B6 ;  /* 0x0000000000067941 */ /* 0x000fea0003800200 */
.L_x_39763:
        /* <DEDUP_REMOVED lines=19> */
.L_x_39756:
        /* <DEDUP_REMOVED lines=35> */
.L_x_39768:
[----:B------:R-:W-:Y:S05]  /*fd80*/  BSYNC.RECONVERGENT B6 ;  /* 0x0000000000067941 */ /* 0x000fea0003800200 */
.L_x_39767:
        /* <DEDUP_REMOVED lines=45> */
.L_x_39770:
[----:B------:R-:W-:Y:S05]  /*10060*/  BSYNC.RECONVERGENT B6 ;  /* 0x0000000000067941 */ /* 0x000fea0003800200 */
.L_x_39769:
        /* <DEDUP_REMOVED lines=45> */
.L_x_39772:
[----:B------:R-:W-:Y:S05]  /*10340*/  BSYNC.RECONVERGENT B6 ;  /* 0x0000000000067941 */ /* 0x000fea0003800200 */
.L_x_39771:
        /* <DEDUP_REMOVED lines=10> */
.L_x_39766:
        /* <DEDUP_REMOVED lines=21> */
.L_x_39754:
[----:B------:R-:W-:Y:S05]  /*10540*/  BSYNC.RECONVERGENT B8 ;  /* 0x0000000000087941 */ /* 0x000fea0003800200 */
.L_x_39753:
        /* <DEDUP_REMOVED lines=357> */
.L_x_39775:
        /* <DEDUP_REMOVED lines=13> */
.L_x_39785:
        /* <DEDUP_REMOVED lines=29> */
.L_x_39778:
[----:B------:R-:W-:Y:S05]  /*11e40*/  BSYNC.RECONVERGENT B6 ;  /* 0x0000000000067941 */ /* 0x000fea0003800200 */
.L_x_39777:
        /* <DEDUP_REMOVED lines=40> */
.L_x_39780:
[----:B------:R-:W-:Y:S05]  /*120d0*/  BSYNC.RECONVERGENT B6 ;  /* 0x0000000000067941 */ /* 0x000fea0003800200 */
.L_x_39779:
        /* <DEDUP_REMOVED lines=41> */
.L_x_39782:
[----:B------:R-:W-:Y:S05]  /*12370*/  BSYNC.RECONVERGENT B6 ;  /* 0x0000000000067941 */ /* 0x000fea0003800200 */
.L_x_39781:
        /* <DEDUP_REMOVED lines=42> */
.L_x_39784:
[----:B------:R-:W-:Y:S05]  /*12620*/  BSYNC.RECONVERGENT B6 ;  /* 0x0000000000067941 */ /* 0x000fea0003800200 */
.L_x_39783:
        /* <DEDUP_REMOVED lines=20> */
.L_x_39776:
        /* <DEDUP_REMOVED lines=35> */
.L_x_39788:
[----:B------:R-:W-:Y:S05]  /*129a0*/  BSYNC.RECONVERGENT B6 ;  /* 0x0000000000067941 */ /* 0x000fea0003800200 */
.L_x_39787:
        /* <DEDUP_REMOVED lines=45> */
.L_x_39790:
[----:B------:R-:W-:Y:S05]  /*12c80*/  BSYNC.RECONVERGENT B6 ;  /* 0x0000000000067941 */ /* 0x000fea0003800200 */
.L_x_39789:
        /* <DEDUP_REMOVED lines=45> */
.L_x_39792:
[----:B------:R-:W-:Y:S05]  /*12f60*/  BSYNC.RECONVERGENT B6 ;  /* 0x0000000000067941 */ /* 0x000fea0003800200 */
.L_x_39791:
        /* <DEDUP_REMOVED lines=10> */
.L_x_39786:
        /* <DEDUP_REMOVED lines=21> */
.L_x_39774:
[----:B------:R-:W-:Y:S05]  /*13160*/  BSYNC.RECONVERGENT B8 ;  /* 0x0000000000087941 */ /* 0x000fea0003800200 */
.L_x_39773:
        /* <DEDUP_REMOVED lines=353> */
.L_x_39793:
        /* <DEDUP_REMOVED lines=15> */
.L_x_39803:
        /* <DEDUP_REMOVED lines=29> */
.L_x_39796:
[----:B------:R-:W-:Y:S05]  /*14a40*/  BSYNC.RECONVERGENT B6 ;  /* 0x0000000000067941 */ /* 0x000fea0003800200 */
.L_x_39795:
        /* <DEDUP_REMOVED lines=41> */
.L_x_39798:
[----:B------:R-:W-:Y:S05]  /*14ce0*/  BSYNC.RECONVERGENT B6 ;  /* 0x0000000000067941 */ /* 0x000fea0003800200 */
.L_x_39797:
        /* <DEDUP_REMOVED lines=41> */
.L_x_39800:
[----:B------:R-:W-:Y:S05]  /*14f80*/  BSYNC.RECONVERGENT B6 ;  /* 0x0000000000067941 */ /* 0x000fea0003800200 */
.L_x_39799:
        /* <DEDUP_REMOVED lines=42> */
.L_x_39802:
[----:B------:R-:W-:Y:S05]  /*15230*/  BSYNC.RECONVERGENT B6 ;  /* 0x0000000000067941 */ /* 0x000fea0003800200 */
.L_x_39801:
        /* <DEDUP_REMOVED lines=19> */
.L_x_39794:
        /* <DEDUP_REMOVED lines=35> */
.L_x_39806:
[----:B------:R-:W-:Y:S05]  /*155a0*/  BSYNC.RECONVERGENT B6 ;  /* 0x0000000000067941 */ /* 0x000fea0003800200 */
.L_x_39805:
        /* <DEDUP_REMOVED lines=46> */
.L_x_39808:
[----:B------:R-:W-:Y:S05]  /*15890*/  BSYNC.RECONVERGENT B6 ;  /* 0x0000000000067941 */ /* 0x000fea0003800200 */
.L_x_39807:
        /* <DEDUP_REMOVED lines=47> */
.L_x_39810:
[----:B------:R-:W-:Y:S05]  /*15b90*/  BSYNC.RECONVERGENT B6 ;  /* 0x0000000000067941 */ /* 0x000fea0003800200 */
.L_x_39809:
        /* <DEDUP_REMOVED lines=11> */
.L_x_39804:
        /* <DEDUP_REMOVED lines=19> */
[----:B0-----:R-:W-:Y:S01]  /*15d80*/  STG.E.U8 desc[UR36][R36.64], R5 ;  /* 0x0000000524007986 */ /* 0x001fe2000c101124 */
[----:B------:R-:W-:Y:S05]  /*15d90*/  EXIT ;  /* 0x000000000000794d */ /* 0x000fea0003800000 */
.L_x_39811:
        /* <DEDUP_REMOVED lines=14> */
.L_x_41910:


//--------------------- .text._ZN2at6native24index_elementwise_kernelILi128ELi4EZNS0_16gpu_index_kernelIZNS0_21index_put_kernel_implINS0_10OpaqueTypeILi16EEEEEvRNS_14TensorIteratorEN3c108ArrayRefIlEESA_EUlPcPKclE_EEvRNS_18TensorIteratorBaseESA_SA_RKT_bEUliE_EEvlT1_ --------------------------
	.section	.text._ZN2at6native24index_elementwise_kernelILi128ELi4EZNS0_16gpu_index_kernelIZNS0_21index_put_kernel_implINS0_10OpaqueTypeILi16EEEEEvRNS_14TensorIteratorEN3c108ArrayRefIlEESA_EUlPcPKclE_EEvRNS_18TensorIteratorBaseESA_SA_RKT_bEUliE_EEvlT1_,"ax",@progbits
	.align	128
        .global         _ZN2at6native24index_elementwise_kernelILi128ELi4EZNS0_16gpu_index_kernelIZNS0_21index_put_kernel_implINS0_10OpaqueTypeILi16EEEEEvRNS_14TensorIteratorEN3c108ArrayRefIlEESA_EUlPcPKclE_EEvRNS_18TensorIteratorBaseESA_SA_RKT_bEUliE_EEvlT1_
        .type           _ZN2at6native24index_elementwise_kernelILi128ELi4EZNS0_16gpu_index_kernelIZNS0_21index_put_kernel_implINS0_10OpaqueTypeILi16EEEEEvRNS_14TensorIteratorEN3c108ArrayRefIlEESA_EUlPcPKclE_EEvRNS_18TensorIteratorBaseESA_SA_RKT_bEUliE_EEvlT1_,@function
        .size           _ZN2at6native24index_elementwise_kernelILi128ELi4EZNS0_16gpu_index_kernelIZNS0_21index_put_kernel_implINS0_10OpaqueTypeILi16EEEEEvRNS_14TensorIteratorEN3c108ArrayRefIlEESA_EUlPcPKclE_EEvRNS_18TensorIteratorBaseESA_SA_RKT_bEUliE_EEvlT1_,(.L_x_41911 - _ZN2at6native24index_elementwise_kernelILi128ELi4EZNS0_16gpu_index_kernelIZNS0_21index_put_kernel_implINS0_10OpaqueTypeILi16EEEEEvRNS_14TensorIteratorEN3c108ArrayRefIlEESA_EUlPcPKclE_EEvRNS_18TensorIteratorBaseESA_SA_RKT_bEUliE_EEvlT1_)
        .other          _ZN2at6native24index_elementwise_kernelILi128ELi4EZNS0_16gpu_index_kernelIZNS0_21index_put_kernel_implINS0_10OpaqueTypeILi16EEEEEvRNS_14TensorIteratorEN3c108ArrayRefIlEESA_EUlPcPKclE_EEvRNS_18TensorIteratorBaseESA_SA_RKT_bEUliE_EEvlT1_,@"STO_CUDA_ENTRY STV_DEFAULT"
_ZN2at6native24index_elementwise_kernelILi128ELi4EZNS0_16gpu_index_kernelIZNS0_21index_put_kernel_implINS0_10OpaqueTypeILi16EEEEEvRNS_14TensorIteratorEN3c108ArrayRefIlEESA_EUlPcPKclE_EEvRNS_18TensorIteratorBaseESA_SA_RKT_bEUliE_EEvlT1_:
.text._ZN2at6native24index_elementwise_kernelILi128ELi4EZNS0_16gpu_index_kernelIZNS0_21index_put_kernel_implINS0_10OpaqueTypeILi16EEEEEvRNS_14TensorIteratorEN3c108ArrayRefIlEESA_EUlPcPKclE_EEvRNS_18TensorIteratorBaseESA_SA_RKT_bEUliE_EEvlT1_:
[----:B------:R-:W0:Y:S08]  /*0000*/  LDC R1, c[0x0][0x37c] ;  /* 0x0000df00ff017b82 */ /* 0x000e300000000800 */
[----:B------:R-:W1:Y:S01]  /*0010*/  LDC.64 R4, c[0x0][0x5f8] ;  /* 0x00017e00ff047b82 */ /* 0x000e620000000a00 */
[----:B------:R-:W2:Y:S01]  /*0020*/  S2R R33, SR_TID.X ;  /* 0x0000000000217919 */ /* 0x000ea20000002100 */
[----:B------:R-:W3:Y:S06]  /*0030*/  LDCU.64 UR36, c[0x0][0x358] ;  /* 0x00006b00ff2477ac */ /* 0x000eec0008000a00 */
[----:B------:R-:W4:Y:S01]  /*0040*/  S2UR UR4, SR_CTAID.X ;  /* 0x00000000000479c3 */ /* 0x000f220000002500 */
[----:B-1----:R-:W-:-:S04]  /*0050*/  ISETP.NE.U32.AND P0, PT, R4, RZ, PT ;  /* 0x000000ff0400720c */ /* 0x002fc80003f05070 */
[----:B------:R-:W-:Y:S01]  /*0060*/  ISETP.NE.AND.EX P0, PT, R5, RZ, PT, P0 ;  /* 0x000000ff0500720c */ /* 0x000fe20003f05300 */
[----:B----4-:R-:W-:-:S06]  /*0070*/  USHF.L.U32 UR4, UR4, 0x9, URZ ;  /* 0x0000000904047899 */ /* 0x010fcc00080006ff */
[----:B--2---:R-:W-:-:S06]  /*0080*/  LOP3.LUT R33, R33, UR4, RZ, 0xfc, !PT ;  /* 0x0000000421217c12 */ /* 0x004fcc000f8efcff */
[----:B0--3--:R-:W-:Y:S05]  /*0090*/  @P0 BRA `(.L_x_39812) ;  /* 0x0000005000c80947 */ /* 0x009fea0003800000 */
[----:B------:R-:W0:Y:S02]  /*00a0*/  LDC R2, c[0x0][0x388] ;  /* 0x0000e200ff027b82 */ /* 0x000e240000000800 */
[----:B0-----:R-:W-:-:S13]  /*00b0*/  ISETP.NE.AND P0, PT, R2, RZ, PT ;  /* 0x000000ff0200720c */ /* 0x001fda0003f05270 */
[----:B------:R-:W-:Y:S05]  /*00c0*/  @P0 BRA `(.L_x_39813) ;  /* 0x0000000000840947 */ /* 0x000fea0003800000 */
[----:B------:R-:W0:Y:S02]  /*00d0*/  LDCU.64 UR4, c[0x0][0x380] ;  /* 0x00007000ff0477ac */ /* 0x000e240008000a00 */
[----:B0-----:R-:W-:-:S04]  /*00e0*/  ISETP.GE.U32.AND P1, PT, R33, UR4, PT ;  /* 0x0000000421007c0c */ /* 0x001fc8000bf26070 */
[----:B------:R-:W-:-:S13]  /*00f0*/  ISETP.GE.AND.EX P1, PT, RZ, UR5, PT, P1 ;  /* 0x00000005ff007c0c */ /* 0x000fda000bf26310 */
[----:B------:R-:W0:Y:S02]  /*0100*/  @!P1 LDC.64 R2, c[0x0][0x5f0] ;  /* 0x00017c00ff029b82 */ /* 0x000e240000000a00 */
[----:B0-----:R-:W2:Y:S01]  /*0110*/  @!P1 LDG.E.128 R12, desc[UR36][R2.64] ;  /* 0x00000024020c9981 */ /* 0x001ea2000c1e1d00 */
[----:B------:R-:W-:-:S05]  /*0120*/  @!P1 VIADD R33, R33, 0x80 ;  /* 0x0000008021219836 */ /* 0x000fca0000000000 */
[----:B------:R-:W2:Y:S01]  /*0130*/  @!P1 LDC.64 R4, c[0x0][0x5e8] ;  /* 0x00017a00ff049b82 */ /* 0x000ea20000000a00 */
[----:B------:R-:W-:-:S04]  /*0140*/  ISETP.GE.U32.AND P0, PT, R33, UR4, PT ;  /* 0x0000000421007c0c */ /* 0x000fc8000bf06070 */
[----:B------:R-:W-:-:S13]  /*0150*/  ISETP.GE.AND.EX P0, PT, RZ, UR5, PT, P0 ;  /* 0x00000005ff007c0c */ /* 0x000fda000bf06300 */
[----:B------:R-:W0:Y:S01]  /*0160*/  @!P0 LDC.64 R6, c[0x0][0x5f0] ;  /* 0x00017c00ff068b82 */ /* 0x000e220000000a00 */
[----:B--2---:R1:W-:Y:S04]  /*0170*/  @!P1 STG.E.128 desc[UR36][R4.64], R12 ;  /* 0x0000000c04009986 */ /* 0x0043e8000c101d24 */
[----:B0-----:R-:W2:Y:S03]  /*0180*/  @!P0 LDG.E.128 R16, desc[UR36][R6.64] ;  /* 0x0000002406108981 */ /* 0x001ea6000c1e1d00 */
[----:B------:R-:W2:Y:S01]  /*0190*/  @!P0 LDC.64 R8, c[0x0][0x5e8] ;  /* 0x00017a00ff088b82 */ /* 0x000ea20000000a00 */
[----:B------:R-:W-:Y:S01]  /*01a0*/  @!P0 VIADD R33, R33, 0x80 ;  /* 0x0000008021218836 */ /* 0x000fe20000000000 */
[----:B------:R-:W-:Y:S04]  /*01b0*/  BSSY.RECONVERGENT B0, `(.L_x_39814) ;  /* 0x000000a000007945 */ /* 0x000fe80003800200 */
        /* <DEDUP_REMOVED lines=9> */
.L_x_39815:
[----:B------:R-:W-:Y:S05]  /*0250*/  BSYNC.RECONVERGENT B0 ;  /* 0x0000000000007941 */ /* 0x000fea0003800200 */
.L_x_39814:
        /* <DEDUP_REMOVED lines=8> */
.L_x_39813:
        /* <DEDUP_REMOVED lines=317> */
.L_x_39818:
[----:B------:R-:W0:Y:S02]  /*16b0*/  LDCU.64 UR6, c[0x0][0x5f0] ;  /* 0x0000be00ff0677ac */ /* 0x000e240008000a00 */
[----:B0-----:R-:W-:-:S05]  /*16c0*/  IADD3 R4, P0, PT, R4, UR6, RZ ;  /* 0x0000000604047c10 */ /* 0x001fca000ff1e0ff */
[----:B------:R-:W-:Y:S01]  /*16d0*/  IMAD.X R5, RZ, RZ, UR7, P0 ;  /* 0x00000007ff057e24 */ /* 0x000fe200080e06ff */
[----:B------:R-:W0:Y:S04]  /*16e0*/  LDCU.64 UR6, c[0x0][0x5e8] ;  /* 0x0000bd00ff0677ac */ /* 0x000e280008000a00 */
[----:B------:R-:W2:Y:S01]  /*16f0*/  LDG.E.128 R8, desc[UR36][R4.64] ;  /* 0x0000002404087981 */ /* 0x000ea2000c1e1d00 */
[----:B------:R-:W-:Y:S01]  /*1700*/  VIADD R33, R33, 0x80 ;  /* 0x0000008021217836 */ /* 0x000fe20000000000 */
[----:B0-----:R-:W-:-:S04]  /*1710*/  IADD3 R6, P0, PT, R3, UR6, RZ ;  /* 0x0000000603067c10 */ /* 0x001fc8000ff1e0ff */
[----:B------:R-:W-:-:S05]  /*1720*/  IADD3.X R7, PT, PT, RZ, UR7, RZ, P0, !PT ;  /* 0x00000007ff077c10 */ /* 0x000fca00087fe4ff */
[----:B--2---:R0:W-:Y:S04]  /*1730*/  STG.E.128 desc[UR36][R6.64], R8 ;  /* 0x0000000806007986 */ /* 0x0041e8000c101d24 */
.L_x_39817:
[----:B------:R-:W-:Y:S05]  /*1740*/  BSYNC.RECONVERGENT B0 ;  /* 0x0000000000007941 */ /* 0x000fea0003800200 */
.L_x_39816:
[----:B------:R-:W-:Y:S01]  /*1750*/  ISETP.GE.U32.AND P0, PT, R33, UR4, PT ;  /* 0x0000000421007c0c */ /* 0x000fe2000bf06070 */
[----:B------:R-:W-:Y:S03]  /*1760*/  BSSY.RECONVERGENT B0, `(.L_x_39819) ;  /* 0x0000141000007945 */ /* 0x000fe60003800200 */
        /* <DEDUP_REMOVED lines=311> */
.L_x_39821:
[----:B------:R-:W0:Y:S02]  /*2ae0*/  LDCU.64 UR6, c[0x0][0x5f0] ;  /* 0x0000be00ff0677ac */ /* 0x000e240008000a00 */
[----:B0-----:R-:W-:-:S05]  /*2af0*/  IADD3 R4, P0, PT, R4, UR6, RZ ;  /* 0x0000000604047c10 */ /* 0x001fca000ff1e0ff */
[----:B------:R-:W-:Y:S01]  /*2b00*/  IMAD.X R5, RZ, RZ, UR7, P0 ;  /* 0x00000007ff057e24 */ /* 0x000fe200080e06ff */
[----:B------:R-:W0:Y:S04]  /*2b10*/  LDCU.64 UR6, c[0x0][0x5e8] ;  /* 0x0000bd00ff0677ac */ /* 0x000e280008000a00 */
[----:B------:R-:W2:Y:S01]  /*2b20*/  LDG.E.128 R8, desc[UR36][R4.64] ;  /* 0x0000002404087981 */ /* 0x000ea2000c1e1d00 */
[----:B------:R-:W-:Y:S02]  /*2b30*/  IADD3 R33, PT, PT, R33, 0x80, RZ ;  /* 0x0000008021217810 */ /* 0x000fe40007ffe0ff */
[----:B0-----:R-:W-:-:S05]  /*2b40*/  IADD3 R6, P0, PT, R3, UR6, RZ ;  /* 0x0000000603067c10 */ /* 0x001fca000ff1e0ff */
[----:B------:R-:W-:-:S05]  /*2b50*/  IMAD.X R7, RZ, RZ, UR7, P0 ;  /* 0x00000007ff077e24 */ /* 0x000fca00080e06ff */
[----:B--2---:R1:W-:Y:S03]  /*2b60*/  STG.E.128 desc[UR36][R6.64], R8 ;  /* 0x0000000806007986 */ /* 0x0043e6000c101d24 */
.L_x_39820:
[----:B------:R-:W-:Y:S05]  /*2b70*/  BSYNC.RECONVERGENT B0 ;  /* 0x0000000000007941 */ /* 0x000fea0003800200 */
.L_x_39819:
[----:B------:R-:W-:Y:S01]  /*2b80*/  ISETP.GE.U32.AND P0, PT, R33, UR4, PT ;  /* 0x0000000421007c0c */ /* 0x000fe2000bf06070 */
[----:B------:R-:W-:Y:S03]  /*2b90*/  BSSY.RECONVERGENT B0, `(.L_x_39822) ;  /* 0x0000141000007945 */ /* 0x000fe60003800200 */
[----:B------:R-:W-:-:S13]  /*2ba0*/  ISETP.GE.AND.EX P0, PT, RZ, UR5, PT, P0 ;  /* 0x00000005ff007c0c */ /* 0x000fda000bf06300 */
[----:B------:R-:W-:Y:S05]  /*2bb0*/  @P0 BRA `(.L_x_39823) ;  /* 0x0000001000f80947 */ /* 0x000fea0003800000 */
[----:B------:R-:W0:Y:S01]  /*2bc0*/  LDCU.64 UR6, c[0x0][0x390] ;  /* 0x00007200ff0677ac */ /* 0x000e220008000a00 */
[----:B------:R-:W-:Y:S01]  /*2bd0*/  IMAD.MOV.U32 R32, RZ, RZ, RZ ;  /* 0x000000ffff207224 */ /* 0x000fe200078e00ff */
        /* <DEDUP_REMOVED lines=307> */
.L_x_39824:
[----:B------:R-:W0:Y:S02]  /*3f10*/  LDCU.64 UR6, c[0x0][0x5f0] ;  /* 0x0000be00ff0677ac */ /* 0x000e240008000a00 */
[----:B0-----:R-:W-:-:S04]  /*3f20*/  IADD3 R4, P0, PT, R4, UR6, RZ ;  /* 0x0000000604047c10 */ /* 0x001fc8000ff1e0ff */
[----:B------:R-:W-:Y:S01]  /*3f30*/  IADD3.X R5, PT, PT, RZ, UR7, RZ, P0, !PT ;  /* 0x00000007ff057c10 */ /* 0x000fe200087fe4ff */
[----:B------:R-:W0:Y:S04]  /*3f40*/  LDCU.64 UR6, c[0x0][0x5e8] ;  /* 0x0000bd00ff0677ac */ /* 0x000e280008000a00 */
[----:B------:R-:W2:Y:S01]  /*3f50*/  LDG.E.128 R8, desc[UR36][R4.64] ;  /* 0x0000002404087981 */ /* 0x000ea2000c1e1d00 */
[----:B------:R-:W-:Y:S01]  /*3f60*/  VIADD R33, R33, 0x80 ;  /* 0x0000008021217836 */ /* 0x000fe20000000000 */
[----:B0-----:R-:W-:-:S05]  /*3f70*/  IADD3 R6, P0, PT, R3, UR6, RZ ;  /* 0x0000000603067c10 */ /* 0x001fca000ff1e0ff */
[----:B------:R-:W-:-:S05]  /*3f80*/  IMAD.X R7, RZ, RZ, UR7, P0 ;  /* 0x00000007ff077e24 */ /* 0x000fca00080e06ff */
[----:B--2---:R2:W-:Y:S03]  /*3f90*/  STG.E.128 desc[UR36][R6.64], R8 ;  /* 0x0000000806007986 */ /* 0x0045e6000c101d24 */
.L_x_39823:
[----:B------:R-:W-:Y:S05]  /*3fa0*/  BSYNC.RECONVERGENT B0 ;  /* 0x0000000000007941 */ /* 0x000fea0003800200 */
.L_x_39822:
[----:B------:R-:W-:-:S04]  /*3fb0*/  ISETP.GE.U32.AND P0, PT, R33, UR4, PT ;  /* 0x0000000421007c0c */ /* 0x000fc8000bf06070 */
        /* <DEDUP_REMOVED lines=8> */
[----:B------:R-:W-:-:S05]  /*4040*/  SHF.R.U32.HI R5, RZ, UR5, R4 ;  /* 0x00000005ff057c19 */ /* 0x000fca0008011604 */
[----:B012---:R-:W-:-:S04]  /*4050*/  IMAD.MOV R6, RZ, RZ, -R5 ;  /* 0x000000ffff067224 */ /* 0x007fc800078e0a05 */
        /* <DEDUP_REMOVED lines=301> */
.L_x_39825:
[----:B------:R-:W0:Y:S02]  /*5330*/  LDCU.64 UR4, c[0x0][0x5f0] ;  /* 0x0000be00ff0477ac */ /* 0x000e240008000a00 */
[----:B0-----:R-:W-:-:S05]  /*5340*/  IADD3 R4, P0, PT, R2, UR4, RZ ;  /* 0x0000000402047c10 */ /* 0x001fca000ff1e0ff */
[----:B------:R-:W-:Y:S01]  /*5350*/  IMAD.X R5, RZ, RZ, UR5, P0 ;  /* 0x00000005ff057e24 */ /* 0x000fe200080e06ff */
[----:B------:R-:W0:Y:S05]  /*5360*/  LDCU.64 UR4, c[0x0][0x5e8] ;  /* 0x0000bd00ff0477ac */ /* 0x000e2a0008000a00 */
[----:B------:R-:W2:Y:S01]  /*5370*/  LDG.E.128 R4, desc[UR36][R4.64] ;  /* 0x0000002404047981 */ /* 0x000ea2000c1e1d00 */
[----:B0-----:R-:W-:-:S04]  /*5380*/  IADD3 R2, P0, PT, R3, UR4, RZ ;  /* 0x0000000403027c10 */ /* 0x001fc8000ff1e0ff */
[----:B------:R-:W-:-:S05]  /*5390*/  IADD3.X R3, PT, PT, RZ, UR5, RZ, P0, !PT ;  /* 0x00000005ff037c10 */ /* 0x000fca00087fe4ff */
[----:B--2---:R-:W-:Y:S01]  /*53a0*/  STG.E.128 desc[UR36][R2.64], R4 ;  /* 0x0000000402007986 */ /* 0x004fe2000c101d24 */
[----:B------:R-:W-:Y:S05]  /*53b0*/  EXIT ;  /* 0x000000000000794d */ /* 0x000fea0003800000 */
.L_x_39812:
        /* <DEDUP_REMOVED lines=13> */
[----:B------:R-:W-:Y:S01]  /*5490*/  HFMA2 R31, -RZ, RZ, 0, 0 ;  /* 0x00000000ff1f7431 */ /* 0x000fe200000001ff */
[----:B------:R-:W-:Y:S01]  /*54a0*/  LOP3.LUT R30, R4, 0x3, RZ, 0xc0, !PT ;  /* 0x00000003041e7812 */ /* 0x000fe200078ec0ff */
[----:B------:R-:W-:Y:S01]  /*54b0*/  IMAD.MOV.U32 R29, RZ, RZ, RZ ;  /* 0x000000ffff1d7224 */ /* 0x000fe200078e00ff */
[----:B------:R-:W-:Y:S01]  /*54c0*/  ISETP.GE.U32.AND.EX P0, PT, R2, RZ, PT, P0 ;  /* 0x000000ff0200720c */ /* 0x000fe20003f06100 */
[----:B------:R-:W-:-:S12]  /*54d0*/  IMAD.MOV.U32 R32, RZ, RZ, RZ ;  /* 0x000000ffff207224 */ /* 0x000fd800078e00ff */
[----:B------:R-:W-:Y:S05]  /*54e0*/  @!P0 BRA `(.L_x_39829) ;  /* 0x0000000800c88947 */ /* 0x000fea0003800000 */
[----:B------:R-:W0:Y:S01]  /*54f0*/  LDCU UR4, c[0x0][0x5fc] ;  /* 0x0000bf80ff0477ac */ /* 0x000e220008000800 */
[----:B------:R-:W-:Y:S01]  /*5500*/  LOP3.LUT R29, R4, 0xfffffffc, RZ, 0xc0, !PT ;  /* 0xfffffffc041d7812 */ /* 0x000fe200078ec0ff */
[----:B------:R-:W-:Y:S01]  /*5510*/  BSSY.RECONVERGENT B7, `(.L_x_39829) ;  /* 0x00000af000077945 */ /* 0x000fe20003800200 */
[----:B------:R-:W-:Y:S01]  /*5520*/  IMAD.MOV.U32 R28, RZ, RZ, 0x428 ;  /* 0x00000428ff1c7424 */ /* 0x000fe200078e00ff */
[----:B------:R-:W-:Y:S01]  /*5530*/  MOV R31, RZ ;  /* 0x000000ff001f7202 */ /* 0x000fe20000000f00 */
[----:B------:R-:W-:Y:S02]  /*5540*/  IMAD.MOV.U32 R32, RZ, RZ, RZ ;  /* 0x000000ffff207224 */ /* 0x000fe400078e00ff */
[----:B------:R-:W-:Y:S02]  /*5550*/  IMAD.MOV.U32 R27, RZ, RZ, R29 ;  /* 0x000000ffff1b7224 */ /* 0x000fe400078e001d */
[----:B0-----:R-:W-:-:S07]  /*5560*/  IMAD.U32 R26, RZ, RZ, UR4 ;  /* 0x00000004ff1a7e24 */ /* 0x001fce000f8e00ff */
.L_x_39838:
        /* <DEDUP_REMOVED lines=27> */
.L_x_39831:
[----:B------:R-:W-:Y:S05]  /*5720*/  BSYNC.RECONVERGENT B6 ;  /* 0x0000000000067941 */ /* 0x000fea0003800200 */
.L_x_39830:
        /* <DEDUP_REMOVED lines=40> */
.L_x_39833:
[----:B------:R-:W-:Y:S05]  /*59b0*/  BSYNC.RECONVERGENT B6 ;  /* 0x0000000000067941 */ /* 0x000fea0003800200 */
.L_x_39832:
        /* <DEDUP_REMOVED lines=39> */
.L_x_39835:
[----:B------:R-:W-:Y:S05]  /*5c30*/  BSYNC.RECONVERGENT B6 ;  /* 0x0000000000067941 */ /* 0x000fea0003800200 */
.L_x_39834:
        /* <DEDUP_REMOVED lines=40> */
.L_x_39837:
[----:B------:R-:W-:Y:S05]  /*5ec0*/  BSYNC.RECONVERGENT B6 ;  /* 0x0000000000067941 */ /* 0x000fea0003800200 */
.L_x_39836:
        /* <DEDUP_REMOVED lines=15> */
[----:B------:R-:W-:Y:S02]  /*5fc0*/  IMAD R19, R4, R19, R0 ;  /* 0x0000001304137224 */ /* 0x000fe400078e0200 */
[----:B------:R-:W-:-:S03]  /*5fd0*/  IMAD.MOV.U32 R32, RZ, RZ, R6 ;  /* 0x000000ffff207224 */ /* 0x000fc600078e0006 */
[----:B------:R-:W-:Y:S01]  /*5fe0*/  IADD3 R31, PT, PT, R7, R19, RZ ;  /* 0x00000013071f7210 */ /* 0x000fe20007ffe0ff */
[----:B------:R-:W-:Y:S06]  /*5ff0*/  @P0 BRA `(.L_x_39838) ;  /* 0xfffffff4005c0947 */ /* 0x000fec000383ffff */
[----:B------:R-:W-:Y:S05]  /*6000*/  BSYNC.RECONVERGENT B7 ;  /* 0x0000000000077941 */ /* 0x000fea0003800200 */
.L_x_39829:
        /* <DEDUP_REMOVED lines=32> */
.L_x_39840:
[----:B------:R-:W-:Y:S01]  /*6210*/  ISETP.GT.U32.AND P0, PT, R17, -0x1, PT ;  /* 0xffffffff1100780c */ /* 0x000fe20003f04070 */
[----:B------:R-:W0:Y:S01]  /*6220*/  LDC.64 R4, c[0x0][R29+0x790] ;  /* 0x0001e4001d047b82 */ /* 0x000e220000000a00 */
[----:B------:R-:W-:Y:S02]  /*6230*/  ISETP.NE.U32.AND P1, PT, R30, 0x1, PT ;  /* 0x000000011e00780c */ /* 0x000fe40003f25070 */
[----:B------:R-:W-:-:S13]  /*6240*/  ISETP.GT.AND.EX P0, PT, R16, -0x1, PT, P0 ;  /* 0xffffffff1000780c */ /* 0x000fda0003f04300 */
[----:B------:R-:W1:Y:S02]  /*6250*/  @!P0 LDC.64 R6, c[0x0][R29+0x6c8] ;  /* 0x0001b2001d068b82 */ /* 0x000e640000000a00 */
[----:B-1----:R-:W-:Y:S02]  /*6260*/  @!P0 IADD3 R17, P2, PT, R6, R17, RZ ;  /* 0x0000001106118210 */ /* 0x002fe40007f5e0ff */
[----:B------:R-:W-:-:S03]  /*6270*/  MOV R6, R32 ;  /* 0x0000002000067202 */ /* 0x000fc60000000f00 */
[----:B------:R-:W-:Y:S01]  /*6280*/  @!P0 IMAD.X R16, R7, 0x1, R16, P2 ;  /* 0x0000000107108824 */ /* 0x000fe200010e0610 */
[----:B------:R-:W-:Y:S01]  /*6290*/  ISETP.NE.AND.EX P0, PT, RZ, RZ, PT, P1 ;  /* 0x000000ffff00720c */ /* 0x000fe20003f05310 */
[----:B------:R-:W-:Y:S02]  /*62a0*/  IMAD.MOV.U32 R7, RZ, RZ, R31 ;  /* 0x000000ffff077224 */ /* 0x000fe400078e001f */
[-C--:B0-----:R-:W-:Y:S02]  /*62b0*/  IMAD R3, R5, R17.reuse, RZ ;  /* 0x0000001105037224 */ /* 0x081fe400078e02ff */
[----:B------:R-:W-:-:S04]  /*62c0*/  IMAD.WIDE.U32 R6, R4, R17, R6 ;  /* 0x0000001104067225 */ /* 0x000fc800078e0006 */
[----:B------:R-:W-:Y:S01]  /*62d0*/  IMAD R3, R4, R16, R3 ;  /* 0x0000001004037224 */ /* 0x000fe200078e0203 */
[----:B------:R-:W-:-:S03]  /*62e0*/  MOV R32, R6 ;  /* 0x0000000600207202 */ /* 0x000fc60000000f00 */
        /* <DEDUP_REMOVED lines=31> */
.L_x_39841:
[----:B------:R-:W-:Y:S01]  /*64e0*/  ISETP.GT.U32.AND P0, PT, R18, -0x1, PT ;  /* 0xffffffff1200780c */ /* 0x000fe20003f04070 */
[----:B------:R-:W0:Y:S01]  /*64f0*/  LDC.64 R4, c[0x0][R17+0x790] ;  /* 0x0001e40011047b82 */ /* 0x000e220000000a00 */
[----:B------:R-:W-:Y:S01]  /*6500*/  ISETP.NE.U32.AND P1, PT, R30, 0x2, PT ;  /* 0x000000021e00780c */ /* 0x000fe20003f25070 */
[----:B------:R-:W-:Y:S01]  /*6510*/  IMAD.MOV.U32 R30, RZ, RZ, R32 ;  /* 0x000000ffff1e7224 */ /* 0x000fe200078e0020 */
[----:B------:R-:W-:-:S13]  /*6520*/  ISETP.GT.AND.EX P0, PT, R16, -0x1, PT, P0 ;  /* 0xffffffff1000780c */ /* 0x000fda0003f04300 */
[----:B------:R-:W1:Y:S02]  /*6530*/  @!P0 LDC.64 R6, c[0x0][R17+0x6c8] ;  /* 0x0001b20011068b82 */ /* 0x000e640000000a00 */
[----:B-1----:R-:W-:-:S04]  /*6540*/  @!P0 IADD3 R18, P2, PT, R6, R18, RZ ;  /* 0x0000001206128210 */ /* 0x002fc80007f5e0ff */
[----:B------:R-:W-:Y:S01]  /*6550*/  @!P0 IADD3.X R16, PT, PT, R7, R16, RZ, P2, !PT ;  /* 0x0000001007108210 */ /* 0x000fe200017fe4ff */
[-C--:B0-----:R-:W-:Y:S01]  /*6560*/  IMAD R3, R5, R18.reuse, RZ ;  /* 0x0000001205037224 */ /* 0x081fe200078e02ff */
[----:B------:R-:W-:Y:S01]  /*6570*/  ISETP.NE.AND.EX P0, PT, RZ, RZ, PT, P1 ;  /* 0x000000ffff00720c */ /* 0x000fe20003f05310 */
[----:B------:R-:W-:-:S04]  /*6580*/  IMAD.WIDE.U32 R18, R4, R18, R30 ;  /* 0x0000001204127225 */ /* 0x000fc800078e001e */
[----:B------:R-:W-:Y:S01]  /*6590*/  IMAD R3, R4, R16, R3 ;  /* 0x0000001004037224 */ /* 0x000fe200078e0203 */
[----:B------:R-:W-:-:S03]  /*65a0*/  MOV R32, R18 ;  /* 0x0000001200207202 */ /* 0x000fc60000000f00 */
[----:B------:R-:W-:-:S04]  /*65b0*/  IMAD.IADD R31, R19, 0x1, R3 ;  /* 0x00000001131f7824 */ /* 0x000fc800078e0203 */
        /* <DEDUP_REMOVED lines=30> */
.L_x_39842:
[----:B------:R-:W-:Y:S01]  /*67a0*/  ISETP.GT.U32.AND P0, PT, R18, -0x1, PT ;  /* 0xffffffff1200780c */ /* 0x000fe20003f04070 */
[----:B------:R-:W0:Y:S01]  /*67b0*/  LDC.64 R4, c[0x0][R17+0x790] ;  /* 0x0001e40011047b82 */ /* 0x000e220000000a00 */
[----:B------:R-:W-:Y:S02]  /*67c0*/  IMAD.MOV.U32 R30, RZ, RZ, R32 ;  /* 0x000000ffff1e7224 */ /* 0x000fe400078e0020 */
[----:B------:R-:W-:-:S13]  /*67d0*/  ISETP.GT.AND.EX P0, PT, R16, -0x1, PT, P0 ;  /* 0xffffffff1000780c */ /* 0x000fda0003f04300 */
[----:B------:R-:W1:Y:S02]  /*67e0*/  @!P0 LDC.64 R6, c[0x0][R17+0x6c8] ;  /* 0x0001b20011068b82 */ /* 0x000e640000000a00 */
[----:B-1----:R-:W-:-:S04]  /*67f0*/  @!P0 IADD3 R18, P1, PT, R6, R18, RZ ;  /* 0x0000001206128210 */ /* 0x002fc80007f3e0ff */
[----:B------:R-:W-:Y:S01]  /*6800*/  @!P0 IADD3.X R16, PT, PT, R7, R16, RZ, P1, !PT ;  /* 0x0000001007108210 */ /* 0x000fe20000ffe4ff */
[-C--:B0-----:R-:W-:Y:S02]  /*6810*/  IMAD R3, R5, R18.reuse, RZ ;  /* 0x0000001205037224 */ /* 0x081fe400078e02ff */
[----:B------:R-:W-:-:S04]  /*6820*/  IMAD.WIDE.U32 R18, R4, R18, R30 ;  /* 0x0000001204127225 */ /* 0x000fc800078e001e */
[----:B------:R-:W-:Y:S01]  /*6830*/  IMAD R3, R4, R16, R3 ;  /* 0x0000001004037224 */ /* 0x000fe200078e0203 */
[----:B------:R-:W-:-:S03]  /*6840*/  MOV R32, R18 ;  /* 0x0000001200207202 */ /* 0x000fc60000000f00 */
[----:B------:R-:W-:-:S07]  /*6850*/  IMAD.IADD R31, R19, 0x1, R3 ;  /* 0x00000001131f7824 */ /* 0x000fce00078e0203 */
.L_x_39839:
[----:B------:R-:W0:Y:S01]  /*6860*/  LDC.64 R6, c[0x0][0x5f0] ;  /* 0x00017c00ff067b82 */ /* 0x000e220000000a00 */
[----:B------:R-:W1:Y:S01]  /*6870*/  LDCU.64 UR4, c[0x0][0x5e8] ;  /* 0x0000bd00ff0477ac */ /* 0x000e620008000a00 */
[----:B0-----:R-:W2:Y:S01]  /*6880*/  LDG.E.128 R8, desc[UR36][R6.64] ;  /* 0x0000002406087981 */ /* 0x001ea2000c1e1d00 */
[----:B-1----:R-:W-:Y:S02]  /*6890*/  IADD3 R4, P0, PT, R32, UR4, RZ ;  /* 0x0000000420047c10 */ /* 0x002fe4000ff1e0ff */
[----:B------:R-:W-:Y:S02]  /*68a0*/  IADD3 R33, PT, PT, R33, 0x80, RZ ;  /* 0x0000008021217810 */ /* 0x000fe40007ffe0ff */
[----:B------:R-:W-:-:S05]  /*68b0*/  IADD3.X R5, PT, PT, R31, UR5, RZ, P0, !PT ;  /* 0x000000051f057c10 */ /* 0x000fca00087fe4ff */
[----:B--2---:R0:W-:Y:S04]  /*68c0*/  STG.E.128 desc[UR36][R4.64], R8 ;  /* 0x0000000804007986 */ /* 0x0041e8000c101d24 */
.L_x_39828:
[----:B------:R-:W-:Y:S05]  /*68d0*/  BSYNC.RECONVERGENT B8 ;  /* 0x0000000000087941 */ /* 0x000fea0003800200 */
.L_x_39827:
[----:B------:R-:W1:Y:S01]  /*68e0*/  LDCU.64 UR4, c[0x0][0x380] ;  /* 0x00007000ff0477ac */ /* 0x000e620008000a00 */
[----:B------:R-:W-:Y:S01]  /*68f0*/  BSSY.RECONVERGENT B8, `(.L_x_39843) ;  /* 0x000014a000087945 */ /* 0x000fe20003800200 */
[----:B-1----:R-:W-:-:S04]  /*6900*/  ISETP.GE.U32.AND P0, PT, R33, UR4, PT ;  /* 0x0000000421007c0c */ /* 0x002fc8000bf06070 */
[----:B------:R-:W-:-:S13]  /*6910*/  ISETP.GE.AND.EX P0, PT, RZ, UR5, PT, P0 ;  /* 0x00000005ff007c0c */ /* 0x000fda000bf06300 */
[----:B------:R-:W-:Y:S05]  /*6920*/  @P0 BRA `(.L_x_39844) ;  /* 0x0000001400180947 */ /* 0x000fea0003800000 */
[----:B------:R-:W1:Y:S01]  /*6930*/  LDC R0, c[0x0][0x5f8] ;  /* 0x00017e00ff007b82 */ /* 0x000e620000000800 */
[----:B------:R-:W-:Y:S02]  /*6940*/  ISETP.GE.U32.AND P0, PT, R36, 0x3, PT ;  /* 0x000000032400780c */ /* 0x000fe40003f06070 */
[----:B------:R-:W-:Y:S01]  /*6950*/  CS2R R30, SRZ ;  /* 0x00000000001e7805 */ /* 0x000fe2000001ff00 */
[----:B------:R-:W-:Y:S01]  /*6960*/  IMAD.MOV.U32 R32, RZ, RZ, RZ ;  /* 0x000000ffff207224 */ /* 0x000fe200078e00ff */
[----:B------:R-:W-:Y:S02]  /*6970*/  ISETP.GE.U32.AND.EX P0, PT, R2, RZ, PT, P0 ;  /* 0x000000ff0200720c */ /* 0x000fe40003f06100 */
[----:B-1----:R-:W-:-:S11]  /*6980*/  LOP3.LUT R29, R0, 0x3, RZ, 0xc0, !PT ;  /* 0x00000003001d7812 */ /* 0x002fd600078ec0ff */
[----:B------:R-:W-:Y:S05]  /*6990*/  @!P0 BRA `(.L_x_39845) ;  /* 0x0000000800c88947 */ /* 0x000fea0003800000 */
[----:B------:R-:W1:Y:S01]  /*69a0*/  LDCU UR4, c[0x0][0x5fc] ;  /* 0x0000bf80ff0477ac */ /* 0x000e620008000800 */
[----:B------:R-:W-:Y:S01]  /*69b0*/  LOP3.LUT R30, R0, 0xfffffffc, RZ, 0xc0, !PT ;  /* 0xfffffffc001e7812 */ /* 0x000fe200078ec0ff */
[----:B------:R-:W-:Y:S01]  /*69c0*/  HFMA2 R28, -RZ, RZ, 0, 6.3419342041015625e-05 ;  /* 0x00000428ff1c7431 */ /* 0x000fe200000001ff */
[----:B------:R-:W-:Y:S01]  /*69d0*/  BSSY.RECONVERGENT B7, `(.L_x_39845) ;  /* 0x00000ae000077945 */ /* 0x000fe20003800200 */
[----:B------:R-:W-:Y:S01]  /*69e0*/  IMAD.MOV.U32 R32, RZ, RZ, RZ ;  /* 0x000000ffff207224 */ /* 0x000fe200078e00ff */
[----:B------:R-:W-:Y:S01]  /*69f0*/  MOV R31, RZ ;  /* 0x000000ff001f7202 */ /* 0x000fe20000000f00 */
[----:B------:R-:W-:Y:S01]  /*6a00*/  IMAD.MOV.U32 R27, RZ, RZ, R30 ;  /* 0x000000ffff1b7224 */ /* 0x000fe200078e001e */
[----:B-1----:R-:W-:-:S07]  /*6a10*/  MOV R26, UR4 ;  /* 0x00000004001a7c02 */ /* 0x002fce0008000f00 */
.L_x_39854:
[----:B------:R-:W1:Y:S02]  /*6a20*/  LDC.64 R24, c[0x0][R28+0x1d8] ;  /* 0x000076001c187b82 */ /* 0x000e640000000a00 */
[----:B-1----:R-:W2:Y:S06]  /*6a30*/  LDG.E.64 R24, desc[UR36][R24.64] ;  /* 0x0000002418187981 */ /* 0x002eac000c1e1b00 */
[----:B------:R-:W1:Y:S01]  /*6a40*/  LDC.64 R22, c[0x0][R28+0x2a0] ;  /* 0x0000a8001c167b82 */ /* 0x000e620000000a00 */
[----:B------:R-:W-:Y:S01]  /*6a50*/  BSSY.RECONVERGENT B6, `(.L_x_39846) ;  /* 0x0000018000067945 */ /* 0x000fe20003800200 */
[----:B-1----:R-:W-:-:S04]  /*6a60*/  IADD3 R3, P0, PT, RZ, -R22, RZ ;  /* 0x80000016ff037210 */ /* 0x002fc80007f1e0ff */
[C---:B--2---:R-:W-:Y:S01]  /*6a70*/  ISETP.GE.U32.AND P1, PT, R24.reuse, R3, PT ;  /* 0x000000031800720c */ /* 0x044fe20003f26070 */
[----:B------:R-:W-:Y:S01]  /*6a80*/  IMAD.X R3, RZ, RZ, ~R23, P0 ;  /* 0x000000ffff037224 */ /* 0x000fe200000e0e17 */
[----:B------:R-:W-:-:S04]  /*6a90*/  ISETP.GE.U32.AND P0, PT, R24, R22, PT ;  /* 0x000000161800720c */ /* 0x000fc80003f06070 */
[C---:B------:R-:W-:Y:S02]  /*6aa0*/  ISETP.GE.AND.EX P1, PT, R25.reuse, R3, PT, P1 ;  /* 0x000000031900720c */ /* 0x040fe40003f26310 */
[----:B------:R-:W-:-:S13]  /*6ab0*/  ISETP.GE.AND.EX P0, PT, R25, R23, PT, P0 ;  /* 0x000000171900720c */ /* 0x000fda0003f06300 */
[----:B------:R-:W-:Y:S05]  /*6ac0*/  @!P0 BRA P1, `(.L_x_39847) ;  /* 0x0000000000408947 */ /* 0x000fea0000800000 */
[----:B------:R-:W-:Y:S01]  /*6ad0*/  MOV R14, 0x0 ;  /* 0x00000000000e7802 */ /* 0x000fe20000000f00 */
[----:B------:R-:W1:Y:S01]  /*6ae0*/  LDCU.64 UR4, c[0x4][0x4c8] ;  /* 0x01009900ff0477ac */ /* 0x000e620008000a00 */
[----:B0-----:R-:W-:Y:S02]  /*6af0*/  HFMA2 R8, -RZ, RZ, 0, 6.616115570068359375e-06 ;  /* 0x0000006fff087431 */ /* 0x001fe400000001ff */
[----:B------:R-:W-:Y:S01]  /*6b00*/  IMAD.MOV.U32 R12, RZ, RZ, 0x1 ;  /* 0x00000001ff0c7424 */ /* 0x000fe200078e00ff */
[----:B------:R-:W-:Y:S01]  /*6b10*/  MOV R13, RZ ;  /* 0x000000ff000d7202 */ /* 0x000fe20000000f00 */
[----:B------:R-:W0:Y:S01]  /*6b20*/  LDCU.64 UR6, c[0x4][0x4c0] ;  /* 0x01009800ff0677ac */ /* 0x000e220008000a00 */
[----:B------:R-:W2:Y:S01]  /*6b30*/  LDC.64 R14, c[0x4][R14] ;  /* 0x010000000e0e7b82 */ /* 0x000ea20000000a00 */
[----:B------:R-:W3:Y:S01]  /*6b40*/  LDCU.64 UR8, c[0x4][0xa8] ;  /* 0x01001500ff0877ac */ /* 0x000ee20008000a00 */
[----:B-1----:R-:W-:Y:S01]  /*6b50*/  MOV R4, UR4 ;  /* 0x0000000400047c02 */ /* 0x002fe20008000f00 */
[----:B------:R-:W-:Y:S01]  /*6b60*/  IMAD.U32 R5, RZ, RZ, UR5 ;  /* 0x00000005ff057e24 */ /* 0x000fe2000f8e00ff */
[----:B0-----:R-:W-:Y:S01]  /*6b70*/  MOV R6, UR6 ;  /* 0x0000000600067c02 */ /* 0x001fe20008000f00 */
[----:B------:R-:W-:Y:S01]  /*6b80*/  IMAD.U32 R7, RZ, RZ, UR7 ;  /* 0x00000007ff077e24 */ /* 0x000fe2000f8e00ff */
[----:B---3--:R-:W-:Y:S01]  /*6b90*/  MOV R10, UR8 ;  /* 0x00000008000a7c02 */ /* 0x008fe20008000f00 */
[----:B------:R-:W-:-:S07]  /*6ba0*/  IMAD.U32 R11, RZ, RZ, UR9 ;  /* 0x00000009ff0b7e24 */ /* 0x000fce000f8e00ff */
[----:B------:R-:W-:-:S07]  /*6bb0*/  LEPC R20, `(.L_x_39847) ;  /* 0x000000001014794e */ /* 0x000fce0000000000 */
[----:B--2---:R-:W-:Y:S05]  /*6bc0*/  CALL.ABS.NOINC R14 ;  /* 0x000000000e007343 */ /* 0x004fea0003c00000 */
.L_x_39847:
[----:B------:R-:W-:Y:S05]  /*6bd0*/  BSYNC.RECONVERGENT B6 ;  /* 0x0000000000067941 */ /* 0x000fea0003800200 */
.L_x_39846:
[----:B------:R-:W1:Y:S02]  /*6be0*/  LDC.64 R18, c[0x0][R28+0x1e0] ;  /* 0x000078001c127b82 */ /* 0x000e640000000a00 */
[----:B-1----:R-:W2:Y:S06]  /*6bf0*/  LDG.E.64 R18, desc[UR36][R18.64] ;  /* 0x0000002412127981 */ /* 0x002eac000c1e1b00 */
[----:B------:R-:W1:Y:S01]  /*6c00*/  LDC.64 R16, c[0x0][R28+0x2a8] ;  /* 0x0000aa001c107b82 */ /* 0x000e620000000a00 */
[----:B------:R-:W-:Y:S01]  /*6c10*/  SHF.R.S32.HI R3, RZ, 0x1f, R25 ;  /* 0x0000001fff037819 */ /* 0x000fe20000011419 */
[----:B------:R-:W-:Y:S01]  /*6c20*/  IMAD.MOV.U32 R35, RZ, RZ, R31 ;  /* 0x000000ffff237224 */ /* 0x000fe200078e001f */
[----:B------:R-:W-:Y:S01]  /*6c30*/  SHF.R.S32.HI R7, RZ, 0x1f, R25 ;  /* 0x0000001fff077819 */ /* 0x000fe20000011419 */
[----:B------:R-:W-:Y:S01]  /*6c40*/  BSSY.RECONVERGENT B6, `(.L_x_39848) ;  /* 0x0000022000067945 */ /* 0x000fe20003800200 */
[----:B------:R-:W-:-:S02]  /*6c50*/  LOP3.LUT R3, R3, R22, RZ, 0xc0, !PT ;  /* 0x0000001603037212 */ /* 0x000fc400078ec0ff */
[----:B------:R-:W-:Y:S01]  /*6c60*/  LOP3.LUT R23, R7, R23, RZ, 0xc0, !PT ;  /* 0x0000001707177212 */ /* 0x000fe200078ec0ff */
[----:B0-----:R-:W0:Y:S01]  /*6c70*/  LDC.64 R4, c[0x0][R28+0x368] ;  /* 0x0000da001c047b82 */ /* 0x001e220000000a00 */
[----:B------:R-:W-:Y:S02]  /*6c80*/  IADD3 R3, P1, PT, R24, R3, RZ ;  /* 0x0000000318037210 */ /* 0x000fe40007f3e0ff */
[----:B------:R-:W-:-:S03]  /*6c90*/  MOV R34, R32 ;  /* 0x0000002000227202 */ /* 0x000fc60000000f00 */
[----:B------:R-:W-:Y:S01]  /*6ca0*/  IMAD.X R25, R25, 0x1, R23, P1 ;  /* 0x0000000119197824 */ /* 0x000fe200008e0617 */
[----:B-1----:R-:W-:Y:S01]  /*6cb0*/  IADD3 R7, P2, PT, RZ, -R16, RZ ;  /* 0x80000010ff077210 */ /* 0x002fe20007f5e0ff */
[-C--:B0-----:R-:W-:Y:S02]  /*6cc0*/  IMAD R0, R5, R3.reuse, RZ ;  /* 0x0000000305007224 */ /* 0x081fe400078e02ff */
        /* <DEDUP_REMOVED lines=25> */
.L_x_39849:
[----:B------:R-:W-:Y:S05]  /*6e60*/  BSYNC.RECONVERGENT B6 ;  /* 0x0000000000067941 */ /* 0x000fea0003800200 */
.L_x_39848:
        /* <DEDUP_REMOVED lines=39> */
.L_x_39851:
[----:B------:R-:W-:Y:S05]  /*70e0*/  BSYNC.RECONVERGENT B6 ;  /* 0x0000000000067941 */ /* 0x000fea0003800200 */
.L_x_39850:
        /* <DEDUP_REMOVED lines=40> */
.L_x_39853:
[----:B------:R-:W-:Y:S05]  /*7370*/  BSYNC.RECONVERGENT B6 ;  /* 0x0000000000067941 */ /* 0x000fea0003800200 */
.L_x_39852:
        /* <DEDUP_REMOVED lines=15> */
[----:B------:R-:W-:Y:S01]  /*7470*/  IMAD R19, R4, R19, R0 ;  /* 0x0000001304137224 */ /* 0x000fe200078e0200 */
[----:B------:R-:W-:-:S03]  /*7480*/  MOV R32, R6 ;  /* 0x0000000600207202 */ /* 0x000fc60000000f00 */
[----:B------:R-:W-:Y:S02]  /*7490*/  IMAD.IADD R31, R7, 0x1, R19 ;  /* 0x00000001071f7824 */ /* 0x000fe400078e0213 */
[----:B------:R-:W-:Y:S05]  /*74a0*/  @P0 BRA `(.L_x_39854) ;  /* 0xfffffff4005c0947 */ /* 0x000fea000383ffff */
[----:B------:R-:W-:Y:S05]  /*74b0*/  BSYNC.RECONVERGENT B7 ;  /* 0x0000000000077941 */ /* 0x000fea0003800200 */
.L_x_39845:
[----:B------:R-:W-:-:S04]  /*74c0*/  ISETP.NE.U32.AND P0, PT, R29, RZ, PT ;  /* 0x000000ff1d00720c */ /* 0x000fc80003f05070 */
[----:B------:R-:W-:-:S13]  /*74d0*/  ISETP.NE.AND.EX P0, PT, RZ, RZ, PT, P0 ;  /* 0x000000ffff00720c */ /* 0x000fda0003f05300 */
[----:B------:R-:W-:Y:S05]  /*74e0*/  @!P0 BRA `(.L_x_39855) ;  /* 0x00000008000c8947 */ /* 0x000fea0003800000 */
[----:B------:R-:W-:-:S04]  /*74f0*/  IMAD.SHL.U32 R30, R30, 0x8, RZ ;  /* 0x000000081e1e7824 */ /* 0x000fc800078e00ff */
[----:B0-----:R-:W0:Y:S02]  /*7500*/  LDC.64 R4, c[0x0][R30+0x600] ;  /* 0x000180001e047b82 */ /* 0x001e240000000a00 */
        /* <DEDUP_REMOVED lines=27> */
.L_x_39856:
[----:B------:R-:W-:Y:S01]  /*76c0*/  ISETP.GT.U32.AND P0, PT, R17, -0x1, PT ;  /* 0xffffffff1100780c */ /* 0x000fe20003f04070 */
[----:B------:R-:W0:Y:S01]  /*76d0*/  LDC.64 R4, c[0x0][R30+0x790] ;  /* 0x0001e4001e047b82 */ /* 0x000e220000000a00 */
[----:B------:R-:W-:Y:S02]  /*76e0*/  ISETP.NE.U32.AND P1, PT, R29, 0x1, PT ;  /* 0x000000011d00780c */ /* 0x000fe40003f25070 */
[----:B------:R-:W-:Y:S02]  /*76f0*/  ISETP.GT.AND.EX P0, PT, R16, -0x1, PT, P0 ;  /* 0xffffffff1000780c */ /* 0x000fe40003f04300 */
[----:B------:R-:W-:-:S11]  /*7700*/  ISETP.NE.AND.EX P1, PT, RZ, RZ, PT, P1 ;  /* 0x000000ffff00720c */ /* 0x000fd60003f25310 */
[----:B------:R-:W1:Y:S02]  /*7710*/  @!P0 LDC.64 R6, c[0x0][R30+0x6c8] ;  /* 0x0001b2001e068b82 */ /* 0x000e640000000a00 */
[----:B-1----:R-:W-:Y:S01]  /*7720*/  @!P0 IADD3 R17, P2, PT, R6, R17, RZ ;  /* 0x0000001106118210 */ /* 0x002fe20007f5e0ff */
[----:B------:R-:W-:-:S03]  /*7730*/  IMAD.MOV.U32 R6, RZ, RZ, R32 ;  /* 0x000000ffff067224 */ /* 0x000fc600078e0020 */
[----:B------:R-:W-:Y:S01]  /*7740*/  @!P0 IADD3.X R16, PT, PT, R7, R16, RZ, P2, !PT ;  /* 0x0000001007108210 */ /* 0x000fe200017fe4ff */
[----:B0-----:R-:W-:Y:S01]  /*7750*/  IMAD R3, R5, R17, RZ ;  /* 0x0000001105037224 */ /* 0x001fe200078e02ff */
[----:B------:R-:W-:-:S03]  /*7760*/  MOV R7, R31 ;  /* 0x0000001f00077202 */ /* 0x000fc60000000f00 */
[C---:B------:R-:W-:Y:S02]  /*7770*/  IMAD R3, R4.reuse, R16, R3 ;  /* 0x0000001004037224 */ /* 0x040fe400078e0203 */
[----:B------:R-:W-:-:S04]  /*7780*/  IMAD.WIDE.U32 R6, R4, R17, R6 ;  /* 0x0000001104067225 */ /* 0x000fc800078e0006 */
[----:B------:R-:W-:Y:S01]  /*7790*/  IMAD.MOV.U32 R32, RZ, RZ, R6 ;  /* 0x000000ffff207224 */ /* 0x000fe200078e0006 */
        /* <DEDUP_REMOVED lines=31> */
.L_x_39857:
[----:B------:R-:W-:Y:S01]  /*7990*/  ISETP.GT.U32.AND P0, PT, R18, -0x1, PT ;  /* 0xffffffff1200780c */ /* 0x000fe20003f04070 */
[----:B------:R-:W0:Y:S01]  /*79a0*/  LDC.64 R4, c[0x0][R17+0x790] ;  /* 0x0001e40011047b82 */ /* 0x000e220000000a00 */
[----:B------:R-:W-:Y:S02]  /*79b0*/  ISETP.NE.U32.AND P1, PT, R29, 0x2, PT ;  /* 0x000000021d00780c */ /* 0x000fe40003f25070 */
[----:B------:R-:W-:Y:S02]  /*79c0*/  ISETP.GT.AND.EX P0, PT, R16, -0x1, PT, P0 ;  /* 0xffffffff1000780c */ /* 0x000fe40003f04300 */
[----:B------:R-:W-:-:S11]  /*79d0*/  ISETP.NE.AND.EX P1, PT, RZ, RZ, PT, P1 ;  /* 0x000000ffff00720c */ /* 0x000fd60003f25310 */
[----:B------:R-:W1:Y:S02]  /*79e0*/  @!P0 LDC.64 R6, c[0x0][R17+0x6c8] ;  /* 0x0001b20011068b82 */ /* 0x000e640000000a00 */
[----:B-1----:R-:W-:Y:S02]  /*79f0*/  @!P0 IADD3 R18, P2, PT, R6, R18, RZ ;  /* 0x0000001206128210 */ /* 0x002fe40007f5e0ff */
[----:B------:R-:W-:-:S03]  /*7a00*/  MOV R6, R32 ;  /* 0x0000002000067202 */ /* 0x000fc60000000f00 */
[----:B------:R-:W-:Y:S02]  /*7a10*/  @!P0 IMAD.X R16, R7, 0x1, R16, P2 ;  /* 0x0000000107108824 */ /* 0x000fe400010e0610 */
        /* <DEDUP_REMOVED lines=36> */
.L_x_39858:
        /* <DEDUP_REMOVED lines=12> */
.L_x_39855:
[----:B------:R-:W0:Y:S01]  /*7d20*/  LDC.64 R6, c[0x0][0x5f0] ;  /* 0x00017c00ff067b82 */ /* 0x000e220000000a00 */
[----:B------:R-:W1:Y:S01]  /*7d30*/  LDCU.64 UR4, c[0x0][0x5e8] ;  /* 0x0000bd00ff0477ac */ /* 0x000e620008000a00 */
[----:B0-----:R-:W2:Y:S01]  /*7d40*/  LDG.E.128 R8, desc[UR36][R6.64] ;  /* 0x0000002406087981 */ /* 0x001ea2000c1e1d00 */
[----:B-1----:R-:W-:Y:S02]  /*7d50*/  IADD3 R4, P0, PT, R32, UR4, RZ ;  /* 0x0000000420047c10 */ /* 0x002fe4000ff1e0ff */
[----:B------:R-:W-:Y:S02]  /*7d60*/  IADD3 R33, PT, PT, R33, 0x80, RZ ;  /* 0x0000008021217810 */ /* 0x000fe40007ffe0ff */
[----:B------:R-:W-:-:S05]  /*7d70*/  IADD3.X R5, PT, PT, R31, UR5, RZ, P0, !PT ;  /* 0x000000051f057c10 */ /* 0x000fca00087fe4ff */
[----:B--2---:R1:W-:Y:S04]  /*7d80*/  STG.E.128 desc[UR36][R4.64], R8 ;  /* 0x0000000804007986 */ /* 0x0043e8000c101d24 */
.L_x_39844:
[----:B------:R-:W-:Y:S05]  /*7d90*/  BSYNC.RECONVERGENT B8 ;  /* 0x0000000000087941 */ /* 0x000fea0003800200 */
.L_x_39843:
[----:B------:R-:W2:Y:S01]  /*7da0*/  LDCU.64 UR4, c[0x0][0x380] ;  /* 0x00007000ff0477ac */ /* 0x000ea20008000a00 */
[----:B------:R-:W-:Y:S01]  /*7db0*/  BSSY.RECONVERGENT B8, `(.L_x_39859) ;  /* 0x000013d000087945 */ /* 0x000fe20003800200 */
[----:B--2---:R-:W-:-:S04]  /*7dc0*/  ISETP.GE.U32.AND P0, PT, R33, UR4, PT ;  /* 0x0000000421007c0c */ /* 0x004fc8000bf06070 */
[----:B------:R-:W-:-:S13]  /*7dd0*/  ISETP.GE.AND.EX P0, PT, RZ, UR5, PT, P0 ;  /* 0x00000005ff007c0c */ /* 0x000fda000bf06300 */
[----:B------:R-:W-:Y:S05]  /*7de0*/  @P0 BRA `(.L_x_39860) ;  /* 0x0000001000e40947 */ /* 0x000fea0003800000 */
[----:B------:R-:W2:Y:S01]  /*7df0*/  LDC R0, c[0x0][0x5f8] ;  /* 0x00017e00ff007b82 */ /* 0x000ea20000000800 */
[----:B------:R-:W-:Y:S01]  /*7e00*/  ISETP.GE.U32.AND P0, PT, R36, 0x3, PT ;  /* 0x000000032400780c */ /* 0x000fe20003f06070 */
[----:B------:R-:W-:Y:S01]  /*7e10*/  IMAD.MOV.U32 R28, RZ, RZ, RZ ;  /* 0x000000ffff1c7224 */ /* 0x000fe200078e00ff */
[----:B------:R-:W-:Y:S02]  /*7e20*/  CS2R R26, SRZ ;  /* 0x00000000001a7805 */ /* 0x000fe4000001ff00 */
[----:B------:R-:W-:Y:S02]  /*7e30*/  ISETP.GE.U32.AND.EX P0, PT, R2, RZ, PT, P0 ;  /* 0x000000ff0200720c */ /* 0x000fe40003f06100 */
[----:B--2---:R-:W-:-:S11]  /*7e40*/  LOP3.LUT R29, R0, 0x3, RZ, 0xc0, !PT ;  /* 0x00000003001d7812 */ /* 0x004fd600078ec0ff */
[----:B------:R-:W-:Y:S05]  /*7e50*/  @!P0 BRA `(.L_x_39861) ;  /* 0x0000000800b48947 */ /* 0x000fea0003800000 */
[----:B------:R-:W2:Y:S01]  /*7e60*/  LDCU UR4, c[0x0][0x5fc] ;  /* 0x0000bf80ff0477ac */ /* 0x000ea20008000800 */
[----:B------:R-:W-:Y:S01]  /*7e70*/  LOP3.LUT R28, R0, 0xfffffffc, RZ, 0xc0, !PT ;  /* 0xfffffffc001c7812 */ /* 0x000fe200078ec0ff */
[----:B------:R-:W-:Y:S01]  /*7e80*/  HFMA2 R30, -RZ, RZ, 0, 6.3419342041015625e-05 ;  /* 0x00000428ff1e7431 */ /* 0x000fe200000001ff */
[----:B------:R-:W-:Y:S01]  /*7e90*/  BSSY.RECONVERGENT B7, `(.L_x_39861) ;  /* 0x00000a9000077945 */ /* 0x000fe20003800200 */
[----:B------:R-:W-:Y:S02]  /*7ea0*/  CS2R R26, SRZ ;  /* 0x00000000001a7805 */ /* 0x000fe4000001ff00 */
[----:B------:R-:W-:Y:S01]  /*7eb0*/  IMAD.MOV.U32 R31, RZ, RZ, R28 ;  /* 0x000000ffff1f7224 */ /* 0x000fe200078e001c */
[----:B--2---:R-:W-:-:S07]  /*7ec0*/  MOV R32, UR4 ;  /* 0x0000000400207c02 */ /* 0x004fce0008000f00 */
.L_x_39870:
[----:B------:R-:W2:Y:S02]  /*7ed0*/  LDC.64 R24, c[0x0][R30+0x1d8] ;  /* 0x000076001e187b82 */ /* 0x000ea40000000a00 */
[----:B--2---:R-:W2:Y:S06]  /*7ee0*/  LDG.E.64 R24, desc[UR36][R24.64] ;  /* 0x0000002418187981 */ /* 0x004eac000c1e1b00 */
[----:B------:R-:W3:Y:S01]  /*7ef0*/  LDC.64 R22, c[0x0][R30+0x2a0] ;  /* 0x0000a8001e167b82 */ /* 0x000ee20000000a00 */
[----:B------:R-:W-:Y:S01]  /*7f00*/  BSSY.RECONVERGENT B6, `(.L_x_39862) ;  /* 0x0000018000067945 */ /* 0x000fe20003800200 */
[----:B---3--:R-:W-:-:S04]  /*7f10*/  IADD3 R3, P0, PT, RZ, -R22, RZ ;  /* 0x80000016ff037210 */ /* 0x008fc80007f1e0ff */
[C---:B--2---:R-:W-:Y:S01]  /*7f20*/  ISETP.GE.U32.AND P1, PT, R24.reuse, R3, PT ;  /* 0x000000031800720c */ /* 0x044fe20003f26070 */
[----:B------:R-:W-:Y:S01]  /*7f30*/  IMAD.X R3, RZ, RZ, ~R23, P0 ;  /* 0x000000ffff037224 */ /* 0x000fe200000e0e17 */
[----:B------:R-:W-:-:S04]  /*7f40*/  ISETP.GE.U32.AND P0, PT, R24, R22, PT ;  /* 0x000000161800720c */ /* 0x000fc80003f06070 */
[C---:B------:R-:W-:Y:S02]  /*7f50*/  ISETP.GE.AND.EX P1, PT, R25.reuse, R3, PT, P1 ;  /* 0x000000031900720c */ /* 0x040fe40003f26310 */
[----:B------:R-:W-:-:S13]  /*7f60*/  ISETP.GE.AND.EX P0, PT, R25, R23, PT, P0 ;  /* 0x000000171900720c */ /* 0x000fda0003f06300 */
[----:B------:R-:W-:Y:S05]  /*7f70*/  @!P0 BRA P1, `(.L_x_39863) ;  /* 0x0000000000408947 */ /* 0x000fea0000800000 */
[----:B------:R-:W-:Y:S01]  /*7f80*/  MOV R14, 0x0 ;  /* 0x00000000000e7802 */ /* 0x000fe20000000f00 */
[----:B------:R-:W2:Y:S01]  /*7f90*/  LDCU.64 UR4, c[0x4][0x4c8] ;  /* 0x01009900ff0477ac */ /* 0x000ea20008000a00 */
[----:B01----:R-:W-:Y:S02]  /*7fa0*/  HFMA2 R8, -RZ, RZ, 0, 6.616115570068359375e-06 ;  /* 0x0000006fff087431 */ /* 0x003fe400000001ff */
[----:B------:R-:W-:Y:S01]  /*7fb0*/  IMAD.MOV.U32 R12, RZ, RZ, 0x1 ;  /* 0x00000001ff0c7424 */ /* 0x000fe200078e00ff */
[----:B------:R-:W-:Y:S01]  /*7fc0*/  MOV R13, RZ ;  /* 0x000000ff000d7202 */ /* 0x000fe20000000f00 */
[----:B------:R-:W0:Y:S01]  /*7fd0*/  LDCU.64 UR6, c[0x4][0x4c0] ;  /* 0x01009800ff0677ac */ /* 0x000e220008000a00 */
[----:B------:R-:W1:Y:S01]  /*7fe0*/  LDC.64 R14, c[0x4][R14] ;  /* 0x010000000e0e7b82 */ /* 0x000e620000000a00 */
[----:B------:R-:W3:Y:S01]  /*7ff0*/  LDCU.64 UR8, c[0x4][0xa8] ;  /* 0x01001500ff0877ac */ /* 0x000ee20008000a00 */
[----:B--2---:R-:W-:Y:S01]  /*8000*/  MOV R4, UR4 ;  /* 0x0000000400047c02 */ /* 0x004fe20008000f00 */
[----:B------:R-:W-:Y:S01]  /*8010*/  IMAD.U32 R5, RZ, RZ, UR5 ;  /* 0x00000005ff057e24 */ /* 0x000fe2000f8e00ff */
[----:B0-----:R-:W-:Y:S01]  /*8020*/  MOV R6, UR6 ;  /* 0x0000000600067c02 */ /* 0x001fe20008000f00 */
[----:B------:R-:W-:Y:S01]  /*8030*/  IMAD.U32 R7, RZ, RZ, UR7 ;  /* 0x00000007ff077e24 */ /* 0x000fe2000f8e00ff */
[----:B---3--:R-:W-:Y:S01]  /*8040*/  MOV R10, UR8 ;  /* 0x00000008000a7c02 */ /* 0x008fe20008000f00 */
[----:B------:R-:W-:-:S07]  /*8050*/  IMAD.U32 R11, RZ, RZ, UR9 ;  /* 0x00000009ff0b7e24 */ /* 0x000fce000f8e00ff */
[----:B------:R-:W-:-:S07]  /*8060*/  LEPC R20, `(.L_x_39863) ;  /* 0x000000001014794e */ /* 0x000fce0000000000 */
[----:B-1----:R-:W-:Y:S05]  /*8070*/  CALL.ABS.NOINC R14 ;  /* 0x000000000e007343 */ /* 0x002fea0003c00000 */
.L_x_39863:
[----:B------:R-:W-:Y:S05]  /*8080*/  BSYNC.RECONVERGENT B6 ;  /* 0x0000000000067941 */ /* 0x000fea0003800200 */
.L_x_39862:
[----:B------:R-:W2:Y:S02]  /*8090*/  LDC.64 R18, c[0x0][R30+0x1e0] ;  /* 0x000078001e127b82 */ /* 0x000ea40000000a00 */
[----:B--2---:R-:W2:Y:S06]  /*80a0*/  LDG.E.64 R18, desc[UR36][R18.64] ;  /* 0x0000002412127981 */ /* 0x004eac000c1e1b00 */
[----:B------:R-:W3:Y:S01]  /*80b0*/  LDC.64 R16, c[0x0][R30+0x2a8] ;  /* 0x0000aa001e107b82 */ /* 0x000ee20000000a00 */
[--C-:B------:R-:W-:Y:S01]  /*80c0*/  SHF.R.S32.HI R35, RZ, 0x1f, R25.reuse ;  /* 0x0000001fff237819 */ /* 0x100fe20000011419 */
[----:B------:R-:W-:Y:S01]  /*80d0*/  BSSY.RECONVERGENT B6, `(.L_x_39864) ;  /* 0x0000022000067945 */ /* 0x000fe20003800200 */
[----:B------:R-:W-:-:S02]  /*80e0*/  SHF.R.S32.HI R3, RZ, 0x1f, R25 ;  /* 0x0000001fff037819 */ /* 0x000fc40000011419 */
[----:B------:R-:W-:Y:S02]  /*80f0*/  LOP3.LUT R35, R35, R22, RZ, 0xc0, !PT ;  /* 0x0000001623237212 */ /* 0x000fe400078ec0ff */
[----:B------:R-:W-:Y:S01]  /*8100*/  LOP3.LUT R23, R3, R23, RZ, 0xc0, !PT ;  /* 0x0000001703177212 */ /* 0x000fe200078ec0ff */
[----:B01----:R-:W0:Y:S01]  /*8110*/  LDC.64 R4, c[0x0][R30+0x368] ;  /* 0x0000da001e047b82 */ /* 0x003e220000000a00 */
[----:B------:R-:W-:-:S05]  /*8120*/  IADD3 R35, P1, PT, R24, R35, RZ ;  /* 0x0000002318237210 */ /* 0x000fca0007f3e0ff */
[----:B------:R-:W-:Y:S01]  /*8130*/  IMAD.X R25, R25, 0x1, R23, P1 ;  /* 0x0000000119197824 */ /* 0x000fe200008e0617 */
[----:B---3--:R-:W-:Y:S01]  /*8140*/  IADD3 R3, P2, PT, RZ, -R16, RZ ;  /* 0x80000010ff037210 */ /* 0x008fe20007f5e0ff */
        /* <DEDUP_REMOVED lines=26> */
.L_x_39865:
[----:B------:R-:W-:Y:S05]  /*82f0*/  BSYNC.RECONVERGENT B6 ;  /* 0x0000000000067941 */ /* 0x000fea0003800200 */
.L_x_39864:
        /* <DEDUP_REMOVED lines=39> */
.L_x_39867:
[----:B------:R-:W-:Y:S05]  /*8570*/  BSYNC.RECONVERGENT B6 ;  /* 0x0000000000067941 */ /* 0x000fea0003800200 */
.L_x_39866:
        /* <DEDUP_REMOVED lines=39> */
.L_x_39869:
[----:B------:R-:W-:Y:S05]  /*87f0*/  BSYNC.RECONVERGENT B6 ;  /* 0x0000000000067941 */ /* 0x000fea0003800200 */
.L_x_39868:
        /* <DEDUP_REMOVED lines=19> */
.L_x_39861:
[----:B------:R-:W-:-:S04]  /*8930*/  ISETP.NE.U32.AND P0, PT, R29, RZ, PT ;  /* 0x000000ff1d00720c */ /* 0x000fc80003f05070 */
[----:B------:R-:W-:-:S13]  /*8940*/  ISETP.NE.AND.EX P0, PT, RZ, RZ, PT, P0 ;  /* 0x000000ffff00720c */ /* 0x000fda0003f05300 */
[----:B------:R-:W-:Y:S05]  /*8950*/  @!P0 BRA `(.L_x_39871) ;  /* 0x0000000400ec8947 */ /* 0x000fea0003800000 */
[----:B------:R-:W-:-:S04]  /*8960*/  IMAD.SHL.U32 R28, R28, 0x8, RZ ;  /* 0x000000081c1c7824 */ /* 0x000fc800078e00ff */
[----:B01----:R-:W0:Y:S02]  /*8970*/  LDC.64 R4, c[0x0][R28+0x600] ;  /* 0x000180001c047b82 */ /* 0x003e240000000a00 */
        /* <DEDUP_REMOVED lines=27> */
.L_x_39872:
        /* <DEDUP_REMOVED lines=42> */
.L_x_39873:
        /* <DEDUP_REMOVED lines=42> */
.L_x_39874:
        /* <DEDUP_REMOVED lines=10> */
.L_x_39871:
[----:B01----:R-:W0:Y:S01]  /*9110*/  LDC.64 R4, c[0x0][0x5f0] ;  /* 0x00017c00ff047b82 */ /* 0x003e220000000a00 */
[----:B------:R-:W1:Y:S01]  /*9120*/  LDCU.64 UR4, c[0x0][0x5e8] ;  /* 0x0000bd00ff0477ac */ /* 0x000e620008000a00 */
[----:B0-----:R-:W2:Y:S01]  /*9130*/  LDG.E.128 R4, desc[UR36][R4.64] ;  /* 0x0000002404047981 */ /* 0x001ea2000c1e1d00 */
[----:B-1----:R-:W-:Y:S02]  /*9140*/  IADD3 R26, P0, PT, R26, UR4, RZ ;  /* 0x000000041a1a7c10 */ /* 0x002fe4000ff1e0ff */
[----:B------:R-:W-:Y:S02]  /*9150*/  IADD3 R33, PT, PT, R33, 0x80, RZ ;  /* 0x0000008021217810 */ /* 0x000fe40007ffe0ff */
[----:B------:R-:W-:-:S05]  /*9160*/  IADD3.X R27, PT, PT, R27, UR5, RZ, P0, !PT ;  /* 0x000000051b1b7c10 */ /* 0x000fca00087fe4ff */
[----:B--2---:R2:W-:Y:S04]  /*9170*/  STG.E.128 desc[UR36][R26.64], R4 ;  /* 0x000000041a007986 */ /* 0x0045e8000c101d24 */
.L_x_39860:
[----:B------:R-:W-:Y:S05]  /*9180*/  BSYNC.RECONVERGENT B8 ;  /* 0x0000000000087941 */ /* 0x000fea0003800200 */
.L_x_39859:
[----:B------:R-:W3:Y:S02]  /*9190*/  LDCU.64 UR4, c[0x0][0x380] ;  /* 0x00007000ff0477ac */ /* 0x000ee40008000a00 */
[----:B---3--:R-:W-:-:S04]  /*91a0*/  ISETP.GE.U32.AND P0, PT, R33, UR4, PT ;  /* 0x0000000421007c0c */ /* 0x008fc8000bf06070 */
[----:B------:R-:W-:-:S13]  /*91b0*/  ISETP.GE.AND.EX P0, PT, RZ, UR5, PT, P0 ;  /* 0x00000005ff007c0c */ /* 0x000fda000bf06300 */
[----:B------:R-:W-:Y:S05]  /*91c0*/  @P0 EXIT ;  /* 0x000000000000094d */ /* 0x000fea0003800000 */
[----:B------:R-:W3:Y:S01]  /*91d0*/  LDC R0, c[0x0][0x5f8] ;  /* 0x00017e00ff007b82 */ /* 0x000ee20000000800 */
[----:B------:R-:W-:Y:S01]  /*91e0*/  ISETP.GE.U32.AND P0, PT, R36, 0x3, PT ;  /* 0x000000032400780c */ /* 0x000fe20003f06070 */
[----:B------:R-:W-:Y:S01]  /*91f0*/  IMAD.MOV.U32 R31, RZ, RZ, RZ ;  /* 0x000000ffff1f7224 */ /* 0x000fe200078e00ff */
[----:B--2---:R-:W-:Y:S02]  /*9200*/  CS2R R26, SRZ ;  /* 0x00000000001a7805 */ /* 0x004fe4000001ff00 */
[----:B------:R-:W-:Y:S02]  /*9210*/  ISETP.GE.U32.AND.EX P0, PT, R2, RZ, PT, P0 ;  /* 0x000000ff0200720c */ /* 0x000fe40003f06100 */
[----:B---3--:R-:W-:-:S11]  /*9220*/  LOP3.LUT R30, R0, 0x3, RZ, 0xc0, !PT ;  /* 0x00000003001e7812 */ /* 0x008fd600078ec0ff */
        /* <DEDUP_REMOVED lines=8> */
.L_x_39884:
        /* <DEDUP_REMOVED lines=27> */
.L_x_39877:
[----:B------:R-:W-:Y:S05]  /*9460*/  BSYNC.RECONVERGENT B6 ;  /* 0x0000000000067941 */ /* 0x000fea0003800200 */
.L_x_39876:
        /* <DEDUP_REMOVED lines=38> */
.L_x_39879:
[----:B------:R-:W-:Y:S05]  /*96d0*/  BSYNC.RECONVERGENT B6 ;  /* 0x0000000000067941 */ /* 0x000fea0003800200 */
.L_x_39878:
        /* <DEDUP_REMOVED lines=39> */
.L_x_39881:
[----:B------:R-:W-:Y:S05]  /*9950*/  BSYNC.RECONVERGENT B6 ;  /* 0x0000000000067941 */ /* 0x000fea0003800200 */
.L_x_39880:
        /* <DEDUP_REMOVED lines=39> */
.L_x_39883:
[----:B------:R-:W-:Y:S05]  /*9bd0*/  BSYNC.RECONVERGENT B6 ;  /* 0x0000000000067941 */ /* 0x000fea0003800200 */
.L_x_39882:
        /* <DEDUP_REMOVED lines=19> */
.L_x_39875:
[----:B------:R-:W-:-:S04]  /*9d10*/  ISETP.NE.U32.AND P0, PT, R30, RZ, PT ;  /* 0x000000ff1e00720c */ /* 0x000fc80003f05070 */
[----:B------:R-:W-:-:S13]  /*9d20*/  ISETP.NE.AND.EX P0, PT, RZ, RZ, PT, P0 ;  /* 0x000000ffff00720c */ /* 0x000fda0003f05300 */
[----:B------:R-:W-:Y:S05]  /*9d30*/  @!P0 BRA `(.L_x_39885) ;  /* 0x0000000400e88947 */ /* 0x000fea0003800000 */
[----:B------:R-:W-:-:S04]  /*9d40*/  IMAD.SHL.U32 R31, R31, 0x8, RZ ;  /* 0x000000081f1f7824 */ /* 0x000fc800078e00ff */
[----:B------:R-:W2:Y:S02]  /*9d50*/  LDC.64 R2, c[0x0][R31+0x600] ;  /* 0x000180001f027b82 */ /* 0x000ea40000000a00 */
[----:B--2---:R-:W2:Y:S06]  /*9d60*/  LDG.E.64 R18, desc[UR36][R2.64] ;  /* 0x0000002402127981 */ /* 0x004eac000c1e1b00 */
[----:B01----:R-:W0:Y:S02]  /*9d70*/  LDC.64 R4, c[0x0][R31+0x6c8] ;  /* 0x0001b2001f047b82 */ /* 0x003e240000000a00 */
        /* <DEDUP_REMOVED lines=24> */
.L_x_39886:
        /* <DEDUP_REMOVED lines=42> */
.L_x_39887:
        /* <DEDUP_REMOVED lines=42> */
.L_x_39888:
        /* <DEDUP_REMOVED lines=10> */
.L_x_39885:
[----:B------:R-:W0:Y:S01]  /*a4e0*/  LDC.64 R2, c[0x0][0x5f0] ;  /* 0x00017c00ff027b82 */ /* 0x000e220000000a00 */
[----:B------:R-:W2:Y:S01]  /*a4f0*/  LDCU.64 UR4, c[0x0][0x5e8] ;  /* 0x0000bd00ff0477ac */ /* 0x000ea20008000a00 */
[----:B01----:R-:W3:Y:S01]  /*a500*/  LDG.E.128 R4, desc[UR36][R2.64] ;  /* 0x0000002402047981 */ /* 0x003ee2000c1e1d00 */
[----:B--2---:R-:W-:-:S04]  /*a510*/  IADD3 R26, P0, PT, R26, UR4, RZ ;  /* 0x000000041a1a7c10 */ /* 0x004fc8000ff1e0ff */
[----:B------:R-:W-:-:S05]  /*a520*/  IADD3.X R27, PT, PT, R27, UR5, RZ, P0, !PT ;  /* 0x000000051b1b7c10 */ /* 0x000fca00087fe4ff */
[----:B---3--:R-:W-:Y:S01]  /*a530*/  STG.E.128 desc[UR36][R26.64], R4 ;  /* 0x000000041a007986 */ /* 0x008fe2000c101d24 */
[----:B------:R-:W-:Y:S05]  /*a540*/  EXIT ;  /* 0x000000000000794d */ /* 0x000fea0003800000 */
.L_x_39826:
        /* <DEDUP_REMOVED lines=10> */
[----:B------:R-:W-:Y:S01]  /*a5f0*/  IMAD.MOV.U32 R32, RZ, RZ, RZ ;  /* 0x000000ffff207224 */ /* 0x000fe200078e00ff */
[----:B------:R-:W1:Y:S01]  /*a600*/  LDCU UR6, c[0x0][0x38c] ;  /* 0x00007180ff0677ac */ /* 0x000e620008000800 */
[----:B------:R-:W2:Y:S01]  /*a610*/  LDCU.64 UR8, c[0x0][0x4b8] ;  /* 0x00009700ff0877ac */ /* 0x000ea20008000a00 */
[----:B------:R-:W-:Y:S01]  /*a620*/  UISETP.NE.AND UP0, UPT, UR38, URZ, UPT ;  /* 0x000000ff2600728c */ /* 0x000fe2000bf05270 */
[----:B0-----:R-:W-:Y:S01]  /*a630*/  IMAD.HI.U32 R2, R33, UR4, R32 ;  /* 0x0000000421027c27 */ /* 0x001fe2000f8e0020 */
[----:B------:R-:W0:Y:S04]  /*a640*/  LDCU UR4, c[0x0][0x4c0] ;  /* 0x00009800ff0477ac */ /* 0x000e280008000800 */
[----:B------:R-:W-:-:S04]  /*a650*/  SHF.R.U32.HI R3, RZ, UR5, R2 ;  /* 0x00000005ff037c19 */ /* 0x000fc80008011602 */
[----:B------:R-:W-:-:S05]  /*a660*/  IADD3 R30, PT, PT, -R3, RZ, RZ ;  /* 0x000000ff031e7210 */ /* 0x000fca0007ffe1ff */
[----:B-1----:R-:W-:-:S04]  /*a670*/  IMAD R30, R30, UR6, R33 ;  /* 0x000000061e1e7c24 */ /* 0x002fc8000f8e0221 */
[C---:B--2---:R-:W-:Y:S02]  /*a680*/  IMAD R32, R30.reuse, UR8, RZ ;  /* 0x000000081e207c24 */ /* 0x044fe4000f8e02ff */
[C---:B------:R-:W-:Y:S02]  /*a690*/  IMAD R31, R30.reuse, UR9, RZ ;  /* 0x000000091e1f7c24 */ /* 0x040fe4000f8e02ff */
[----:B0-----:R-:W-:Y:S01]  /*a6a0*/  IMAD R30, R30, UR4, RZ ;  /* 0x000000041e1e7c24 */ /* 0x001fe2000f8e02ff */
        /* <DEDUP_REMOVED lines=335> */
.L_x_39891:
[C---:B------:R-:W-:Y:S01]  /*bba0*/  ISETP.GE.U32.AND P0, PT, R4.reuse, 0x4, PT ;  /* 0x000000040400780c */ /* 0x040fe20003f06070 */
        /* <DEDUP_REMOVED lines=12> */
.L_x_39901:
        /* <DEDUP_REMOVED lines=29> */
.L_x_39894:
[----:B------:R-:W-:Y:S05]  /*be40*/  BSYNC.RECONVERGENT B6 ;  /* 0x0000000000067941 */ /* 0x000fea0003800200 */
.L_x_39893:
        /* <DEDUP_REMOVED lines=40> */
.L_x_39896:
[----:B------:R-:W-:Y:S05]  /*c0d0*/  BSYNC.RECONVERGENT B6 ;  /* 0x0000000000067941 */ /* 0x000fea0003800200 */
.L_x_39895:
        /* <DEDUP_REMOVED lines=41> */
.L_x_39898:
[----:B------:R-:W-:Y:S05]  /*c370*/  BSYNC.RECONVERGENT B6 ;  /* 0x0000000000067941 */ /* 0x000fea0003800200 */
.L_x_39897:
        /* <DEDUP_REMOVED lines=41> */
.L_x_39900:
[----:B------:R-:W-:Y:S05]  /*c610*/  BSYNC.RECONVERGENT B6 ;  /* 0x0000000000067941 */ /* 0x000fea0003800200 */
.L_x_39899:
        /* <DEDUP_REMOVED lines=19> */
.L_x_39892:
        /* <DEDUP_REMOVED lines=35> */
.L_x_39904:
[----:B------:R-:W-:Y:S05]  /*c980*/  BSYNC.RECONVERGENT B6 ;  /* 0x0000000000067941 */ /* 0x000fea0003800200 */
.L_x_39903:
        /* <DEDUP_REMOVED lines=45> */
.L_x_39906:
[----:B------:R-:W-:Y:S05]  /*cc60*/  BSYNC.RECONVERGENT B6 ;  /* 0x0000000000067941 */ /* 0x000fea0003800200 */
.L_x_39905:
        /* <DEDUP_REMOVED lines=46> */
.L_x_39908:
[----:B------:R-:W-:Y:S05]  /*cf50*/  BSYNC.RECONVERGENT B6 ;  /* 0x0000000000067941 */ /* 0x000fea0003800200 */
.L_x_39907:
        /* <DEDUP_REMOVED lines=10> */
.L_x_39902:
[----:B------:R-:W0:Y:S02]  /*d000*/  LDCU.64 UR4, c[0x0][0x5f0] ;  /* 0x0000be00ff0477ac */ /* 0x000e240008000a00 */
[----:B0-----:R-:W-:-:S04]  /*d010*/  IADD3 R2, P0, PT, R31, UR4, RZ ;  /* 0x000000041f027c10 */ /* 0x001fc8000ff1e0ff */
[----:B------:R-:W-:Y:S01]  /*d020*/  IADD3.X R3, PT, PT, RZ, UR5, RZ, P0, !PT ;  /* 0x00000005ff037c10 */ /* 0x000fe200087fe4ff */
[----:B------:R-:W0:Y:S04]  /*d030*/  LDCU.64 UR4, c[0x0][0x5e8] ;  /* 0x0000bd00ff0477ac */ /* 0x000e280008000a00 */
[----:B------:R-:W2:Y:S01]  /*d040*/  LDG.E.128 R4, desc[UR36][R2.64] ;  /* 0x0000002402047981 */ /* 0x000ea2000c1e1d00 */
[----:B------:R-:W-:Y:S01]  /*d050*/  VIADD R33, R33, 0x80 ;  /* 0x0000008021217836 */ /* 0x000fe20000000000 */
[----:B0-----:R-:W-:-:S04]  /*d060*/  IADD3 R34, P0, P1, R34, UR4, R32 ;  /* 0x0000000422227c10 */ /* 0x001fc8000f91e020 */
[----:B------:R-:W-:-:S05]  /*d070*/  IADD3.X R35, PT, PT, R35, UR5, RZ, P0, P1 ;  /* 0x0000000523237c10 */ /* 0x000fca00087e24ff */
[----:B--2---:R0:W-:Y:S04]  /*d080*/  STG.E.128 desc[UR36][R34.64], R4 ;  /* 0x0000000422007986 */ /* 0x0041e8000c101d24 */
.L_x_39890:
[----:B------:R-:W-:Y:S05]  /*d090*/  BSYNC.RECONVERGENT B8 ;  /* 0x0000000000087941 */ /* 0x000fea0003800200 */
.L_x_39889:
[----:B------:R-:W1:Y:S01]  /*d0a0*/  LDCU.64 UR4, c[0x0][0x380] ;  /* 0x00007000ff0477ac */ /* 0x000e620008000a00 */
[----:B------:R-:W-:Y:S01]  /*d0b0*/  BSSY.RECONVERGENT B8, `(.L_x_39909) ;  /* 0x00002b0000087945 */ /* 0x000fe20003800200 */
[----:B-1----:R-:W-:-:S04]  /*d0c0*/  ISETP.GE.U32.AND P0, PT, R33, UR4, PT ;  /* 0x0000000421007c0c */ /* 0x002fc8000bf06070 */
[----:B------:R-:W-:-:S13]  /*d0d0*/  ISETP.GE.AND.EX P0, PT, RZ, UR5, PT, P0 ;  /* 0x00000005ff007c0c */ /* 0x000fda000bf06300 */
[----:B------:R-:W-:Y:S05]  /*d0e0*/  @P0 BRA `(.L_x_39910) ;  /* 0x0000002800b00947 */ /* 0x000fea0003800000 */
[----:B------:R-:W1:Y:S01]  /*d0f0*/  LDCU.64 UR4, c[0x0][0x390] ;  /* 0x00007200ff0477ac */ /* 0x000e620008000a00 */
[----:B------:R-:W-:Y:S01]  /*d100*/  HFMA2 R32, -RZ, RZ, 0, 0 ;  /* 0x00000000ff207431 */ /* 0x000fe200000001ff */
[----:B------:R-:W2:Y:S01]  /*d110*/  LDCU UR6, c[0x0][0x38c] ;  /* 0x00007180ff0677ac */ /* 0x000ea20008000800 */
[----:B------:R-:W3:Y:S01]  /*d120*/  LDCU.64 UR8, c[0x0][0x4b8] ;  /* 0x00009700ff0877ac */ /* 0x000ee20008000a00 */
[----:B------:R-:W-:Y:S02]  /*d130*/  UISETP.NE.AND UP0, UPT, UR38, URZ, UPT ;  /* 0x000000ff2600728c */ /* 0x000fe4000bf05270 */
[----:B-1----:R-:W-:Y:S01]  /*d140*/  IMAD.HI.U32 R2, R33, UR4, R32 ;  /* 0x0000000421027c27 */ /* 0x002fe2000f8e0020 */
[----:B------:R-:W1:Y:S04]  /*d150*/  LDCU UR4, c[0x0][0x4c0] ;  /* 0x00009800ff0477ac */ /* 0x000e680008000800 */
[----:B------:R-:W-:-:S05]  /*d160*/  SHF.R.U32.HI R3, RZ, UR5, R2 ;  /* 0x00000005ff037c19 */ /* 0x000fca0008011602 */
[----:B------:R-:W-:-:S04]  /*d170*/  IMAD.MOV R30, RZ, RZ, -R3 ;  /* 0x000000ffff1e7224 */ /* 0x000fc800078e0a03 */
[----:B--2---:R-:W-:-:S04]  /*d180*/  IMAD R30, R30, UR6, R33 ;  /* 0x000000061e1e7c24 */ /* 0x004fc8000f8e0221 */
[C---:B---3--:R-:W-:Y:S02]  /*d190*/  IMAD R32, R30.reuse, UR8, RZ ;  /* 0x000000081e207c24 */ /* 0x048fe4000f8e02ff */
[C---:B------:R-:W-:Y:S02]  /*d1a0*/  IMAD R31, R30.reuse, UR9, RZ ;  /* 0x000000091e1f7c24 */ /* 0x040fe4000f8e02ff */
[----:B-1----:R-:W-:Y:S01]  /*d1b0*/  IMAD R30, R30, UR4, RZ ;  /* 0x000000041e1e7c24 */ /* 0x002fe2000f8e02ff */
        /* <DEDUP_REMOVED lines=335> */
.L_x_39911:
[----:B------:R-:W1:Y:S01]  /*e6b0*/  LDC.64 R2, c[0x0][0x5f8] ;  /* 0x00017e00ff027b82 */ /* 0x000e620000000a00 */
[----:B------:R-:W-:Y:S02]  /*e6c0*/  MOV R29, RZ ;  /* 0x000000ff001d7202 */ /* 0x000fe40000000f00 */
[----:B0-----:R-:W-:Y:S02]  /*e6d0*/  CS2R R34, SRZ ;  /* 0x0000000000227805 */ /* 0x001fe4000001ff00 */
[C---:B-1----:R-:W-:Y:S02]  /*e6e0*/  ISETP.GE.U32.AND P0, PT, R2.reuse, 0x4, PT ;  /* 0x000000040200780c */ /* 0x042fe40003f06070 */
[----:B------:R-:W-:Y:S02]  /*e6f0*/  LOP3.LUT R28, R2, 0x3, RZ, 0xc0, !PT ;  /* 0x00000003021c7812 */ /* 0x000fe400078ec0ff */
        /* <DEDUP_REMOVED lines=9> */
.L_x_39921:
        /* <DEDUP_REMOVED lines=29> */
.L_x_39914:
[----:B------:R-:W-:Y:S05]  /*e960*/  BSYNC.RECONVERGENT B6 ;  /* 0x0000000000067941 */ /* 0x000fea0003800200 */
.L_x_39913:
        /* <DEDUP_REMOVED lines=40> */
.L_x_39916:
[----:B------:R-:W-:Y:S05]  /*ebf0*/  BSYNC.RECONVERGENT B6 ;  /* 0x0000000000067941 */ /* 0x000fea0003800200 */
.L_x_39915:
[----:B------:R-:W0:Y:S02]  /*ec00*/  LDC.64 R4, c[0x0][R27+0x1e8] ;  /* 0x00007a001b047b82 */ /* 0x000e240000000a00 */
[----:B0-----:R-:W-:-:S04]  /*ec10*/  IADD3 R24, P0, PT, R4, R30, RZ ;  /* 0x0000001e04187210 */ /* 0x001fc80007f1e0ff */
[----:B------:R-:W-:-:S06]  /*ec20*/  IADD3.X R25, PT, PT, RZ, R5, RZ, P0, !PT ;  /* 0x00000005ff197210 */ /* 0x000fcc00007fe4ff */
[----:B------:R-:W2:Y:S01]  /*ec30*/  LDG.E.64 R24, desc[UR36][R24.64] ;  /* 0x0000002418187981 */ /* 0x000ea2000c1e1b00 */
[----:B------:R-:W0:Y:S01]  /*ec40*/  LDC.64 R22, c[0x0][R27+0x2b0] ;  /* 0x0000ac001b167b82 */ /* 0x000e220000000a00 */
[--C-:B------:R-:W-:Y:S01]  /*ec50*/  SHF.R.S32.HI R37, RZ, 0x1f, R19.reuse ;  /* 0x0000001fff257819 */ /* 0x100fe20000011413 */
        /* <DEDUP_REMOVED lines=35> */
.L_x_39918:
[----:B------:R-:W-:Y:S05]  /*ee90*/  BSYNC.RECONVERGENT B6 ;  /* 0x0000000000067941 */ /* 0x000fea0003800200 */
.L_x_39917:
        /* <DEDUP_REMOVED lines=41> */
.L_x_39920:
[----:B------:R-:W-:Y:S05]  /*f130*/  BSYNC.RECONVERGENT B6 ;  /* 0x0000000000067941 */ /* 0x000fea0003800200 */
.L_x_39919:
        /* <DEDUP_REMOVED lines=19> */
.L_x_39912:
        /* <DEDUP_REMOVED lines=35> */
.L_x_39924:
[----:B------:R-:W-:Y:S05]  /*f4a0*/  BSYNC.RECONVERGENT B6 ;  /* 0x0000000000067941 */ /* 0x000fea0003800200 */
.L_x_39923:
        /* <DEDUP_REMOVED lines=45> */
.L_x_39926:
[----:B------:R-:W-:Y:S05]  /*f780*/  BSYNC.RECONVERGENT B6 ;  /* 0x0000000000067941 */ /* 0x000fea0003800200 */
.L_x_39925:
        /* <DEDUP_REMOVED lines=46> */
.L_x_39928:
[----:B------:R-:W-:Y:S05]  /*fa70*/  BSYNC.RECONVERGENT B6 ;  /* 0x0000000000067941 */ /* 0x000fea0003800200 */
.L_x_39927:
        /* <DEDUP_REMOVED lines=10> */
.L_x_39922:
[----:B------:R-:W0:Y:S02]  /*fb20*/  LDCU.64 UR4, c[0x0][0x5f0] ;  /* 0x0000be00ff0477ac */ /* 0x000e240008000a00 */
[----:B0-----:R-:W-:-:S05]  /*fb30*/  IADD3 R2, P0, PT, R31, UR4, RZ ;  /* 0x000000041f027c10 */ /* 0x001fca000ff1e0ff */
[----:B------:R-:W-:Y:S01]  /*fb40*/  IMAD.X R3, RZ, RZ, UR5, P0 ;  /* 0x00000005ff037e24 */ /* 0x000fe200080e06ff */
[----:B------:R-:W0:Y:S04]  /*fb50*/  LDCU.64 UR4, c[0x0][0x5e8] ;  /* 0x0000bd00ff0477ac */ /* 0x000e280008000a00 */
[----:B------:R-:W2:Y:S01]  /*fb60*/  LDG.E.128 R4, desc[UR36][R2.64] ;  /* 0x0000002402047981 */ /* 0x000ea2000c1e1d00 */
[----:B------:R-:W-:Y:S02]  /*fb70*/  IADD3 R33, PT, PT, R33, 0x80, RZ ;  /* 0x0000008021217810 */ /* 0x000fe40007ffe0ff */
[----:B0-----:R-:W-:-:S04]  /*fb80*/  IADD3 R34, P0, P1, R34, UR4, R32 ;  /* 0x0000000422227c10 */ /* 0x001fc8000f91e020 */
[----:B------:R-:W-:-:S05]  /*fb90*/  IADD3.X R35, PT, PT, R35, UR5, RZ, P0, P1 ;  /* 0x0000000523237c10 */ /* 0x000fca00087e24ff */
[----:B--2---:R1:W-:Y:S04]  /*fba0*/  STG.E.128 desc[UR36][R34.64], R4 ;  /* 0x0000000422007986 */ /* 0x0043e8000c101d24 */
.L_x_39910:
[----:B------:R-:W-:Y:S05]  /*fbb0*/  BSYNC.RECONVERGENT B8 ;  /* 0x0000000000087941 */ /* 0x000fea0003800200 */
.L_x_39909:
        /* <DEDUP_REMOVED lines=9> */
[----:B01----:R-:W-:Y:S01]  /*fc50*/  MOV R5, R33 ;  /* 0x0000002100057202 */ /* 0x003fe20000000f00 */
[----:B------:R-:W-:Y:S01]  /*fc60*/  IMAD.MOV.U32 R4, RZ, RZ, RZ ;  /* 0x000000ffff047224 */ /* 0x000fe200078e00ff */
[----:B------:R-:W0:Y:S01]  /*fc70*/  LDCU UR6, c[0x0][0x38c] ;  /* 0x00007180ff0677ac */ /* 0x000e220008000800 */
[----:B------:R-:W1:Y:S01]  /*fc80*/  LDCU.64 UR8, c[0x0][0x4b8] ;  /* 0x00009700ff0877ac */ /* 0x000e620008000a00 */
[----:B------:R-:W-:Y:S01]  /*fc90*/  UISETP.NE.AND UP0, UPT, UR38, URZ, UPT ;  /* 0x000000ff2600728c */ /* 0x000fe2000bf05270 */
[----:B--2---:R-:W-:Y:S01]  /*fca0*/  IMAD.HI.U32 R4, R33, UR4, R4 ;  /* 0x0000000421047c27 */ /* 0x004fe2000f8e0004 */
[----:B------:R-:W2:Y:S04]  /*fcb0*/  LDCU UR4, c[0x0][0x4c0] ;  /* 0x00009800ff0477ac */ /* 0x000ea80008000800 */
[----:B------:R-:W-:-:S05]  /*fcc0*/  SHF.R.U32.HI R5, RZ, UR5, R4 ;  /* 0x00000005ff057c19 */ /* 0x000fca0008011604 */
[----:B------:R-:W-:-:S04]  /*fcd0*/  IMAD.MOV R28, RZ, RZ, -R5 ;  /* 0x000000ffff1c7224 */ /* 0x000fc800078e0a05 */
[----:B0-----:R-:W-:-:S04]  /*fce0*/  IMAD R28, R28, UR6, R33 ;  /* 0x000000061c1c7c24 */ /* 0x001fc8000f8e0221 */
[C---:B-1----:R-:W-:Y:S02]  /*fcf0*/  IMAD R30, R28.reuse, UR8, RZ ;  /* 0x000000081c1e7c24 */ /* 0x042fe4000f8e02ff */
[C---:B------:R-:W-:Y:S02]  /*fd00*/  IMAD R29, R28.reuse, UR9, RZ ;  /* 0x000000091c1d7c24 */ /* 0x040fe4000f8e02ff */
[----:B--2---:R-:W-:Y:S01]  /*fd10*/  IMAD R28, R28, UR4, RZ ;  /* 0x000000041c1c7c24 */ /* 0x004fe2000f8e02ff */
        /* <DEDUP_REMOVED lines=335> */
.L_x_39931:
[----:B------:R-:W-:Y:S02]  /*11210*/  ISETP.GE.U32.AND P0, PT, R32, 0x3, PT ;  /* 0x000000032000780c */ /* 0x000fe40003f06070 */
        /* <DEDUP_REMOVED lines=12> */
.L_x_39941:
        /* <DEDUP_REMOVED lines=29> */
.L_x_39934:
[----:B------:R-:W-:Y:S05]  /*114b0*/  BSYNC.RECONVERGENT B6 ;  /* 0x0000000000067941 */ /* 0x000fea0003800200 */
.L_x_39933:
        /* <DEDUP_REMOVED lines=40> */
.L_x_39936:
[----:B------:R-:W-:Y:S05]  /*11740*/  BSYNC.RECONVERGENT B6 ;  /* 0x0000000000067941 */ /* 0x000fea0003800200 */
.L_x_39935:
        /* <DEDUP_REMOVED lines=41> */
.L_x_39938:
[----:B------:R-:W-:Y:S05]  /*119e0*/  BSYNC.RECONVERGENT B6 ;  /* 0x0000000000067941 */ /* 0x000fea0003800200 */
.L_x_39937:
        /* <DEDUP_REMOVED lines=41> */
.L_x_39940:
[----:B------:R-:W-:Y:S05]  /*11c80*/  BSYNC.RECONVERGENT B6 ;  /* 0x0000000000067941 */ /* 0x000fea0003800200 */
.L_x_39939:
        /* <DEDUP_REMOVED lines=19> */
.L_x_39932:
        /* <DEDUP_REMOVED lines=35> */
.L_x_39944:
[----:B------:R-:W-:Y:S05]  /*11ff0*/  BSYNC.RECONVERGENT B6 ;  /* 0x0000000000067941 */ /* 0x000fea0003800200 */
.L_x_39943:
        /* <DEDUP_REMOVED lines=45> */
.L_x_39946:
[----:B------:R-:W-:Y:S05]  /*122d0*/  BSYNC.RECONVERGENT B6 ;  /* 0x0000000000067941 */ /* 0x000fea0003800200 */
.L_x_39945:
        /* <DEDUP_REMOVED lines=45> */
.L_x_39948:
[----:B------:R-:W-:Y:S05]  /*125b0*/  BSYNC.RECONVERGENT B6 ;  /* 0x0000000000067941 */ /* 0x000fea0003800200 */
.L_x_39947:
        /* <DEDUP_REMOVED lines=10> */
.L_x_39942:
        /* <DEDUP_REMOVED lines=9> */
.L_x_39930:
[----:B------:R-:W-:Y:S05]  /*126f0*/  BSYNC.RECONVERGENT B8 ;  /* 0x0000000000087941 */ /* 0x000fea0003800200 */
.L_x_39929:
[----:B------:R-:W3:Y:S02]  /*12700*/  LDCU.64 UR4, c[0x0][0x380] ;  /* 0x00007000ff0477ac */ /* 0x000ee40008000a00 */
[----:B---3--:R-:W-:-:S04]  /*12710*/  ISETP.GE.U32.AND P0, PT, R33, UR4, PT ;  /* 0x0000000421007c0c */ /* 0x008fc8000bf06070 */
[----:B------:R-:W-:-:S13]  /*12720*/  ISETP.GE.AND.EX P0, PT, RZ, UR5, PT, P0 ;  /* 0x00000005ff007c0c */ /* 0x000fda000bf06300 */
[----:B------:R-:W-:Y:S05]  /*12730*/  @P0 EXIT ;  /* 0x000000000000094d */ /* 0x000fea0003800000 */
[----:B------:R-:W0:Y:S01]  /*12740*/  LDCU.64 UR4, c[0x0][0x390] ;  /* 0x00007200ff0477ac */ /* 0x000e220008000a00 */
[----:B------:R-:W-:Y:S02]  /*12750*/  HFMA2 R2, -RZ, RZ, 0, 0 ;  /* 0x00000000ff027431 */ /* 0x000fe400000001ff */
[----:B------:R-:W-:Y:S01]  /*12760*/  IMAD.MOV.U32 R3, RZ, RZ, R33 ;  /* 0x000000ffff037224 */ /* 0x000fe200078e0021 */
[----:B------:R-:W3:Y:S01]  /*12770*/  LDCU UR6, c[0x0][0x38c] ;  /* 0x00007180ff0677ac */ /* 0x000ee20008000800 */
[----:B------:R-:W4:Y:S01]  /*12780*/  LDCU.64 UR8, c[0x0][0x4b8] ;  /* 0x00009700ff0877ac */ /* 0x000f220008000a00 */
[----:B------:R-:W-:Y:S01]  /*12790*/  UISETP.NE.AND UP0, UPT, UR38, URZ, UPT ;  /* 0x000000ff2600728c */ /* 0x000fe2000bf05270 */
[----:B012---:R-:W-:Y:S01]  /*127a0*/  IMAD.HI.U32 R4, R33, UR4, R2 ;  /* 0x0000000421047c27 */ /* 0x007fe2000f8e0002 */
[----:B------:R-:W0:Y:S04]  /*127b0*/  LDCU UR4, c[0x0][0x4c0] ;  /* 0x00009800ff0477ac */ /* 0x000e280008000800 */
[----:B------:R-:W-:-:S04]  /*127c0*/  SHF.R.U32.HI R5, RZ, UR5, R4 ;  /* 0x00000005ff057c19 */ /* 0x000fc80008011604 */
[----:B------:R-:W-:-:S05]  /*127d0*/  IADD3 R2, PT, PT, -R5, RZ, RZ ;  /* 0x000000ff05027210 */ /* 0x000fca0007ffe1ff */
[----:B---3--:R-:W-:-:S04]  /*127e0*/  IMAD R2, R2, UR6, R33 ;  /* 0x0000000602027c24 */ /* 0x008fc8000f8e0221 */
[C---:B----4-:R-:W-:Y:S02]  /*127f0*/  IMAD R29, R2.reuse, UR8, RZ ;  /* 0x00000008021d7c24 */ /* 0x050fe4000f8e02ff */
        /* <DEDUP_REMOVED lines=337> */
.L_x_39949:
[----:B------:R-:W0:Y:S01]  /*13d10*/  LDC R0, c[0x0][0x5f8] ;  /* 0x00017e00ff007b82 */ /* 0x000e220000000800 */
[----:B------:R-:W-:Y:S01]  /*13d20*/  ISETP.GE.U32.AND P0, PT, R32, 0x3, PT ;  /* 0x000000032000780c */ /* 0x000fe20003f06070 */
[----:B------:R-:W-:Y:S01]  /*13d30*/  IMAD.MOV.U32 R34, RZ, RZ, RZ ;  /* 0x000000ffff227224 */ /* 0x000fe200078e00ff */
[----:B------:R-:W-:Y:S02]  /*13d40*/  CS2R R26, SRZ ;  /* 0x00000000001a7805 */ /* 0x000fe4000001ff00 */
[----:B------:R-:W-:Y:S02]  /*13d50*/  ISETP.GE.U32.AND.EX P0, PT, R31, RZ, PT, P0 ;  /* 0x000000ff1f00720c */ /* 0x000fe40003f06100 */
[----:B0-----:R-:W-:-:S11]  /*13d60*/  LOP3.LUT R33, R0, 0x3, RZ, 0xc0, !PT ;  /* 0x0000000300217812 */ /* 0x001fd600078ec0ff */
        /* <DEDUP_REMOVED lines=8> */
.L_x_39959:
        /* <DEDUP_REMOVED lines=29> */
.L_x_39952:
[----:B------:R-:W-:Y:S05]  /*13fc0*/  BSYNC.RECONVERGENT B6 ;  /* 0x0000000000067941 */ /* 0x000fea0003800200 */
.L_x_39951:
        /* <DEDUP_REMOVED lines=40> */
.L_x_39954:
[----:B------:R-:W-:Y:S05]  /*14250*/  BSYNC.RECONVERGENT B6 ;  /* 0x0000000000067941 */ /* 0x000fea0003800200 */
.L_x_39953:
        /* <DEDUP_REMOVED lines=41> */
.L_x_39956:
[----:B------:R-:W-:Y:S05]  /*144f0*/  BSYNC.RECONVERGENT B6 ;  /* 0x0000000000067941 */ /* 0x000fea0003800200 */
.L_x_39955:
        /* <DEDUP_REMOVED lines=42> */
.L_x_39958:
[----:B------:R-:W-:Y:S05]  /*147a0*/  BSYNC.RECONVERGENT B6 ;  /* 0x0000000000067941 */ /* 0x000fea0003800200 */
.L_x_39957:
        /* <DEDUP_REMOVED lines=19> */
.L_x_39950:
        /* <DEDUP_REMOVED lines=35> */
.L_x_39962:
[----:B------:R-:W-:Y:S05]  /*14b10*/  BSYNC.RECONVERGENT B6 ;  /* 0x0000000000067941 */ /* 0x000fea0003800200 */
.L_x_39961:
        /* <DEDUP_REMOVED lines=45> */
.L_x_39964:
[----:B------:R-:W-:Y:S05]  /*14df0*/  BSYNC.RECONVERGENT B6 ;  /* 0x0000000000067941 */ /* 0x000fea0003800200 */
.L_x_39963:
        /* <DEDUP_REMOVED lines=45> */
.L_x_39966:
[----:B------:R-:W-:Y:S05]  /*150d0*/  BSYNC.RECONVERGENT B6 ;  /* 0x0000000000067941 */ /* 0x000fea0003800200 */
.L_x_39965:
        /* <DEDUP_REMOVED lines=10> */
.L_x_39960:
[----:B------:R-:W0:Y:S02]  /*15180*/  LDCU.64 UR4, c[0x0][0x5f0] ;  /* 0x0000be00ff0477ac */ /* 0x000e240008000a00 */
[----:B0-----:R-:W-:-:S04]  /*15190*/  IADD3 R2, P0, PT, R28, UR4, RZ ;  /* 0x000000041c027c10 */ /* 0x001fc8000ff1e0ff */
[----:B------:R-:W-:Y:S01]  /*151a0*/  IADD3.X R3, PT, PT, RZ, UR5, RZ, P0, !PT ;  /* 0x00000005ff037c10 */ /* 0x000fe200087fe4ff */
[----:B------:R-:W0:Y:S04]  /*151b0*/  LDCU.64 UR4, c[0x0][0x5e8] ;  /* 0x0000bd00ff0477ac */ /* 0x000e280008000a00 */
[----:B------:R-:W2:Y:S01]  /*151c0*/  LDG.E.128 R4, desc[UR36][R2.64] ;  /* 0x0000002402047981 */ /* 0x000ea2000c1e1d00 */
[----:B0-----:R-:W-:-:S04]  /*151d0*/  IADD3 R26, P0, P1, R26, UR4, R29 ;  /* 0x000000041a1a7c10 */ /* 0x001fc8000f91e01d */
[----:B------:R-:W-:-:S05]  /*151e0*/  IADD3.X R27, PT, PT, R27, UR5, RZ, P0, P1 ;  /* 0x000000051b1b7c10 */ /* 0x000fca00087e24ff */
[----:B--2---:R-:W-:Y:S01]  /*151f0*/  STG.E.128 desc[UR36][R26.64], R4 ;  /* 0x000000041a007986 */ /* 0x004fe2000c101d24 */
[----:B------:R-:W-:Y:S05]  /*15200*/  EXIT ;  /* 0x000000000000794d */ /* 0x000fea0003800000 */
.L_x_39967:
        /* <DEDUP_REMOVED lines=15> */
.L_x_41911:


//--------------------- .text._ZN2at6native24index_elementwise_kernelILi128ELi4EZNS0_16gpu_index_kernelIZNS0_21index_put_kernel_implINS0_10OpaqueTypeILi2EEEEEvRNS_14TensorIteratorEN3c108ArrayRefIlEESA_EUlPcPKclE_EEvRNS_18TensorIteratorBaseESA_SA_RKT_bEUliE_EEvlT1_ --------------------------
	.section	.text._ZN2at6native24index_elementwise_kernelILi128ELi4EZNS0_16gpu_index_kernelIZNS0_21index_put_kernel_implINS0_10OpaqueTypeILi2EEEEEvRNS_14TensorIteratorEN3c108ArrayRefIlEESA_EUlPcPKclE_EEvRNS_18TensorIteratorBaseESA_SA_RKT_bEUliE_EEvlT1_,"ax",@progbits
	.align	128
        .global         _ZN2at6native24index_elementwise_kernelILi128ELi4EZNS0_16gpu_index_kernelIZNS0_21index_put_kernel_implINS0_10OpaqueTypeILi2EEEEEvRNS_14TensorIteratorEN3c108ArrayRefIlEESA_EUlPcPKclE_EEvRNS_18TensorIteratorBaseESA_SA_RKT_bEUliE_EEvlT1_
        .type           _ZN2at6native24index_elementwise_kernelILi128ELi4EZNS0_16gpu_index_kernelIZNS0_21index_put_kernel_implINS0_10OpaqueTypeILi2EEEEEvRNS_14TensorIteratorEN3c108ArrayRefIlEESA_EUlPcPKclE_EEvRNS_18TensorIteratorBaseESA_SA_RKT_bEUliE_EEvlT1_,@function
        .size           _ZN2at6native24index_elementwise_kernelILi128ELi4EZNS0_16gpu_index_kernelIZNS0_21index_put_kernel_implINS0_10OpaqueTypeILi2EEEEEvRNS_14TensorIteratorEN3c108ArrayRefIlEESA_EUlPcPKclE_EEvRNS_18TensorIteratorBaseESA_SA_RKT_bEUliE_EEvlT1_,(.L_x_41912 - _ZN2at6native24index_elementwise_kernelILi128ELi4EZNS0_16gpu_index_kernelIZNS0_21index_put_kernel_implINS0_10OpaqueTypeILi2EEEEEvRNS_14TensorIteratorEN3c108ArrayRefIlEESA_EUlPcPKclE_EEvRNS_18TensorIteratorBaseESA_SA_RKT_bEUliE_EEvlT1_)
        .other          _ZN2at6native24index_elementwise_kernelILi128ELi4EZNS0_16gpu_index_kernelIZNS0_21index_put_kernel_implINS0_10OpaqueTypeILi2EEEEEvRNS_14TensorIteratorEN3c108ArrayRefIlEESA_EUlPcPKclE_EEvRNS_18TensorIteratorBaseESA_SA_RKT_bEUliE_EEvlT1_,@"STO_CUDA_ENTRY STV_DEFAULT"
_ZN2at6native24index_elementwise_kernelILi128ELi4EZNS0_16gpu_index_kernelIZNS0_21index_put_kernel_implINS0_10OpaqueTypeILi2EEEEEvRNS_14TensorIteratorEN3c108ArrayRefIlEESA_EUlPcPKclE_EEvRNS_18TensorIteratorBaseESA_SA_RKT_bEUliE_EEvlT1_:
.text._ZN2at6native24index_elementwise_kernelILi128ELi4EZNS0_16gpu_index_kernelIZNS0_21index_put_kernel_implINS0_10OpaqueTypeILi2EEEEEvRNS_14TensorIteratorEN3c108ArrayRefIlEESA_EUlPcPKclE_EEvRNS_18TensorIteratorBaseESA_SA_RKT_bEUliE_EEvlT1_:
        /* <DEDUP_REMOVED lines=17> */
[----:B0-----:R-:W2:Y:S01]  /*0110*/  @!P1 LDG.E.U16 R2, desc[UR36][R2.64] ;  /* 0x0000002402029981 */ /* 0x001ea2000c1e1500 */
[----:B------:R-:W-:-:S05]  /*0120*/  @!P1 VIADD R33, R33, 0x80 ;  /* 0x0000008021219836 */ /* 0x000fca0000000000 */
        /* <DEDUP_REMOVED lines=8> */
[----:B------:R-:W-:Y:S01]  /*01b0*/  @!P0 VIADD R33, R33, 0x80 ;  /* 0x0000008021218836 */ /* 0x000fe20000000000 */
[----:B------:R-:W-:Y:S04]  /*01c0*/  BSSY.RECONVERGENT B0, `(.L_x_39970) ;  /* 0x000000c000007945 */ /* 0x000fe80003800200 */
        /* <DEDUP_REMOVED lines=11> */
.L_x_39971:
[----:B------:R-:W-:Y:S05]  /*0280*/  BSYNC.RECONVERGENT B0 ;  /* 0x0000000000007941 */ /* 0x000fea0003800200 */
.L_x_39970:
[----:B------:R-:W-:-:S04]  /*0290*/  ISETP.GE.U32.AND P0, PT, R33, UR4, PT ;  /* 0x0000000421007c0c */ /* 0x000fc8000bf06070 */
[----:B------:R-:W-:-:S13]  /*02a0*/  ISETP.GE.AND.EX P0, PT, RZ, UR5, PT, P0 ;  /* 0x00000005ff007c0c */ /* 0x000fda000bf06300 */
[----:B------:R-:W-:Y:S05]  /*02b0*/  @P0 EXIT ;  /* 0x000000000000094d */ /* 0x000fea0003800000 */
[----:B0-----:R-:W0:Y:S02]  /*02c0*/  LDC.64 R2, c[0x0][0x5f0] ;  /* 0x00017c00ff027b82 */ /* 0x001e240000000a00 */
[----:B0-----:R-:W2:Y:S06]  /*02d0*/  LDG.E.U16 R2, desc[UR36][R2.64] ;  /* 0x0000002402027981 */ /* 0x001eac000c1e1500 */
[----:B-1----:R-:W0:Y:S01]  /*02e0*/  LDC.64 R4, c[0x0][0x5e8] ;  /* 0x00017a00ff047b82 */ /* 0x002e220000000a00 */
[----:B--2---:R-:W-:-:S05]  /*02f0*/  PRMT R7, R2, 0x7710, RZ ;  /* 0x0000771002077816 */ /* 0x004fca00000000ff */
[----:B0-----:R-:W-:Y:S01]  /*0300*/  STG.E.U16 desc[UR36][R4.64], R7 ;  /* 0x0000000704007986 */ /* 0x001fe2000c101524 */
[----:B------:R-:W-:Y:S05]  /*0310*/  EXIT ;  /* 0x000000000000794d */ /* 0x000fea0003800000 */
.L_x_39969:
        /* <DEDUP_REMOVED lines=317> */
.L_x_39974:
[----:B------:R-:W0:Y:S02]  /*16f0*/  LDCU.64 UR6, c[0x0][0x5f0] ;  /* 0x0000be00ff0677ac */ /* 0x000e240008000a00 */
[----:B0-----:R-:W-:-:S05]  /*1700*/  IADD3 R4, P0, PT, R4, UR6, RZ ;  /* 0x0000000604047c10 */ /* 0x001fca000ff1e0ff */
[----:B------:R-:W-:Y:S01]  /*1710*/  IMAD.X R5, RZ, RZ, UR7, P0 ;  /* 0x00000007ff057e24 */ /* 0x000fe200080e06ff */
[----:B------:R-:W0:Y:S04]  /*1720*/  LDCU.64 UR6, c[0x0][0x5e8] ;  /* 0x0000bd00ff0677ac */ /* 0x000e280008000a00 */
[----:B------:R-:W2:Y:S01]  /*1730*/  LDG.E.U16 R4, desc[UR36][R4.64] ;  /* 0x0000002404047981 */ /* 0x000ea2000c1e1500 */
[----:B------:R-:W-:Y:S01]  /*1740*/  VIADD R33, R33, 0x80 ;  /* 0x0000008021217836 */ /* 0x000fe20000000000 */
[----:B0-----:R-:W-:-:S04]  /*1750*/  IADD3 R6, P0, PT, R3, UR6, RZ ;  /* 0x0000000603067c10 */ /* 0x001fc8000ff1e0ff */
[----:B------:R-:W-:Y:S02]  /*1760*/  IADD3.X R7, PT, PT, RZ, UR7, RZ, P0, !PT ;  /* 0x00000007ff077c10 */ /* 0x000fe400087fe4ff */
[----:B--2---:R-:W-:-:S05]  /*1770*/  PRMT R3, R4, 0x7710, RZ ;  /* 0x0000771004037816 */ /* 0x004fca00000000ff */
[----:B------:R0:W-:Y:S02]  /*1780*/  STG.E.U16 desc[UR36][R6.64], R3 ;  /* 0x0000000306007986 */ /* 0x0001e4000c101524 */
.L_x_39973:
[----:B------:R-:W-:Y:S05]  /*1790*/  BSYNC.RECONVERGENT B0 ;  /* 0x0000000000007941 */ /* 0x000fea0003800200 */
.L_x_39972:
        /* <DEDUP_REMOVED lines=313> */
.L_x_39977:
[----:B------:R-:W0:Y:S02]  /*2b30*/  LDCU.64 UR6, c[0x0][0x5f0] ;  /* 0x0000be00ff0677ac */ /* 0x000e240008000a00 */
[----:B0-----:R-:W-:-:S05]  /*2b40*/  IADD3 R4, P0, PT, R4, UR6, RZ ;  /* 0x0000000604047c10 */ /* 0x001fca000ff1e0ff */
[----:B------:R-:W-:Y:S01]  /*2b50*/  IMAD.X R5, RZ, RZ, UR7, P0 ;  /* 0x00000007ff057e24 */ /* 0x000fe200080e06ff */
[----:B------:R-:W0:Y:S04]  /*2b60*/  LDCU.64 UR6, c[0x0][0x5e8] ;  /* 0x0000bd00ff0677ac */ /* 0x000e280008000a00 */
[----:B------:R-:W2:Y:S01]  /*2b70*/  LDG.E.U16 R4, desc[UR36][R4.64] ;  /* 0x0000002404047981 */ /* 0x000ea2000c1e1500 */
[----:B------:R-:W-:Y:S02]  /*2b80*/  IADD3 R33, PT, PT, R33, 0x80, RZ ;  /* 0x0000008021217810 */ /* 0x000fe40007ffe0ff */
[----:B0-----:R-:W-:-:S05]  /*2b90*/  IADD3 R6, P0, PT, R3, UR6, RZ ;  /* 0x0000000603067c10 */ /* 0x001fca000ff1e0ff */
[----:B------:R-:W-:Y:S01]  /*2ba0*/  IMAD.X R7, RZ, RZ, UR7, P0 ;  /* 0x00000007ff077e24 */ /* 0x000fe200080e06ff */
[----:B--2---:R-:W-:-:S05]  /*2bb0*/  PRMT R3, R4, 0x7710, RZ ;  /* 0x0000771004037816 */ /* 0x004fca00000000ff */
[----:B------:R1:W-:Y:S02]  /*2bc0*/  STG.E.U16 desc[UR36][R6.64], R3 ;  /* 0x0000000306007986 */ /* 0x0003e4000c101524 */
.L_x_39976:
[----:B------:R-:W-:Y:S05]  /*2bd0*/  BSYNC.RECONVERGENT B0 ;  /* 0x0000000000007941 */ /* 0x000fea0003800200 */
.L_x_39975:
        /* <DEDUP_REMOVED lines=313> */
.L_x_39980:
[----:B------:R-:W0:Y:S02]  /*3f70*/  LDCU.64 UR6, c[0x0][0x5f0] ;  /* 0x0000be00ff0677ac */ /* 0x000e240008000a00 */
[----:B0-----:R-:W-:-:S04]  /*3f80*/  IADD3 R4, P0, PT, R4, UR6, RZ ;  /* 0x0000000604047c10 */ /* 0x001fc8000ff1e0ff */
[----:B------:R-:W-:Y:S01]  /*3f90*/  IADD3.X R5, PT, PT, RZ, UR7, RZ, P0, !PT ;  /* 0x00000007ff057c10 */ /* 0x000fe200087fe4ff */
[----:B------:R-:W0:Y:S04]  /*3fa0*/  LDCU.64 UR6, c[0x0][0x5e8] ;  /* 0x0000bd00ff0677ac */ /* 0x000e280008000a00 */
[----:B------:R-:W2:Y:S01]  /*3fb0*/  LDG.E.U16 R4, desc[UR36][R4.64] ;  /* 0x0000002404047981 */ /* 0x000ea2000c1e1500 */
[----:B------:R-:W-:Y:S01]  /*3fc0*/  VIADD R33, R33, 0x80 ;  /* 0x0000008021217836 */ /* 0x000fe20000000000 */
[----:B0-----:R-:W-:-:S05]  /*3fd0*/  IADD3 R6, P0, PT, R3, UR6, RZ ;  /* 0x0000000603067c10 */ /* 0x001fca000ff1e0ff */
[----:B------:R-:W-:Y:S01]  /*3fe0*/  IMAD.X R7, RZ, RZ, UR7, P0 ;  /* 0x00000007ff077e24 */ /* 0x000fe200080e06ff */
[----:B--2---:R-:W-:-:S05]  /*3ff0*/  PRMT R3, R4, 0x7710, RZ ;  /* 0x0000771004037816 */ /* 0x004fca00000000ff */
[----:B------:R2:W-:Y:S02]  /*4000*/  STG.E.U16 desc[UR36][R6.64], R3 ;  /* 0x0000000306007986 */ /* 0x0005e4000c101524 */
.L_x_39979:
[----:B------:R-:W-:Y:S05]  /*4010*/  BSYNC.RECONVERGENT B0 ;  /* 0x0000000000007941 */ /* 0x000fea0003800200 */
.L_x_39978:
        /* <DEDUP_REMOVED lines=312> */
.L_x_39981:
[----:B------:R-:W0:Y:S02]  /*53a0*/  LDCU.64 UR4, c[0x0][0x5f0] ;  /* 0x0000be00ff0477ac */ /* 0x000e240008000a00 */
[----:B0-----:R-:W-:-:S05]  /*53b0*/  IADD3 R4, P0, PT, R2, UR4, RZ ;  /* 0x0000000402047c10 */ /* 0x001fca000ff1e0ff */
[----:B------:R-:W-:Y:S01]  /*53c0*/  IMAD.X R5, RZ, RZ, UR5, P0 ;  /* 0x00000005ff057e24 */ /* 0x000fe200080e06ff */
[----:B------:R-:W0:Y:S04]  /*53d0*/  LDCU.64 UR4, c[0x0][0x5e8] ;  /* 0x0000bd00ff0477ac */ /* 0x000e280008000a00 */
[----:B------:R-:W2:Y:S01]  /*53e0*/  LDG.E.U16 R4, desc[UR36][R4.64] ;  /* 0x0000002404047981 */ /* 0x000ea2000c1e1500 */
[----:B0-----:R-:W-:-:S04]  /*53f0*/  IADD3 R2, P0, PT, R3, UR4, RZ ;  /* 0x0000000403027c10 */ /* 0x001fc8000ff1e0ff */
[----:B------:R-:W-:Y:S02]  /*5400*/  IADD3.X R3, PT, PT, RZ, UR5, RZ, P0, !PT ;  /* 0x00000005ff037c10 */ /* 0x000fe400087fe4ff */
[----:B--2---:R-:W-:-:S05]  /*5410*/  PRMT R7, R4, 0x7710, RZ ;  /* 0x0000771004077816 */ /* 0x004fca00000000ff */
[----:B------:R-:W-:Y:S01]  /*5420*/  STG.E.U16 desc[UR36][R2.64], R7 ;  /* 0x0000000702007986 */ /* 0x000fe2000c101524 */
[----:B------:R-:W-:Y:S05]  /*5430*/  EXIT ;  /* 0x000000000000794d */ /* 0x000fea0003800000 */
.L_x_39968:
        /* <DEDUP_REMOVED lines=27> */
.L_x_39994:
        /* <DEDUP_REMOVED lines=27> */
.L_x_39987:
[----:B------:R-:W-:Y:S05]  /*57a0*/  BSYNC.RECONVERGENT B6 ;  /* 0x0000000000067941 */ /* 0x000fea0003800200 */
.L_x_39986:
        /* <DEDUP_REMOVED lines=40> */
.L_x_39989:
[----:B------:R-:W-:Y:S05]  /*5a30*/  BSYNC.RECONVERGENT B6 ;  /* 0x0000000000067941 */ /* 0x000fea0003800200 */
.L_x_39988:
        /* <DEDUP_REMOVED lines=39> */
.L_x_39991:
[----:B------:R-:W-:Y:S05]  /*5cb0*/  BSYNC.RECONVERGENT B6 ;  /* 0x0000000000067941 */ /* 0x000fea0003800200 */
.L_x_39990:
        /* <DEDUP_REMOVED lines=40> */
.L_x_39993:
[----:B------:R-:W-:Y:S05]  /*5f40*/  BSYNC.RECONVERGENT B6 ;  /* 0x0000000000067941 */ /* 0x000fea0003800200 */
.L_x_39992:
        /* <DEDUP_REMOVED lines=20> */
.L_x_39985:
        /* <DEDUP_REMOVED lines=11> */
[----:B------:R-:W-:Y:S01]  /*6140*/  ISETP.GE.U32.AND P1, PT, R4, R6, PT ;  /* 0x000000060400720c */ /* 0x000fe20003f26070 */
[----:B------:R-:W-:Y:S01]  /*6150*/  IMAD.MOV.U32 R16, RZ, RZ, R5 ;  /* 0x000000ffff107224 */ /* 0x000fe200078e0005 */
        /* <DEDUP_REMOVED lines=19> */
.L_x_39996:
[----:B------:R-:W-:Y:S01]  /*6290*/  ISETP.GT.U32.AND P0, PT, R17, -0x1, PT ;  /* 0xffffffff1100780c */ /* 0x000fe20003f04070 */
[----:B------:R-:W0:Y:S01]  /*62a0*/  LDC.64 R4, c[0x0][R29+0x790] ;  /* 0x0001e4001d047b82 */ /* 0x000e220000000a00 */
[----:B------:R-:W-:Y:S02]  /*62b0*/  ISETP.NE.U32.AND P1, PT, R30, 0x1, PT ;  /* 0x000000011e00780c */ /* 0x000fe40003f25070 */
[----:B------:R-:W-:-:S13]  /*62c0*/  ISETP.GT.AND.EX P0, PT, R16, -0x1, PT, P0 ;  /* 0xffffffff1000780c */ /* 0x000fda0003f04300 */
[----:B------:R-:W1:Y:S02]  /*62d0*/  @!P0 LDC.64 R6, c[0x0][R29+0x6c8] ;  /* 0x0001b2001d068b82 */ /* 0x000e640000000a00 */
[----:B-1----:R-:W-:Y:S01]  /*62e0*/  @!P0 IADD3 R17, P2, PT, R6, R17, RZ ;  /* 0x0000001106118210 */ /* 0x002fe20007f5e0ff */
[----:B------:R-:W-:-:S03]  /*62f0*/  IMAD.MOV.U32 R6, RZ, RZ, R32 ;  /* 0x000000ffff067224 */ /* 0x000fc600078e0020 */
[----:B------:R-:W-:Y:S01]  /*6300*/  @!P0 IADD3.X R16, PT, PT, R7, R16, RZ, P2, !PT ;  /* 0x0000001007108210 */ /* 0x000fe200017fe4ff */
[----:B------:R-:W-:Y:S01]  /*6310*/  IMAD.MOV.U32 R7, RZ, RZ, R31 ;  /* 0x000000ffff077224 */ /* 0x000fe200078e001f */
[----:B------:R-:W-:Y:S01]  /*6320*/  ISETP.NE.AND.EX P0, PT, RZ, RZ, PT, P1 ;  /* 0x000000ffff00720c */ /* 0x000fe20003f05310 */
[-C--:B0-----:R-:W-:Y:S02]  /*6330*/  IMAD R3, R5, R17.reuse, RZ ;  /* 0x0000001105037224 */ /* 0x081fe400078e02ff */
[----:B------:R-:W-:-:S04]  /*6340*/  IMAD.WIDE.U32 R6, R4, R17, R6 ;  /* 0x0000001104067225 */ /* 0x000fc800078e0006 */
[----:B------:R-:W-:Y:S01]  /*6350*/  IMAD R3, R4, R16, R3 ;  /* 0x0000001004037224 */ /* 0x000fe200078e0203 */
[----:B------:R-:W-:-:S03]  /*6360*/  MOV R32, R6 ;  /* 0x0000000600207202 */ /* 0x000fc60000000f00 */
        /* <DEDUP_REMOVED lines=31> */
.L_x_39997:
        /* <DEDUP_REMOVED lines=44> */
.L_x_39998:
        /* <DEDUP_REMOVED lines=12> */
.L_x_39995:
[----:B------:R-:W0:Y:S01]  /*68e0*/  LDC.64 R6, c[0x0][0x5f0] ;  /* 0x00017c00ff067b82 */ /* 0x000e220000000a00 */
[----:B------:R-:W1:Y:S01]  /*68f0*/  LDCU.64 UR4, c[0x0][0x5e8] ;  /* 0x0000bd00ff0477ac */ /* 0x000e620008000a00 */
[----:B0-----:R-:W2:Y:S01]  /*6900*/  LDG.E.U16 R6, desc[UR36][R6.64] ;  /* 0x0000002406067981 */ /* 0x001ea2000c1e1500 */
[----:B-1----:R-:W-:Y:S02]  /*6910*/  IADD3 R4, P0, PT, R32, UR4, RZ ;  /* 0x0000000420047c10 */ /* 0x002fe4000ff1e0ff */
[----:B------:R-:W-:Y:S02]  /*6920*/  IADD3 R33, PT, PT, R33, 0x80, RZ ;  /* 0x0000008021217810 */ /* 0x000fe40007ffe0ff */
[----:B------:R-:W-:Y:S02]  /*6930*/  IADD3.X R5, PT, PT, R31, UR5, RZ, P0, !PT ;  /* 0x000000051f057c10 */ /* 0x000fe400087fe4ff */
[----:B--2---:R-:W-:-:S05]  /*6940*/  PRMT R3, R6, 0x7710, RZ ;  /* 0x0000771006037816 */ /* 0x004fca00000000ff */
[----:B------:R0:W-:Y:S02]  /*6950*/  STG.E.U16 desc[UR36][R4.64], R3 ;  /* 0x0000000304007986 */ /* 0x0001e4000c101524 */
.L_x_39984:
[----:B------:R-:W-:Y:S05]  /*6960*/  BSYNC.RECONVERGENT B8 ;  /* 0x0000000000087941 */ /* 0x000fea0003800200 */
.L_x_39983:
        /* <DEDUP_REMOVED lines=20> */
.L_x_40010:
[----:B------:R-:W1:Y:S02]  /*6ab0*/  LDC.64 R24, c[0x0][R28+0x1d8] ;  /* 0x000076001c187b82 */ /* 0x000e640000000a00 */
[----:B-1----:R-:W2:Y:S06]  /*6ac0*/  LDG.E.64 R24, desc[UR36][R24.64] ;  /* 0x0000002418187981 */ /* 0x002eac000c1e1b00 */
        /* <DEDUP_REMOVED lines=25> */
.L_x_40003:
[----:B------:R-:W-:Y:S05]  /*6c60*/  BSYNC.RECONVERGENT B6 ;  /* 0x0000000000067941 */ /* 0x000fea0003800200 */
.L_x_40002:
        /* <DEDUP_REMOVED lines=40> */
.L_x_40005:
[----:B------:R-:W-:Y:S05]  /*6ef0*/  BSYNC.RECONVERGENT B6 ;  /* 0x0000000000067941 */ /* 0x000fea0003800200 */
.L_x_40004:
        /* <DEDUP_REMOVED lines=39> */
.L_x_40007:
[----:B------:R-:W-:Y:S05]  /*7170*/  BSYNC.RECONVERGENT B6 ;  /* 0x0000000000067941 */ /* 0x000fea0003800200 */
.L_x_40006:
        /* <DEDUP_REMOVED lines=40> */
.L_x_40009:
[----:B------:R-:W-:Y:S05]  /*7400*/  BSYNC.RECONVERGENT B6 ;  /* 0x0000000000067941 */ /* 0x000fea0003800200 */
.L_x_40008:
        /* <DEDUP_REMOVED lines=20> */
.L_x_40001:
        /* <DEDUP_REMOVED lines=32> */
.L_x_40012:
        /* <DEDUP_REMOVED lines=45> */
.L_x_40013:
        /* <DEDUP_REMOVED lines=45> */
.L_x_40014:
        /* <DEDUP_REMOVED lines=12> */
.L_x_40011:
[----:B------:R-:W1:Y:S01]  /*7db0*/  LDC.64 R6, c[0x0][0x5f0] ;  /* 0x00017c00ff067b82 */ /* 0x000e620000000a00 */
[----:B------:R-:W0:Y:S01]  /*7dc0*/  LDCU.64 UR4, c[0x0][0x5e8] ;  /* 0x0000bd00ff0477ac */ /* 0x000e220008000a00 */
[----:B-1----:R-:W2:Y:S01]  /*7dd0*/  LDG.E.U16 R6, desc[UR36][R6.64] ;  /* 0x0000002406067981 */ /* 0x002ea2000c1e1500 */
[----:B0-----:R-:W-:Y:S02]  /*7de0*/  IADD3 R4, P0, PT, R32, UR4, RZ ;  /* 0x0000000420047c10 */ /* 0x001fe4000ff1e0ff */
[----:B------:R-:W-:Y:S02]  /*7df0*/  IADD3 R33, PT, PT, R33, 0x80, RZ ;  /* 0x0000008021217810 */ /* 0x000fe40007ffe0ff */
[----:B------:R-:W-:Y:S02]  /*7e00*/  IADD3.X R5, PT, PT, R31, UR5, RZ, P0, !PT ;  /* 0x000000051f057c10 */ /* 0x000fe400087fe4ff */
[----:B--2---:R-:W-:-:S05]  /*7e10*/  PRMT R3, R6, 0x7710, RZ ;  /* 0x0000771006037816 */ /* 0x004fca00000000ff */
[----:B------:R1:W-:Y:S02]  /*7e20*/  STG.E.U16 desc[UR36][R4.64], R3 ;  /* 0x0000000304007986 */ /* 0x0003e4000c101524 */
.L_x_40000:
[----:B------:R-:W-:Y:S05]  /*7e30*/  BSYNC.RECONVERGENT B8 ;  /* 0x0000000000087941 */ /* 0x000fea0003800200 */
.L_x_39999:
        /* <DEDUP_REMOVED lines=19> */
.L_x_40026:
[----:B------:R-:W2:Y:S02]  /*7f70*/  LDC.64 R24, c[0x0][R30+0x1d8] ;  /* 0x000076001e187b82 */ /* 0x000ea40000000a00 */
[----:B--2---:R-:W2:Y:S06]  /*7f80*/  LDG.E.64 R24, desc[UR36][R24.64] ;  /* 0x0000002418187981 */ /* 0x004eac000c1e1b00 */
[----:B------:R-:W0:Y:S01]  /*7f90*/  LDC.64 R22, c[0x0][R30+0x2a0] ;  /* 0x0000a8001e167b82 */ /* 0x000e220000000a00 */
[----:B------:R-:W-:Y:S01]  /*7fa0*/  BSSY.RECONVERGENT B6, `(.L_x_40018) ;  /* 0x0000018000067945 */ /* 0x000fe20003800200 */
[----:B01----:R-:W-:-:S04]  /*7fb0*/  IADD3 R3, P0, PT, RZ, -R22, RZ ;  /* 0x80000016ff037210 */ /* 0x003fc80007f1e0ff */
        /* <DEDUP_REMOVED lines=22> */
.L_x_40019:
[----:B------:R-:W-:Y:S05]  /*8120*/  BSYNC.RECONVERGENT B6 ;  /* 0x0000000000067941 */ /* 0x000fea0003800200 */
.L_x_40018:
        /* <DEDUP_REMOVED lines=38> */
.L_x_40021:
[----:B------:R-:W-:Y:S05]  /*8390*/  BSYNC.RECONVERGENT B6 ;  /* 0x0000000000067941 */ /* 0x000fea0003800200 */
.L_x_40020:
        /* <DEDUP_REMOVED lines=39> */
.L_x_40023:
[----:B------:R-:W-:Y:S05]  /*8610*/  BSYNC.RECONVERGENT B6 ;  /* 0x0000000000067941 */ /* 0x000fea0003800200 */
.L_x_40022:
        /* <DEDUP_REMOVED lines=39> */
.L_x_40025:
[----:B------:R-:W-:Y:S05]  /*8890*/  BSYNC.RECONVERGENT B6 ;  /* 0x0000000000067941 */ /* 0x000fea0003800200 */
.L_x_40024:
        /* <DEDUP_REMOVED lines=19> */
.L_x_40017:
        /* <DEDUP_REMOVED lines=32> */
.L_x_40028:
        /* <DEDUP_REMOVED lines=42> */
.L_x_40029:
        /* <DEDUP_REMOVED lines=42> */
.L_x_40030:
        /* <DEDUP_REMOVED lines=10> */
.L_x_40027:
[----:B01----:R-:W0:Y:S01]  /*91b0*/  LDC.64 R4, c[0x0][0x5f0] ;  /* 0x00017c00ff047b82 */ /* 0x003e220000000a00 */
[----:B------:R-:W1:Y:S01]  /*91c0*/  LDCU.64 UR4, c[0x0][0x5e8] ;  /* 0x0000bd00ff0477ac */ /* 0x000e620008000a00 */
[----:B0-----:R-:W2:Y:S01]  /*91d0*/  LDG.E.U16 R4, desc[UR36][R4.64] ;  /* 0x0000002404047981 */ /* 0x001ea2000c1e1500 */
[----:B-1----:R-:W-:Y:S02]  /*91e0*/  IADD3 R26, P0, PT, R26, UR4, RZ ;  /* 0x000000041a1a7c10 */ /* 0x002fe4000ff1e0ff */
[----:B------:R-:W-:Y:S02]  /*91f0*/  IADD3 R33, PT, PT, R33, 0x80, RZ ;  /* 0x0000008021217810 */ /* 0x000fe40007ffe0ff */
[----:B------:R-:W-:Y:S02]  /*9200*/  IADD3.X R27, PT, PT, R27, UR5, RZ, P0, !PT ;  /* 0x000000051b1b7c10 */ /* 0x000fe400087fe4ff */
[----:B--2---:R-:W-:-:S05]  /*9210*/  PRMT R3, R4, 0x7710, RZ ;  /* 0x0000771004037816 */ /* 0x004fca00000000ff */
[----:B------:R2:W-:Y:S02]  /*9220*/  STG.E.U16 desc[UR36][R26.64], R3 ;  /* 0x000000031a007986 */ /* 0x0005e4000c101524 */
.L_x_40016:
[----:B------:R-:W-:Y:S05]  /*9230*/  BSYNC.RECONVERGENT B8 ;  /* 0x0000000000087941 */ /* 0x000fea0003800200 */
.L_x_40015:
        /* <DEDUP_REMOVED lines=18> */
.L_x_40040:
        /* <DEDUP_REMOVED lines=27> */
.L_x_40033:
[----:B------:R-:W-:Y:S05]  /*9510*/  BSYNC.RECONVERGENT B6 ;  /* 0x0000000000067941 */ /* 0x000fea0003800200 */
.L_x_40032:
        /* <DEDUP_REMOVED lines=38> */
.L_x_40035:
[----:B------:R-:W-:Y:S05]  /*9780*/  BSYNC.RECONVERGENT B6 ;  /* 0x0000000000067941 */ /* 0x000fea0003800200 */
.L_x_40034:
        /* <DEDUP_REMOVED lines=39> */
.L_x_40037:
[----:B------:R-:W-:Y:S05]  /*9a00*/  BSYNC.RECONVERGENT B6 ;  /* 0x0000000000067941 */ /* 0x000fea0003800200 */
.L_x_40036:
        /* <DEDUP_REMOVED lines=39> */
.L_x_40039:
[----:B------:R-:W-:Y:S05]  /*9c80*/  BSYNC.RECONVERGENT B6 ;  /* 0x0000000000067941 */ /* 0x000fea0003800200 */
.L_x_40038:
        /* <DEDUP_REMOVED lines=19> */
.L_x_40031:
        /* <DEDUP_REMOVED lines=31> */
.L_x_40042:
        /* <DEDUP_REMOVED lines=42> */
.L_x_40043:
        /* <DEDUP_REMOVED lines=42> */
.L_x_40044:
        /* <DEDUP_REMOVED lines=10> */
.L_x_40041:
[----:B01----:R-:W0:Y:S01]  /*a590*/  LDC.64 R2, c[0x0][0x5f0] ;  /* 0x00017c00ff027b82 */ /* 0x003e220000000a00 */
[----:B------:R-:W1:Y:S01]  /*a5a0*/  LDCU.64 UR4, c[0x0][0x5e8] ;  /* 0x0000bd00ff0477ac */ /* 0x000e620008000a00 */
[----:B0-----:R-:W2:Y:S01]  /*a5b0*/  LDG.E.U16 R2, desc[UR36][R2.64] ;  /* 0x0000002402027981 */ /* 0x001ea2000c1e1500 */
[----:B-1----:R-:W-:-:S04]  /*a5c0*/  IADD3 R26, P0, PT, R26, UR4, RZ ;  /* 0x000000041a1a7c10 */ /* 0x002fc8000ff1e0ff */
[----:B------:R-:W-:Y:S02]  /*a5d0*/  IADD3.X R27, PT, PT, R27, UR5, RZ, P0, !PT ;  /* 0x000000051b1b7c10 */ /* 0x000fe400087fe4ff */
[----:B--2---:R-:W-:-:S05]  /*a5e0*/  PRMT R5, R2, 0x7710, RZ ;  /* 0x0000771002057816 */ /* 0x004fca00000000ff */
[----:B------:R-:W-:Y:S01]  /*a5f0*/  STG.E.U16 desc[UR36][R26.64], R5 ;  /* 0x000000051a007986 */ /* 0x000fe2000c101524 */
[----:B------:R-:W-:Y:S05]  /*a600*/  EXIT ;  /* 0x000000000000794d */ /* 0x000fea0003800000 */
.L_x_39982:
        /* <DEDUP_REMOVED lines=357> */
.L_x_40047:
        /* <DEDUP_REMOVED lines=13> */
.L_x_40057:
        /* <DEDUP_REMOVED lines=29> */
.L_x_40050:
[----:B------:R-:W-:Y:S05]  /*bf00*/  BSYNC.RECONVERGENT B6 ;  /* 0x0000000000067941 */ /* 0x000fea0003800200 */
.L_x_40049:
        /* <DEDUP_REMOVED lines=40> */
.L_x_40052:
[----:B------:R-:W-:Y:S05]  /*c190*/  BSYNC.RECONVERGENT B6 ;  /* 0x0000000000067941 */ /* 0x000fea0003800200 */
.L_x_40051:
        /* <DEDUP_REMOVED lines=41> */
.L_x_40054:
[----:B------:R-:W-:Y:S05]  /*c430*/  BSYNC.RECONVERGENT B6 ;  /* 0x0000000000067941 */ /* 0x000fea0003800200 */
.L_x_40053:
        /* <DEDUP_REMOVED lines=41> */
.L_x_40056:
[----:B------:R-:W-:Y:S05]  /*c6d0*/  BSYNC.RECONVERGENT B6 ;  /* 0x0000000000067941 */ /* 0x000fea0003800200 */
.L_x_40055:
        /* <DEDUP_REMOVED lines=19> */
.L_x_40048:
        /* <DEDUP_REMOVED lines=35> */
.L_x_40060:
[----:B------:R-:W-:Y:S05]  /*ca40*/  BSYNC.RECONVERGENT B6 ;  /* 0x0000000000067941 */ /* 0x000fea0003800200 */
.L_x_40059:
        /* <DEDUP_REMOVED lines=45> */
.L_x_40062:
[----:B------:R-:W-:Y:S05]  /*cd20*/  BSYNC.RECONVERGENT B6 ;  /* 0x0000000000067941 */ /* 0x000fea0003800200 */
.L_x_40061:
        /* <DEDUP_REMOVED lines=46> */
.L_x_40064:
[----:B------:R-:W-:Y:S05]  /*d010*/  BSYNC.RECONVERGENT B6 ;  /* 0x0000000000067941 */ /* 0x000fea0003800200 */
.L_x_40063:
        /* <DEDUP_REMOVED lines=10> */
.L_x_40058:
[----:B------:R-:W0:Y:S02]  /*d0c0*/  LDCU.64 UR4, c[0x0][0x5f0] ;  /* 0x0000be00ff0477ac */ /* 0x000e240008000a00 */
[----:B0-----:R-:W-:-:S04]  /*d0d0*/  IADD3 R2, P0, PT, R31, UR4, RZ ;  /* 0x000000041f027c10 */ /* 0x001fc8000ff1e0ff */
[----:B------:R-:W-:Y:S01]  /*d0e0*/  IADD3.X R3, PT, PT, RZ, UR5, RZ, P0, !PT ;  /* 0x00000005ff037c10 */ /* 0x000fe200087fe4ff */
[----:B------:R-:W0:Y:S04]  /*d0f0*/  LDCU.64 UR4, c[0x0][0x5e8] ;  /* 0x0000bd00ff0477ac */ /* 0x000e280008000a00 */
[----:B------:R-:W2:Y:S01]  /*d100*/  LDG.E.U16 R2, desc[UR36][R2.64] ;  /* 0x0000002402027981 */ /* 0x000ea2000c1e1500 */
[----:B------:R-:W-:Y:S01]  /*d110*/  VIADD R33, R33, 0x80 ;  /* 0x0000008021217836 */ /* 0x000fe20000000000 */
[----:B0-----:R-:W-:-:S04]  /*d120*/  IADD3 R34, P0, P1, R34, UR4, R32 ;  /* 0x0000000422227c10 */ /* 0x001fc8000f91e020 */
[----:B------:R-:W-:Y:S02]  /*d130*/  IADD3.X R35, PT, PT, R35, UR5, RZ, P0, P1 ;  /* 0x0000000523237c10 */ /* 0x000fe400087e24ff */
[----:B--2---:R-:W-:-:S05]  /*d140*/  PRMT R5, R2, 0x7710, RZ ;  /* 0x0000771002057816 */ /* 0x004fca00000000ff */
[----:B------:R0:W-:Y:S02]  /*d150*/  STG.E.U16 desc[UR36][R34.64], R5 ;  /* 0x0000000522007986 */ /* 0x0001e4000c101524 */
.L_x_40046:
[----:B------:R-:W-:Y:S05]  /*d160*/  BSYNC.RECONVERGENT B8 ;  /* 0x0000000000087941 */ /* 0x000fea0003800200 */
.L_x_40045:
        /* <DEDUP_REMOVED lines=19> */
[----:B------:R-:W1:Y:S01]  /*d2a0*/  LDCU.64 UR6, c[0x0][0x398] ;  /* 0x00007300ff0677ac */ /* 0x000e620008000a00 */
[----:B------:R-:W-:Y:S01]  /*d2b0*/  MOV R2, RZ ;  /* 0x000000ff00027202 */ /* 0x000fe20000000f00 */
[----:B------:R-:W0:Y:S01]  /*d2c0*/  LDCU UR4, c[0x0][0x3a0] ;  /* 0x00007400ff0477ac */ /* 0x000e220008000800 */
[----:B------:R-:W2:Y:S01]  /*d2d0*/  LDCU UR5, c[0x0][0x4c4] ;  /* 0x00009880ff0577ac */ /* 0x000ea20008000800 */
[----:B------:R-:W3:Y:S01]  /*d2e0*/  LDCU.64 UR8, c[0x0][0x4c8] ;  /* 0x00009900ff0877ac */ /* 0x000ee20008000a00 */
[----:B------:R-:W-:Y:S01]  /*d2f0*/  UISETP.NE.AND UP0, UPT, UR39, 0x2, UPT ;  /* 0x000000022700788c */ /* 0x000fe2000bf05270 */
[----:B-1----:R-:W-:-:S05]  /*d300*/  IMAD.HI.U32 R4, R3, UR7, R2 ;  /* 0x0000000703047c27 */ /* 0x002fca000f8e0002 */
[----:B0-----:R-:W-:-:S05]  /*d310*/  SHF.R.U32.HI R5, RZ, UR4, R4 ;  /* 0x00000004ff057c19 */ /* 0x001fca0008011604 */
        /* <DEDUP_REMOVED lines=326> */
.L_x_40067:
        /* <DEDUP_REMOVED lines=14> */
.L_x_40077:
        /* <DEDUP_REMOVED lines=29> */
.L_x_40070:
[----:B------:R-:W-:Y:S05]  /*ea30*/  BSYNC.RECONVERGENT B6 ;  /* 0x0000000000067941 */ /* 0x000fea0003800200 */
.L_x_40069:
        /* <DEDUP_REMOVED lines=40> */
.L_x_40072:
[----:B------:R-:W-:Y:S05]  /*ecc0*/  BSYNC.RECONVERGENT B6 ;  /* 0x0000000000067941 */ /* 0x000fea0003800200 */
.L_x_40071:
        /* <DEDUP_REMOVED lines=41> */
.L_x_40074:
[----:B------:R-:W-:Y:S05]  /*ef60*/  BSYNC.RECONVERGENT B6 ;  /* 0x0000000000067941 */ /* 0x000fea0003800200 */
.L_x_40073:
        /* <DEDUP_REMOVED lines=41> */
.L_x_40076:
[----:B------:R-:W-:Y:S05]  /*f200*/  BSYNC.RECONVERGENT B6 ;  /* 0x0000000000067941 */ /* 0x000fea0003800200 */
.L_x_40075:
        /* <DEDUP_REMOVED lines=19> */
.L_x_40068:
        /* <DEDUP_REMOVED lines=35> */
.L_x_40080:
[----:B------:R-:W-:Y:S05]  /*f570*/  BSYNC.RECONVERGENT B6 ;  /* 0x0000000000067941 */ /* 0x000fea0003800200 */
.L_x_40079:
        /* <DEDUP_REMOVED lines=45> */
.L_x_40082:
[----:B------:R-:W-:Y:S05]  /*f850*/  BSYNC.RECONVERGENT B6 ;  /* 0x0000000000067941 */ /* 0x000fea0003800200 */
.L_x_40081:
        /* <DEDUP_REMOVED lines=46> */
.L_x_40084:
[----:B------:R-:W-:Y:S05]  /*fb40*/  BSYNC.RECONVERGENT B6 ;  /* 0x0000000000067941 */ /* 0x000fea0003800200 */
.L_x_40083:
        /* <DEDUP_REMOVED lines=10> */
.L_x_40078:
[----:B------:R-:W0:Y:S02]  /*fbf0*/  LDCU.64 UR4, c[0x0][0x5f0] ;  /* 0x0000be00ff0477ac */ /* 0x000e240008000a00 */
[----:B0-----:R-:W-:-:S05]  /*fc00*/  IADD3 R2, P0, PT, R31, UR4, RZ ;  /* 0x000000041f027c10 */ /* 0x001fca000ff1e0ff */
[----:B------:R-:W-:Y:S01]  /*fc10*/  IMAD.X R3, RZ, RZ, UR5, P0 ;  /* 0x00000005ff037e24 */ /* 0x000fe200080e06ff */
[----:B------:R-:W0:Y:S04]  /*fc20*/  LDCU.64 UR4, c[0x0][0x5e8] ;  /* 0x0000bd00ff0477ac */ /* 0x000e280008000a00 */
[----:B------:R-:W2:Y:S01]  /*fc30*/  LDG.E.U16 R2, desc[UR36][R2.64] ;  /* 0x0000002402027981 */ /* 0x000ea2000c1e1500 */
[----:B------:R-:W-:Y:S02]  /*fc40*/  IADD3 R33, PT, PT, R33, 0x80, RZ ;  /* 0x0000008021217810 */ /* 0x000fe40007ffe0ff */
[----:B0-----:R-:W-:-:S04]  /*fc50*/  IADD3 R34, P0, P1, R34, UR4, R32 ;  /* 0x0000000422227c10 */ /* 0x001fc8000f91e020 */
[----:B------:R-:W-:Y:S02]  /*fc60*/  IADD3.X R35, PT, PT, R35, UR5, RZ, P0, P1 ;  /* 0x0000000523237c10 */ /* 0x000fe400087e24ff */
[----:B--2---:R-:W-:-:S05]  /*fc70*/  PRMT R5, R2, 0x7710, RZ ;  /* 0x0000771002057816 */ /* 0x004fca00000000ff */
[----:B------:R1:W-:Y:S02]  /*fc80*/  STG.E.U16 desc[UR36][R34.64], R5 ;  /* 0x0000000522007986 */ /* 0x0003e4000c101524 */
.L_x_40066:
[----:B------:R-:W-:Y:S05]  /*fc90*/  BSYNC.RECONVERGENT B8 ;  /* 0x0000000000087941 */ /* 0x000fea0003800200 */
.L_x_40065:
        /* <DEDUP_REMOVED lines=357> */
.L_x_40087:
        /* <DEDUP_REMOVED lines=13> */
.L_x_40097:
        /* <DEDUP_REMOVED lines=29> */
.L_x_40090:
[----:B------:R-:W-:Y:S05]  /*11590*/  BSYNC.RECONVERGENT B6 ;  /* 0x0000000000067941 */ /* 0x000fea0003800200 */
.L_x_40089:
        /* <DEDUP_REMOVED lines=40> */
.L_x_40092:
[----:B------:R-:W-:Y:S05]  /*11820*/  BSYNC.RECONVERGENT B6 ;  /* 0x0000000000067941 */ /* 0x000fea0003800200 */
.L_x_40091:
        /* <DEDUP_REMOVED lines=41> */
.L_x_40094:
[----:B------:R-:W-:Y:S05]  /*11ac0*/  BSYNC.RECONVERGENT B6 ;  /* 0x0000000000067941 */ /* 0x000fea0003800200 */
.L_x_40093:
        /* <DEDUP_REMOVED lines=41> */
.L_x_40096:
[----:B------:R-:W-:Y:S05]  /*11d60*/  BSYNC.RECONVERGENT B6 ;  /* 0x0000000000067941 */ /* 0x000fea0003800200 */
.L_x_40095:
        /* <DEDUP_REMOVED lines=19> */
.L_x_40088:
        /* <DEDUP_REMOVED lines=35> */
.L_x_40100:
[----:B------:R-:W-:Y:S05]  /*120d0*/  BSYNC.RECONVERGENT B6 ;  /* 0x0000000000067941 */ /* 0x000fea0003800200 */
.L_x_40099:
        /* <DEDUP_REMOVED lines=45> */
.L_x_40102:
[----:B------:R-:W-:Y:S05]  /*123b0*/  BSYNC.RECONVERGENT B6 ;  /* 0x0000000000067941 */ /* 0x000fea0003800200 */
.L_x_40101:
        /* <DEDUP_REMOVED lines=45> */
.L_x_40104:
[----:B------:R-:W-:Y:S05]  /*12690*/  BSYNC.RECONVERGENT B6 ;  /* 0x0000000000067941 */ /* 0x000fea0003800200 */
.L_x_40103:
        /* <DEDUP_REMOVED lines=10> */
.L_x_40098:
        /* <DEDUP_REMOVED lines=10> */
.L_x_40086:
[----:B------:R-:W-:Y:S05]  /*127e0*/  BSYNC.RECONVERGENT B8 ;  /* 0x0000000000087941 */ /* 0x000fea0003800200 */
.L_x_40085:
[----:B------:R-:W3:Y:S02]  /*127f0*/  LDCU.64 UR4, c[0x0][0x380] ;  /* 0x00007000ff0477ac */ /* 0x000ee40008000a00 */
[----:B---3--:R-:W-:-:S04]  /*12800*/  ISETP.GE.U32.AND P0, PT, R33, UR4, PT ;  /* 0x0000000421007c0c */ /* 0x008fc8000bf06070 */
[----:B------:R-:W-:-:S13]  /*12810*/  ISETP.GE.AND.EX P0, PT, RZ, UR5, PT, P0 ;  /* 0x00000005ff007c0c */ /* 0x000fda000bf06300 */
[----:B------:R-:W-:Y:S05]  /*12820*/  @P0 EXIT ;  /* 0x000000000000094d */ /* 0x000fea0003800000 */
[----:B------:R-:W3:Y:S01]  /*12830*/  LDCU.64 UR4, c[0x0][0x390] ;  /* 0x00007200ff0477ac */ /* 0x000ee20008000a00 */
[----:B------:R-:W-:Y:S02]  /*12840*/  HFMA2 R2, -RZ, RZ, 0, 0 ;  /* 0x00000000ff027431 */ /* 0x000fe400000001ff */
[----:B------:R-:W-:Y:S01]  /*12850*/  IMAD.MOV.U32 R3, RZ, RZ, R33 ;  /* 0x000000ffff037224 */ /* 0x000fe200078e0021 */
[----:B------:R-:W4:Y:S01]  /*12860*/  LDCU UR6, c[0x0][0x38c] ;  /* 0x00007180ff0677ac */ /* 0x000f220008000800 */
[----:B------:R-:W5:Y:S01]  /*12870*/  LDCU.64 UR8, c[0x0][0x4b8] ;  /* 0x00009700ff0877ac */ /* 0x000f620008000a00 */
[----:B------:R-:W-:Y:S01]  /*12880*/  UISETP.NE.AND UP0, UPT, UR38, URZ, UPT ;  /* 0x000000ff2600728c */ /* 0x000fe2000bf05270 */
[----:B---3--:R-:W-:Y:S01]  /*12890*/  IMAD.HI.U32 R4, R33, UR4, R2 ;  /* 0x0000000421047c27 */ /* 0x008fe2000f8e0002 */
[----:B------:R-:W3:Y:S04]  /*128a0*/  LDCU UR4, c[0x0][0x4c0] ;  /* 0x00009800ff0477ac */ /* 0x000ee80008000800 */
[----:B012---:R-:W-:-:S04]  /*128b0*/  SHF.R.U32.HI R5, RZ, UR5, R4 ;  /* 0x00000005ff057c19 */ /* 0x007fc80008011604 */
[----:B------:R-:W-:-:S05]  /*128c0*/  IADD3 R2, PT, PT, -R5, RZ, RZ ;  /* 0x000000ff05027210 */ /* 0x000fca0007ffe1ff */
[----:B----4-:R-:W-:-:S04]  /*128d0*/  IMAD R2, R2, UR6, R33 ;  /* 0x0000000602027c24 */ /* 0x010fc8000f8e0221 */
[C---:B-----5:R-:W-:Y:S02]  /*128e0*/  IMAD R29, R2.reuse, UR8, RZ ;  /* 0x00000008021d7c24 */ /* 0x060fe4000f8e02ff */
[C---:B------:R-:W-:Y:S02]  /*128f0*/  IMAD R28, R2.reuse, UR9, RZ ;  /* 0x00000009021c7c24 */ /* 0x040fe4000f8e02ff */
[----:B---3--:R-:W-:Y:S01]  /*12900*/  IMAD R2, R2, UR4, RZ ;  /* 0x0000000402027c24 */ /* 0x008fe2000f8e02ff */
        /* <DEDUP_REMOVED lines=335> */
.L_x_40105:
        /* <DEDUP_REMOVED lines=14> */
.L_x_40115:
        /* <DEDUP_REMOVED lines=29> */
.L_x_40108:
[----:B------:R-:W-:Y:S05]  /*140b0*/  BSYNC.RECONVERGENT B6 ;  /* 0x0000000000067941 */ /* 0x000fea0003800200 */
.L_x_40107:
        /* <DEDUP_REMOVED lines=40> */
.L_x_40110:
[----:B------:R-:W-:Y:S05]  /*14340*/  BSYNC.RECONVERGENT B6 ;  /* 0x0000000000067941 */ /* 0x000fea0003800200 */
.L_x_40109:
        /* <DEDUP_REMOVED lines=41> */
.L_x_40112:
[----:B------:R-:W-:Y:S05]  /*145e0*/  BSYNC.RECONVERGENT B6 ;  /* 0x0000000000067941 */ /* 0x000fea0003800200 */
.L_x_40111:
        /* <DEDUP_REMOVED lines=42> */
.L_x_40114:
[----:B------:R-:W-:Y:S05]  /*14890*/  BSYNC.RECONVERGENT B6 ;  /* 0x0000000000067941 */ /* 0x000fea0003800200 */
.L_x_40113:
        /* <DEDUP_REMOVED lines=19> */
.L_x_40106:
        /* <DEDUP_REMOVED lines=35> */
.L_x_40118:
[----:B------:R-:W-:Y:S05]  /*14c00*/  BSYNC.RECONVERGENT B6 ;  /* 0x0000000000067941 */ /* 0x000fea0003800200 */
.L_x_40117:
        /* <DEDUP_REMOVED lines=45> */
.L_x_40120:
[----:B------:R-:W-:Y:S05]  /*14ee0*/  BSYNC.RECONVERGENT B6 ;  /* 0x0000000000067941 */ /* 0x000fea0003800200 */
.L_x_40119:
        /* <DEDUP_REMOVED lines=45> */
.L_x_40122:
[----:B------:R-:W-:Y:S05]  /*151c0*/  BSYNC.RECONVERGENT B6 ;  /* 0x0000000000067941 */ /* 0x000fea0003800200 */
.L_x_40121:
        /* <DEDUP_REMOVED lines=10> */
.L_x_40116:
[----:B------:R-:W0:Y:S02]  /*15270*/  LDCU.64 UR4, c[0x0][0x5f0] ;  /* 0x0000be00ff0477ac */ /* 0x000e240008000a00 */
[----:B0-----:R-:W-:-:S04]  /*15280*/  IADD3 R2, P0, PT, R28, UR4, RZ ;  /* 0x000000041c027c10 */ /* 0x001fc8000ff1e0ff */
[----:B------:R-:W-:Y:S01]  /*15290*/  IADD3.X R3, PT, PT, RZ, UR5, RZ, P0, !PT ;  /* 0x00000005ff037c10 */ /* 0x000fe200087fe4ff */
[----:B------:R-:W0:Y:S04]  /*152a0*/  LDCU.64 UR4, c[0x0][0x5e8] ;  /* 0x0000bd00ff0477ac */ /* 0x000e280008000a00 */
[----:B------:R-:W2:Y:S01]  /*152b0*/  LDG.E.U16 R2, desc[UR36][R2.64] ;  /* 0x0000002402027981 */ /* 0x000ea2000c1e1500 */
[----:B0-----:R-:W-:-:S04]  /*152c0*/  IADD3 R26, P0, P1, R26, UR4, R29 ;  /* 0x000000041a1a7c10 */ /* 0x001fc8000f91e01d */
[----:B------:R-:W-:Y:S02]  /*152d0*/  IADD3.X R27, PT, PT, R27, UR5, RZ, P0, P1 ;  /* 0x000000051b1b7c10 */ /* 0x000fe400087e24ff */
[----:B--2---:R-:W-:-:S05]  /*152e0*/  PRMT R5, R2, 0x7710, RZ ;  /* 0x0000771002057816 */ /* 0x004fca00000000ff */
[----:B------:R-:W-:Y:S01]  /*152f0*/  STG.E.U16 desc[UR36][R26.64], R5 ;  /* 0x000000051a007986 */ /* 0x000fe2000c101524 */
[----:B------:R-:W-:Y:S05]  /*15300*/  EXIT ;  /* 0x000000000000794d */ /* 0x000fea0003800000 */
.L_x_40123:
        /* <DEDUP_REMOVED lines=15> */
.L_x_41912:


//--------------------- .text._ZN2at6native24index_elementwise_kernelILi128ELi4EZNS0_16gpu_index_kernelIZNS0_21index_put_kernel_implINS0_10OpaqueTypeILi8EEEEEvRNS_14TensorIteratorEN3c108ArrayRefIlEESA_EUlPcPKclE_EEvRNS_18TensorIteratorBaseESA_SA_RKT_bEUliE_EEvlT1_ --------------------------
	.section	.text._ZN2at6native24index_elementwise_kernelILi128ELi4EZNS0_16gpu_index_kernelIZNS0_21index_put_kernel_implINS0_10OpaqueTypeILi8EEEEEvRNS_14TensorIteratorEN3c108ArrayRefIlEESA_EUlPcPKclE_EEvRNS_18TensorIteratorBaseESA_SA_RKT_bEUliE_EEvlT1_,"ax",@progbits
	.align	128
        .global         _ZN2at6native24index_elementwise_kernelILi128ELi4EZNS0_16gpu_index_kernelIZNS0_21index_put_kernel_implINS0_10OpaqueTypeILi8EEEEEvRNS_14TensorIteratorEN3c108ArrayRefIlEESA_EUlPcPKclE_EEvRNS_18TensorIteratorBaseESA_SA_RKT_bEUliE_EEvlT1_
        .type           _ZN2at6native24index_elementwise_kernelILi128ELi4EZNS0_16gpu_index_kernelIZNS0_21index_put_kernel_implINS0_10OpaqueTypeILi8EEEEEvRNS_14TensorIteratorEN3c108ArrayRefIlEESA_EUlPcPKclE_EEvRNS_18TensorIteratorBaseESA_SA_RKT_bEUliE_EEvlT1_,@function
        .size           _ZN2at6native24index_elementwise_kernelILi128ELi4EZNS0_16gpu_index_kernelIZNS0_21index_put_kernel_implINS0_10OpaqueTypeILi8EEEEEvRNS_14TensorIteratorEN3c108ArrayRefIlEESA_EUlPcPKclE_EEvRNS_18TensorIteratorBaseESA_SA_RKT_bEUliE_EEvlT1_,(.L_x_41913 - _ZN2at6native24index_elementwise_kernelILi128ELi4EZNS0_16gpu_index_kernelIZNS0_21index_put_kernel_implINS0_10OpaqueTypeILi8EEEEEvRNS_14TensorIteratorEN3c108ArrayRefIlEESA_EUlPcPKclE_EEvRNS_18TensorIteratorBaseESA_SA_RKT_bEUliE_EEvlT1_)
        .other          _ZN2at6native24index_elementwise_kernelILi128ELi4EZNS0_16gpu_index_kernelIZNS0_21index_put_kernel_implINS0_10OpaqueTypeILi8EEEEEvRNS_14TensorIteratorEN3c108ArrayRefIlEESA_EUlPcPKclE_EEvRNS_18TensorIteratorBaseESA_SA_RKT_bEUliE_EEvlT1_,@"STO_CUDA_ENTRY STV_DEFAULT"
_ZN2at6native24index_elementwise_kernelILi128ELi4EZNS0_16gpu_index_kernelIZNS0_21index_put_kernel_implINS0_10OpaqueTypeILi8EEEEEvRNS_14TensorIteratorEN3c108ArrayRefIlEESA_EUlPcPKclE_EEvRNS_18TensorIteratorBaseESA_SA_RKT_bEUliE_EEvlT1_:
.text._ZN2at6native24index_elementwise_kernelILi128ELi4EZNS0_16gpu_index_kernelIZNS0_21index_put_kernel_implINS0_10OpaqueTypeILi8EEEEEvRNS_14TensorIteratorEN3c108ArrayRefIlEESA_EUlPcPKclE_EEvRNS_18TensorIteratorBaseESA_SA_RKT_bEUliE_EEvlT1_:
        /* <DEDUP_REMOVED lines=17> */
[----:B0-----:R-:W2:Y:S01]  /*0110*/  @!P1 LDG.E.64 R2, desc[UR36][R2.64] ;  /* 0x0000002402029981 */ /* 0x001ea2000c1e1b00 */
[----:B------:R-:W-:-:S05]  /*0120*/  @!P1 VIADD R33, R33, 0x80 ;  /* 0x0000008021219836 */ /* 0x000fca0000000000 */
[----:B------:R-:W2:Y:S01]  /*0130*/  @!P1 LDC.64 R4, c[0x0][0x5e8] ;  /* 0x00017a00ff049b82 */ /* 0x000ea20000000a00 */
[----:B------:R-:W-:-:S04]  /*0140*/  ISETP.GE.U32.AND P0, PT, R33, UR4, PT ;  /* 0x0000000421007c0c */ /* 0x000fc8000bf06070 */
[----:B------:R-:W-:-:S13]  /*0150*/  ISETP.GE.AND.EX P0, PT, RZ, UR5, PT, P0 ;  /* 0x00000005ff007c0c */ /* 0x000fda000bf06300 */
[----:B------:R-:W0:Y:S01]  /*0160*/  @!P0 LDC.64 R6, c[0x0][0x5f0] ;  /* 0x00017c00ff068b82 */ /* 0x000e220000000a00 */
[----:B--2---:R1:W-:Y:S04]  /*0170*/  @!P1 STG.E.64 desc[UR36][R4.64], R2 ;  /* 0x0000000204009986 */ /* 0x0043e8000c101b24 */
[----:B0-----:R-:W2:Y:S03]  /*0180*/  @!P0 LDG.E.64 R6, desc[UR36][R6.64] ;  /* 0x0000002406068981 */ /* 0x001ea6000c1e1b00 */
[----:B------:R-:W2:Y:S01]  /*0190*/  @!P0 LDC.64 R8, c[0x0][0x5e8] ;  /* 0x00017a00ff088b82 */ /* 0x000ea20000000a00 */
[----:B------:R-:W-:Y:S01]  /*01a0*/  @!P0 VIADD R33, R33, 0x80 ;  /* 0x0000008021218836 */ /* 0x000fe20000000000 */
[----:B------:R-:W-:Y:S04]  /*01b0*/  BSSY.RECONVERGENT B0, `(.L_x_40126) ;  /* 0x000000a000007945 */ /* 0x000fe80003800200 */
        /* <DEDUP_REMOVED lines=9> */
.L_x_40127:
[----:B------:R-:W-:Y:S05]  /*0250*/  BSYNC.RECONVERGENT B0 ;  /* 0x0000000000007941 */ /* 0x000fea0003800200 */
.L_x_40126:
[----:B------:R-:W-:-:S04]  /*0260*/  ISETP.GE.U32.AND P0, PT, R33, UR4, PT ;  /* 0x0000000421007c0c */ /* 0x000fc8000bf06070 */
[----:B------:R-:W-:-:S13]  /*0270*/  ISETP.GE.AND.EX P0, PT, RZ, UR5, PT, P0 ;  /* 0x00000005ff007c0c */ /* 0x000fda000bf06300 */
[----:B------:R-:W-:Y:S05]  /*0280*/  @P0 EXIT ;  /* 0x000000000000094d */ /* 0x000fea0003800000 */
[----:B01----:R-:W0:Y:S02]  /*0290*/  LDC.64 R2, c[0x0][0x5f0] ;  /* 0x00017c00ff027b82 */ /* 0x003e240000000a00 */
[----:B0-----:R-:W2:Y:S06]  /*02a0*/  LDG.E.64 R2, desc[UR36][R2.64] ;  /* 0x0000002402027981 */ /* 0x001eac000c1e1b00 */
[----:B------:R-:W2:Y:S02]  /*02b0*/  LDC.64 R4, c[0x0][0x5e8] ;  /* 0x00017a00ff047b82 */ /* 0x000ea40000000a00 */
[----:B--2---:R-:W-:Y:S01]  /*02c0*/  STG.E.64 desc[UR36][R4.64], R2 ;  /* 0x0000000204007986 */ /* 0x004fe2000c101b24 */
[----:B------:R-:W-:Y:S05]  /*02d0*/  EXIT ;  /* 0x000000000000794d */ /* 0x000fea0003800000 */
.L_x_40125:
        /* <DEDUP_REMOVED lines=317> */
.L_x_40130:
[----:B------:R-:W0:Y:S02]  /*16b0*/  LDCU.64 UR6, c[0x0][0x5f0] ;  /* 0x0000be00ff0677ac */ /* 0x000e240008000a00 */
[----:B0-----:R-:W-:-:S05]  /*16c0*/  IADD3 R4, P0, PT, R4, UR6, RZ ;  /* 0x0000000604047c10 */ /* 0x001fca000ff1e0ff */
[----:B------:R-:W-:Y:S01]  /*16d0*/  IMAD.X R5, RZ, RZ, UR7, P0 ;  /* 0x00000007ff057e24 */ /* 0x000fe200080e06ff */
[----:B------:R-:W0:Y:S05]  /*16e0*/  LDCU.64 UR6, c[0x0][0x5e8] ;  /* 0x0000bd00ff0677ac */ /* 0x000e2a0008000a00 */
[----:B------:R-:W2:Y:S01]  /*16f0*/  LDG.E.64 R4, desc[UR36][R4.64] ;  /* 0x0000002404047981 */ /* 0x000ea2000c1e1b00 */
[----:B------:R-:W-:Y:S01]  /*1700*/  VIADD R33, R33, 0x80 ;  /* 0x0000008021217836 */ /* 0x000fe20000000000 */
[----:B0-----:R-:W-:-:S04]  /*1710*/  IADD3 R6, P0, PT, R3, UR6, RZ ;  /* 0x0000000603067c10 */ /* 0x001fc8000ff1e0ff */
[----:B------:R-:W-:-:S05]  /*1720*/  IADD3.X R7, PT, PT, RZ, UR7, RZ, P0, !PT ;  /* 0x00000007ff077c10 */ /* 0x000fca00087fe4ff */
[----:B--2---:R0:W-:Y:S04]  /*1730*/  STG.E.64 desc[UR36][R6.64], R4 ;  /* 0x0000000406007986 */ /* 0x0041e8000c101b24 */
.L_x_40129:
[----:B------:R-:W-:Y:S05]  /*1740*/  BSYNC.RECONVERGENT B0 ;  /* 0x0000000000007941 */ /* 0x000fea0003800200 */
.L_x_40128:
        /* <DEDUP_REMOVED lines=313> */
.L_x_40133:
[----:B------:R-:W0:Y:S02]  /*2ae0*/  LDCU.64 UR6, c[0x0][0x5f0] ;  /* 0x0000be00ff0677ac */ /* 0x000e240008000a00 */
[----:B0-----:R-:W-:-:S05]  /*2af0*/  IADD3 R4, P0, PT, R4, UR6, RZ ;  /* 0x0000000604047c10 */ /* 0x001fca000ff1e0ff */
[----:B------:R-:W-:Y:S01]  /*2b00*/  IMAD.X R5, RZ, RZ, UR7, P0 ;  /* 0x00000007ff057e24 */ /* 0x000fe200080e06ff */
[----:B------:R-:W0:Y:S05]  /*2b10*/  LDCU.64 UR6, c[0x0][0x5e8] ;  /* 0x0000bd00ff0677ac */ /* 0x000e2a0008000a00 */
[----:B------:R-:W2:Y:S01]  /*2b20*/  LDG.E.64 R4, desc[UR36][R4.64] ;  /* 0x0000002404047981 */ /* 0x000ea2000c1e1b00 */
[----:B------:R-:W-:Y:S02]  /*2b30*/  IADD3 R33, PT, PT, R33, 0x80, RZ ;  /* 0x0000008021217810 */ /* 0x000fe40007ffe0ff */
[----:B0-----:R-:W-:-:S05]  /*2b40*/  IADD3 R6, P0, PT, R3, UR6, RZ ;  /* 0x0000000603067c10 */ /* 0x001fca000ff1e0ff */
[----:B------:R-:W-:-:S05]  /*2b50*/  IMAD.X R7, RZ, RZ, UR7, P0 ;  /* 0x00000007ff077e24 */ /* 0x000fca00080e06ff */
[----:B--2---:R1:W-:Y:S03]  /*2b60*/  STG.E.64 desc[UR36][R6.64], R4 ;  /* 0x0000000406007986 */ /* 0x0043e6000c101b24 */
.L_x_40132:
[----:B------:R-:W-:Y:S05]  /*2b70*/  BSYNC.RECONVERGENT B0 ;  /* 0x0000000000007941 */ /* 0x000fea0003800200 */
.L_x_40131:
        /* <DEDUP_REMOVED lines=313> */
.L_x_40136:
[----:B------:R-:W0:Y:S02]  /*3f10*/  LDCU.64 UR6, c[0x0][0x5f0] ;  /* 0x0000be00ff0677ac */ /* 0x000e240008000a00 */
[----:B0-----:R-:W-:-:S04]  /*3f20*/  IADD3 R4, P0, PT, R4, UR6, RZ ;  /* 0x0000000604047c10 */ /* 0x001fc8000ff1e0ff */
[----:B------:R-:W-:Y:S01]  /*3f30*/  IADD3.X R5, PT, PT, RZ, UR7, RZ, P0, !PT ;  /* 0x00000007ff057c10 */ /* 0x000fe200087fe4ff */
[----:B------:R-:W0:Y:S05]  /*3f40*/  LDCU.64 UR6, c[0x0][0x5e8] ;  /* 0x0000bd00ff0677ac */ /* 0x000e2a0008000a00 */
[----:B------:R-:W2:Y:S01]  /*3f50*/  LDG.E.64 R4, desc[UR36][R4.64] ;  /* 0x0000002404047981 */ /* 0x000ea2000c1e1b00 */
[----:B------:R-:W-:Y:S01]  /*3f60*/  VIADD R33, R33, 0x80 ;  /* 0x0000008021217836 */ /* 0x000fe20000000000 */
[----:B0-----:R-:W-:-:S05]  /*3f70*/  IADD3 R6, P0, PT, R3, UR6, RZ ;  /* 0x0000000603067c10 */ /* 0x001fca000ff1e0ff */
[----:B------:R-:W-:-:S05]  /*3f80*/  IMAD.X R7, RZ, RZ, UR7, P0 ;  /* 0x00000007ff077e24 */ /* 0x000fca00080e06ff */
[----:B--2---:R2:W-:Y:S03]  /*3f90*/  STG.E.64 desc[UR36][R6.64], R4 ;  /* 0x0000000406007986 */ /* 0x0045e6000c101b24 */
.L_x_40135:
[----:B------:R-:W-:Y:S05]  /*3fa0*/  BSYNC.RECONVERGENT B0 ;  /* 0x0000000000007941 */ /* 0x000fea0003800200 */
.L_x_40134:
        /* <DEDUP_REMOVED lines=312> */
.L_x_40137:
[----:B------:R-:W0:Y:S02]  /*5330*/  LDCU.64 UR4, c[0x0][0x5f0] ;  /* 0x0000be00ff0477ac */ /* 0x000e240008000a00 */
[----:B0-----:R-:W-:-:S05]  /*5340*/  IADD3 R4, P0, PT, R2, UR4, RZ ;  /* 0x0000000402047c10 */ /* 0x001fca000ff1e0ff */
[----:B------:R-:W-:Y:S01]  /*5350*/  IMAD.X R5, RZ, RZ, UR5, P0 ;  /* 0x00000005ff057e24 */ /* 0x000fe200080e06ff */
[----:B------:R-:W0:Y:S05]  /*5360*/  LDCU.64 UR4, c[0x0][0x5e8] ;  /* 0x0000bd00ff0477ac */ /* 0x000e2a0008000a00 */
[----:B------:R-:W2:Y:S01]  /*5370*/  LDG.E.64 R4, desc[UR36][R4.64] ;  /* 0x0000002404047981 */ /* 0x000ea2000c1e1b00 */
[----:B0-----:R-:W-:-:S04]  /*5380*/  IADD3 R2, P0, PT, R3, UR4, RZ ;  /* 0x0000000403027c10 */ /* 0x001fc8000ff1e0ff */
[----:B------:R-:W-:-:S05]  /*5390*/  IADD3.X R3, PT, PT, RZ, UR5, RZ, P0, !PT ;  /* 0x00000005ff037c10 */ /* 0x000fca00087fe4ff */
[----:B--2---:R-:W-:Y:S01]  /*53a0*/  STG.E.64 desc[UR36][R2.64], R4 ;  /* 0x0000000402007986 */ /* 0x004fe2000c101b24 */
[----:B------:R-:W-:Y:S05]  /*53b0*/  EXIT ;  /* 0x000000000000794d */ /* 0x000fea0003800000 */
.L_x_40124:
        /* <DEDUP_REMOVED lines=27> */
.L_x_40150:
        /* <DEDUP_REMOVED lines=27> */
.L_x_40143:
[----:B------:R-:W-:Y:S05]  /*5720*/  BSYNC.RECONVERGENT B6 ;  /* 0x0000000000067941 */ /* 0x000fea0003800200 */
.L_x_40142:
        /* <DEDUP_REMOVED lines=40> */
.L_x_40145:
[----:B------:R-:W-:Y:S05]  /*59b0*/  BSYNC.RECONVERGENT B6 ;  /* 0x0000000000067941 */ /* 0x000fea0003800200 */
.L_x_40144:
        /* <DEDUP_REMOVED lines=39> */
.L_x_40147:
[----:B------:R-:W-:Y:S05]  /*5c30*/  BSYNC.RECONVERGENT B6 ;  /* 0x0000000000067941 */ /* 0x000fea0003800200 */
.L_x_40146:
        /* <DEDUP_REMOVED lines=40> */
.L_x_40149:
[----:B------:R-:W-:Y:S05]  /*5ec0*/  BSYNC.RECONVERGENT B6 ;  /* 0x0000000000067941 */ /* 0x000fea0003800200 */
.L_x_40148:
        /* <DEDUP_REMOVED lines=20> */
.L_x_40141:
        /* <DEDUP_REMOVED lines=32> */
.L_x_40152:
        /* <DEDUP_REMOVED lines=45> */
.L_x_40153:
        /* <DEDUP_REMOVED lines=44> */
.L_x_40154:
        /* <DEDUP_REMOVED lines=12> */
.L_x_40151:
[----:B------:R-:W0:Y:S01]  /*6860*/  LDC.64 R6, c[0x0][0x5f0] ;  /* 0x00017c00ff067b82 */ /* 0x000e220000000a00 */
[----:B------:R-:W1:Y:S01]  /*6870*/  LDCU.64 UR4, c[0x0][0x5e8] ;  /* 0x0000bd00ff0477ac */ /* 0x000e620008000a00 */
[----:B0-----:R-:W2:Y:S01]  /*6880*/  LDG.E.64 R6, desc[UR36][R6.64] ;  /* 0x0000002406067981 */ /* 0x001ea2000c1e1b00 */
[----:B-1----:R-:W-:Y:S02]  /*6890*/  IADD3 R4, P0, PT, R32, UR4, RZ ;  /* 0x0000000420047c10 */ /* 0x002fe4000ff1e0ff */
[----:B------:R-:W-:Y:S02]  /*68a0*/  IADD3 R33, PT, PT, R33, 0x80, RZ ;  /* 0x0000008021217810 */ /* 0x000fe40007ffe0ff */
[----:B------:R-:W-:-:S05]  /*68b0*/  IADD3.X R5, PT, PT, R31, UR5, RZ, P0, !PT ;  /* 0x000000051f057c10 */ /* 0x000fca00087fe4ff */
[----:B--2---:R0:W-:Y:S04]  /*68c0*/  STG.E.64 desc[UR36][R4.64], R6 ;  /* 0x0000000604007986 */ /* 0x0041e8000c101b24 */
.L_x_40140:
[----:B------:R-:W-:Y:S05]  /*68d0*/  BSYNC.RECONVERGENT B8 ;  /* 0x0000000000087941 */ /* 0x000fea0003800200 */
.L_x_40139:
        /* <DEDUP_REMOVED lines=20> */
.L_x_40166:
        /* <DEDUP_REMOVED lines=27> */
.L_x_40159:
[----:B------:R-:W-:Y:S05]  /*6bd0*/  BSYNC.RECONVERGENT B6 ;  /* 0x0000000000067941 */ /* 0x000fea0003800200 */
.L_x_40158:
[----:B------:R-:W1:Y:S02]  /*6be0*/  LDC.64 R18, c[0x0][R28+0x1e0] ;  /* 0x000078001c127b82 */ /* 0x000e640000000a00 */
[----:B-1----:R-:W2:Y:S06]  /*6bf0*/  LDG.E.64 R18, desc[UR36][R18.64] ;  /* 0x0000002412127981 */ /* 0x002eac000c1e1b00 */
[----:B------:R-:W1:Y:S01]  /*6c00*/  LDC.64 R16, c[0x0][R28+0x2a8] ;  /* 0x0000aa001c107b82 */ /* 0x000e620000000a00 */
[----:B------:R-:W-:Y:S01]  /*6c10*/  SHF.R.S32.HI R3, RZ, 0x1f, R25 ;  /* 0x0000001fff037819 */ /* 0x000fe20000011419 */
[----:B------:R-:W-:Y:S01]  /*6c20*/  IMAD.MOV.U32 R35, RZ, RZ, R31 ;  /* 0x000000ffff237224 */ /* 0x000fe200078e001f */
[----:B0-----:R-:W-:Y:S01]  /*6c30*/  SHF.R.S32.HI R7, RZ, 0x1f, R25 ;  /* 0x0000001fff077819 */ /* 0x001fe20000011419 */
[----:B------:R-:W-:Y:S01]  /*6c40*/  BSSY.RECONVERGENT B6, `(.L_x_40160) ;  /* 0x0000022000067945 */ /* 0x000fe20003800200 */
[----:B------:R-:W-:-:S02]  /*6c50*/  LOP3.LUT R3, R3, R22, RZ, 0xc0, !PT ;  /* 0x0000001603037212 */ /* 0x000fc400078ec0ff */
[----:B------:R-:W-:Y:S01]  /*6c60*/  LOP3.LUT R23, R7, R23, RZ, 0xc0, !PT ;  /* 0x0000001707177212 */ /* 0x000fe200078ec0ff */
[----:B------:R-:W0:Y:S01]  /*6c70*/  LDC.64 R4, c[0x0][R28+0x368] ;  /* 0x0000da001c047b82 */ /* 0x000e220000000a00 */
        /* <DEDUP_REMOVED lines=30> */
.L_x_40161:
[----:B------:R-:W-:Y:S05]  /*6e60*/  BSYNC.RECONVERGENT B6 ;  /* 0x0000000000067941 */ /* 0x000fea0003800200 */
.L_x_40160:
        /* <DEDUP_REMOVED lines=39> */
.L_x_40163:
[----:B------:R-:W-:Y:S05]  /*70e0*/  BSYNC.RECONVERGENT B6 ;  /* 0x0000000000067941 */ /* 0x000fea0003800200 */
.L_x_40162:
        /* <DEDUP_REMOVED lines=40> */
.L_x_40165:
[----:B------:R-:W-:Y:S05]  /*7370*/  BSYNC.RECONVERGENT B6 ;  /* 0x0000000000067941 */ /* 0x000fea0003800200 */
.L_x_40164:
        /* <DEDUP_REMOVED lines=20> */
.L_x_40157:
        /* <DEDUP_REMOVED lines=32> */
.L_x_40168:
        /* <DEDUP_REMOVED lines=45> */
.L_x_40169:
        /* <DEDUP_REMOVED lines=45> */
.L_x_40170:
        /* <DEDUP_REMOVED lines=12> */
.L_x_40167:
[----:B0-----:R-:W0:Y:S01]  /*7d20*/  LDC.64 R6, c[0x0][0x5f0] ;  /* 0x00017c00ff067b82 */ /* 0x001e220000000a00 */
[----:B------:R-:W1:Y:S01]  /*7d30*/  LDCU.64 UR4, c[0x0][0x5e8] ;  /* 0x0000bd00ff0477ac */ /* 0x000e620008000a00 */
[----:B0-----:R-:W2:Y:S01]  /*7d40*/  LDG.E.64 R6, desc[UR36][R6.64] ;  /* 0x0000002406067981 */ /* 0x001ea2000c1e1b00 */
[----:B-1----:R-:W-:Y:S02]  /*7d50*/  IADD3 R4, P0, PT, R32, UR4, RZ ;  /* 0x0000000420047c10 */ /* 0x002fe4000ff1e0ff */
[----:B------:R-:W-:Y:S02]  /*7d60*/  IADD3 R33, PT, PT, R33, 0x80, RZ ;  /* 0x0000008021217810 */ /* 0x000fe40007ffe0ff */
[----:B------:R-:W-:-:S05]  /*7d70*/  IADD3.X R5, PT, PT, R31, UR5, RZ, P0, !PT ;  /* 0x000000051f057c10 */ /* 0x000fca00087fe4ff */
[----:B--2---:R1:W-:Y:S04]  /*7d80*/  STG.E.64 desc[UR36][R4.64], R6 ;  /* 0x0000000604007986 */ /* 0x0043e8000c101b24 */
.L_x_40156:
[----:B------:R-:W-:Y:S05]  /*7d90*/  BSYNC.RECONVERGENT B8 ;  /* 0x0000000000087941 */ /* 0x000fea0003800200 */
.L_x_40155:
        /* <DEDUP_REMOVED lines=19> */
.L_x_40182:
        /* <DEDUP_REMOVED lines=16> */
[----:B------:R-:W2:Y:S01]  /*7fd0*/  LDCU.64 UR6, c[0x4][0x4c0] ;  /* 0x01009800ff0677ac */ /* 0x000ea20008000a00 */
[----:B------:R-:W3:Y:S01]  /*7fe0*/  LDC.64 R14, c[0x4][R14] ;  /* 0x010000000e0e7b82 */ /* 0x000ee20000000a00 */
[----:B------:R-:W4:Y:S01]  /*7ff0*/  LDCU.64 UR8, c[0x4][0x98] ;  /* 0x01001300ff0877ac */ /* 0x000f220008000a00 */
[----:B01----:R-:W-:Y:S01]  /*8000*/  MOV R4, UR4 ;  /* 0x0000000400047c02 */ /* 0x003fe20008000f00 */
[----:B------:R-:W-:Y:S01]  /*8010*/  IMAD.U32 R5, RZ, RZ, UR5 ;  /* 0x00000005ff057e24 */ /* 0x000fe2000f8e00ff */
[----:B--2---:R-:W-:Y:S01]  /*8020*/  MOV R6, UR6 ;  /* 0x0000000600067c02 */ /* 0x004fe20008000f00 */
[----:B------:R-:W-:Y:S01]  /*8030*/  IMAD.U32 R7, RZ, RZ, UR7 ;  /* 0x00000007ff077e24 */ /* 0x000fe2000f8e00ff */
[----:B----4-:R-:W-:Y:S01]  /*8040*/  MOV R10, UR8 ;  /* 0x00000008000a7c02 */ /* 0x010fe20008000f00 */
[----:B------:R-:W-:-:S07]  /*8050*/  IMAD.U32 R11, RZ, RZ, UR9 ;  /* 0x00000009ff0b7e24 */ /* 0x000fce000f8e00ff */
[----:B------:R-:W-:-:S07]  /*8060*/  LEPC R20, `(.L_x_40175) ;  /* 0x000000001014794e */ /* 0x000fce0000000000 */
[----:B---3--:R-:W-:Y:S05]  /*8070*/  CALL.ABS.NOINC R14 ;  /* 0x000000000e007343 */ /* 0x008fea0003c00000 */
.L_x_40175:
[----:B------:R-:W-:Y:S05]  /*8080*/  BSYNC.RECONVERGENT B6 ;  /* 0x0000000000067941 */ /* 0x000fea0003800200 */
.L_x_40174:
        /* <DEDUP_REMOVED lines=38> */
.L_x_40177:
[----:B------:R-:W-:Y:S05]  /*82f0*/  BSYNC.RECONVERGENT B6 ;  /* 0x0000000000067941 */ /* 0x000fea0003800200 */
.L_x_40176:
        /* <DEDUP_REMOVED lines=39> */
.L_x_40179:
[----:B------:R-:W-:Y:S05]  /*8570*/  BSYNC.RECONVERGENT B6 ;  /* 0x0000000000067941 */ /* 0x000fea0003800200 */
.L_x_40178:
        /* <DEDUP_REMOVED lines=39> */
.L_x_40181:
[----:B------:R-:W-:Y:S05]  /*87f0*/  BSYNC.RECONVERGENT B6 ;  /* 0x0000000000067941 */ /* 0x000fea0003800200 */
.L_x_40180:
        /* <DEDUP_REMOVED lines=19> */
.L_x_40173:
        /* <DEDUP_REMOVED lines=32> */
.L_x_40184:
        /* <DEDUP_REMOVED lines=42> */
.L_x_40185:
        /* <DEDUP_REMOVED lines=42> */
.L_x_40186:
        /* <DEDUP_REMOVED lines=10> */
.L_x_40183:
[----:B01----:R-:W0:Y:S01]  /*9110*/  LDC.64 R4, c[0x0][0x5f0] ;  /* 0x00017c00ff047b82 */ /* 0x003e220000000a00 */
[----:B------:R-:W1:Y:S01]  /*9120*/  LDCU.64 UR4, c[0x0][0x5e8] ;  /* 0x0000bd00ff0477ac */ /* 0x000e620008000a00 */
[----:B0-----:R-:W2:Y:S01]  /*9130*/  LDG.E.64 R4, desc[UR36][R4.64] ;  /* 0x0000002404047981 */ /* 0x001ea2000c1e1b00 */
[----:B-1----:R-:W-:Y:S02]  /*9140*/  IADD3 R26, P0, PT, R26, UR4, RZ ;  /* 0x000000041a1a7c10 */ /* 0x002fe4000ff1e0ff */
[----:B------:R-:W-:Y:S02]  /*9150*/  IADD3 R33, PT, PT, R33, 0x80, RZ ;  /* 0x0000008021217810 */ /* 0x000fe40007ffe0ff */
[----:B------:R-:W-:-:S05]  /*9160*/  IADD3.X R27, PT, PT, R27, UR5, RZ, P0, !PT ;  /* 0x000000051b1b7c10 */ /* 0x000fca00087fe4ff */
[----:B--2---:R2:W-:Y:S04]  /*9170*/  STG.E.64 desc[UR36][R26.64], R4 ;  /* 0x000000041a007986 */ /* 0x0045e8000c101b24 */
.L_x_40172:
[----:B------:R-:W-:Y:S05]  /*9180*/  BSYNC.RECONVERGENT B8 ;  /* 0x0000000000087941 */ /* 0x000fea0003800200 */
.L_x_40171:
        /* <DEDUP_REMOVED lines=18> */
.L_x_40196:
        /* <DEDUP_REMOVED lines=27> */
.L_x_40189:
[----:B------:R-:W-:Y:S05]  /*9460*/  BSYNC.RECONVERGENT B6 ;  /* 0x0000000000067941 */ /* 0x000fea0003800200 */
.L_x_40188:
[----:B------:R-:W2:Y:S02]  /*9470*/  LDC.64 R18, c[0x0][R29+0x1e0] ;  /* 0x000078001d127b82 */ /* 0x000ea40000000a00 */
[----:B--2---:R-:W2:Y:S06]  /*9480*/  LDG.E.64 R18, desc[UR36][R18.64] ;  /* 0x0000002412127981 */ /* 0x004eac000c1e1b00 */
[----:B------:R-:W3:Y:S01]  /*9490*/  LDC.64 R16, c[0x0][R29+0x2a8] ;  /* 0x0000aa001d107b82 */ /* 0x000ee20000000a00 */
[--C-:B------:R-:W-:Y:S01]  /*94a0*/  SHF.R.S32.HI R3, RZ, 0x1f, R25.reuse ;  /* 0x0000001fff037819 */ /* 0x100fe20000011419 */
[----:B------:R-:W-:Y:S01]  /*94b0*/  BSSY.RECONVERGENT B6, `(.L_x_40190) ;  /* 0x0000022000067945 */ /* 0x000fe20003800200 */
[----:B01----:R-:W-:-:S02]  /*94c0*/  SHF.R.S32.HI R7, RZ, 0x1f, R25 ;  /* 0x0000001fff077819 */ /* 0x003fc40000011419 */
[----:B------:R-:W-:Y:S02]  /*94d0*/  LOP3.LUT R3, R3, R22, RZ, 0xc0, !PT ;  /* 0x0000001603037212 */ /* 0x000fe400078ec0ff */
[----:B------:R-:W-:Y:S01]  /*94e0*/  LOP3.LUT R23, R7, R23, RZ, 0xc0, !PT ;  /* 0x0000001707177212 */ /* 0x000fe200078ec0ff */
[----:B------:R-:W0:Y:S01]  /*94f0*/  LDC.64 R4, c[0x0][R29+0x368] ;  /* 0x0000da001d047b82 */ /* 0x000e220000000a00 */
        /* <DEDUP_REMOVED lines=29> */
.L_x_40191:
[----:B------:R-:W-:Y:S05]  /*96d0*/  BSYNC.RECONVERGENT B6 ;  /* 0x0000000000067941 */ /* 0x000fea0003800200 */
.L_x_40190:
        /* <DEDUP_REMOVED lines=39> */
.L_x_40193:
[----:B------:R-:W-:Y:S05]  /*9950*/  BSYNC.RECONVERGENT B6 ;  /* 0x0000000000067941 */ /* 0x000fea0003800200 */
.L_x_40192:
        /* <DEDUP_REMOVED lines=39> */
.L_x_40195:
[----:B------:R-:W-:Y:S05]  /*9bd0*/  BSYNC.RECONVERGENT B6 ;  /* 0x0000000000067941 */ /* 0x000fea0003800200 */
.L_x_40194:
        /* <DEDUP_REMOVED lines=19> */
.L_x_40187:
        /* <DEDUP_REMOVED lines=31> */
.L_x_40198:
        /* <DEDUP_REMOVED lines=42> */
.L_x_40199:
        /* <DEDUP_REMOVED lines=42> */
.L_x_40200:
        /* <DEDUP_REMOVED lines=10> */
.L_x_40197:
[----:B------:R-:W2:Y:S01]  /*a4e0*/  LDC.64 R2, c[0x0][0x5f0] ;  /* 0x00017c00ff027b82 */ /* 0x000ea20000000a00 */
[----:B------:R-:W3:Y:S01]  /*a4f0*/  LDCU.64 UR4, c[0x0][0x5e8] ;  /* 0x0000bd00ff0477ac */ /* 0x000ee20008000a00 */
[----:B--2---:R-:W2:Y:S01]  /*a500*/  LDG.E.64 R2, desc[UR36][R2.64] ;  /* 0x0000002402027981 */ /* 0x004ea2000c1e1b00 */
[----:B---3--:R-:W-:-:S04]  /*a510*/  IADD3 R26, P0, PT, R26, UR4, RZ ;  /* 0x000000041a1a7c10 */ /* 0x008fc8000ff1e0ff */
[----:B------:R-:W-:-:S05]  /*a520*/  IADD3.X R27, PT, PT, R27, UR5, RZ, P0, !PT ;  /* 0x000000051b1b7c10 */ /* 0x000fca00087fe4ff */
[----:B--2---:R-:W-:Y:S01]  /*a530*/  STG.E.64 desc[UR36][R26.64], R2 ;  /* 0x000000021a007986 */ /* 0x004fe2000c101b24 */
[----:B------:R-:W-:Y:S05]  /*a540*/  EXIT ;  /* 0x000000000000794d */ /* 0x000fea0003800000 */
.L_x_40138:
        /* <DEDUP_REMOVED lines=357> */
.L_x_40203:
        /* <DEDUP_REMOVED lines=13> */
.L_x_40213:
        /* <DEDUP_REMOVED lines=29> */
.L_x_40206:
[----:B------:R-:W-:Y:S05]  /*be40*/  BSYNC.RECONVERGENT B6 ;  /* 0x0000000000067941 */ /* 0x000fea0003800200 */
.L_x_40205:
        /* <DEDUP_REMOVED lines=40> */
.L_x_40208:
[----:B------:R-:W-:Y:S05]  /*c0d0*/  BSYNC.RECONVERGENT B6 ;  /* 0x0000000000067941 */ /* 0x000fea0003800200 */
.L_x_40207:
        /* <DEDUP_REMOVED lines=41> */
.L_x_40210:
[----:B------:R-:W-:Y:S05]  /*c370*/  BSYNC.RECONVERGENT B6 ;  /* 0x0000000000067941 */ /* 0x000fea0003800200 */
.L_x_40209:
        /* <DEDUP_REMOVED lines=41> */
.L_x_40212:
[----:B------:R-:W-:Y:S05]  /*c610*/  BSYNC.RECONVERGENT B6 ;  /* 0x0000000000067941 */ /* 0x000fea0003800200 */
.L_x_40211:
        /* <DEDUP_REMOVED lines=19> */
.L_x_40204:
        /* <DEDUP_REMOVED lines=35> */
.L_x_40216:
[----:B------:R-:W-:Y:S05]  /*c980*/  BSYNC.RECONVERGENT B6 ;  /* 0x0000000000067941 */ /* 0x000fea0003800200 */
.L_x_40215:
        /* <DEDUP_REMOVED lines=45> */
.L_x_40218:
[----:B------:R-:W-:Y:S05]  /*cc60*/  BSYNC.RECONVERGENT B6 ;  /* 0x0000000000067941 */ /* 0x000fea0003800200 */
.L_x_40217:
        /* <DEDUP_REMOVED lines=46> */
.L_x_40220:
[----:B------:R-:W-:Y:S05]  /*cf50*/  BSYNC.RECONVERGENT B6 ;  /* 0x0000000000067941 */ /* 0x000fea0003800200 */
.L_x_40219:
        /* <DEDUP_REMOVED lines=10> */
.L_x_40214:
[----:B------:R-:W0:Y:S02]  /*d000*/  LDCU.64 UR4, c[0x0][0x5f0] ;  /* 0x0000be00ff0477ac */ /* 0x000e240008000a00 */
[----:B0-----:R-:W-:-:S04]  /*d010*/  IADD3 R2, P0, PT, R31, UR4, RZ ;  /* 0x000000041f027c10 */ /* 0x001fc8000ff1e0ff */
[----:B------:R-:W-:Y:S01]  /*d020*/  IADD3.X R3, PT, PT, RZ, UR5, RZ, P0, !PT ;  /* 0x00000005ff037c10 */ /* 0x000fe200087fe4ff */
[----:B------:R-:W0:Y:S05]  /*d030*/  LDCU.64 UR4, c[0x0][0x5e8] ;  /* 0x0000bd00ff0477ac */ /* 0x000e2a0008000a00 */
[----:B------:R-:W2:Y:S01]  /*d040*/  LDG.E.64 R2, desc[UR36][R2.64] ;  /* 0x0000002402027981 */ /* 0x000ea2000c1e1b00 */
[----:B------:R-:W-:Y:S01]  /*d050*/  VIADD R33, R33, 0x80 ;  /* 0x0000008021217836 */ /* 0x000fe20000000000 */
[----:B0-----:R-:W-:-:S04]  /*d060*/  IADD3 R34, P0, P1, R34, UR4, R32 ;  /* 0x0000000422227c10 */ /* 0x001fc8000f91e020 */
[----:B------:R-:W-:-:S05]  /*d070*/  IADD3.X R35, PT, PT, R35, UR5, RZ, P0, P1 ;  /* 0x0000000523237c10 */ /* 0x000fca00087e24ff */
[----:B--2---:R0:W-:Y:S04]  /*d080*/  STG.E.64 desc[UR36][R34.64], R2 ;  /* 0x0000000222007986 */ /* 0x0041e8000c101b24 */
.L_x_40202:
[----:B------:R-:W-:Y:S05]  /*d090*/  BSYNC.RECONVERGENT B8 ;  /* 0x0000000000087941 */ /* 0x000fea0003800200 */
.L_x_40201:
[----:B------:R-:W1:Y:S01]  /*d0a0*/  LDCU.64 UR4, c[0x0][0x380] ;  /* 0x00007000ff0477ac */ /* 0x000e620008000a00 */
[----:B------:R-:W-:Y:S01]  /*d0b0*/  BSSY.RECONVERGENT B8, `(.L_x_40221) ;  /* 0x00002b0000087945 */ /* 0x000fe20003800200 */
[----:B-1----:R-:W-:-:S04]  /*d0c0*/  ISETP.GE.U32.AND P0, PT, R33, UR4, PT ;  /* 0x0000000421007c0c */ /* 0x002fc8000bf06070 */
        /* <DEDUP_REMOVED lines=350> */
.L_x_40223:
[----:B------:R-:W0:Y:S01]  /*e6b0*/  LDC.64 R2, c[0x0][0x5f8] ;  /* 0x00017e00ff027b82 */ /* 0x000e220000000a00 */
[----:B------:R-:W-:Y:S02]  /*e6c0*/  MOV R29, RZ ;  /* 0x000000ff001d7202 */ /* 0x000fe40000000f00 */
[----:B------:R-:W-:Y:S02]  /*e6d0*/  CS2R R34, SRZ ;  /* 0x0000000000227805 */ /* 0x000fe4000001ff00 */
[C---:B0-----:R-:W-:Y:S02]  /*e6e0*/  ISETP.GE.U32.AND P0, PT, R2.reuse, 0x4, PT ;  /* 0x000000040200780c */ /* 0x041fe40003f06070 */
        /* <DEDUP_REMOVED lines=10> */
.L_x_40233:
        /* <DEDUP_REMOVED lines=29> */
.L_x_40226:
[----:B------:R-:W-:Y:S05]  /*e960*/  BSYNC.RECONVERGENT B6 ;  /* 0x0000000000067941 */ /* 0x000fea0003800200 */
.L_x_40225:
        /* <DEDUP_REMOVED lines=40> */
.L_x_40228:
[----:B------:R-:W-:Y:S05]  /*ebf0*/  BSYNC.RECONVERGENT B6 ;  /* 0x0000000000067941 */ /* 0x000fea0003800200 */
.L_x_40227:
        /* <DEDUP_REMOVED lines=41> */
.L_x_40230:
[----:B------:R-:W-:Y:S05]  /*ee90*/  BSYNC.RECONVERGENT B6 ;  /* 0x0000000000067941 */ /* 0x000fea0003800200 */
.L_x_40229:
        /* <DEDUP_REMOVED lines=41> */
.L_x_40232:
[----:B------:R-:W-:Y:S05]  /*f130*/  BSYNC.RECONVERGENT B6 ;  /* 0x0000000000067941 */ /* 0x000fea0003800200 */
.L_x_40231:
        /* <DEDUP_REMOVED lines=19> */
.L_x_40224:
        /* <DEDUP_REMOVED lines=35> */
.L_x_40236:
[----:B------:R-:W-:Y:S05]  /*f4a0*/  BSYNC.RECONVERGENT B6 ;  /* 0x0000000000067941 */ /* 0x000fea0003800200 */
.L_x_40235:
        /* <DEDUP_REMOVED lines=45> */
.L_x_40238:
[----:B------:R-:W-:Y:S05]  /*f780*/  BSYNC.RECONVERGENT B6 ;  /* 0x0000000000067941 */ /* 0x000fea0003800200 */
.L_x_40237:
        /* <DEDUP_REMOVED lines=46> */
.L_x_40240:
[----:B------:R-:W-:Y:S05]  /*fa70*/  BSYNC.RECONVERGENT B6 ;  /* 0x0000000000067941 */ /* 0x000fea0003800200 */
.L_x_40239:
        /* <DEDUP_REMOVED lines=10> */
.L_x_40234:
[----:B------:R-:W0:Y:S02]  /*fb20*/  LDCU.64 UR4, c[0x0][0x5f0] ;  /* 0x0000be00ff0477ac */ /* 0x000e240008000a00 */
[----:B0-----:R-:W-:-:S05]  /*fb30*/  IADD3 R2, P0, PT, R31, UR4, RZ ;  /* 0x000000041f027c10 */ /* 0x001fca000ff1e0ff */
[----:B------:R-:W-:Y:S01]  /*fb40*/  IMAD.X R3, RZ, RZ, UR5, P0 ;  /* 0x00000005ff037e24 */ /* 0x000fe200080e06ff */
[----:B------:R-:W0:Y:S05]  /*fb50*/  LDCU.64 UR4, c[0x0][0x5e8] ;  /* 0x0000bd00ff0477ac */ /* 0x000e2a0008000a00 */
[----:B------:R-:W2:Y:S01]  /*fb60*/  LDG.E.64 R2, desc[UR36][R2.64] ;  /* 0x0000002402027981 */ /* 0x000ea2000c1e1b00 */
[----:B------:R-:W-:Y:S02]  /*fb70*/  IADD3 R33, PT, PT, R33, 0x80, RZ ;  /* 0x0000008021217810 */ /* 0x000fe40007ffe0ff */
[----:B0-----:R-:W-:-:S04]  /*fb80*/  IADD3 R34, P0, P1, R34, UR4, R32 ;  /* 0x0000000422227c10 */ /* 0x001fc8000f91e020 */
[----:B------:R-:W-:-:S05]  /*fb90*/  IADD3.X R35, PT, PT, R35, UR5, RZ, P0, P1 ;  /* 0x0000000523237c10 */ /* 0x000fca00087e24ff */
[----:B--2---:R1:W-:Y:S04]  /*fba0*/  STG.E.64 desc[UR36][R34.64], R2 ;  /* 0x0000000222007986 */ /* 0x0043e8000c101b24 */
.L_x_40222:
[----:B------:R-:W-:Y:S05]  /*fbb0*/  BSYNC.RECONVERGENT B8 ;  /* 0x0000000000087941 */ /* 0x000fea0003800200 */
.L_x_40221:
[----:B------:R-:W2:Y:S01]  /*fbc0*/  LDCU.64 UR4, c[0x0][0x380] ;  /* 0x00007000ff0477ac */ /* 0x000ea20008000a00 */
[----:B01----:R-:W0:Y:S01]  /*fbd0*/  LDC.64 R2, c[0x0][0x5f8] ;  /* 0x00017e00ff027b82 */ /* 0x003e220000000a00 */
[----:B------:R-:W-:Y:S01]  /*fbe0*/  BSSY.RECONVERGENT B8, `(.L_x_40241) ;  /* 0x00002b1000087945 */ /* 0x000fe20003800200 */
[----:B--2---:R-:W-:-:S04]  /*fbf0*/  ISETP.GE.U32.AND P0, PT, R33, UR4, PT ;  /* 0x0000000421007c0c */ /* 0x004fc8000bf06070 */
[----:B------:R-:W-:Y:S02]  /*fc00*/  ISETP.GE.AND.EX P0, PT, RZ, UR5, PT, P0 ;  /* 0x00000005ff007c0c */ /* 0x000fe4000bf06300 */
[----:B0-----:R-:W-:-:S04]  /*fc10*/  IADD3 R32, P1, PT, R2, -0x1, RZ ;  /* 0xffffffff02207810 */ /* 0x001fc80007f3e0ff */
[----:B------:R-:W-:-:S07]  /*fc20*/  IADD3.X R31, PT, PT, R3, -0x1, RZ, P1, !PT ;  /* 0xffffffff031f7810 */ /* 0x000fce0000ffe4ff */
[----:B------:R-:W-:Y:S05]  /*fc30*/  @P0 BRA `(.L_x_40242) ;  /* 0x0000002800ac0947 */ /* 0x000fea0003800000 */
[----:B------:R-:W0:Y:S01]  /*fc40*/  LDCU.64 UR4, c[0x0][0x390] ;  /* 0x00007200ff0477ac */ /* 0x000e220008000a00 */
[----:B------:R-:W-:Y:S01]  /*fc50*/  MOV R5, R33 ;  /* 0x0000002100057202 */ /* 0x000fe20000000f00 */
[----:B------:R-:W-:Y:S01]  /*fc60*/  IMAD.MOV.U32 R4, RZ, RZ, RZ ;  /* 0x000000ffff047224 */ /* 0x000fe200078e00ff */
[----:B------:R-:W1:Y:S01]  /*fc70*/  LDCU UR6, c[0x0][0x38c] ;  /* 0x00007180ff0677ac */ /* 0x000e620008000800 */
[----:B------:R-:W2:Y:S01]  /*fc80*/  LDCU.64 UR8, c[0x0][0x4b8] ;  /* 0x00009700ff0877ac */ /* 0x000ea20008000a00 */
[----:B------:R-:W-:Y:S01]  /*fc90*/  UISETP.NE.AND UP0, UPT, UR38, URZ, UPT ;  /* 0x000000ff2600728c */ /* 0x000fe2000bf05270 */
        /* <DEDUP_REMOVED lines=343> */
.L_x_40243:
        /* <DEDUP_REMOVED lines=13> */
.L_x_40253:
        /* <DEDUP_REMOVED lines=29> */
.L_x_40246:
[----:B------:R-:W-:Y:S05]  /*114b0*/  BSYNC.RECONVERGENT B6 ;  /* 0x0000000000067941 */ /* 0x000fea0003800200 */
.L_x_40245:
        /* <DEDUP_REMOVED lines=40> */
.L_x_40248:
[----:B------:R-:W-:Y:S05]  /*11740*/  BSYNC.RECONVERGENT B6 ;  /* 0x0000000000067941 */ /* 0x000fea0003800200 */
.L_x_40247:
        /* <DEDUP_REMOVED lines=41> */
.L_x_40250:
[----:B------:R-:W-:Y:S05]  /*119e0*/  BSYNC.RECONVERGENT B6 ;  /* 0x0000000000067941 */ /* 0x000fea0003800200 */
.L_x_40249:
        /* <DEDUP_REMOVED lines=41> */
.L_x_40252:
[----:B------:R-:W-:Y:S05]  /*11c80*/  BSYNC.RECONVERGENT B6 ;  /* 0x0000000000067941 */ /* 0x000fea0003800200 */
.L_x_40251:
        /* <DEDUP_REMOVED lines=19> */
.L_x_40244:
        /* <DEDUP_REMOVED lines=35> */
.L_x_40256:
[----:B------:R-:W-:Y:S05]  /*11ff0*/  BSYNC.RECONVERGENT B6 ;  /* 0x0000000000067941 */ /* 0x000fea0003800200 */
.L_x_40255:
        /* <DEDUP_REMOVED lines=45> */
.L_x_40258:
[----:B------:R-:W-:Y:S05]  /*122d0*/  BSYNC.RECONVERGENT B6 ;  /* 0x0000000000067941 */ /* 0x000fea0003800200 */
.L_x_40257:
        /* <DEDUP_REMOVED lines=45> */
.L_x_40260:
[----:B------:R-:W-:Y:S05]  /*125b0*/  BSYNC.RECONVERGENT B6 ;  /* 0x0000000000067941 */ /* 0x000fea0003800200 */
.L_x_40259:
        /* <DEDUP_REMOVED lines=10> */
.L_x_40254:
        /* <DEDUP_REMOVED lines=9> */
.L_x_40242:
[----:B------:R-:W-:Y:S05]  /*126f0*/  BSYNC.RECONVERGENT B8 ;  /* 0x0000000000087941 */ /* 0x000fea0003800200 */
.L_x_40241:
[----:B------:R-:W1:Y:S02]  /*12700*/  LDCU.64 UR4, c[0x0][0x380] ;  /* 0x00007000ff0477ac */ /* 0x000e640008000a00 */
[----:B-1----:R-:W-:-:S04]  /*12710*/  ISETP.GE.U32.AND P0, PT, R33, UR4, PT ;  /* 0x0000000421007c0c */ /* 0x002fc8000bf06070 */
[----:B------:R-:W-:-:S13]  /*12720*/  ISETP.GE.AND.EX P0, PT, RZ, UR5, PT, P0 ;  /* 0x00000005ff007c0c */ /* 0x000fda000bf06300 */
[----:B------:R-:W-:Y:S05]  /*12730*/  @P0 EXIT ;  /* 0x000000000000094d */ /* 0x000fea0003800000 */
[----:B------:R-:W1:Y:S01]  /*12740*/  LDCU.64 UR4, c[0x0][0x390] ;  /* 0x00007200ff0477ac */ /* 0x000e620008000a00 */
[----:B0-----:R-:W-:Y:S02]  /*12750*/  HFMA2 R2, -RZ, RZ, 0, 0 ;  /* 0x00000000ff027431 */ /* 0x001fe400000001ff */
[----:B------:R-:W-:Y:S01]  /*12760*/  IMAD.MOV.U32 R3, RZ, RZ, R33 ;  /* 0x000000ffff037224 */ /* 0x000fe200078e0021 */
[----:B------:R-:W0:Y:S01]  /*12770*/  LDCU UR6, c[0x0][0x38c] ;  /* 0x00007180ff0677ac */ /* 0x000e220008000800 */
[----:B------:R-:W2:Y:S01]  /*12780*/  LDCU.64 UR8, c[0x0][0x4b8] ;  /* 0x00009700ff0877ac */ /* 0x000ea20008000a00 */
[----:B------:R-:W-:Y:S01]  /*12790*/  UISETP.NE.AND UP0, UPT, UR38, URZ, UPT ;  /* 0x000000ff2600728c */ /* 0x000fe2000bf05270 */
[----:B-1----:R-:W-:Y:S01]  /*127a0*/  IMAD.HI.U32 R4, R33, UR4, R2 ;  /* 0x0000000421047c27 */ /* 0x002fe2000f8e0002 */
[----:B------:R-:W1:Y:S04]  /*127b0*/  LDCU UR4, c[0x0][0x4c0] ;  /* 0x00009800ff0477ac */ /* 0x000e680008000800 */
[----:B------:R-:W-:-:S04]  /*127c0*/  SHF.R.U32.HI R5, RZ, UR5, R4 ;  /* 0x00000005ff057c19 */ /* 0x000fc80008011604 */
[----:B------:R-:W-:-:S05]  /*127d0*/  IADD3 R2, PT, PT, -R5, RZ, RZ ;  /* 0x000000ff05027210 */ /* 0x000fca0007ffe1ff */
[----:B0-----:R-:W-:-:S04]  /*127e0*/  IMAD R2, R2, UR6, R33 ;  /* 0x0000000602027c24 */ /* 0x001fc8000f8e0221 */
[C---:B--2---:R-:W-:Y:S02]  /*127f0*/  IMAD R29, R2.reuse, UR8, RZ ;  /* 0x00000008021d7c24 */ /* 0x044fe4000f8e02ff */
[C---:B------:R-:W-:Y:S02]  /*12800*/  IMAD R28, R2.reuse, UR9, RZ ;  /* 0x00000009021c7c24 */ /* 0x040fe4000f8e02ff */
[----:B-1----:R-:W-:Y:S01]  /*12810*/  IMAD R2, R2, UR4, RZ ;  /* 0x0000000402027c24 */ /* 0x002fe2000f8e02ff */
        /* <DEDUP_REMOVED lines=335> */
.L_x_40261:
        /* <DEDUP_REMOVED lines=14> */
.L_x_40271:
        /* <DEDUP_REMOVED lines=29> */
.L_x_40264:
[----:B------:R-:W-:Y:S05]  /*13fc0*/  BSYNC.RECONVERGENT B6 ;  /* 0x0000000000067941 */ /* 0x000fea0003800200 */
.L_x_40263:
        /* <DEDUP_REMOVED lines=40> */
.L_x_40266:
[----:B------:R-:W-:Y:S05]  /*14250*/  BSYNC.RECONVERGENT B6 ;  /* 0x0000000000067941 */ /* 0x000fea0003800200 */
.L_x_40265:
        /* <DEDUP_REMOVED lines=41> */
.L_x_40268:
[----:B------:R-:W-:Y:S05]  /*144f0*/  BSYNC.RECONVERGENT B6 ;  /* 0x0000000000067941 */ /* 0x000fea0003800200 */
.L_x_40267:
        /* <DEDUP_REMOVED lines=42> */
.L_x_40270:
[----:B------:R-:W-:Y:S05]  /*147a0*/  BSYNC.RECONVERGENT B6 ;  /* 0x0000000000067941 */ /* 0x000fea0003800200 */
.L_x_40269:
        /* <DEDUP_REMOVED lines=19> */
.L_x_40262:
        /* <DEDUP_REMOVED lines=35> */
.L_x_40274:
[----:B------:R-:W-:Y:S05]  /*14b10*/  BSYNC.RECONVERGENT B6 ;  /* 0x0000000000067941 */ /* 0x000fea0003800200 */
.L_x_40273:
        /* <DEDUP_REMOVED lines=45> */
.L_x_40276:
[----:B------:R-:W-:Y:S05]  /*14df0*/  BSYNC.RECONVERGENT B6 ;  /* 0x0000000000067941 */ /* 0x000fea0003800200 */
.L_x_40275:
        /* <DEDUP_REMOVED lines=45> */
.L_x_40278:
[----:B------:R-:W-:Y:S05]  /*150d0*/  BSYNC.RECONVERGENT B6 ;  /* 0x0000000000067941 */ /* 0x000fea0003800200 */
.L_x_40277:
        /* <DEDUP_REMOVED lines=10> */
.L_x_40272:
[----:B------:R-:W0:Y:S02]  /*15180*/  LDCU.64 UR4, c[0x0][0x5f0] ;  /* 0x0000be00ff0477ac */ /* 0x000e240008000a00 */
[----:B0-----:R-:W-:-:S04]  /*15190*/  IADD3 R2, P0, PT, R28, UR4, RZ ;  /* 0x000000041c027c10 */ /* 0x001fc8000ff1e0ff */
[----:B------:R-:W-:Y:S01]  /*151a0*/  IADD3.X R3, PT, PT, RZ, UR5, RZ, P0, !PT ;  /* 0x00000005ff037c10 */ /* 0x000fe200087fe4ff */
[----:B------:R-:W0:Y:S05]  /*151b0*/  LDCU.64 UR4, c[0x0][0x5e8] ;  /* 0x0000bd00ff0477ac */ /* 0x000e2a0008000a00 */
[----:B------:R-:W2:Y:S01]  /*151c0*/  LDG.E.64 R2, desc[UR36][R2.64] ;  /* 0x0000002402027981 */ /* 0x000ea2000c1e1b00 */
[----:B0-----:R-:W-:-:S04]  /*151d0*/  IADD3 R26, P0, P1, R26, UR4, R29 ;  /* 0x000000041a1a7c10 */ /* 0x001fc8000f91e01d */
[----:B------:R-:W-:-:S05]  /*151e0*/  IADD3.X R27, PT, PT, R27, UR5, RZ, P0, P1 ;  /* 0x000000051b1b7c10 */ /* 0x000fca00087e24ff */
[----:B--2---:R-:W-:Y:S01]  /*151f0*/  STG.E.64 desc[UR36][R26.64], R2 ;  /* 0x000000021a007986 */ /* 0x004fe2000c101b24 */
[----:B------:R-:W-:Y:S05]  /*15200*/  EXIT ;  /* 0x000000000000794d */ /* 0x000fea0003800000 */
.L_x_40279:
        /* <DEDUP_REMOVED lines=15> */
.L_x_41913:


//--------------------- .text._ZN2at6native24index_elementwise_kernelILi128ELi4EZNS0_16gpu_index_kernelIZNS0_21index_put_kernel_implINS0_10OpaqueTypeILi4EEEEEvRNS_14TensorIteratorEN3c108ArrayRefIlEESA_EUlPcPKclE_EEvRNS_18TensorIteratorBaseESA_SA_RKT_bEUliE_EEvlT1_ --------------------------
	.section	.text._ZN2at6native24index_elementwise_kernelILi128ELi4EZNS0_16gpu_index_kernelIZNS0_21index_put_kernel_implINS0_10OpaqueTypeILi4EEEEEvRNS_14TensorIteratorEN3c108ArrayRefIlEESA_EUlPcPKclE_EEvRNS_18TensorIteratorBaseESA_SA_RKT_bEUliE_EEvlT1_,"ax",@progbits
	.align	128
        .global         _ZN2at6native24index_elementwise_kernelILi128ELi4EZNS0_16gpu_index_kernelIZNS0_21index_put_kernel_implINS0_10OpaqueTypeILi4EEEEEvRNS_14TensorIteratorEN3c108ArrayRefIlEESA_EUlPcPKclE_EEvRNS_18TensorIteratorBaseESA_SA_RKT_bEUliE_EEvlT1_
        .type           _ZN2at6native24index_elementwise_kernelILi128ELi4EZNS0_16gpu_index_kernelIZNS0_21index_put_kernel_implINS0_10OpaqueTypeILi4EEEEEvRNS_14TensorIteratorEN3c108ArrayRefIlEESA_EUlPcPKclE_EEvRNS_18TensorIteratorBaseESA_SA_RKT_bEUliE_EEvlT1_,@function
        .size           _ZN2at6native24index_elementwise_kernelILi128ELi4EZNS0_16gpu_index_kernelIZNS0_21index_put_kernel_implINS0_10OpaqueTypeILi4EEEEEvRNS_14TensorIteratorEN3c108ArrayRefIlEESA_EUlPcPKclE_EEvRNS_18TensorIteratorBaseESA_SA_RKT_bEUliE_EEvlT1_,(.L_x_41914 - _ZN2at6native24index_elementwise_kernelILi128ELi4EZNS0_16gpu_index_kernelIZNS0_21index_put_kernel_implINS0_10OpaqueTypeILi4EEEEEvRNS_14TensorIteratorEN3c108ArrayRefIlEESA_EUlPcPKclE_EEvRNS_18TensorIteratorBaseESA_SA_RKT_bEUliE_EEvlT1_)
        .other          _ZN2at6native24index_elementwise_kernelILi128ELi4EZNS0_16gpu_index_kernelIZNS0_21index_put_kernel_implINS0_10OpaqueTypeILi4EEEEEvRNS_14TensorIteratorEN3c108ArrayRefIlEESA_EUlPcPKclE_EEvRNS_18TensorIteratorBaseESA_SA_RKT_bEUliE_EEvlT1_,@"STO_CUDA_ENTRY STV_DEFAULT"
_ZN2at6native24index_elementwise_kernelILi128ELi4EZNS0_16gpu_index_kernelIZNS0_21index_put_kernel_implINS0_10OpaqueTypeILi4EEEEEvRNS_14TensorIteratorEN3c108ArrayRefIlEESA_EUlPcPKclE_EEvRNS_18TensorIteratorBaseESA_SA_RKT_bEUliE_EEvlT1_:
.text._ZN2at6native24index_elementwise_kernelILi128ELi4EZNS0_16gpu_index_kernelIZNS0_21index_put_kernel_implINS0_10OpaqueTypeILi4EEEEEvRNS_14TensorIteratorEN3c108ArrayRefIlEESA_EUlPcPKclE_EEvRNS_18TensorIteratorBaseESA_SA_RKT_bEUliE_EEvlT1_:
        /* <DEDUP_REMOVED lines=17> */
[----:B0-----:R-:W2:Y:S01]  /*0110*/  @!P1 LDG.E R3, desc[UR36][R2.64] ;  /* 0x0000002402039981 */ /* 0x001ea2000c1e1900 */
[----:B------:R-:W-:-:S05]  /*0120*/  @!P1 VIADD R33, R33, 0x80 ;  /* 0x0000008021219836 */ /* 0x000fca0000000000 */
[----:B------:R-:W2:Y:S01]  /*0130*/  @!P1 LDC.64 R4, c[0x0][0x5e8] ;  /* 0x00017a00ff049b82 */ /* 0x000ea20000000a00 */
[----:B------:R-:W-:-:S04]  /*0140*/  ISETP.GE.U32.AND P0, PT, R33, UR4, PT ;  /* 0x0000000421007c0c */ /* 0x000fc8000bf06070 */
[----:B------:R-:W-:-:S13]  /*0150*/  ISETP.GE.AND.EX P0, PT, RZ, UR5, PT, P0 ;  /* 0x00000005ff007c0c */ /* 0x000fda000bf06300 */
[----:B------:R-:W0:Y:S01]  /*0160*/  @!P0 LDC.64 R6, c[0x0][0x5f0] ;  /* 0x00017c00ff068b82 */ /* 0x000e220000000a00 */
[----:B--2---:R1:W-:Y:S04]  /*0170*/  @!P1 STG.E desc[UR36][R4.64], R3 ;  /* 0x0000000304009986 */ /* 0x0043e8000c101924 */
[----:B0-----:R-:W2:Y:S03]  /*0180*/  @!P0 LDG.E R7, desc[UR36][R6.64] ;  /* 0x0000002406078981 */ /* 0x001ea6000c1e1900 */
[----:B------:R-:W2:Y:S01]  /*0190*/  @!P0 LDC.64 R8, c[0x0][0x5e8] ;  /* 0x00017a00ff088b82 */ /* 0x000ea20000000a00 */
[----:B------:R-:W-:Y:S01]  /*01a0*/  @!P0 VIADD R33, R33, 0x80 ;  /* 0x0000008021218836 */ /* 0x000fe20000000000 */
[----:B------:R-:W-:Y:S04]  /*01b0*/  BSSY.RECONVERGENT B0, `(.L_x_40282) ;  /* 0x000000a000007945 */ /* 0x000fe80003800200 */
        /* <DEDUP_REMOVED lines=9> */
.L_x_40283:
[----:B------:R-:W-:Y:S05]  /*0250*/  BSYNC.RECONVERGENT B0 ;  /* 0x0000000000007941 */ /* 0x000fea0003800200 */
.L_x_40282:
[----:B------:R-:W-:-:S04]  /*0260*/  ISETP.GE.U32.AND P0, PT, R33, UR4, PT ;  /* 0x0000000421007c0c */ /* 0x000fc8000bf06070 */
[----:B------:R-:W-:-:S13]  /*0270*/  ISETP.GE.AND.EX P0, PT, RZ, UR5, PT, P0 ;  /* 0x00000005ff007c0c */ /* 0x000fda000bf06300 */
[----:B------:R-:W-:Y:S05]  /*0280*/  @P0 EXIT ;  /* 0x000000000000094d */ /* 0x000fea0003800000 */
[----:B01----:R-:W0:Y:S02]  /*0290*/  LDC.64 R2, c[0x0][0x5f0] ;  /* 0x00017c00ff027b82 */ /* 0x003e240000000a00 */
[----:B0-----:R-:W2:Y:S06]  /*02a0*/  LDG.E R3, desc[UR36][R2.64] ;  /* 0x0000002402037981 */ /* 0x001eac000c1e1900 */
[----:B------:R-:W2:Y:S02]  /*02b0*/  LDC.64 R4, c[0x0][0x5e8] ;  /* 0x00017a00ff047b82 */ /* 0x000ea40000000a00 */
[----:B--2---:R-:W-:Y:S01]  /*02c0*/  STG.E desc[UR36][R4.64], R3 ;  /* 0x0000000304007986 */ /* 0x004fe2000c101924 */
[----:B------:R-:W-:Y:S05]  /*02d0*/  EXIT ;  /* 0x000000000000794d */ /* 0x000fea0003800000 */
.L_x_40281:
        /* <DEDUP_REMOVED lines=317> */
.L_x_40286:
[----:B------:R-:W0:Y:S02]  /*16b0*/  LDCU.64 UR6, c[0x0][0x5f0] ;  /* 0x0000be00ff0677ac */ /* 0x000e240008000a00 */
[----:B0-----:R-:W-:-:S05]  /*16c0*/  IADD3 R4, P0, PT, R4, UR6, RZ ;  /* 0x0000000604047c10 */ /* 0x001fca000ff1e0ff */
[----:B------:R-:W-:Y:S01]  /*16d0*/  IMAD.X R5, RZ, RZ, UR7, P0 ;  /* 0x00000007ff057e24 */ /* 0x000fe200080e06ff */
[----:B------:R-:W0:Y:S05]  /*16e0*/  LDCU.64 UR6, c[0x0][0x5e8] ;  /* 0x0000bd00ff0677ac */ /* 0x000e2a0008000a00 */
[----:B------:R-:W2:Y:S01]  /*16f0*/  LDG.E R5, desc[UR36][R4.64] ;  /* 0x0000002404057981 */ /* 0x000ea2000c1e1900 */
[----:B------:R-:W-:Y:S01]  /*1700*/  VIADD R33, R33, 0x80 ;  /* 0x0000008021217836 */ /* 0x000fe20000000000 */
[----:B0-----:R-:W-:-:S04]  /*1710*/  IADD3 R6, P0, PT, R3, UR6, RZ ;  /* 0x0000000603067c10 */ /* 0x001fc8000ff1e0ff */
[----:B------:R-:W-:-:S05]  /*1720*/  IADD3.X R7, PT, PT, RZ, UR7, RZ, P0, !PT ;  /* 0x00000007ff077c10 */ /* 0x000fca00087fe4ff */
[----:B--2---:R0:W-:Y:S04]  /*1730*/  STG.E desc[UR36][R6.64], R5 ;  /* 0x0000000506007986 */ /* 0x0041e8000c101924 */
.L_x_40285:
[----:B------:R-:W-:Y:S05]  /*1740*/  BSYNC.RECONVERGENT B0 ;  /* 0x0000000000007941 */ /* 0x000fea0003800200 */
.L_x_40284:
        /* <DEDUP_REMOVED lines=313> */
.L_x_40289:
[----:B------:R-:W0:Y:S02]  /*2ae0*/  LDCU.64 UR6, c[0x0][0x5f0] ;  /* 0x0000be00ff0677ac */ /* 0x000e240008000a00 */
[----:B0-----:R-:W-:-:S05]  /*2af0*/  IADD3 R4, P0, PT, R4, UR6, RZ ;  /* 0x0000000604047c10 */ /* 0x001fca000ff1e0ff */
[----:B------:R-:W-:Y:S01]  /*2b00*/  IMAD.X R5, RZ, RZ, UR7, P0 ;  /* 0x00000007ff057e24 */ /* 0x000fe200080e06ff */
[----:B------:R-:W0:Y:S05]  /*2b10*/  LDCU.64 UR6, c[0x0][0x5e8] ;  /* 0x0000bd00ff0677ac */ /* 0x000e2a0008000a00 */
[----:B------:R-:W2:Y:S01]  /*2b20*/  LDG.E R5, desc[UR36][R4.64] ;  /* 0x0000002404057981 */ /* 0x000ea2000c1e1900 */
[----:B------:R-:W-:Y:S02]  /*2b30*/  IADD3 R33, PT, PT, R33, 0x80, RZ ;  /* 0x0000008021217810 */ /* 0x000fe40007ffe0ff */
[----:B0-----:R-:W-:-:S05]  /*2b40*/  IADD3 R6, P0, PT, R3, UR6, RZ ;  /* 0x0000000603067c10 */ /* 0x001fca000ff1e0ff */
[----:B------:R-:W-:-:S05]  /*2b50*/  IMAD.X R7, RZ, RZ, UR7, P0 ;  /* 0x00000007ff077e24 */ /* 0x000fca00080e06ff */
[----:B--2---:R1:W-:Y:S03]  /*2b60*/  STG.E desc[UR36][R6.64], R5 ;  /* 0x0000000506007986 */ /* 0x0043e6000c101924 */
.L_x_40288:
[----:B------:R-:W-:Y:S05]  /*2b70*/  BSYNC.RECONVERGENT B0 ;  /* 0x0000000000007941 */ /* 0x000fea0003800200 */
.L_x_40287:
        /* <DEDUP_REMOVED lines=313> */
.L_x_40292:
[----:B------:R-:W0:Y:S02]  /*3f10*/  LDCU.64 UR6, c[0x0][0x5f0] ;  /* 0x0000be00ff0677ac */ /* 0x000e240008000a00 */
[----:B0-----:R-:W-:-:S04]  /*3f20*/  IADD3 R4, P0, PT, R4, UR6, RZ ;  /* 0x0000000604047c10 */ /* 0x001fc8000ff1e0ff */
[----:B------:R-:W-:Y:S01]  /*3f30*/  IADD3.X R5, PT, PT, RZ, UR7, RZ, P0, !PT ;  /* 0x00000007ff057c10 */ /* 0x000fe200087fe4ff */
[----:B------:R-:W0:Y:S05]  /*3f40*/  LDCU.64 UR6, c[0x0][0x5e8] ;  /* 0x0000bd00ff0677ac */ /* 0x000e2a0008000a00 */
[----:B------:R-:W2:Y:S01]  /*3f50*/  LDG.E R5, desc[UR36][R4.64] ;  /* 0x0000002404057981 */ /* 0x000ea2000c1e1900 */
[----:B------:R-:W-:Y:S01]  /*3f60*/  VIADD R33, R33, 0x80 ;  /* 0x0000008021217836 */ /* 0x000fe20000000000 */
[----:B0-----:R-:W-:-:S05]  /*3f70*/  IADD3 R6, P0, PT, R3, UR6, RZ ;  /* 0x0000000603067c10 */ /* 0x001fca000ff1e0ff */
[----:B------:R-:W-:-:S05]  /*3f80*/  IMAD.X R7, RZ, RZ, UR7, P0 ;  /* 0x00000007ff077e24 */ /* 0x000fca00080e06ff */
[----:B--2---:R2:W-:Y:S03]  /*3f90*/  STG.E desc[UR36][R6.64], R5 ;  /* 0x0000000506007986 */ /* 0x0045e6000c101924 */
.L_x_40291:
[----:B------:R-:W-:Y:S05]  /*3fa0*/  BSYNC.RECONVERGENT B0 ;  /* 0x0000000000007941 */ /* 0x000fea0003800200 */
.L_x_40290:
        /* <DEDUP_REMOVED lines=9> */
[----:B012---:R-:W-:-:S05]  /*4040*/  SHF.R.U32.HI R5, RZ, UR5, R4 ;  /* 0x00000005ff057c19 */ /* 0x007fca0008011604 */
[----:B------:R-:W-:-:S04]  /*4050*/  IMAD.MOV R6, RZ, RZ, -R5 ;  /* 0x000000ffff067224 */ /* 0x000fc800078e0a05 */
        /* <DEDUP_REMOVED lines=301> */
.L_x_40293:
[----:B------:R-:W0:Y:S02]  /*5330*/  LDCU.64 UR4, c[0x0][0x5f0] ;  /* 0x0000be00ff0477ac */ /* 0x000e240008000a00 */
[----:B0-----:R-:W-:-:S05]  /*5340*/  IADD3 R4, P0, PT, R2, UR4, RZ ;  /* 0x0000000402047c10 */ /* 0x001fca000ff1e0ff */
[----:B------:R-:W-:Y:S01]  /*5350*/  IMAD.X R5, RZ, RZ, UR5, P0 ;  /* 0x00000005ff057e24 */ /* 0x000fe200080e06ff */
[----:B------:R-:W0:Y:S05]  /*5360*/  LDCU.64 UR4, c[0x0][0x5e8] ;  /* 0x0000bd00ff0477ac */ /* 0x000e2a0008000a00 */
[----:B------:R-:W2:Y:S01]  /*5370*/  LDG.E R5, desc[UR36][R4.64] ;  /* 0x0000002404057981 */ /* 0x000ea2000c1e1900 */
[----:B0-----:R-:W-:-:S04]  /*5380*/  IADD3 R2, P0, PT, R3, UR4, RZ ;  /* 0x0000000403027c10 */ /* 0x001fc8000ff1e0ff */
[----:B------:R-:W-:-:S05]  /*5390*/  IADD3.X R3, PT, PT, RZ, UR5, RZ, P0, !PT ;  /* 0x00000005ff037c10 */ /* 0x000fca00087fe4ff */
[----:B--2---:R-:W-:Y:S01]  /*53a0*/  STG.E desc[UR36][R2.64], R5 ;  /* 0x0000000502007986 */ /* 0x004fe2000c101924 */
[----:B------:R-:W-:Y:S05]  /*53b0*/  EXIT ;  /* 0x000000000000794d */ /* 0x000fea0003800000 */
.L_x_40280:
        /* <DEDUP_REMOVED lines=27> */
.L_x_40306:
        /* <DEDUP_REMOVED lines=27> */
.L_x_40299:
[----:B------:R-:W-:Y:S05]  /*5720*/  BSYNC.RECONVERGENT B6 ;  /* 0x0000000000067941 */ /* 0x000fea0003800200 */
.L_x_40298:
        /* <DEDUP_REMOVED lines=40> */
.L_x_40301:
[----:B------:R-:W-:Y:S05]  /*59b0*/  BSYNC.RECONVERGENT B6 ;  /* 0x0000000000067941 */ /* 0x000fea0003800200 */
.L_x_40300:
        /* <DEDUP_REMOVED lines=39> */
.L_x_40303:
[----:B------:R-:W-:Y:S05]  /*5c30*/  BSYNC.RECONVERGENT B6 ;  /* 0x0000000000067941 */ /* 0x000fea0003800200 */
.L_x_40302:
        /* <DEDUP_REMOVED lines=40> */
.L_x_40305:
[----:B------:R-:W-:Y:S05]  /*5ec0*/  BSYNC.RECONVERGENT B6 ;  /* 0x0000000000067941 */ /* 0x000fea0003800200 */
.L_x_40304:
        /* <DEDUP_REMOVED lines=20> */
.L_x_40297:
        /* <DEDUP_REMOVED lines=32> */
.L_x_40308:
        /* <DEDUP_REMOVED lines=45> */
.L_x_40309:
        /* <DEDUP_REMOVED lines=44> */
.L_x_40310:
        /* <DEDUP_REMOVED lines=12> */
.L_x_40307:
[----:B------:R-:W0:Y:S01]  /*6860*/  LDC.64 R6, c[0x0][0x5f0] ;  /* 0x00017c00ff067b82 */ /* 0x000e220000000a00 */
[----:B------:R-:W1:Y:S01]  /*6870*/  LDCU.64 UR4, c[0x0][0x5e8] ;  /* 0x0000bd00ff0477ac */ /* 0x000e620008000a00 */
[----:B0-----:R-:W2:Y:S01]  /*6880*/  LDG.E R7, desc[UR36][R6.64] ;  /* 0x0000002406077981 */ /* 0x001ea2000c1e1900 */
[----:B-1----:R-:W-:Y:S02]  /*6890*/  IADD3 R4, P0, PT, R32, UR4, RZ ;  /* 0x0000000420047c10 */ /* 0x002fe4000ff1e0ff */
[----:B------:R-:W-:Y:S02]  /*68a0*/  IADD3 R33, PT, PT, R33, 0x80, RZ ;  /* 0x0000008021217810 */ /* 0x000fe40007ffe0ff */
[----:B------:R-:W-:-:S05]  /*68b0*/  IADD3.X R5, PT, PT, R31, UR5, RZ, P0, !PT ;  /* 0x000000051f057c10 */ /* 0x000fca00087fe4ff */
[----:B--2---:R0:W-:Y:S04]  /*68c0*/  STG.E desc[UR36][R4.64], R7 ;  /* 0x0000000704007986 */ /* 0x0041e8000c101924 */
.L_x_40296:
[----:B------:R-:W-:Y:S05]  /*68d0*/  BSYNC.RECONVERGENT B8 ;  /* 0x0000000000087941 */ /* 0x000fea0003800200 */
.L_x_40295:
        /* <DEDUP_REMOVED lines=20> */
.L_x_40322:
        /* <DEDUP_REMOVED lines=27> */
.L_x_40315:
[----:B------:R-:W-:Y:S05]  /*6bd0*/  BSYNC.RECONVERGENT B6 ;  /* 0x0000000000067941 */ /* 0x000fea0003800200 */
.L_x_40314:
        /* <DEDUP_REMOVED lines=40> */
.L_x_40317:
[----:B------:R-:W-:Y:S05]  /*6e60*/  BSYNC.RECONVERGENT B6 ;  /* 0x0000000000067941 */ /* 0x000fea0003800200 */
.L_x_40316:
        /* <DEDUP_REMOVED lines=39> */
.L_x_40319:
[----:B------:R-:W-:Y:S05]  /*70e0*/  BSYNC.RECONVERGENT B6 ;  /* 0x0000000000067941 */ /* 0x000fea0003800200 */
.L_x_40318:
        /* <DEDUP_REMOVED lines=40> */
.L_x_40321:
[----:B------:R-:W-:Y:S05]  /*7370*/  BSYNC.RECONVERGENT B6 ;  /* 0x0000000000067941 */ /* 0x000fea0003800200 */
.L_x_40320:
        /* <DEDUP_REMOVED lines=20> */
.L_x_40313:
        /* <DEDUP_REMOVED lines=32> */
.L_x_40324:
        /* <DEDUP_REMOVED lines=45> */
.L_x_40325:
        /* <DEDUP_REMOVED lines=45> */
.L_x_40326:
        /* <DEDUP_REMOVED lines=12> */
.L_x_40323:
[----:B0-----:R-:W0:Y:S01]  /*7d20*/  LDC.64 R6, c[0x0][0x5f0] ;  /* 0x00017c00ff067b82 */ /* 0x001e220000000a00 */
[----:B------:R-:W1:Y:S01]  /*7d30*/  LDCU.64 UR4, c[0x0][0x5e8] ;  /* 0x0000bd00ff0477ac */ /* 0x000e620008000a00 */
[----:B0-----:R-:W2:Y:S01]  /*7d40*/  LDG.E R7, desc[UR36][R6.64] ;  /* 0x0000002406077981 */ /* 0x001ea2000c1e1900 */
[----:B-1----:R-:W-:Y:S02]  /*7d50*/  IADD3 R4, P0, PT, R32, UR4, RZ ;  /* 0x0000000420047c10 */ /* 0x002fe4000ff1e0ff */
[----:B------:R-:W-:Y:S02]  /*7d60*/  IADD3 R33, PT, PT, R33, 0x80, RZ ;  /* 0x0000008021217810 */ /* 0x000fe40007ffe0ff */
[----:B------:R-:W-:-:S05]  /*7d70*/  IADD3.X R5, PT, PT, R31, UR5, RZ, P0, !PT ;  /* 0x000000051f057c10 */ /* 0x000fca00087fe4ff */
[----:B--2---:R1:W-:Y:S04]  /*7d80*/  STG.E desc[UR36][R4.64], R7 ;  /* 0x0000000704007986 */ /* 0x0043e8000c101924 */
.L_x_40312:
[----:B------:R-:W-:Y:S05]  /*7d90*/  BSYNC.RECONVERGENT B8 ;  /* 0x0000000000087941 */ /* 0x000fea0003800200 */
.L_x_40311:
        /* <DEDUP_REMOVED lines=19> */
.L_x_40338:
        /* <DEDUP_REMOVED lines=27> */
.L_x_40331:
[----:B------:R-:W-:Y:S05]  /*8080*/  BSYNC.RECONVERGENT B6 ;  /* 0x0000000000067941 */ /* 0x000fea0003800200 */
.L_x_40330:
        /* <DEDUP_REMOVED lines=38> */
.L_x_40333:
[----:B------:R-:W-:Y:S05]  /*82f0*/  BSYNC.RECONVERGENT B6 ;  /* 0x0000000000067941 */ /* 0x000fea0003800200 */
.L_x_40332:
        /* <DEDUP_REMOVED lines=39> */
.L_x_40335:
[----:B------:R-:W-:Y:S05]  /*8570*/  BSYNC.RECONVERGENT B6 ;  /* 0x0000000000067941 */ /* 0x000fea0003800200 */
.L_x_40334:
        /* <DEDUP_REMOVED lines=39> */
.L_x_40337:
[----:B------:R-:W-:Y:S05]  /*87f0*/  BSYNC.RECONVERGENT B6 ;  /* 0x0000000000067941 */ /* 0x000fea0003800200 */
.L_x_40336:
        /* <DEDUP_REMOVED lines=19> */
.L_x_40329:
        /* <DEDUP_REMOVED lines=32> */
.L_x_40340:
        /* <DEDUP_REMOVED lines=42> */
.L_x_40341:
        /* <DEDUP_REMOVED lines=42> */
.L_x_40342:
        /* <DEDUP_REMOVED lines=10> */
.L_x_40339:
[----:B01----:R-:W0:Y:S01]  /*9110*/  LDC.64 R4, c[0x0][0x5f0] ;  /* 0x00017c00ff047b82 */ /* 0x003e220000000a00 */
[----:B------:R-:W1:Y:S01]  /*9120*/  LDCU.64 UR4, c[0x0][0x5e8] ;  /* 0x0000bd00ff0477ac */ /* 0x000e620008000a00 */
[----:B0-----:R-:W2:Y:S01]  /*9130*/  LDG.E R5, desc[UR36][R4.64] ;  /* 0x0000002404057981 */ /* 0x001ea2000c1e1900 */
[----:B-1----:R-:W-:Y:S02]  /*9140*/  IADD3 R26, P0, PT, R26, UR4, RZ ;  /* 0x000000041a1a7c10 */ /* 0x002fe4000ff1e0ff */
[----:B------:R-:W-:Y:S02]  /*9150*/  IADD3 R33, PT, PT, R33, 0x80, RZ ;  /* 0x0000008021217810 */ /* 0x000fe40007ffe0ff */
[----:B------:R-:W-:-:S05]  /*9160*/  IADD3.X R27, PT, PT, R27, UR5, RZ, P0, !PT ;  /* 0x000000051b1b7c10 */ /* 0x000fca00087fe4ff */
[----:B--2---:R2:W-:Y:S04]  /*9170*/  STG.E desc[UR36][R26.64], R5 ;  /* 0x000000051a007986 */ /* 0x0045e8000c101924 */
.L_x_40328:
[----:B------:R-:W-:Y:S05]  /*9180*/  BSYNC.RECONVERGENT B8 ;  /* 0x0000000000087941 */ /* 0x000fea0003800200 */
.L_x_40327:
        /* <DEDUP_REMOVED lines=18> */
.L_x_40352:
        /* <DEDUP_REMOVED lines=27> */
.L_x_40345:
[----:B------:R-:W-:Y:S05]  /*9460*/  BSYNC.RECONVERGENT B6 ;  /* 0x0000000000067941 */ /* 0x000fea0003800200 */
.L_x_40344:
        /* <DEDUP_REMOVED lines=38> */
.L_x_40347:
[----:B------:R-:W-:Y:S05]  /*96d0*/  BSYNC.RECONVERGENT B6 ;  /* 0x0000000000067941 */ /* 0x000fea0003800200 */
.L_x_40346:
        /* <DEDUP_REMOVED lines=39> */
.L_x_40349:
[----:B------:R-:W-:Y:S05]  /*9950*/  BSYNC.RECONVERGENT B6 ;  /* 0x0000000000067941 */ /* 0x000fea0003800200 */
.L_x_40348:
        /* <DEDUP_REMOVED lines=39> */
.L_x_40351:
[----:B------:R-:W-:Y:S05]  /*9bd0*/  BSYNC.RECONVERGENT B6 ;  /* 0x0000000000067941 */ /* 0x000fea0003800200 */
.L_x_40350:
        /* <DEDUP_REMOVED lines=19> */
.L_x_40343:
        /* <DEDUP_REMOVED lines=31> */
.L_x_40354:
        /* <DEDUP_REMOVED lines=42> */
.L_x_40355:
        /* <DEDUP_REMOVED lines=42> */
.L_x_40356:
        /* <DEDUP_REMOVED lines=10> */
.L_x_40353:
[----:B------:R-:W2:Y:S01]  /*a4e0*/  LDC.64 R2, c[0x0][0x5f0] ;  /* 0x00017c00ff027b82 */ /* 0x000ea20000000a00 */
[----:B------:R-:W3:Y:S01]  /*a4f0*/  LDCU.64 UR4, c[0x0][0x5e8] ;  /* 0x0000bd00ff0477ac */ /* 0x000ee20008000a00 */
[----:B--2---:R-:W2:Y:S01]  /*a500*/  LDG.E R3, desc[UR36][R2.64] ;  /* 0x0000002402037981 */ /* 0x004ea2000c1e1900 */
[----:B---3--:R-:W-:-:S04]  /*a510*/  IADD3 R26, P0, PT, R26, UR4, RZ ;  /* 0x000000041a1a7c10 */ /* 0x008fc8000ff1e0ff */
[----:B------:R-:W-:-:S05]  /*a520*/  IADD3.X R27, PT, PT, R27, UR5, RZ, P0, !PT ;  /* 0x000000051b1b7c10 */ /* 0x000fca00087fe4ff */
[----:B--2---:R-:W-:Y:S01]  /*a530*/  STG.E desc[UR36][R26.64], R3 ;  /* 0x000000031a007986 */ /* 0x004fe2000c101924 */
[----:B------:R-:W-:Y:S05]  /*a540*/  EXIT ;  /* 0x000000000000794d */ /* 0x000fea0003800000 */
.L_x_40294:
        /* <DEDUP_REMOVED lines=357> */
.L_x_40359:
        /* <DEDUP_REMOVED lines=13> */
.L_x_40369:
        /* <DEDUP_REMOVED lines=29> */
.L_x_40362:
[----:B------:R-:W-:Y:S05]  /*be40*/  BSYNC.RECONVERGENT B6 ;  /* 0x0000000000067941 */ /* 0x000fea0003800200 */
.L_x_40361:
        /* <DEDUP_REMOVED lines=40> */
.L_x_40364:
[----:B------:R-:W-:Y:S05]  /*c0d0*/  BSYNC.RECONVERGENT B6 ;  /* 0x0000000000067941 */ /* 0x000fea0003800200 */
.L_x_40363:
        /* <DEDUP_REMOVED lines=41> */
.L_x_40366:
[----:B------:R-:W-:Y:S05]  /*c370*/  BSYNC.RECONVERGENT B6 ;  /* 0x0000000000067941 */ /* 0x000fea0003800200 */
.L_x_40365:
        /* <DEDUP_REMOVED lines=41> */
.L_x_40368:
[----:B------:R-:W-:Y:S05]  /*c610*/  BSYNC.RECONVERGENT B6 ;  /* 0x0000000000067941 */ /* 0x000fea0003800200 */
.L_x_40367:
        /* <DEDUP_REMOVED lines=19> */
.L_x_40360:
        /* <DEDUP_REMOVED lines=35> */
.L_x_40372:
[----:B------:R-:W-:Y:S05]  /*c980*/  BSYNC.RECONVERGENT B6 ;  /* 0x0000000000067941 */ /* 0x000fea0003800200 */
.L_x_40371:
        /* <DEDUP_REMOVED lines=45> */
.L_x_40374:
[----:B------:R-:W-:Y:S05]  /*cc60*/  BSYNC.RECONVERGENT B6 ;  /* 0x0000000000067941 */ /* 0x000fea0003800200 */
.L_x_40373:
        /* <DEDUP_REMOVED lines=46> */
.L_x_40376:
[----:B------:R-:W-:Y:S05]  /*cf50*/  BSYNC.RECONVERGENT B6 ;  /* 0x0000000000067941 */ /* 0x000fea0003800200 */
.L_x_40375:
        /* <DEDUP_REMOVED lines=10> */
.L_x_40370:
[----:B------:R-:W0:Y:S02]  /*d000*/  LDCU.64 UR4, c[0x0][0x5f0] ;  /* 0x0000be00ff0477ac */ /* 0x000e240008000a00 */
[----:B0-----:R-:W-:-:S04]  /*d010*/  IADD3 R2, P0, PT, R31, UR4, RZ ;  /* 0x000000041f027c10 */ /* 0x001fc8000ff1e0ff */
[----:B------:R-:W-:Y:S01]  /*d020*/  IADD3.X R3, PT, PT, RZ, UR5, RZ, P0, !PT ;  /* 0x00000005ff037c10 */ /* 0x000fe200087fe4ff */
[----:B------:R-:W0:Y:S05]  /*d030*/  LDCU.64 UR4, c[0x0][0x5e8] ;  /* 0x0000bd00ff0477ac */ /* 0x000e2a0008000a00 */
[----:B------:R-:W2:Y:S01]  /*d040*/  LDG.E R3, desc[UR36][R2.64] ;  /* 0x0000002402037981 */ /* 0x000ea2000c1e1900 */
[----:B------:R-:W-:Y:S01]  /*d050*/  VIADD R33, R33, 0x80 ;  /* 0x0000008021217836 */ /* 0x000fe20000000000 */
[----:B0-----:R-:W-:-:S04]  /*d060*/  IADD3 R34, P0, P1, R34, UR4, R32 ;  /* 0x0000000422227c10 */ /* 0x001fc8000f91e020 */
[----:B------:R-:W-:-:S05]  /*d070*/  IADD3.X R35, PT, PT, R35, UR5, RZ, P0, P1 ;  /* 0x0000000523237c10 */ /* 0x000fca00087e24ff */
[----:B--2---:R0:W-:Y:S04]  /*d080*/  STG.E desc[UR36][R34.64], R3 ;  /* 0x0000000322007986 */ /* 0x0041e8000c101924 */
.L_x_40358:
[----:B------:R-:W-:Y:S05]  /*d090*/  BSYNC.RECONVERGENT B8 ;  /* 0x0000000000087941 */ /* 0x000fea0003800200 */
.L_x_40357:
        /* <DEDUP_REMOVED lines=12> */
[----:B0-----:R-:W-:-:S05]  /*d160*/  SHF.R.U32.HI R3, RZ, UR5, R2 ;  /* 0x00000005ff037c19 */ /* 0x001fca0008011602 */
        /* <DEDUP_REMOVED lines=340> */
.L_x_40379:
        /* <DEDUP_REMOVED lines=14> */
.L_x_40389:
        /* <DEDUP_REMOVED lines=29> */
.L_x_40382:
[----:B------:R-:W-:Y:S05]  /*e960*/  BSYNC.RECONVERGENT B6 ;  /* 0x0000000000067941 */ /* 0x000fea0003800200 */
.L_x_40381:
        /* <DEDUP_REMOVED lines=40> */
.L_x_40384:
[----:B------:R-:W-:Y:S05]  /*ebf0*/  BSYNC.RECONVERGENT B6 ;  /* 0x0000000000067941 */ /* 0x000fea0003800200 */
.L_x_40383:
        /* <DEDUP_REMOVED lines=41> */
.L_x_40386:
[----:B------:R-:W-:Y:S05]  /*ee90*/  BSYNC.RECONVERGENT B6 ;  /* 0x0000000000067941 */ /* 0x000fea0003800200 */
.L_x_40385:
        /* <DEDUP_REMOVED lines=41> */
.L_x_40388:
[----:B------:R-:W-:Y:S05]  /*f130*/  BSYNC.RECONVERGENT B6 ;  /* 0x0000000000067941 */ /* 0x000fea0003800200 */
.L_x_40387:
        /* <DEDUP_REMOVED lines=19> */
.L_x_40380:
        /* <DEDUP_REMOVED lines=35> */
.L_x_40392:
[----:B------:R-:W-:Y:S05]  /*f4a0*/  BSYNC.RECONVERGENT B6 ;  /* 0x0000000000067941 */ /* 0x000fea0003800200 */
.L_x_40391:
        /* <DEDUP_REMOVED lines=45> */
.L_x_40394:
[----:B------:R-:W-:Y:S05]  /*f780*/  BSYNC.RECONVERGENT B6 ;  /* 0x0000000000067941 */ /* 0x000fea0003800200 */
.L_x_40393:
        /* <DEDUP_REMOVED lines=46> */
.L_x_40396:
[----:B------:R-:W-:Y:S05]  /*fa70*/  BSYNC.RECONVERGENT B6 ;  /* 0x0000000000067941 */ /* 0x000fea0003800200 */
.L_x_40395:
        /* <DEDUP_REMOVED lines=10> */
.L_x_40390:
[----:B------:R-:W0:Y:S02]  /*fb20*/  LDCU.64 UR4, c[0x0][0x5f0] ;  /* 0x0000be00ff0477ac */ /* 0x000e240008000a00 */
[----:B0-----:R-:W-:-:S05]  /*fb30*/  IADD3 R2, P0, PT, R31, UR4, RZ ;  /* 0x000000041f027c10 */ /* 0x001fca000ff1e0ff */
[----:B------:R-:W-:Y:S01]  /*fb40*/  IMAD.X R3, RZ, RZ, UR5, P0 ;  /* 0x00000005ff037e24 */ /* 0x000fe200080e06ff */
[----:B------:R-:W0:Y:S05]  /*fb50*/  LDCU.64 UR4, c[0x0][0x5e8] ;  /* 0x0000bd00ff0477ac */ /* 0x000e2a0008000a00 */
[----:B------:R-:W2:Y:S01]  /*fb60*/  LDG.E R3, desc[UR36][R2.64] ;  /* 0x0000002402037981 */ /* 0x000ea2000c1e1900 */
[----:B------:R-:W-:Y:S02]  /*fb70*/  IADD3 R33, PT, PT, R33, 0x80, RZ ;  /* 0x0000008021217810 */ /* 0x000fe40007ffe0ff */
[----:B0-----:R-:W-:-:S04]  /*fb80*/  IADD3 R34, P0, P1, R34, UR4, R32 ;  /* 0x0000000422227c10 */ /* 0x001fc8000f91e020 */
[----:B------:R-:W-:-:S05]  /*fb90*/  IADD3.X R35, PT, PT, R35, UR5, RZ, P0, P1 ;  /* 0x0000000523237c10 */ /* 0x000fca00087e24ff */
[----:B--2---:R1:W-:Y:S04]  /*fba0*/  STG.E desc[UR36][R34.64], R3 ;  /* 0x0000000322007986 */ /* 0x0043e8000c101924 */
.L_x_40378:
[----:B------:R-:W-:Y:S05]  /*fbb0*/  BSYNC.RECONVERGENT B8 ;  /* 0x0000000000087941 */ /* 0x000fea0003800200 */
.L_x_40377:
        /* <DEDUP_REMOVED lines=357> */
.L_x_40399:
        /* <DEDUP_REMOVED lines=13> */
.L_x_40409:
        /* <DEDUP_REMOVED lines=29> */
.L_x_40402:
[----:B------:R-:W-:Y:S05]  /*114b0*/  BSYNC.RECONVERGENT B6 ;  /* 0x0000000000067941 */ /* 0x000fea0003800200 */
.L_x_40401:
        /* <DEDUP_REMOVED lines=40> */
.L_x_40404:
[----:B------:R-:W-:Y:S05]  /*11740*/  BSYNC.RECONVERGENT B6 ;  /* 0x0000000000067941 */ /* 0x000fea0003800200 */
.L_x_40403:
        /* <DEDUP_REMOVED lines=41> */
.L_x_40406:
[----:B------:R-:W-:Y:S05]  /*119e0*/  BSYNC.RECONVERGENT B6 ;  /* 0x0000000000067941 */ /* 0x000fea0003800200 */
.L_x_40405:
        /* <DEDUP_REMOVED lines=41> */
.L_x_40408:
[----:B------:R-:W-:Y:S05]  /*11c80*/  BSYNC.RECONVERGENT B6 ;  /* 0x0000000000067941 */ /* 0x000fea0003800200 */
.L_x_40407:
        /* <DEDUP_REMOVED lines=19> */
.L_x_40400:
        /* <DEDUP_REMOVED lines=35> */
.L_x_40412:
[----:B------:R-:W-:Y:S05]  /*11ff0*/  BSYNC.RECONVERGENT B6 ;  /* 0x0000000000067941 */ /* 0x000fea0003800200 */
.L_x_40411:
        /* <DEDUP_REMOVED lines=45> */
.L_x_40414:
[----:B------:R-:W-:Y:S05]  /*122d0*/  BSYNC.RECONVERGENT B6 ;  /* 0x0000000000067941 */ /* 0x000fea0003800200 */
.L_x_40413:
        /* <DEDUP_REMOVED lines=45> */
.L_x_40416:
[----:B------:R-:W-:Y:S05]  /*125b0*/  BSYNC.RECONVERGENT B6 ;  /* 0x0000000000067941 */ /* 0x000fea0003800200 */
.L_x_40415:
        /* <DEDUP_REMOVED lines=10> */
.L_x_40410:
        /* <DEDUP_REMOVED lines=9> */
.L_x_40398:
[----:B------:R-:W-:Y:S05]  /*126f0*/  BSYNC.RECONVERGENT B8 ;  /* 0x0000000000087941 */ /* 0x000fea0003800200 */
.L_x_40397:
[----:B------:R-:W1:Y:S02]  /*12700*/  LDCU.64 UR4, c[0x0][0x380] ;  /* 0x00007000ff0477ac */ /* 0x000e640008000a00 */
[----:B-1----:R-:W-:-:S04]  /*12710*/  ISETP.GE.U32.AND P0, PT, R33, UR4, PT ;  /* 0x0000000421007c0c */ /* 0x002fc8000bf06070 */
[----:B------:R-:W-:-:S13]  /*12720*/  ISETP.GE.AND.EX P0, PT, RZ, UR5, PT, P0 ;  /* 0x00000005ff007c0c */ /* 0x000fda000bf06300 */
[----:B------:R-:W-:Y:S05]  /*12730*/  @P0 EXIT ;  /* 0x000000000000094d */ /* 0x000fea0003800000 */
[----:B------:R-:W1:Y:S01]  /*12740*/  LDCU.64 UR4, c[0x0][0x390] ;  /* 0x00007200ff0477ac */ /* 0x000e620008000a00 */
[----:B------:R-:W-:Y:S02]  /*12750*/  HFMA2 R2, -RZ, RZ, 0, 0 ;  /* 0x00000000ff027431 */ /* 0x000fe400000001ff */
[----:B0-----:R-:W-:Y:S01]  /*12760*/  IMAD.MOV.U32 R3, RZ, RZ, R33 ;  /* 0x000000ffff037224 */ /* 0x001fe200078e0021 */
        /* <DEDUP_REMOVED lines=346> */
.L_x_40417:
        /* <DEDUP_REMOVED lines=14> */
.L_x_40427:
        /* <DEDUP_REMOVED lines=29> */
.L_x_40420:
[----:B------:R-:W-:Y:S05]  /*13fc0*/  BSYNC.RECONVERGENT B6 ;  /* 0x0000000000067941 */ /* 0x000fea0003800200 */
.L_x_40419:
        /* <DEDUP_REMOVED lines=40> */
.L_x_40422:
[----:B------:R-:W-:Y:S05]  /*14250*/  BSYNC.RECONVERGENT B6 ;  /* 0x0000000000067941 */ /* 0x000fea0003800200 */
.L_x_40421:
        /* <DEDUP_REMOVED lines=41> */
.L_x_40424:
[----:B------:R-:W-:Y:S05]  /*144f0*/  BSYNC.RECONVERGENT B6 ;  /* 0x0000000000067941 */ /* 0x000fea0003800200 */
.L_x_40423:
        /* <DEDUP_REMOVED lines=42> */
.L_x_40426:
[----:B------:R-:W-:Y:S05]  /*147a0*/  BSYNC.RECONVERGENT B6 ;  /* 0x0000000000067941 */ /* 0x000fea0003800200 */
.L_x_40425:
        /* <DEDUP_REMOVED lines=19> */
.L_x_40418:
        /* <DEDUP_REMOVED lines=35> */
.L_x_40430:
[----:B------:R-:W-:Y:S05]  /*14b10*/  BSYNC.RECONVERGENT B6 ;  /* 0x0000000000067941 */ /* 0x000fea0003800200 */
.L_x_40429:
        /* <DEDUP_REMOVED lines=45> */
.L_x_40432:
[----:B------:R-:W-:Y:S05]  /*14df0*/  BSYNC.RECONVERGENT B6 ;  /* 0x0000000000067941 */ /* 0x000fea0003800200 */
.L_x_40431:
        /* <DEDUP_REMOVED lines=45> */
.L_x_40434:
[----:B------:R-:W-:Y:S05]  /*150d0*/  BSYNC.RECONVERGENT B6 ;  /* 0x0000000000067941 */ /* 0x000fea0003800200 */
.L_x_40433:
        /* <DEDUP_REMOVED lines=10> */
.L_x_40428:
[----:B------:R-:W0:Y:S02]  /*15180*/  LDCU.64 UR4, c[0x0][0x5f0] ;  /* 0x0000be00ff0477ac */ /* 0x000e240008000a00 */
[----:B0-----:R-:W-:-:S04]  /*15190*/  IADD3 R2, P0, PT, R28, UR4, RZ ;  /* 0x000000041c027c10 */ /* 0x001fc8000ff1e0ff */
[----:B------:R-:W-:Y:S01]  /*151a0*/  IADD3.X R3, PT, PT, RZ, UR5, RZ, P0, !PT ;  /* 0x00000005ff037c10 */ /* 0x000fe200087fe4ff */
[----:B------:R-:W0:Y:S05]  /*151b0*/  LDCU.64 UR4, c[0x0][0x5e8] ;  /* 0x0000bd00ff0477ac */ /* 0x000e2a0008000a00 */
[----:B------:R-:W2:Y:S01]  /*151c0*/  LDG.E R3, desc[UR36][R2.64] ;  /* 0x0000002402037981 */ /* 0x000ea2000c1e1900 */
[----:B0-----:R-:W-:-:S04]  /*151d0*/  IADD3 R26, P0, P1, R26, UR4, R29 ;  /* 0x000000041a1a7c10 */ /* 0x001fc8000f91e01d */
[----:B------:R-:W-:-:S05]  /*151e0*/  IADD3.X R27, PT, PT, R27, UR5, RZ, P0, P1 ;  /* 0x000000051b1b7c10 */ /* 0x000fca00087e24ff */
[----:B--2---:R-:W-:Y:S01]  /*151f0*/  STG.E desc[UR36][R26.64], R3 ;  /* 0x000000031a007986 */ /* 0x004fe2000c101924 */
[----:B------:R-:W-:Y:S05]  /*15200*/  EXIT ;  /* 0x000000000000794d */ /* 0x000fea0003800000 */
.L_x_40435:
        /* <DEDUP_REMOVED lines=15> */
.L_x_41914:


//--------------------- .text._ZN2at6native24index_elementwise_kernelILi128ELi4EZNS0_16gpu_index_kernelIZNS0_21index_put_kernel_implINS0_10OpaqueTypeILi1EEEEEvRNS_14TensorIteratorEN3c108ArrayRefIlEESA_EUlPcPKclE_EEvRNS_18TensorIteratorBaseESA_SA_RKT_bEUliE_EEvlT1_ --------------------------
	.section	.text._ZN2at6native24index_elementwise_kernelILi128ELi4EZNS0_16gpu_index_kernelIZNS0_21index_put_kernel_implINS0_10OpaqueTypeILi1EEEEEvRNS_14TensorIteratorEN3c108ArrayRefIlEESA_EUlPcPKclE_EEvRNS_18TensorIteratorBaseESA_SA_RKT_bEUliE_EEvlT1_,"ax",@progbits
	.align	128
        .global         _ZN2at6native24index_elementwise_kernelILi128ELi4EZNS0_16gpu_index_kernelIZNS0_21index_put_kernel_implINS0_10OpaqueTypeILi1EEEEEvRNS_14TensorIteratorEN3c108ArrayRefIlEESA_EUlPcPKclE_EEvRNS_18TensorIteratorBaseESA_SA_RKT_bEUliE_EEvlT1_
        .type           _ZN2at6native24index_elementwise_kernelILi128ELi4EZNS0_16gpu_index_kernelIZNS0_21index_put_kernel_implINS0_10OpaqueTypeILi1EEEEEvRNS_14TensorIteratorEN3c108ArrayRefIlEESA_EUlPcPKclE_EEvRNS_18TensorIteratorBaseESA_SA_RKT_bEUliE_EEvlT1_,@function
        .size           _ZN2at6native24index_elementwise_kernelILi128ELi4EZNS0_16gpu_index_kernelIZNS0_21index_put_kernel_implINS0_10OpaqueTypeILi1EEEEEvRNS_14TensorIteratorEN3c108ArrayRefIlEESA_EUlPcPKclE_EEvRNS_18TensorIteratorBaseESA_SA_RKT_bEUliE_EEvlT1_,(.L_x_41915 - _ZN2at6native24index_elementwise_kernelILi128ELi4EZNS0_16gpu_index_kernelIZNS0_21index_put_kernel_implINS0_10OpaqueTypeILi1EEEEEvRNS_14TensorIteratorEN3c108ArrayRefIlEESA_EUlPcPKclE_EEvRNS_18TensorIteratorBaseESA_SA_RKT_bEUliE_EEvlT1_)
        .other          _ZN2at6native24index_elementwise_kernelILi128ELi4EZNS0_16gpu_index_kernelIZNS0_21index_put_kernel_implINS0_10OpaqueTypeILi1EEEEEvRNS_14TensorIteratorEN3c108ArrayRefIlEESA_EUlPcPKclE_EEvRNS_18TensorIteratorBaseESA_SA_RKT_bEUliE_EEvlT1_,@"STO_CUDA_ENTRY STV_DEFAULT"
_ZN2at6native24index_elementwise_kernelILi128ELi4EZNS0_16gpu_index_kernelIZNS0_21index_put_kernel_implINS0_10OpaqueTypeILi1EEEEEvRNS_14TensorIteratorEN3c108ArrayRefIlEESA_EUlPcPKclE_EEvRNS_18TensorIteratorBaseESA_SA_RKT_bEUliE_EEvlT1_:
.text._ZN2at6native24index_elementwise_kernelILi128ELi4EZNS0_16gpu_index_kernelIZNS0_21index_put_kernel_implINS0_10OpaqueTypeILi1EEEEEvRNS_14TensorIteratorEN3c108ArrayRefIlEESA_EUlPcPKclE_EEvRNS_18TensorIteratorBaseESA_SA_RKT_bEUliE_EEvlT1_:
        /* <DEDUP_REMOVED lines=17> */
[----:B0-----:R-:W2:Y:S01]  /*0110*/  @!P1 LDG.E.U8 R3, desc[UR36][R2.64] ;  /* 0x0000002402039981 */ /* 0x001ea2000c1e1100 */
[----:B------:R-:W-:-:S05]  /*0120*/  @!P1 VIADD R33, R33, 0x80 ;  /* 0x0000008021219836 */ /* 0x000fca0000000000 */
[----:B------:R-:W2:Y:S01]  /*0130*/  @!P1 LDC.64 R4, c[0x0][0x5e8] ;  /* 0x00017a00ff049b82 */ /* 0x000ea20000000a00 */
[----:B------:R-:W-:-:S04]  /*0140*/  ISETP.GE.U32.AND P0, PT, R33, UR4, PT ;  /* 0x0000000421007c0c */ /* 0x000fc8000bf06070 */
[----:B------:R-:W-:-:S13]  /*0150*/  ISETP.GE.AND.EX P0, PT, RZ, UR5, PT, P0 ;  /* 0x00000005ff007c0c */ /* 0x000fda000bf06300 */
[----:B------:R-:W0:Y:S01]  /*0160*/  @!P0 LDC.64 R6, c[0x0][0x5f0] ;  /* 0x00017c00ff068b82 */ /* 0x000e220000000a00 */
[----:B--2---:R1:W-:Y:S04]  /*0170*/  @!P1 STG.E.U8 desc[UR36][R4.64], R3 ;  /* 0x0000000304009986 */ /* 0x0043e8000c101124 */
[----:B0-----:R-:W2:Y:S03]  /*0180*/  @!P0 LDG.E.U8 R7, desc[UR36][R6.64] ;  /* 0x0000002406078981 */ /* 0x001ea6000c1e1100 */
[----:B------:R-:W2:Y:S01]  /*0190*/  @!P0 LDC.64 R8, c[0x0][0x5e8] ;  /* 0x00017a00ff088b82 */ /* 0x000ea20000000a00 */
[----:B------:R-:W-:Y:S01]  /*01a0*/  @!P0 VIADD R33, R33, 0x80 ;  /* 0x0000008021218836 */ /* 0x000fe20000000000 */
[----:B------:R-:W-:Y:S04]  /*01b0*/  BSSY.RECONVERGENT B0, `(.L_x_40438) ;  /* 0x000000a000007945 */ /* 0x000fe80003800200 */
        /* <DEDUP_REMOVED lines=9> */
.L_x_40439:
[----:B------:R-:W-:Y:S05]  /*0250*/  BSYNC.RECONVERGENT B0 ;  /* 0x0000000000007941 */ /* 0x000fea0003800200 */
.L_x_40438:
[----:B------:R-:W-:-:S04]  /*0260*/  ISETP.GE.U32.AND P0, PT, R33, UR4, PT ;  /* 0x0000000421007c0c */ /* 0x000fc8000bf06070 */
[----:B------:R-:W-:-:S13]  /*0270*/  ISETP.GE.AND.EX P0, PT, RZ, UR5, PT, P0 ;  /* 0x00000005ff007c0c */ /* 0x000fda000bf06300 */
[----:B------:R-:W-:Y:S05]  /*0280*/  @P0 EXIT ;  /* 0x000000000000094d */ /* 0x000fea0003800000 */
[----:B01----:R-:W0:Y:S02]  /*0290*/  LDC.64 R2, c[0x0][0x5f0] ;  /* 0x00017c00ff027b82 */ /* 0x003e240000000a00 */
[----:B0-----:R-:W2:Y:S06]  /*02a0*/  LDG.E.U8 R3, desc[UR36][R2.64] ;  /* 0x0000002402037981 */ /* 0x001eac000c1e1100 */
[----:B------:R-:W2:Y:S02]  /*02b0*/  LDC.64 R4, c[0x0][0x5e8] ;  /* 0x00017a00ff047b82 */ /* 0x000ea40000000a00 */
[----:B--2---:R-:W-:Y:S01]  /*02c0*/  STG.E.U8 desc[UR36][R4.64], R3 ;  /* 0x0000000304007986 */ /* 0x004fe2000c101124 */
[----:B------:R-:W-:Y:S05]  /*02d0*/  EXIT ;  /* 0x000000000000794d */ /* 0x000fea0003800000 */
.L_x_40437:
        /* <DEDUP_REMOVED lines=317> */
.L_x_40442:
[----:B------:R-:W0:Y:S02]  /*16b0*/  LDCU.64 UR6, c[0x0][0x5f0] ;  /* 0x0000be00ff0677ac */ /* 0x000e240008000a00 */
[----:B0-----:R-:W-:-:S05]  /*16c0*/  IADD3 R4, P0, PT, R4, UR6, RZ ;  /* 0x0000000604047c10 */ /* 0x001fca000ff1e0ff */
[----:B------:R-:W-:Y:S01]  /*16d0*/  IMAD.X R5, RZ, RZ, UR7, P0 ;  /* 0x00000007ff057e24 */ /* 0x000fe200080e06ff */
[----:B------:R-:W0:Y:S05]  /*16e0*/  LDCU.64 UR6, c[0x0][0x5e8] ;  /* 0x0000bd00ff0677ac */ /* 0x000e2a0008000a00 */
[----:B------:R-:W2:Y:S01]  /*16f0*/  LDG.E.U8 R5, desc[UR36][R4.64] ;  /* 0x0000002404057981 */ /* 0x000ea2000c1e1100 */
[----:B------:R-:W-:Y:S01]  /*1700*/  VIADD R33, R33, 0x80 ;  /* 0x0000008021217836 */ /* 0x000fe20000000000 */
[----:B0-----:R-:W-:-:S04]  /*1710*/  IADD3 R6, P0, PT, R3, UR6, RZ ;  /* 0x0000000603067c10 */ /* 0x001fc8000ff1e0ff */
[----:B------:R-:W-:-:S05]  /*1720*/  IADD3.X R7, PT, PT, RZ, UR7, RZ, P0, !PT ;  /* 0x00000007ff077c10 */ /* 0x000fca00087fe4ff */
[----:B--2---:R0:W-:Y:S04]  /*1730*/  STG.E.U8 desc[UR36][R6.64], R5 ;  /* 0x0000000506007986 */ /* 0x0041e8000c101124 */
.L_x_40441:
[----:B------:R-:W-:Y:S05]  /*1740*/  BSYNC.RECONVERGENT B0 ;  /* 0x0000000000007941 */ /* 0x000fea0003800200 */
.L_x_40440:
        /* <DEDUP_REMOVED lines=313> */
.L_x_40445:
[----:B------:R-:W0:Y:S02]  /*2ae0*/  LDCU.64 UR6, c[0x0][0x5f0] ;  /* 0x0000be00ff0677ac */ /* 0x000e240008000a00 */
[----:B0-----:R-:W-:-:S05]  /*2af0*/  IADD3 R4, P0, PT, R4, UR6, RZ ;  /* 0x0000000604047c10 */ /* 0x001fca000ff1e0ff */
[----:B------:R-:W-:Y:S01]  /*2b00*/  IMAD.X R5, RZ, RZ, UR7, P0 ;  /* 0x00000007ff057e24 */ /* 0x000fe200080e06ff */
[----:B------:R-:W0:Y:S05]  /*2b10*/  LDCU.64 UR6, c[0x0][0x5e8] ;  /* 0x0000bd00ff0677ac */ /* 0x000e2a0008000a00 */
[----:B------:R-:W2:Y:S01]  /*2b20*/  LDG.E.U8 R5, desc[UR36][R4.64] ;  /* 0x0000002404057981 */ /* 0x000ea2000c1e1100 */
[----:B------:R-:W-:Y:S02]  /*2b30*/  IADD3 R33, PT, PT, R33, 0x80, RZ ;  /* 0x0000008021217810 */ /* 0x000fe40007ffe0ff */
[----:B0-----:R-:W-:-:S05]  /*2b40*/  IADD3 R6, P0, PT, R3, UR6, RZ ;  /* 0x0000000603067c10 */ /* 0x001fca000ff1e0ff */
[----:B------:R-:W-:-:S05]  /*2b50*/  IMAD.X R7, RZ, RZ, UR7, P0 ;  /* 0x00000007ff077e24 */ /* 0x000fca00080e06ff */
[----:B--2---:R1:W-:Y:S03]  /*2b60*/  STG.E.U8 desc[UR36][R6.64], R5 ;  /* 0x0000000506007986 */ /* 0x0043e6000c101124 */
.L_x_40444:
[----:B------:R-:W-:Y:S05]  /*2b70*/  BSYNC.RECONVERGENT B0 ;  /* 0x0000000000007941 */ /* 0x000fea0003800200 */
.L_x_40443:
        /* <DEDUP_REMOVED lines=313> */
.L_x_40448:
[----:B------:R-:W0:Y:S02]  /*3f10*/  LDCU.64 UR6, c[0x0][0x5f0] ;  /* 0x0000be00ff0677ac */ /* 0x000e240008000a00 */
[----:B0-----:R-:W-:-:S04]  /*3f20*/  IADD3 R4, P0, PT, R4, UR6, RZ ;  /* 0x0000000604047c10 */ /* 0x001fc8000ff1e0ff */
[----:B------:R-:W-:Y:S01]  /*3f30*/  IADD3.X R5, PT, PT, RZ, UR7, RZ, P0, !PT ;  /* 0x00000007ff057c10 */ /* 0x000fe200087fe4ff */
[----:B------:R-:W0:Y:S05]  /*3f40*/  LDCU.64 UR6, c[0x0][0x5e8] ;  /* 0x0000bd00ff0677ac */ /* 0x000e2a0008000a00 */
[----:B------:R-:W2:Y:S01]  /*3f50*/  LDG.E.U8 R5, desc[UR36][R4.64] ;  /* 0x0000002404057981 */ /* 0x000ea2000c1e1100 */
[----:B------:R-:W-:Y:S01]  /*3f60*/  VIADD R33, R33, 0x80 ;  /* 0x0000008021217836 */ /* 0x000fe20000000000 */
[----:B0-----:R-:W-:-:S05]  /*3f70*/  IADD3 R6, P0, PT, R3, UR6, RZ ;  /* 0x0000000603067c10 */ /* 0x001fca000ff1e0ff */
[----:B------:R-:W-:-:S05]  /*3f80*/  IMAD.X R7, RZ, RZ, UR7, P0 ;  /* 0x00000007ff077e24 */ /* 0x000fca00080e06ff */
[----:B--2---:R2:W-:Y:S03]  /*3f90*/  STG.E.U8 desc[UR36][R6.64], R5 ;  /* 0x0000000506007986 */ /* 0x0045e6000c101124 */
.L_x_40447:
[----:B------:R-:W-:Y:S05]  /*3fa0*/  BSYNC.RECONVERGENT B0 ;  /* 0x0000000000007941 */ /* 0x000fea0003800200 */
.L_x_40446:
        /* <DEDUP_REMOVED lines=312> */
.L_x_40449:
[----:B------:R-:W0:Y:S02]  /*5330*/  LDCU.64 UR4, c[0x0][0x5f0] ;  /* 0x0000be00ff0477ac */ /* 0x000e240008000a00 */
[----:B0-----:R-:W-:-:S05]  /*5340*/  IADD3 R4, P0, PT, R2, UR4, RZ ;  /* 0x0000000402047c10 */ /* 0x001fca000ff1e0ff */
[----:B------:R-:W-:Y:S01]  /*5350*/  IMAD.X R5, RZ, RZ, UR5, P0 ;  /* 0x00000005ff057e24 */ /* 0x000fe200080e06ff */
[----:B------:R-:W0:Y:S05]  /*5360*/  LDCU.64 UR4, c[0x0][0x5e8] ;  /* 0x0000bd00ff0477ac */ /* 0x000e2a0008000a00 */
[----:B------:R-:W2:Y:S01]  /*5370*/  LDG.E.U8 R5, desc[UR36][R4.64] ;  /* 0x0000002404057981 */ /* 0x000ea2000c1e1100 */
[----:B0-----:R-:W-:-:S04]  /*5380*/  IADD3 R2, P0, PT, R3, UR4, RZ ;  /* 0x0000000403027c10 */ /* 0x001fc8000ff1e0ff */
[----:B------:R-:W-:-:S05]  /*5390*/  IADD3.X R3, PT, PT, RZ, UR5, RZ, P0, !PT ;  /* 0x00000005ff037c10 */ /* 0x000fca00087fe4ff */
[----:B--2---:R-:W-:Y:S01]  /*53a0*/  STG.E.U8 desc[UR36][R2.64], R5 ;  /* 0x0000000502007986 */ /* 0x004fe2000c101124 */
[----:B------:R-:W-:Y:S05]  /*53b0*/  EXIT ;  /* 0x000000000000794d */ /* 0x000fea0003800000 */
.L_x_40436:
        /* <DEDUP_REMOVED lines=27> */
.L_x_40462:
        /* <DEDUP_REMOVED lines=27> */
.L_x_40455:
[----:B------:R-:W-:Y:S05]  /*5720*/  BSYNC.RECONVERGENT B6 ;  /* 0x0000000000067941 */ /* 0x000fea0003800200 */
.L_x_40454:
        /* <DEDUP_REMOVED lines=40> */
.L_x_40457:
[----:B------:R-:W-:Y:S05]  /*59b0*/  BSYNC.RECONVERGENT B6 ;  /* 0x0000000000067941 */ /* 0x000fea0003800200 */
.L_x_40456:
        /* <DEDUP_REMOVED lines=39> */
.L_x_40459:
[----:B------:R-:W-:Y:S05]  /*5c30*/  BSYNC.RECONVERGENT B6 ;  /* 0x0000000000067941 */ /* 0x000fea0003800200 */
.L_x_40458:
        /* <DEDUP_REMOVED lines=40> */
.L_x_40461:
[----:B------:R-:W-:Y:S05]  /*5ec0*/  BSYNC.RECONVERGENT B6 ;  /* 0x0000000000067941 */ /* 0x000fea0003800200 */
.L_x_40460:
        /* <DEDUP_REMOVED lines=20> */
.L_x_40453:
        /* <DEDUP_REMOVED lines=32> */
.L_x_40464:
        /* <DEDUP_REMOVED lines=45> */
.L_x_40465:
        /* <DEDUP_REMOVED lines=44> */
.L_x_40466:
        /* <DEDUP_REMOVED lines=12> */
.L_x_40463:
[----:B------:R-:W0:Y:S01]  /*6860*/  LDC.64 R6, c[0x0][0x5f0] ;  /* 0x00017c00ff067b82 */ /* 0x000e220000000a00 */
[----:B------:R-:W1:Y:S01]  /*6870*/  LDCU.64 UR4, c[0x0][0x5e8] ;  /* 0x0000bd00ff0477ac */ /* 0x000e620008000a00 */
[----:B0-----:R-:W2:Y:S01]  /*6880*/  LDG.E.U8 R7, desc[UR36][R6.64] ;  /* 0x0000002406077981 */ /* 0x001ea2000c1e1100 */
[----:B-1----:R-:W-:Y:S02]  /*6890*/  IADD3 R4, P0, PT, R32, UR4, RZ ;  /* 0x0000000420047c10 */ /* 0x002fe4000ff1e0ff */
[----:B------:R-:W-:Y:S02]  /*68a0*/  IADD3 R33, PT, PT, R33, 0x80, RZ ;  /* 0x0000008021217810 */ /* 0x000fe40007ffe0ff */
[----:B------:R-:W-:-:S05]  /*68b0*/  IADD3.X R5, PT, PT, R31, UR5, RZ, P0, !PT ;  /* 0x000000051f057c10 */ /* 0x000fca00087fe4ff */
[----:B--2---:R0:W-:Y:S04]  /*68c0*/  STG.E.U8 desc[UR36][R4.64], R7 ;  /* 0x0000000704007986 */ /* 0x0041e8000c101124 */
.L_x_40452:
[----:B------:R-:W-:Y:S05]  /*68d0*/  BSYNC.RECONVERGENT B8 ;  /* 0x0000000000087941 */ /* 0x000fea0003800200 */
.L_x_40451:
        /* <DEDUP_REMOVED lines=20> */
.L_x_40478:
        /* <DEDUP_REMOVED lines=27> */
.L_x_40471:
[----:B------:R-:W-:Y:S05]  /*6bd0*/  BSYNC.RECONVERGENT B6 ;  /* 0x0000000000067941 */ /* 0x000fea0003800200 */
.L_x_40470:
        /* <DEDUP_REMOVED lines=40> */
.L_x_40473:
[----:B------:R-:W-:Y:S05]  /*6e60*/  BSYNC.RECONVERGENT B6 ;  /* 0x0000000000067941 */ /* 0x000fea0003800200 */
.L_x_40472:
        /* <DEDUP_REMOVED lines=39> */
.L_x_40475:
[----:B------:R-:W-:Y:S05]  /*70e0*/  BSYNC.RECONVERGENT B6 ;  /* 0x0000000000067941 */ /* 0x000fea0003800200 */
.L_x_40474:
        /* <DEDUP_REMOVED lines=40> */
.L_x_40477:
[----:B------:R-:W-:Y:S05]  /*7370*/  BSYNC.RECONVERGENT B6 ;  /* 0x0000000000067941 */ /* 0x000fea0003800200 */
.L_x_40476:
        /* <DEDUP_REMOVED lines=20> */
.L_x_40469:
        /* <DEDUP_REMOVED lines=32> */
.L_x_40480:
        /* <DEDUP_REMOVED lines=45> */
.L_x_40481:
        /* <DEDUP_REMOVED lines=45> */
.L_x_40482:
        /* <DEDUP_REMOVED lines=12> */
.L_x_40479:
[----:B0-----:R-:W0:Y:S01]  /*7d20*/  LDC.64 R6, c[0x0][0x5f0] ;  /* 0x00017c00ff067b82 */ /* 0x001e220000000a00 */
[----:B------:R-:W1:Y:S01]  /*7d30*/  LDCU.64 UR4, c[0x0][0x5e8] ;  /* 0x0000bd00ff0477ac */ /* 0x000e620008000a00 */
[----:B0-----:R-:W2:Y:S01]  /*7d40*/  LDG.E.U8 R7, desc[UR36][R6.64] ;  /* 0x0000002406077981 */ /* 0x001ea2000c1e1100 */
[----:B-1----:R-:W-:Y:S02]  /*7d50*/  IADD3 R4, P0, PT, R32, UR4, RZ ;  /* 0x0000000420047c10 */ /* 0x002fe4000ff1e0ff */
[----:B------:R-:W-:Y:S02]  /*7d60*/  IADD3 R33, PT, PT, R33, 0x80, RZ ;  /* 0x0000008021217810 */ /* 0x000fe40007ffe0ff */
[----:B------:R-:W-:-:S05]  /*7d70*/  IADD3.X R5, PT, PT, R31, UR5, RZ, P0, !PT ;  /* 0x000000051f057c10 */ /* 0x000fca00087fe4ff */
[----:B--2---:R1:W-:Y:S04]  /*7d80*/  STG.E.U8 desc[UR36][R4.64], R7 ;  /* 0x0000000704007986 */ /* 0x0043e8000c101124 */
.L_x_40468:
[----:B------:R-:W-:Y:S05]  /*7d90*/  BSYNC.RECONVERGENT B8 ;  /* 0x0000000000087941 */ /* 0x000fea0003800200 */
.L_x_40467:
        /* <DEDUP_REMOVED lines=19> */
.L_x_40494:
        /* <DEDUP_REMOVED lines=27> */
.L_x_40487:
[----:B------:R-:W-:Y:S05]  /*8080*/  BSYNC.RECONVERGENT B6 ;  /* 0x0000000000067941 */ /* 0x000fea0003800200 */
.L_x_40486:
        /* <DEDUP_REMOVED lines=38> */
.L_x_40489:
[----:B------:R-:W-:Y:S05]  /*82f0*/  BSYNC.RECONVERGENT B6 ;  /* 0x0000000000067941 */ /* 0x000fea0003800200 */
.L_x_40488:
        /* <DEDUP_REMOVED lines=39> */
.L_x_40491:
[----:B------:R-:W-:Y:S05]  /*8570*/  BSYNC.RECONVERGENT B6 ;  /* 0x0000000000067941 */ /* 0x000fea0003800200 */
.L_x_40490:
        /* <DEDUP_REMOVED lines=39> */
.L_x_40493:
[----:B------:R-:W-:Y:S05]  /*87f0*/  BSYNC.RECONVERGENT B6 ;  /* 0x0000000000067941 */ /* 0x000fea0003800200 */
.L_x_40492:
        /* <DEDUP_REMOVED lines=19> */
.L_x_40485:
        /* <DEDUP_REMOVED lines=32> */
.L_x_40496:
        /* <DEDUP_REMOVED lines=42> */
.L_x_40497:
        /* <DEDUP_REMOVED lines=42> */
.L_x_40498:
        /* <DEDUP_REMOVED lines=10> */
.L_x_40495:
[----:B01----:R-:W0:Y:S01]  /*9110*/  LDC.64 R4, c[0x0][0x5f0] ;  /* 0x00017c00ff047b82 */ /* 0x003e220000000a00 */
[----:B------:R-:W1:Y:S01]  /*9120*/  LDCU.64 UR4, c[0x0][0x5e8] ;  /* 0x0000bd00ff0477ac */ /* 0x000e620008000a00 */
[----:B0-----:R-:W2:Y:S01]  /*9130*/  LDG.E.U8 R5, desc[UR36][R4.64] ;  /* 0x0000002404057981 */ /* 0x001ea2000c1e1100 */
[----:B-1----:R-:W-:Y:S02]  /*9140*/  IADD3 R26, P0, PT, R26, UR4, RZ ;  /* 0x000000041a1a7c10 */ /* 0x002fe4000ff1e0ff */
[----:B------:R-:W-:Y:S02]  /*9150*/  IADD3 R33, PT, PT, R33, 0x80, RZ ;  /* 0x0000008021217810 */ /* 0x000fe40007ffe0ff */
[----:B------:R-:W-:-:S05]  /*9160*/  IADD3.X R27, PT, PT, R27, UR5, RZ, P0, !PT ;  /* 0x000000051b1b7c10 */ /* 0x000fca00087fe4ff */
[----:B--2---:R2:W-:Y:S04]  /*9170*/  STG.E.U8 desc[UR36][R26.64], R5 ;  /* 0x000000051a007986 */ /* 0x0045e8000c101124 */
.L_x_40484:
[----:B------:R-:W-:Y:S05]  /*9180*/  BSYNC.RECONVERGENT B8 ;  /* 0x0000000000087941 */ /* 0x000fea0003800200 */
.L_x_40483:
        /* <DEDUP_REMOVED lines=18> */
.L_x_40508:
        /* <DEDUP_REMOVED lines=27> */
.L_x_40501:
[----:B------:R-:W-:Y:S05]  /*9460*/  BSYNC.RECONVERGENT B6 ;  /* 0x0000000000067941 */ /* 0x000fea0003800200 */
.L_x_40500:
        /* <DEDUP_REMOVED lines=38> */
.L_x_40503:
[----:B------:R-:W-:Y:S05]  /*96d0*/  BSYNC.RECONVERGENT B6 ;  /* 0x0000000000067941 */ /* 0x000fea0003800200 */
.L_x_40502:
        /* <DEDUP_REMOVED lines=39> */
.L_x_40505:
[----:B------:R-:W-:Y:S05]  /*9950*/  BSYNC.RECONVERGENT B6 ;  /* 0x0000000000067941 */ /* 0x000fea0003800200 */
.L_x_40504:
        /* <DEDUP_REMOVED lines=39> */
.L_x_40507:
[----:B------:R-:W-:Y:S05]  /*9bd0*/  BSYNC.RECONVERGENT B6 ;  /* 0x0000000000067941 */ /* 0x000fea0003800200 */
.L_x_40506:
        /* <DEDUP_REMOVED lines=19> */
.L_x_40499:
        /* <DEDUP_REMOVED lines=31> */
.L_x_40510:
        /* <DEDUP_REMOVED lines=42> */
.L_x_40511:
        /* <DEDUP_REMOVED lines=42> */
.L_x_40512:
        /* <DEDUP_REMOVED lines=10> */
.L_x_40509:
[----:B------:R-:W2:Y:S01]  /*a4e0*/  LDC.64 R2, c[0x0][0x5f0] ;  /* 0x00017c00ff027b82 */ /* 0x000ea20000000a00 */
[----:B------:R-:W3:Y:S01]  /*a4f0*/  LDCU.64 UR4, c[0x0][0x5e8] ;  /* 0x0000bd00ff0477ac */ /* 0x000ee20008000a00 */
[----:B--2---:R-:W2:Y:S01]  /*a500*/  LDG.E.U8 R3, desc[UR36][R2.64] ;  /* 0x0000002402037981 */ /* 0x004ea2000c1e1100 */
[----:B---3--:R-:W-:-:S04]  /*a510*/  IADD3 R26, P0, PT, R26, UR4, RZ ;  /* 0x000000041a1a7c10 */ /* 0x008fc8000ff1e0ff */
[----:B------:R-:W-:-:S05]  /*a520*/  IADD3.X R27, PT, PT, R27, UR5, RZ, P0, !PT ;  /* 0x000000051b1b7c10 */ /* 0x000fca00087fe4ff */
[----:B--2---:R-:W-:Y:S01]  /*a530*/  STG.E.U8 desc[UR36][R26.64], R3 ;  /* 0x000000031a007986 */ /* 0x004fe2000c101124 */
[----:B------:R-:W-:Y:S05]  /*a540*/  EXIT ;  /* 0x000000000000794d */ /* 0x000fea0003800000 */
.L_x_40450:
        /* <DEDUP_REMOVED lines=357> */
.L_x_40515:
        /* <DEDUP_REMOVED lines=13> */
.L_x_40525:
        /* <DEDUP_REMOVED lines=29> */
.L_x_40518:
[----:B------:R-:W-:Y:S05]  /*be40*/  BSYNC.RECONVERGENT B6 ;  /* 0x0000000000067941 */ /* 0x000fea0003800200 */
.L_x_40517:
        /* <DEDUP_REMOVED lines=40> */
.L_x_40520:
[----:B------:R-:W-:Y:S05]  /*c0d0*/  BSYNC.RECONVERGENT B6 ;  /* 0x0000000000067941 */ /* 0x000fea0003800200 */
.L_x_40519:
        /* <DEDUP_REMOVED lines=41> */
.L_x_40522:
[----:B------:R-:W-:Y:S05]  /*c370*/  BSYNC.RECONVERGENT B6 ;  /* 0x0000000000067941 */ /* 0x000fea0003800200 */
.L_x_40521:
        /* <DEDUP_REMOVED lines=41> */
.L_x_40524:
[----:B------:R-:W-:Y:S05]  /*c610*/  BSYNC.RECONVERGENT B6 ;  /* 0x0000000000067941 */ /* 0x000fea0003800200 */
.L_x_40523:
        /* <DEDUP_REMOVED lines=19> */
.L_x_40516:
        /* <DEDUP_REMOVED lines=35> */
.L_x_40528:
[----:B------:R-:W-:Y:S05]  /*c980*/  BSYNC.RECONVERGENT B6 ;  /* 0x0000000000067941 */ /* 0x000fea0003800200 */
.L_x_40527:
        /* <DEDUP_REMOVED lines=45> */
.L_x_40530:
[----:B------:R-:W-:Y:S05]  /*cc60*/  BSYNC.RECONVERGENT B6 ;  /* 0x0000000000067941 */ /* 0x000fea0003800200 */
.L_x_40529:
        /* <DEDUP_REMOVED lines=46> */
.L_x_40532:
[----:B------:R-:W-:Y:S05]  /*cf50*/  BSYNC.RECONVERGENT B6 ;  /* 0x0000000000067941 */ /* 0x000fea0003800200 */
.L_x_40531:
        /* <DEDUP_REMOVED lines=10> */
.L_x_40526:
[----:B------:R-:W0:Y:S02]  /*d000*/  LDCU.64 UR4, c[0x0][0x5f0] ;  /* 0x0000be00ff0477ac */ /* 0x000e240008000a00 */
[----:B0-----:R-:W-:-:S04]  /*d010*/  IADD3 R2, P0, PT, R31, UR4, RZ ;  /* 0x000000041f027c10 */ /* 0x001fc8000ff1e0ff */
[----:B------:R-:W-:Y:S01]  /*d020*/  IADD3.X R3, PT, PT, RZ, UR5, RZ, P0, !PT ;  /* 0x00000005ff037c10 */ /* 0x000fe200087fe4ff */
[----:B------:R-:W0:Y:S05]  /*d030*/  LDCU.64 UR4, c[0x0][0x5e8] ;  /* 0x0000bd00ff0477ac */ /* 0x000e2a0008000a00 */
[----:B------:R-:W2:Y:S01]  /*d040*/  LDG.E.U8 R3, desc[UR36][R2.64] ;  /* 0x0000002402037981 */ /* 0x000ea2000c1e1100 */
[----:B------:R-:W-:Y:S01]  /*d050*/  VIADD R33, R33, 0x80 ;  /* 0x0000008021217836 */ /* 0x000fe20000000000 */
[----:B0-----:R-:W-:-:S04]  /*d060*/  IADD3 R34, P0, P1, R34, UR4, R32 ;  /* 0x0000000422227c10 */ /* 0x001fc8000f91e020 */
[----:B------:R-:W-:-:S05]  /*d070*/  IADD3.X R35, PT, PT, R35, UR5, RZ, P0, P1 ;  /* 0x0000000523237c10 */ /* 0x000fca00087e24ff */
[----:B--2---:R0:W-:Y:S04]  /*d080*/  STG.E.U8 desc[UR36][R34.64], R3 ;  /* 0x0000000322007986 */ /* 0x0041e8000c101124 */
.L_x_40514:
[----:B------:R-:W-:Y:S05]  /*d090*/  BSYNC.RECONVERGENT B8 ;  /* 0x0000000000087941 */ /* 0x000fea0003800200 */
.L_x_40513:
        /* <DEDUP_REMOVED lines=353> */
.L_x_40535:
        /* <DEDUP_REMOVED lines=14> */
.L_x_40545:
        /* <DEDUP_REMOVED lines=29> */
.L_x_40538:
[----:B------:R-:W-:Y:S05]  /*e960*/  BSYNC.RECONVERGENT B6 ;  /* 0x0000000000067941 */ /* 0x000fea0003800200 */
.L_x_40537:
        /* <DEDUP_REMOVED lines=40> */
.L_x_40540:
[----:B------:R-:W-:Y:S05]  /*ebf0*/  BSYNC.RECONVERGENT B6 ;  /* 0x0000000000067941 */ /* 0x000fea0003800200 */
.L_x_40539:
        /* <DEDUP_REMOVED lines=41> */
.L_x_40542:
[----:B------:R-:W-:Y:S05]  /*ee90*/  BSYNC.RECONVERGENT B6 ;  /* 0x0000000000067941 */ /* 0x000fea0003800200 */
.L_x_40541:
        /* <DEDUP_REMOVED lines=41> */
.L_x_40544:
[----:B------:R-:W-:Y:S05]  /*f130*/  BSYNC.RECONVERGENT B6 ;  /* 0x0000000000067941 */ /* 0x000fea0003800200 */
.L_x_40543:
        /* <DEDUP_REMOVED lines=19> */
.L_x_40536:
        /* <DEDUP_REMOVED lines=35> */
.L_x_40548:
[----:B------:R-:W-:Y:S05]  /*f4a0*/  BSYNC.RECONVERGENT B6 ;  /* 0x0000000000067941 */ /* 0x000fea0003800200 */
.L_x_40547:
        /* <DEDUP_REMOVED lines=45> */
.L_x_40550:
[----:B------:R-:W-:Y:S05]  /*f780*/  BSYNC.RECONVERGENT B6 ;  /* 0x0000000000067941 */ /* 0x000fea0003800200 */
.L_x_40549:
        /* <DEDUP_REMOVED lines=46> */
.L_x_40552:
[----:B------:R-:W-:Y:S05]  /*fa70*/  BSYNC.RECONVERGENT B6 ;  /* 0x0000000000067941 */ /* 0x000fea0003800200 */
.L_x_40551:
        /* <DEDUP_REMOVED lines=10> */
.L_x_40546:
[----:B------:R-:W0:Y:S02]  /*fb20*/  LDCU.64 UR4, c[0x0][0x5f0] ;  /* 0x0000be00ff0477ac */ /* 0x000e240008000a00 */
[----:B0-----:R-:W-:-:S05]  /*fb30*/  IADD3 R2, P0, PT, R31, UR4, RZ ;  /* 0x000000041f027c10 */ /* 0x001fca000ff1e0ff */
[----:B------:R-:W-:Y:S01]  /*fb40*/  IMAD.X R3, RZ, RZ, UR5, P0 ;  /* 0x00000005ff037e24 */ /* 0x000fe200080e06ff */
[----:B------:R-:W0:Y:S05]  /*fb50*/  LDCU.64 UR4, c[0x0][0x5e8] ;  /* 0x0000bd00ff0477ac */ /* 0x000e2a0008000a00 */
[----:B------:R-:W2:Y:S01]  /*fb60*/  LDG.E.U8 R3, desc[UR36][R2.64] ;  /* 0x0000002402037981 */ /* 0x000ea2000c1e1100 */
[----:B------:R-:W-:Y:S02]  /*fb70*/  IADD3 R33, PT, PT, R33, 0x80, RZ ;  /* 0x0000008021217810 */ /* 0x000fe40007ffe0ff */
[----:B0-----:R-:W-:-:S04]  /*fb80*/  IADD3 R34, P0, P1, R34, UR4, R32 ;  /* 0x0000000422227c10 */ /* 0x001fc8000f91e020 */
[----:B------:R-:W-:-:S05]  /*fb90*/  IADD3.X R35, PT, PT, R35, UR5, RZ, P0, P1 ;  /* 0x0000000523237c10 */ /* 0x000fca00087e24ff */
[----:B--2---:R1:W-:Y:S04]  /*fba0*/  STG.E.U8 desc[UR36][R34.64], R3 ;  /* 0x0000000322007986 */ /* 0x0043e8000c101124 */
.L_x_40534:
[----:B------:R-:W-:Y:S05]  /*fbb0*/  BSYNC.RECONVERGENT B8 ;  /* 0x0000000000087941 */ /* 0x000fea0003800200 */
.L_x_40533:
        /* <DEDUP_REMOVED lines=357> */
.L_x_40555:
        /* <DEDUP_REMOVED lines=13> */
.L_x_40565:
        /* <DEDUP_REMOVED lines=29> */
.L_x_40558:
[----:B------:R-:W-:Y:S05]  /*114b0*/  BSYNC.RECONVERGENT B6 ;  /* 0x0000000000067941 */ /* 0x000fea0003800200 */
.L_x_40557:
        /* <DEDUP_REMOVED lines=40> */
.L_x_40560:
[----:B------:R-:W-:Y:S05]  /*11740*/  BSYNC.RECONVERGENT B6 ;  /* 0x0000000000067941 */ /* 0x000fea0003800200 */
.L_x_40559:
        /* <DEDUP_REMOVED lines=41> */
.L_x_40562:
[----:B------:R-:W-:Y:S05]  /*119e0*/  BSYNC.RECONVERGENT B6 ;  /* 0x0000000000067941 */ /* 0x000fea0003800200 */
.L_x_40561:
        /* <DEDUP_REMOVED lines=41> */
.L_x_40564:
[----:B------:R-:W-:Y:S05]  /*11c80*/  BSYNC.RECONVERGENT B6 ;  /* 0x0000000000067941 */ /* 0x000fea0003800200 */
.L_x_40563:
        /* <DEDUP_REMOVED lines=19> */
.L_x_40556:
        /* <DEDUP_REMOVED lines=35> */
.L_x_40568:
[----:B------:R-:W-:Y:S05]  /*11ff0*/  BSYNC.RECONVERGENT B6 ;  /* 0x0000000000067941 */ /* 0x000fea0003800200 */
.L_x_40567:
        /* <DEDUP_REMOVED lines=45> */
.L_x_40570:
[----:B------:R-:W-:Y:S05]  /*122d0*/  BSYNC.RECONVERGENT B6 ;  /* 0x0000000000067941 */ /* 0x000fea0003800200 */
.L_x_40569:
        /* <DEDUP_REMOVED lines=45> */
.L_x_40572:
[----:B------:R-:W-:Y:S05]  /*125b0*/  BSYNC.RECONVERGENT B6 ;  /* 0x0000000000067941 */ /* 0x000fea0003800200 */
.L_x_40571:
        /* <DEDUP_REMOVED lines=10> */
.L_x_40566:
        /* <DEDUP_REMOVED lines=9> */
.L_x_40554:
[----:B------:R-:W-:Y:S05]  /*126f0*/  BSYNC.RECONVERGENT B8 ;  /* 0x0000000000087941 */ /* 0x000fea0003800200 */
.L_x_40553:
        /* <DEDUP_REMOVED lines=353> */
.L_x_40573:
        /* <DEDUP_REMOVED lines=14> */
.L_x_40583:
        /* <DEDUP_REMOVED lines=29> */
.L_x_40576:
[----:B------:R-:W-:Y:S05]  /*13fc0*/  BSYNC.RECONVERGENT B6 ;  /* 0x0000000000067941 */ /* 0x000fea0003800200 */
.L_x_40575:
        /* <DEDUP_REMOVED lines=40> */
.L_x_40578:
[----:B------:R-:W-:Y:S05]  /*14250*/  BSYNC.RECONVERGENT B6 ;  /* 0x0000000000067941 */ /* 0x000fea0003800200 */
.L_x_40577:
        /* <DEDUP_REMOVED lines=41> */
.L_x_40580:
[----:B------:R-:W-:Y:S05]  /*144f0*/  BSYNC.RECONVERGENT B6 ;  /* 0x0000000000067941 */ /* 0x000fea0003800200 */
.L_x_40579:
        /* <DEDUP_REMOVED lines=42> */
.L_x_40582:
[----:B------:R-:W-:Y:S05]  /*147a0*/  BSYNC.RECONVERGENT B6 ;  /* 0x0000000000067941 */ /* 0x000fea0003800200 */
.L_x_40581:
        /* <DEDUP_REMOVED lines=19> */
.L_x_40574:
        /* <DEDUP_REMOVED lines=35> */
.L_x_40586:
[----:B------:R-:W-:Y:S05]  /*14b10*/  BSYNC.RECONVERGENT B6 ;  /* 0x0000000000067941 */ /* 0x000fea0003800200 */
.L_x_40585:
        /* <DEDUP_REMOVED lines=45> */
.L_x_40588:
[----:B------:R-:W-:Y:S05]  /*14df0*/  BSYNC.RECONVERGENT B6 ;  /* 0x0000000000067941 */ /* 0x000fea0003800200 */
.L_x_40587:
        /* <DEDUP_REMOVED lines=45> */
.L_x_40590:
[----:B------:R-:W-:Y:S05]  /*150d0*/  BSYNC.RECONVERGENT B6 ;  /* 0x0000000000067941 */ /* 0x000fea0003800200 */
.L_x_40589:
        /* <DEDUP_REMOVED lines=10> */
.L_x_40584:
[----:B------:R-:W0:Y:S02]  /*15180*/  LDCU.64 UR4, c[0x0][0x5f0] ;  /* 0x0000be00ff0477ac */ /* 0x000e240008000a00 */
[----:B0-----:R-:W-:-:S04]  /*15190*/  IADD3 R2, P0, PT, R28, UR4, RZ ;  /* 0x000000041c027c10 */ /* 0x001fc8000ff1e0ff */
[----:B------:R-:W-:Y:S01]  /*151a0*/  IADD3.X R3, PT, PT, RZ, UR5, RZ, P0, !PT ;  /* 0x00000005ff037c10 */ /* 0x000fe200087fe4ff */
[----:B------:R-:W0:Y:S05]  /*151b0*/  LDCU.64 UR4, c[0x0][0x5e8] ;  /* 0x0000bd00ff0477ac */ /* 0x000e2a0008000a00 */
[----:B------:R-:W2:Y:S01]  /*151c0*/  LDG.E.U8 R3, desc[UR36][R2.64] ;  /* 0x0000002402037981 */ /* 0x000ea2000c1e1100 */
[----:B0-----:R-:W-:-:S04]  /*151d0*/  IADD3 R26, P0, P1, R26, UR4, R29 ;  /* 0x000000041a1a7c10 */ /* 0x001fc8000f91e01d */
[----:B------:R-:W-:-:S05]  /*151e0*/  IADD3.X R27, PT, PT, R27, UR5, RZ, P0, P1 ;  /* 0x000000051b1b7c10 */ /* 0x000fca00087e24ff */
[----:B--2---:R-:W-:Y:S01]  /*151f0*/  STG.E.U8 desc[UR36][R26.64], R3 ;  /* 0x000000031a007986 */ /* 0x004fe2000c101124 */
[----:B------:R-:W-:Y:S05]  /*15200*/  EXIT ;  /* 0x000000000000794d */ /* 0x000fea0003800000 */
.L_x_40591:
        /* <DEDUP_REMOVED lines=15> */
.L_x_41915:


//--------------------- .text._ZN2at6native24index_elementwise_kernelILi128ELi4EZNS0_22index_copy_kernel_implINS0_10OpaqueTypeILi16EEEEEvRNS_14TensorIteratorElllEUliE_EEvlT1_ --------------------------
	.section	.text._ZN2at6native24index_elementwise_kernelILi128ELi4EZNS0_22index_copy_kernel_implINS0_10OpaqueTypeILi16EEEEEvRNS_14TensorIteratorElllEUliE_EEvlT1_,"ax",@progbits
	.align	128
        .global         _ZN2at6native24index_elementwise_kernelILi128ELi4EZNS0_22index_copy_kernel_implINS0_10OpaqueTypeILi16EEEEEvRNS_14TensorIteratorElllEUliE_EEvlT1_
        .type           _ZN2at6native24index_elementwise_kernelILi128ELi4EZNS0_22index_copy_kernel_implINS0_10OpaqueTypeILi16EEEEEvRNS_14TensorIteratorElllEUliE_EEvlT1_,@function
        .size           _ZN2at6native24index_elementwise_kernelILi128ELi4EZNS0_22index_copy_kernel_implINS0_10OpaqueTypeILi16EEEEEvRNS_14TensorIteratorElllEUliE_EEvlT1_,(.L_x_41916 - _ZN2at6native24index_elementwise_kernelILi128ELi4EZNS0_22index_copy_kernel_implINS0_10OpaqueTypeILi16EEEEEvRNS_14TensorIteratorElllEUliE_EEvlT1_)
        .other          _ZN2at6native24index_elementwise_kernelILi128ELi4EZNS0_22index_copy_kernel_implINS0_10OpaqueTypeILi16EEEEEvRNS_14TensorIteratorElllEUliE_EEvlT1_,@"STO_CUDA_ENTRY STV_DEFAULT"
_ZN2at6native24index_elementwise_kernelILi128ELi4EZNS0_22index_copy_kernel_implINS0_10OpaqueTypeILi16EEEEEvRNS_14TensorIteratorElllEUliE_EEvlT1_:
.text._ZN2at6native24index_elementwise_kernelILi128ELi4EZNS0_22index_copy_kernel_implINS0_10OpaqueTypeILi16EEEEEvRNS_14TensorIteratorElllEUliE_EEvlT1_:
[----:B------:R-:W0:Y:S08]  /*0000*/  LDC R1, c[0x0][0x37c] ;  /* 0x0000df00ff017b82 */ /* 0x000e300000000800 */
[----:B------:R-:W1:Y:S01]  /*0010*/  LDC R22, c[0x0][0x388] ;  /* 0x0000e200ff167b82 */ /* 0x000e620000000800 */
[----:B------:R-:W2:Y:S01]  /*0020*/  S2R R19, SR_TID.X ;  /* 0x0000000000137919 */ /* 0x000ea20000002100 */
[----:B------:R-:W3:Y:S06]  /*0030*/  LDCU.64 UR36, c[0x0][0x358] ;  /* 0x00006b00ff2477ac */ /* 0x000eec0008000a00 */
[----:B------:R-:W4:Y:S01]  /*0040*/  S2UR UR4, SR_CTAID.X ;  /* 0x00000000000479c3 */ /* 0x000f220000002500 */
[----:B-1----:R-:W-:Y:S01]  /*0050*/  ISETP.NE.AND P0, PT, R22, RZ, PT ;  /* 0x000000ff1600720c */ /* 0x002fe20003f05270 */
[----:B----4-:R-:W-:-:S06]  /*0060*/  USHF.L.U32 UR4, UR4, 0x9, URZ ;  /* 0x0000000904047899 */ /* 0x010fcc00080006ff */
[----:B--2---:R-:W-:-:S06]  /*0070*/  LOP3.LUT R19, R19, UR4, RZ, 0xfc, !PT ;  /* 0x0000000413137c12 */ /* 0x004fcc000f8efcff */
[----:B0--3--:R-:W-:Y:S05]  /*0080*/  @P0 BRA `(.L_x_40592) ;  /* 0x0000000800980947 */ /* 0x009fea0003800000 */
[----:B------:R-:W0:Y:S01]  /*0090*/  LDCU.64 UR4, c[0x0][0x380] ;  /* 0x00007000ff0477ac */ /* 0x000e220008000a00 */
[----:B------:R-:W-:Y:S01]  /*00a0*/  BSSY.RECONVERGENT B6, `(.L_x_40593) ;  /* 0x0000028000067945 */ /* 0x000fe20003800200 */
[----:B0-----:R-:W-:-:S04]  /*00b0*/  ISETP.GE.U32.AND P0, PT, R19, UR4, PT ;  /* 0x0000000413007c0c */ /* 0x001fc8000bf06070 */
[----:B------:R-:W-:-:S13]  /*00c0*/  ISETP.GE.AND.EX P0, PT, RZ, UR5, PT, P0 ;  /* 0x00000005ff007c0c */ /* 0x000fda000bf06300 */
[----:B------:R-:W-:Y:S05]  /*00d0*/  @P0 BRA `(.L_x_40594) ;  /* 0x0000000000900947 */ /* 0x000fea0003800000 */
[----:B------:R-:W0:Y:S01]  /*00e0*/  LDC.64 R16, c[0x0][0x5f0] ;  /* 0x00017c00ff107b82 */ /* 0x000e220000000a00 */
[----:B------:R-:W1:Y:S01]  /*00f0*/  LDCU.64 UR4, c[0x0][0x600] ;  /* 0x0000c000ff0477ac */ /* 0x000e620008000a00 */
[----:B0-----:R-:W1:Y:S02]  /*0100*/  LDG.E.64 R16, desc[UR36][R16.64] ;  /* 0x0000002410107981 */ /* 0x001e64000c1e1b00 */
[C---:B-1----:R-:W-:Y:S02]  /*0110*/  ISETP.GE.U32.AND P0, PT, R16.reuse, UR4, PT ;  /* 0x0000000410007c0c */ /* 0x042fe4000bf06070 */
[----:B------:R-:W-:Y:S02]  /*0120*/  ISETP.GT.U32.AND P1, PT, R16, -0x1, PT ;  /* 0xffffffff1000780c */ /* 0x000fe40003f24070 */
[C---:B------:R-:W-:Y:S02]  /*0130*/  ISETP.GE.AND.EX P0, PT, R17.reuse, UR5, PT, P0 ;  /* 0x0000000511007c0c */ /* 0x040fe4000bf06300 */
[----:B------:R-:W-:-:S13]  /*0140*/  ISETP.GT.AND.EX P1, PT, R17, -0x1, PT, P1 ;  /* 0xffffffff1100780c */ /* 0x000fda0003f24310 */
[----:B------:R-:W-:Y:S05]  /*0150*/  @!P0 BRA P1, `(.L_x_40595) ;  /* 0x0000000000408947 */ /* 0x000fea0000800000 */
[----:B------:R-:W-:Y:S01]  /*0160*/  MOV R2, 0x0 ;  /* 0x0000000000027802 */ /* 0x000fe20000000f00 */
[----:B------:R-:W0:Y:S01]  /*0170*/  LDCU.64 UR4, c[0x4][0x4d8] ;  /* 0x01009b00ff0477ac */ /* 0x000e220008000a00 */
[----:B------:R-:W-:Y:S02]  /*0180*/  HFMA2 R8, -RZ, RZ, 0, 1.1503696441650390625e-05 ;  /* 0x000000c1ff087431 */ /* 0x000fe400000001ff */
[----:B------:R-:W-:Y:S01]  /*0190*/  IMAD.MOV.U32 R12, RZ, RZ, 0x1 ;  /* 0x00000001ff0c7424 */ /* 0x000fe200078e00ff */
[----:B------:R-:W-:Y:S01]  /*01a0*/  MOV R13, RZ ;  /* 0x000000ff000d7202 */ /* 0x000fe20000000f00 */
[----:B------:R-:W1:Y:S01]  /*01b0*/  LDCU.64 UR6, c[0x4][0x4c0] ;  /* 0x01009800ff0677ac */ /* 0x000e620008000a00 */
[----:B------:R-:W2:Y:S01]  /*01c0*/  LDC.64 R2, c[0x4][R2] ;  /* 0x0100000002027b82 */ /* 0x000ea20000000a00 */
[----:B------:R-:W3:Y:S01]  /*01d0*/  LDCU.64 UR8, c[0x4][0x80] ;  /* 0x01001000ff0877ac */ /* 0x000ee20008000a00 */
[----:B0-----:R-:W-:Y:S02]  /*01e0*/  MOV R4, UR4 ;  /* 0x0000000400047c02 */ /* 0x001fe40008000f00 */
[----:B------:R-:W-:-:S02]  /*01f0*/  MOV R5, UR5 ;  /* 0x0000000500057c02 */ /* 0x000fc40008000f00 */
[----:B-1----:R-:W-:Y:S02]  /*0200*/  MOV R6, UR6 ;  /* 0x0000000600067c02 */ /* 0x002fe40008000f00 */
[----:B------:R-:W-:Y:S02]  /*0210*/  MOV R7, UR7 ;  /* 0x0000000700077c02 */ /* 0x000fe40008000f00 */
[----:B---3--:R-:W-:Y:S02]  /*0220*/  MOV R10, UR8 ;  /* 0x00000008000a7c02 */ /* 0x008fe40008000f00 */
[----:B------:R-:W-:-:S07]  /*0230*/  MOV R11, UR9 ;  /* 0x00000009000b7c02 */ /* 0x000fce0008000f00 */
[----:B------:R-:W-:-:S07]  /*0240*/  LEPC R20, `(.L_x_40595) ;  /* 0x000000001014794e */ /* 0x000fce0000000000 */
[----:B--2---:R-:W-:Y:S05]  /*0250*/  CALL.ABS.NOINC R2 ;  /* 0x0000000002007343 */ /* 0x004fea0003c00000 */
.L_x_40595:
[----:B------:R-:W0:Y:S01]  /*0260*/  LDC.64 R4, c[0x0][0x5f8] ;  /* 0x00017e00ff047b82 */ /* 0x000e220000000a00 */
[----:B------:R-:W1:Y:S07]  /*0270*/  LDCU.64 UR4, c[0x0][0x608] ;  /* 0x0000c100ff0477ac */ /* 0x000e6e0008000a00 */
[----:B------:R-:W2:Y:S01]  /*0280*/  LDC.64 R10, c[0x0][0x5e8] ;  /* 0x00017a00ff0a7b82 */ /* 0x000ea20000000a00 */
[----:B0-----:R-:W3:Y:S01]  /*0290*/  LDG.E.128 R4, desc[UR36][R4.64] ;  /* 0x0000002404047981 */ /* 0x001ee2000c1e1d00 */
[----:B-1----:R-:W-:Y:S01]  /*02a0*/  IMAD R9, R17, UR4, RZ ;  /* 0x0000000411097c24 */ /* 0x002fe2000f8e02ff */
[----:B------:R-:W-:Y:S01]  /*02b0*/  IADD3 R19, PT, PT, R19, 0x80, RZ ;  /* 0x0000008013137810 */ /* 0x000fe20007ffe0ff */
[----:B------:R-:W-:-:S04]  /*02c0*/  IMAD.WIDE.U32 R2, R16, UR4, RZ ;  /* 0x0000000410027c25 */ /* 0x000fc8000f8e00ff */
[----:B------:R-:W-:Y:S01]  /*02d0*/  IMAD R9, R16, UR5, R9 ;  /* 0x0000000510097c24 */ /* 0x000fe2000f8e0209 */
[----:B--2---:R-:W-:-:S04]  /*02e0*/  LEA R8, P0, R2, R10, 0x4 ;  /* 0x0000000a02087211 */ /* 0x004fc800078020ff */
[----:B------:R-:W-:-:S04]  /*02f0*/  IADD3 R0, PT, PT, R3, R9, RZ ;  /* 0x0000000903007210 */ /* 0x000fc80007ffe0ff */
[----:B------:R-:W-:-:S05]  /*0300*/  LEA.HI.X R9, R2, R11, R0, 0x4, P0 ;  /* 0x0000000b02097211 */ /* 0x000fca00000f2400 */
[----:B---3--:R0:W-:Y:S02]  /*0310*/  STG.E.128 desc[UR36][R8.64], R4 ;  /* 0x0000000408007986 */ /* 0x0081e4000c101d24 */
.L_x_40594:
[----:B------:R-:W-:Y:S05]  /*0320*/  BSYNC.RECONVERGENT B6 ;  /* 0x0000000000067941 */ /* 0x000fea0003800200 */
.L_x_40593:
[----:B------:R-:W1:Y:S01]  /*0330*/  LDCU.64 UR4, c[0x0][0x380] ;  /* 0x00007000ff0477ac */ /* 0x000e620008000a00 */
[----:B------:R-:W-:Y:S01]  /*0340*/  BSSY.RECONVERGENT B6, `(.L_x_40596) ;  /* 0x0000028000067945 */ /* 0x000fe20003800200 */
[----:B-1----:R-:W-:-:S04]  /*0350*/  ISETP.GE.U32.AND P0, PT, R19, UR4, PT ;  /* 0x0000000413007c0c */ /* 0x002fc8000bf06070 */
[----:B------:R-:W-:-:S13]  /*0360*/  ISETP.GE.AND.EX P0, PT, RZ, UR5, PT, P0 ;  /* 0x00000005ff007c0c */ /* 0x000fda000bf06300 */
[----:B------:R-:W-:Y:S05]  /*0370*/  @P0 BRA `(.L_x_40597) ;  /* 0x0000000000900947 */ /* 0x000fea0003800000 */
[----:B------:R-:W1:Y:S01]  /*0380*/  LDC.64 R16, c[0x0][0x5f0] ;  /* 0x00017c00ff107b82 */ /* 0x000e620000000a00 */
[----:B------:R-:W2:Y:S01]  /*0390*/  LDCU.64 UR4, c[0x0][0x600] ;  /* 0x0000c000ff0477ac */ /* 0x000ea20008000a00 */
[----:B-1----:R-:W2:Y:S02]  /*03a0*/  LDG.E.64 R16, desc[UR36][R16.64] ;  /* 0x0000002410107981 */ /* 0x002ea4000c1e1b00 */
[C---:B--2---:R-:W-:Y:S02]  /*03b0*/  ISETP.GE.U32.AND P0, PT, R16.reuse, UR4, PT ;  /* 0x0000000410007c0c */ /* 0x044fe4000bf06070 */
[----:B------:R-:W-:Y:S02]  /*03c0*/  ISETP.GT.U32.AND P1, PT, R16, -0x1, PT ;  /* 0xffffffff1000780c */ /* 0x000fe40003f24070 */
[C---:B------:R-:W-:Y:S02]  /*03d0*/  ISETP.GE.AND.EX P0, PT, R17.reuse, UR5, PT, P0 ;  /* 0x0000000511007c0c */ /* 0x040fe4000bf06300 */
[----:B------:R-:W-:-:S13]  /*03e0*/  ISETP.GT.AND.EX P1, PT, R17, -0x1, PT, P1 ;  /* 0xffffffff1100780c */ /* 0x000fda0003f24310 */
[----:B------:R-:W-:Y:S05]  /*03f0*/  @!P0 BRA P1, `(.L_x_40598) ;  /* 0x0000000000408947 */ /* 0x000fea0000800000 */
[----:B------:R-:W-:Y:S01]  /*0400*/  MOV R2, 0x0 ;  /* 0x0000000000027802 */ /* 0x000fe20000000f00 */
[----:B------:R-:W1:Y:S01]  /*0410*/  LDCU.64 UR4, c[0x4][0x4d8] ;  /* 0x01009b00ff0477ac */ /* 0x000e620008000a00 */
[----:B0-----:R-:W-:Y:S01]  /*0420*/  HFMA2 R8, -RZ, RZ, 0, 1.1503696441650390625e-05 ;  /* 0x000000c1ff087431 */ /* 0x001fe200000001ff */
[----:B------:R-:W-:Y:S01]  /*0430*/  MOV R12, 0x1 ;  /* 0x00000001000c7802 */ /* 0x000fe20000000f00 */
[----:B------:R-:W-:Y:S01]  /*0440*/  HFMA2 R13, -RZ, RZ, 0, 0 ;  /* 0x00000000ff0d7431 */ /* 0x000fe200000001ff */
[----:B------:R-:W0:Y:S01]  /*0450*/  LDCU.64 UR6, c[0x4][0x4c0] ;  /* 0x01009800ff0677ac */ /* 0x000e220008000a00 */
[----:B------:R-:W2:Y:S01]  /*0460*/  LDC.64 R2, c[0x4][R2] ;  /* 0x0100000002027b82 */ /* 0x000ea20000000a00 */
[----:B------:R-:W3:Y:S01]  /*0470*/  LDCU.64 UR8, c[0x4][0x80] ;  /* 0x01001000ff0877ac */ /* 0x000ee20008000a00 */
[----:B-1----:R-:W-:Y:S02]  /*0480*/  MOV R4, UR4 ;  /* 0x0000000400047c02 */ /* 0x002fe40008000f00 */
[----:B------:R-:W-:-:S02]  /*0490*/  MOV R5, UR5 ;  /* 0x0000000500057c02 */ /* 0x000fc40008000f00 */
[----:B0-----:R-:W-:Y:S02]  /*04a0*/  MOV R6, UR6 ;  /* 0x0000000600067c02 */ /* 0x001fe40008000f00 */
[----:B------:R-:W-:Y:S01]  /*04b0*/  MOV R7, UR7 ;  /* 0x0000000700077c02 */ /* 0x000fe20008000f00 */
[----:B---3--:R-:W-:Y:S01]  /*04c0*/  IMAD.U32 R10, RZ, RZ, UR8 ;  /* 0x00000008ff0a7e24 */ /* 0x008fe2000f8e00ff */
[----:B------:R-:W-:-:S07]  /*04d0*/  MOV R11, UR9 ;  /* 0x00000009000b7c02 */ /* 0x000fce0008000f00 */
[----:B------:R-:W-:-:S07]  /*04e0*/  LEPC R20, `(.L_x_40598) ;  /* 0x000000001014794e */ /* 0x000fce0000000000 */
[----:B--2---:R-:W-:Y:S05]  /*04f0*/  CALL.ABS.NOINC R2 ;  /* 0x0000000002007343 */ /* 0x004fea0003c00000 */
.L_x_40598:
[----:B0-----:R-:W0:Y:S01]  /*0500*/  LDC.64 R4, c[0x0][0x5f8] ;  /* 0x00017e00ff047b82 */ /* 0x001e220000000a00 */
        /* <DEDUP_REMOVED lines=11> */
.L_x_40597:
[----:B------:R-:W-:Y:S05]  /*05c0*/  BSYNC.RECONVERGENT B6 ;  /* 0x0000000000067941 */ /* 0x000fea0003800200 */
.L_x_40596:
[----:B------:R-:W2:Y:S01]  /*05d0*/  LDCU.64 UR4, c[0x0][0x380] ;  /* 0x00007000ff0477ac */ /* 0x000ea20008000a00 */
[----:B------:R-:W-:Y:S01]  /*05e0*/  BSSY.RECONVERGENT B6, `(.L_x_40599) ;  /* 0x0000028000067945 */ /* 0x000fe20003800200 */
[----:B--2---:R-:W-:-:S04]  /*05f0*/  ISETP.GE.U32.AND P0, PT, R19, UR4, PT ;  /* 0x0000000413007c0c */ /* 0x004fc8000bf06070 */
[----:B------:R-:W-:-:S13]  /*0600*/  ISETP.GE.AND.EX P0, PT, RZ, UR5, PT, P0 ;  /* 0x00000005ff007c0c */ /* 0x000fda000bf06300 */
[----:B------:R-:W-:Y:S05]  /*0610*/  @P0 BRA `(.L_x_40600) ;  /* 0x0000000000900947 */ /* 0x000fea0003800000 */
[----:B------:R-:W2:Y:S01]  /*0620*/  LDC.64 R16, c[0x0][0x5f0] ;  /* 0x00017c00ff107b82 */ /* 0x000ea20000000a00 */
[----:B------:R-:W3:Y:S01]  /*0630*/  LDCU.64 UR4, c[0x0][0x600] ;  /* 0x0000c000ff0477ac */ /* 0x000ee20008000a00 */
[----:B--2---:R-:W3:Y:S02]  /*0640*/  LDG.E.64 R16, desc[UR36][R16.64] ;  /* 0x0000002410107981 */ /* 0x004ee4000c1e1b00 */
[C---:B---3--:R-:W-:Y:S02]  /*0650*/  ISETP.GE.U32.AND P0, PT, R16.reuse, UR4, PT ;  /* 0x0000000410007c0c */ /* 0x048fe4000bf06070 */
[----:B------:R-:W-:Y:S02]  /*0660*/  ISETP.GT.U32.AND P1, PT, R16, -0x1, PT ;  /* 0xffffffff1000780c */ /* 0x000fe40003f24070 */
[C---:B------:R-:W-:Y:S02]  /*0670*/  ISETP.GE.AND.EX P0, PT, R17.reuse, UR5, PT, P0 ;  /* 0x0000000511007c0c */ /* 0x040fe4000bf06300 */
[----:B------:R-:W-:-:S13]  /*0680*/  ISETP.GT.AND.EX P1, PT, R17, -0x1, PT, P1 ;  /* 0xffffffff1100780c */ /* 0x000fda0003f24310 */
[----:B------:R-:W-:Y:S05]  /*0690*/  @!P0 BRA P1, `(.L_x_40601) ;  /* 0x0000000000408947 */ /* 0x000fea0000800000 */
[----:B------:R-:W-:Y:S01]  /*06a0*/  MOV R2, 0x0 ;  /* 0x0000000000027802 */ /* 0x000fe20000000f00 */
[----:B------:R-:W2:Y:S01]  /*06b0*/  LDCU.64 UR4, c[0x4][0x4d8] ;  /* 0x01009b00ff0477ac */ /* 0x000ea20008000a00 */
[----:B01----:R-:W-:Y:S01]  /*06c0*/  HFMA2 R8, -RZ, RZ, 0, 1.1503696441650390625e-05 ;  /* 0x000000c1ff087431 */ /* 0x003fe200000001ff */
[----:B------:R-:W-:Y:S01]  /*06d0*/  MOV R12, 0x1 ;  /* 0x00000001000c7802 */ /* 0x000fe20000000f00 */
[----:B------:R-:W-:Y:S01]  /*06e0*/  HFMA2 R13, -RZ, RZ, 0, 0 ;  /* 0x00000000ff0d7431 */ /* 0x000fe200000001ff */
[----:B------:R-:W0:Y:S01]  /*06f0*/  LDCU.64 UR6, c[0x4][0x4c0] ;  /* 0x01009800ff0677ac */ /* 0x000e220008000a00 */
[----:B------:R-:W1:Y:S01]  /*0700*/  LDC.64 R2, c[0x4][R2] ;  /* 0x0100000002027b82 */ /* 0x000e620000000a00 */
[----:B------:R-:W3:Y:S01]  /*0710*/  LDCU.64 UR8, c[0x4][0x80] ;  /* 0x01001000ff0877ac */ /* 0x000ee20008000a00 */
[----:B--2---:R-:W-:Y:S01]  /*0720*/  MOV R4, UR4 ;  /* 0x0000000400047c02 */ /* 0x004fe20008000f00 */
[----:B------:R-:W-:Y:S01]  /*0730*/  IMAD.U32 R5, RZ, RZ, UR5 ;  /* 0x00000005ff057e24 */ /* 0x000fe2000f8e00ff */
[----:B0-----:R-:W-:-:S02]  /*0740*/  MOV R6, UR6 ;  /* 0x0000000600067c02 */ /* 0x001fc40008000f00 */
[----:B------:R-:W-:Y:S02]  /*0750*/  MOV R7, UR7 ;  /* 0x0000000700077c02 */ /* 0x000fe40008000f00 */
[----:B---3--:R-:W-:Y:S02]  /*0760*/  MOV R10, UR8 ;  /* 0x00000008000a7c02 */ /* 0x008fe40008000f00 */
[----:B------:R-:W-:-:S07]  /*0770*/  MOV R11, UR9 ;  /* 0x00000009000b7c02 */ /* 0x000fce0008000f00 */
[----:B------:R-:W-:-:S07]  /*0780*/  LEPC R20, `(.L_x_40601) ;  /* 0x000000001014794e */ /* 0x000fce0000000000 */
[----:B-1----:R-:W-:Y:S05]  /*0790*/  CALL.ABS.NOINC R2 ;  /* 0x0000000002007343 */ /* 0x002fea0003c00000 */
.L_x_40601:
[----:B01----:R-:W0:Y:S01]  /*07a0*/  LDC.64 R4, c[0x0][0x5f8] ;  /* 0x00017e00ff047b82 */ /* 0x003e220000000a00 */
[----:B------:R-:W1:Y:S07]  /*07b0*/  LDCU.64 UR4, c[0x0][0x608] ;  /* 0x0000c100ff0477ac */ /* 0x000e6e0008000a00 */
[----:B------:R-:W2:Y:S01]  /*07c0*/  LDC.64 R10, c[0x0][0x5e8] ;  /* 0x00017a00ff0a7b82 */ /* 0x000ea20000000a00 */
[----:B0-----:R-:W3:Y:S01]  /*07d0*/  LDG.E.128 R4, desc[UR36][R4.64] ;  /* 0x0000002404047981 */ /* 0x001ee2000c1e1d00 */
[----:B-1----:R-:W-:Y:S01]  /*07e0*/  IMAD R9, R17, UR4, RZ ;  /* 0x0000000411097c24 */ /* 0x002fe2000f8e02ff */
[----:B------:R-:W-:Y:S01]  /*07f0*/  IADD3 R19, PT, PT, R19, 0x80, RZ ;  /* 0x0000008013137810 */ /* 0x000fe20007ffe0ff */
[----:B------:R-:W-:-:S04]  /*0800*/  IMAD.WIDE.U32 R2, R16, UR4, RZ ;  /* 0x0000000410027c25 */ /* 0x000fc8000f8e00ff */
[----:B------:R-:W-:Y:S01]  /*0810*/  IMAD R9, R16, UR5, R9 ;  /* 0x0000000510097c24 */ /* 0x000fe2000f8e0209 */
[----:B--2---:R-:W-:-:S03]  /*0820*/  LEA R8, P0, R2, R10, 0x4 ;  /* 0x0000000a02087211 */ /* 0x004fc600078020ff */
[----:B------:R-:W-:-:S05]  /*0830*/  IMAD.IADD R0, R3, 0x1, R9 ;  /* 0x0000000103007824 */ /* 0x000fca00078e0209 */
[----:B------:R-:W-:-:S05]  /*0840*/  LEA.HI.X R9, R2, R11, R0, 0x4, P0 ;  /* 0x0000000b02097211 */ /* 0x000fca00000f2400 */
[----:B---3--:R2:W-:Y:S02]  /*0850*/  STG.E.128 desc[UR36][R8.64], R4 ;  /* 0x0000000408007986 */ /* 0x0085e4000c101d24 */
.L_x_40600:
[----:B------:R-:W-:Y:S05]  /*0860*/  BSYNC.RECONVERGENT B6 ;  /* 0x0000000000067941 */ /* 0x000fea0003800200 */
.L_x_40599:
[----:B------:R-:W3:Y:S02]  /*0870*/  LDCU.64 UR4, c[0x0][0x380] ;  /* 0x00007000ff0477ac */ /* 0x000ee40008000a00 */
[----:B---3--:R-:W-:-:S04]  /*0880*/  ISETP.GE.U32.AND P0, PT, R19, UR4, PT ;  /* 0x0000000413007c0c */ /* 0x008fc8000bf06070 */
[----:B------:R-:W-:-:S13]  /*0890*/  ISETP.GE.AND.EX P0, PT, RZ, UR5, PT, P0 ;  /* 0x00000005ff007c0c */ /* 0x000fda000bf06300 */
[----:B------:R-:W-:Y:S05]  /*08a0*/  @P0 EXIT ;  /* 0x000000000000094d */ /* 0x000fea0003800000 */
[----:B------:R-:W3:Y:S01]  /*08b0*/  LDC.64 R16, c[0x0][0x5f0] ;  /* 0x00017c00ff107b82 */ /* 0x000ee20000000a00 */
[----:B------:R-:W4:Y:S01]  /*08c0*/  LDCU.64 UR4, c[0x0][0x600] ;  /* 0x0000c000ff0477ac */ /* 0x000f220008000a00 */
[----:B---3--:R-:W4:Y:S02]  /*08d0*/  LDG.E.64 R16, desc[UR36][R16.64] ;  /* 0x0000002410107981 */ /* 0x008f24000c1e1b00 */
[C---:B----4-:R-:W-:Y:S02]  /*08e0*/  ISETP.GE.U32.AND P0, PT, R16.reuse, UR4, PT ;  /* 0x0000000410007c0c */ /* 0x050fe4000bf06070 */
[----:B------:R-:W-:Y:S02]  /*08f0*/  ISETP.GT.U32.AND P1, PT, R16, -0x1, PT ;  /* 0xffffffff1000780c */ /* 0x000fe40003f24070 */
[C---:B------:R-:W-:Y:S02]  /*0900*/  ISETP.GE.AND.EX P0, PT, R17.reuse, UR5, PT, P0 ;  /* 0x0000000511007c0c */ /* 0x040fe4000bf06300 */
[----:B------:R-:W-:-:S13]  /*0910*/  ISETP.GT.AND.EX P1, PT, R17, -0x1, PT, P1 ;  /* 0xffffffff1100780c */ /* 0x000fda0003f24310 */
[----:B------:R-:W-:Y:S05]  /*0920*/  @!P0 BRA P1, `(.L_x_40602) ;  /* 0x0000000000408947 */ /* 0x000fea0000800000 */
[----:B------:R-:W-:Y:S01]  /*0930*/  MOV R0, 0x0 ;  /* 0x0000000000007802 */ /* 0x000fe20000000f00 */
[----:B------:R-:W3:Y:S01]  /*0940*/  LDCU.64 UR4, c[0x4][0x4d8] ;  /* 0x01009b00ff0477ac */ /* 0x000ee20008000a00 */
[----:B------:R-:W-:Y:S02]  /*0950*/  HFMA2 R12, -RZ, RZ, 0, 5.9604644775390625e-08 ;  /* 0x00000001ff0c7431 */ /* 0x000fe400000001ff */
[----:B012---:R-:W-:Y:S01]  /*0960*/  IMAD.MOV.U32 R8, RZ, RZ, 0xc1 ;  /* 0x000000c1ff087424 */ /* 0x007fe200078e00ff */
[----:B------:R0:W1:Y:S01]  /*0970*/  LDC.64 R2, c[0x4][R0] ;  /* 0x0100000000027b82 */ /* 0x0000620000000a00 */
[----:B------:R-:W2:Y:S01]  /*0980*/  LDCU.64 UR6, c[0x4][0x4c0] ;  /* 0x01009800ff0677ac */ /* 0x000ea20008000a00 */
[----:B------:R-:W-:Y:S01]  /*0990*/  MOV R13, RZ ;  /* 0x000000ff000d7202 */ /* 0x000fe20000000f00 */
[----:B------:R-:W4:Y:S01]  /*09a0*/  LDCU.64 UR8, c[0x4][0x80] ;  /* 0x01001000ff0877ac */ /* 0x000f220008000a00 */
[----:B---3--:R-:W-:Y:S02]  /*09b0*/  MOV R4, UR4 ;  /* 0x0000000400047c02 */ /* 0x008fe40008000f00 */
[----:B------:R-:W-:-:S02]  /*09c0*/  MOV R5, UR5 ;  /* 0x0000000500057c02 */ /* 0x000fc40008000f00 */
[----:B--2---:R-:W-:Y:S02]  /*09d0*/  MOV R6, UR6 ;  /* 0x0000000600067c02 */ /* 0x004fe40008000f00 */
[----:B------:R-:W-:Y:S02]  /*09e0*/  MOV R7, UR7 ;  /* 0x0000000700077c02 */ /* 0x000fe40008000f00 */
[----:B----4-:R-:W-:Y:S02]  /*09f0*/  MOV R10, UR8 ;  /* 0x00000008000a7c02 */ /* 0x010fe40008000f00 */
[----:B0-----:R-:W-:-:S07]  /*0a00*/  MOV R11, UR9 ;  /* 0x00000009000b7c02 */ /* 0x001fce0008000f00 */
[----:B------:R-:W-:-:S07]  /*0a10*/  LEPC R20, `(.L_x_40602) ;  /* 0x000000001014794e */ /* 0x000fce0000000000 */
[----:B-1----:R-:W-:Y:S05]  /*0a20*/  CALL.ABS.NOINC R2 ;  /* 0x0000000002007343 */ /* 0x002fea0003c00000 */
.L_x_40602:
[----:B012---:R-:W0:Y:S01]  /*0a30*/  LDC.64 R4, c[0x0][0x5f8] ;  /* 0x00017e00ff047b82 */ /* 0x007e220000000a00 */
[----:B------:R-:W1:Y:S07]  /*0a40*/  LDCU.64 UR4, c[0x0][0x608] ;  /* 0x0000c100ff0477ac */ /* 0x000e6e0008000a00 */
[----:B------:R-:W2:Y:S01]  /*0a50*/  LDC.64 R10, c[0x0][0x5e8] ;  /* 0x00017a00ff0a7b82 */ /* 0x000ea20000000a00 */
[----:B0-----:R-:W3:Y:S01]  /*0a60*/  LDG.E.128 R4, desc[UR36][R4.64] ;  /* 0x0000002404047981 */ /* 0x001ee2000c1e1d00 */
[----:B-1----:R-:W-:-:S02]  /*0a70*/  IMAD R9, R17, UR4, RZ ;  /* 0x0000000411097c24 */ /* 0x002fc4000f8e02ff */
[----:B------:R-:W-:-:S04]  /*0a80*/  IMAD.WIDE.U32 R2, R16, UR4, RZ ;  /* 0x0000000410027c25 */ /* 0x000fc8000f8e00ff */
[----:B------:R-:W-:Y:S01]  /*0a90*/  IMAD R9, R16, UR5, R9 ;  /* 0x0000000510097c24 */ /* 0x000fe2000f8e0209 */
[----:B--2---:R-:W-:-:S04]  /*0aa0*/  LEA R8, P0, R2, R10, 0x4 ;  /* 0x0000000a02087211 */ /* 0x004fc800078020ff */
[----:B------:R-:W-:-:S04]  /*0ab0*/  IADD3 R0, PT, PT, R3, R9, RZ ;  /* 0x0000000903007210 */ /* 0x000fc80007ffe0ff */
[----:B------:R-:W-:-:S05]  /*0ac0*/  LEA.HI.X R9, R2, R11, R0, 0x4, P0 ;  /* 0x0000000b02097211 */ /* 0x000fca00000f2400 */
[----:B---3--:R-:W-:Y:S01]  /*0ad0*/  STG.E.128 desc[UR36][R8.64], R4 ;  /* 0x0000000408007986 */ /* 0x008fe2000c101d24 */
[----:B------:R-:W-:Y:S05]  /*0ae0*/  EXIT ;  /* 0x000000000000794d */ /* 0x000fea0003800000 */
.L_x_40592:
        /* <DEDUP_REMOVED lines=22> */
[----:B------:R-:W-:Y:S06]  /*0c50*/  @!P0 BRA `(.L_x_40605) ;  /* 0x0000001400348947 */ /* 0x000fec0003800000 */
[----:B------:R-:W0:Y:S01]  /*0c60*/  LDCU.64 UR6, c[0x0][0x398] ;  /* 0x00007300ff0677ac */ /* 0x000e220008000a00 */
[----:B------:R-:W-:Y:S02]  /*0c70*/  MOV R2, RZ ;  /* 0x000000ff00027202 */ /* 0x000fe40000000f00 */
[----:B------:R-:W-:Y:S01]  /*0c80*/  ISETP.NE.AND P0, PT, R18, 0x2, PT ;  /* 0x000000021200780c */ /* 0x000fe20003f05270 */
[----:B------:R-:W1:Y:S01]  /*0c90*/  LDCU UR4, c[0x0][0x3a0] ;  /* 0x00007400ff0477ac */ /* 0x000e620008000800 */
[----:B------:R-:W2:Y:S01]  /*0ca0*/  LDCU UR5, c[0x0][0x4c4] ;  /* 0x00009880ff0577ac */ /* 0x000ea20008000800 */
[----:B------:R-:W3:Y:S01]  /*0cb0*/  LDCU.64 UR8, c[0x0][0x4c8] ;  /* 0x00009900ff0877ac */ /* 0x000ee20008000a00 */
[----:B0-----:R-:W-:-:S05]  /*0cc0*/  IMAD.HI.U32 R4, R3, UR7, R2 ;  /* 0x0000000703047c27 */ /* 0x001fca000f8e0002 */
[----:B-1----:R-:W-:-:S04]  /*0cd0*/  SHF.R.U32.HI R5, RZ, UR4, R4 ;  /* 0x00000004ff057c19 */ /* 0x002fc80008011604 */
[----:B------:R-:W-:-:S05]  /*0ce0*/  IADD3 R2, PT, PT, -R5, RZ, RZ ;  /* 0x000000ff05027210 */ /* 0x000fca0007ffe1ff */
[----:B------:R-:W-:-:S04]  /*0cf0*/  IMAD R3, R2, UR6, R3 ;  /* 0x0000000602037c24 */ /* 0x000fc8000f8e0203 */
[C---:B--2---:R-:W-:Y:S02]  /*0d00*/  IMAD R23, R3.reuse, UR5, R23 ;  /* 0x0000000503177c24 */ /* 0x044fe4000f8e0217 */
[C---:B---3--:R-:W-:Y:S02]  /*0d10*/  IMAD R0, R3.reuse, UR8, R0 ;  /* 0x0000000803007c24 */ /* 0x048fe4000f8e0200 */
[----:B------:R-:W-:Y:S01]  /*0d20*/  IMAD R24, R3, UR9, R24 ;  /* 0x0000000903187c24 */ /* 0x000fe2000f8e0218 */
[----:B------:R-:W-:Y:S06]  /*0d30*/  @!P0 BRA `(.L_x_40605) ;  /* 0x0000001000fc8947 */ /* 0x000fec0003800000 */
[----:B------:R-:W0:Y:S01]  /*0d40*/  LDCU.64 UR4, c[0x0][0x3a8] ;  /* 0x00007500ff0477ac */ /* 0x000e220008000a00 */
[----:B------:R-:W-:Y:S01]  /*0d50*/  HFMA2 R4, -RZ, RZ, 0, 0 ;  /* 0x00000000ff047431 */ /* 0x000fe200000001ff */
[----:B------:R-:W-:Y:S01]  /*0d60*/  ISETP.NE.AND P0, PT, R18, 0x3, PT ;  /* 0x000000031200780c */ /* 0x000fe20003f05270 */
        /* <DEDUP_REMOVED lines=38> */
[----:B------:R-:W-:Y:S06]  /*0fd0*/  @!P0 BRA `(.L_x_40605) ;  /* 0x0000001000548947 */ /* 0x000fec0003800000 */
[----:B------:R-:W0:Y:S01]  /*0fe0*/  LDCU.64 UR6, c[0x0][0x3c8] ;  /* 0x00007900ff0677ac */ /* 0x000e220008000a00 */
[----:B------:R-:W-:Y:S01]  /*0ff0*/  HFMA2 R2, -RZ, RZ, 0, 0 ;  /* 0x00000000ff027431 */ /* 0x000fe200000001ff */
        /* <DEDUP_REMOVED lines=250> */
[----:B------:R-:W-:Y:S01]  /*1fa0*/  ISETP.NE.AND P0, PT, R18, 0x18, PT ;  /* 0x000000181200780c */ /* 0x000fe20003f05270 */
[----:B------:R-:W0:Y:S01]  /*1fb0*/  LDCU.64 UR6, c[0x0][0x4a0] ;  /* 0x00009400ff0677ac */ /* 0x000e220008000a00 */
[----:B------:R-:W-:Y:S01]  /*1fc0*/  HFMA2 R2, -RZ, RZ, 0, 0 ;  /* 0x00000000ff027431 */ /* 0x000fe200000001ff */
[----:B------:R-:W1:Y:S01]  /*1fd0*/  LDCU UR4, c[0x0][0x4a8] ;  /* 0x00009500ff0477ac */ /* 0x000e620008000800 */
[----:B------:R-:W2:Y:S09]  /*1fe0*/  LDCU UR5, c[0x0][0x5cc] ;  /* 0x0000b980ff0577ac */ /* 0x000eb20008000800 */
[----:B------:R-:W3:Y:S01]  /*1ff0*/  @P0 LDC.64 R8, c[0x0][0x4b0] ;  /* 0x00012c00ff080b82 */ /* 0x000ee20000000a00 */
[----:B------:R-:W4:Y:S01]  /*2000*/  LDCU.64 UR8, c[0x0][0x5d0] ;  /* 0x0000ba00ff0877ac */ /* 0x000f220008000a00 */
[----:B0-----:R-:W-:-:S06]  /*2010*/  IMAD.HI.U32 R6, R3, UR7, R2 ;  /* 0x0000000703067c27 */ /* 0x001fcc000f8e0002 */
[----:B------:R-:W0:Y:S01]  /*2020*/  @P0 LDC R11, c[0x0][0x4ac] ;  /* 0x00012b00ff0b0b82 */ /* 0x000e220000000800 */
[----:B-1----:R-:W-:Y:S02]  /*2030*/  SHF.R.U32.HI R7, RZ, UR4, R6 ;  /* 0x00000004ff077c19 */ /* 0x002fe40008011606 */
[----:B------:R-:W-:-:S05]  /*2040*/  @P0 MOV R6, RZ ;  /* 0x000000ff00060202 */ /* 0x000fca0000000f00 */
[----:B------:R-:W1:Y:S08]  /*2050*/  @P0 LDC.64 R4, c[0x0][0x5d8] ;  /* 0x00017600ff040b82 */ /* 0x000e700000000a00 */
[----:B------:R-:W5:Y:S01]  /*2060*/  @P0 LDC R10, c[0x0][0x5e0] ;  /* 0x00017800ff0a0b82 */ /* 0x000f620000000800 */
[----:B---3--:R-:W-:-:S05]  /*2070*/  @P0 IMAD.HI.U32 R2, R7, R8, R6 ;  /* 0x0000000807020227 */ /* 0x008fca00078e0006 */
[----:B------:R-:W-:Y:S02]  /*2080*/  @P0 SHF.R.U32.HI R2, RZ, R9, R2 ;  /* 0x00000009ff020219 */ /* 0x000fe40000011602 */
[----:B------:R-:W-:-:S03]  /*2090*/  IADD3 R9, PT, PT, -R7, RZ, RZ ;  /* 0x000000ff07097210 */ /* 0x000fc60007ffe1ff */
[----:B------:R-:W-:Y:S02]  /*20a0*/  @P0 IMAD.MOV R6, RZ, RZ, -R2 ;  /* 0x000000ffff060224 */ /* 0x000fe400078e0a02 */
[----:B------:R-:W-:Y:S02]  /*20b0*/  IMAD R3, R9, UR6, R3 ;  /* 0x0000000609037c24 */ /* 0x000fe4000f8e0203 */
[----:B0-----:R-:W-:Y:S02]  /*20c0*/  @P0 IMAD R7, R6, R11, R7 ;  /* 0x0000000b06070224 */ /* 0x001fe400078e0207 */
[C---:B--2---:R-:W-:Y:S02]  /*20d0*/  IMAD R23, R3.reuse, UR5, R23 ;  /* 0x0000000503177c24 */ /* 0x044fe4000f8e0217 */
[C---:B----4-:R-:W-:Y:S02]  /*20e0*/  IMAD R0, R3.reuse, UR8, R0 ;  /* 0x0000000803007c24 */ /* 0x050fe4000f8e0200 */
[----:B------:R-:W-:-:S02]  /*20f0*/  IMAD R24, R3, UR9, R24 ;  /* 0x0000000903187c24 */ /* 0x000fc4000f8e0218 */
[C---:B-1----:R-:W-:Y:S02]  /*2100*/  @P0 IMAD R23, R7.reuse, R4, R23 ;  /* 0x0000000407170224 */ /* 0x042fe400078e0217 */
[C---:B------:R-:W-:Y:S02]  /*2110*/  @P0 IMAD R0, R7.reuse, R5, R0 ;  /* 0x0000000507000224 */ /* 0x040fe400078e0200 */
[----:B-----5:R-:W-:-:S07]  /*2120*/  @P0 IMAD R24, R7, R10, R24 ;  /* 0x0000000a07180224 */ /* 0x020fce00078e0218 */
.L_x_40605:
[----:B------:R-:W0:Y:S02]  /*2130*/  LDCU.64 UR4, c[0x0][0x5f0] ;  /* 0x0000be00ff0477ac */ /* 0x000e240008000a00 */
[----:B0-----:R-:W-:-:S04]  /*2140*/  IADD3 R16, P0, PT, R0, UR4, RZ ;  /* 0x0000000400107c10 */ /* 0x001fc8000ff1e0ff */
[----:B------:R-:W-:Y:S01]  /*2150*/  IADD3.X R17, PT, PT, RZ, UR5, RZ, P0, !PT ;  /* 0x00000005ff117c10 */ /* 0x000fe200087fe4ff */
[----:B------:R-:W0:Y:S05]  /*2160*/  LDCU.64 UR4, c[0x0][0x600] ;  /* 0x0000c000ff0477ac */ /* 0x000e2a0008000a00 */
[----:B------:R-:W0:Y:S01]  /*2170*/  LDG.E.64 R16, desc[UR36][R16.64] ;  /* 0x0000002410107981 */ /* 0x000e22000c1e1b00 */
[----:B------:R-:W-:Y:S01]  /*2180*/  BSSY.RECONVERGENT B6, `(.L_x_40606) ;  /* 0x0000016000067945 */ /* 0x000fe20003800200 */
[C---:B0-----:R-:W-:Y:S02]  /*2190*/  ISETP.GE.U32.AND P0, PT, R16.reuse, UR4, PT ;  /* 0x0000000410007c0c */ /* 0x041fe4000bf06070 */
[----:B------:R-:W-:-:S02]  /*21a0*/  ISETP.GT.U32.AND P1, PT, R16, -0x1, PT ;  /* 0xffffffff1000780c */ /* 0x000fc40003f24070 */
[C---:B------:R-:W-:Y:S02]  /*21b0*/  ISETP.GE.AND.EX P0, PT, R17.reuse, UR5, PT, P0 ;  /* 0x0000000511007c0c */ /* 0x040fe4000bf06300 */
[----:B------:R-:W-:-:S13]  /*21c0*/  ISETP.GT.AND.EX P1, PT, R17, -0x1, PT, P1 ;  /* 0xffffffff1100780c */ /* 0x000fda0003f24310 */
[----:B------:R-:W-:Y:S05]  /*21d0*/  @!P0 BRA P1, `(.L_x_40607) ;  /* 0x0000000000408947 */ /* 0x000fea0000800000 */
        /* <DEDUP_REMOVED lines=16> */
.L_x_40607:
[----:B------:R-:W-:Y:S05]  /*22e0*/  BSYNC.RECONVERGENT B6 ;  /* 0x0000000000067941 */ /* 0x000fea0003800200 */
.L_x_40606:
[----:B------:R-:W0:Y:S01]  /*22f0*/  LDCU.64 UR4, c[0x0][0x5f8] ;  /* 0x0000bf00ff0477ac */ /* 0x000e220008000a00 */
[----:B------:R-:W1:Y:S01]  /*2300*/  LDCU.64 UR6, c[0x0][0x5e8] ;  /* 0x0000bd00ff0677ac */ /* 0x000e620008000a00 */
[----:B0-----:R-:W-:-:S04]  /*2310*/  IADD3 R4, P0, PT, R24, UR4, RZ ;  /* 0x0000000418047c10 */ /* 0x001fc8000ff1e0ff */
[----:B------:R-:W-:Y:S01]  /*2320*/  IADD3.X R5, PT, PT, RZ, UR5, RZ, P0, !PT ;  /* 0x00000005ff057c10 */ /* 0x000fe200087fe4ff */
[----:B------:R-:W0:Y:S05]  /*2330*/  LDCU.64 UR4, c[0x0][0x608] ;  /* 0x0000c100ff0477ac */ /* 0x000e2a0008000a00 */
[----:B------:R-:W2:Y:S01]  /*2340*/  LDG.E.128 R4, desc[UR36][R4.64] ;  /* 0x0000002404047981 */ /* 0x000ea2000c1e1d00 */
[----:B-1----:R-:W-:Y:S02]  /*2350*/  IADD3 R9, P0, PT, R23, UR6, RZ ;  /* 0x0000000617097c10 */ /* 0x002fe4000ff1e0ff */
[----:B------:R-:W-:Y:S01]  /*2360*/  IADD3 R19, PT, PT, R19, 0x80, RZ ;  /* 0x0000008013137810 */ /* 0x000fe20007ffe0ff */
[----:B0-----:R-:W-:-:S02]  /*2370*/  IMAD R11, R17, UR4, RZ ;  /* 0x00000004110b7c24 */ /* 0x001fc4000f8e02ff */
[----:B------:R-:W-:-:S04]  /*2380*/  IMAD.WIDE.U32 R2, R16, UR4, RZ ;  /* 0x0000000410027c25 */ /* 0x000fc8000f8e00ff */
[----:B------:R-:W-:Y:S01]  /*2390*/  IMAD R17, R16, UR5, R11 ;  /* 0x0000000510117c24 */ /* 0x000fe2000f8e020b */
[----:B------:R-:W-:Y:S02]  /*23a0*/  IADD3.X R11, PT, PT, RZ, UR7, RZ, P0, !PT ;  /* 0x00000007ff0b7c10 */ /* 0x000fe400087fe4ff */
[----:B------:R-:W-:Y:S02]  /*23b0*/  LEA R8, P0, R2, R9, 0x4 ;  /* 0x0000000902087211 */ /* 0x000fe400078020ff */
[----:B------:R-:W-:-:S04]  /*23c0*/  IADD3 R0, PT, PT, R3, R17, RZ ;  /* 0x0000001103007210 */ /* 0x000fc80007ffe0ff */
[----:B------:R-:W-:-:S05]  /*23d0*/  LEA.HI.X R9, R2, R11, R0, 0x4, P0 ;  /* 0x0000000b02097211 */ /* 0x000fca00000f2400 */
[----:B--2---:R0:W-:Y:S02]  /*23e0*/  STG.E.128 desc[UR36][R8.64], R4 ;  /* 0x0000000408007986 */ /* 0x0041e4000c101d24 */
.L_x_40604:
[----:B------:R-:W-:Y:S05]  /*23f0*/  BSYNC.RECONVERGENT B7 ;  /* 0x0000000000077941 */ /* 0x000fea0003800200 */
.L_x_40603:
        /* <DEDUP_REMOVED lines=63> */
[----:B------:R-:W-:Y:S01]  /*27f0*/  IMAD.MOV.U32 R4, RZ, RZ, RZ ;  /* 0x000000ffff047224 */ /* 0x000fe200078e00ff */
        /* <DEDUP_REMOVED lines=266> */
[----:B------:R-:W-:Y:S01]  /*38a0*/  MOV R2, RZ ;  /* 0x000000ff00027202 */ /* 0x000fe20000000f00 */
        /* <DEDUP_REMOVED lines=22> */
.L_x_40610:
[----:B------:R-:W1:Y:S02]  /*3a10*/  LDCU.64 UR4, c[0x0][0x5f0] ;  /* 0x0000be00ff0477ac */ /* 0x000e640008000a00 */
[----:B-1----:R-:W-:-:S04]  /*3a20*/  IADD3 R16, P0, PT, R0, UR4, RZ ;  /* 0x0000000400107c10 */ /* 0x002fc8000ff1e0ff */
[----:B------:R-:W-:Y:S01]  /*3a30*/  IADD3.X R17, PT, PT, RZ, UR5, RZ, P0, !PT ;  /* 0x00000005ff117c10 */ /* 0x000fe200087fe4ff */
[----:B------:R-:W1:Y:S05]  /*3a40*/  LDCU.64 UR4, c[0x0][0x600] ;  /* 0x0000c000ff0477ac */ /* 0x000e6a0008000a00 */
[----:B------:R-:W1:Y:S01]  /*3a50*/  LDG.E.64 R16, desc[UR36][R16.64] ;  /* 0x0000002410107981 */ /* 0x000e62000c1e1b00 */
[----:B------:R-:W-:Y:S01]  /*3a60*/  BSSY.RECONVERGENT B6, `(.L_x_40611) ;  /* 0x0000016000067945 */ /* 0x000fe20003800200 */
[C---:B-1----:R-:W-:Y:S02]  /*3a70*/  ISETP.GE.U32.AND P0, PT, R16.reuse, UR4, PT ;  /* 0x0000000410007c0c */ /* 0x042fe4000bf06070 */
[----:B------:R-:W-:-:S02]  /*3a80*/  ISETP.GT.U32.AND P1, PT, R16, -0x1, PT ;  /* 0xffffffff1000780c */ /* 0x000fc40003f24070 */
[C---:B------:R-:W-:Y:S02]  /*3a90*/  ISETP.GE.AND.EX P0, PT, R17.reuse, UR5, PT, P0 ;  /* 0x0000000511007c0c */ /* 0x040fe4000bf06300 */
[----:B------:R-:W-:-:S13]  /*3aa0*/  ISETP.GT.AND.EX P1, PT, R17, -0x1, PT, P1 ;  /* 0xffffffff1100780c */ /* 0x000fda0003f24310 */
[----:B------:R-:W-:Y:S05]  /*3ab0*/  @!P0 BRA P1, `(.L_x_40612) ;  /* 0x0000000000408947 */ /* 0x000fea0000800000 */
[----:B------:R-:W-:Y:S01]  /*3ac0*/  MOV R2, 0x0 ;  /* 0x0000000000027802 */ /* 0x000fe20000000f00 */
[----:B------:R-:W1:Y:S01]  /*3ad0*/  LDCU.64 UR4, c[0x4][0x4d8] ;  /* 0x01009b00ff0477ac */ /* 0x000e620008000a00 */
[----:B0-----:R-:W-:Y:S02]  /*3ae0*/  HFMA2 R8, -RZ, RZ, 0, 1.1503696441650390625e-05 ;  /* 0x000000c1ff087431 */ /* 0x001fe400000001ff */
[----:B------:R-:W-:Y:S01]  /*3af0*/  IMAD.MOV.U32 R12, RZ, RZ, 0x1 ;  /* 0x00000001ff0c7424 */ /* 0x000fe200078e00ff */
[----:B------:R-:W-:Y:S01]  /*3b00*/  MOV R13, RZ ;  /* 0x000000ff000d7202 */ /* 0x000fe20000000f00 */
[----:B------:R-:W0:Y:S01]  /*3b10*/  LDCU.64 UR6, c[0x4][0x4c0] ;  /* 0x01009800ff0677ac */ /* 0x000e220008000a00 */
[----:B------:R-:W2:Y:S01]  /*3b20*/  LDC.64 R2, c[0x4][R2] ;  /* 0x0100000002027b82 */ /* 0x000ea20000000a00 */
[----:B------:R-:W3:Y:S01]  /*3b30*/  LDCU.64 UR8, c[0x4][0x80] ;  /* 0x01001000ff0877ac */ /* 0x000ee20008000a00 */
[----:B-1----:R-:W-:Y:S02]  /*3b40*/  MOV R4, UR4 ;  /* 0x0000000400047c02 */ /* 0x002fe40008000f00 */
[----:B------:R-:W-:-:S02]  /*3b50*/  MOV R5, UR5 ;  /* 0x0000000500057c02 */ /* 0x000fc40008000f00 */
[----:B0-----:R-:W-:Y:S02]  /*3b60*/  MOV R6, UR6 ;  /* 0x0000000600067c02 */ /* 0x001fe40008000f00 */
[----:B------:R-:W-:Y:S02]  /*3b70*/  MOV R7, UR7 ;  /* 0x0000000700077c02 */ /* 0x000fe40008000f00 */
[----:B---3--:R-:W-:Y:S02]  /*3b80*/  MOV R10, UR8 ;  /* 0x00000008000a7c02 */ /* 0x008fe40008000f00 */
[----:B------:R-:W-:-:S07]  /*3b90*/  MOV R11, UR9 ;  /* 0x00000009000b7c02 */ /* 0x000fce0008000f00 */
[----:B------:R-:W-:-:S07]  /*3ba0*/  LEPC R20, `(.L_x_40612) ;  /* 0x000000001014794e */ /* 0x000fce0000000000 */
[----:B--2---:R-:W-:Y:S05]  /*3bb0*/  CALL.ABS.NOINC R2 ;  /* 0x0000000002007343 */ /* 0x004fea0003c00000 */
.L_x_40612:
[----:B------:R-:W-:Y:S05]  /*3bc0*/  BSYNC.RECONVERGENT B6 ;  /* 0x0000000000067941 */ /* 0x000fea0003800200 */
.L_x_40611:
        /* <DEDUP_REMOVED lines=16> */
.L_x_40609:
[----:B------:R-:W-:Y:S05]  /*3cd0*/  BSYNC.RECONVERGENT B7 ;  /* 0x0000000000077941 */ /* 0x000fea0003800200 */
.L_x_40608:
[----:B------:R-:W2:Y:S01]  /*3ce0*/  LDCU.64 UR4, c[0x0][0x380] ;  /* 0x00007000ff0477ac */ /* 0x000ea20008000a00 */
[----:B------:R-:W-:Y:S01]  /*3cf0*/  BSSY.RECONVERGENT B7, `(.L_x_40613) ;  /* 0x000018c000077945 */ /* 0x000fe20003800200 */
[----:B--2---:R-:W-:-:S04]  /*3d00*/  ISETP.GE.U32.AND P0, PT, R19, UR4, PT ;  /* 0x0000000413007c0c */ /* 0x004fc8000bf06070 */
[----:B------:R-:W-:-:S13]  /*3d10*/  ISETP.GE.AND.EX P0, PT, RZ, UR5, PT, P0 ;  /* 0x00000005ff007c0c */ /* 0x000fda000bf06300 */
[----:B------:R-:W-:Y:S05]  /*3d20*/  @P0 BRA `(.L_x_40614) ;  /* 0x0000001800200947 */ /* 0x000fea0003800000 */
[----:B------:R-:W2:Y:S01]  /*3d30*/  LDCU.64 UR4, c[0x0][0x390] ;  /* 0x00007200ff0477ac */ /* 0x000ea20008000a00 */
[----:B------:R-:W-:Y:S01]  /*3d40*/  HFMA2 R2, -RZ, RZ, 0, 0 ;  /* 0x00000000ff027431 */ /* 0x000fe200000001ff */
[----:B------:R-:W-:Y:S01]  /*3d50*/  MOV R3, R19 ;  /* 0x0000001300037202 */ /* 0x000fe20000000f00 */
[----:B------:R-:W3:Y:S01]  /*3d60*/  LDCU UR6, c[0x0][0x38c] ;  /* 0x00007180ff0677ac */ /* 0x000ee20008000800 */
[----:B------:R-:W-:Y:S01]  /*3d70*/  ISETP.NE.AND P0, PT, R22, RZ, PT ;  /* 0x000000ff1600720c */ /* 0x000fe20003f05270 */
[----:B------:R-:W4:Y:S01]  /*3d80*/  LDCU.64 UR8, c[0x0][0x4b8] ;  /* 0x00009700ff0877ac */ /* 0x000f220008000a00 */
[----:B--2---:R-:W-:Y:S01]  /*3d90*/  IMAD.HI.U32 R2, R19, UR4, R2 ;  /* 0x0000000413027c27 */ /* 0x004fe2000f8e0002 */
[----:B------:R-:W2:Y:S04]  /*3da0*/  LDCU UR4, c[0x0][0x4c0] ;  /* 0x00009800ff0477ac */ /* 0x000ea80008000800 */
[----:B------:R-:W-:-:S04]  /*3db0*/  SHF.R.U32.HI R3, RZ, UR5, R2 ;  /* 0x00000005ff037c19 */ /* 0x000fc80008011602 */
[----:B------:R-:W-:-:S05]  /*3dc0*/  IADD3 R24, PT, PT, -R3, RZ, RZ ;  /* 0x000000ff03187210 */ /* 0x000fca0007ffe1ff */
[----:B---3--:R-:W-:-:S04]  /*3dd0*/  IMAD R24, R24, UR6, R19 ;  /* 0x0000000618187c24 */ /* 0x008fc8000f8e0213 */
[C---:B----4-:R-:W-:Y:S02]  /*3de0*/  IMAD R23, R24.reuse, UR8, RZ ;  /* 0x0000000818177c24 */ /* 0x050fe4000f8e02ff */
[C---:B------:R-:W-:Y:S02]  /*3df0*/  IMAD R0, R24.reuse, UR9, RZ ;  /* 0x0000000918007c24 */ /* 0x040fe4000f8e02ff */
[----:B--2---:R-:W-:Y:S01]  /*3e00*/  IMAD R24, R24, UR4, RZ ;  /* 0x0000000418187c24 */ /* 0x004fe2000f8e02ff */
[----:B------:R-:W-:Y:S06]  /*3e10*/  @!P0 BRA `(.L_x_40615) ;  /* 0x0000001400348947 */ /* 0x000fec0003800000 */
[----:B------:R-:W0:Y:S01]  /*3e20*/  LDCU.64 UR6, c[0x0][0x398] ;  /* 0x00007300ff0677ac */ /* 0x000e220008000a00 */
[----:B------:R-:W-:Y:S01]  /*3e30*/  IMAD.MOV.U32 R2, RZ, RZ, RZ ;  /* 0x000000ffff027224 */ /* 0x000fe200078e00ff */
[----:B------:R-:W-:Y:S01]  /*3e40*/  ISETP.NE.AND P0, PT, R18, 0x2, PT ;  /* 0x000000021200780c */ /* 0x000fe20003f05270 */
[----:B------:R-:W2:Y:S01]  /*3e50*/  LDCU UR4, c[0x0][0x3a0] ;  /* 0x00007400ff0477ac */ /* 0x000ea20008000800 */
[----:B------:R-:W3:Y:S01]  /*3e60*/  LDCU UR5, c[0x0][0x4c4] ;  /* 0x00009880ff0577ac */ /* 0x000ee20008000800 */
[----:B------:R-:W4:Y:S01]  /*3e70*/  LDCU.64 UR8, c[0x0][0x4c8] ;  /* 0x00009900ff0877ac */ /* 0x000f220008000a00 */
[----:B01----:R-:W-:-:S05]  /*3e80*/  IMAD.HI.U32 R4, R3, UR7, R2 ;  /* 0x0000000703047c27 */ /* 0x003fca000f8e0002 */
[----:B--2---:R-:W-:-:S04]  /*3e90*/  SHF.R.U32.HI R5, RZ, UR4, R4 ;  /* 0x00000004ff057c19 */ /* 0x004fc80008011604 */
[----:B------:R-:W-:-:S05]  /*3ea0*/  IADD3 R2, PT, PT, -R5, RZ, RZ ;  /* 0x000000ff05027210 */ /* 0x000fca0007ffe1ff */
[----:B------:R-:W-:-:S04]  /*3eb0*/  IMAD R3, R2, UR6, R3 ;  /* 0x0000000602037c24 */ /* 0x000fc8000f8e0203 */
[C---:B---3--:R-:W-:Y:S02]  /*3ec0*/  IMAD R23, R3.reuse, UR5, R23 ;  /* 0x0000000503177c24 */ /* 0x048fe4000f8e0217 */
[C---:B----4-:R-:W-:Y:S02]  /*3ed0*/  IMAD R0, R3.reuse, UR8, R0 ;  /* 0x0000000803007c24 */ /* 0x050fe4000f8e0200 */
        /* <DEDUP_REMOVED lines=51> */
[----:B-1----:R-:W-:-:S05]  /*4210*/  SHF.R.U32.HI R5, RZ, UR4, R4 ;  /* 0x00000004ff057c19 */ /* 0x002fca0008011604 */
[----:B------:R-:W-:-:S04]  /*4220*/  IMAD.MOV R2, RZ, RZ, -R5 ;  /* 0x000000ffff027224 */ /* 0x000fc800078e0a05 */
        /* <DEDUP_REMOVED lines=188> */
[----:B------:R-:W-:Y:S01]  /*4df0*/  IMAD.MOV.U32 R2, RZ, RZ, RZ ;  /* 0x000000ffff027224 */ /* 0x000fe200078e00ff */
        /* <DEDUP_REMOVED lines=63> */
[----:B-1----:R-:W-:Y:S01]  /*51f0*/  SHF.R.U32.HI R7, RZ, UR4, R6 ;  /* 0x00000004ff077c19 */ /* 0x002fe20008011606 */
[----:B------:R-:W-:-:S06]  /*5200*/  @P0 IMAD.MOV.U32 R6, RZ, RZ, RZ ;  /* 0x000000ffff060224 */ /* 0x000fcc00078e00ff */
[----:B------:R-:W1:Y:S08]  /*5210*/  @P0 LDC.64 R4, c[0x0][0x5d8] ;  /* 0x00017600ff040b82 */ /* 0x000e700000000a00 */
[----:B------:R-:W5:Y:S01]  /*5220*/  @P0 LDC R10, c[0x0][0x5e0] ;  /* 0x00017800ff0a0b82 */ /* 0x000f620000000800 */
[----:B---3--:R-:W-:-:S05]  /*5230*/  @P0 IMAD.HI.U32 R2, R7, R8, R6 ;  /* 0x0000000807020227 */ /* 0x008fca00078e0006 */
[----:B------:R-:W-:Y:S02]  /*5240*/  @P0 SHF.R.U32.HI R2, RZ, R9, R2 ;  /* 0x00000009ff020219 */ /* 0x000fe40000011602 */
[----:B------:R-:W-:Y:S02]  /*5250*/  IADD3 R9, PT, PT, -R7, RZ, RZ ;  /* 0x000000ff07097210 */ /* 0x000fe40007ffe1ff */
[----:B------:R-:W-:-:S03]  /*5260*/  @P0 IADD3 R6, PT, PT, -R2, RZ, RZ ;  /* 0x000000ff02060210 */ /* 0x000fc60007ffe1ff */
[----:B------:R-:W-:Y:S02]  /*5270*/  IMAD R3, R9, UR6, R3 ;  /* 0x0000000609037c24 */ /* 0x000fe4000f8e0203 */
[----:B0-----:R-:W-:Y:S02]  /*5280*/  @P0 IMAD R7, R11, R6, R7 ;  /* 0x000000060b070224 */ /* 0x001fe400078e0207 */
[C---:B--2---:R-:W-:Y:S02]  /*5290*/  IMAD R23, R3.reuse, UR5, R23 ;  /* 0x0000000503177c24 */ /* 0x044fe4000f8e0217 */
[C---:B----4-:R-:W-:Y:S02]  /*52a0*/  IMAD R0, R3.reuse, UR8, R0 ;  /* 0x0000000803007c24 */ /* 0x050fe4000f8e0200 */
[----:B------:R-:W-:Y:S02]  /*52b0*/  IMAD R24, R3, UR9, R24 ;  /* 0x0000000903187c24 */ /* 0x000fe4000f8e0218 */
[----:B-1----:R-:W-:-:S02]  /*52c0*/  @P0 IMAD R23, R7, R4, R23 ;  /* 0x0000000407170224 */ /* 0x002fc400078e0217 */
[C---:B------:R-:W-:Y:S02]  /*52d0*/  @P0 IMAD R0, R7.reuse, R5, R0 ;  /* 0x0000000507000224 */ /* 0x040fe400078e0200 */
[----:B-----5:R-:W-:-:S07]  /*52e0*/  @P0 IMAD R24, R7, R10, R24 ;  /* 0x0000000a07180224 */ /* 0x020fce00078e0218 */
.L_x_40615:
[----:B------:R-:W2:Y:S02]  /*52f0*/  LDCU.64 UR4, c[0x0][0x5f0] ;  /* 0x0000be00ff0477ac */ /* 0x000ea40008000a00 */
[----:B--2---:R-:W-:-:S04]  /*5300*/  IADD3 R16, P0, PT, R0, UR4, RZ ;  /* 0x0000000400107c10 */ /* 0x004fc8000ff1e0ff */
[----:B------:R-:W-:Y:S01]  /*5310*/  IADD3.X R17, PT, PT, RZ, UR5, RZ, P0, !PT ;  /* 0x00000005ff117c10 */ /* 0x000fe200087fe4ff */
[----:B------:R-:W2:Y:S05]  /*5320*/  LDCU.64 UR4, c[0x0][0x600] ;  /* 0x0000c000ff0477ac */ /* 0x000eaa0008000a00 */
[----:B------:R-:W2:Y:S01]  /*5330*/  LDG.E.64 R16, desc[UR36][R16.64] ;  /* 0x0000002410107981 */ /* 0x000ea2000c1e1b00 */
[----:B------:R-:W-:Y:S01]  /*5340*/  BSSY.RECONVERGENT B6, `(.L_x_40616) ;  /* 0x0000016000067945 */ /* 0x000fe20003800200 */
[C---:B--2---:R-:W-:Y:S02]  /*5350*/  ISETP.GE.U32.AND P0, PT, R16.reuse, UR4, PT ;  /* 0x0000000410007c0c */ /* 0x044fe4000bf06070 */
[----:B------:R-:W-:-:S02]  /*5360*/  ISETP.GT.U32.AND P1, PT, R16, -0x1, PT ;  /* 0xffffffff1000780c */ /* 0x000fc40003f24070 */
        /* <DEDUP_REMOVED lines=11> */
[----:B--2---:R-:W-:Y:S02]  /*5420*/  MOV R4, UR4 ;  /* 0x0000000400047c02 */ /* 0x004fe40008000f00 */
[----:B------:R-:W-:-:S02]  /*5430*/  MOV R5, UR5 ;  /* 0x0000000500057c02 */ /* 0x000fc40008000f00 */
[----:B0-----:R-:W-:Y:S02]  /*5440*/  MOV R6, UR6 ;  /* 0x0000000600067c02 */ /* 0x001fe40008000f00 */
[----:B------:R-:W-:Y:S02]  /*5450*/  MOV R7, UR7 ;  /* 0x0000000700077c02 */ /* 0x000fe40008000f00 */
[----:B---3--:R-:W-:Y:S01]  /*5460*/  MOV R10, UR8 ;  /* 0x00000008000a7c02 */ /* 0x008fe20008000f00 */
[----:B------:R-:W-:-:S07]  /*5470*/  IMAD.U32 R11, RZ, RZ, UR9 ;  /* 0x00000009ff0b7e24 */ /* 0x000fce000f8e00ff */
[----:B------:R-:W-:-:S07]  /*5480*/  LEPC R20, `(.L_x_40617) ;  /* 0x000000001014794e */ /* 0x000fce0000000000 */
[----:B-1----:R-:W-:Y:S05]  /*5490*/  CALL.ABS.NOINC R2 ;  /* 0x0000000002007343 */ /* 0x002fea0003c00000 */
.L_x_40617:
[----:B------:R-:W-:Y:S05]  /*54a0*/  BSYNC.RECONVERGENT B6 ;  /* 0x0000000000067941 */ /* 0x000fea0003800200 */
.L_x_40616:
[----:B------:R-:W0:Y:S01]  /*54b0*/  LDCU.64 UR4, c[0x0][0x5f8] ;  /* 0x0000bf00ff0477ac */ /* 0x000e220008000a00 */
[----:B------:R-:W2:Y:S01]  /*54c0*/  LDCU.64 UR6, c[0x0][0x5e8] ;  /* 0x0000bd00ff0677ac */ /* 0x000ea20008000a00 */
[----:B01----:R-:W-:-:S04]  /*54d0*/  IADD3 R4, P0, PT, R24, UR4, RZ ;  /* 0x0000000418047c10 */ /* 0x003fc8000ff1e0ff */
[----:B------:R-:W-:Y:S01]  /*54e0*/  IADD3.X R5, PT, PT, RZ, UR5, RZ, P0, !PT ;  /* 0x00000005ff057c10 */ /* 0x000fe200087fe4ff */
[----:B------:R-:W0:Y:S05]  /*54f0*/  LDCU.64 UR4, c[0x0][0x608] ;  /* 0x0000c100ff0477ac */ /* 0x000e2a0008000a00 */
[----:B------:R-:W3:Y:S01]  /*5500*/  LDG.E.128 R4, desc[UR36][R4.64] ;  /* 0x0000002404047981 */ /* 0x000ee2000c1e1d00 */
[----:B--2---:R-:W-:Y:S02]  /*5510*/  IADD3 R9, P0, PT, R23, UR6, RZ ;  /* 0x0000000617097c10 */ /* 0x004fe4000ff1e0ff */
        /* <DEDUP_REMOVED lines=8> */
[----:B---3--:R2:W-:Y:S02]  /*55a0*/  STG.E.128 desc[UR36][R8.64], R4 ;  /* 0x0000000408007986 */ /* 0x0085e4000c101d24 */
.L_x_40614:
[----:B------:R-:W-:Y:S05]  /*55b0*/  BSYNC.RECONVERGENT B7 ;  /* 0x0000000000077941 */ /* 0x000fea0003800200 */
.L_x_40613:
[----:B------:R-:W3:Y:S02]  /*55c0*/  LDCU.64 UR4, c[0x0][0x380] ;  /* 0x00007000ff0477ac */ /* 0x000ee40008000a00 */
[----:B---3--:R-:W-:-:S04]  /*55d0*/  ISETP.GE.U32.AND P0, PT, R19, UR4, PT ;  /* 0x0000000413007c0c */ /* 0x008fc8000bf06070 */
[----:B------:R-:W-:-:S13]  /*55e0*/  ISETP.GE.AND.EX P0, PT, RZ, UR5, PT, P0 ;  /* 0x00000005ff007c0c */ /* 0x000fda000bf06300 */
[----:B------:R-:W-:Y:S05]  /*55f0*/  @P0 EXIT ;  /* 0x000000000000094d */ /* 0x000fea0003800000 */
[----:B------:R-:W3:Y:S01]  /*5600*/  LDCU.64 UR4, c[0x0][0x390] ;  /* 0x00007200ff0477ac */ /* 0x000ee20008000a00 */
[----:B------:R-:W-:Y:S01]  /*5610*/  MOV R2, RZ ;  /* 0x000000ff00027202 */ /* 0x000fe20000000f00 */
[----:B------:R-:W-:Y:S01]  /*5620*/  IMAD.MOV.U32 R3, RZ, RZ, R19 ;  /* 0x000000ffff037224 */ /* 0x000fe200078e0013 */
[----:B------:R-:W-:Y:S01]  /*5630*/  ISETP.NE.AND P0, PT, R22, RZ, PT ;  /* 0x000000ff1600720c */ /* 0x000fe20003f05270 */
[----:B------:R-:W4:Y:S01]  /*5640*/  LDCU UR6, c[0x0][0x38c] ;  /* 0x00007180ff0677ac */ /* 0x000f220008000800 */
[----:B------:R-:W5:Y:S01]  /*5650*/  LDCU.64 UR8, c[0x0][0x4b8] ;  /* 0x00009700ff0877ac */ /* 0x000f620008000a00 */
[----:B---3--:R-:W-:Y:S01]  /*5660*/  IMAD.HI.U32 R2, R19, UR4, R2 ;  /* 0x0000000413027c27 */ /* 0x008fe2000f8e0002 */
[----:B------:R-:W3:Y:S04]  /*5670*/  LDCU UR4, c[0x0][0x4c0] ;  /* 0x00009800ff0477ac */ /* 0x000ee80008000800 */
[----:B------:R-:W-:-:S04]  /*5680*/  SHF.R.U32.HI R3, RZ, UR5, R2 ;  /* 0x00000005ff037c19 */ /* 0x000fc80008011602 */
[----:B------:R-:W-:-:S05]  /*5690*/  IADD3 R0, PT, PT, -R3, RZ, RZ ;  /* 0x000000ff03007210 */ /* 0x000fca0007ffe1ff */
[----:B----4-:R-:W-:-:S04]  /*56a0*/  IMAD R19, R0, UR6, R19 ;  /* 0x0000000600137c24 */ /* 0x010fc8000f8e0213 */
[C---:B-----5:R-:W-:Y:S02]  /*56b0*/  IMAD R23, R19.reuse, UR8, RZ ;  /* 0x0000000813177c24 */ /* 0x060fe4000f8e02ff */
[C---:B------:R-:W-:Y:S02]  /*56c0*/  IMAD R0, R19.reuse, UR9, RZ ;  /* 0x0000000913007c24 */ /* 0x040fe4000f8e02ff */
[----:B---3--:R-:W-:Y:S01]  /*56d0*/  IMAD R19, R19, UR4, RZ ;  /* 0x0000000413137c24 */ /* 0x008fe2000f8e02ff */
[----:B------:R-:W-:Y:S06]  /*56e0*/  @!P0 BRA `(.L_x_40618) ;  /* 0x0000001400348947 */ /* 0x000fec0003800000 */
[----:B------:R-:W0:Y:S01]  /*56f0*/  LDCU.64 UR6, c[0x0][0x398] ;  /* 0x00007300ff0677ac */ /* 0x000e220008000a00 */
[----:B------:R-:W-:Y:S01]  /*5700*/  HFMA2 R2, -RZ, RZ, 0, 0 ;  /* 0x00000000ff027431 */ /* 0x000fe200000001ff */
[----:B------:R-:W-:Y:S01]  /*5710*/  ISETP.NE.AND P0, PT, R18, 0x2, PT ;  /* 0x000000021200780c */ /* 0x000fe20003f05270 */
[----:B------:R-:W3:Y:S01]  /*5720*/  LDCU UR4, c[0x0][0x3a0] ;  /* 0x00007400ff0477ac */ /* 0x000ee20008000800 */
[----:B------:R-:W4:Y:S01]  /*5730*/  LDCU UR5, c[0x0][0x4c4] ;  /* 0x00009880ff0577ac */ /* 0x000f220008000800 */
[----:B------:R-:W5:Y:S01]  /*5740*/  LDCU.64 UR8, c[0x0][0x4c8] ;  /* 0x00009900ff0877ac */ /* 0x000f620008000a00 */
[----:B012---:R-:W-:-:S05]  /*5750*/  IMAD.HI.U32 R4, R3, UR7, R2 ;  /* 0x0000000703047c27 */ /* 0x007fca000f8e0002 */
[----:B---3--:R-:W-:-:S04]  /*5760*/  SHF.R.U32.HI R5, RZ, UR4, R4 ;  /* 0x00000004ff057c19 */ /* 0x008fc80008011604 */
[----:B------:R-:W-:-:S05]  /*5770*/  IADD3 R2, PT, PT, -R5, RZ, RZ ;  /* 0x000000ff05027210 */ /* 0x000fca0007ffe1ff */
[----:B------:R-:W-:-:S04]  /*5780*/  IMAD R2, R2, UR6, R3 ;  /* 0x0000000602027c24 */ /* 0x000fc8000f8e0203 */
[C---:B----4-:R-:W-:Y:S02]  /*5790*/  IMAD R23, R2.reuse, UR5, R23 ;  /* 0x0000000502177c24 */ /* 0x050fe4000f8e0217 */
[C---:B-----5:R-:W-:Y:S02]  /*57a0*/  IMAD R0, R2.reuse, UR8, R0 ;  /* 0x0000000802007c24 */ /* 0x060fe4000f8e0200 */
        /* <DEDUP_REMOVED lines=321> */
.L_x_40618:
[----:B------:R-:W3:Y:S01]  /*6bc0*/  LDCU.128 UR4, c[0x0][0x5f0] ;  /* 0x0000be00ff0477ac */ /* 0x000ee20008000c00 */
[----:B------:R-:W4:Y:S01]  /*6bd0*/  LDCU.64 UR8, c[0x0][0x600] ;  /* 0x0000c000ff0877ac */ /* 0x000f220008000a00 */
[----:B---3--:R-:W-:-:S04]  /*6be0*/  IADD3 R16, P0, PT, R0, UR4, RZ ;  /* 0x0000000400107c10 */ /* 0x008fc8000ff1e0ff */
[----:B------:R-:W-:Y:S01]  /*6bf0*/  IADD3.X R17, PT, PT, RZ, UR5, RZ, P0, !PT ;  /* 0x00000005ff117c10 */ /* 0x000fe200087fe4ff */
[----:B------:R-:W3:Y:S05]  /*6c00*/  LDCU.64 UR4, c[0x0][0x5e8] ;  /* 0x0000bd00ff0477ac */ /* 0x000eea0008000a00 */
[----:B------:R-:W4:Y:S01]  /*6c10*/  LDG.E.64 R16, desc[UR36][R16.64] ;  /* 0x0000002410107981 */ /* 0x000f22000c1e1b00 */
[----:B------:R-:W-:Y:S01]  /*6c20*/  IADD3 R18, P3, PT, R19, UR6, RZ ;  /* 0x0000000613127c10 */ /* 0x000fe2000ff7e0ff */
[----:B------:R-:W-:Y:S03]  /*6c30*/  BSSY.RECONVERGENT B6, `(.L_x_40619) ;  /* 0x0000019000067945 */ /* 0x000fe60003800200 */
[----:B------:R-:W-:-:S02]  /*6c40*/  IADD3.X R19, PT, PT, RZ, UR7, RZ, P3, !PT ;  /* 0x00000007ff137c10 */ /* 0x000fc40009ffe4ff */
[----:B---3--:R-:W-:-:S04]  /*6c50*/  IADD3 R23, P2, PT, R23, UR4, RZ ;  /* 0x0000000417177c10 */ /* 0x008fc8000ff5e0ff */
[----:B------:R-:W-:Y:S02]  /*6c60*/  IADD3.X R22, PT, PT, RZ, UR5, RZ, P2, !PT ;  /* 0x00000005ff167c10 */ /* 0x000fe400097fe4ff */
[C---:B----4-:R-:W-:Y:S02]  /*6c70*/  ISETP.GE.U32.AND P1, PT, R16.reuse, UR8, PT ;  /* 0x0000000810007c0c */ /* 0x050fe4000bf26070 */
[----:B------:R-:W-:Y:S02]  /*6c80*/  ISETP.GT.U32.AND P0, PT, R16, -0x1, PT ;  /* 0xffffffff1000780c */ /* 0x000fe40003f04070 */
[C---:B------:R-:W-:Y:S02]  /*6c90*/  ISETP.GE.AND.EX P1, PT, R17.reuse, UR9, PT, P1 ;  /* 0x0000000911007c0c */ /* 0x040fe4000bf26310 */
[----:B------:R-:W-:-:S13]  /*6ca0*/  ISETP.GT.AND.EX P0, PT, R17, -0x1, PT, P0 ;  /* 0xffffffff1100780c */ /* 0x000fda0003f04300 */
[----:B------:R-:W-:Y:S05]  /*6cb0*/  @!P1 BRA P0, `(.L_x_40620) ;  /* 0x0000000000409947 */ /* 0x000fea0000000000 */
[----:B------:R-:W-:Y:S01]  /*6cc0*/  MOV R2, 0x0 ;  /* 0x0000000000027802 */ /* 0x000fe20000000f00 */
[----:B------:R-:W3:Y:S01]  /*6cd0*/  LDCU.64 UR4, c[0x4][0x4d8] ;  /* 0x01009b00ff0477ac */ /* 0x000ee20008000a00 */
[----:B012---:R-:W-:Y:S01]  /*6ce0*/  HFMA2 R8, -RZ, RZ, 0, 1.1503696441650390625e-05 ;  /* 0x000000c1ff087431 */ /* 0x007fe200000001ff */
[----:B------:R-:W-:Y:S01]  /*6cf0*/  MOV R12, 0x1 ;  /* 0x00000001000c7802 */ /* 0x000fe20000000f00 */
[----:B------:R-:W-:Y:S01]  /*6d00*/  HFMA2 R13, -RZ, RZ, 0, 0 ;  /* 0x00000000ff0d7431 */ /* 0x000fe200000001ff */
[----:B------:R-:W0:Y:S01]  /*6d10*/  LDCU.64 UR6, c[0x4][0x4c0] ;  /* 0x01009800ff0677ac */ /* 0x000e220008000a00 */
[----:B------:R-:W1:Y:S01]  /*6d20*/  LDC.64 R2, c[0x4][R2] ;  /* 0x0100000002027b82 */ /* 0x000e620000000a00 */
[----:B------:R-:W2:Y:S01]  /*6d30*/  LDCU.64 UR8, c[0x4][0x80] ;  /* 0x01001000ff0877ac */ /* 0x000ea20008000a00 */
[----:B---3--:R-:W-:Y:S01]  /*6d40*/  MOV R4, UR4 ;  /* 0x0000000400047c02 */ /* 0x008fe20008000f00 */
[----:B------:R-:W-:Y:S01]  /*6d50*/  IMAD.U32 R5, RZ, RZ, UR5 ;  /* 0x00000005ff057e24 */ /* 0x000fe2000f8e00ff */
[----:B0-----:R-:W-:-:S02]  /*6d60*/  MOV R6, UR6 ;  /* 0x0000000600067c02 */ /* 0x001fc40008000f00 */
[----:B------:R-:W-:Y:S02]  /*6d70*/  MOV R7, UR7 ;  /* 0x0000000700077c02 */ /* 0x000fe40008000f00 */
[----:B--2---:R-:W-:Y:S02]  /*6d80*/  MOV R10, UR8 ;  /* 0x00000008000a7c02 */ /* 0x004fe40008000f00 */
[----:B------:R-:W-:-:S07]  /*6d90*/  MOV R11, UR9 ;  /* 0x00000009000b7c02 */ /* 0x000fce0008000f00 */
[----:B------:R-:W-:-:S07]  /*6da0*/  LEPC R20, `(.L_x_40620) ;  /* 0x000000001014794e */ /* 0x000fce0000000000 */
[----:B-1----:R-:W-:Y:S05]  /*6db0*/  CALL.ABS.NOINC R2 ;  /* 0x0000000002007343 */ /* 0x002fea0003c00000 */
.L_x_40620:
[----:B------:R-:W-:Y:S05]  /*6dc0*/  BSYNC.RECONVERGENT B6 ;  /* 0x0000000000067941 */ /* 0x000fea0003800200 */
.L_x_40619:
[----:B012---:R-:W2:Y:S01]  /*6dd0*/  LDG.E.128 R4, desc[UR36][R18.64] ;  /* 0x0000002412047981 */ /* 0x007ea2000c1e1d00 */
[----:B------:R-:W0:Y:S02]  /*6de0*/  LDCU.64 UR4, c[0x0][0x608] ;  /* 0x0000c100ff0477ac */ /* 0x000e240008000a00 */
[----:B0-----:R-:W-:Y:S02]  /*6df0*/  IMAD R9, R17, UR4, RZ ;  /* 0x0000000411097c24 */ /* 0x001fe4000f8e02ff */
[----:B------:R-:W-:-:S04]  /*6e00*/  IMAD.WIDE.U32 R2, R16, UR4, RZ ;  /* 0x0000000410027c25 */ /* 0x000fc8000f8e00ff */
[----:B------:R-:W-:Y:S01]  /*6e10*/  IMAD R9, R16, UR5, R9 ;  /* 0x0000000510097c24 */ /* 0x000fe2000f8e0209 */
[----:B------:R-:W-:-:S04]  /*6e20*/  LEA R8, P0, R2, R23, 0x4 ;  /* 0x0000001702087211 */ /* 0x000fc800078020ff */
[----:B------:R-:W-:-:S04]  /*6e30*/  IADD3 R3, PT, PT, R3, R9, RZ ;  /* 0x0000000903037210 */ /* 0x000fc80007ffe0ff */
[----:B------:R-:W-:-:S05]  /*6e40*/  LEA.HI.X R9, R2, R22, R3, 0x4, P0 ;  /* 0x0000001602097211 */ /* 0x000fca00000f2403 */
[----:B--2---:R-:W-:Y:S01]  /*6e50*/  STG.E.128 desc[UR36][R8.64], R4 ;  /* 0x0000000408007986 */ /* 0x004fe2000c101d24 */
[----:B------:R-:W-:Y:S05]  /*6e60*/  EXIT ;  /* 0x000000000000794d */ /* 0x000fea0003800000 */
.L_x_40621:
        /* <DEDUP_REMOVED lines=9> */
.L_x_41916:


//--------------------- .text._ZN2at6native24index_elementwise_kernelILi128ELi4EZNS0_22index_copy_kernel_implINS0_10OpaqueTypeILi2EEEEEvRNS_14TensorIteratorElllEUliE_EEvlT1_ --------------------------
	.section	.text._ZN2at6native24index_elementwise_kernelILi128ELi4EZNS0_22index_copy_kernel_implINS0_10OpaqueTypeILi2EEEEEvRNS_14TensorIteratorElllEUliE_EEvlT1_,"ax",@progbits
	.align	128
        .global         _ZN2at6native24index_elementwise_kernelILi128ELi4EZNS0_22index_copy_kernel_implINS0_10OpaqueTypeILi2EEEEEvRNS_14TensorIteratorElllEUliE_EEvlT1_
        .type           _ZN2at6native24index_elementwise_kernelILi128ELi4EZNS0_22index_copy_kernel_implINS0_10OpaqueTypeILi2EEEEEvRNS_14TensorIteratorElllEUliE_EEvlT1_,@function
        .size           _ZN2at6native24index_elementwise_kernelILi128ELi4EZNS0_22index_copy_kernel_implINS0_10OpaqueTypeILi2EEEEEvRNS_14TensorIteratorElllEUliE_EEvlT1_,(.L_x_41917 - _ZN2at6native24index_elementwise_kernelILi128ELi4EZNS0_22index_copy_kernel_implINS0_10OpaqueTypeILi2EEEEEvRNS_14TensorIteratorElllEUliE_EEvlT1_)
        .other          _ZN2at6native24index_elementwise_kernelILi128ELi4EZNS0_22index_copy_kernel_implINS0_10OpaqueTypeILi2EEEEEvRNS_14TensorIteratorElllEUliE_EEvlT1_,@"STO_CUDA_ENTRY STV_DEFAULT"
_ZN2at6native24index_elementwise_kernelILi128ELi4EZNS0_22index_copy_kernel_implINS0_10OpaqueTypeILi2EEEEEvRNS_14TensorIteratorElllEUliE_EEvlT1_:
.text._ZN2at6native24index_elementwise_kernelILi128ELi4EZNS0_22index_copy_kernel_implINS0_10OpaqueTypeILi2EEEEEvRNS_14TensorIteratorElllEUliE_EEvlT1_:
        /* <DEDUP_REMOVED lines=38> */
.L_x_40625:
[----:B------:R-:W0:Y:S01]  /*0260*/  LDC.64 R2, c[0x0][0x5f8] ;  /* 0x00017e00ff027b82 */ /* 0x000e220000000a00 */
[----:B------:R-:W1:Y:S07]  /*0270*/  LDCU.64 UR4, c[0x0][0x608] ;  /* 0x0000c100ff0477ac */ /* 0x000e6e0008000a00 */
[----:B------:R-:W2:Y:S01]  /*0280*/  LDC.64 R8, c[0x0][0x5e8] ;  /* 0x00017a00ff087b82 */ /* 0x000ea20000000a00 */
[----:B0-----:R-:W3:Y:S01]  /*0290*/  LDG.E.U16 R2, desc[UR36][R2.64] ;  /* 0x0000002402027981 */ /* 0x001ee2000c1e1500 */
[----:B-1----:R-:W-:Y:S01]  /*02a0*/  IMAD R7, R17, UR4, RZ ;  /* 0x0000000411077c24 */ /* 0x002fe2000f8e02ff */
[----:B------:R-:W-:Y:S01]  /*02b0*/  IADD3 R19, PT, PT, R19, 0x80, RZ ;  /* 0x0000008013137810 */ /* 0x000fe20007ffe0ff */
[----:B------:R-:W-:-:S04]  /*02c0*/  IMAD.WIDE.U32 R4, R16, UR4, RZ ;  /* 0x0000000410047c25 */ /* 0x000fc8000f8e00ff */
[----:B------:R-:W-:Y:S01]  /*02d0*/  IMAD R7, R16, UR5, R7 ;  /* 0x0000000510077c24 */ /* 0x000fe2000f8e0207 */
[----:B--2---:R-:W-:-:S04]  /*02e0*/  LEA R6, P0, R4, R8, 0x1 ;  /* 0x0000000804067211 */ /* 0x004fc800078008ff */
[----:B------:R-:W-:-:S04]  /*02f0*/  IADD3 R0, PT, PT, R5, R7, RZ ;  /* 0x0000000705007210 */ /* 0x000fc80007ffe0ff */
[----:B------:R-:W-:Y:S02]  /*0300*/  LEA.HI.X R7, R4, R9, R0, 0x1, P0 ;  /* 0x0000000904077211 */ /* 0x000fe400000f0c00 */
[----:B---3--:R-:W-:-:S05]  /*0310*/  PRMT R5, R2, 0x7710, RZ ;  /* 0x0000771002057816 */ /* 0x008fca00000000ff */
[----:B------:R0:W-:Y:S02]  /*0320*/  STG.E.U16 desc[UR36][R6.64], R5 ;  /* 0x0000000506007986 */ /* 0x0001e4000c101524 */
.L_x_40624:
[----:B------:R-:W-:Y:S05]  /*0330*/  BSYNC.RECONVERGENT B6 ;  /* 0x0000000000067941 */ /* 0x000fea0003800200 */
.L_x_40623:
        /* <DEDUP_REMOVED lines=15> */
[----:B------:R-:W-:Y:S01]  /*0430*/  HFMA2 R8, -RZ, RZ, 0, 1.1503696441650390625e-05 ;  /* 0x000000c1ff087431 */ /* 0x000fe200000001ff */
[----:B------:R-:W-:Y:S01]  /*0440*/  MOV R12, 0x1 ;  /* 0x00000001000c7802 */ /* 0x000fe20000000f00 */
[----:B------:R-:W-:Y:S01]  /*0450*/  HFMA2 R13, -RZ, RZ, 0, 0 ;  /* 0x00000000ff0d7431 */ /* 0x000fe200000001ff */
[----:B------:R-:W2:Y:S01]  /*0460*/  LDCU.64 UR6, c[0x4][0x4c0] ;  /* 0x01009800ff0677ac */ /* 0x000ea20008000a00 */
[----:B------:R-:W3:Y:S01]  /*0470*/  LDC.64 R2, c[0x4][R2] ;  /* 0x0100000002027b82 */ /* 0x000ee20000000a00 */
[----:B------:R-:W4:Y:S01]  /*0480*/  LDCU.64 UR8, c[0x4][0x78] ;  /* 0x01000f00ff0877ac */ /* 0x000f220008000a00 */
[----:B-1----:R-:W-:Y:S02]  /*0490*/  MOV R4, UR4 ;  /* 0x0000000400047c02 */ /* 0x002fe40008000f00 */
[----:B0-----:R-:W-:Y:S01]  /*04a0*/  MOV R5, UR5 ;  /* 0x0000000500057c02 */ /* 0x001fe20008000f00 */
[----:B--2---:R-:W-:Y:S01]  /*04b0*/  IMAD.U32 R6, RZ, RZ, UR6 ;  /* 0x00000006ff067e24 */ /* 0x004fe2000f8e00ff */
[----:B------:R-:W-:-:S02]  /*04c0*/  MOV R7, UR7 ;  /* 0x0000000700077c02 */ /* 0x000fc40008000f00 */
[----:B----4-:R-:W-:Y:S02]  /*04d0*/  MOV R10, UR8 ;  /* 0x00000008000a7c02 */ /* 0x010fe40008000f00 */
[----:B------:R-:W-:-:S07]  /*04e0*/  MOV R11, UR9 ;  /* 0x00000009000b7c02 */ /* 0x000fce0008000f00 */
[----:B------:R-:W-:-:S07]  /*04f0*/  LEPC R20, `(.L_x_40628) ;  /* 0x000000001014794e */ /* 0x000fce0000000000 */
[----:B---3--:R-:W-:Y:S05]  /*0500*/  CALL.ABS.NOINC R2 ;  /* 0x0000000002007343 */ /* 0x008fea0003c00000 */
.L_x_40628:
[----:B0-----:R-:W0:Y:S01]  /*0510*/  LDC.64 R6, c[0x0][0x5f8] ;  /* 0x00017e00ff067b82 */ /* 0x001e220000000a00 */
[----:B------:R-:W1:Y:S07]  /*0520*/  LDCU.64 UR4, c[0x0][0x608] ;  /* 0x0000c100ff0477ac */ /* 0x000e6e0008000a00 */
[----:B------:R-:W2:Y:S01]  /*0530*/  LDC.64 R8, c[0x0][0x5e8] ;  /* 0x00017a00ff087b82 */ /* 0x000ea20000000a00 */
[----:B0-----:R-:W3:Y:S01]  /*0540*/  LDG.E.U16 R6, desc[UR36][R6.64] ;  /* 0x0000002406067981 */ /* 0x001ee2000c1e1500 */
[----:B-1----:R-:W-:Y:S01]  /*0550*/  IMAD R5, R17, UR4, RZ ;  /* 0x0000000411057c24 */ /* 0x002fe2000f8e02ff */
[----:B------:R-:W-:Y:S01]  /*0560*/  IADD3 R19, PT, PT, R19, 0x80, RZ ;  /* 0x0000008013137810 */ /* 0x000fe20007ffe0ff */
[----:B------:R-:W-:-:S04]  /*0570*/  IMAD.WIDE.U32 R2, R16, UR4, RZ ;  /* 0x0000000410027c25 */ /* 0x000fc8000f8e00ff */
[----:B------:R-:W-:Y:S01]  /*0580*/  IMAD R5, R16, UR5, R5 ;  /* 0x0000000510057c24 */ /* 0x000fe2000f8e0205 */
[----:B--2---:R-:W-:-:S03]  /*0590*/  LEA R4, P0, R2, R8, 0x1 ;  /* 0x0000000802047211 */ /* 0x004fc600078008ff */
[----:B------:R-:W-:-:S05]  /*05a0*/  IMAD.IADD R0, R3, 0x1, R5 ;  /* 0x0000000103007824 */ /* 0x000fca00078e0205 */
[----:B------:R-:W-:Y:S02]  /*05b0*/  LEA.HI.X R5, R2, R9, R0, 0x1, P0 ;  /* 0x0000000902057211 */ /* 0x000fe400000f0c00 */
[----:B---3--:R-:W-:-:S05]  /*05c0*/  PRMT R3, R6, 0x7710, RZ ;  /* 0x0000771006037816 */ /* 0x008fca00000000ff */
[----:B------:R1:W-:Y:S02]  /*05d0*/  STG.E.U16 desc[UR36][R4.64], R3 ;  /* 0x0000000304007986 */ /* 0x0003e4000c101524 */
.L_x_40627:
[----:B------:R-:W-:Y:S05]  /*05e0*/  BSYNC.RECONVERGENT B6 ;  /* 0x0000000000067941 */ /* 0x000fea0003800200 */
.L_x_40626:
        /* <DEDUP_REMOVED lines=15> */
[----:B------:R-:W-:Y:S01]  /*06e0*/  HFMA2 R8, -RZ, RZ, 0, 1.1503696441650390625e-05 ;  /* 0x000000c1ff087431 */ /* 0x000fe200000001ff */
[----:B------:R-:W-:Y:S01]  /*06f0*/  MOV R12, 0x1 ;  /* 0x00000001000c7802 */ /* 0x000fe20000000f00 */
[----:B------:R-:W-:Y:S01]  /*0700*/  HFMA2 R13, -RZ, RZ, 0, 0 ;  /* 0x00000000ff0d7431 */ /* 0x000fe200000001ff */
[----:B------:R-:W3:Y:S01]  /*0710*/  LDCU.64 UR6, c[0x4][0x4c0] ;  /* 0x01009800ff0677ac */ /* 0x000ee20008000a00 */
[----:B-1----:R-:W1:Y:S01]  /*0720*/  LDC.64 R2, c[0x4][R2] ;  /* 0x0100000002027b82 */ /* 0x002e620000000a00 */
[----:B------:R-:W4:Y:S01]  /*0730*/  LDCU.64 UR8, c[0x4][0x78] ;  /* 0x01000f00ff0877ac */ /* 0x000f220008000a00 */
[----:B--2---:R-:W-:Y:S02]  /*0740*/  MOV R4, UR4 ;  /* 0x0000000400047c02 */ /* 0x004fe40008000f00 */
[----:B0-----:R-:W-:-:S02]  /*0750*/  MOV R5, UR5 ;  /* 0x0000000500057c02 */ /* 0x001fc40008000f00 */
[----:B---3--:R-:W-:Y:S02]  /*0760*/  MOV R6, UR6 ;  /* 0x0000000600067c02 */ /* 0x008fe40008000f00 */
[----:B------:R-:W-:Y:S02]  /*0770*/  MOV R7, UR7 ;  /* 0x0000000700077c02 */ /* 0x000fe40008000f00 */
[----:B----4-:R-:W-:Y:S01]  /*0780*/  MOV R10, UR8 ;  /* 0x00000008000a7c02 */ /* 0x010fe20008000f00 */
[----:B------:R-:W-:-:S07]  /*0790*/  IMAD.U32 R11, RZ, RZ, UR9 ;  /* 0x00000009ff0b7e24 */ /* 0x000fce000f8e00ff */
[----:B------:R-:W-:-:S07]  /*07a0*/  LEPC R20, `(.L_x_40631) ;  /* 0x000000001014794e */ /* 0x000fce0000000000 */
[----:B-1----:R-:W-:Y:S05]  /*07b0*/  CALL.ABS.NOINC R2 ;  /* 0x0000000002007343 */ /* 0x002fea0003c00000 */
.L_x_40631:
        /* <DEDUP_REMOVED lines=13> */
.L_x_40630:
[----:B------:R-:W-:Y:S05]  /*0890*/  BSYNC.RECONVERGENT B6 ;  /* 0x0000000000067941 */ /* 0x000fea0003800200 */
.L_x_40629:
        /* <DEDUP_REMOVED lines=14> */
[----:B------:R-:W-:Y:S01]  /*0980*/  HFMA2 R8, -RZ, RZ, 0, 1.1503696441650390625e-05 ;  /* 0x000000c1ff087431 */ /* 0x000fe200000001ff */
[----:B------:R-:W-:Y:S01]  /*0990*/  MOV R12, 0x1 ;  /* 0x00000001000c7802 */ /* 0x000fe20000000f00 */
[----:B-12---:R1:W2:Y:S01]  /*09a0*/  LDC.64 R2, c[0x4][R0] ;  /* 0x0100000000027b82 */ /* 0x0062a20000000a00 */
[----:B------:R-:W4:Y:S01]  /*09b0*/  LDCU.64 UR6, c[0x4][0x4c0] ;  /* 0x01009800ff0677ac */ /* 0x000f220008000a00 */
[----:B------:R-:W-:Y:S01]  /*09c0*/  IMAD.MOV.U32 R13, RZ, RZ, RZ ;  /* 0x000000ffff0d7224 */ /* 0x000fe200078e00ff */
[----:B------:R-:W5:Y:S01]  /*09d0*/  LDCU.64 UR8, c[0x4][0x78] ;  /* 0x01000f00ff0877ac */ /* 0x000f620008000a00 */
[----:B---3--:R-:W-:Y:S01]  /*09e0*/  MOV R4, UR4 ;  /* 0x0000000400047c02 */ /* 0x008fe20008000f00 */
[----:B0-----:R-:W-:Y:S01]  /*09f0*/  IMAD.U32 R5, RZ, RZ, UR5 ;  /* 0x00000005ff057e24 */ /* 0x001fe2000f8e00ff */
[----:B----4-:R-:W-:-:S02]  /*0a00*/  MOV R6, UR6 ;  /* 0x0000000600067c02 */ /* 0x010fc40008000f00 */
[----:B------:R-:W-:Y:S02]  /*0a10*/  MOV R7, UR7 ;  /* 0x0000000700077c02 */ /* 0x000fe40008000f00 */
[----:B-----5:R-:W-:Y:S02]  /*0a20*/  MOV R10, UR8 ;  /* 0x00000008000a7c02 */ /* 0x020fe40008000f00 */
[----:B-1----:R-:W-:-:S07]  /*0a30*/  MOV R11, UR9 ;  /* 0x00000009000b7c02 */ /* 0x002fce0008000f00 */
[----:B------:R-:W-:-:S07]  /*0a40*/  LEPC R20, `(.L_x_40632) ;  /* 0x000000001014794e */ /* 0x000fce0000000000 */
[----:B--2---:R-:W-:Y:S05]  /*0a50*/  CALL.ABS.NOINC R2 ;  /* 0x0000000002007343 */ /* 0x004fea0003c00000 */
.L_x_40632:
[----:B0-----:R-:W0:Y:S01]  /*0a60*/  LDC.64 R6, c[0x0][0x5f8] ;  /* 0x00017e00ff067b82 */ /* 0x001e220000000a00 */
[----:B------:R-:W1:Y:S07]  /*0a70*/  LDCU.64 UR4, c[0x0][0x608] ;  /* 0x0000c100ff0477ac */ /* 0x000e6e0008000a00 */
[----:B------:R-:W3:Y:S01]  /*0a80*/  LDC.64 R8, c[0x0][0x5e8] ;  /* 0x00017a00ff087b82 */ /* 0x000ee20000000a00 */
[----:B0-----:R-:W4:Y:S01]  /*0a90*/  LDG.E.U16 R6, desc[UR36][R6.64] ;  /* 0x0000002406067981 */ /* 0x001f22000c1e1500 */
[----:B-12---:R-:W-:-:S02]  /*0aa0*/  IMAD R5, R17, UR4, RZ ;  /* 0x0000000411057c24 */ /* 0x006fc4000f8e02ff */
[----:B------:R-:W-:-:S04]  /*0ab0*/  IMAD.WIDE.U32 R2, R16, UR4, RZ ;  /* 0x0000000410027c25 */ /* 0x000fc8000f8e00ff */
[----:B------:R-:W-:Y:S01]  /*0ac0*/  IMAD R5, R16, UR5, R5 ;  /* 0x0000000510057c24 */ /* 0x000fe2000f8e0205 */
[----:B---3--:R-:W-:-:S04]  /*0ad0*/  LEA R4, P0, R2, R8, 0x1 ;  /* 0x0000000802047211 */ /* 0x008fc800078008ff */
[----:B------:R-:W-:-:S04]  /*0ae0*/  IADD3 R0, PT, PT, R3, R5, RZ ;  /* 0x0000000503007210 */ /* 0x000fc80007ffe0ff */
[----:B------:R-:W-:Y:S02]  /*0af0*/  LEA.HI.X R5, R2, R9, R0, 0x1, P0 ;  /* 0x0000000902057211 */ /* 0x000fe400000f0c00 */
[----:B----4-:R-:W-:-:S05]  /*0b00*/  PRMT R3, R6, 0x7710, RZ ;  /* 0x0000771006037816 */ /* 0x010fca00000000ff */
[----:B------:R-:W-:Y:S01]  /*0b10*/  STG.E.U16 desc[UR36][R4.64], R3 ;  /* 0x0000000304007986 */ /* 0x000fe2000c101524 */
[----:B------:R-:W-:Y:S05]  /*0b20*/  EXIT ;  /* 0x000000000000794d */ /* 0x000fea0003800000 */
.L_x_40622:
        /* <DEDUP_REMOVED lines=356> */
.L_x_40635:
        /* <DEDUP_REMOVED lines=19> */
[----:B0-----:R-:W-:Y:S01]  /*22a0*/  IMAD.U32 R4, RZ, RZ, UR4 ;  /* 0x00000004ff047e24 */ /* 0x001fe2000f8e00ff */
[----:B------:R-:W-:-:S02]  /*22b0*/  MOV R5, UR5 ;  /* 0x0000000500057c02 */ /* 0x000fc40008000f00 */
[----:B-1----:R-:W-:Y:S02]  /*22c0*/  MOV R6, UR6 ;  /* 0x0000000600067c02 */ /* 0x002fe40008000f00 */
[----:B------:R-:W-:Y:S02]  /*22d0*/  MOV R7, UR7 ;  /* 0x0000000700077c02 */ /* 0x000fe40008000f00 */
[----:B---3--:R-:W-:Y:S02]  /*22e0*/  MOV R10, UR8 ;  /* 0x00000008000a7c02 */ /* 0x008fe40008000f00 */
[----:B------:R-:W-:-:S07]  /*22f0*/  MOV R11, UR9 ;  /* 0x00000009000b7c02 */ /* 0x000fce0008000f00 */
[----:B------:R-:W-:-:S07]  /*2300*/  LEPC R20, `(.L_x_40637) ;  /* 0x000000001014794e */ /* 0x000fce0000000000 */
[----:B--2---:R-:W-:Y:S05]  /*2310*/  CALL.ABS.NOINC R2 ;  /* 0x0000000002007343 */ /* 0x004fea0003c00000 */
.L_x_40637:
[----:B------:R-:W-:Y:S05]  /*2320*/  BSYNC.RECONVERGENT B6 ;  /* 0x0000000000067941 */ /* 0x000fea0003800200 */
.L_x_40636:
[----:B------:R-:W0:Y:S01]  /*2330*/  LDCU.64 UR4, c[0x0][0x5f8] ;  /* 0x0000bf00ff0477ac */ /* 0x000e220008000a00 */
[----:B------:R-:W1:Y:S01]  /*2340*/  LDCU.64 UR6, c[0x0][0x5e8] ;  /* 0x0000bd00ff0677ac */ /* 0x000e620008000a00 */
[----:B0-----:R-:W-:-:S04]  /*2350*/  IADD3 R4, P0, PT, R23, UR4, RZ ;  /* 0x0000000417047c10 */ /* 0x001fc8000ff1e0ff */
[----:B------:R-:W-:Y:S01]  /*2360*/  IADD3.X R5, PT, PT, RZ, UR5, RZ, P0, !PT ;  /* 0x00000005ff057c10 */ /* 0x000fe200087fe4ff */
[----:B------:R-:W0:Y:S04]  /*2370*/  LDCU.64 UR4, c[0x0][0x608] ;  /* 0x0000c100ff0477ac */ /* 0x000e280008000a00 */
[----:B------:R-:W2:Y:S01]  /*2380*/  LDG.E.U16 R4, desc[UR36][R4.64] ;  /* 0x0000002404047981 */ /* 0x000ea2000c1e1500 */
[----:B-1----:R-:W-:Y:S02]  /*2390*/  IADD3 R7, P0, PT, R25, UR6, RZ ;  /* 0x0000000619077c10 */ /* 0x002fe4000ff1e0ff */
[----:B------:R-:W-:Y:S01]  /*23a0*/  IADD3 R19, PT, PT, R19, 0x80, RZ ;  /* 0x0000008013137810 */ /* 0x000fe20007ffe0ff */
[----:B0-----:R-:W-:Y:S02]  /*23b0*/  IMAD R9, R17, UR4, RZ ;  /* 0x0000000411097c24 */ /* 0x001fe4000f8e02ff */
[----:B------:R-:W-:-:S04]  /*23c0*/  IMAD.WIDE.U32 R2, R16, UR4, RZ ;  /* 0x0000000410027c25 */ /* 0x000fc8000f8e00ff */
[----:B------:R-:W-:Y:S01]  /*23d0*/  IMAD R17, R16, UR5, R9 ;  /* 0x0000000510117c24 */ /* 0x000fe2000f8e0209 */
[----:B------:R-:W-:Y:S02]  /*23e0*/  IADD3.X R9, PT, PT, RZ, UR7, RZ, P0, !PT ;  /* 0x00000007ff097c10 */ /* 0x000fe400087fe4ff */
[----:B------:R-:W-:Y:S02]  /*23f0*/  LEA R6, P0, R2, R7, 0x1 ;  /* 0x0000000702067211 */ /* 0x000fe400078008ff */
[----:B------:R-:W-:-:S04]  /*2400*/  IADD3 R0, PT, PT, R3, R17, RZ ;  /* 0x0000001103007210 */ /* 0x000fc80007ffe0ff */
[----:B------:R-:W-:Y:S02]  /*2410*/  LEA.HI.X R7, R2, R9, R0, 0x1, P0 ;  /* 0x0000000902077211 */ /* 0x000fe400000f0c00 */
[----:B--2---:R-:W-:-:S05]  /*2420*/  PRMT R3, R4, 0x7710, RZ ;  /* 0x0000771004037816 */ /* 0x004fca00000000ff */
[----:B------:R0:W-:Y:S02]  /*2430*/  STG.E.U16 desc[UR36][R6.64], R3 ;  /* 0x0000000306007986 */ /* 0x0001e4000c101524 */
.L_x_40634:
[----:B------:R-:W-:Y:S05]  /*2440*/  BSYNC.RECONVERGENT B7 ;  /* 0x0000000000077941 */ /* 0x000fea0003800200 */
.L_x_40633:
        /* <DEDUP_REMOVED lines=11> */
[----:B-1----:R-:W-:Y:S01]  /*2500*/  IMAD.HI.U32 R2, R19, UR4, R2 ;  /* 0x0000000413027c27 */ /* 0x002fe2000f8e0002 */
[----:B------:R-:W1:Y:S04]  /*2510*/  LDCU UR4, c[0x0][0x4c0] ;  /* 0x00009800ff0477ac */ /* 0x000e680008000800 */
[----:B------:R-:W-:-:S05]  /*2520*/  SHF.R.U32.HI R3, RZ, UR5, R2 ;  /* 0x00000005ff037c19 */ /* 0x000fca0008011602 */
[----:B------:R-:W-:-:S04]  /*2530*/  IMAD.MOV R0, RZ, RZ, -R3 ;  /* 0x000000ffff007224 */ /* 0x000fc800078e0a03 */
[----:B0-----:R-:W-:-:S04]  /*2540*/  IMAD R23, R0, UR6, R19 ;  /* 0x0000000600177c24 */ /* 0x001fc8000f8e0213 */
[C---:B--2---:R-:W-:Y:S02]  /*2550*/  IMAD R25, R23.reuse, UR8, RZ ;  /* 0x0000000817197c24 */ /* 0x044fe4000f8e02ff */
        /* <DEDUP_REMOVED lines=336> */
.L_x_40640:
        /* <DEDUP_REMOVED lines=27> */
.L_x_40642:
[----:B------:R-:W-:Y:S05]  /*3c10*/  BSYNC.RECONVERGENT B6 ;  /* 0x0000000000067941 */ /* 0x000fea0003800200 */
.L_x_40641:
        /* <DEDUP_REMOVED lines=17> */
.L_x_40639:
[----:B------:R-:W-:Y:S05]  /*3d30*/  BSYNC.RECONVERGENT B7 ;  /* 0x0000000000077941 */ /* 0x000fea0003800200 */
.L_x_40638:
        /* <DEDUP_REMOVED lines=342> */
[----:B------:R-:W-:Y:S01]  /*52a0*/  @P0 SHF.R.U32.HI R2, RZ, R9, R2 ;  /* 0x00000009ff020219 */ /* 0x000fe20000011602 */
[----:B------:R-:W-:-:S03]  /*52b0*/  IMAD.MOV R9, RZ, RZ, -R7 ;  /* 0x000000ffff097224 */ /* 0x000fc600078e0a07 */
[----:B------:R-:W-:Y:S01]  /*52c0*/  @P0 IADD3 R6, PT, PT, -R2, RZ, RZ ;  /* 0x000000ff02060210 */ /* 0x000fe20007ffe1ff */
[----:B------:R-:W-:-:S04]  /*52d0*/  IMAD R2, R9, UR6, R3 ;  /* 0x0000000609027c24 */ /* 0x000fc8000f8e0203 */
[----:B0-----:R-:W-:Y:S02]  /*52e0*/  @P0 IMAD R6, R11, R6, R7 ;  /* 0x000000060b060224 */ /* 0x001fe400078e0207 */
[C---:B--2---:R-:W-:Y:S02]  /*52f0*/  IMAD R25, R2.reuse, UR5, R25 ;  /* 0x0000000502197c24 */ /* 0x044fe4000f8e0219 */
[C---:B----4-:R-:W-:Y:S02]  /*5300*/  IMAD R0, R2.reuse, UR8, R0 ;  /* 0x0000000802007c24 */ /* 0x050fe4000f8e0200 */
[----:B------:R-:W-:Y:S02]  /*5310*/  IMAD R23, R2, UR9, R23 ;  /* 0x0000000902177c24 */ /* 0x000fe4000f8e0217 */
[C---:B-1----:R-:W-:Y:S02]  /*5320*/  @P0 IMAD R25, R6.reuse, R4, R25 ;  /* 0x0000000406190224 */ /* 0x042fe400078e0219 */
[----:B------:R-:W-:-:S02]  /*5330*/  @P0 IMAD R0, R6, R5, R0 ;  /* 0x0000000506000224 */ /* 0x000fc400078e0200 */
[----:B-----5:R-:W-:-:S07]  /*5340*/  @P0 IMAD R23, R6, R10, R23 ;  /* 0x0000000a06170224 */ /* 0x020fce00078e0217 */
.L_x_40645:
        /* <DEDUP_REMOVED lines=13> */
[----:B------:R-:W-:Y:S01]  /*5420*/  HFMA2 R8, -RZ, RZ, 0, 1.1503696441650390625e-05 ;  /* 0x000000c1ff087431 */ /* 0x000fe200000001ff */
[----:B------:R-:W-:Y:S01]  /*5430*/  MOV R12, 0x1 ;  /* 0x00000001000c7802 */ /* 0x000fe20000000f00 */
[----:B------:R-:W-:Y:S01]  /*5440*/  HFMA2 R13, -RZ, RZ, 0, 0 ;  /* 0x00000000ff0d7431 */ /* 0x000fe200000001ff */
[----:B------:R-:W1:Y:S01]  /*5450*/  LDCU.64 UR6, c[0x4][0x4c0] ;  /* 0x01009800ff0677ac */ /* 0x000e620008000a00 */
[----:B------:R-:W2:Y:S01]  /*5460*/  LDC.64 R2, c[0x4][R2] ;  /* 0x0100000002027b82 */ /* 0x000ea20000000a00 */
[----:B------:R-:W3:Y:S01]  /*5470*/  LDCU.64 UR8, c[0x4][0x78] ;  /* 0x01000f00ff0877ac */ /* 0x000ee20008000a00 */
[----:B0-----:R-:W-:Y:S02]  /*5480*/  MOV R4, UR4 ;  /* 0x0000000400047c02 */ /* 0x001fe40008000f00 */
[----:B------:R-:W-:-:S02]  /*5490*/  MOV R5, UR5 ;  /* 0x0000000500057c02 */ /* 0x000fc40008000f00 */
[----:B-1----:R-:W-:Y:S02]  /*54a0*/  MOV R6, UR6 ;  /* 0x0000000600067c02 */ /* 0x002fe40008000f00 */
[----:B------:R-:W-:Y:S02]  /*54b0*/  MOV R7, UR7 ;  /* 0x0000000700077c02 */ /* 0x000fe40008000f00 */
[----:B---3--:R-:W-:Y:S01]  /*54c0*/  MOV R10, UR8 ;  /* 0x00000008000a7c02 */ /* 0x008fe20008000f00 */
[----:B------:R-:W-:-:S07]  /*54d0*/  IMAD.U32 R11, RZ, RZ, UR9 ;  /* 0x00000009ff0b7e24 */ /* 0x000fce000f8e00ff */
[----:B------:R-:W-:-:S07]  /*54e0*/  LEPC R20, `(.L_x_40647) ;  /* 0x000000001014794e */ /* 0x000fce0000000000 */
[----:B--2---:R-:W-:Y:S05]  /*54f0*/  CALL.ABS.NOINC R2 ;  /* 0x0000000002007343 */ /* 0x004fea0003c00000 */
.L_x_40647:
[----:B------:R-:W-:Y:S05]  /*5500*/  BSYNC.RECONVERGENT B6 ;  /* 0x0000000000067941 */ /* 0x000fea0003800200 */
.L_x_40646:
        /* <DEDUP_REMOVED lines=17> */
.L_x_40644:
[----:B------:R-:W-:Y:S05]  /*5620*/  BSYNC.RECONVERGENT B7 ;  /* 0x0000000000077941 */ /* 0x000fea0003800200 */
.L_x_40643:
        /* <DEDUP_REMOVED lines=10> */
[----:B---3--:R-:W-:Y:S01]  /*56d0*/  IMAD.HI.U32 R4, R19, UR4, R2 ;  /* 0x0000000413047c27 */ /* 0x008fe2000f8e0002 */
        /* <DEDUP_REMOVED lines=326> */
[----:B------:R-:W-:-:S03]  /*6b40*/  @P0 IMAD.MOV.U32 R8, RZ, RZ, RZ ;  /* 0x000000ffff080224 */ /* 0x000fc600078e00ff */
[----:B------:R-:W-:-:S03]  /*6b50*/  IADD3 R4, PT, PT, -R9, RZ, RZ ;  /* 0x000000ff09047210 */ /* 0x000fc60007ffe1ff */
[----:B------:R-:W1:Y:S02]  /*6b60*/  @P0 LDC.64 R6, c[0x0][0x5d8] ;  /* 0x00017600ff060b82 */ /* 0x000e640000000a00 */
[----:B------:R-:W-:-:S06]  /*6b70*/  IMAD R4, R4, UR6, R5 ;  /* 0x0000000604047c24 */ /* 0x000fcc000f8e0205 */
[----:B------:R-:W5:Y:S01]  /*6b80*/  @P0 LDC R12, c[0x0][0x5e0] ;  /* 0x00017800ff0c0b82 */ /* 0x000f620000000800 */
[----:B---3--:R-:W-:-:S04]  /*6b90*/  @P0 IMAD.HI.U32 R2, R9, R10, R8 ;  /* 0x0000000a09020227 */ /* 0x008fc800078e0008 */
[C---:B--2---:R-:W-:Y:S01]  /*6ba0*/  IMAD R3, R4.reuse, UR5, R3 ;  /* 0x0000000504037c24 */ /* 0x044fe2000f8e0203 */
[----:B------:R-:W-:Y:S01]  /*6bb0*/  @P0 SHF.R.U32.HI R2, RZ, R11, R2 ;  /* 0x0000000bff020219 */ /* 0x000fe20000011602 */
[C---:B----4-:R-:W-:Y:S02]  /*6bc0*/  IMAD R0, R4.reuse, UR8, R0 ;  /* 0x0000000804007c24 */ /* 0x050fe4000f8e0200 */
[----:B------:R-:W-:Y:S01]  /*6bd0*/  IMAD R19, R4, UR9, R19 ;  /* 0x0000000904137c24 */ /* 0x000fe2000f8e0213 */
[----:B------:R-:W-:-:S05]  /*6be0*/  @P0 IADD3 R8, PT, PT, -R2, RZ, RZ ;  /* 0x000000ff02080210 */ /* 0x000fca0007ffe1ff */
[----:B0-----:R-:W-:-:S04]  /*6bf0*/  @P0 IMAD R8, R13, R8, R9 ;  /* 0x000000080d080224 */ /* 0x001fc800078e0209 */
[C---:B-1----:R-:W-:Y:S02]  /*6c00*/  @P0 IMAD R3, R8.reuse, R6, R3 ;  /* 0x0000000608030224 */ /* 0x042fe400078e0203 */
[C---:B------:R-:W-:Y:S02]  /*6c10*/  @P0 IMAD R0, R8.reuse, R7, R0 ;  /* 0x0000000708000224 */ /* 0x040fe400078e0200 */
[----:B-----5:R-:W-:-:S07]  /*6c20*/  @P0 IMAD R19, R8, R12, R19 ;  /* 0x0000000c08130224 */ /* 0x020fce00078e0213 */
.L_x_40648:
[----:B------:R-:W0:Y:S01]  /*6c30*/  LDCU.128 UR4, c[0x0][0x5f0] ;  /* 0x0000be00ff0477ac */ /* 0x000e220008000c00 */
[----:B------:R-:W1:Y:S01]  /*6c40*/  LDCU.64 UR8, c[0x0][0x600] ;  /* 0x0000c000ff0877ac */ /* 0x000e620008000a00 */
[----:B0-----:R-:W-:-:S04]  /*6c50*/  IADD3 R16, P0, PT, R0, UR4, RZ ;  /* 0x0000000400107c10 */ /* 0x001fc8000ff1e0ff */
[----:B------:R-:W-:Y:S01]  /*6c60*/  IADD3.X R17, PT, PT, RZ, UR5, RZ, P0, !PT ;  /* 0x00000005ff117c10 */ /* 0x000fe200087fe4ff */
[----:B------:R-:W0:Y:S05]  /*6c70*/  LDCU.64 UR4, c[0x0][0x5e8] ;  /* 0x0000bd00ff0477ac */ /* 0x000e2a0008000a00 */
[----:B------:R-:W1:Y:S01]  /*6c80*/  LDG.E.64 R16, desc[UR36][R16.64] ;  /* 0x0000002410107981 */ /* 0x000e62000c1e1b00 */
[----:B------:R-:W-:Y:S01]  /*6c90*/  IADD3 R18, P3, PT, R19, UR6, RZ ;  /* 0x0000000613127c10 */ /* 0x000fe2000ff7e0ff */
[----:B------:R-:W-:Y:S03]  /*6ca0*/  BSSY.RECONVERGENT B6, `(.L_x_40649) ;  /* 0x0000019000067945 */ /* 0x000fe60003800200 */
[----:B------:R-:W-:-:S02]  /*6cb0*/  IADD3.X R19, PT, PT, RZ, UR7, RZ, P3, !PT ;  /* 0x00000007ff137c10 */ /* 0x000fc40009ffe4ff */
[----:B0-----:R-:W-:-:S04]  /*6cc0*/  IADD3 R23, P2, PT, R3, UR4, RZ ;  /* 0x0000000403177c10 */ /* 0x001fc8000ff5e0ff */
[----:B------:R-:W-:Y:S02]  /*6cd0*/  IADD3.X R22, PT, PT, RZ, UR5, RZ, P2, !PT ;  /* 0x00000005ff167c10 */ /* 0x000fe400097fe4ff */
[C---:B-1----:R-:W-:Y:S02]  /*6ce0*/  ISETP.GE.U32.AND P1, PT, R16.reuse, UR8, PT ;  /* 0x0000000810007c0c */ /* 0x042fe4000bf26070 */
[----:B------:R-:W-:Y:S02]  /*6cf0*/  ISETP.GT.U32.AND P0, PT, R16, -0x1, PT ;  /* 0xffffffff1000780c */ /* 0x000fe40003f04070 */
        /* <DEDUP_REMOVED lines=19> */
.L_x_40650:
[----:B------:R-:W-:Y:S05]  /*6e30*/  BSYNC.RECONVERGENT B6 ;  /* 0x0000000000067941 */ /* 0x000fea0003800200 */
.L_x_40649:
[----:B------:R-:W2:Y:S01]  /*6e40*/  LDG.E.U16 R18, desc[UR36][R18.64] ;  /* 0x0000002412127981 */ /* 0x000ea2000c1e1500 */
[----:B------:R-:W0:Y:S02]  /*6e50*/  LDCU.64 UR4, c[0x0][0x608] ;  /* 0x0000c100ff0477ac */ /* 0x000e240008000a00 */
[----:B0-----:R-:W-:Y:S02]  /*6e60*/  IMAD R5, R17, UR4, RZ ;  /* 0x0000000411057c24 */ /* 0x001fe4000f8e02ff */
[----:B------:R-:W-:-:S04]  /*6e70*/  IMAD.WIDE.U32 R2, R16, UR4, RZ ;  /* 0x0000000410027c25 */ /* 0x000fc8000f8e00ff */
[----:B------:R-:W-:Y:S01]  /*6e80*/  IMAD R5, R16, UR5, R5 ;  /* 0x0000000510057c24 */ /* 0x000fe2000f8e0205 */
[----:B------:R-:W-:-:S04]  /*6e90*/  LEA R4, P0, R2, R23, 0x1 ;  /* 0x0000001702047211 */ /* 0x000fc800078008ff */
[----:B------:R-:W-:-:S04]  /*6ea0*/  IADD3 R3, PT, PT, R3, R5, RZ ;  /* 0x0000000503037210 */ /* 0x000fc80007ffe0ff */
[----:B------:R-:W-:Y:S02]  /*6eb0*/  LEA.HI.X R5, R2, R22, R3, 0x1, P0 ;  /* 0x0000001602057211 */ /* 0x000fe400000f0c03 */
[----:B--2---:R-:W-:-:S05]  /*6ec0*/  PRMT R3, R18, 0x7710, RZ ;  /* 0x0000771012037816 */ /* 0x004fca00000000ff */
[----:B------:R-:W-:Y:S01]  /*6ed0*/  STG.E.U16 desc[UR36][R4.64], R3 ;  /* 0x0000000304007986 */ /* 0x000fe2000c101524 */
[----:B------:R-:W-:Y:S05]  /*6ee0*/  EXIT ;  /* 0x000000000000794d */ /* 0x000fea0003800000 */
.L_x_40651:
        /* <DEDUP_REMOVED lines=9> */
.L_x_41917:


//--------------------- .text._ZN2at6native24index_elementwise_kernelILi128ELi4EZNS0_22index_copy_kernel_implINS0_10OpaqueTypeILi8EEEEEvRNS_14TensorIteratorElllEUliE_EEvlT1_ --------------------------
	.section	.text._ZN2at6native24index_elementwise_kernelILi128ELi4EZNS0_22index_copy_kernel_implINS0_10OpaqueTypeILi8EEEEEvRNS_14TensorIteratorElllEUliE_EEvlT1_,"ax",@progbits
	.align	128
        .global         _ZN2at6native24index_elementwise_kernelILi128ELi4EZNS0_22index_copy_kernel_implINS0_10OpaqueTypeILi8EEEEEvRNS_14TensorIteratorElllEUliE_EEvlT1_
        .type           _ZN2at6native24index_elementwise_kernelILi128ELi4EZNS0_22index_copy_kernel_implINS0_10OpaqueTypeILi8EEEEEvRNS_14TensorIteratorElllEUliE_EEvlT1_,@function
        .size           _ZN2at6native24index_elementwise_kernelILi128ELi4EZNS0_22index_copy_kernel_implINS0_10OpaqueTypeILi8EEEEEvRNS_14TensorIteratorElllEUliE_EEvlT1_,(.L_x_41918 - _ZN2at6native24index_elementwise_kernelILi128ELi4EZNS0_22index_copy_kernel_implINS0_10OpaqueTypeILi8EEEEEvRNS_14TensorIteratorElllEUliE_EEvlT1_)
        .other          _ZN2at6native24index_elementwise_kernelILi128ELi4EZNS0_22index_copy_kernel_implINS0_10OpaqueTypeILi8EEEEEvRNS_14TensorIteratorElllEUliE_EEvlT1_,@"STO_CUDA_ENTRY STV_DEFAULT"
_ZN2at6native24index_elementwise_kernelILi128ELi4EZNS0_22index_copy_kernel_implINS0_10OpaqueTypeILi8EEEEEvRNS_14TensorIteratorElllEUliE_EEvlT1_:
.text._ZN2at6native24index_elementwise_kernelILi128ELi4EZNS0_22index_copy_kernel_implINS0_10OpaqueTypeILi8EEEEEvRNS_14TensorIteratorElllEUliE_EEvlT1_:
        /* <DEDUP_REMOVED lines=38> */
.L_x_40655:
[----:B------:R-:W0:Y:S01]  /*0260*/  LDC.64 R2, c[0x0][0x5f8] ;  /* 0x00017e00ff027b82 */ /* 0x000e220000000a00 */
[----:B------:R-:W1:Y:S07]  /*0270*/  LDCU.64 UR4, c[0x0][0x608] ;  /* 0x0000c100ff0477ac */ /* 0x000e6e0008000a00 */
[----:B------:R-:W2:Y:S01]  /*0280*/  LDC.64 R8, c[0x0][0x5e8] ;  /* 0x00017a00ff087b82 */ /* 0x000ea20000000a00 */
[----:B0-----:R-:W3:Y:S01]  /*0290*/  LDG.E.64 R2, desc[UR36][R2.64] ;  /* 0x0000002402027981 */ /* 0x001ee2000c1e1b00 */
[----:B-1----:R-:W-:Y:S01]  /*02a0*/  IMAD R7, R17, UR4, RZ ;  /* 0x0000000411077c24 */ /* 0x002fe2000f8e02ff */
[----:B------:R-:W-:Y:S01]  /*02b0*/  IADD3 R19, PT, PT, R19, 0x80, RZ ;  /* 0x0000008013137810 */ /* 0x000fe20007ffe0ff */
[----:B------:R-:W-:-:S04]  /*02c0*/  IMAD.WIDE.U32 R4, R16, UR4, RZ ;  /* 0x0000000410047c25 */ /* 0x000fc8000f8e00ff */
[----:B------:R-:W-:Y:S01]  /*02d0*/  IMAD R7, R16, UR5, R7 ;  /* 0x0000000510077c24 */ /* 0x000fe2000f8e0207 */
[----:B--2---:R-:W-:-:S04]  /*02e0*/  LEA R6, P0, R4, R8, 0x3 ;  /* 0x0000000804067211 */ /* 0x004fc800078018ff */
[----:B------:R-:W-:-:S04]  /*02f0*/  IADD3 R0, PT, PT, R5, R7, RZ ;  /* 0x0000000705007210 */ /* 0x000fc80007ffe0ff */
[----:B------:R-:W-:-:S05]  /*0300*/  LEA.HI.X R7, R4, R9, R0, 0x3, P0 ;  /* 0x0000000904077211 */ /* 0x000fca00000f1c00 */
[----:B---3--:R0:W-:Y:S02]  /*0310*/  STG.E.64 desc[UR36][R6.64], R2 ;  /* 0x0000000206007986 */ /* 0x0081e4000c101b24 */
.L_x_40654:
[----:B------:R-:W-:Y:S05]  /*0320*/  BSYNC.RECONVERGENT B6 ;  /* 0x0000000000067941 */ /* 0x000fea0003800200 */
.L_x_40653:
        /* <DEDUP_REMOVED lines=13> */
[----:B0-----:R-:W-:Y:S01]  /*0400*/  MOV R2, 0x0 ;  /* 0x0000000000027802 */ /* 0x001fe20000000f00 */
        /* <DEDUP_REMOVED lines=10> */
[----:B------:R-:W-:Y:S01]  /*04b0*/  MOV R7, UR7 ;  /* 0x0000000700077c02 */ /* 0x000fe20008000f00 */
[----:B---3--:R-:W-:Y:S01]  /*04c0*/  IMAD.U32 R10, RZ, RZ, UR8 ;  /* 0x00000008ff0a7e24 */ /* 0x008fe2000f8e00ff */
[----:B------:R-:W-:-:S07]  /*04d0*/  MOV R11, UR9 ;  /* 0x00000009000b7c02 */ /* 0x000fce0008000f00 */
[----:B------:R-:W-:-:S07]  /*04e0*/  LEPC R20, `(.L_x_40658) ;  /* 0x000000001014794e */ /* 0x000fce0000000000 */
[----:B--2---:R-:W-:Y:S05]  /*04f0*/  CALL.ABS.NOINC R2 ;  /* 0x0000000002007343 */ /* 0x004fea0003c00000 */
.L_x_40658:
[----:B0-----:R-:W0:Y:S01]  /*0500*/  LDC.64 R6, c[0x0][0x5f8] ;  /* 0x00017e00ff067b82 */ /* 0x001e220000000a00 */
        /* <DEDUP_REMOVED lines=11> */
.L_x_40657:
[----:B------:R-:W-:Y:S05]  /*05c0*/  BSYNC.RECONVERGENT B6 ;  /* 0x0000000000067941 */ /* 0x000fea0003800200 */
.L_x_40656:
        /* <DEDUP_REMOVED lines=13> */
[----:B0-----:R-:W-:Y:S01]  /*06a0*/  MOV R2, 0x0 ;  /* 0x0000000000027802 */ /* 0x001fe20000000f00 */
[----:B------:R-:W1:Y:S01]  /*06b0*/  LDCU.64 UR4, c[0x4][0x4d8] ;  /* 0x01009b00ff0477ac */ /* 0x000e620008000a00 */
[----:B------:R-:W-:Y:S01]  /*06c0*/  HFMA2 R8, -RZ, RZ, 0, 1.1503696441650390625e-05 ;  /* 0x000000c1ff087431 */ /* 0x000fe200000001ff */
[----:B------:R-:W-:Y:S01]  /*06d0*/  MOV R12, 0x1 ;  /* 0x00000001000c7802 */ /* 0x000fe20000000f00 */
[----:B------:R-:W-:Y:S01]  /*06e0*/  HFMA2 R13, -RZ, RZ, 0, 0 ;  /* 0x00000000ff0d7431 */ /* 0x000fe200000001ff */
[----:B------:R-:W0:Y:S01]  /*06f0*/  LDCU.64 UR6, c[0x4][0x4c0] ;  /* 0x01009800ff0677ac */ /* 0x000e220008000a00 */
[----:B------:R-:W2:Y:S01]  /*0700*/  LDC.64 R2, c[0x4][R2] ;  /* 0x0100000002027b82 */ /* 0x000ea20000000a00 */
[----:B------:R-:W3:Y:S01]  /*0710*/  LDCU.64 UR8, c[0x4][0x70] ;  /* 0x01000e00ff0877ac */ /* 0x000ee20008000a00 */
[----:B-1----:R-:W-:Y:S01]  /*0720*/  MOV R4, UR4 ;  /* 0x0000000400047c02 */ /* 0x002fe20008000f00 */
[----:B------:R-:W-:Y:S01]  /*0730*/  IMAD.U32 R5, RZ, RZ, UR5 ;  /* 0x00000005ff057e24 */ /* 0x000fe2000f8e00ff */
[----:B0-----:R-:W-:-:S02]  /*0740*/  MOV R6, UR6 ;  /* 0x0000000600067c02 */ /* 0x001fc40008000f00 */
[----:B------:R-:W-:Y:S02]  /*0750*/  MOV R7, UR7 ;  /* 0x0000000700077c02 */ /* 0x000fe40008000f00 */
[----:B---3--:R-:W-:Y:S02]  /*0760*/  MOV R10, UR8 ;  /* 0x00000008000a7c02 */ /* 0x008fe40008000f00 */
[----:B------:R-:W-:-:S07]  /*0770*/  MOV R11, UR9 ;  /* 0x00000009000b7c02 */ /* 0x000fce0008000f00 */
[----:B------:R-:W-:-:S07]  /*0780*/  LEPC R20, `(.L_x_40661) ;  /* 0x000000001014794e */ /* 0x000fce0000000000 */
[----:B--2---:R-:W-:Y:S05]  /*0790*/  CALL.ABS.NOINC R2 ;  /* 0x0000000002007343 */ /* 0x004fea0003c00000 */
.L_x_40661:
[----:B01----:R-:W0:Y:S01]  /*07a0*/  LDC.64 R6, c[0x0][0x5f8] ;  /* 0x00017e00ff067b82 */ /* 0x003e220000000a00 */
[----:B------:R-:W1:Y:S07]  /*07b0*/  LDCU.64 UR4, c[0x0][0x608] ;  /* 0x0000c100ff0477ac */ /* 0x000e6e0008000a00 */
[----:B------:R-:W2:Y:S01]  /*07c0*/  LDC.64 R8, c[0x0][0x5e8] ;  /* 0x00017a00ff087b82 */ /* 0x000ea20000000a00 */
[----:B0-----:R-:W3:Y:S01]  /*07d0*/  LDG.E.64 R6, desc[UR36][R6.64] ;  /* 0x0000002406067981 */ /* 0x001ee2000c1e1b00 */
[----:B-1----:R-:W-:Y:S01]  /*07e0*/  IMAD R5, R17, UR4, RZ ;  /* 0x0000000411057c24 */ /* 0x002fe2000f8e02ff */
[----:B------:R-:W-:Y:S01]  /*07f0*/  IADD3 R19, PT, PT, R19, 0x80, RZ ;  /* 0x0000008013137810 */ /* 0x000fe20007ffe0ff */
[----:B------:R-:W-:-:S04]  /*0800*/  IMAD.WIDE.U32 R2, R16, UR4, RZ ;  /* 0x0000000410027c25 */ /* 0x000fc8000f8e00ff */
[----:B------:R-:W-:Y:S01]  /*0810*/  IMAD R5, R16, UR5, R5 ;  /* 0x0000000510057c24 */ /* 0x000fe2000f8e0205 */
[----:B--2---:R-:W-:-:S03]  /*0820*/  LEA R4, P0, R2, R8, 0x3 ;  /* 0x0000000802047211 */ /* 0x004fc600078018ff */
[----:B------:R-:W-:-:S05]  /*0830*/  IMAD.IADD R0, R3, 0x1, R5 ;  /* 0x0000000103007824 */ /* 0x000fca00078e0205 */
[----:B------:R-:W-:-:S05]  /*0840*/  LEA.HI.X R5, R2, R9, R0, 0x3, P0 ;  /* 0x0000000902057211 */ /* 0x000fca00000f1c00 */
[----:B---3--:R2:W-:Y:S02]  /*0850*/  STG.E.64 desc[UR36][R4.64], R6 ;  /* 0x0000000604007986 */ /* 0x0085e4000c101b24 */
.L_x_40660:
[----:B------:R-:W-:Y:S05]  /*0860*/  BSYNC.RECONVERGENT B6 ;  /* 0x0000000000067941 */ /* 0x000fea0003800200 */
.L_x_40659:
        /* <DEDUP_REMOVED lines=13> */
[----:B------:R-:W1:Y:S01]  /*0940*/  LDCU.64 UR4, c[0x4][0x4d8] ;  /* 0x01009b00ff0477ac */ /* 0x000e620008000a00 */
[----:B------:R-:W-:Y:S02]  /*0950*/  HFMA2 R12, -RZ, RZ, 0, 5.9604644775390625e-08 ;  /* 0x00000001ff0c7431 */ /* 0x000fe400000001ff */
[----:B------:R-:W-:Y:S01]  /*0960*/  IMAD.MOV.U32 R8, RZ, RZ, 0xc1 ;  /* 0x000000c1ff087424 */ /* 0x000fe200078e00ff */
[----:B0-----:R0:W3:Y:S01]  /*0970*/  LDC.64 R2, c[0x4][R0] ;  /* 0x0100000000027b82 */ /* 0x0010e20000000a00 */
[----:B------:R-:W4:Y:S01]  /*0980*/  LDCU.64 UR6, c[0x4][0x4c0] ;  /* 0x01009800ff0677ac */ /* 0x000f220008000a00 */
[----:B------:R-:W-:Y:S01]  /*0990*/  MOV R13, RZ ;  /* 0x000000ff000d7202 */ /* 0x000fe20000000f00 */
[----:B------:R-:W5:Y:S01]  /*09a0*/  LDCU.64 UR8, c[0x4][0x70] ;  /* 0x01000e00ff0877ac */ /* 0x000f620008000a00 */
[----:B-12---:R-:W-:Y:S02]  /*09b0*/  MOV R4, UR4 ;  /* 0x0000000400047c02 */ /* 0x006fe40008000f00 */
[----:B------:R-:W-:-:S02]  /*09c0*/  MOV R5, UR5 ;  /* 0x0000000500057c02 */ /* 0x000fc40008000f00 */
[----:B----4-:R-:W-:Y:S02]  /*09d0*/  MOV R6, UR6 ;  /* 0x0000000600067c02 */ /* 0x010fe40008000f00 */
[----:B------:R-:W-:Y:S02]  /*09e0*/  MOV R7, UR7 ;  /* 0x0000000700077c02 */ /* 0x000fe40008000f00 */
[----:B-----5:R-:W-:Y:S02]  /*09f0*/  MOV R10, UR8 ;  /* 0x00000008000a7c02 */ /* 0x020fe40008000f00 */
[----:B0-----:R-:W-:-:S07]  /*0a00*/  MOV R11, UR9 ;  /* 0x00000009000b7c02 */ /* 0x001fce0008000f00 */
[----:B------:R-:W-:-:S07]  /*0a10*/  LEPC R20, `(.L_x_40662) ;  /* 0x000000001014794e */ /* 0x000fce0000000000 */
[----:B---3--:R-:W-:Y:S05]  /*0a20*/  CALL.ABS.NOINC R2 ;  /* 0x0000000002007343 */ /* 0x008fea0003c00000 */
.L_x_40662:
[----:B012---:R-:W0:Y:S01]  /*0a30*/  LDC.64 R6, c[0x0][0x5f8] ;  /* 0x00017e00ff067b82 */ /* 0x007e220000000a00 */
[----:B------:R-:W1:Y:S07]  /*0a40*/  LDCU.64 UR4, c[0x0][0x608] ;  /* 0x0000c100ff0477ac */ /* 0x000e6e0008000a00 */
[----:B------:R-:W2:Y:S01]  /*0a50*/  LDC.64 R8, c[0x0][0x5e8] ;  /* 0x00017a00ff087b82 */ /* 0x000ea20000000a00 */
[----:B0-----:R-:W3:Y:S01]  /*0a60*/  LDG.E.64 R6, desc[UR36][R6.64] ;  /* 0x0000002406067981 */ /* 0x001ee2000c1e1b00 */
[----:B-1----:R-:W-:-:S02]  /*0a70*/  IMAD R5, R17, UR4, RZ ;  /* 0x0000000411057c24 */ /* 0x002fc4000f8e02ff */
[----:B------:R-:W-:-:S04]  /*0a80*/  IMAD.WIDE.U32 R2, R16, UR4, RZ ;  /* 0x0000000410027c25 */ /* 0x000fc8000f8e00ff */
[----:B------:R-:W-:Y:S01]  /*0a90*/  IMAD R5, R16, UR5, R5 ;  /* 0x0000000510057c24 */ /* 0x000fe2000f8e0205 */
[----:B--2---:R-:W-:-:S04]  /*0aa0*/  LEA R4, P0, R2, R8, 0x3 ;  /* 0x0000000802047211 */ /* 0x004fc800078018ff */
[----:B------:R-:W-:-:S04]  /*0ab0*/  IADD3 R0, PT, PT, R3, R5, RZ ;  /* 0x0000000503007210 */ /* 0x000fc80007ffe0ff */
[----:B------:R-:W-:-:S05]  /*0ac0*/  LEA.HI.X R5, R2, R9, R0, 0x3, P0 ;  /* 0x0000000902057211 */ /* 0x000fca00000f1c00 */
[----:B---3--:R-:W-:Y:S01]  /*0ad0*/  STG.E.64 desc[UR36][R4.64], R6 ;  /* 0x0000000604007986 */ /* 0x008fe2000c101b24 */
[----:B------:R-:W-:Y:S05]  /*0ae0*/  EXIT ;  /* 0x000000000000794d */ /* 0x000fea0003800000 */
.L_x_40652:
        /* <DEDUP_REMOVED lines=356> */
.L_x_40665:
        /* <DEDUP_REMOVED lines=27> */
.L_x_40667:
[----:B------:R-:W-:Y:S05]  /*22e0*/  BSYNC.RECONVERGENT B6 ;  /* 0x0000000000067941 */ /* 0x000fea0003800200 */
.L_x_40666:
[----:B------:R-:W0:Y:S01]  /*22f0*/  LDCU.64 UR4, c[0x0][0x5f8] ;  /* 0x0000bf00ff0477ac */ /* 0x000e220008000a00 */
[----:B------:R-:W1:Y:S01]  /*2300*/  LDCU.64 UR6, c[0x0][0x5e8] ;  /* 0x0000bd00ff0677ac */ /* 0x000e620008000a00 */
[----:B0-----:R-:W-:-:S04]  /*2310*/  IADD3 R4, P0, PT, R23, UR4, RZ ;  /* 0x0000000417047c10 */ /* 0x001fc8000ff1e0ff */
[----:B------:R-:W-:Y:S01]  /*2320*/  IADD3.X R5, PT, PT, RZ, UR5, RZ, P0, !PT ;  /* 0x00000005ff057c10 */ /* 0x000fe200087fe4ff */
[----:B------:R-:W0:Y:S05]  /*2330*/  LDCU.64 UR4, c[0x0][0x608] ;  /* 0x0000c100ff0477ac */ /* 0x000e2a0008000a00 */
[----:B------:R-:W2:Y:S01]  /*2340*/  LDG.E.64 R4, desc[UR36][R4.64] ;  /* 0x0000002404047981 */ /* 0x000ea2000c1e1b00 */
        /* <DEDUP_REMOVED lines=9> */
[----:B--2---:R0:W-:Y:S02]  /*23e0*/  STG.E.64 desc[UR36][R6.64], R4 ;  /* 0x0000000406007986 */ /* 0x0041e4000c101b24 */
.L_x_40664:
[----:B------:R-:W-:Y:S05]  /*23f0*/  BSYNC.RECONVERGENT B7 ;  /* 0x0000000000077941 */ /* 0x000fea0003800200 */
.L_x_40663:
        /* <DEDUP_REMOVED lines=353> */
.L_x_40670:
        /* <DEDUP_REMOVED lines=27> */
.L_x_40672:
[----:B------:R-:W-:Y:S05]  /*3bc0*/  BSYNC.RECONVERGENT B6 ;  /* 0x0000000000067941 */ /* 0x000fea0003800200 */
.L_x_40671:
        /* <DEDUP_REMOVED lines=16> */
.L_x_40669:
[----:B------:R-:W-:Y:S05]  /*3cd0*/  BSYNC.RECONVERGENT B7 ;  /* 0x0000000000077941 */ /* 0x000fea0003800200 */
.L_x_40668:
        /* <DEDUP_REMOVED lines=353> */
.L_x_40675:
        /* <DEDUP_REMOVED lines=16> */
[----:B------:R-:W2:Y:S01]  /*53f0*/  LDCU.64 UR6, c[0x4][0x4c0] ;  /* 0x01009800ff0677ac */ /* 0x000ea20008000a00 */
[----:B------:R-:W3:Y:S01]  /*5400*/  LDC.64 R2, c[0x4][R2] ;  /* 0x0100000002027b82 */ /* 0x000ee20000000a00 */
[----:B------:R-:W4:Y:S01]  /*5410*/  LDCU.64 UR8, c[0x4][0x70] ;  /* 0x01000e00ff0877ac */ /* 0x000f220008000a00 */
[----:B01----:R-:W-:Y:S02]  /*5420*/  MOV R4, UR4 ;  /* 0x0000000400047c02 */ /* 0x003fe40008000f00 */
[----:B------:R-:W-:-:S02]  /*5430*/  MOV R5, UR5 ;  /* 0x0000000500057c02 */ /* 0x000fc40008000f00 */
[----:B--2---:R-:W-:Y:S02]  /*5440*/  MOV R6, UR6 ;  /* 0x0000000600067c02 */ /* 0x004fe40008000f00 */
[----:B------:R-:W-:Y:S02]  /*5450*/  MOV R7, UR7 ;  /* 0x0000000700077c02 */ /* 0x000fe40008000f00 */
[----:B----4-:R-:W-:Y:S01]  /*5460*/  MOV R10, UR8 ;  /* 0x00000008000a7c02 */ /* 0x010fe20008000f00 */
[----:B------:R-:W-:-:S07]  /*5470*/  IMAD.U32 R11, RZ, RZ, UR9 ;  /* 0x00000009ff0b7e24 */ /* 0x000fce000f8e00ff */
[----:B------:R-:W-:-:S07]  /*5480*/  LEPC R20, `(.L_x_40677) ;  /* 0x000000001014794e */ /* 0x000fce0000000000 */
[----:B---3--:R-:W-:Y:S05]  /*5490*/  CALL.ABS.NOINC R2 ;  /* 0x0000000002007343 */ /* 0x008fea0003c00000 */
.L_x_40677:
[----:B------:R-:W-:Y:S05]  /*54a0*/  BSYNC.RECONVERGENT B6 ;  /* 0x0000000000067941 */ /* 0x000fea0003800200 */
.L_x_40676:
[----:B------:R-:W0:Y:S01]  /*54b0*/  LDCU.64 UR4, c[0x0][0x5f8] ;  /* 0x0000bf00ff0477ac */ /* 0x000e220008000a00 */
[----:B------:R-:W2:Y:S01]  /*54c0*/  LDCU.64 UR6, c[0x0][0x5e8] ;  /* 0x0000bd00ff0677ac */ /* 0x000ea20008000a00 */
[----:B01----:R-:W-:-:S04]  /*54d0*/  IADD3 R4, P0, PT, R23, UR4, RZ ;  /* 0x0000000417047c10 */ /* 0x003fc8000ff1e0ff */
[----:B------:R-:W-:Y:S01]  /*54e0*/  IADD3.X R5, PT, PT, RZ, UR5, RZ, P0, !PT ;  /* 0x00000005ff057c10 */ /* 0x000fe200087fe4ff */
[----:B------:R-:W0:Y:S05]  /*54f0*/  LDCU.64 UR4, c[0x0][0x608] ;  /* 0x0000c100ff0477ac */ /* 0x000e2a0008000a00 */
[----:B------:R-:W3:Y:S01]  /*5500*/  LDG.E.64 R4, desc[UR36][R4.64] ;  /* 0x0000002404047981 */ /* 0x000ee2000c1e1b00 */
        /* <DEDUP_REMOVED lines=9> */
[----:B---3--:R2:W-:Y:S02]  /*55a0*/  STG.E.64 desc[UR36][R6.64], R4 ;  /* 0x0000000406007986 */ /* 0x0085e4000c101b24 */
.L_x_40674:
[----:B------:R-:W-:Y:S05]  /*55b0*/  BSYNC.RECONVERGENT B7 ;  /* 0x0000000000077941 */ /* 0x000fea0003800200 */
.L_x_40673:
[----:B------:R-:W3:Y:S02]  /*55c0*/  LDCU.64 UR4, c[0x0][0x380] ;  /* 0x00007000ff0477ac */ /* 0x000ee40008000a00 */
[----:B---3--:R-:W-:-:S04]  /*55d0*/  ISETP.GE.U32.AND P0, PT, R19, UR4, PT ;  /* 0x0000000413007c0c */ /* 0x008fc8000bf06070 */
[----:B------:R-:W-:-:S13]  /*55e0*/  ISETP.GE.AND.EX P0, PT, RZ, UR5, PT, P0 ;  /* 0x00000005ff007c0c */ /* 0x000fda000bf06300 */
[----:B------:R-:W-:Y:S05]  /*55f0*/  @P0 EXIT ;  /* 0x000000000000094d */ /* 0x000fea0003800000 */
[----:B------:R-:W0:Y:S01]  /*5600*/  LDCU.64 UR4, c[0x0][0x390] ;  /* 0x00007200ff0477ac */ /* 0x000e220008000a00 */
[----:B------:R-:W-:Y:S01]  /*5610*/  MOV R2, RZ ;  /* 0x000000ff00027202 */ /* 0x000fe20000000f00 */
[----:B------:R-:W-:Y:S01]  /*5620*/  IMAD.MOV.U32 R3, RZ, RZ, R19 ;  /* 0x000000ffff037224 */ /* 0x000fe200078e0013 */
[----:B------:R-:W-:Y:S01]  /*5630*/  ISETP.NE.AND P0, PT, R22, RZ, PT ;  /* 0x000000ff1600720c */ /* 0x000fe20003f05270 */
[----:B------:R-:W3:Y:S01]  /*5640*/  LDCU UR6, c[0x0][0x38c] ;  /* 0x00007180ff0677ac */ /* 0x000ee20008000800 */
[----:B------:R-:W4:Y:S01]  /*5650*/  LDCU.64 UR8, c[0x0][0x4b8] ;  /* 0x00009700ff0877ac */ /* 0x000f220008000a00 */
        /* <DEDUP_REMOVED lines=342> */
.L_x_40678:
        /* <DEDUP_REMOVED lines=28> */
[----:B---3--:R-:W-:Y:S02]  /*6d80*/  MOV R10, UR8 ;  /* 0x00000008000a7c02 */ /* 0x008fe40008000f00 */
[----:B------:R-:W-:-:S07]  /*6d90*/  MOV R11, UR9 ;  /* 0x00000009000b7c02 */ /* 0x000fce0008000f00 */
[----:B------:R-:W-:-:S07]  /*6da0*/  LEPC R20, `(.L_x_40680) ;  /* 0x000000001014794e */ /* 0x000fce0000000000 */
[----:B--2---:R-:W-:Y:S05]  /*6db0*/  CALL.ABS.NOINC R2 ;  /* 0x0000000002007343 */ /* 0x004fea0003c00000 */
.L_x_40680:
[----:B------:R-:W-:Y:S05]  /*6dc0*/  BSYNC.RECONVERGENT B6 ;  /* 0x0000000000067941 */ /* 0x000fea0003800200 */
.L_x_40679:
[----:B------:R-:W2:Y:S01]  /*6dd0*/  LDG.E.64 R18, desc[UR36][R18.64] ;  /* 0x0000002412127981 */ /* 0x000ea2000c1e1b00 */
[----:B------:R-:W0:Y:S02]  /*6de0*/  LDCU.64 UR4, c[0x0][0x608] ;  /* 0x0000c100ff0477ac */ /* 0x000e240008000a00 */
[----:B0-----:R-:W-:Y:S02]  /*6df0*/  IMAD R5, R17, UR4, RZ ;  /* 0x0000000411057c24 */ /* 0x001fe4000f8e02ff */
[----:B------:R-:W-:-:S04]  /*6e00*/  IMAD.WIDE.U32 R2, R16, UR4, RZ ;  /* 0x0000000410027c25 */ /* 0x000fc8000f8e00ff */
[----:B------:R-:W-:Y:S01]  /*6e10*/  IMAD R5, R16, UR5, R5 ;  /* 0x0000000510057c24 */ /* 0x000fe2000f8e0205 */
[----:B------:R-:W-:-:S04]  /*6e20*/  LEA R4, P0, R2, R23, 0x3 ;  /* 0x0000001702047211 */ /* 0x000fc800078018ff */
[----:B------:R-:W-:-:S04]  /*6e30*/  IADD3 R3, PT, PT, R3, R5, RZ ;  /* 0x0000000503037210 */ /* 0x000fc80007ffe0ff */
[----:B------:R-:W-:-:S05]  /*6e40*/  LEA.HI.X R5, R2, R22, R3, 0x3, P0 ;  /* 0x0000001602057211 */ /* 0x000fca00000f1c03 */
[----:B--2---:R-:W-:Y:S01]  /*6e50*/  STG.E.64 desc[UR36][R4.64], R18 ;  /* 0x0000001204007986 */ /* 0x004fe2000c101b24 */
[----:B------:R-:W-:Y:S05]  /*6e60*/  EXIT ;  /* 0x000000000000794d */ /* 0x000fea0003800000 */
.L_x_40681:
        /* <DEDUP_REMOVED lines=9> */
.L_x_41918:


//--------------------- .text._ZN2at6native24index_elementwise_kernelILi128ELi4EZNS0_22index_copy_kernel_implINS0_10OpaqueTypeILi4EEEEEvRNS_14TensorIteratorElllEUliE_EEvlT1_ --------------------------
	.section	.text._ZN2at6native24index_elementwise_kernelILi128ELi4EZNS0_22index_copy_kernel_implINS0_10OpaqueTypeILi4EEEEEvRNS_14TensorIteratorElllEUliE_EEvlT1_,"ax",@progbits
	.align	128
        .global         _ZN2at6native24index_elementwise_kernelILi128ELi4EZNS0_22index_copy_kernel_implINS0_10OpaqueTypeILi4EEEEEvRNS_14TensorIteratorElllEUliE_EEvlT1_
        .type           _ZN2at6native24index_elementwise_kernelILi128ELi4EZNS0_22index_copy_kernel_implINS0_10OpaqueTypeILi4EEEEEvRNS_14TensorIteratorElllEUliE_EEvlT1_,@function
        .size           _ZN2at6native24index_elementwise_kernelILi128ELi4EZNS0_22index_copy_kernel_implINS0_10OpaqueTypeILi4EEEEEvRNS_14TensorIteratorElllEUliE_EEvlT1_,(.L_x_41919 - _ZN2at6native24index_elementwise_kernelILi128ELi4EZNS0_22index_copy_kernel_implINS0_10OpaqueTypeILi4EEEEEvRNS_14TensorIteratorElllEUliE_EEvlT1_)
        .other          _ZN2at6native24index_elementwise_kernelILi128ELi4EZNS0_22index_copy_kernel_implINS0_10OpaqueTypeILi4EEEEEvRNS_14TensorIteratorElllEUliE_EEvlT1_,@"STO_CUDA_ENTRY STV_DEFAULT"
_ZN2at6native24index_elementwise_kernelILi128ELi4EZNS0_22index_copy_kernel_implINS0_10OpaqueTypeILi4EEEEEvRNS_14TensorIteratorElllEUliE_EEvlT1_:
.text._ZN2at6native24index_elementwise_kernelILi128ELi4EZNS0_22index_copy_kernel_implINS0_10OpaqueTypeILi4EEEEEvRNS_14TensorIteratorElllEUliE_EEvlT1_:
        /* <DEDUP_REMOVED lines=38> */
.L_x_40685:
[----:B------:R-:W0:Y:S01]  /*0260*/  LDC.64 R2, c[0x0][0x5f8] ;  /* 0x00017e00ff027b82 */ /* 0x000e220000000a00 */
[----:B------:R-:W1:Y:S07]  /*0270*/  LDCU.64 UR4, c[0x0][0x608] ;  /* 0x0000c100ff0477ac */ /* 0x000e6e0008000a00 */
[----:B------:R-:W2:Y:S01]  /*0280*/  LDC.64 R8, c[0x0][0x5e8] ;  /* 0x00017a00ff087b82 */ /* 0x000ea20000000a00 */
[----:B0-----:R-:W3:Y:S01]  /*0290*/  LDG.E R3, desc[UR36][R2.64] ;  /* 0x0000002402037981 */ /* 0x001ee2000c1e1900 */
[----:B-1----:R-:W-:Y:S01]  /*02a0*/  IMAD R7, R17, UR4, RZ ;  /* 0x0000000411077c24 */ /* 0x002fe2000f8e02ff */
[----:B------:R-:W-:Y:S01]  /*02b0*/  IADD3 R19, PT, PT, R19, 0x80, RZ ;  /* 0x0000008013137810 */ /* 0x000fe20007ffe0ff */
[----:B------:R-:W-:-:S04]  /*02c0*/  IMAD.WIDE.U32 R4, R16, UR4, RZ ;  /* 0x0000000410047c25 */ /* 0x000fc8000f8e00ff */
[----:B------:R-:W-:Y:S01]  /*02d0*/  IMAD R7, R16, UR5, R7 ;  /* 0x0000000510077c24 */ /* 0x000fe2000f8e0207 */
[----:B--2---:R-:W-:-:S04]  /*02e0*/  LEA R6, P0, R4, R8, 0x2 ;  /* 0x0000000804067211 */ /* 0x004fc800078010ff */
[----:B------:R-:W-:-:S04]  /*02f0*/  IADD3 R0, PT, PT, R5, R7, RZ ;  /* 0x0000000705007210 */ /* 0x000fc80007ffe0ff */
[----:B------:R-:W-:-:S05]  /*0300*/  LEA.HI.X R7, R4, R9, R0, 0x2, P0 ;  /* 0x0000000904077211 */ /* 0x000fca00000f1400 */
[----:B---3--:R0:W-:Y:S02]  /*0310*/  STG.E desc[UR36][R6.64], R3 ;  /* 0x0000000306007986 */ /* 0x0081e4000c101924 */
.L_x_40684:
[----:B------:R-:W-:Y:S05]  /*0320*/  BSYNC.RECONVERGENT B6 ;  /* 0x0000000000067941 */ /* 0x000fea0003800200 */
.L_x_40683:
        /* <DEDUP_REMOVED lines=19> */
[----:B0-----:R-:W0:Y:S01]  /*0460*/  LDC.64 R2, c[0x4][R2] ;  /* 0x0100000002027b82 */ /* 0x001e220000000a00 */
[----:B------:R-:W3:Y:S01]  /*0470*/  LDCU.64 UR8, c[0x4][0x68] ;  /* 0x01000d00ff0877ac */ /* 0x000ee20008000a00 */
[----:B-1----:R-:W-:Y:S02]  /*0480*/  MOV R4, UR4 ;  /* 0x0000000400047c02 */ /* 0x002fe40008000f00 */
[----:B------:R-:W-:-:S02]  /*0490*/  MOV R5, UR5 ;  /* 0x0000000500057c02 */ /* 0x000fc40008000f00 */
[----:B--2---:R-:W-:Y:S02]  /*04a0*/  MOV R6, UR6 ;  /* 0x0000000600067c02 */ /* 0x004fe40008000f00 */
[----:B------:R-:W-:Y:S01]  /*04b0*/  MOV R7, UR7 ;  /* 0x0000000700077c02 */ /* 0x000fe20008000f00 */
[----:B---3--:R-:W-:Y:S01]  /*04c0*/  IMAD.U32 R10, RZ, RZ, UR8 ;  /* 0x00000008ff0a7e24 */ /* 0x008fe2000f8e00ff */
[----:B------:R-:W-:-:S07]  /*04d0*/  MOV R11, UR9 ;  /* 0x00000009000b7c02 */ /* 0x000fce0008000f00 */
[----:B------:R-:W-:-:S07]  /*04e0*/  LEPC R20, `(.L_x_40688) ;  /* 0x000000001014794e */ /* 0x000fce0000000000 */
[----:B0-----:R-:W-:Y:S05]  /*04f0*/  CALL.ABS.NOINC R2 ;  /* 0x0000000002007343 */ /* 0x001fea0003c00000 */
.L_x_40688:
[----:B0-----:R-:W0:Y:S01]  /*0500*/  LDC.64 R6, c[0x0][0x5f8] ;  /* 0x00017e00ff067b82 */ /* 0x001e220000000a00 */
        /* <DEDUP_REMOVED lines=11> */
.L_x_40687:
[----:B------:R-:W-:Y:S05]  /*05c0*/  BSYNC.RECONVERGENT B6 ;  /* 0x0000000000067941 */ /* 0x000fea0003800200 */
.L_x_40686:
        /* <DEDUP_REMOVED lines=21> */
[----:B-1----:R-:W-:Y:S01]  /*0720*/  MOV R4, UR4 ;  /* 0x0000000400047c02 */ /* 0x002fe20008000f00 */
[----:B------:R-:W-:Y:S01]  /*0730*/  IMAD.U32 R5, RZ, RZ, UR5 ;  /* 0x00000005ff057e24 */ /* 0x000fe2000f8e00ff */
[----:B--2---:R-:W-:-:S02]  /*0740*/  MOV R6, UR6 ;  /* 0x0000000600067c02 */ /* 0x004fc40008000f00 */
[----:B------:R-:W-:Y:S02]  /*0750*/  MOV R7, UR7 ;  /* 0x0000000700077c02 */ /* 0x000fe40008000f00 */
[----:B---3--:R-:W-:Y:S02]  /*0760*/  MOV R10, UR8 ;  /* 0x00000008000a7c02 */ /* 0x008fe40008000f00 */
[----:B------:R-:W-:-:S07]  /*0770*/  MOV R11, UR9 ;  /* 0x00000009000b7c02 */ /* 0x000fce0008000f00 */
[----:B------:R-:W-:-:S07]  /*0780*/  LEPC R20, `(.L_x_40691) ;  /* 0x000000001014794e */ /* 0x000fce0000000000 */
[----:B0-----:R-:W-:Y:S05]  /*0790*/  CALL.ABS.NOINC R2 ;  /* 0x0000000002007343 */ /* 0x001fea0003c00000 */
.L_x_40691:
[----:B01----:R-:W0:Y:S01]  /*07a0*/  LDC.64 R6, c[0x0][0x5f8] ;  /* 0x00017e00ff067b82 */ /* 0x003e220000000a00 */
[----:B------:R-:W1:Y:S07]  /*07b0*/  LDCU.64 UR4, c[0x0][0x608] ;  /* 0x0000c100ff0477ac */ /* 0x000e6e0008000a00 */
[----:B------:R-:W2:Y:S01]  /*07c0*/  LDC.64 R8, c[0x0][0x5e8] ;  /* 0x00017a00ff087b82 */ /* 0x000ea20000000a00 */
[----:B0-----:R-:W3:Y:S01]  /*07d0*/  LDG.E R7, desc[UR36][R6.64] ;  /* 0x0000002406077981 */ /* 0x001ee2000c1e1900 */
[----:B-1----:R-:W-:Y:S01]  /*07e0*/  IMAD R5, R17, UR4, RZ ;  /* 0x0000000411057c24 */ /* 0x002fe2000f8e02ff */
[----:B------:R-:W-:Y:S01]  /*07f0*/  IADD3 R19, PT, PT, R19, 0x80, RZ ;  /* 0x0000008013137810 */ /* 0x000fe20007ffe0ff */
[----:B------:R-:W-:-:S04]  /*0800*/  IMAD.WIDE.U32 R2, R16, UR4, RZ ;  /* 0x0000000410027c25 */ /* 0x000fc8000f8e00ff */
[----:B------:R-:W-:Y:S01]  /*0810*/  IMAD R5, R16, UR5, R5 ;  /* 0x0000000510057c24 */ /* 0x000fe2000f8e0205 */
[----:B--2---:R-:W-:-:S03]  /*0820*/  LEA R4, P0, R2, R8, 0x2 ;  /* 0x0000000802047211 */ /* 0x004fc600078010ff */
[----:B------:R-:W-:-:S05]  /*0830*/  IMAD.IADD R0, R3, 0x1, R5 ;  /* 0x0000000103007824 */ /* 0x000fca00078e0205 */
[----:B------:R-:W-:-:S05]  /*0840*/  LEA.HI.X R5, R2, R9, R0, 0x2, P0 ;  /* 0x0000000902057211 */ /* 0x000fca00000f1400 */
[----:B---3--:R2:W-:Y:S02]  /*0850*/  STG.E desc[UR36][R4.64], R7 ;  /* 0x0000000704007986 */ /* 0x0085e4000c101924 */
.L_x_40690:
[----:B------:R-:W-:Y:S05]  /*0860*/  BSYNC.RECONVERGENT B6 ;  /* 0x0000000000067941 */ /* 0x000fea0003800200 */
.L_x_40689:
        /* <DEDUP_REMOVED lines=28> */
.L_x_40692:
[----:B012---:R-:W0:Y:S01]  /*0a30*/  LDC.64 R6, c[0x0][0x5f8] ;  /* 0x00017e00ff067b82 */ /* 0x007e220000000a00 */
[----:B------:R-:W1:Y:S07]  /*0a40*/  LDCU.64 UR4, c[0x0][0x608] ;  /* 0x0000c100ff0477ac */ /* 0x000e6e0008000a00 */
[----:B------:R-:W2:Y:S01]  /*0a50*/  LDC.64 R8, c[0x0][0x5e8] ;  /* 0x00017a00ff087b82 */ /* 0x000ea20000000a00 */
[----:B0-----:R-:W3:Y:S01]  /*0a60*/  LDG.E R7, desc[UR36][R6.64] ;  /* 0x0000002406077981 */ /* 0x001ee2000c1e1900 */
[----:B-1----:R-:W-:-:S02]  /*0a70*/  IMAD R5, R17, UR4, RZ ;  /* 0x0000000411057c24 */ /* 0x002fc4000f8e02ff */
[----:B------:R-:W-:-:S04]  /*0a80*/  IMAD.WIDE.U32 R2, R16, UR4, RZ ;  /* 0x0000000410027c25 */ /* 0x000fc8000f8e00ff */
[----:B------:R-:W-:Y:S01]  /*0a90*/  IMAD R5, R16, UR5, R5 ;  /* 0x0000000510057c24 */ /* 0x000fe2000f8e0205 */
[----:B--2---:R-:W-:-:S04]  /*0aa0*/  LEA R4, P0, R2, R8, 0x2 ;  /* 0x0000000802047211 */ /* 0x004fc800078010ff */
[----:B------:R-:W-:-:S04]  /*0ab0*/  IADD3 R0, PT, PT, R3, R5, RZ ;  /* 0x0000000503007210 */ /* 0x000fc80007ffe0ff */
[----:B------:R-:W-:-:S05]  /*0ac0*/  LEA.HI.X R5, R2, R9, R0, 0x2, P0 ;  /* 0x0000000902057211 */ /* 0x000fca00000f1400 */
[----:B---3--:R-:W-:Y:S01]  /*0ad0*/  STG.E desc[UR36][R4.64], R7 ;  /* 0x0000000704007986 */ /* 0x008fe2000c101924 */
[----:B------:R-:W-:Y:S05]  /*0ae0*/  EXIT ;  /* 0x000000000000794d */ /* 0x000fea0003800000 */
.L_x_40682:
        /* <DEDUP_REMOVED lines=356> */
.L_x_40695:
        /* <DEDUP_REMOVED lines=27> */
.L_x_40697:
[----:B------:R-:W-:Y:S05]  /*22e0*/  BSYNC.RECONVERGENT B6 ;  /* 0x0000000000067941 */ /* 0x000fea0003800200 */
.L_x_40696:
[----:B------:R-:W0:Y:S01]  /*22f0*/  LDCU.64 UR4, c[0x0][0x5f8] ;  /* 0x0000bf00ff0477ac */ /* 0x000e220008000a00 */
[----:B------:R-:W1:Y:S01]  /*2300*/  LDCU.64 UR6, c[0x0][0x5e8] ;  /* 0x0000bd00ff0677ac */ /* 0x000e620008000a00 */
[----:B0-----:R-:W-:-:S04]  /*2310*/  IADD3 R4, P0, PT, R23, UR4, RZ ;  /* 0x0000000417047c10 */ /* 0x001fc8000ff1e0ff */
[----:B------:R-:W-:Y:S01]  /*2320*/  IADD3.X R5, PT, PT, RZ, UR5, RZ, P0, !PT ;  /* 0x00000005ff057c10 */ /* 0x000fe200087fe4ff */
[----:B------:R-:W0:Y:S05]  /*2330*/  LDCU.64 UR4, c[0x0][0x608] ;  /* 0x0000c100ff0477ac */ /* 0x000e2a0008000a00 */
[----:B------:R-:W2:Y:S01]  /*2340*/  LDG.E R5, desc[UR36][R4.64] ;  /* 0x0000002404057981 */ /* 0x000ea2000c1e1900 */
        /* <DEDUP_REMOVED lines=9> */
[----:B--2---:R0:W-:Y:S02]  /*23e0*/  STG.E desc[UR36][R6.64], R5 ;  /* 0x0000000506007986 */ /* 0x0041e4000c101924 */
.L_x_40694:
[----:B------:R-:W-:Y:S05]  /*23f0*/  BSYNC.RECONVERGENT B7 ;  /* 0x0000000000077941 */ /* 0x000fea0003800200 */
.L_x_40693:
        /* <DEDUP_REMOVED lines=20> */
[----:B------:R-:W1:Y:S01]  /*2540*/  LDCU.64 UR6, c[0x0][0x398] ;  /* 0x00007300ff0677ac */ /* 0x000e620008000a00 */
[----:B------:R-:W-:Y:S02]  /*2550*/  MOV R2, RZ ;  /* 0x000000ff00027202 */ /* 0x000fe40000000f00 */
[----:B------:R-:W-:Y:S01]  /*2560*/  ISETP.NE.AND P0, PT, R18, 0x2, PT ;  /* 0x000000021200780c */ /* 0x000fe20003f05270 */
[----:B------:R-:W0:Y:S01]  /*2570*/  LDCU UR4, c[0x0][0x3a0] ;  /* 0x00007400ff0477ac */ /* 0x000e220008000800 */
[----:B------:R-:W2:Y:S01]  /*2580*/  LDCU UR5, c[0x0][0x4c4] ;  /* 0x00009880ff0577ac */ /* 0x000ea20008000800 */
[----:B------:R-:W3:Y:S01]  /*2590*/  LDCU.64 UR8, c[0x0][0x4c8] ;  /* 0x00009900ff0877ac */ /* 0x000ee20008000a00 */
[----:B-1----:R-:W-:-:S05]  /*25a0*/  IMAD.HI.U32 R4, R3, UR7, R2 ;  /* 0x0000000703047c27 */ /* 0x002fca000f8e0002 */
[----:B0-----:R-:W-:-:S04]  /*25b0*/  SHF.R.U32.HI R5, RZ, UR4, R4 ;  /* 0x00000004ff057c19 */ /* 0x001fc80008011604 */
        /* <DEDUP_REMOVED lines=325> */
.L_x_40700:
        /* <DEDUP_REMOVED lines=13> */
[----:B------:R-:W-:Y:S02]  /*3ae0*/  HFMA2 R8, -RZ, RZ, 0, 1.1503696441650390625e-05 ;  /* 0x000000c1ff087431 */ /* 0x000fe400000001ff */
[----:B------:R-:W-:Y:S01]  /*3af0*/  IMAD.MOV.U32 R12, RZ, RZ, 0x1 ;  /* 0x00000001ff0c7424 */ /* 0x000fe200078e00ff */
[----:B------:R-:W-:Y:S01]  /*3b00*/  MOV R13, RZ ;  /* 0x000000ff000d7202 */ /* 0x000fe20000000f00 */
[----:B------:R-:W2:Y:S01]  /*3b10*/  LDCU.64 UR6, c[0x4][0x4c0] ;  /* 0x01009800ff0677ac */ /* 0x000ea20008000a00 */
[----:B------:R-:W3:Y:S01]  /*3b20*/  LDC.64 R2, c[0x4][R2] ;  /* 0x0100000002027b82 */ /* 0x000ee20000000a00 */
[----:B------:R-:W4:Y:S01]  /*3b30*/  LDCU.64 UR8, c[0x4][0x68] ;  /* 0x01000d00ff0877ac */ /* 0x000f220008000a00 */
[----:B-1----:R-:W-:Y:S02]  /*3b40*/  MOV R4, UR4 ;  /* 0x0000000400047c02 */ /* 0x002fe40008000f00 */
[----:B0-----:R-:W-:-:S02]  /*3b50*/  MOV R5, UR5 ;  /* 0x0000000500057c02 */ /* 0x001fc40008000f00 */
[----:B--2---:R-:W-:Y:S02]  /*3b60*/  MOV R6, UR6 ;  /* 0x0000000600067c02 */ /* 0x004fe40008000f00 */
[----:B------:R-:W-:Y:S02]  /*3b70*/  MOV R7, UR7 ;  /* 0x0000000700077c02 */ /* 0x000fe40008000f00 */
[----:B----4-:R-:W-:Y:S02]  /*3b80*/  MOV R10, UR8 ;  /* 0x00000008000a7c02 */ /* 0x010fe40008000f00 */
[----:B------:R-:W-:-:S07]  /*3b90*/  MOV R11, UR9 ;  /* 0x00000009000b7c02 */ /* 0x000fce0008000f00 */
[----:B------:R-:W-:-:S07]  /*3ba0*/  LEPC R20, `(.L_x_40702) ;  /* 0x000000001014794e */ /* 0x000fce0000000000 */
[----:B---3--:R-:W-:Y:S05]  /*3bb0*/  CALL.ABS.NOINC R2 ;  /* 0x0000000002007343 */ /* 0x008fea0003c00000 */
.L_x_40702:
[----:B------:R-:W-:Y:S05]  /*3bc0*/  BSYNC.RECONVERGENT B6 ;  /* 0x0000000000067941 */ /* 0x000fea0003800200 */
.L_x_40701:
[----:B------:R-:W1:Y:S01]  /*3bd0*/  LDCU.64 UR4, c[0x0][0x5f8] ;  /* 0x0000bf00ff0477ac */ /* 0x000e620008000a00 */
[----:B------:R-:W2:Y:S01]  /*3be0*/  LDCU.64 UR6, c[0x0][0x5e8] ;  /* 0x0000bd00ff0677ac */ /* 0x000ea20008000a00 */
[----:B-1----:R-:W-:-:S04]  /*3bf0*/  IADD3 R4, P0, PT, R23, UR4, RZ ;  /* 0x0000000417047c10 */ /* 0x002fc8000ff1e0ff */
[----:B0-----:R-:W-:Y:S01]  /*3c00*/  IADD3.X R5, PT, PT, RZ, UR5, RZ, P0, !PT ;  /* 0x00000005ff057c10 */ /* 0x001fe200087fe4ff */
[----:B------:R-:W0:Y:S05]  /*3c10*/  LDCU.64 UR4, c[0x0][0x608] ;  /* 0x0000c100ff0477ac */ /* 0x000e2a0008000a00 */
[----:B------:R-:W3:Y:S01]  /*3c20*/  LDG.E R5, desc[UR36][R4.64] ;  /* 0x0000002404057981 */ /* 0x000ee2000c1e1900 */
        /* <DEDUP_REMOVED lines=9> */
[----:B---3--:R1:W-:Y:S02]  /*3cc0*/  STG.E desc[UR36][R6.64], R5 ;  /* 0x0000000506007986 */ /* 0x0083e4000c101924 */
.L_x_40699:
[----:B------:R-:W-:Y:S05]  /*3cd0*/  BSYNC.RECONVERGENT B7 ;  /* 0x0000000000077941 */ /* 0x000fea0003800200 */
.L_x_40698:
        /* <DEDUP_REMOVED lines=20> */
[----:B------:R-:W2:Y:S01]  /*3e20*/  LDCU.64 UR6, c[0x0][0x398] ;  /* 0x00007300ff0677ac */ /* 0x000ea20008000a00 */
[----:B------:R-:W-:Y:S01]  /*3e30*/  IMAD.MOV.U32 R2, RZ, RZ, RZ ;  /* 0x000000ffff027224 */ /* 0x000fe200078e00ff */
[----:B------:R-:W-:Y:S01]  /*3e40*/  ISETP.NE.AND P0, PT, R18, 0x2, PT ;  /* 0x000000021200780c */ /* 0x000fe20003f05270 */
[----:B------:R-:W0:Y:S01]  /*3e50*/  LDCU UR4, c[0x0][0x3a0] ;  /* 0x00007400ff0477ac */ /* 0x000e220008000800 */
[----:B------:R-:W3:Y:S01]  /*3e60*/  LDCU UR5, c[0x0][0x4c4] ;  /* 0x00009880ff0577ac */ /* 0x000ee20008000800 */
[----:B------:R-:W4:Y:S01]  /*3e70*/  LDCU.64 UR8, c[0x0][0x4c8] ;  /* 0x00009900ff0877ac */ /* 0x000f220008000a00 */
[----:B--2---:R-:W-:-:S05]  /*3e80*/  IMAD.HI.U32 R4, R3, UR7, R2 ;  /* 0x0000000703047c27 */ /* 0x004fca000f8e0002 */
[----:B01----:R-:W-:-:S04]  /*3e90*/  SHF.R.U32.HI R5, RZ, UR4, R4 ;  /* 0x00000004ff057c19 */ /* 0x003fc80008011604 */
        /* <DEDUP_REMOVED lines=325> */
.L_x_40705:
        /* <DEDUP_REMOVED lines=17> */
[----:B------:R-:W4:Y:S01]  /*5400*/  LDC.64 R2, c[0x4][R2] ;  /* 0x0100000002027b82 */ /* 0x000f220000000a00 */
[----:B------:R-:W5:Y:S01]  /*5410*/  LDCU.64 UR8, c[0x4][0x68] ;  /* 0x01000d00ff0877ac */ /* 0x000f620008000a00 */
[----:B--2---:R-:W-:Y:S02]  /*5420*/  MOV R4, UR4 ;  /* 0x0000000400047c02 */ /* 0x004fe40008000f00 */
[----:B01----:R-:W-:-:S02]  /*5430*/  MOV R5, UR5 ;  /* 0x0000000500057c02 */ /* 0x003fc40008000f00 */
[----:B---3--:R-:W-:Y:S02]  /*5440*/  MOV R6, UR6 ;  /* 0x0000000600067c02 */ /* 0x008fe40008000f00 */
[----:B------:R-:W-:Y:S02]  /*5450*/  MOV R7, UR7 ;  /* 0x0000000700077c02 */ /* 0x000fe40008000f00 */
[----:B-----5:R-:W-:Y:S01]  /*5460*/  MOV R10, UR8 ;  /* 0x00000008000a7c02 */ /* 0x020fe20008000f00 */
[----:B------:R-:W-:-:S07]  /*5470*/  IMAD.U32 R11, RZ, RZ, UR9 ;  /* 0x00000009ff0b7e24 */ /* 0x000fce000f8e00ff */
[----:B------:R-:W-:-:S07]  /*5480*/  LEPC R20, `(.L_x_40707) ;  /* 0x000000001014794e */ /* 0x000fce0000000000 */
[----:B----4-:R-:W-:Y:S05]  /*5490*/  CALL.ABS.NOINC R2 ;  /* 0x0000000002007343 */ /* 0x010fea0003c00000 */
.L_x_40707:
[----:B------:R-:W-:Y:S05]  /*54a0*/  BSYNC.RECONVERGENT B6 ;  /* 0x0000000000067941 */ /* 0x000fea0003800200 */
.L_x_40706:
[----:B------:R-:W2:Y:S01]  /*54b0*/  LDCU.64 UR4, c[0x0][0x5f8] ;  /* 0x0000bf00ff0477ac */ /* 0x000ea20008000a00 */
[----:B------:R-:W3:Y:S01]  /*54c0*/  LDCU.64 UR6, c[0x0][0x5e8] ;  /* 0x0000bd00ff0677ac */ /* 0x000ee20008000a00 */
[----:B--2---:R-:W-:-:S04]  /*54d0*/  IADD3 R4, P0, PT, R23, UR4, RZ ;  /* 0x0000000417047c10 */ /* 0x004fc8000ff1e0ff */
[----:B01----:R-:W-:Y:S01]  /*54e0*/  IADD3.X R5, PT, PT, RZ, UR5, RZ, P0, !PT ;  /* 0x00000005ff057c10 */ /* 0x003fe200087fe4ff */
[----:B------:R-:W0:Y:S05]  /*54f0*/  LDCU.64 UR4, c[0x0][0x608] ;  /* 0x0000c100ff0477ac */ /* 0x000e2a0008000a00 */
[----:B------:R-:W2:Y:S01]  /*5500*/  LDG.E R5, desc[UR36][R4.64] ;  /* 0x0000002404057981 */ /* 0x000ea2000c1e1900 */
[----:B---3--:R-:W-:Y:S02]  /*5510*/  IADD3 R7, P0, PT, R25, UR6, RZ ;  /* 0x0000000619077c10 */ /* 0x008fe4000ff1e0ff */
        /* <DEDUP_REMOVED lines=9> */
.L_x_40704:
[----:B------:R-:W-:Y:S05]  /*55b0*/  BSYNC.RECONVERGENT B7 ;  /* 0x0000000000077941 */ /* 0x000fea0003800200 */
.L_x_40703:
        /* <DEDUP_REMOVED lines=352> */
.L_x_40708:
        /* <DEDUP_REMOVED lines=32> */
.L_x_40710:
[----:B------:R-:W-:Y:S05]  /*6dc0*/  BSYNC.RECONVERGENT B6 ;  /* 0x0000000000067941 */ /* 0x000fea0003800200 */
.L_x_40709:
[----:B------:R-:W2:Y:S01]  /*6dd0*/  LDG.E R19, desc[UR36][R18.64] ;  /* 0x0000002412137981 */ /* 0x000ea2000c1e1900 */
[----:B------:R-:W0:Y:S02]  /*6de0*/  LDCU.64 UR4, c[0x0][0x608] ;  /* 0x0000c100ff0477ac */ /* 0x000e240008000a00 */
[----:B0-----:R-:W-:Y:S02]  /*6df0*/  IMAD R5, R17, UR4, RZ ;  /* 0x0000000411057c24 */ /* 0x001fe4000f8e02ff */
[----:B------:R-:W-:-:S04]  /*6e00*/  IMAD.WIDE.U32 R2, R16, UR4, RZ ;  /* 0x0000000410027c25 */ /* 0x000fc8000f8e00ff */
[----:B------:R-:W-:Y:S01]  /*6e10*/  IMAD R5, R16, UR5, R5 ;  /* 0x0000000510057c24 */ /* 0x000fe2000f8e0205 */
[----:B------:R-:W-:-:S04]  /*6e20*/  LEA R4, P0, R2, R23, 0x2 ;  /* 0x0000001702047211 */ /* 0x000fc800078010ff */
[----:B------:R-:W-:-:S04]  /*6e30*/  IADD3 R3, PT, PT, R3, R5, RZ ;  /* 0x0000000503037210 */ /* 0x000fc80007ffe0ff */
[----:B------:R-:W-:-:S05]  /*6e40*/  LEA.HI.X R5, R2, R22, R3, 0x2, P0 ;  /* 0x0000001602057211 */ /* 0x000fca00000f1403 */
[----:B--2---:R-:W-:Y:S01]  /*6e50*/  STG.E desc[UR36][R4.64], R19 ;  /* 0x0000001304007986 */ /* 0x004fe2000c101924 */
[----:B------:R-:W-:Y:S05]  /*6e60*/  EXIT ;  /* 0x000000000000794d */ /* 0x000fea0003800000 */
.L_x_40711:
        /* <DEDUP_REMOVED lines=9> */
.L_x_41919:


//--------------------- .text._ZN2at6native24index_elementwise_kernelILi128ELi4EZNS0_22index_copy_kernel_implINS0_10OpaqueTypeILi1EEEEEvRNS_14TensorIteratorElllEUliE_EEvlT1_ --------------------------
	.section	.text._ZN2at6native24index_elementwise_kernelILi128ELi4EZNS0_22index_copy_kernel_implINS0_10OpaqueTypeILi1EEEEEvRNS_14TensorIteratorElllEUliE_EEvlT1_,"ax",@progbits
	.align	128
        .global         _ZN2at6native24index_elementwise_kernelILi128ELi4EZNS0_22index_copy_kernel_implINS0_10OpaqueTypeILi1EEEEEvRNS_14TensorIteratorElllEUliE_EEvlT1_
        .type           _ZN2at6native24index_elementwise_kernelILi128ELi4EZNS0_22index_copy_kernel_implINS0_10OpaqueTypeILi1EEEEEvRNS_14TensorIteratorElllEUliE_EEvlT1_,@function
        .size           _ZN2at6native24index_elementwise_kernelILi128ELi4EZNS0_22index_copy_kernel_implINS0_10OpaqueTypeILi1EEEEEvRNS_14TensorIteratorElllEUliE_EEvlT1_,(.L_x_41920 - _ZN2at6native24index_elementwise_kernelILi128ELi4EZNS0_22index_copy_kernel_implINS0_10OpaqueTypeILi1EEEEEvRNS_14TensorIteratorElllEUliE_EEvlT1_)
        .other          _ZN2at6native24index_elementwise_kernelILi128ELi4EZNS0_22index_copy_kernel_implINS0_10OpaqueTypeILi1EEEEEvRNS_14TensorIteratorElllEUliE_EEvlT1_,@"STO_CUDA_ENTRY STV_DEFAULT"
_ZN2at6native24index_elementwise_kernelILi128ELi4EZNS0_22index_copy_kernel_implINS0_10OpaqueTypeILi1EEEEEvRNS_14TensorIteratorElllEUliE_EEvlT1_:
.text._ZN2at6native24index_elementwise_kernelILi128ELi4EZNS0_22index_copy_kernel_implINS0_10OpaqueTypeILi1EEEEEvRNS_14TensorIteratorElllEUliE_EEvlT1_:
        /* <DEDUP_REMOVED lines=38> */
.L_x_40715:
[----:B------:R-:W0:Y:S01]  /*0260*/  LDC.64 R2, c[0x0][0x5f8] ;  /* 0x00017e00ff027b82 */ /* 0x000e220000000a00 */
[----:B------:R-:W1:Y:S07]  /*0270*/  LDCU.64 UR4, c[0x0][0x608] ;  /* 0x0000c100ff0477ac */ /* 0x000e6e0008000a00 */
[----:B------:R-:W2:Y:S01]  /*0280*/  LDC.64 R4, c[0x0][0x5e8] ;  /* 0x00017a00ff047b82 */ /* 0x000ea20000000a00 */
[----:B0-----:R-:W3:Y:S01]  /*0290*/  LDG.E.U8 R3, desc[UR36][R2.64] ;  /* 0x0000002402037981 */ /* 0x001ee2000c1e1100 */
[----:B-1----:R-:W-:-:S02]  /*02a0*/  IMAD R7, R17, UR4, RZ ;  /* 0x0000000411077c24 */ /* 0x002fc4000f8e02ff */
[----:B------:R-:W-:Y:S02]  /*02b0*/  VIADD R19, R19, 0x80 ;  /* 0x0000008013137836 */ /* 0x000fe40000000000 */
[C---:B------:R-:W-:Y:S02]  /*02c0*/  IMAD R7, R16.reuse, UR5, R7 ;  /* 0x0000000510077c24 */ /* 0x040fe4000f8e0207 */
[----:B--2---:R-:W-:-:S05]  /*02d0*/  IMAD.WIDE.U32 R4, R16, UR4, R4 ;  /* 0x0000000410047c25 */ /* 0x004fca000f8e0004 */
[----:B------:R-:W-:-:S05]  /*02e0*/  IADD3 R5, PT, PT, R5, R7, RZ ;  /* 0x0000000705057210 */ /* 0x000fca0007ffe0ff */
[----:B---3--:R0:W-:Y:S02]  /*02f0*/  STG.E.U8 desc[UR36][R4.64], R3 ;  /* 0x0000000304007986 */ /* 0x0081e4000c101124 */
.L_x_40714:
[----:B------:R-:W-:Y:S05]  /*0300*/  BSYNC.RECONVERGENT B6 ;  /* 0x0000000000067941 */ /* 0x000fea0003800200 */
.L_x_40713:
        /* <DEDUP_REMOVED lines=24> */
[----:B------:R-:W-:Y:S02]  /*0490*/  MOV R7, UR7 ;  /* 0x0000000700077c02 */ /* 0x000fe40008000f00 */
[----:B---3--:R-:W-:Y:S02]  /*04a0*/  MOV R10, UR8 ;  /* 0x00000008000a7c02 */ /* 0x008fe40008000f00 */
[----:B------:R-:W-:-:S07]  /*04b0*/  MOV R11, UR9 ;  /* 0x00000009000b7c02 */ /* 0x000fce0008000f00 */
[----:B------:R-:W-:-:S07]  /*04c0*/  LEPC R20, `(.L_x_40718) ;  /* 0x000000001014794e */ /* 0x000fce0000000000 */
[----:B0-----:R-:W-:Y:S05]  /*04d0*/  CALL.ABS.NOINC R2 ;  /* 0x0000000002007343 */ /* 0x001fea0003c00000 */
.L_x_40718:
[----:B0-----:R-:W0:Y:S01]  /*04e0*/  LDC.64 R4, c[0x0][0x5f8] ;  /* 0x00017e00ff047b82 */ /* 0x001e220000000a00 */
[----:B------:R-:W1:Y:S07]  /*04f0*/  LDCU.64 UR4, c[0x0][0x608] ;  /* 0x0000c100ff0477ac */ /* 0x000e6e0008000a00 */
[----:B------:R-:W2:Y:S01]  /*0500*/  LDC.64 R2, c[0x0][0x5e8] ;  /* 0x00017a00ff027b82 */ /* 0x000ea20000000a00 */
[----:B0-----:R-:W3:Y:S01]  /*0510*/  LDG.E.U8 R5, desc[UR36][R4.64] ;  /* 0x0000002404057981 */ /* 0x001ee2000c1e1100 */
[----:B-1----:R-:W-:Y:S01]  /*0520*/  IMAD R7, R17, UR4, RZ ;  /* 0x0000000411077c24 */ /* 0x002fe2000f8e02ff */
[----:B------:R-:W-:-:S03]  /*0530*/  IADD3 R19, PT, PT, R19, 0x80, RZ ;  /* 0x0000008013137810 */ /* 0x000fc60007ffe0ff */
[C---:B------:R-:W-:Y:S02]  /*0540*/  IMAD R7, R16.reuse, UR5, R7 ;  /* 0x0000000510077c24 */ /* 0x040fe4000f8e0207 */
[----:B--2---:R-:W-:-:S04]  /*0550*/  IMAD.WIDE.U32 R2, R16, UR4, R2 ;  /* 0x0000000410027c25 */ /* 0x004fc8000f8e0002 */
[----:B------:R-:W-:-:S05]  /*0560*/  IMAD.IADD R3, R3, 0x1, R7 ;  /* 0x0000000103037824 */ /* 0x000fca00078e0207 */
[----:B---3--:R1:W-:Y:S02]  /*0570*/  STG.E.U8 desc[UR36][R2.64], R5 ;  /* 0x0000000502007986 */ /* 0x0083e4000c101124 */
.L_x_40717:
[----:B------:R-:W-:Y:S05]  /*0580*/  BSYNC.RECONVERGENT B6 ;  /* 0x0000000000067941 */ /* 0x000fea0003800200 */
.L_x_40716:
        /* <DEDUP_REMOVED lines=13> */
[----:B-1----:R-:W-:Y:S01]  /*0660*/  MOV R2, 0x0 ;  /* 0x0000000000027802 */ /* 0x002fe20000000f00 */
[----:B------:R-:W1:Y:S01]  /*0670*/  LDCU.64 UR4, c[0x4][0x4d8] ;  /* 0x01009b00ff0477ac */ /* 0x000e620008000a00 */
[----:B------:R-:W-:Y:S01]  /*0680*/  HFMA2 R8, -RZ, RZ, 0, 1.1503696441650390625e-05 ;  /* 0x000000c1ff087431 */ /* 0x000fe200000001ff */
[----:B------:R-:W-:Y:S01]  /*0690*/  MOV R12, 0x1 ;  /* 0x00000001000c7802 */ /* 0x000fe20000000f00 */
[----:B------:R-:W-:Y:S01]  /*06a0*/  IMAD.MOV.U32 R13, RZ, RZ, RZ ;  /* 0x000000ffff0d7224 */ /* 0x000fe200078e00ff */
        /* <DEDUP_REMOVED lines=11> */
.L_x_40721:
[----:B01----:R-:W0:Y:S01]  /*0760*/  LDC.64 R4, c[0x0][0x5f8] ;  /* 0x00017e00ff047b82 */ /* 0x003e220000000a00 */
[----:B------:R-:W1:Y:S07]  /*0770*/  LDCU.64 UR4, c[0x0][0x608] ;  /* 0x0000c100ff0477ac */ /* 0x000e6e0008000a00 */
[----:B------:R-:W2:Y:S01]  /*0780*/  LDC.64 R2, c[0x0][0x5e8] ;  /* 0x00017a00ff027b82 */ /* 0x000ea20000000a00 */
[----:B0-----:R-:W3:Y:S01]  /*0790*/  LDG.E.U8 R5, desc[UR36][R4.64] ;  /* 0x0000002404057981 */ /* 0x001ee2000c1e1100 */
[----:B-1----:R-:W-:Y:S01]  /*07a0*/  IMAD R7, R17, UR4, RZ ;  /* 0x0000000411077c24 */ /* 0x002fe2000f8e02ff */
[----:B------:R-:W-:-:S03]  /*07b0*/  IADD3 R19, PT, PT, R19, 0x80, RZ ;  /* 0x0000008013137810 */ /* 0x000fc60007ffe0ff */
[C---:B------:R-:W-:Y:S02]  /*07c0*/  IMAD R7, R16.reuse, UR5, R7 ;  /* 0x0000000510077c24 */ /* 0x040fe4000f8e0207 */
[----:B--2---:R-:W-:-:S05]  /*07d0*/  IMAD.WIDE.U32 R2, R16, UR4, R2 ;  /* 0x0000000410027c25 */ /* 0x004fca000f8e0002 */
[----:B------:R-:W-:-:S05]  /*07e0*/  IADD3 R3, PT, PT, R3, R7, RZ ;  /* 0x0000000703037210 */ /* 0x000fca0007ffe0ff */
[----:B---3--:R2:W-:Y:S02]  /*07f0*/  STG.E.U8 desc[UR36][R2.64], R5 ;  /* 0x0000000502007986 */ /* 0x0085e4000c101124 */
.L_x_40720:
[----:B------:R-:W-:Y:S05]  /*0800*/  BSYNC.RECONVERGENT B6 ;  /* 0x0000000000067941 */ /* 0x000fea0003800200 */
.L_x_40719:
        /* <DEDUP_REMOVED lines=14> */
[----:B------:R-:W-:Y:S02]  /*08f0*/  HFMA2 R8, -RZ, RZ, 0, 1.1503696441650390625e-05 ;  /* 0x000000c1ff087431 */ /* 0x000fe400000001ff */
[----:B------:R-:W-:Y:S01]  /*0900*/  IMAD.MOV.U32 R12, RZ, RZ, 0x1 ;  /* 0x00000001ff0c7424 */ /* 0x000fe200078e00ff */
[----:B012---:R0:W1:Y:S01]  /*0910*/  LDC.64 R2, c[0x4][R0] ;  /* 0x0100000000027b82 */ /* 0x0070620000000a00 */
        /* <DEDUP_REMOVED lines=11> */
.L_x_40722:
[----:B012---:R-:W0:Y:S01]  /*09d0*/  LDC.64 R4, c[0x0][0x5f8] ;  /* 0x00017e00ff047b82 */ /* 0x007e220000000a00 */
[----:B------:R-:W1:Y:S07]  /*09e0*/  LDCU.64 UR4, c[0x0][0x608] ;  /* 0x0000c100ff0477ac */ /* 0x000e6e0008000a00 */
[----:B------:R-:W2:Y:S01]  /*09f0*/  LDC.64 R2, c[0x0][0x5e8] ;  /* 0x00017a00ff027b82 */ /* 0x000ea20000000a00 */
[----:B0-----:R-:W3:Y:S01]  /*0a00*/  LDG.E.U8 R5, desc[UR36][R4.64] ;  /* 0x0000002404057981 */ /* 0x001ee2000c1e1100 */
[----:B-1----:R-:W-:-:S04]  /*0a10*/  IMAD R7, R17, UR4, RZ ;  /* 0x0000000411077c24 */ /* 0x002fc8000f8e02ff */
[C---:B------:R-:W-:Y:S02]  /*0a20*/  IMAD R7, R16.reuse, UR5, R7 ;  /* 0x0000000510077c24 */ /* 0x040fe4000f8e0207 */
[----:B--2---:R-:W-:-:S05]  /*0a30*/  IMAD.WIDE.U32 R2, R16, UR4, R2 ;  /* 0x0000000410027c25 */ /* 0x004fca000f8e0002 */
[----:B------:R-:W-:-:S05]  /*0a40*/  IADD3 R3, PT, PT, R3, R7, RZ ;  /* 0x0000000703037210 */ /* 0x000fca0007ffe0ff */
[----:B---3--:R-:W-:Y:S01]  /*0a50*/  STG.E.U8 desc[UR36][R2.64], R5 ;  /* 0x0000000502007986 */ /* 0x008fe2000c101124 */
[----:B------:R-:W-:Y:S05]  /*0a60*/  EXIT ;  /* 0x000000000000794d */ /* 0x000fea0003800000 */
.L_x_40712:
        /* <DEDUP_REMOVED lines=356> */
.L_x_40725:
        /* <DEDUP_REMOVED lines=27> */
.L_x_40727:
[----:B------:R-:W-:Y:S05]  /*2260*/  BSYNC.RECONVERGENT B6 ;  /* 0x0000000000067941 */ /* 0x000fea0003800200 */
.L_x_40726:
[----:B------:R-:W0:Y:S01]  /*2270*/  LDCU.64 UR4, c[0x0][0x5f8] ;  /* 0x0000bf00ff0477ac */ /* 0x000e220008000a00 */
[----:B------:R-:W1:Y:S01]  /*2280*/  LDCU.64 UR6, c[0x0][0x608] ;  /* 0x0000c100ff0677ac */ /* 0x000e620008000a00 */
[----:B0-----:R-:W-:-:S05]  /*2290*/  IADD3 R4, P0, PT, R23, UR4, RZ ;  /* 0x0000000417047c10 */ /* 0x001fca000ff1e0ff */
[----:B------:R-:W-:Y:S01]  /*22a0*/  IMAD.X R5, RZ, RZ, UR5, P0 ;  /* 0x00000005ff057e24 */ /* 0x000fe200080e06ff */
[----:B------:R-:W0:Y:S05]  /*22b0*/  LDCU.64 UR4, c[0x0][0x5e8] ;  /* 0x0000bd00ff0477ac */ /* 0x000e2a0008000a00 */
[----:B------:R-:W2:Y:S01]  /*22c0*/  LDG.E.U8 R5, desc[UR36][R4.64] ;  /* 0x0000002404057981 */ /* 0x000ea2000c1e1100 */
[----:B-1----:R-:W-:Y:S01]  /*22d0*/  IMAD R7, R17, UR6, RZ ;  /* 0x0000000611077c24 */ /* 0x002fe2000f8e02ff */
[----:B------:R-:W-:-:S03]  /*22e0*/  IADD3 R19, PT, PT, R19, 0x80, RZ ;  /* 0x0000008013137810 */ /* 0x000fc60007ffe0ff */
[----:B------:R-:W-:Y:S01]  /*22f0*/  IMAD R7, R16, UR7, R7 ;  /* 0x0000000710077c24 */ /* 0x000fe2000f8e0207 */
[----:B0-----:R-:W-:-:S04]  /*2300*/  IADD3 R2, P0, PT, R25, UR4, RZ ;  /* 0x0000000419027c10 */ /* 0x001fc8000ff1e0ff */
[----:B------:R-:W-:-:S03]  /*2310*/  IADD3.X R3, PT, PT, RZ, UR5, RZ, P0, !PT ;  /* 0x00000005ff037c10 */ /* 0x000fc600087fe4ff */
[----:B------:R-:W-:-:S05]  /*2320*/  IMAD.WIDE.U32 R16, R16, UR6, R2 ;  /* 0x0000000610107c25 */ /* 0x000fca000f8e0002 */
[----:B------:R-:W-:-:S05]  /*2330*/  IADD3 R17, PT, PT, R17, R7, RZ ;  /* 0x0000000711117210 */ /* 0x000fca0007ffe0ff */
[----:B--2---:R0:W-:Y:S02]  /*2340*/  STG.E.U8 desc[UR36][R16.64], R5 ;  /* 0x0000000510007986 */ /* 0x0041e4000c101124 */
.L_x_40724:
[----:B------:R-:W-:Y:S05]  /*2350*/  BSYNC.RECONVERGENT B7 ;  /* 0x0000000000077941 */ /* 0x000fea0003800200 */
.L_x_40723:
[----:B------:R-:W1:Y:S01]  /*2360*/  LDCU.64 UR4, c[0x0][0x380] ;  /* 0x00007000ff0477ac */ /* 0x000e620008000a00 */
[----:B------:R-:W-:Y:S01]  /*2370*/  BSSY.RECONVERGENT B7, `(.L_x_40728) ;  /* 0x000018a000077945 */ /* 0x000fe20003800200 */
[----:B-1----:R-:W-:-:S04]  /*2380*/  ISETP.GE.U32.AND P0, PT, R19, UR4, PT ;  /* 0x0000000413007c0c */ /* 0x002fc8000bf06070 */
[----:B------:R-:W-:-:S13]  /*2390*/  ISETP.GE.AND.EX P0, PT, RZ, UR5, PT, P0 ;  /* 0x00000005ff007c0c */ /* 0x000fda000bf06300 */
[----:B------:R-:W-:Y:S05]  /*23a0*/  @P0 BRA `(.L_x_40729) ;  /* 0x0000001800180947 */ /* 0x000fea0003800000 */
[----:B------:R-:W1:Y:S01]  /*23b0*/  LDCU.64 UR4, c[0x0][0x390] ;  /* 0x00007200ff0477ac */ /* 0x000e620008000a00 */
[----:B------:R-:W-:Y:S02]  /*23c0*/  MOV R2, RZ ;  /* 0x000000ff00027202 */ /* 0x000fe40000000f00 */
[----:B------:R-:W-:Y:S01]  /*23d0*/  MOV R3, R19 ;  /* 0x0000001300037202 */ /* 0x000fe20000000f00 */
[----:B------:R-:W2:Y:S01]  /*23e0*/  LDCU UR6, c[0x0][0x38c] ;  /* 0x00007180ff0677ac */ /* 0x000ea20008000800 */
[----:B------:R-:W-:Y:S01]  /*23f0*/  ISETP.NE.AND P0, PT, R22, RZ, PT ;  /* 0x000000ff1600720c */ /* 0x000fe20003f05270 */
        /* <DEDUP_REMOVED lines=11> */
[----:B------:R-:W-:Y:S01]  /*24b0*/  HFMA2 R2, -RZ, RZ, 0, 0 ;  /* 0x00000000ff027431 */ /* 0x000fe200000001ff */
        /* <DEDUP_REMOVED lines=331> */
.L_x_40730:
[----:B------:R-:W0:Y:S02]  /*3970*/  LDCU.64 UR4, c[0x0][0x5f0] ;  /* 0x0000be00ff0477ac */ /* 0x000e240008000a00 */
[----:B0-----:R-:W-:-:S05]  /*3980*/  IADD3 R16, P0, PT, R0, UR4, RZ ;  /* 0x0000000400107c10 */ /* 0x001fca000ff1e0ff */
[----:B------:R-:W-:Y:S01]  /*3990*/  IMAD.X R17, RZ, RZ, UR5, P0 ;  /* 0x00000005ff117e24 */ /* 0x000fe200080e06ff */
        /* <DEDUP_REMOVED lines=24> */
.L_x_40732:
[----:B------:R-:W-:Y:S05]  /*3b20*/  BSYNC.RECONVERGENT B6 ;  /* 0x0000000000067941 */ /* 0x000fea0003800200 */
.L_x_40731:
[----:B------:R-:W0:Y:S01]  /*3b30*/  LDCU.64 UR4, c[0x0][0x5f8] ;  /* 0x0000bf00ff0477ac */ /* 0x000e220008000a00 */
[----:B------:R-:W1:Y:S01]  /*3b40*/  LDCU.64 UR6, c[0x0][0x608] ;  /* 0x0000c100ff0677ac */ /* 0x000e620008000a00 */
[----:B0-----:R-:W-:-:S04]  /*3b50*/  IADD3 R4, P0, PT, R23, UR4, RZ ;  /* 0x0000000417047c10 */ /* 0x001fc8000ff1e0ff */
[----:B------:R-:W-:Y:S01]  /*3b60*/  IADD3.X R5, PT, PT, RZ, UR5, RZ, P0, !PT ;  /* 0x00000005ff057c10 */ /* 0x000fe200087fe4ff */
[----:B------:R-:W0:Y:S05]  /*3b70*/  LDCU.64 UR4, c[0x0][0x5e8] ;  /* 0x0000bd00ff0477ac */ /* 0x000e2a0008000a00 */
[----:B------:R-:W2:Y:S01]  /*3b80*/  LDG.E.U8 R5, desc[UR36][R4.64] ;  /* 0x0000002404057981 */ /* 0x000ea2000c1e1100 */
[----:B-1----:R-:W-:Y:S01]  /*3b90*/  IMAD R7, R17, UR6, RZ ;  /* 0x0000000611077c24 */ /* 0x002fe2000f8e02ff */
[----:B------:R-:W-:-:S03]  /*3ba0*/  IADD3 R19, PT, PT, R19, 0x80, RZ ;  /* 0x0000008013137810 */ /* 0x000fc60007ffe0ff */
[----:B------:R-:W-:Y:S01]  /*3bb0*/  IMAD R7, R16, UR7, R7 ;  /* 0x0000000710077c24 */ /* 0x000fe2000f8e0207 */
[----:B0-----:R-:W-:-:S05]  /*3bc0*/  IADD3 R2, P0, PT, R25, UR4, RZ ;  /* 0x0000000419027c10 */ /* 0x001fca000ff1e0ff */
[----:B------:R-:W-:Y:S02]  /*3bd0*/  IMAD.X R3, RZ, RZ, UR5, P0 ;  /* 0x00000005ff037e24 */ /* 0x000fe400080e06ff */
[----:B------:R-:W-:-:S05]  /*3be0*/  IMAD.WIDE.U32 R16, R16, UR6, R2 ;  /* 0x0000000610107c25 */ /* 0x000fca000f8e0002 */
[----:B------:R-:W-:-:S05]  /*3bf0*/  IADD3 R17, PT, PT, R17, R7, RZ ;  /* 0x0000000711117210 */ /* 0x000fca0007ffe0ff */
[----:B--2---:R1:W-:Y:S02]  /*3c00*/  STG.E.U8 desc[UR36][R16.64], R5 ;  /* 0x0000000510007986 */ /* 0x0043e4000c101124 */
.L_x_40729:
[----:B------:R-:W-:Y:S05]  /*3c10*/  BSYNC.RECONVERGENT B7 ;  /* 0x0000000000077941 */ /* 0x000fea0003800200 */
.L_x_40728:
[----:B------:R-:W2:Y:S01]  /*3c20*/  LDCU.64 UR4, c[0x0][0x380] ;  /* 0x00007000ff0477ac */ /* 0x000ea20008000a00 */
[----:B------:R-:W-:Y:S01]  /*3c30*/  BSSY.RECONVERGENT B7, `(.L_x_40733) ;  /* 0x000018a000077945 */ /* 0x000fe20003800200 */
[----:B--2---:R-:W-:-:S04]  /*3c40*/  ISETP.GE.U32.AND P0, PT, R19, UR4, PT ;  /* 0x0000000413007c0c */ /* 0x004fc8000bf06070 */
[----:B------:R-:W-:-:S13]  /*3c50*/  ISETP.GE.AND.EX P0, PT, RZ, UR5, PT, P0 ;  /* 0x00000005ff007c0c */ /* 0x000fda000bf06300 */
[----:B------:R-:W-:Y:S05]  /*3c60*/  @P0 BRA `(.L_x_40734) ;  /* 0x0000001800180947 */ /* 0x000fea0003800000 */
[----:B------:R-:W2:Y:S01]  /*3c70*/  LDCU.64 UR4, c[0x0][0x390] ;  /* 0x00007200ff0477ac */ /* 0x000ea20008000a00 */
[----:B------:R-:W-:Y:S02]  /*3c80*/  MOV R2, RZ ;  /* 0x000000ff00027202 */ /* 0x000fe40000000f00 */
        /* <DEDUP_REMOVED lines=14> */
[----:B------:R-:W-:Y:S01]  /*3d70*/  HFMA2 R2, -RZ, RZ, 0, 0 ;  /* 0x00000000ff027431 */ /* 0x000fe200000001ff */
        /* <DEDUP_REMOVED lines=331> */
.L_x_40735:
[----:B------:R-:W0:Y:S02]  /*5230*/  LDCU.64 UR4, c[0x0][0x5f0] ;  /* 0x0000be00ff0477ac */ /* 0x000e240008000a00 */
[----:B01----:R-:W-:-:S04]  /*5240*/  IADD3 R16, P0, PT, R0, UR4, RZ ;  /* 0x0000000400107c10 */ /* 0x003fc8000ff1e0ff */
        /* <DEDUP_REMOVED lines=17> */
[----:B0-----:R-:W-:Y:S01]  /*5360*/  IMAD.U32 R4, RZ, RZ, UR4 ;  /* 0x00000004ff047e24 */ /* 0x001fe2000f8e00ff */
[----:B------:R-:W-:Y:S02]  /*5370*/  MOV R5, UR5 ;  /* 0x0000000500057c02 */ /* 0x000fe40008000f00 */
[----:B-1----:R-:W-:-:S02]  /*5380*/  MOV R6, UR6 ;  /* 0x0000000600067c02 */ /* 0x002fc40008000f00 */
[----:B------:R-:W-:Y:S02]  /*5390*/  MOV R7, UR7 ;  /* 0x0000000700077c02 */ /* 0x000fe40008000f00 */
[----:B---3--:R-:W-:Y:S02]  /*53a0*/  MOV R10, UR8 ;  /* 0x00000008000a7c02 */ /* 0x008fe40008000f00 */
[----:B------:R-:W-:-:S07]  /*53b0*/  MOV R11, UR9 ;  /* 0x00000009000b7c02 */ /* 0x000fce0008000f00 */
[----:B------:R-:W-:-:S07]  /*53c0*/  LEPC R20, `(.L_x_40737) ;  /* 0x000000001014794e */ /* 0x000fce0000000000 */
[----:B--2---:R-:W-:Y:S05]  /*53d0*/  CALL.ABS.NOINC R2 ;  /* 0x0000000002007343 */ /* 0x004fea0003c00000 */
.L_x_40737:
[----:B------:R-:W-:Y:S05]  /*53e0*/  BSYNC.RECONVERGENT B6 ;  /* 0x0000000000067941 */ /* 0x000fea0003800200 */
.L_x_40736:
        /* <DEDUP_REMOVED lines=9> */
[----:B0-----:R-:W-:-:S04]  /*5480*/  IADD3 R2, P0, PT, R25, UR4, RZ ;  /* 0x0000000419027c10 */ /* 0x001fc8000ff1e0ff */
[----:B------:R-:W-:-:S03]  /*5490*/  IADD3.X R3, PT, PT, RZ, UR5, RZ, P0, !PT ;  /* 0x00000005ff037c10 */ /* 0x000fc600087fe4ff */
[----:B------:R-:W-:-:S04]  /*54a0*/  IMAD.WIDE.U32 R16, R16, UR6, R2 ;  /* 0x0000000610107c25 */ /* 0x000fc8000f8e0002 */
[----:B------:R-:W-:-:S05]  /*54b0*/  IMAD.IADD R17, R17, 0x1, R7 ;  /* 0x0000000111117824 */ /* 0x000fca00078e0207 */
[----:B--2---:R2:W-:Y:S02]  /*54c0*/  STG.E.U8 desc[UR36][R16.64], R5 ;  /* 0x0000000510007986 */ /* 0x0045e4000c101124 */
.L_x_40734:
[----:B------:R-:W-:Y:S05]  /*54d0*/  BSYNC.RECONVERGENT B7 ;  /* 0x0000000000077941 */ /* 0x000fea0003800200 */
.L_x_40733:
[----:B------:R-:W3:Y:S02]  /*54e0*/  LDCU.64 UR4, c[0x0][0x380] ;  /* 0x00007000ff0477ac */ /* 0x000ee40008000a00 */
[----:B---3--:R-:W-:-:S04]  /*54f0*/  ISETP.GE.U32.AND P0, PT, R19, UR4, PT ;  /* 0x0000000413007c0c */ /* 0x008fc8000bf06070 */
[----:B------:R-:W-:-:S13]  /*5500*/  ISETP.GE.AND.EX P0, PT, RZ, UR5, PT, P0 ;  /* 0x00000005ff007c0c */ /* 0x000fda000bf06300 */
[----:B------:R-:W-:Y:S05]  /*5510*/  @P0 EXIT ;  /* 0x000000000000094d */ /* 0x000fea0003800000 */
[----:B------:R-:W3:Y:S01]  /*5520*/  LDCU.64 UR4, c[0x0][0x390] ;  /* 0x00007200ff0477ac */ /* 0x000ee20008000a00 */
[----:B------:R-:W-:Y:S02]  /*5530*/  MOV R2, RZ ;  /* 0x000000ff00027202 */ /* 0x000fe40000000f00 */
[----:B------:R-:W-:Y:S01]  /*5540*/  MOV R3, R19 ;  /* 0x0000001300037202 */ /* 0x000fe20000000f00 */
[----:B------:R-:W4:Y:S01]  /*5550*/  LDCU UR6, c[0x0][0x38c] ;  /* 0x00007180ff0677ac */ /* 0x000f220008000800 */
[----:B------:R-:W-:Y:S01]  /*5560*/  ISETP.NE.AND P0, PT, R22, RZ, PT ;  /* 0x000000ff1600720c */ /* 0x000fe20003f05270 */
        /* <DEDUP_REMOVED lines=10> */
[----:B------:R-:W3:Y:S01]  /*5610*/  LDCU.64 UR6, c[0x0][0x398] ;  /* 0x00007300ff0677ac */ /* 0x000ee20008000a00 */
[----:B------:R-:W-:Y:S01]  /*5620*/  HFMA2 R2, -RZ, RZ, 0, 0 ;  /* 0x00000000ff027431 */ /* 0x000fe200000001ff */
[----:B------:R-:W-:Y:S01]  /*5630*/  ISETP.NE.AND P0, PT, R18, 0x2, PT ;  /* 0x000000021200780c */ /* 0x000fe20003f05270 */
[----:B------:R-:W0:Y:S01]  /*5640*/  LDCU UR4, c[0x0][0x3a0] ;  /* 0x00007400ff0477ac */ /* 0x000e220008000800 */
[----:B------:R-:W4:Y:S01]  /*5650*/  LDCU UR5, c[0x0][0x4c4] ;  /* 0x00009880ff0577ac */ /* 0x000f220008000800 */
[----:B------:R-:W5:Y:S01]  /*5660*/  LDCU.64 UR8, c[0x0][0x4c8] ;  /* 0x00009900ff0877ac */ /* 0x000f620008000a00 */
[----:B---3--:R-:W-:-:S05]  /*5670*/  IMAD.HI.U32 R4, R3, UR7, R2 ;  /* 0x0000000703047c27 */ /* 0x008fca000f8e0002 */
[----:B012---:R-:W-:-:S04]  /*5680*/  SHF.R.U32.HI R5, RZ, UR4, R4 ;  /* 0x00000004ff057c19 */ /* 0x007fc80008011604 */
        /* <DEDUP_REMOVED lines=325> */
.L_x_40738:
[----:B------:R-:W0:Y:S01]  /*6ae0*/  LDCU.128 UR4, c[0x0][0x5f0] ;  /* 0x0000be00ff0477ac */ /* 0x000e220008000c00 */
[----:B------:R-:W3:Y:S01]  /*6af0*/  LDCU.64 UR8, c[0x0][0x600] ;  /* 0x0000c000ff0877ac */ /* 0x000ee20008000a00 */
[----:B012---:R-:W-:-:S04]  /*6b00*/  IADD3 R16, P0, PT, R0, UR4, RZ ;  /* 0x0000000400107c10 */ /* 0x007fc8000ff1e0ff */
[----:B------:R-:W-:Y:S01]  /*6b10*/  IADD3.X R17, PT, PT, RZ, UR5, RZ, P0, !PT ;  /* 0x00000005ff117c10 */ /* 0x000fe200087fe4ff */
[----:B------:R-:W0:Y:S05]  /*6b20*/  LDCU.64 UR4, c[0x0][0x5e8] ;  /* 0x0000bd00ff0477ac */ /* 0x000e2a0008000a00 */
[----:B------:R-:W3:Y:S01]  /*6b30*/  LDG.E.64 R16, desc[UR36][R16.64] ;  /* 0x0000002410107981 */ /* 0x000ee2000c1e1b00 */
[----:B------:R-:W-:Y:S01]  /*6b40*/  IADD3 R18, P3, PT, R19, UR6, RZ ;  /* 0x0000000613127c10 */ /* 0x000fe2000ff7e0ff */
[----:B------:R-:W-:Y:S03]  /*6b50*/  BSSY.RECONVERGENT B6, `(.L_x_40739) ;  /* 0x0000019000067945 */ /* 0x000fe60003800200 */
[----:B------:R-:W-:-:S02]  /*6b60*/  IADD3.X R19, PT, PT, RZ, UR7, RZ, P3, !PT ;  /* 0x00000007ff137c10 */ /* 0x000fc40009ffe4ff */
[----:B0-----:R-:W-:-:S05]  /*6b70*/  IADD3 R22, P2, PT, R23, UR4, RZ ;  /* 0x0000000417167c10 */ /* 0x001fca000ff5e0ff */
[----:B------:R-:W-:Y:S01]  /*6b80*/  IMAD.X R23, RZ, RZ, UR5, P2 ;  /* 0x00000005ff177e24 */ /* 0x000fe200090e06ff */
[C---:B---3--:R-:W-:Y:S02]  /*6b90*/  ISETP.GE.U32.AND P1, PT, R16.reuse, UR8, PT ;  /* 0x0000000810007c0c */ /* 0x048fe4000bf26070 */
        /* <DEDUP_REMOVED lines=20> */
.L_x_40740:
[----:B------:R-:W-:Y:S05]  /*6ce0*/  BSYNC.RECONVERGENT B6 ;  /* 0x0000000000067941 */ /* 0x000fea0003800200 */
.L_x_40739:
[----:B------:R-:W2:Y:S01]  /*6cf0*/  LDG.E.U8 R19, desc[UR36][R18.64] ;  /* 0x0000002412137981 */ /* 0x000ea2000c1e1100 */
[----:B------:R-:W0:Y:S02]  /*6d00*/  LDCU.64 UR4, c[0x0][0x608] ;  /* 0x0000c100ff0477ac */ /* 0x000e240008000a00 */
[----:B0-----:R-:W-:Y:S02]  /*6d10*/  IMAD R3, R17, UR4, RZ ;  /* 0x0000000411037c24 */ /* 0x001fe4000f8e02ff */
[----:B------:R-:W-:-:S04]  /*6d20*/  IMAD.WIDE.U32 R22, R16, UR4, R22 ;  /* 0x0000000410167c25 */ /* 0x000fc8000f8e0016 */
[----:B------:R-:W-:-:S05]  /*6d30*/  IMAD R3, R16, UR5, R3 ;  /* 0x0000000510037c24 */ /* 0x000fca000f8e0203 */
[----:B------:R-:W-:-:S05]  /*6d40*/  IADD3 R23, PT, PT, R23, R3, RZ ;  /* 0x0000000317177210 */ /* 0x000fca0007ffe0ff */
[----:B--2---:R-:W-:Y:S01]  /*6d50*/  STG.E.U8 desc[UR36][R22.64], R19 ;  /* 0x0000001316007986 */ /* 0x004fe2000c101124 */
[----:B------:R-:W-:Y:S05]  /*6d60*/  EXIT ;  /* 0x000000000000794d */ /* 0x000fea0003800000 */
.L_x_40741:
        /* <DEDUP_REMOVED lines=9> */
.L_x_41920:


//--------------------- .text._ZN2at6native24index_elementwise_kernelILi128ELi4EZNS0_22index_fill_kernel_implINS0_10OpaqueTypeILi16EEEEEvRNS_14TensorIteratorElllT_EUliE_EEvlT1_ --------------------------
	.section	.text._ZN2at6native24index_elementwise_kernelILi128ELi4EZNS0_22index_fill_kernel_implINS0_10OpaqueTypeILi16EEEEEvRNS_14TensorIteratorElllT_EUliE_EEvlT1_,"ax",@progbits
	.align	128
        .global         _ZN2at6native24index_elementwise_kernelILi128ELi4EZNS0_22index_fill_kernel_implINS0_10OpaqueTypeILi16EEEEEvRNS_14TensorIteratorElllT_EUliE_EEvlT1_
        .type           _ZN2at6native24index_elementwise_kernelILi128ELi4EZNS0_22index_fill_kernel_implINS0_10OpaqueTypeILi16EEEEEvRNS_14TensorIteratorElllT_EUliE_EEvlT1_,@function
        .size           _ZN2at6native24index_elementwise_kernelILi128ELi4EZNS0_22index_fill_kernel_implINS0_10OpaqueTypeILi16EEEEEvRNS_14TensorIteratorElllT_EUliE_EEvlT1_,(.L_x_41921 - _ZN2at6native24index_elementwise_kernelILi128ELi4EZNS0_22index_fill_kernel_implINS0_10OpaqueTypeILi16EEEEEvRNS_14TensorIteratorElllT_EUliE_EEvlT1_)
        .other          _ZN2at6native24index_elementwise_kernelILi128ELi4EZNS0_22index_fill_kernel_implINS0_10OpaqueTypeILi16EEEEEvRNS_14TensorIteratorElllT_EUliE_EEvlT1_,@"STO_CUDA_ENTRY STV_DEFAULT"
_ZN2at6native24index_elementwise_kernelILi128ELi4EZNS0_22index_fill_kernel_implINS0_10OpaqueTypeILi16EEEEEvRNS_14TensorIteratorElllT_EUliE_EEvlT1_:
.text._ZN2at6native24index_elementwise_kernelILi128ELi4EZNS0_22index_fill_kernel_implINS0_10OpaqueTypeILi16EEEEEvRNS_14TensorIteratorElllT_EUliE_EEvlT1_:
        /* <DEDUP_REMOVED lines=19> */
[C---:B--2---:R-:W-:Y:S02]  /*0130*/  ISETP.GE.U32.AND P0, PT, R16.reuse, UR6, PT ;  /* 0x0000000610007c0c */ /* 0x044fe4000bf06070 */
[----:B------:R-:W-:Y:S02]  /*0140*/  ISETP.GE.U32.AND P1, PT, R16, UR4, PT ;  /* 0x0000000410007c0c */ /* 0x000fe4000bf26070 */
[C---:B------:R-:W-:Y:S02]  /*0150*/  ISETP.GE.AND.EX P0, PT, R17.reuse, UR7, PT, P0 ;  /* 0x0000000711007c0c */ /* 0x040fe4000bf06300 */
[----:B------:R-:W-:-:S13]  /*0160*/  ISETP.GE.AND.EX P1, PT, R17, UR5, PT, P1 ;  /* 0x0000000511007c0c */ /* 0x000fda000bf26310 */
[----:B------:R-:W-:Y:S05]  /*0170*/  @!P0 BRA P1, `(.L_x_40745) ;  /* 0x0000000000408947 */ /* 0x000fea0000800000 */
[----:B------:R-:W-:Y:S01]  /*0180*/  MOV R2, 0x0 ;  /* 0x0000000000027802 */ /* 0x000fe20000000f00 */
[----:B------:R-:W0:Y:S01]  /*0190*/  LDCU.64 UR4, c[0x4][0x4d0] ;  /* 0x01009a00ff0477ac */ /* 0x000e220008000a00 */
[----:B------:R-:W-:Y:S02]  /*01a0*/  HFMA2 R8, -RZ, RZ, 0, 9.17911529541015625e-06 ;  /* 0x0000009aff087431 */ /* 0x000fe400000001ff */
        /* <DEDUP_REMOVED lines=13> */
.L_x_40745:
[----:B------:R-:W0:Y:S01]  /*0280*/  LDCU.64 UR6, c[0x0][0x598] ;  /* 0x0000b300ff0677ac */ /* 0x000e220008000a00 */
[--C-:B------:R-:W-:Y:S01]  /*0290*/  SHF.R.S32.HI R5, RZ, 0x1f, R17.reuse ;  /* 0x0000001fff057819 */ /* 0x100fe20000011411 */
[----:B------:R-:W1:Y:S01]  /*02a0*/  LDC.64 R2, c[0x0][0x588] ;  /* 0x00016200ff027b82 */ /* 0x000e620000000a00 */
[----:B------:R-:W-:Y:S01]  /*02b0*/  SHF.R.S32.HI R7, RZ, 0x1f, R17 ;  /* 0x0000001fff077819 */ /* 0x000fe20000011411 */
[----:B------:R-:W2:Y:S01]  /*02c0*/  LDCU.64 UR4, c[0x0][0x5a0] ;  /* 0x0000b400ff0477ac */ /* 0x000ea20008000a00 */
[----:B------:R-:W-:Y:S01]  /*02d0*/  VIADD R19, R19, 0x80 ;  /* 0x0000008013137836 */ /* 0x000fe20000000000 */
[----:B0-----:R-:W-:Y:S02]  /*02e0*/  LOP3.LUT R5, R5, UR6, RZ, 0xc0, !PT ;  /* 0x0000000605057c12 */ /* 0x001fe4000f8ec0ff */
[----:B------:R-:W-:Y:S02]  /*02f0*/  LOP3.LUT R7, R7, UR7, RZ, 0xc0, !PT ;  /* 0x0000000707077c12 */ /* 0x000fe4000f8ec0ff */
[----:B------:R-:W-:-:S02]  /*0300*/  IADD3 R0, P0, PT, R16, R5, RZ ;  /* 0x0000000510007210 */ /* 0x000fc40007f1e0ff */
[----:B------:R-:W0:Y:S03]  /*0310*/  LDC.64 R4, c[0x0][0x5b0] ;  /* 0x00016c00ff047b82 */ /* 0x000e260000000a00 */
[----:B------:R-:W-:Y:S02]  /*0320*/  IMAD.X R16, R17, 0x1, R7, P0 ;  /* 0x0000000111107824 */ /* 0x000fe400000e0607 */
[----:B--2---:R-:W-:-:S03]  /*0330*/  IMAD.WIDE.U32 R8, R0, UR4, RZ ;  /* 0x0000000400087c25 */ /* 0x004fc6000f8e00ff */
[----:B------:R-:W0:Y:S01]  /*0340*/  LDC.64 R6, c[0x0][0x5b8] ;  /* 0x00016e00ff067b82 */ /* 0x000e220000000a00 */
[----:B------:R-:W-:Y:S01]  /*0350*/  IMAD R11, R16, UR4, RZ ;  /* 0x00000004100b7c24 */ /* 0x000fe2000f8e02ff */
[----:B-1----:R-:W-:-:S03]  /*0360*/  LEA R2, P0, R8, R2, 0x4 ;  /* 0x0000000208027211 */ /* 0x002fc600078020ff */
[----:B------:R-:W-:-:S05]  /*0370*/  IMAD R11, R0, UR5, R11 ;  /* 0x00000005000b7c24 */ /* 0x000fca000f8e020b */
[----:B------:R-:W-:-:S04]  /*0380*/  IADD3 R0, PT, PT, R9, R11, RZ ;  /* 0x0000000b09007210 */ /* 0x000fc80007ffe0ff */
[----:B------:R-:W-:-:S05]  /*0390*/  LEA.HI.X R3, R8, R3, R0, 0x4, P0 ;  /* 0x0000000308037211 */ /* 0x000fca00000f2400 */
[----:B0-----:R0:W-:Y:S02]  /*03a0*/  STG.E.128 desc[UR36][R2.64], R4 ;  /* 0x0000000402007986 */ /* 0x0011e4000c101d24 */
.L_x_40744:
[----:B------:R-:W-:Y:S05]  /*03b0*/  BSYNC.RECONVERGENT B6 ;  /* 0x0000000000067941 */ /* 0x000fea0003800200 */
.L_x_40743:
        /* <DEDUP_REMOVED lines=10> */
[C---:B---3--:R-:W-:Y:S02]  /*0460*/  ISETP.GE.U32.AND P0, PT, R16.reuse, UR4, PT ;  /* 0x0000000410007c0c */ /* 0x048fe4000bf06070 */
[----:B------:R-:W-:Y:S02]  /*0470*/  ISETP.GE.U32.AND P1, PT, R16, UR6, PT ;  /* 0x0000000610007c0c */ /* 0x000fe4000bf26070 */
[C---:B------:R-:W-:Y:S02]  /*0480*/  ISETP.GE.AND.EX P0, PT, R17.reuse, UR5, PT, P0 ;  /* 0x0000000511007c0c */ /* 0x040fe4000bf06300 */
[----:B------:R-:W-:-:S13]  /*0490*/  ISETP.GE.AND.EX P1, PT, R17, UR7, PT, P1 ;  /* 0x0000000711007c0c */ /* 0x000fda000bf26310 */
[----:B------:R-:W-:Y:S05]  /*04a0*/  @!P0 BRA P1, `(.L_x_40748) ;  /* 0x0000000000408947 */ /* 0x000fea0000800000 */
[----:B0-----:R-:W-:Y:S01]  /*04b0*/  MOV R2, 0x0 ;  /* 0x0000000000027802 */ /* 0x001fe20000000f00 */
[----:B------:R-:W0:Y:S01]  /*04c0*/  LDCU.64 UR4, c[0x4][0x4d0] ;  /* 0x01009a00ff0477ac */ /* 0x000e220008000a00 */
[----:B------:R-:W-:Y:S01]  /*04d0*/  HFMA2 R8, -RZ, RZ, 0, 9.17911529541015625e-06 ;  /* 0x0000009aff087431 */ /* 0x000fe200000001ff */
[----:B------:R-:W-:Y:S01]  /*04e0*/  MOV R12, 0x1 ;  /* 0x00000001000c7802 */ /* 0x000fe20000000f00 */
[----:B------:R-:W-:Y:S01]  /*04f0*/  IMAD.MOV.U32 R13, RZ, RZ, RZ ;  /* 0x000000ffff0d7224 */ /* 0x000fe200078e00ff */
        /* <DEDUP_REMOVED lines=11> */
.L_x_40748:
[----:B------:R-:W1:Y:S01]  /*05b0*/  LDCU.64 UR4, c[0x0][0x598] ;  /* 0x0000b300ff0477ac */ /* 0x000e620008000a00 */
[--C-:B0-----:R-:W-:Y:S01]  /*05c0*/  SHF.R.S32.HI R5, RZ, 0x1f, R17.reuse ;  /* 0x0000001fff057819 */ /* 0x101fe20000011411 */
[----:B------:R-:W0:Y:S01]  /*05d0*/  LDC.64 R2, c[0x0][0x588] ;  /* 0x00016200ff027b82 */ /* 0x000e220000000a00 */
[----:B------:R-:W-:Y:S01]  /*05e0*/  SHF.R.S32.HI R7, RZ, 0x1f, R17 ;  /* 0x0000001fff077819 */ /* 0x000fe20000011411 */
[----:B------:R-:W2:Y:S01]  /*05f0*/  LDCU.64 UR6, c[0x0][0x5a0] ;  /* 0x0000b400ff0677ac */ /* 0x000ea20008000a00 */
[----:B------:R-:W-:Y:S01]  /*0600*/  VIADD R19, R19, 0x80 ;  /* 0x0000008013137836 */ /* 0x000fe20000000000 */
[----:B-1----:R-:W-:Y:S02]  /*0610*/  LOP3.LUT R5, R5, UR4, RZ, 0xc0, !PT ;  /* 0x0000000405057c12 */ /* 0x002fe4000f8ec0ff */
[----:B------:R-:W-:Y:S02]  /*0620*/  LOP3.LUT R7, R7, UR5, RZ, 0xc0, !PT ;  /* 0x0000000507077c12 */ /* 0x000fe4000f8ec0ff */
[----:B------:R-:W-:-:S02]  /*0630*/  IADD3 R0, P0, PT, R16, R5, RZ ;  /* 0x0000000510007210 */ /* 0x000fc40007f1e0ff */
[----:B------:R-:W1:Y:S02]  /*0640*/  LDC.64 R4, c[0x0][0x5b0] ;  /* 0x00016c00ff047b82 */ /* 0x000e640000000a00 */
[----:B------:R-:W-:Y:S01]  /*0650*/  IADD3.X R16, PT, PT, R17, R7, RZ, P0, !PT ;  /* 0x0000000711107210 */ /* 0x000fe200007fe4ff */
[----:B--2---:R-:W-:-:S04]  /*0660*/  IMAD.WIDE.U32 R8, R0, UR6, RZ ;  /* 0x0000000600087c25 */ /* 0x004fc8000f8e00ff */
[----:B------:R-:W-:Y:S01]  /*0670*/  IMAD R11, R16, UR6, RZ ;  /* 0x00000006100b7c24 */ /* 0x000fe2000f8e02ff */
[----:B------:R-:W1:Y:S01]  /*0680*/  LDC.64 R6, c[0x0][0x5b8] ;  /* 0x00016e00ff067b82 */ /* 0x000e620000000a00 */
[----:B0-----:R-:W-:Y:S02]  /*0690*/  LEA R2, P0, R8, R2, 0x4 ;  /* 0x0000000208027211 */ /* 0x001fe400078020ff */
[----:B------:R-:W-:-:S05]  /*06a0*/  IMAD R11, R0, UR7, R11 ;  /* 0x00000007000b7c24 */ /* 0x000fca000f8e020b */
[----:B------:R-:W-:-:S04]  /*06b0*/  IADD3 R0, PT, PT, R9, R11, RZ ;  /* 0x0000000b09007210 */ /* 0x000fc80007ffe0ff */
[----:B------:R-:W-:-:S05]  /*06c0*/  LEA.HI.X R3, R8, R3, R0, 0x4, P0 ;  /* 0x0000000308037211 */ /* 0x000fca00000f2400 */
[----:B-1----:R1:W-:Y:S02]  /*06d0*/  STG.E.128 desc[UR36][R2.64], R4 ;  /* 0x0000000402007986 */ /* 0x0023e4000c101d24 */
.L_x_40747:
[----:B------:R-:W-:Y:S05]  /*06e0*/  BSYNC.RECONVERGENT B6 ;  /* 0x0000000000067941 */ /* 0x000fea0003800200 */
.L_x_40746:
        /* <DEDUP_REMOVED lines=10> */
[C---:B--2---:R-:W-:Y:S02]  /*0790*/  ISETP.GE.U32.AND P0, PT, R16.reuse, UR4, PT ;  /* 0x0000000410007c0c */ /* 0x044fe4000bf06070 */
[----:B------:R-:W-:Y:S02]  /*07a0*/  ISETP.GE.U32.AND P1, PT, R16, UR6, PT ;  /* 0x0000000610007c0c */ /* 0x000fe4000bf26070 */
[C---:B------:R-:W-:Y:S02]  /*07b0*/  ISETP.GE.AND.EX P0, PT, R17.reuse, UR5, PT, P0 ;  /* 0x0000000511007c0c */ /* 0x040fe4000bf06300 */
[----:B------:R-:W-:-:S13]  /*07c0*/  ISETP.GE.AND.EX P1, PT, R17, UR7, PT, P1 ;  /* 0x0000000711007c0c */ /* 0x000fda000bf26310 */
[----:B------:R-:W-:Y:S05]  /*07d0*/  @!P0 BRA P1, `(.L_x_40751) ;  /* 0x0000000000408947 */ /* 0x000fea0000800000 */
[----:B01----:R-:W-:Y:S01]  /*07e0*/  MOV R2, 0x0 ;  /* 0x0000000000027802 */ /* 0x003fe20000000f00 */
[----:B------:R-:W0:Y:S01]  /*07f0*/  LDCU.64 UR4, c[0x4][0x4d0] ;  /* 0x01009a00ff0477ac */ /* 0x000e220008000a00 */
[----:B------:R-:W-:Y:S01]  /*0800*/  HFMA2 R8, -RZ, RZ, 0, 9.17911529541015625e-06 ;  /* 0x0000009aff087431 */ /* 0x000fe200000001ff */
        /* <DEDUP_REMOVED lines=13> */
.L_x_40751:
[----:B------:R-:W2:Y:S01]  /*08e0*/  LDCU.64 UR4, c[0x0][0x598] ;  /* 0x0000b300ff0477ac */ /* 0x000ea20008000a00 */
[--C-:B01----:R-:W-:Y:S01]  /*08f0*/  SHF.R.S32.HI R5, RZ, 0x1f, R17.reuse ;  /* 0x0000001fff057819 */ /* 0x103fe20000011411 */
[----:B------:R-:W0:Y:S01]  /*0900*/  LDC.64 R2, c[0x0][0x588] ;  /* 0x00016200ff027b82 */ /* 0x000e220000000a00 */
[----:B------:R-:W-:Y:S01]  /*0910*/  SHF.R.S32.HI R7, RZ, 0x1f, R17 ;  /* 0x0000001fff077819 */ /* 0x000fe20000011411 */
[----:B------:R-:W1:Y:S01]  /*0920*/  LDCU.64 UR6, c[0x0][0x5a0] ;  /* 0x0000b400ff0677ac */ /* 0x000e620008000a00 */
[----:B------:R-:W-:Y:S01]  /*0930*/  VIADD R19, R19, 0x80 ;  /* 0x0000008013137836 */ /* 0x000fe20000000000 */
[----:B--2---:R-:W-:Y:S02]  /*0940*/  LOP3.LUT R5, R5, UR4, RZ, 0xc0, !PT ;  /* 0x0000000405057c12 */ /* 0x004fe4000f8ec0ff */
[----:B------:R-:W-:Y:S02]  /*0950*/  LOP3.LUT R7, R7, UR5, RZ, 0xc0, !PT ;  /* 0x0000000507077c12 */ /* 0x000fe4000f8ec0ff */
[----:B------:R-:W-:-:S02]  /*0960*/  IADD3 R0, P0, PT, R16, R5, RZ ;  /* 0x0000000510007210 */ /* 0x000fc40007f1e0ff */
[----:B------:R-:W2:Y:S02]  /*0970*/  LDC.64 R4, c[0x0][0x5b0] ;  /* 0x00016c00ff047b82 */ /* 0x000ea40000000a00 */
[----:B------:R-:W-:Y:S01]  /*0980*/  IADD3.X R16, PT, PT, R17, R7, RZ, P0, !PT ;  /* 0x0000000711107210 */ /* 0x000fe200007fe4ff */
[----:B-1----:R-:W-:-:S04]  /*0990*/  IMAD.WIDE.U32 R8, R0, UR6, RZ ;  /* 0x0000000600087c25 */ /* 0x002fc8000f8e00ff */
[----:B------:R-:W-:Y:S01]  /*09a0*/  IMAD R11, R16, UR6, RZ ;  /* 0x00000006100b7c24 */ /* 0x000fe2000f8e02ff */
[----:B------:R-:W2:Y:S01]  /*09b0*/  LDC.64 R6, c[0x0][0x5b8] ;  /* 0x00016e00ff067b82 */ /* 0x000ea20000000a00 */
[----:B0-----:R-:W-:Y:S02]  /*09c0*/  LEA R2, P0, R8, R2, 0x4 ;  /* 0x0000000208027211 */ /* 0x001fe400078020ff */
[----:B------:R-:W-:-:S05]  /*09d0*/  IMAD R11, R0, UR7, R11 ;  /* 0x00000007000b7c24 */ /* 0x000fca000f8e020b */
[----:B------:R-:W-:-:S04]  /*09e0*/  IADD3 R0, PT, PT, R9, R11, RZ ;  /* 0x0000000b09007210 */ /* 0x000fc80007ffe0ff */
[----:B------:R-:W-:-:S05]  /*09f0*/  LEA.HI.X R3, R8, R3, R0, 0x4, P0 ;  /* 0x0000000308037211 */ /* 0x000fca00000f2400 */
[----:B--2---:R2:W-:Y:S02]  /*0a00*/  STG.E.128 desc[UR36][R2.64], R4 ;  /* 0x0000000402007986 */ /* 0x0045e4000c101d24 */
.L_x_40750:
[----:B------:R-:W-:Y:S05]  /*0a10*/  BSYNC.RECONVERGENT B6 ;  /* 0x0000000000067941 */ /* 0x000fea0003800200 */
.L_x_40749:
        /* <DEDUP_REMOVED lines=9> */
[C---:B---3--:R-:W-:Y:S02]  /*0ab0*/  ISETP.GE.U32.AND P0, PT, R16.reuse, UR4, PT ;  /* 0x0000000410007c0c */ /* 0x048fe4000bf06070 */
[----:B------:R-:W-:Y:S02]  /*0ac0*/  ISETP.GE.U32.AND P1, PT, R16, UR6, PT ;  /* 0x0000000610007c0c */ /* 0x000fe4000bf26070 */
[C---:B------:R-:W-:Y:S02]  /*0ad0*/  ISETP.GE.AND.EX P0, PT, R17.reuse, UR5, PT, P0 ;  /* 0x0000000511007c0c */ /* 0x040fe4000bf06300 */
[----:B------:R-:W-:-:S13]  /*0ae0*/  ISETP.GE.AND.EX P1, PT, R17, UR7, PT, P1 ;  /* 0x0000000711007c0c */ /* 0x000fda000bf26310 */
[----:B------:R-:W-:Y:S05]  /*0af0*/  @!P0 BRA P1, `(.L_x_40752) ;  /* 0x0000000000408947 */ /* 0x000fea0000800000 */
[----:B------:R-:W-:Y:S01]  /*0b00*/  MOV R0, 0x0 ;  /* 0x0000000000007802 */ /* 0x000fe20000000f00 */
[----:B------:R-:W3:Y:S01]  /*0b10*/  LDCU.64 UR4, c[0x4][0x4d0] ;  /* 0x01009a00ff0477ac */ /* 0x000ee20008000a00 */
[----:B------:R-:W-:Y:S01]  /*0b20*/  HFMA2 R8, -RZ, RZ, 0, 9.17911529541015625e-06 ;  /* 0x0000009aff087431 */ /* 0x000fe200000001ff */
[----:B------:R-:W-:Y:S01]  /*0b30*/  MOV R12, 0x1 ;  /* 0x00000001000c7802 */ /* 0x000fe20000000f00 */
[----:B012---:R0:W1:Y:S01]  /*0b40*/  LDC.64 R2, c[0x4][R0] ;  /* 0x0100000000027b82 */ /* 0x0070620000000a00 */
[----:B------:R-:W2:Y:S01]  /*0b50*/  LDCU.64 UR6, c[0x4][0x4c0] ;  /* 0x01009800ff0677ac */ /* 0x000ea20008000a00 */
[----:B------:R-:W-:Y:S01]  /*0b60*/  IMAD.MOV.U32 R13, RZ, RZ, RZ ;  /* 0x000000ffff0d7224 */ /* 0x000fe200078e00ff */
[----:B------:R-:W4:Y:S01]  /*0b70*/  LDCU.64 UR8, c[0x4][0x58] ;  /* 0x01000b00ff0877ac */ /* 0x000f220008000a00 */
[----:B---3--:R-:W-:Y:S02]  /*0b80*/  MOV R4, UR4 ;  /* 0x0000000400047c02 */ /* 0x008fe40008000f00 */
[----:B------:R-:W-:Y:S01]  /*0b90*/  MOV R5, UR5 ;  /* 0x0000000500057c02 */ /* 0x000fe20008000f00 */
[----:B--2---:R-:W-:Y:S01]  /*0ba0*/  IMAD.U32 R6, RZ, RZ, UR6 ;  /* 0x00000006ff067e24 */ /* 0x004fe2000f8e00ff */
[----:B------:R-:W-:-:S02]  /*0bb0*/  MOV R7, UR7 ;  /* 0x0000000700077c02 */ /* 0x000fc40008000f00 */
[----:B----4-:R-:W-:Y:S01]  /*0bc0*/  MOV R10, UR8 ;  /* 0x00000008000a7c02 */ /* 0x010fe20008000f00 */
[----:B0-----:R-:W-:-:S07]  /*0bd0*/  IMAD.U32 R11, RZ, RZ, UR9 ;  /* 0x00000009ff0b7e24 */ /* 0x001fce000f8e00ff */
[----:B------:R-:W-:-:S07]  /*0be0*/  LEPC R20, `(.L_x_40752) ;  /* 0x000000001014794e */ /* 0x000fce0000000000 */
[----:B-1----:R-:W-:Y:S05]  /*0bf0*/  CALL.ABS.NOINC R2 ;  /* 0x0000000002007343 */ /* 0x002fea0003c00000 */
.L_x_40752:
[----:B------:R-:W3:Y:S01]  /*0c00*/  LDCU.64 UR4, c[0x0][0x598] ;  /* 0x0000b300ff0477ac */ /* 0x000ee20008000a00 */
[--C-:B012---:R-:W-:Y:S01]  /*0c10*/  SHF.R.S32.HI R5, RZ, 0x1f, R17.reuse ;  /* 0x0000001fff057819 */ /* 0x107fe20000011411 */
[----:B------:R-:W0:Y:S01]  /*0c20*/  LDC.64 R2, c[0x0][0x588] ;  /* 0x00016200ff027b82 */ /* 0x000e220000000a00 */
[----:B------:R-:W-:Y:S01]  /*0c30*/  SHF.R.S32.HI R7, RZ, 0x1f, R17 ;  /* 0x0000001fff077819 */ /* 0x000fe20000011411 */
[----:B------:R-:W1:Y:S01]  /*0c40*/  LDCU.64 UR6, c[0x0][0x5a0] ;  /* 0x0000b400ff0677ac */ /* 0x000e620008000a00 */
[----:B---3--:R-:W-:Y:S02]  /*0c50*/  LOP3.LUT R5, R5, UR4, RZ, 0xc0, !PT ;  /* 0x0000000405057c12 */ /* 0x008fe4000f8ec0ff */
[----:B------:R-:W-:Y:S02]  /*0c60*/  LOP3.LUT R7, R7, UR5, RZ, 0xc0, !PT ;  /* 0x0000000507077c12 */ /* 0x000fe4000f8ec0ff */
[----:B------:R-:W-:Y:S02]  /*0c70*/  IADD3 R0, P0, PT, R16, R5, RZ ;  /* 0x0000000510007210 */ /* 0x000fe40007f1e0ff */
        /* <DEDUP_REMOVED lines=9> */
[----:B--2---:R-:W-:Y:S01]  /*0d10*/  STG.E.128 desc[UR36][R2.64], R4 ;  /* 0x0000000402007986 */ /* 0x004fe2000c101d24 */
[----:B------:R-:W-:Y:S05]  /*0d20*/  EXIT ;  /* 0x000000000000794d */ /* 0x000fea0003800000 */
.L_x_40742:
        /* <DEDUP_REMOVED lines=306> */
.L_x_40755:
[----:B------:R-:W0:Y:S02]  /*2050*/  LDCU.128 UR4, c[0x0][0x590] ;  /* 0x0000b200ff0477ac */ /* 0x000e240008000c00 */
[----:B0-----:R-:W-:-:S04]  /*2060*/  IADD3 R16, P0, PT, R0, UR4, RZ ;  /* 0x0000000400107c10 */ /* 0x001fc8000ff1e0ff */
[----:B------:R-:W-:-:S06]  /*2070*/  IADD3.X R17, PT, PT, RZ, UR5, RZ, P0, !PT ;  /* 0x00000005ff117c10 */ /* 0x000fcc00087fe4ff */
[----:B------:R-:W2:Y:S01]  /*2080*/  LDG.E.64 R16, desc[UR36][R16.64] ;  /* 0x0000002410107981 */ /* 0x000ea2000c1e1b00 */
[----:B------:R-:W-:Y:S01]  /*2090*/  UIADD3 UR4, UP0, UPT, URZ, -UR6, URZ ;  /* 0x80000006ff047290 */ /* 0x000fe2000ff1e0ff */
[----:B------:R-:W-:Y:S03]  /*20a0*/  BSSY.RECONVERGENT B6, `(.L_x_40756) ;  /* 0x0000017000067945 */ /* 0x000fe60003800200 */
[----:B------:R-:W-:Y:S01]  /*20b0*/  UIADD3.X UR5, UPT, UPT, URZ, ~UR7, URZ, UP0, !UPT ;  /* 0x80000007ff057290 */ /* 0x000fe200087fe4ff */
[C---:B--2---:R-:W-:Y:S02]  /*20c0*/  ISETP.GE.U32.AND P0, PT, R16.reuse, UR6, PT ;  /* 0x0000000610007c0c */ /* 0x044fe4000bf06070 */
[----:B------:R-:W-:Y:S02]  /*20d0*/  ISETP.GE.U32.AND P1, PT, R16, UR4, PT ;  /* 0x0000000410007c0c */ /* 0x000fe4000bf26070 */
[----:B------:R-:W-:-:S02]  /*20e0*/  ISETP.GE.AND.EX P0, PT, R17, UR7, PT, P0 ;  /* 0x0000000711007c0c */ /* 0x000fc4000bf06300 */
[----:B------:R-:W-:-:S13]  /*20f0*/  ISETP.GE.AND.EX P1, PT, R17, UR5, PT, P1 ;  /* 0x0000000511007c0c */ /* 0x000fda000bf26310 */
        /* <DEDUP_REMOVED lines=17> */
.L_x_40757:
[----:B------:R-:W-:Y:S05]  /*2210*/  BSYNC.RECONVERGENT B6 ;  /* 0x0000000000067941 */ /* 0x000fea0003800200 */
.L_x_40756:
[----:B------:R-:W0:Y:S01]  /*2220*/  LDCU.64 UR4, c[0x0][0x598] ;  /* 0x0000b300ff0477ac */ /* 0x000e220008000a00 */
[--C-:B------:R-:W-:Y:S01]  /*2230*/  SHF.R.S32.HI R3, RZ, 0x1f, R17.reuse ;  /* 0x0000001fff037819 */ /* 0x100fe20000011411 */
[----:B------:R-:W1:Y:S01]  /*2240*/  LDC.64 R6, c[0x0][0x5b8] ;  /* 0x00016e00ff067b82 */ /* 0x000e620000000a00 */
[----:B------:R-:W-:Y:S01]  /*2250*/  SHF.R.S32.HI R5, RZ, 0x1f, R17 ;  /* 0x0000001fff057819 */ /* 0x000fe20000011411 */
[----:B------:R-:W2:Y:S01]  /*2260*/  LDCU.64 UR6, c[0x0][0x5a0] ;  /* 0x0000b400ff0677ac */ /* 0x000ea20008000a00 */
[----:B------:R-:W-:Y:S01]  /*2270*/  VIADD R19, R19, 0x80 ;  /* 0x0000008013137836 */ /* 0x000fe20000000000 */
[----:B------:R-:W3:Y:S01]  /*2280*/  LDCU.64 UR8, c[0x0][0x588] ;  /* 0x0000b100ff0877ac */ /* 0x000ee20008000a00 */
[----:B0-----:R-:W-:Y:S02]  /*2290*/  LOP3.LUT R3, R3, UR4, RZ, 0xc0, !PT ;  /* 0x0000000403037c12 */ /* 0x001fe4000f8ec0ff */
[----:B------:R-:W-:Y:S02]  /*22a0*/  LOP3.LUT R5, R5, UR5, RZ, 0xc0, !PT ;  /* 0x0000000505057c12 */ /* 0x000fe4000f8ec0ff */
[----:B------:R-:W-:-:S05]  /*22b0*/  IADD3 R0, P0, PT, R16, R3, RZ ;  /* 0x0000000310007210 */ /* 0x000fca0007f1e0ff */
[----:B------:R-:W-:Y:S01]  /*22c0*/  IMAD.X R16, R17, 0x1, R5, P0 ;  /* 0x0000000111107824 */ /* 0x000fe200000e0605 */
[----:B---3--:R-:W-:Y:S01]  /*22d0*/  IADD3 R9, P0, PT, R23, UR8, RZ ;  /* 0x0000000817097c10 */ /* 0x008fe2000ff1e0ff */
[----:B------:R-:W1:Y:S01]  /*22e0*/  LDC.64 R4, c[0x0][0x5b0] ;  /* 0x00016c00ff047b82 */ /* 0x000e620000000a00 */
[----:B--2---:R-:W-:-:S04]  /*22f0*/  IMAD.WIDE.U32 R2, R0, UR6, RZ ;  /* 0x0000000600027c25 */ /* 0x004fc8000f8e00ff */
[----:B------:R-:W-:-:S04]  /*2300*/  IMAD R11, R16, UR6, RZ ;  /* 0x00000006100b7c24 */ /* 0x000fc8000f8e02ff */
[----:B------:R-:W-:Y:S01]  /*2310*/  IMAD R13, R0, UR7, R11 ;  /* 0x00000007000d7c24 */ /* 0x000fe2000f8e020b */
[----:B------:R-:W-:Y:S02]  /*2320*/  IADD3.X R11, PT, PT, RZ, UR9, RZ, P0, !PT ;  /* 0x00000009ff0b7c10 */ /* 0x000fe400087fe4ff */
[----:B------:R-:W-:Y:S02]  /*2330*/  LEA R8, P0, R2, R9, 0x4 ;  /* 0x0000000902087211 */ /* 0x000fe400078020ff */
[----:B------:R-:W-:-:S04]  /*2340*/  IADD3 R0, PT, PT, R3, R13, RZ ;  /* 0x0000000d03007210 */ /* 0x000fc80007ffe0ff */
[----:B------:R-:W-:-:S05]  /*2350*/  LEA.HI.X R9, R2, R11, R0, 0x4, P0 ;  /* 0x0000000b02097211 */ /* 0x000fca00000f2400 */
[----:B-1----:R0:W-:Y:S02]  /*2360*/  STG.E.128 desc[UR36][R8.64], R4 ;  /* 0x0000000408007986 */ /* 0x0021e4000c101d24 */
.L_x_40754:
[----:B------:R-:W-:Y:S05]  /*2370*/  BSYNC.RECONVERGENT B7 ;  /* 0x0000000000077941 */ /* 0x000fea0003800200 */
.L_x_40753:
[----:B------:R-:W1:Y:S01]  /*2380*/  LDCU.64 UR4, c[0x0][0x380] ;  /* 0x00007000ff0477ac */ /* 0x000e620008000a00 */
[----:B------:R-:W-:Y:S01]  /*2390*/  BSSY.RECONVERGENT B7, `(.L_x_40758) ;  /* 0x0000160000077945 */ /* 0x000fe20003800200 */
[----:B-1----:R-:W-:-:S04]  /*23a0*/  ISETP.GE.U32.AND P0, PT, R19, UR4, PT ;  /* 0x0000000413007c0c */ /* 0x002fc8000bf06070 */
[----:B------:R-:W-:-:S13]  /*23b0*/  ISETP.GE.AND.EX P0, PT, RZ, UR5, PT, P0 ;  /* 0x00000005ff007c0c */ /* 0x000fda000bf06300 */
[----:B------:R-:W-:Y:S05]  /*23c0*/  @P0 BRA `(.L_x_40759) ;  /* 0x0000001400700947 */ /* 0x000fea0003800000 */
[----:B------:R-:W1:Y:S01]  /*23d0*/  LDCU.64 UR4, c[0x0][0x398] ;  /* 0x00007300ff0477ac */ /* 0x000e620008000a00 */
[----:B------:R-:W-:Y:S01]  /*23e0*/  HFMA2 R2, -RZ, RZ, 0, 0 ;  /* 0x00000000ff027431 */ /* 0x000fe200000001ff */
[----:B------:R-:W-:Y:S01]  /*23f0*/  MOV R3, R19 ;  /* 0x0000001300037202 */ /* 0x000fe20000000f00 */
[----:B------:R-:W2:Y:S01]  /*2400*/  LDCU UR6, c[0x0][0x394] ;  /* 0x00007280ff0677ac */ /* 0x000ea20008000800 */
[----:B------:R-:W-:Y:S01]  /*2410*/  ISETP.NE.AND P0, PT, R22, RZ, PT ;  /* 0x000000ff1600720c */ /* 0x000fe20003f05270 */
[----:B------:R-:W3:Y:S01]  /*2420*/  LDCU.64 UR8, c[0x0][0x4c0] ;  /* 0x00009800ff0877ac */ /* 0x000ee20008000a00 */
[----:B-1----:R-:W-:-:S05]  /*2430*/  IMAD.HI.U32 R2, R19, UR4, R2 ;  /* 0x0000000413027c27 */ /* 0x002fca000f8e0002 */
[----:B------:R-:W-:-:S05]  /*2440*/  SHF.R.U32.HI R3, RZ, UR5, R2 ;  /* 0x00000005ff037c19 */ /* 0x000fca0008011602 */
        /* <DEDUP_REMOVED lines=290> */
.L_x_40760:
[----:B------:R-:W1:Y:S02]  /*3670*/  LDCU.128 UR4, c[0x0][0x590] ;  /* 0x0000b200ff0477ac */ /* 0x000e640008000c00 */
[----:B-1----:R-:W-:-:S04]  /*3680*/  IADD3 R16, P0, PT, R0, UR4, RZ ;  /* 0x0000000400107c10 */ /* 0x002fc8000ff1e0ff */
        /* <DEDUP_REMOVED lines=11> */
[----:B------:R-:W1:Y:S01]  /*3740*/  LDCU.64 UR4, c[0x4][0x4d0] ;  /* 0x01009a00ff0477ac */ /* 0x000e620008000a00 */
[----:B0-----:R-:W-:Y:S02]  /*3750*/  HFMA2 R8, -RZ, RZ, 0, 9.17911529541015625e-06 ;  /* 0x0000009aff087431 */ /* 0x001fe400000001ff */
[----:B------:R-:W-:Y:S01]  /*3760*/  IMAD.MOV.U32 R12, RZ, RZ, 0x1 ;  /* 0x00000001ff0c7424 */ /* 0x000fe200078e00ff */
[----:B------:R-:W-:Y:S01]  /*3770*/  MOV R13, RZ ;  /* 0x000000ff000d7202 */ /* 0x000fe20000000f00 */
[----:B------:R-:W0:Y:S01]  /*3780*/  LDCU.64 UR6, c[0x4][0x4c0] ;  /* 0x01009800ff0677ac */ /* 0x000e220008000a00 */
[----:B------:R-:W2:Y:S01]  /*3790*/  LDC.64 R2, c[0x4][R2] ;  /* 0x0100000002027b82 */ /* 0x000ea20000000a00 */
[----:B------:R-:W3:Y:S01]  /*37a0*/  LDCU.64 UR8, c[0x4][0x58] ;  /* 0x01000b00ff0877ac */ /* 0x000ee20008000a00 */
[----:B-1----:R-:W-:Y:S01]  /*37b0*/  MOV R4, UR4 ;  /* 0x0000000400047c02 */ /* 0x002fe20008000f00 */
[----:B------:R-:W-:Y:S01]  /*37c0*/  IMAD.U32 R5, RZ, RZ, UR5 ;  /* 0x00000005ff057e24 */ /* 0x000fe2000f8e00ff */
[----:B0-----:R-:W-:-:S02]  /*37d0*/  MOV R6, UR6 ;  /* 0x0000000600067c02 */ /* 0x001fc40008000f00 */
[----:B------:R-:W-:Y:S01]  /*37e0*/  MOV R7, UR7 ;  /* 0x0000000700077c02 */ /* 0x000fe20008000f00 */
[----:B---3--:R-:W-:Y:S01]  /*37f0*/  IMAD.U32 R10, RZ, RZ, UR8 ;  /* 0x00000008ff0a7e24 */ /* 0x008fe2000f8e00ff */
[----:B------:R-:W-:-:S07]  /*3800*/  MOV R11, UR9 ;  /* 0x00000009000b7c02 */ /* 0x000fce0008000f00 */
[----:B------:R-:W-:-:S07]  /*3810*/  LEPC R20, `(.L_x_40762) ;  /* 0x000000001014794e */ /* 0x000fce0000000000 */
[----:B--2---:R-:W-:Y:S05]  /*3820*/  CALL.ABS.NOINC R2 ;  /* 0x0000000002007343 */ /* 0x004fea0003c00000 */
.L_x_40762:
[----:B------:R-:W-:Y:S05]  /*3830*/  BSYNC.RECONVERGENT B6 ;  /* 0x0000000000067941 */ /* 0x000fea0003800200 */
.L_x_40761:
[----:B------:R-:W1:Y:S01]  /*3840*/  LDCU.64 UR4, c[0x0][0x598] ;  /* 0x0000b300ff0477ac */ /* 0x000e620008000a00 */
[--C-:B------:R-:W-:Y:S01]  /*3850*/  SHF.R.S32.HI R3, RZ, 0x1f, R17.reuse ;  /* 0x0000001fff037819 */ /* 0x100fe20000011411 */
[----:B0-----:R-:W0:Y:S01]  /*3860*/  LDC.64 R6, c[0x0][0x5b8] ;  /* 0x00016e00ff067b82 */ /* 0x001e220000000a00 */
[----:B------:R-:W-:Y:S01]  /*3870*/  SHF.R.S32.HI R5, RZ, 0x1f, R17 ;  /* 0x0000001fff057819 */ /* 0x000fe20000011411 */
[----:B------:R-:W2:Y:S01]  /*3880*/  LDCU.64 UR6, c[0x0][0x5a0] ;  /* 0x0000b400ff0677ac */ /* 0x000ea20008000a00 */
[----:B------:R-:W-:Y:S01]  /*3890*/  IADD3 R19, PT, PT, R19, 0x80, RZ ;  /* 0x0000008013137810 */ /* 0x000fe20007ffe0ff */
[----:B------:R-:W3:Y:S01]  /*38a0*/  LDCU.64 UR8, c[0x0][0x588] ;  /* 0x0000b100ff0877ac */ /* 0x000ee20008000a00 */
[----:B-1----:R-:W-:Y:S02]  /*38b0*/  LOP3.LUT R3, R3, UR4, RZ, 0xc0, !PT ;  /* 0x0000000403037c12 */ /* 0x002fe4000f8ec0ff */
[----:B------:R-:W-:Y:S02]  /*38c0*/  LOP3.LUT R5, R5, UR5, RZ, 0xc0, !PT ;  /* 0x0000000505057c12 */ /* 0x000fe4000f8ec0ff */
[----:B------:R-:W-:-:S04]  /*38d0*/  IADD3 R0, P0, PT, R16, R3, RZ ;  /* 0x0000000310007210 */ /* 0x000fc80007f1e0ff */
[----:B------:R-:W-:Y:S01]  /*38e0*/  IADD3.X R16, PT, PT, R17, R5, RZ, P0, !PT ;  /* 0x0000000511107210 */ /* 0x000fe200007fe4ff */
[----:B--2---:R-:W-:Y:S01]  /*38f0*/  IMAD.WIDE.U32 R2, R0, UR6, RZ ;  /* 0x0000000600027c25 */ /* 0x004fe2000f8e00ff */
[----:B------:R-:W0:Y:S01]  /*3900*/  LDC.64 R4, c[0x0][0x5b0] ;  /* 0x00016c00ff047b82 */ /* 0x000e220000000a00 */
[----:B---3--:R-:W-:Y:S02]  /*3910*/  IADD3 R9, P0, PT, R23, UR8, RZ ;  /* 0x0000000817097c10 */ /* 0x008fe4000ff1e0ff */
[----:B------:R-:W-:-:S04]  /*3920*/  IMAD R11, R16, UR6, RZ ;  /* 0x00000006100b7c24 */ /* 0x000fc8000f8e02ff */
[----:B------:R-:W-:Y:S02]  /*3930*/  IMAD R13, R0, UR7, R11 ;  /* 0x00000007000d7c24 */ /* 0x000fe4000f8e020b */
[----:B------:R-:W-:Y:S01]  /*3940*/  IMAD.X R11, RZ, RZ, UR9, P0 ;  /* 0x00000009ff0b7e24 */ /* 0x000fe200080e06ff */
[----:B------:R-:W-:Y:S02]  /*3950*/  LEA R8, P0, R2, R9, 0x4 ;  /* 0x0000000902087211 */ /* 0x000fe400078020ff */
[----:B------:R-:W-:-:S04]  /*3960*/  IADD3 R0, PT, PT, R3, R13, RZ ;  /* 0x0000000d03007210 */ /* 0x000fc80007ffe0ff */
[----:B------:R-:W-:-:S05]  /*3970*/  LEA.HI.X R9, R2, R11, R0, 0x4, P0 ;  /* 0x0000000b02097211 */ /* 0x000fca00000f2400 */
[----:B0-----:R1:W-:Y:S02]  /*3980*/  STG.E.128 desc[UR36][R8.64], R4 ;  /* 0x0000000408007986 */ /* 0x0013e4000c101d24 */
.L_x_40759:
[----:B------:R-:W-:Y:S05]  /*3990*/  BSYNC.RECONVERGENT B7 ;  /* 0x0000000000077941 */ /* 0x000fea0003800200 */
.L_x_40758:
[----:B------:R-:W2:Y:S01]  /*39a0*/  LDCU.64 UR4, c[0x0][0x380] ;  /* 0x00007000ff0477ac */ /* 0x000ea20008000a00 */
[----:B------:R-:W-:Y:S01]  /*39b0*/  BSSY.RECONVERGENT B7, `(.L_x_40763) ;  /* 0x0000160000077945 */ /* 0x000fe20003800200 */
[----:B--2---:R-:W-:-:S04]  /*39c0*/  ISETP.GE.U32.AND P0, PT, R19, UR4, PT ;  /* 0x0000000413007c0c */ /* 0x004fc8000bf06070 */
[----:B------:R-:W-:-:S13]  /*39d0*/  ISETP.GE.AND.EX P0, PT, RZ, UR5, PT, P0 ;  /* 0x00000005ff007c0c */ /* 0x000fda000bf06300 */
[----:B------:R-:W-:Y:S05]  /*39e0*/  @P0 BRA `(.L_x_40764) ;  /* 0x0000001400700947 */ /* 0x000fea0003800000 */
[----:B------:R-:W2:Y:S01]  /*39f0*/  LDCU.64 UR4, c[0x0][0x398] ;  /* 0x00007300ff0477ac */ /* 0x000ea20008000a00 */
[----:B------:R-:W-:Y:S01]  /*3a00*/  MOV R3, R19 ;  /* 0x0000001300037202 */ /* 0x000fe20000000f00 */
        /* <DEDUP_REMOVED lines=14> */
[----:B------:R-:W2:Y:S01]  /*3af0*/  LDCU UR4, c[0x0][0x3a8] ;  /* 0x00007500ff0477ac */ /* 0x000ea20008000800 */
[----:B------:R-:W3:Y:S01]  /*3b00*/  LDCU.64 UR8, c[0x0][0x4c8] ;  /* 0x00009900ff0877ac */ /* 0x000ee20008000a00 */
[----:B01----:R-:W-:-:S05]  /*3b10*/  IMAD.HI.U32 R4, R3, UR7, R2 ;  /* 0x0000000703047c27 */ /* 0x003fca000f8e0002 */
[----:B--2---:R-:W-:-:S04]  /*3b20*/  SHF.R.U32.HI R5, RZ, UR4, R4 ;  /* 0x00000004ff057c19 */ /* 0x004fc80008011604 */
[----:B------:R-:W-:-:S05]  /*3b30*/  IADD3 R2, PT, PT, -R5, RZ, RZ ;  /* 0x000000ff05027210 */ /* 0x000fca0007ffe1ff */
[----:B------:R-:W-:-:S04]  /*3b40*/  IMAD R2, R2, UR6, R3 ;  /* 0x0000000602027c24 */ /* 0x000fc8000f8e0203 */
        /* <DEDUP_REMOVED lines=276> */
.L_x_40765:
[----:B------:R-:W2:Y:S02]  /*4c90*/  LDCU.128 UR4, c[0x0][0x590] ;  /* 0x0000b200ff0477ac */ /* 0x000ea40008000c00 */
[----:B--2---:R-:W-:-:S05]  /*4ca0*/  IADD3 R16, P0, PT, R0, UR4, RZ ;  /* 0x0000000400107c10 */ /* 0x004fca000ff1e0ff */
[----:B------:R-:W-:-:S06]  /*4cb0*/  IMAD.X R17, RZ, RZ, UR5, P0 ;  /* 0x00000005ff117e24 */ /* 0x000fcc00080e06ff */
        /* <DEDUP_REMOVED lines=10> */
[----:B------:R-:W2:Y:S01]  /*4d60*/  LDCU.64 UR4, c[0x4][0x4d0] ;  /* 0x01009a00ff0477ac */ /* 0x000ea20008000a00 */
[----:B01----:R-:W-:Y:S01]  /*4d70*/  HFMA2 R8, -RZ, RZ, 0, 9.17911529541015625e-06 ;  /* 0x0000009aff087431 */ /* 0x003fe200000001ff */
[----:B------:R-:W-:Y:S01]  /*4d80*/  MOV R12, 0x1 ;  /* 0x00000001000c7802 */ /* 0x000fe20000000f00 */
[----:B------:R-:W-:Y:S01]  /*4d90*/  IMAD.MOV.U32 R13, RZ, RZ, RZ ;  /* 0x000000ffff0d7224 */ /* 0x000fe200078e00ff */
[----:B------:R-:W0:Y:S01]  /*4da0*/  LDCU.64 UR6, c[0x4][0x4c0] ;  /* 0x01009800ff0677ac */ /* 0x000e220008000a00 */
[----:B------:R-:W1:Y:S01]  /*4db0*/  LDC.64 R2, c[0x4][R2] ;  /* 0x0100000002027b82 */ /* 0x000e620000000a00 */
[----:B------:R-:W3:Y:S01]  /*4dc0*/  LDCU.64 UR8, c[0x4][0x58] ;  /* 0x01000b00ff0877ac */ /* 0x000ee20008000a00 */
[----:B--2---:R-:W-:Y:S02]  /*4dd0*/  MOV R4, UR4 ;  /* 0x0000000400047c02 */ /* 0x004fe40008000f00 */
[----:B------:R-:W-:Y:S01]  /*4de0*/  MOV R5, UR5 ;  /* 0x0000000500057c02 */ /* 0x000fe20008000f00 */
[----:B0-----:R-:W-:Y:S01]  /*4df0*/  IMAD.U32 R6, RZ, RZ, UR6 ;  /* 0x00000006ff067e24 */ /* 0x001fe2000f8e00ff */
[----:B------:R-:W-:-:S02]  /*4e00*/  MOV R7, UR7 ;  /* 0x0000000700077c02 */ /* 0x000fc40008000f00 */
[----:B---3--:R-:W-:Y:S01]  /*4e10*/  MOV R10, UR8 ;  /* 0x00000008000a7c02 */ /* 0x008fe20008000f00 */
[----:B------:R-:W-:-:S07]  /*4e20*/  IMAD.U32 R11, RZ, RZ, UR9 ;  /* 0x00000009ff0b7e24 */ /* 0x000fce000f8e00ff */
[----:B------:R-:W-:-:S07]  /*4e30*/  LEPC R20, `(.L_x_40767) ;  /* 0x000000001014794e */ /* 0x000fce0000000000 */
[----:B-1----:R-:W-:Y:S05]  /*4e40*/  CALL.ABS.NOINC R2 ;  /* 0x0000000002007343 */ /* 0x002fea0003c00000 */
.L_x_40767:
[----:B------:R-:W-:Y:S05]  /*4e50*/  BSYNC.RECONVERGENT B6 ;  /* 0x0000000000067941 */ /* 0x000fea0003800200 */
.L_x_40766:
[----:B------:R-:W2:Y:S01]  /*4e60*/  LDCU.64 UR4, c[0x0][0x598] ;  /* 0x0000b300ff0477ac */ /* 0x000ea20008000a00 */
[--C-:B------:R-:W-:Y:S01]  /*4e70*/  SHF.R.S32.HI R3, RZ, 0x1f, R17.reuse ;  /* 0x0000001fff037819 */ /* 0x100fe20000011411 */
[----:B01----:R-:W0:Y:S01]  /*4e80*/  LDC.64 R6, c[0x0][0x5b8] ;  /* 0x00016e00ff067b82 */ /* 0x003e220000000a00 */
[----:B------:R-:W-:Y:S01]  /*4e90*/  SHF.R.S32.HI R5, RZ, 0x1f, R17 ;  /* 0x0000001fff057819 */ /* 0x000fe20000011411 */
[----:B------:R-:W1:Y:S01]  /*4ea0*/  LDCU.64 UR6, c[0x0][0x5a0] ;  /* 0x0000b400ff0677ac */ /* 0x000e620008000a00 */
[----:B------:R-:W-:Y:S01]  /*4eb0*/  IADD3 R19, PT, PT, R19, 0x80, RZ ;  /* 0x0000008013137810 */ /* 0x000fe20007ffe0ff */
[----:B------:R-:W3:Y:S01]  /*4ec0*/  LDCU.64 UR8, c[0x0][0x588] ;  /* 0x0000b100ff0877ac */ /* 0x000ee20008000a00 */
[----:B--2---:R-:W-:Y:S02]  /*4ed0*/  LOP3.LUT R3, R3, UR4, RZ, 0xc0, !PT ;  /* 0x0000000403037c12 */ /* 0x004fe4000f8ec0ff */
[----:B------:R-:W-:Y:S02]  /*4ee0*/  LOP3.LUT R5, R5, UR5, RZ, 0xc0, !PT ;  /* 0x0000000505057c12 */ /* 0x000fe4000f8ec0ff */
[----:B------:R-:W-:-:S04]  /*4ef0*/  IADD3 R0, P0, PT, R16, R3, RZ ;  /* 0x0000000310007210 */ /* 0x000fc80007f1e0ff */
[----:B------:R-:W-:Y:S01]  /*4f00*/  IADD3.X R16, PT, PT, R17, R5, RZ, P0, !PT ;  /* 0x0000000511107210 */ /* 0x000fe200007fe4ff */
[----:B-1----:R-:W-:Y:S01]  /*4f10*/  IMAD.WIDE.U32 R2, R0, UR6, RZ ;  /* 0x0000000600027c25 */ /* 0x002fe2000f8e00ff */
[----:B------:R-:W0:Y:S01]  /*4f20*/  LDC.64 R4, c[0x0][0x5b0] ;  /* 0x00016c00ff047b82 */ /* 0x000e220000000a00 */
[----:B---3--:R-:W-:Y:S02]  /*4f30*/  IADD3 R9, P0, PT, R23, UR8, RZ ;  /* 0x0000000817097c10 */ /* 0x008fe4000ff1e0ff */
[----:B------:R-:W-:-:S04]  /*4f40*/  IMAD R11, R16, UR6, RZ ;  /* 0x00000006100b7c24 */ /* 0x000fc8000f8e02ff */
[----:B------:R-:W-:Y:S01]  /*4f50*/  IMAD R13, R0, UR7, R11 ;  /* 0x00000007000d7c24 */ /* 0x000fe2000f8e020b */
[----:B------:R-:W-:Y:S02]  /*4f60*/  IADD3.X R11, PT, PT, RZ, UR9, RZ, P0, !PT ;  /* 0x00000009ff0b7c10 */ /* 0x000fe400087fe4ff */
[----:B------:R-:W-:Y:S01]  /*4f70*/  LEA R8, P0, R2, R9, 0x4 ;  /* 0x0000000902087211 */ /* 0x000fe200078020ff */
[----:B------:R-:W-:-:S05]  /*4f80*/  IMAD.IADD R0, R3, 0x1, R13 ;  /* 0x0000000103007824 */ /* 0x000fca00078e020d */
[----:B------:R-:W-:-:S05]  /*4f90*/  LEA.HI.X R9, R2, R11, R0, 0x4, P0 ;  /* 0x0000000b02097211 */ /* 0x000fca00000f2400 */
[----:B0-----:R2:W-:Y:S02]  /*4fa0*/  STG.E.128 desc[UR36][R8.64], R4 ;  /* 0x0000000408007986 */ /* 0x0015e4000c101d24 */
.L_x_40764:
[----:B------:R-:W-:Y:S05]  /*4fb0*/  BSYNC.RECONVERGENT B7 ;  /* 0x0000000000077941 */ /* 0x000fea0003800200 */
.L_x_40763:
        /* <DEDUP_REMOVED lines=302> */
.L_x_40768:
[----:B------:R-:W0:Y:S02]  /*62a0*/  LDCU.128 UR4, c[0x0][0x590] ;  /* 0x0000b200ff0477ac */ /* 0x000e240008000c00 */
[----:B0-----:R-:W-:-:S04]  /*62b0*/  IADD3 R16, P0, PT, R0, UR4, RZ ;  /* 0x0000000400107c10 */ /* 0x001fc8000ff1e0ff */
[----:B------:R-:W-:Y:S01]  /*62c0*/  IADD3.X R17, PT, PT, RZ, UR5, RZ, P0, !PT ;  /* 0x00000005ff117c10 */ /* 0x000fe200087fe4ff */
[----:B------:R-:W0:Y:S05]  /*62d0*/  LDCU.64 UR4, c[0x0][0x588] ;  /* 0x0000b100ff0477ac */ /* 0x000e2a0008000a00 */
[----:B------:R-:W2:Y:S01]  /*62e0*/  LDG.E.64 R16, desc[UR36][R16.64] ;  /* 0x0000002410107981 */ /* 0x000ea2000c1e1b00 */
[----:B------:R-:W-:Y:S01]  /*62f0*/  UIADD3 UR8, UP0, UPT, URZ, -UR6, URZ ;  /* 0x80000006ff087290 */ /* 0x000fe2000ff1e0ff */
[----:B------:R-:W-:Y:S03]  /*6300*/  BSSY.RECONVERGENT B6, `(.L_x_40769) ;  /* 0x0000019000067945 */ /* 0x000fe60003800200 */
[----:B------:R-:W-:Y:S01]  /*6310*/  UIADD3.X UR9, UPT, UPT, URZ, ~UR7, URZ, UP0, !UPT ;  /* 0x80000007ff097290 */ /* 0x000fe200087fe4ff */
[----:B0-----:R-:W-:-:S05]  /*6320*/  IADD3 R18, P2, PT, R3, UR4, RZ ;  /* 0x0000000403127c10 */ /* 0x001fca000ff5e0ff */
[----:B------:R-:W-:Y:S01]  /*6330*/  IMAD.X R19, RZ, RZ, UR5, P2 ;  /* 0x00000005ff137e24 */ /* 0x000fe200090e06ff */
[C---:B--2---:R-:W-:Y:S02]  /*6340*/  ISETP.GE.U32.AND P1, PT, R16.reuse, UR6, PT ;  /* 0x0000000610007c0c */ /* 0x044fe4000bf26070 */
[----:B------:R-:W-:Y:S02]  /*6350*/  ISETP.GE.U32.AND P0, PT, R16, UR8, PT ;  /* 0x0000000810007c0c */ /* 0x000fe4000bf06070 */
[C---:B------:R-:W-:Y:S02]  /*6360*/  ISETP.GE.AND.EX P1, PT, R17.reuse, UR7, PT, P1 ;  /* 0x0000000711007c0c */ /* 0x040fe4000bf26310 */
[----:B------:R-:W-:-:S13]  /*6370*/  ISETP.GE.AND.EX P0, PT, R17, UR9, PT, P0 ;  /* 0x0000000911007c0c */ /* 0x000fda000bf06300 */
[----:B------:R-:W-:Y:S05]  /*6380*/  @!P1 BRA P0, `(.L_x_40770) ;  /* 0x0000000000409947 */ /* 0x000fea0000000000 */
[----:B------:R-:W-:Y:S01]  /*6390*/  MOV R2, 0x0 ;  /* 0x0000000000027802 */ /* 0x000fe20000000f00 */
        /* <DEDUP_REMOVED lines=15> */
.L_x_40770:
[----:B------:R-:W-:Y:S05]  /*6490*/  BSYNC.RECONVERGENT B6 ;  /* 0x0000000000067941 */ /* 0x000fea0003800200 */
.L_x_40769:
[----:B------:R-:W0:Y:S01]  /*64a0*/  LDCU.64 UR4, c[0x0][0x598] ;  /* 0x0000b300ff0477ac */ /* 0x000e220008000a00 */
[--C-:B------:R-:W-:Y:S01]  /*64b0*/  SHF.R.S32.HI R3, RZ, 0x1f, R17.reuse ;  /* 0x0000001fff037819 */ /* 0x100fe20000011411 */
[----:B------:R-:W1:Y:S01]  /*64c0*/  LDC.64 R4, c[0x0][0x5b0] ;  /* 0x00016c00ff047b82 */ /* 0x000e620000000a00 */
[----:B------:R-:W-:Y:S01]  /*64d0*/  SHF.R.S32.HI R7, RZ, 0x1f, R17 ;  /* 0x0000001fff077819 */ /* 0x000fe20000011411 */
[----:B------:R-:W2:Y:S01]  /*64e0*/  LDCU.64 UR6, c[0x0][0x5a0] ;  /* 0x0000b400ff0677ac */ /* 0x000ea20008000a00 */
[----:B0-----:R-:W-:Y:S02]  /*64f0*/  LOP3.LUT R3, R3, UR4, RZ, 0xc0, !PT ;  /* 0x0000000403037c12 */ /* 0x001fe4000f8ec0ff */
[----:B------:R-:W-:Y:S02]  /*6500*/  LOP3.LUT R7, R7, UR5, RZ, 0xc0, !PT ;  /* 0x0000000507077c12 */ /* 0x000fe4000f8ec0ff */
[----:B------:R-:W-:-:S04]  /*6510*/  IADD3 R0, P0, PT, R16, R3, RZ ;  /* 0x0000000310007210 */ /* 0x000fc80007f1e0ff */
[----:B------:R-:W-:Y:S01]  /*6520*/  IADD3.X R16, PT, PT, R17, R7, RZ, P0, !PT ;  /* 0x0000000711107210 */ /* 0x000fe200007fe4ff */
[----:B--2---:R-:W-:Y:S01]  /*6530*/  IMAD.WIDE.U32 R2, R0, UR6, RZ ;  /* 0x0000000600027c25 */ /* 0x004fe2000f8e00ff */
[----:B------:R-:W1:Y:S03]  /*6540*/  LDC.64 R6, c[0x0][0x5b8] ;  /* 0x00016e00ff067b82 */ /* 0x000e660000000a00 */
[----:B------:R-:W-:Y:S01]  /*6550*/  IMAD R9, R16, UR6, RZ ;  /* 0x0000000610097c24 */ /* 0x000fe2000f8e02ff */
[----:B------:R-:W-:-:S03]  /*6560*/  LEA R18, P0, R2, R18, 0x4 ;  /* 0x0000001202127211 */ /* 0x000fc600078020ff */
[----:B------:R-:W-:-:S05]  /*6570*/  IMAD R9, R0, UR7, R9 ;  /* 0x0000000700097c24 */ /* 0x000fca000f8e0209 */
[----:B------:R-:W-:-:S04]  /*6580*/  IADD3 R0, PT, PT, R3, R9, RZ ;  /* 0x0000000903007210 */ /* 0x000fc80007ffe0ff */
[----:B------:R-:W-:-:S05]  /*6590*/  LEA.HI.X R19, R2, R19, R0, 0x4, P0 ;  /* 0x0000001302137211 */ /* 0x000fca00000f2400 */
[----:B-1----:R-:W-:Y:S01]  /*65a0*/  STG.E.128 desc[UR36][R18.64], R4 ;  /* 0x0000000412007986 */ /* 0x002fe2000c101d24 */
[----:B------:R-:W-:Y:S05]  /*65b0*/  EXIT ;  /* 0x000000000000794d */ /* 0x000fea0003800000 */
.L_x_40771:
        /* <DEDUP_REMOVED lines=12> */
.L_x_41921:


//--------------------- .text._ZN2at6native24index_elementwise_kernelILi128ELi4EZNS0_22index_fill_kernel_implINS0_10OpaqueTypeILi2EEEEEvRNS_14TensorIteratorElllT_EUliE_EEvlT1_ --------------------------
	.section	.text._ZN2at6native24index_elementwise_kernelILi128ELi4EZNS0_22index_fill_kernel_implINS0_10OpaqueTypeILi2EEEEEvRNS_14TensorIteratorElllT_EUliE_EEvlT1_,"ax",@progbits
	.align	128
        .global         _ZN2at6native24index_elementwise_kernelILi128ELi4EZNS0_22index_fill_kernel_implINS0_10OpaqueTypeILi2EEEEEvRNS_14TensorIteratorElllT_EUliE_EEvlT1_
        .type           _ZN2at6native24index_elementwise_kernelILi128ELi4EZNS0_22index_fill_kernel_implINS0_10OpaqueTypeILi2EEEEEvRNS_14TensorIteratorElllT_EUliE_EEvlT1_,@function
        .size           _ZN2at6native24index_elementwise_kernelILi128ELi4EZNS0_22index_fill_kernel_implINS0_10OpaqueTypeILi2EEEEEvRNS_14TensorIteratorElllT_EUliE_EEvlT1_,(.L_x_41922 - _ZN2at6native24index_elementwise_kernelILi128ELi4EZNS0_22index_fill_kernel_implINS0_10OpaqueTypeILi2EEEEEvRNS_14TensorIteratorElllT_EUliE_EEvlT1_)
        .other          _ZN2at6native24index_elementwise_kernelILi128ELi4EZNS0_22index_fill_kernel_implINS0_10OpaqueTypeILi2EEEEEvRNS_14TensorIteratorElllT_EUliE_EEvlT1_,@"STO_CUDA_ENTRY STV_DEFAULT"
_ZN2at6native24index_elementwise_kernelILi128ELi4EZNS0_22index_fill_kernel_implINS0_10OpaqueTypeILi2EEEEEvRNS_14TensorIteratorElllT_EUliE_EEvlT1_:
.text._ZN2at6native24index_elementwise_kernelILi128ELi4EZNS0_22index_fill_kernel_implINS0_10OpaqueTypeILi2EEEEEvRNS_14TensorIteratorElllT_EUliE_EEvlT1_:
[----:B------:R-:W0:Y:S08]  /*0000*/  LDC R1, c[0x0][0x37c] ;  /* 0x0000df00ff017b82 */ /* 0x000e300000000800 */
[----:B------:R-:W1:Y:S01]  /*0010*/  LDC R22, c[0x0][0x388] ;  /* 0x0000e200ff167b82 */ /* 0x000e620000000800 */
[----:B------:R-:W2:Y:S01]  /*0020*/  S2R R19, SR_TID.X ;  /* 0x0000000000137919 */ /* 0x000ea20000002100 */
[----:B------:R-:W3:Y:S06]  /*0030*/  LDCU.64 UR36, c[0x0][0x358] ;  /* 0x00006b00ff2477ac */ /* 0x000eec0008000a00 */
[----:B------:R-:W4:Y:S08]  /*0040*/  S2UR UR4, SR_CTAID.X ;  /* 0x00000000000479c3 */ /* 0x000f300000002500 */
[----:B------:R-:W0:Y:S08]  /*0050*/  LDC.U8 R23, c[0x0][0x5a0] ;  /* 0x00016800ff177b82 */ /* 0x000e300000000000 */
[----:B------:R-:W0:Y:S01]  /*0060*/  LDC.U8 R2, c[0x0][0x5a1] ;  /* 0x00016840ff027b82 */ /* 0x000e220000000000 */
[----:B-1----:R-:W-:Y:S01]  /*0070*/  ISETP.NE.AND P0, PT, R22, RZ, PT ;  /* 0x000000ff1600720c */ /* 0x002fe20003f05270 */
[----:B----4-:R-:W-:-:S06]  /*0080*/  USHF.L.U32 UR4, UR4, 0x9, URZ ;  /* 0x0000000904047899 */ /* 0x010fcc00080006ff */
[----:B--2---:R-:W-:-:S06]  /*0090*/  LOP3.LUT R19, R19, UR4, RZ, 0xfc, !PT ;  /* 0x0000000413137c12 */ /* 0x004fcc000f8efcff */
[----:B---3--:R-:W-:Y:S05]  /*00a0*/  @P0 BRA `(.L_x_40772) ;  /* 0x0000000c00080947 */ /* 0x008fea0003800000 */
        /* <DEDUP_REMOVED lines=15> */
[----:B------:R-:W-:Y:S01]  /*01a0*/  MOV R14, 0x0 ;  /* 0x00000000000e7802 */ /* 0x000fe20000000f00 */
[----:B------:R-:W1:Y:S01]  /*01b0*/  LDCU.64 UR4, c[0x4][0x4d0] ;  /* 0x01009a00ff0477ac */ /* 0x000e620008000a00 */
[----:B------:R-:W-:Y:S02]  /*01c0*/  HFMA2 R8, -RZ, RZ, 0, 9.17911529541015625e-06 ;  /* 0x0000009aff087431 */ /* 0x000fe400000001ff */
[----:B------:R-:W-:Y:S01]  /*01d0*/  IMAD.MOV.U32 R12, RZ, RZ, 0x1 ;  /* 0x00000001ff0c7424 */ /* 0x000fe200078e00ff */
[----:B------:R-:W-:Y:S01]  /*01e0*/  MOV R13, RZ ;  /* 0x000000ff000d7202 */ /* 0x000fe20000000f00 */
[----:B------:R-:W2:Y:S01]  /*01f0*/  LDCU.64 UR6, c[0x4][0x4c0] ;  /* 0x01009800ff0677ac */ /* 0x000ea20008000a00 */
[----:B------:R-:W3:Y:S01]  /*0200*/  LDC.64 R14, c[0x4][R14] ;  /* 0x010000000e0e7b82 */ /* 0x000ee20000000a00 */
[----:B------:R-:W4:Y:S01]  /*0210*/  LDCU.64 UR8, c[0x4][0x50] ;  /* 0x01000a00ff0877ac */ /* 0x000f220008000a00 */
[----:B-1----:R-:W-:Y:S01]  /*0220*/  MOV R4, UR4 ;  /* 0x0000000400047c02 */ /* 0x002fe20008000f00 */
[----:B------:R-:W-:Y:S01]  /*0230*/  IMAD.U32 R5, RZ, RZ, UR5 ;  /* 0x00000005ff057e24 */ /* 0x000fe2000f8e00ff */
[----:B--2---:R-:W-:Y:S01]  /*0240*/  MOV R6, UR6 ;  /* 0x0000000600067c02 */ /* 0x004fe20008000f00 */
[----:B------:R-:W-:Y:S01]  /*0250*/  IMAD.U32 R7, RZ, RZ, UR7 ;  /* 0x00000007ff077e24 */ /* 0x000fe2000f8e00ff */
[----:B----4-:R-:W-:Y:S01]  /*0260*/  MOV R10, UR8 ;  /* 0x00000008000a7c02 */ /* 0x010fe20008000f00 */
[----:B------:R-:W-:-:S07]  /*0270*/  IMAD.U32 R11, RZ, RZ, UR9 ;  /* 0x00000009ff0b7e24 */ /* 0x000fce000f8e00ff */
[----:B------:R-:W-:-:S07]  /*0280*/  LEPC R20, `(.L_x_40775) ;  /* 0x000000001014794e */ /* 0x000fce0000000000 */
[----:B0--3--:R-:W-:Y:S05]  /*0290*/  CALL.ABS.NOINC R14 ;  /* 0x000000000e007343 */ /* 0x009fea0003c00000 */
.L_x_40775:
[----:B------:R-:W1:Y:S01]  /*02a0*/  LDCU.128 UR4, c[0x0][0x590] ;  /* 0x0000b200ff0477ac */ /* 0x000e620008000c00 */
[--C-:B------:R-:W-:Y:S01]  /*02b0*/  SHF.R.S32.HI R3, RZ, 0x1f, R17.reuse ;  /* 0x0000001fff037819 */ /* 0x100fe20000011411 */
[----:B------:R-:W2:Y:S01]  /*02c0*/  LDC.64 R4, c[0x0][0x580] ;  /* 0x00016000ff047b82 */ /* 0x000ea20000000a00 */
[----:B------:R-:W-:Y:S01]  /*02d0*/  SHF.R.S32.HI R7, RZ, 0x1f, R17 ;  /* 0x0000001fff077819 */ /* 0x000fe20000011411 */
[----:B------:R-:W-:Y:S01]  /*02e0*/  VIADD R19, R19, 0x80 ;  /* 0x0000008013137836 */ /* 0x000fe20000000000 */
[----:B-1----:R-:W-:Y:S02]  /*02f0*/  LOP3.LUT R3, R3, UR4, RZ, 0xc0, !PT ;  /* 0x0000000403037c12 */ /* 0x002fe4000f8ec0ff */
[----:B------:R-:W-:Y:S02]  /*0300*/  LOP3.LUT R7, R7, UR5, RZ, 0xc0, !PT ;  /* 0x0000000507077c12 */ /* 0x000fe4000f8ec0ff */
[----:B------:R-:W-:-:S05]  /*0310*/  IADD3 R0, P0, PT, R16, R3, RZ ;  /* 0x0000000310007210 */ /* 0x000fca0007f1e0ff */
[----:B------:R-:W-:Y:S02]  /*0320*/  IMAD.X R16, R17, 0x1, R7, P0 ;  /* 0x0000000111107824 */ /* 0x000fe400000e0607 */
[----:B------:R-:W-:-:S04]  /*0330*/  IMAD.WIDE.U32 R6, R0, UR6, RZ ;  /* 0x0000000600067c25 */ /* 0x000fc8000f8e00ff */
[----:B------:R-:W-:Y:S01]  /*0340*/  IMAD R3, R16, UR6, RZ ;  /* 0x0000000610037c24 */ /* 0x000fe2000f8e02ff */
[----:B--2---:R-:W-:-:S03]  /*0350*/  LEA R4, P0, R6, R4, 0x1 ;  /* 0x0000000406047211 */ /* 0x004fc600078008ff */
[----:B------:R-:W-:-:S05]  /*0360*/  IMAD R3, R0, UR7, R3 ;  /* 0x0000000700037c24 */ /* 0x000fca000f8e0203 */
[----:B------:R-:W-:Y:S02]  /*0370*/  IADD3 R0, PT, PT, R7, R3, RZ ;  /* 0x0000000307007210 */ /* 0x000fe40007ffe0ff */
[----:B0-----:R-:W-:Y:S02]  /*0380*/  PRMT R3, R2, 0x7604, R23 ;  /* 0x0000760402037816 */ /* 0x001fe40000000017 */
[----:B------:R-:W-:-:S05]  /*0390*/  LEA.HI.X R5, R6, R5, R0, 0x1, P0 ;  /* 0x0000000506057211 */ /* 0x000fca00000f0c00 */
[----:B------:R1:W-:Y:S02]  /*03a0*/  STG.E.U16 desc[UR36][R4.64], R3 ;  /* 0x0000000304007986 */ /* 0x0003e4000c101524 */
.L_x_40774:
[----:B------:R-:W-:Y:S05]  /*03b0*/  BSYNC.RECONVERGENT B6 ;  /* 0x0000000000067941 */ /* 0x000fea0003800200 */
.L_x_40773:
        /* <DEDUP_REMOVED lines=31> */
.L_x_40778:
[----:B------:R-:W2:Y:S01]  /*05b0*/  LDCU.128 UR4, c[0x0][0x590] ;  /* 0x0000b200ff0477ac */ /* 0x000ea20008000c00 */
[--C-:B-1----:R-:W-:Y:S01]  /*05c0*/  SHF.R.S32.HI R3, RZ, 0x1f, R17.reuse ;  /* 0x0000001fff037819 */ /* 0x102fe20000011411 */
[----:B------:R-:W1:Y:S01]  /*05d0*/  LDC.64 R4, c[0x0][0x580] ;  /* 0x00016000ff047b82 */ /* 0x000e620000000a00 */
[----:B------:R-:W-:Y:S01]  /*05e0*/  SHF.R.S32.HI R7, RZ, 0x1f, R17 ;  /* 0x0000001fff077819 */ /* 0x000fe20000011411 */
[----:B------:R-:W-:Y:S01]  /*05f0*/  VIADD R19, R19, 0x80 ;  /* 0x0000008013137836 */ /* 0x000fe20000000000 */
[----:B--2---:R-:W-:Y:S02]  /*0600*/  LOP3.LUT R3, R3, UR4, RZ, 0xc0, !PT ;  /* 0x0000000403037c12 */ /* 0x004fe4000f8ec0ff */
[----:B------:R-:W-:Y:S02]  /*0610*/  LOP3.LUT R7, R7, UR5, RZ, 0xc0, !PT ;  /* 0x0000000507077c12 */ /* 0x000fe4000f8ec0ff */
[----:B------:R-:W-:-:S05]  /*0620*/  IADD3 R0, P0, PT, R16, R3, RZ ;  /* 0x0000000310007210 */ /* 0x000fca0007f1e0ff */
[----:B------:R-:W-:Y:S02]  /*0630*/  IMAD.X R16, R17, 0x1, R7, P0 ;  /* 0x0000000111107824 */ /* 0x000fe400000e0607 */
[----:B------:R-:W-:-:S04]  /*0640*/  IMAD.WIDE.U32 R6, R0, UR6, RZ ;  /* 0x0000000600067c25 */ /* 0x000fc8000f8e00ff */
[----:B------:R-:W-:Y:S01]  /*0650*/  IMAD R3, R16, UR6, RZ ;  /* 0x0000000610037c24 */ /* 0x000fe2000f8e02ff */
[----:B-1----:R-:W-:-:S03]  /*0660*/  LEA R4, P0, R6, R4, 0x1 ;  /* 0x0000000406047211 */ /* 0x002fc600078008ff */
[----:B------:R-:W-:-:S05]  /*0670*/  IMAD R3, R0, UR7, R3 ;  /* 0x0000000700037c24 */ /* 0x000fca000f8e0203 */
[----:B------:R-:W-:Y:S02]  /*0680*/  IADD3 R0, PT, PT, R7, R3, RZ ;  /* 0x0000000307007210 */ /* 0x000fe40007ffe0ff */
[----:B0-----:R-:W-:Y:S02]  /*0690*/  PRMT R3, R2, 0x7604, R23 ;  /* 0x0000760402037816 */ /* 0x001fe40000000017 */
[----:B------:R-:W-:-:S05]  /*06a0*/  LEA.HI.X R5, R6, R5, R0, 0x1, P0 ;  /* 0x0000000506057211 */ /* 0x000fca00000f0c00 */
[----:B------:R2:W-:Y:S02]  /*06b0*/  STG.E.U16 desc[UR36][R4.64], R3 ;  /* 0x0000000304007986 */ /* 0x0005e4000c101524 */
.L_x_40777:
[----:B------:R-:W-:Y:S05]  /*06c0*/  BSYNC.RECONVERGENT B6 ;  /* 0x0000000000067941 */ /* 0x000fea0003800200 */
.L_x_40776:
[----:B------:R-:W3:Y:S01]  /*06d0*/  LDCU.64 UR4, c[0x0][0x380] ;  /* 0x00007000ff0477ac */ /* 0x000ee20008000a00 */
[----:B------:R-:W-:Y:S01]  /*06e0*/  BSSY.RECONVERGENT B6, `(.L_x_40779) ;  /* 0x000002f000067945 */ /* 0x000fe20003800200 */
[----:B---3--:R-:W-:-:S04]  /*06f0*/  ISETP.GE.U32.AND P0, PT, R19, UR4, PT ;  /* 0x0000000413007c0c */ /* 0x008fc8000bf06070 */
[----:B------:R-:W-:-:S13]  /*0700*/  ISETP.GE.AND.EX P0, PT, RZ, UR5, PT, P0 ;  /* 0x00000005ff007c0c */ /* 0x000fda000bf06300 */
[----:B------:R-:W-:Y:S05]  /*0710*/  @P0 BRA `(.L_x_40780) ;  /* 0x0000000000ac0947 */ /* 0x000fea0003800000 */
        /* <DEDUP_REMOVED lines=15> */
[----:B------:R-:W3:Y:S01]  /*0810*/  LDCU.64 UR6, c[0x4][0x4c0] ;  /* 0x01009800ff0677ac */ /* 0x000ee20008000a00 */
[----:B------:R-:W4:Y:S01]  /*0820*/  LDC.64 R14, c[0x4][R14] ;  /* 0x010000000e0e7b82 */ /* 0x000f220000000a00 */
[----:B------:R-:W5:Y:S01]  /*0830*/  LDCU.64 UR8, c[0x4][0x50] ;  /* 0x01000a00ff0877ac */ /* 0x000f620008000a00 */
[----:B-12---:R-:W-:Y:S01]  /*0840*/  MOV R4, UR4 ;  /* 0x0000000400047c02 */ /* 0x006fe20008000f00 */
[----:B------:R-:W-:Y:S01]  /*0850*/  IMAD.U32 R5, RZ, RZ, UR5 ;  /* 0x00000005ff057e24 */ /* 0x000fe2000f8e00ff */
[----:B---3--:R-:W-:Y:S01]  /*0860*/  MOV R6, UR6 ;  /* 0x0000000600067c02 */ /* 0x008fe20008000f00 */
[----:B------:R-:W-:Y:S01]  /*0870*/  IMAD.U32 R7, RZ, RZ, UR7 ;  /* 0x00000007ff077e24 */ /* 0x000fe2000f8e00ff */
[----:B-----5:R-:W-:Y:S01]  /*0880*/  MOV R10, UR8 ;  /* 0x00000008000a7c02 */ /* 0x020fe20008000f00 */
[----:B------:R-:W-:-:S07]  /*0890*/  IMAD.U32 R11, RZ, RZ, UR9 ;  /* 0x00000009ff0b7e24 */ /* 0x000fce000f8e00ff */
[----:B------:R-:W-:-:S07]  /*08a0*/  LEPC R20, `(.L_x_40781) ;  /* 0x000000001014794e */ /* 0x000fce0000000000 */
[----:B0---4-:R-:W-:Y:S05]  /*08b0*/  CALL.ABS.NOINC R14 ;  /* 0x000000000e007343 */ /* 0x011fea0003c00000 */
.L_x_40781:
[----:B------:R-:W3:Y:S01]  /*08c0*/  LDCU.128 UR4, c[0x0][0x590] ;  /* 0x0000b200ff0477ac */ /* 0x000ee20008000c00 */
[--C-:B-12---:R-:W-:Y:S01]  /*08d0*/  SHF.R.S32.HI R3, RZ, 0x1f, R17.reuse ;  /* 0x0000001fff037819 */ /* 0x106fe20000011411 */
[----:B------:R-:W1:Y:S01]  /*08e0*/  LDC.64 R4, c[0x0][0x580] ;  /* 0x00016000ff047b82 */ /* 0x000e620000000a00 */
[----:B------:R-:W-:Y:S01]  /*08f0*/  SHF.R.S32.HI R7, RZ, 0x1f, R17 ;  /* 0x0000001fff077819 */ /* 0x000fe20000011411 */
[----:B------:R-:W-:Y:S01]  /*0900*/  VIADD R19, R19, 0x80 ;  /* 0x0000008013137836 */ /* 0x000fe20000000000 */
[----:B---3--:R-:W-:Y:S02]  /*0910*/  LOP3.LUT R3, R3, UR4, RZ, 0xc0, !PT ;  /* 0x0000000403037c12 */ /* 0x008fe4000f8ec0ff */
        /* <DEDUP_REMOVED lines=11> */
.L_x_40780:
[----:B------:R-:W-:Y:S05]  /*09d0*/  BSYNC.RECONVERGENT B6 ;  /* 0x0000000000067941 */ /* 0x000fea0003800200 */
.L_x_40779:
[----:B------:R-:W4:Y:S02]  /*09e0*/  LDCU.64 UR4, c[0x0][0x380] ;  /* 0x00007000ff0477ac */ /* 0x000f240008000a00 */
[----:B----4-:R-:W-:-:S04]  /*09f0*/  ISETP.GE.U32.AND P0, PT, R19, UR4, PT ;  /* 0x0000000413007c0c */ /* 0x010fc8000bf06070 */
[----:B------:R-:W-:-:S13]  /*0a00*/  ISETP.GE.AND.EX P0, PT, RZ, UR5, PT, P0 ;  /* 0x00000005ff007c0c */ /* 0x000fda000bf06300 */
[----:B------:R-:W-:Y:S05]  /*0a10*/  @P0 EXIT ;  /* 0x000000000000094d */ /* 0x000fea0003800000 */
[----:B------:R-:W4:Y:S01]  /*0a20*/  LDC.64 R16, c[0x0][0x588] ;  /* 0x00016200ff107b82 */ /* 0x000f220000000a00 */
[----:B------:R-:W5:Y:S01]  /*0a30*/  LDCU.64 UR4, c[0x0][0x590] ;  /* 0x0000b200ff0477ac */ /* 0x000f620008000a00 */
[----:B----4-:R-:W4:Y:S01]  /*0a40*/  LDG.E.64 R16, desc[UR36][R16.64] ;  /* 0x0000002410107981 */ /* 0x010f22000c1e1b00 */
[----:B-----5:R-:W-:-:S04]  /*0a50*/  UIADD3 UR6, UP0, UPT, URZ, -UR4, URZ ;  /* 0x80000004ff067290 */ /* 0x020fc8000ff1e0ff */
[----:B------:R-:W-:Y:S01]  /*0a60*/  UIADD3.X UR7, UPT, UPT, URZ, ~UR5, URZ, UP0, !UPT ;  /* 0x80000005ff077290 */ /* 0x000fe200087fe4ff */
[C---:B----4-:R-:W-:Y:S02]  /*0a70*/  ISETP.GE.U32.AND P0, PT, R16.reuse, UR4, PT ;  /* 0x0000000410007c0c */ /* 0x050fe4000bf06070 */
[----:B------:R-:W-:Y:S02]  /*0a80*/  ISETP.GE.U32.AND P1, PT, R16, UR6, PT ;  /* 0x0000000610007c0c */ /* 0x000fe4000bf26070 */
[C---:B------:R-:W-:Y:S02]  /*0a90*/  ISETP.GE.AND.EX P0, PT, R17.reuse, UR5, PT, P0 ;  /* 0x0000000511007c0c */ /* 0x040fe4000bf06300 */
[----:B------:R-:W-:-:S13]  /*0aa0*/  ISETP.GE.AND.EX P1, PT, R17, UR7, PT, P1 ;  /* 0x0000000711007c0c */ /* 0x000fda000bf26310 */
[----:B------:R-:W-:Y:S05]  /*0ab0*/  @!P0 BRA P1, `(.L_x_40782) ;  /* 0x0000000000408947 */ /* 0x000fea0000800000 */
[----:B------:R-:W-:Y:S01]  /*0ac0*/  MOV R14, 0x0 ;  /* 0x00000000000e7802 */ /* 0x000fe20000000f00 */
[----:B------:R-:W1:Y:S01]  /*0ad0*/  LDCU.64 UR4, c[0x4][0x4d0] ;  /* 0x01009a00ff0477ac */ /* 0x000e620008000a00 */
[----:B------:R-:W-:Y:S01]  /*0ae0*/  HFMA2 R8, -RZ, RZ, 0, 9.17911529541015625e-06 ;  /* 0x0000009aff087431 */ /* 0x000fe200000001ff */
[----:B------:R-:W-:Y:S01]  /*0af0*/  MOV R12, 0x1 ;  /* 0x00000001000c7802 */ /* 0x000fe20000000f00 */
[----:B------:R-:W-:Y:S01]  /*0b00*/  IMAD.MOV.U32 R13, RZ, RZ, RZ ;  /* 0x000000ffff0d7224 */ /* 0x000fe200078e00ff */
[----:B------:R-:W4:Y:S01]  /*0b10*/  LDCU.64 UR6, c[0x4][0x4c0] ;  /* 0x01009800ff0677ac */ /* 0x000f220008000a00 */
[----:B------:R-:W0:Y:S01]  /*0b20*/  LDC.64 R14, c[0x4][R14] ;  /* 0x010000000e0e7b82 */ /* 0x000e220000000a00 */
[----:B------:R-:W5:Y:S01]  /*0b30*/  LDCU.64 UR8, c[0x4][0x50] ;  /* 0x01000a00ff0877ac */ /* 0x000f620008000a00 */
[----:B-123--:R-:W-:Y:S01]  /*0b40*/  MOV R4, UR4 ;  /* 0x0000000400047c02 */ /* 0x00efe20008000f00 */
[----:B------:R-:W-:Y:S01]  /*0b50*/  IMAD.U32 R5, RZ, RZ, UR5 ;  /* 0x00000005ff057e24 */ /* 0x000fe2000f8e00ff */
[----:B----4-:R-:W-:Y:S01]  /*0b60*/  MOV R6, UR6 ;  /* 0x0000000600067c02 */ /* 0x010fe20008000f00 */
[----:B------:R-:W-:Y:S01]  /*0b70*/  IMAD.U32 R7, RZ, RZ, UR7 ;  /* 0x00000007ff077e24 */ /* 0x000fe2000f8e00ff */
[----:B-----5:R-:W-:Y:S01]  /*0b80*/  MOV R10, UR8 ;  /* 0x00000008000a7c02 */ /* 0x020fe20008000f00 */
[----:B------:R-:W-:-:S07]  /*0b90*/  IMAD.U32 R11, RZ, RZ, UR9 ;  /* 0x00000009ff0b7e24 */ /* 0x000fce000f8e00ff */
[----:B------:R-:W-:-:S07]  /*0ba0*/  LEPC R20, `(.L_x_40782) ;  /* 0x000000001014794e */ /* 0x000fce0000000000 */
[----:B0-----:R-:W-:Y:S05]  /*0bb0*/  CALL.ABS.NOINC R14 ;  /* 0x000000000e007343 */ /* 0x001fea0003c00000 */
.L_x_40782:
[----:B------:R-:W4:Y:S01]  /*0bc0*/  LDCU.128 UR4, c[0x0][0x590] ;  /* 0x0000b200ff0477ac */ /* 0x000f220008000c00 */
[--C-:B-123--:R-:W-:Y:S01]  /*0bd0*/  SHF.R.S32.HI R3, RZ, 0x1f, R17.reuse ;  /* 0x0000001fff037819 */ /* 0x10efe20000011411 */
[----:B------:R-:W1:Y:S01]  /*0be0*/  LDC.64 R4, c[0x0][0x580] ;  /* 0x00016000ff047b82 */ /* 0x000e620000000a00 */
[----:B------:R-:W-:Y:S02]  /*0bf0*/  SHF.R.S32.HI R7, RZ, 0x1f, R17 ;  /* 0x0000001fff077819 */ /* 0x000fe40000011411 */
[----:B0-----:R-:W-:Y:S02]  /*0c00*/  PRMT R23, R2, 0x7604, R23 ;  /* 0x0000760402177816 */ /* 0x001fe40000000017 */
[----:B----4-:R-:W-:Y:S02]  /*0c10*/  LOP3.LUT R3, R3, UR4, RZ, 0xc0, !PT ;  /* 0x0000000403037c12 */ /* 0x010fe4000f8ec0ff */
[----:B------:R-:W-:Y:S02]  /*0c20*/  LOP3.LUT R7, R7, UR5, RZ, 0xc0, !PT ;  /* 0x0000000507077c12 */ /* 0x000fe4000f8ec0ff */
[----:B------:R-:W-:-:S04]  /*0c30*/  IADD3 R0, P0, PT, R16, R3, RZ ;  /* 0x0000000310007210 */ /* 0x000fc80007f1e0ff */
[----:B------:R-:W-:Y:S01]  /*0c40*/  IADD3.X R16, PT, PT, R17, R7, RZ, P0, !PT ;  /* 0x0000000711107210 */ /* 0x000fe200007fe4ff */
[----:B------:R-:W-:-:S04]  /*0c50*/  IMAD.WIDE.U32 R6, R0, UR6, RZ ;  /* 0x0000000600067c25 */ /* 0x000fc8000f8e00ff */
[----:B------:R-:W-:Y:S01]  /*0c60*/  IMAD R3, R16, UR6, RZ ;  /* 0x0000000610037c24 */ /* 0x000fe2000f8e02ff */
[----:B-1----:R-:W-:-:S03]  /*0c70*/  LEA R4, P0, R6, R4, 0x1 ;  /* 0x0000000406047211 */ /* 0x002fc600078008ff */
[----:B------:R-:W-:-:S05]  /*0c80*/  IMAD R3, R0, UR7, R3 ;  /* 0x0000000700037c24 */ /* 0x000fca000f8e0203 */
[----:B------:R-:W-:-:S04]  /*0c90*/  IADD3 R0, PT, PT, R7, R3, RZ ;  /* 0x0000000307007210 */ /* 0x000fc80007ffe0ff */
[----:B------:R-:W-:-:S05]  /*0ca0*/  LEA.HI.X R5, R6, R5, R0, 0x1, P0 ;  /* 0x0000000506057211 */ /* 0x000fca00000f0c00 */
[----:B------:R-:W-:Y:S01]  /*0cb0*/  STG.E.U16 desc[UR36][R4.64], R23 ;  /* 0x0000001704007986 */ /* 0x000fe2000c101524 */
[----:B------:R-:W-:Y:S05]  /*0cc0*/  EXIT ;  /* 0x000000000000794d */ /* 0x000fea0003800000 */
.L_x_40772:
[----:B------:R-:W1:Y:S01]  /*0cd0*/  LDCU.64 UR4, c[0x0][0x380] ;  /* 0x00007000ff0477ac */ /* 0x000e620008000a00 */
[----:B------:R-:W-:Y:S01]  /*0ce0*/  VIADD R22, R22, 0xffffffff ;  /* 0xffffffff16167836 */ /* 0x000fe20000000000 */
[----:B------:R-:W-:Y:S04]  /*0cf0*/  BSSY.RECONVERGENT B7, `(.L_x_40783) ;  /* 0x0000161000077945 */ /* 0x000fe80003800200 */
[----:B------:R-:W-:-:S04]  /*0d00*/  VIMNMX.U32 R18, PT, PT, R22, 0x18, PT ;  /* 0x0000001816127848 */ /* 0x000fc80003fe0000 */
[----:B------:R-:W-:Y:S02]  /*0d10*/  IADD3 R18, PT, PT, R18, 0x1, RZ ;  /* 0x0000000112127810 */ /* 0x000fe40007ffe0ff */
        /* <DEDUP_REMOVED lines=16> */
[----:B------:R-:W1:Y:S01]  /*0e20*/  LDCU.64 UR6, c[0x0][0x398] ;  /* 0x00007300ff0677ac */ /* 0x000e620008000a00 */
[----:B------:R-:W-:Y:S02]  /*0e30*/  MOV R4, RZ ;  /* 0x000000ff00047202 */ /* 0x000fe40000000f00 */
[----:B------:R-:W-:Y:S01]  /*0e40*/  ISETP.NE.AND P0, PT, R18, 0x2, PT ;  /* 0x000000021200780c */ /* 0x000fe20003f05270 */
[----:B------:R-:W2:Y:S01]  /*0e50*/  LDCU UR4, c[0x0][0x3a0] ;  /* 0x00007400ff0477ac */ /* 0x000ea20008000800 */
[----:B------:R-:W3:Y:S01]  /*0e60*/  LDCU.64 UR8, c[0x0][0x4c0] ;  /* 0x00009800ff0877ac */ /* 0x000ee20008000a00 */
[----:B-1----:R-:W-:-:S05]  /*0e70*/  IMAD.HI.U32 R6, R5, UR7, R4 ;  /* 0x0000000705067c27 */ /* 0x002fca000f8e0004 */
[----:B--2---:R-:W-:-:S05]  /*0e80*/  SHF.R.U32.HI R7, RZ, UR4, R6 ;  /* 0x00000004ff077c19 */ /* 0x004fca0008011606 */
[----:B------:R-:W-:-:S04]  /*0e90*/  IMAD.MOV R4, RZ, RZ, -R7 ;  /* 0x000000ffff047224 */ /* 0x000fc800078e0a07 */
[----:B------:R-:W-:-:S04]  /*0ea0*/  IMAD R4, R4, UR6, R5 ;  /* 0x0000000604047c24 */ /* 0x000fc8000f8e0205 */
[C---:B---3--:R-:W-:Y:S02]  /*0eb0*/  IMAD R25, R4.reuse, UR8, R25 ;  /* 0x0000000804197c24 */ /* 0x048fe4000f8e0219 */
[----:B------:R-:W-:Y:S01]  /*0ec0*/  IMAD R0, R4, UR9, R0 ;  /* 0x0000000904007c24 */ /* 0x000fe2000f8e0200 */
[----:B------:R-:W-:Y:S06]  /*0ed0*/  @!P0 BRA `(.L_x_40785) ;  /* 0x0000001000448947 */ /* 0x000fec0003800000 */
[----:B------:R-:W1:Y:S01]  /*0ee0*/  LDCU.64 UR4, c[0x0][0x3a8] ;  /* 0x00007500ff0477ac */ /* 0x000e620008000a00 */
[----:B------:R-:W-:Y:S02]  /*0ef0*/  MOV R6, RZ ;  /* 0x000000ff00067202 */ /* 0x000fe40000000f00 */
[----:B------:R-:W-:Y:S01]  /*0f00*/  ISETP.NE.AND P0, PT, R18, 0x3, PT ;  /* 0x000000031200780c */ /* 0x000fe20003f05270 */
[----:B------:R-:W2:Y:S01]  /*0f10*/  LDCU UR6, c[0x0][0x3a4] ;  /* 0x00007480ff0677ac */ /* 0x000ea20008000800 */
[----:B------:R-:W3:Y:S01]  /*0f20*/  LDCU.64 UR8, c[0x0][0x4c8] ;  /* 0x00009900ff0877ac */ /* 0x000ee20008000a00 */
[----:B-1----:R-:W-:-:S05]  /*0f30*/  IMAD.HI.U32 R4, R7, UR4, R6 ;  /* 0x0000000407047c27 */ /* 0x002fca000f8e0006 */
[----:B------:R-:W-:-:S04]  /*0f40*/  SHF.R.U32.HI R5, RZ, UR5, R4 ;  /* 0x00000005ff057c19 */ /* 0x000fc80008011604 */
[----:B------:R-:W-:-:S05]  /*0f50*/  IADD3 R6, PT, PT, -R5, RZ, RZ ;  /* 0x000000ff05067210 */ /* 0x000fca0007ffe1ff */
[----:B--2---:R-:W-:-:S04]  /*0f60*/  IMAD R6, R6, UR6, R7 ;  /* 0x0000000606067c24 */ /* 0x004fc8000f8e0207 */
[C---:B---3--:R-:W-:Y:S02]  /*0f70*/  IMAD R25, R6.reuse, UR8, R25 ;  /* 0x0000000806197c24 */ /* 0x048fe4000f8e0219 */
[----:B------:R-:W-:Y:S01]  /*0f80*/  IMAD R0, R6, UR9, R0 ;  /* 0x0000000906007c24 */ /* 0x000fe2000f8e0200 */
[----:B------:R-:W-:Y:S06]  /*0f90*/  @!P0 BRA `(.L_x_40785) ;  /* 0x0000001000148947 */ /* 0x000fec0003800000 */
[----:B------:R-:W1:Y:S01]  /*0fa0*/  LDCU.64 UR6, c[0x0][0x3b0] ;  /* 0x00007600ff0677ac */ /* 0x000e620008000a00 */
[----:B------:R-:W-:Y:S01]  /*0fb0*/  IMAD.MOV.U32 R4, RZ, RZ, RZ ;  /* 0x000000ffff047224 */ /* 0x000fe200078e00ff */
[----:B------:R-:W-:Y:S01]  /*0fc0*/  ISETP.NE.AND P0, PT, R18, 0x4, PT ;  /* 0x000000041200780c */ /* 0x000fe20003f05270 */
[----:B------:R-:W2:Y:S01]  /*0fd0*/  LDCU UR4, c[0x0][0x3b8] ;  /* 0x00007700ff0477ac */ /* 0x000ea20008000800 */
[----:B------:R-:W3:Y:S01]  /*0fe0*/  LDCU.64 UR8, c[0x0][0x4d0] ;  /* 0x00009a00ff0877ac */ /* 0x000ee20008000a00 */
[----:B-1----:R-:W-:-:S05]  /*0ff0*/  IMAD.HI.U32 R6, R5, UR7, R4 ;  /* 0x0000000705067c27 */ /* 0x002fca000f8e0004 */
[----:B--2---:R-:W-:-:S04]  /*1000*/  SHF.R.U32.HI R7, RZ, UR4, R6 ;  /* 0x00000004ff077c19 */ /* 0x004fc80008011606 */
[----:B------:R-:W-:-:S05]  /*1010*/  IADD3 R4, PT, PT, -R7, RZ, RZ ;  /* 0x000000ff07047210 */ /* 0x000fca0007ffe1ff */
[----:B------:R-:W-:-:S04]  /*1020*/  IMAD R4, R4, UR6, R5 ;  /* 0x0000000604047c24 */ /* 0x000fc8000f8e0205 */
[C---:B---3--:R-:W-:Y:S02]  /*1030*/  IMAD R25, R4.reuse, UR8, R25 ;  /* 0x0000000804197c24 */ /* 0x048fe4000f8e0219 */
[----:B------:R-:W-:Y:S01]  /*1040*/  IMAD R0, R4, UR9, R0 ;  /* 0x0000000904007c24 */ /* 0x000fe2000f8e0200 */
[----:B------:R-:W-:Y:S06]  /*1050*/  @!P0 BRA `(.L_x_40785) ;  /* 0x0000000c00e48947 */ /* 0x000fec0003800000 */
[----:B------:R-:W1:Y:S01]  /*1060*/  LDCU.64 UR4, c[0x0][0x3c0] ;  /* 0x00007800ff0477ac */ /* 0x000e620008000a00 */
[----:B------:R-:W-:Y:S01]  /*1070*/  HFMA2 R6, -RZ, RZ, 0, 0 ;  /* 0x00000000ff067431 */ /* 0x000fe200000001ff */
[----:B------:R-:W-:Y:S01]  /*1080*/  ISETP.NE.AND P0, PT, R18, 0x5, PT ;  /* 0x000000051200780c */ /* 0x000fe20003f05270 */
[----:B------:R-:W2:Y:S01]  /*1090*/  LDCU UR6, c[0x0][0x3bc] ;  /* 0x00007780ff0677ac */ /* 0x000ea20008000800 */
[----:B------:R-:W3:Y:S02]  /*10a0*/  LDCU.64 UR8, c[0x0][0x4d8] ;  /* 0x00009b00ff0877ac */ /* 0x000ee40008000a00 */
[----:B-1----:R-:W-:-:S05]  /*10b0*/  IMAD.HI.U32 R4, R7, UR4, R6 ;  /* 0x0000000407047c27 */ /* 0x002fca000f8e0006 */
[----:B------:R-:W-:-:S05]  /*10c0*/  SHF.R.U32.HI R5, RZ, UR5, R4 ;  /* 0x00000005ff057c19 */ /* 0x000fca0008011604 */
[----:B------:R-:W-:-:S04]  /*10d0*/  IMAD.MOV R6, RZ, RZ, -R5 ;  /* 0x000000ffff067224 */ /* 0x000fc800078e0a05 */
[----:B--2---:R-:W-:-:S04]  /*10e0*/  IMAD R6, R6, UR6, R7 ;  /* 0x0000000606067c24 */ /* 0x004fc8000f8e0207 */
        /* <DEDUP_REMOVED lines=219> */
[----:B------:R-:W-:Y:S01]  /*1ea0*/  ISETP.NE.AND P0, PT, R18, 0x18, PT ;  /* 0x000000181200780c */ /* 0x000fe20003f05270 */
[----:B------:R-:W1:Y:S01]  /*1eb0*/  LDCU.64 UR6, c[0x0][0x4a0] ;  /* 0x00009400ff0677ac */ /* 0x000e620008000a00 */
[----:B------:R-:W-:Y:S01]  /*1ec0*/  HFMA2 R4, -RZ, RZ, 0, 0 ;  /* 0x00000000ff047431 */ /* 0x000fe200000001ff */
[----:B------:R-:W2:Y:S10]  /*1ed0*/  LDCU UR4, c[0x0][0x4a8] ;  /* 0x00009500ff0477ac */ /* 0x000eb40008000800 */
[----:B------:R-:W3:Y:S01]  /*1ee0*/  @P0 LDC.64 R10, c[0x0][0x4b0] ;  /* 0x00012c00ff0a0b82 */ /* 0x000ee20000000a00 */
[----:B-1----:R-:W-:-:S07]  /*1ef0*/  IMAD.HI.U32 R8, R5, UR7, R4 ;  /* 0x0000000705087c27 */ /* 0x002fce000f8e0004 */
[----:B------:R-:W1:Y:S01]  /*1f00*/  @P0 LDC R3, c[0x0][0x4ac] ;  /* 0x00012b00ff030b82 */ /* 0x000e620000000800 */
[----:B--2---:R-:W-:Y:S01]  /*1f10*/  SHF.R.U32.HI R9, RZ, UR4, R8 ;  /* 0x00000004ff097c19 */ /* 0x004fe20008011608 */
[----:B------:R-:W2:Y:S01]  /*1f20*/  LDCU.64 UR4, c[0x0][0x570] ;  /* 0x0000ae00ff0477ac */ /* 0x000ea20008000a00 */
[----:B------:R-:W-:-:S05]  /*1f30*/  @P0 MOV R8, RZ ;  /* 0x000000ff00080202 */ /* 0x000fca0000000f00 */
[----:B------:R-:W4:Y:S01]  /*1f40*/  @P0 LDC.64 R6, c[0x0][0x578] ;  /* 0x00015e00ff060b82 */ /* 0x000f220000000a00 */
[----:B------:R-:W-:-:S04]  /*1f50*/  IMAD.MOV R4, RZ, RZ, -R9 ;  /* 0x000000ffff047224 */ /* 0x000fc800078e0a09 */
[----:B------:R-:W-:Y:S02]  /*1f60*/  IMAD R4, R4, UR6, R5 ;  /* 0x0000000604047c24 */ /* 0x000fe4000f8e0205 */
[----:B---3--:R-:W-:-:S05]  /*1f70*/  @P0 IMAD.HI.U32 R10, R9, R10, R8 ;  /* 0x0000000a090a0227 */ /* 0x008fca00078e0008 */
[----:B------:R-:W-:Y:S01]  /*1f80*/  @P0 SHF.R.U32.HI R10, RZ, R11, R10 ;  /* 0x0000000bff0a0219 */ /* 0x000fe2000001160a */
[C---:B--2---:R-:W-:Y:S02]  /*1f90*/  IMAD R25, R4.reuse, UR4, R25 ;  /* 0x0000000404197c24 */ /* 0x044fe4000f8e0219 */
[----:B------:R-:W-:Y:S01]  /*1fa0*/  IMAD R0, R4, UR5, R0 ;  /* 0x0000000504007c24 */ /* 0x000fe2000f8e0200 */
[----:B------:R-:W-:-:S05]  /*1fb0*/  @P0 IADD3 R8, PT, PT, -R10, RZ, RZ ;  /* 0x000000ff0a080210 */ /* 0x000fca0007ffe1ff */
[----:B-1----:R-:W-:-:S04]  /*1fc0*/  @P0 IMAD R8, R8, R3, R9 ;  /* 0x0000000308080224 */ /* 0x002fc800078e0209 */
[C---:B----4-:R-:W-:Y:S02]  /*1fd0*/  @P0 IMAD R25, R8.reuse, R6, R25 ;  /* 0x0000000608190224 */ /* 0x050fe400078e0219 */
[----:B------:R-:W-:-:S07]  /*1fe0*/  @P0 IMAD R0, R8, R7, R0 ;  /* 0x0000000708000224 */ /* 0x000fce00078e0200 */
.L_x_40785:
        /* <DEDUP_REMOVED lines=15> */
[----:B------:R-:W-:Y:S02]  /*20e0*/  HFMA2 R12, -RZ, RZ, 0, 5.9604644775390625e-08 ;  /* 0x00000001ff0c7431 */ /* 0x000fe400000001ff */
[----:B------:R-:W-:Y:S01]  /*20f0*/  IMAD.MOV.U32 R8, RZ, RZ, 0x9a ;  /* 0x0000009aff087424 */ /* 0x000fe200078e00ff */
[----:B------:R-:W-:Y:S01]  /*2100*/  MOV R13, RZ ;  /* 0x000000ff000d7202 */ /* 0x000fe20000000f00 */
[----:B------:R-:W2:Y:S01]  /*2110*/  LDCU.64 UR6, c[0x4][0x4c0] ;  /* 0x01009800ff0677ac */ /* 0x000ea20008000a00 */
[----:B------:R-:W3:Y:S01]  /*2120*/  LDC.64 R14, c[0x4][R14] ;  /* 0x010000000e0e7b82 */ /* 0x000ee20000000a00 */
[----:B------:R-:W4:Y:S01]  /*2130*/  LDCU.64 UR8, c[0x4][0x50] ;  /* 0x01000a00ff0877ac */ /* 0x000f220008000a00 */
[----:B-1----:R-:W-:Y:S01]  /*2140*/  IMAD.U32 R4, RZ, RZ, UR4 ;  /* 0x00000004ff047e24 */ /* 0x002fe2000f8e00ff */
[----:B------:R-:W-:-:S02]  /*2150*/  MOV R5, UR5 ;  /* 0x0000000500057c02 */ /* 0x000fc40008000f00 */
[----:B--2---:R-:W-:Y:S01]  /*2160*/  MOV R6, UR6 ;  /* 0x0000000600067c02 */ /* 0x004fe20008000f00 */
[----:B------:R-:W-:Y:S01]  /*2170*/  IMAD.U32 R7, RZ, RZ, UR7 ;  /* 0x00000007ff077e24 */ /* 0x000fe2000f8e00ff */
[----:B----4-:R-:W-:Y:S02]  /*2180*/  MOV R10, UR8 ;  /* 0x00000008000a7c02 */ /* 0x010fe40008000f00 */
[----:B------:R-:W-:-:S07]  /*2190*/  MOV R11, UR9 ;  /* 0x00000009000b7c02 */ /* 0x000fce0008000f00 */
[----:B------:R-:W-:-:S07]  /*21a0*/  LEPC R20, `(.L_x_40787) ;  /* 0x000000001014794e */ /* 0x000fce0000000000 */
[----:B0--3--:R-:W-:Y:S05]  /*21b0*/  CALL.ABS.NOINC R14 ;  /* 0x000000000e007343 */ /* 0x009fea0003c00000 */
.L_x_40787:
[----:B------:R-:W-:Y:S05]  /*21c0*/  BSYNC.RECONVERGENT B6 ;  /* 0x0000000000067941 */ /* 0x000fea0003800200 */
.L_x_40786:
[----:B------:R-:W1:Y:S01]  /*21d0*/  LDCU.128 UR4, c[0x0][0x590] ;  /* 0x0000b200ff0477ac */ /* 0x000e620008000c00 */
[--C-:B------:R-:W-:Y:S01]  /*21e0*/  SHF.R.S32.HI R3, RZ, 0x1f, R17.reuse ;  /* 0x0000001fff037819 */ /* 0x100fe20000011411 */
[----:B------:R-:W-:Y:S01]  /*21f0*/  VIADD R19, R19, 0x80 ;  /* 0x0000008013137836 */ /* 0x000fe20000000000 */
[----:B------:R-:W-:Y:S01]  /*2200*/  SHF.R.S32.HI R5, RZ, 0x1f, R17 ;  /* 0x0000001fff057819 */ /* 0x000fe20000011411 */
[----:B------:R-:W2:Y:S01]  /*2210*/  LDCU.64 UR8, c[0x0][0x580] ;  /* 0x0000b000ff0877ac */ /* 0x000ea20008000a00 */
[----:B-1----:R-:W-:Y:S02]  /*2220*/  LOP3.LUT R3, R3, UR4, RZ, 0xc0, !PT ;  /* 0x0000000403037c12 */ /* 0x002fe4000f8ec0ff */
[----:B------:R-:W-:Y:S02]  /*2230*/  LOP3.LUT R5, R5, UR5, RZ, 0xc0, !PT ;  /* 0x0000000505057c12 */ /* 0x000fe4000f8ec0ff */
[----:B------:R-:W-:-:S05]  /*2240*/  IADD3 R0, P0, PT, R16, R3, RZ ;  /* 0x0000000310007210 */ /* 0x000fca0007f1e0ff */
[----:B------:R-:W-:Y:S01]  /*2250*/  IMAD.X R16, R17, 0x1, R5, P0 ;  /* 0x0000000111107824 */ /* 0x000fe200000e0605 */
[----:B--2---:R-:W-:Y:S01]  /*2260*/  IADD3 R7, P0, PT, R25, UR8, RZ ;  /* 0x0000000819077c10 */ /* 0x004fe2000ff1e0ff */
[----:B------:R-:W-:-:S04]  /*2270*/  IMAD.WIDE.U32 R4, R0, UR6, RZ ;  /* 0x0000000600047c25 */ /* 0x000fc8000f8e00ff */
[----:B------:R-:W-:-:S04]  /*2280*/  IMAD R3, R16, UR6, RZ ;  /* 0x0000000610037c24 */ /* 0x000fc8000f8e02ff */
[----:B------:R-:W-:Y:S01]  /*2290*/  IMAD R9, R0, UR7, R3 ;  /* 0x0000000700097c24 */ /* 0x000fe2000f8e0203 */
[----:B------:R-:W-:Y:S02]  /*22a0*/  IADD3.X R3, PT, PT, RZ, UR9, RZ, P0, !PT ;  /* 0x00000009ff037c10 */ /* 0x000fe400087fe4ff */
[----:B------:R-:W-:Y:S02]  /*22b0*/  LEA R6, P0, R4, R7, 0x1 ;  /* 0x0000000704067211 */ /* 0x000fe400078008ff */
[----:B------:R-:W-:-:S04]  /*22c0*/  IADD3 R0, PT, PT, R5, R9, RZ ;  /* 0x0000000905007210 */ /* 0x000fc80007ffe0ff */
[----:B------:R-:W-:Y:S02]  /*22d0*/  LEA.HI.X R7, R4, R3, R0, 0x1, P0 ;  /* 0x0000000304077211 */ /* 0x000fe400000f0c00 */
[----:B0-----:R-:W-:-:S05]  /*22e0*/  PRMT R3, R2, 0x7604, R23 ;  /* 0x0000760402037816 */ /* 0x001fca0000000017 */
[----:B------:R1:W-:Y:S02]  /*22f0*/  STG.E.U16 desc[UR36][R6.64], R3 ;  /* 0x0000000306007986 */ /* 0x0003e4000c101524 */
.L_x_40784:
[----:B------:R-:W-:Y:S05]  /*2300*/  BSYNC.RECONVERGENT B7 ;  /* 0x0000000000077941 */ /* 0x000fea0003800200 */
.L_x_40783:
        /* <DEDUP_REMOVED lines=11> */
[----:B--2---:R-:W-:-:S05]  /*23c0*/  IMAD.HI.U32 R4, R19, UR4, R4 ;  /* 0x0000000413047c27 */ /* 0x004fca000f8e0004 */
[----:B------:R-:W-:-:S05]  /*23d0*/  SHF.R.U32.HI R5, RZ, UR5, R4 ;  /* 0x00000005ff057c19 */ /* 0x000fca0008011604 */
[----:B------:R-:W-:-:S04]  /*23e0*/  IMAD.MOV R0, RZ, RZ, -R5 ;  /* 0x000000ffff007224 */ /* 0x000fc800078e0a05 */
[----:B---3--:R-:W-:-:S04]  /*23f0*/  IMAD R0, R0, UR6, R19 ;  /* 0x0000000600007c24 */ /* 0x008fc8000f8e0213 */
[C---:B----4-:R-:W-:Y:S02]  /*2400*/  IMAD R25, R0.reuse, UR8, RZ ;  /* 0x0000000800197c24 */ /* 0x050fe4000f8e02ff */
        /* <DEDUP_REMOVED lines=266> */
[----:B------:R-:W-:Y:S01]  /*34b0*/  ISETP.NE.AND P0, PT, R18, 0x18, PT ;  /* 0x000000181200780c */ /* 0x000fe20003f05270 */
[----:B------:R-:W1:Y:S01]  /*34c0*/  LDCU.64 UR6, c[0x0][0x4a0] ;  /* 0x00009400ff0677ac */ /* 0x000e620008000a00 */
[----:B------:R-:W-:Y:S01]  /*34d0*/  IMAD.MOV.U32 R4, RZ, RZ, RZ ;  /* 0x000000ffff047224 */ /* 0x000fe200078e00ff */
[----:B------:R-:W2:Y:S10]  /*34e0*/  LDCU UR4, c[0x0][0x4a8] ;  /* 0x00009500ff0477ac */ /* 0x000eb40008000800 */
[----:B------:R-:W3:Y:S01]  /*34f0*/  @P0 LDC.64 R10, c[0x0][0x4b0] ;  /* 0x00012c00ff0a0b82 */ /* 0x000ee20000000a00 */
[----:B-1----:R-:W-:-:S07]  /*3500*/  IMAD.HI.U32 R8, R5, UR7, R4 ;  /* 0x0000000705087c27 */ /* 0x002fce000f8e0004 */
[----:B------:R-:W1:Y:S01]  /*3510*/  @P0 LDC R3, c[0x0][0x4ac] ;  /* 0x00012b00ff030b82 */ /* 0x000e620000000800 */
[----:B--2---:R-:W-:Y:S01]  /*3520*/  SHF.R.U32.HI R9, RZ, UR4, R8 ;  /* 0x00000004ff097c19 */ /* 0x004fe20008011608 */
[----:B------:R-:W2:Y:S01]  /*3530*/  LDCU.64 UR4, c[0x0][0x570] ;  /* 0x0000ae00ff0477ac */ /* 0x000ea20008000a00 */
[----:B------:R-:W-:Y:S02]  /*3540*/  @P0 MOV R8, RZ ;  /* 0x000000ff00080202 */ /* 0x000fe40000000f00 */
[----:B------:R-:W-:-:S03]  /*3550*/  IADD3 R4, PT, PT, -R9, RZ, RZ ;  /* 0x000000ff09047210 */ /* 0x000fc60007ffe1ff */
[----:B------:R-:W4:Y:S02]  /*3560*/  @P0 LDC.64 R6, c[0x0][0x578] ;  /* 0x00015e00ff060b82 */ /* 0x000f240000000a00 */
[----:B------:R-:W-:Y:S02]  /*3570*/  IMAD R4, R4, UR6, R5 ;  /* 0x0000000604047c24 */ /* 0x000fe4000f8e0205 */
[----:B---3--:R-:W-:-:S05]  /*3580*/  @P0 IMAD.HI.U32 R10, R9, R10, R8 ;  /* 0x0000000a090a0227 */ /* 0x008fca00078e0008 */
[----:B------:R-:W-:Y:S01]  /*3590*/  @P0 SHF.R.U32.HI R10, RZ, R11, R10 ;  /* 0x0000000bff0a0219 */ /* 0x000fe2000001160a */
[C---:B--2---:R-:W-:Y:S02]  /*35a0*/  IMAD R25, R4.reuse, UR4, R25 ;  /* 0x0000000404197c24 */ /* 0x044fe4000f8e0219 */
[----:B------:R-:W-:Y:S02]  /*35b0*/  IMAD R0, R4, UR5, R0 ;  /* 0x0000000504007c24 */ /* 0x000fe4000f8e0200 */
[----:B------:R-:W-:-:S04]  /*35c0*/  @P0 IMAD.MOV R8, RZ, RZ, -R10 ;  /* 0x000000ffff080224 */ /* 0x000fc800078e0a0a */
[----:B-1----:R-:W-:-:S04]  /*35d0*/  @P0 IMAD R8, R3, R8, R9 ;  /* 0x0000000803080224 */ /* 0x002fc800078e0209 */
[C---:B----4-:R-:W-:Y:S02]  /*35e0*/  @P0 IMAD R25, R8.reuse, R6, R25 ;  /* 0x0000000608190224 */ /* 0x050fe400078e0219 */
[----:B------:R-:W-:-:S07]  /*35f0*/  @P0 IMAD R0, R8, R7, R0 ;  /* 0x0000000708000224 */ /* 0x000fce00078e0200 */
.L_x_40790:
[----:B------:R-:W2:Y:S02]  /*3600*/  LDCU.64 UR4, c[0x0][0x588] ;  /* 0x0000b100ff0477ac */ /* 0x000ea40008000a00 */
[----:B--2---:R-:W-:-:S04]  /*3610*/  IADD3 R16, P0, PT, R0, UR4, RZ ;  /* 0x0000000400107c10 */ /* 0x004fc8000ff1e0ff */
[----:B------:R-:W-:Y:S01]  /*3620*/  IADD3.X R17, PT, PT, RZ, UR5, RZ, P0, !PT ;  /* 0x00000005ff117c10 */ /* 0x000fe200087fe4ff */
[----:B------:R-:W2:Y:S05]  /*3630*/  LDCU.64 UR4, c[0x0][0x590] ;  /* 0x0000b200ff0477ac */ /* 0x000eaa0008000a00 */
[----:B------:R-:W3:Y:S01]  /*3640*/  LDG.E.64 R16, desc[UR36][R16.64] ;  /* 0x0000002410107981 */ /* 0x000ee2000c1e1b00 */
[----:B------:R-:W-:Y:S01]  /*3650*/  BSSY.RECONVERGENT B6, `(.L_x_40791) ;  /* 0x0000018000067945 */ /* 0x000fe20003800200 */
        /* <DEDUP_REMOVED lines=8> */
[----:B------:R-:W2:Y:S01]  /*36e0*/  LDCU.64 UR4, c[0x4][0x4d0] ;  /* 0x01009a00ff0477ac */ /* 0x000ea20008000a00 */
[----:B------:R-:W-:Y:S02]  /*36f0*/  HFMA2 R8, -RZ, RZ, 0, 9.17911529541015625e-06 ;  /* 0x0000009aff087431 */ /* 0x000fe400000001ff */
[----:B------:R-:W-:Y:S01]  /*3700*/  IMAD.MOV.U32 R12, RZ, RZ, 0x1 ;  /* 0x00000001ff0c7424 */ /* 0x000fe200078e00ff */
[----:B------:R-:W-:Y:S01]  /*3710*/  MOV R13, RZ ;  /* 0x000000ff000d7202 */ /* 0x000fe20000000f00 */
[----:B------:R-:W1:Y:S01]  /*3720*/  LDCU.64 UR6, c[0x4][0x4c0] ;  /* 0x01009800ff0677ac */ /* 0x000e620008000a00 */
[----:B------:R-:W3:Y:S01]  /*3730*/  LDC.64 R14, c[0x4][R14] ;  /* 0x010000000e0e7b82 */ /* 0x000ee20000000a00 */
[----:B------:R-:W4:Y:S01]  /*3740*/  LDCU.64 UR8, c[0x4][0x50] ;  /* 0x01000a00ff0877ac */ /* 0x000f220008000a00 */
[----:B--2---:R-:W-:Y:S01]  /*3750*/  MOV R4, UR4 ;  /* 0x0000000400047c02 */ /* 0x004fe20008000f00 */
[----:B------:R-:W-:Y:S01]  /*3760*/  IMAD.U32 R5, RZ, RZ, UR5 ;  /* 0x00000005ff057e24 */ /* 0x000fe2000f8e00ff */
[----:B-1----:R-:W-:-:S02]  /*3770*/  MOV R6, UR6 ;  /* 0x0000000600067c02 */ /* 0x002fc40008000f00 */
[----:B------:R-:W-:Y:S01]  /*3780*/  MOV R7, UR7 ;  /* 0x0000000700077c02 */ /* 0x000fe20008000f00 */
[----:B----4-:R-:W-:Y:S01]  /*3790*/  IMAD.U32 R10, RZ, RZ, UR8 ;  /* 0x00000008ff0a7e24 */ /* 0x010fe2000f8e00ff */
[----:B------:R-:W-:-:S07]  /*37a0*/  MOV R11, UR9 ;  /* 0x00000009000b7c02 */ /* 0x000fce0008000f00 */
[----:B------:R-:W-:-:S07]  /*37b0*/  LEPC R20, `(.L_x_40792) ;  /* 0x000000001014794e */ /* 0x000fce0000000000 */
[----:B0--3--:R-:W-:Y:S05]  /*37c0*/  CALL.ABS.NOINC R14 ;  /* 0x000000000e007343 */ /* 0x009fea0003c00000 */
.L_x_40792:
[----:B------:R-:W-:Y:S05]  /*37d0*/  BSYNC.RECONVERGENT B6 ;  /* 0x0000000000067941 */ /* 0x000fea0003800200 */
.L_x_40791:
[----:B------:R-:W2:Y:S01]  /*37e0*/  LDCU.128 UR4, c[0x0][0x590] ;  /* 0x0000b200ff0477ac */ /* 0x000ea20008000c00 */
[--C-:B-1----:R-:W-:Y:S02]  /*37f0*/  SHF.R.S32.HI R3, RZ, 0x1f, R17.reuse ;  /* 0x0000001fff037819 */ /* 0x102fe40000011411 */
[----:B------:R-:W-:Y:S01]  /*3800*/  SHF.R.S32.HI R5, RZ, 0x1f, R17 ;  /* 0x0000001fff057819 */ /* 0x000fe20000011411 */
[----:B------:R-:W1:Y:S01]  /*3810*/  LDCU.64 UR8, c[0x0][0x580] ;  /* 0x0000b000ff0877ac */ /* 0x000e620008000a00 */
[----:B------:R-:W-:Y:S02]  /*3820*/  IADD3 R19, PT, PT, R19, 0x80, RZ ;  /* 0x0000008013137810 */ /* 0x000fe40007ffe0ff */
[----:B--2---:R-:W-:Y:S02]  /*3830*/  LOP3.LUT R3, R3, UR4, RZ, 0xc0, !PT ;  /* 0x0000000403037c12 */ /* 0x004fe4000f8ec0ff */
[----:B------:R-:W-:Y:S02]  /*3840*/  LOP3.LUT R5, R5, UR5, RZ, 0xc0, !PT ;  /* 0x0000000505057c12 */ /* 0x000fe4000f8ec0ff */
[----:B------:R-:W-:-:S04]  /*3850*/  IADD3 R0, P0, PT, R16, R3, RZ ;  /* 0x0000000310007210 */ /* 0x000fc80007f1e0ff */
[----:B------:R-:W-:Y:S01]  /*3860*/  IADD3.X R16, PT, PT, R17, R5, RZ, P0, !PT ;  /* 0x0000000511107210 */ /* 0x000fe200007fe4ff */
[----:B------:R-:W-:Y:S01]  /*3870*/  IMAD.WIDE.U32 R4, R0, UR6, RZ ;  /* 0x0000000600047c25 */ /* 0x000fe2000f8e00ff */
[----:B-1----:R-:W-:-:S03]  /*3880*/  IADD3 R7, P0, PT, R25, UR8, RZ ;  /* 0x0000000819077c10 */ /* 0x002fc6000ff1e0ff */
[----:B------:R-:W-:-:S04]  /*3890*/  IMAD R3, R16, UR6, RZ ;  /* 0x0000000610037c24 */ /* 0x000fc8000f8e02ff */
[----:B------:R-:W-:Y:S02]  /*38a0*/  IMAD R9, R0, UR7, R3 ;  /* 0x0000000700097c24 */ /* 0x000fe4000f8e0203 */
[----:B------:R-:W-:Y:S01]  /*38b0*/  IMAD.X R3, RZ, RZ, UR9, P0 ;  /* 0x00000009ff037e24 */ /* 0x000fe200080e06ff */
[----:B------:R-:W-:Y:S02]  /*38c0*/  LEA R6, P0, R4, R7, 0x1 ;  /* 0x0000000704067211 */ /* 0x000fe400078008ff */
[----:B------:R-:W-:-:S04]  /*38d0*/  IADD3 R0, PT, PT, R5, R9, RZ ;  /* 0x0000000905007210 */ /* 0x000fc80007ffe0ff */
[----:B------:R-:W-:Y:S02]  /*38e0*/  LEA.HI.X R7, R4, R3, R0, 0x1, P0 ;  /* 0x0000000304077211 */ /* 0x000fe400000f0c00 */
[----:B0-----:R-:W-:-:S05]  /*38f0*/  PRMT R3, R2, 0x7604, R23 ;  /* 0x0000760402037816 */ /* 0x001fca0000000017 */
[----:B------:R2:W-:Y:S02]  /*3900*/  STG.E.U16 desc[UR36][R6.64], R3 ;  /* 0x0000000306007986 */ /* 0x0005e4000c101524 */
.L_x_40789:
[----:B------:R-:W-:Y:S05]  /*3910*/  BSYNC.RECONVERGENT B7 ;  /* 0x0000000000077941 */ /* 0x000fea0003800200 */
.L_x_40788:
[----:B------:R-:W3:Y:S01]  /*3920*/  LDCU.64 UR4, c[0x0][0x380] ;  /* 0x00007000ff0477ac */ /* 0x000ee20008000a00 */
[----:B------:R-:W-:Y:S01]  /*3930*/  BSSY.RECONVERGENT B7, `(.L_x_40793) ;  /* 0x000015f000077945 */ /* 0x000fe20003800200 */
[----:B---3--:R-:W-:-:S04]  /*3940*/  ISETP.GE.U32.AND P0, PT, R19, UR4, PT ;  /* 0x0000000413007c0c */ /* 0x008fc8000bf06070 */
[----:B------:R-:W-:-:S13]  /*3950*/  ISETP.GE.AND.EX P0, PT, RZ, UR5, PT, P0 ;  /* 0x00000005ff007c0c */ /* 0x000fda000bf06300 */
[----:B------:R-:W-:Y:S05]  /*3960*/  @P0 BRA `(.L_x_40794) ;  /* 0x00000014006c0947 */ /* 0x000fea0003800000 */
[----:B------:R-:W3:Y:S01]  /*3970*/  LDCU.64 UR4, c[0x0][0x390] ;  /* 0x00007200ff0477ac */ /* 0x000ee20008000a00 */
[----:B------:R-:W-:Y:S01]  /*3980*/  MOV R5, R19 ;  /* 0x0000001300057202 */ /* 0x000fe20000000f00 */
        /* <DEDUP_REMOVED lines=11> */
[----:B------:R-:W1:Y:S01]  /*3a40*/  LDCU.64 UR6, c[0x0][0x398] ;  /* 0x00007300ff0677ac */ /* 0x000e620008000a00 */
[----:B------:R-:W-:Y:S01]  /*3a50*/  IMAD.MOV.U32 R4, RZ, RZ, RZ ;  /* 0x000000ffff047224 */ /* 0x000fe200078e00ff */
[----:B------:R-:W-:Y:S01]  /*3a60*/  ISETP.NE.AND P0, PT, R18, 0x2, PT ;  /* 0x000000021200780c */ /* 0x000fe20003f05270 */
[----:B------:R-:W3:Y:S01]  /*3a70*/  LDCU UR4, c[0x0][0x3a0] ;  /* 0x00007400ff0477ac */ /* 0x000ee20008000800 */
[----:B------:R-:W4:Y:S01]  /*3a80*/  LDCU.64 UR8, c[0x0][0x4c0] ;  /* 0x00009800ff0877ac */ /* 0x000f220008000a00 */
[----:B-12---:R-:W-:-:S05]  /*3a90*/  IMAD.HI.U32 R6, R5, UR7, R4 ;  /* 0x0000000705067c27 */ /* 0x006fca000f8e0004 */
[----:B---3--:R-:W-:-:S04]  /*3aa0*/  SHF.R.U32.HI R7, RZ, UR4, R6 ;  /* 0x00000004ff077c19 */ /* 0x008fc80008011606 */
[----:B------:R-:W-:-:S05]  /*3ab0*/  IADD3 R4, PT, PT, -R7, RZ, RZ ;  /* 0x000000ff07047210 */ /* 0x000fca0007ffe1ff */
[----:B------:R-:W-:-:S04]  /*3ac0*/  IMAD R4, R4, UR6, R5 ;  /* 0x0000000604047c24 */ /* 0x000fc8000f8e0205 */
[C---:B----4-:R-:W-:Y:S02]  /*3ad0*/  IMAD R25, R4.reuse, UR8, R25 ;  /* 0x0000000804197c24 */ /* 0x050fe4000f8e0219 */
        /* <DEDUP_REMOVED lines=256> */
[----:B------:R-:W-:Y:S01]  /*4ae0*/  MOV R4, RZ ;  /* 0x000000ff00047202 */ /* 0x000fe20000000f00 */
[----:B------:R-:W2:Y:S10]  /*4af0*/  LDCU UR4, c[0x0][0x4a8] ;  /* 0x00009500ff0477ac */ /* 0x000eb40008000800 */
[----:B------:R-:W3:Y:S01]  /*4b00*/  @P0 LDC.64 R10, c[0x0][0x4b0] ;  /* 0x00012c00ff0a0b82 */ /* 0x000ee20000000a00 */
[----:B-1----:R-:W-:-:S07]  /*4b10*/  IMAD.HI.U32 R8, R5, UR7, R4 ;  /* 0x0000000705087c27 */ /* 0x002fce000f8e0004 */
[----:B------:R-:W1:Y:S01]  /*4b20*/  @P0 LDC R3, c[0x0][0x4ac] ;  /* 0x00012b00ff030b82 */ /* 0x000e620000000800 */
[----:B--2---:R-:W-:Y:S01]  /*4b30*/  SHF.R.U32.HI R9, RZ, UR4, R8 ;  /* 0x00000004ff097c19 */ /* 0x004fe20008011608 */
[----:B------:R-:W2:Y:S01]  /*4b40*/  LDCU.64 UR4, c[0x0][0x570] ;  /* 0x0000ae00ff0477ac */ /* 0x000ea20008000a00 */
[----:B------:R-:W-:Y:S02]  /*4b50*/  @P0 IMAD.MOV.U32 R8, RZ, RZ, RZ ;  /* 0x000000ffff080224 */ /* 0x000fe400078e00ff */
[----:B------:R-:W-:-:S03]  /*4b60*/  IADD3 R4, PT, PT, -R9, RZ, RZ ;  /* 0x000000ff09047210 */ /* 0x000fc60007ffe1ff */
[----:B------:R-:W4:Y:S02]  /*4b70*/  @P0 LDC.64 R6, c[0x0][0x578] ;  /* 0x00015e00ff060b82 */ /* 0x000f240000000a00 */
        /* <DEDUP_REMOVED lines=9> */
.L_x_40795:
[----:B------:R-:W3:Y:S02]  /*4c10*/  LDCU.64 UR4, c[0x0][0x588] ;  /* 0x0000b100ff0477ac */ /* 0x000ee40008000a00 */
[----:B---3--:R-:W-:-:S05]  /*4c20*/  IADD3 R16, P0, PT, R0, UR4, RZ ;  /* 0x0000000400107c10 */ /* 0x008fca000ff1e0ff */
[----:B------:R-:W-:Y:S01]  /*4c30*/  IMAD.X R17, RZ, RZ, UR5, P0 ;  /* 0x00000005ff117e24 */ /* 0x000fe200080e06ff */
[----:B------:R-:W3:Y:S05]  /*4c40*/  LDCU.64 UR4, c[0x0][0x590] ;  /* 0x0000b200ff0477ac */ /* 0x000eea0008000a00 */
[----:B------:R-:W4:Y:S01]  /*4c50*/  LDG.E.64 R16, desc[UR36][R16.64] ;  /* 0x0000002410107981 */ /* 0x000f22000c1e1b00 */
[----:B------:R-:W-:Y:S01]  /*4c60*/  BSSY.RECONVERGENT B6, `(.L_x_40796) ;  /* 0x0000018000067945 */ /* 0x000fe20003800200 */
[----:B---3--:R-:W-:-:S04]  /*4c70*/  UIADD3 UR6, UP0, UPT, URZ, -UR4, URZ ;  /* 0x80000004ff067290 */ /* 0x008fc8000ff1e0ff */
[----:B------:R-:W-:Y:S01]  /*4c80*/  UIADD3.X UR7, UPT, UPT, URZ, ~UR5, URZ, UP0, !UPT ;  /* 0x80000005ff077290 */ /* 0x000fe200087fe4ff */
[C---:B----4-:R-:W-:Y:S02]  /*4c90*/  ISETP.GE.U32.AND P0, PT, R16.reuse, UR4, PT ;  /* 0x0000000410007c0c */ /* 0x050fe4000bf06070 */
        /* <DEDUP_REMOVED lines=8> */
[----:B------:R-:W-:Y:S01]  /*4d20*/  IMAD.MOV.U32 R13, RZ, RZ, RZ ;  /* 0x000000ffff0d7224 */ /* 0x000fe200078e00ff */
[----:B------:R-:W1:Y:S01]  /*4d30*/  LDCU.64 UR6, c[0x4][0x4c0] ;  /* 0x01009800ff0677ac */ /* 0x000e620008000a00 */
[----:B------:R-:W4:Y:S01]  /*4d40*/  LDC.64 R14, c[0x4][R14] ;  /* 0x010000000e0e7b82 */ /* 0x000f220000000a00 */
[----:B------:R-:W5:Y:S01]  /*4d50*/  LDCU.64 UR8, c[0x4][0x50] ;  /* 0x01000a00ff0877ac */ /* 0x000f620008000a00 */
[----:B---3--:R-:W-:Y:S02]  /*4d60*/  MOV R4, UR4 ;  /* 0x0000000400047c02 */ /* 0x008fe40008000f00 */
[----:B------:R-:W-:Y:S01]  /*4d70*/  MOV R5, UR5 ;  /* 0x0000000500057c02 */ /* 0x000fe20008000f00 */
[----:B-12---:R-:W-:Y:S01]  /*4d80*/  IMAD.U32 R6, RZ, RZ, UR6 ;  /* 0x00000006ff067e24 */ /* 0x006fe2000f8e00ff */
[----:B------:R-:W-:-:S02]  /*4d90*/  MOV R7, UR7 ;  /* 0x0000000700077c02 */ /* 0x000fc40008000f00 */
[----:B-----5:R-:W-:Y:S01]  /*4da0*/  MOV R10, UR8 ;  /* 0x00000008000a7c02 */ /* 0x020fe20008000f00 */
[----:B------:R-:W-:-:S07]  /*4db0*/  IMAD.U32 R11, RZ, RZ, UR9 ;  /* 0x00000009ff0b7e24 */ /* 0x000fce000f8e00ff */
[----:B------:R-:W-:-:S07]  /*4dc0*/  LEPC R20, `(.L_x_40797) ;  /* 0x000000001014794e */ /* 0x000fce0000000000 */
[----:B0---4-:R-:W-:Y:S05]  /*4dd0*/  CALL.ABS.NOINC R14 ;  /* 0x000000000e007343 */ /* 0x011fea0003c00000 */
.L_x_40797:
[----:B------:R-:W-:Y:S05]  /*4de0*/  BSYNC.RECONVERGENT B6 ;  /* 0x0000000000067941 */ /* 0x000fea0003800200 */
.L_x_40796:
[----:B------:R-:W3:Y:S01]  /*4df0*/  LDCU.128 UR4, c[0x0][0x590] ;  /* 0x0000b200ff0477ac */ /* 0x000ee20008000c00 */
[--C-:B-12---:R-:W-:Y:S02]  /*4e00*/  SHF.R.S32.HI R3, RZ, 0x1f, R17.reuse ;  /* 0x0000001fff037819 */ /* 0x106fe40000011411 */
[----:B------:R-:W-:Y:S01]  /*4e10*/  SHF.R.S32.HI R5, RZ, 0x1f, R17 ;  /* 0x0000001fff057819 */ /* 0x000fe20000011411 */
[----:B------:R-:W1:Y:S01]  /*4e20*/  LDCU.64 UR8, c[0x0][0x580] ;  /* 0x0000b000ff0877ac */ /* 0x000e620008000a00 */
[----:B------:R-:W-:Y:S02]  /*4e30*/  IADD3 R19, PT, PT, R19, 0x80, RZ ;  /* 0x0000008013137810 */ /* 0x000fe40007ffe0ff */
[----:B---3--:R-:W-:Y:S02]  /*4e40*/  LOP3.LUT R3, R3, UR4, RZ, 0xc0, !PT ;  /* 0x0000000403037c12 */ /* 0x008fe4000f8ec0ff */
[----:B------:R-:W-:Y:S02]  /*4e50*/  LOP3.LUT R5, R5, UR5, RZ, 0xc0, !PT ;  /* 0x0000000505057c12 */ /* 0x000fe4000f8ec0ff */
[----:B------:R-:W-:-:S04]  /*4e60*/  IADD3 R0, P0, PT, R16, R3, RZ ;  /* 0x0000000310007210 */ /* 0x000fc80007f1e0ff */
[----:B------:R-:W-:Y:S01]  /*4e70*/  IADD3.X R16, PT, PT, R17, R5, RZ, P0, !PT ;  /* 0x0000000511107210 */ /* 0x000fe200007fe4ff */
[----:B------:R-:W-:Y:S01]  /*4e80*/  IMAD.WIDE.U32 R4, R0, UR6, RZ ;  /* 0x0000000600047c25 */ /* 0x000fe2000f8e00ff */
[----:B-1----:R-:W-:-:S03]  /*4e90*/  IADD3 R7, P0, PT, R25, UR8, RZ ;  /* 0x0000000819077c10 */ /* 0x002fc6000ff1e0ff */
[----:B------:R-:W-:-:S04]  /*4ea0*/  IMAD R3, R16, UR6, RZ ;  /* 0x0000000610037c24 */ /* 0x000fc8000f8e02ff */
[----:B------:R-:W-:Y:S01]  /*4eb0*/  IMAD R9, R0, UR7, R3 ;  /* 0x0000000700097c24 */ /* 0x000fe2000f8e0203 */
[----:B------:R-:W-:Y:S02]  /*4ec0*/  IADD3.X R3, PT, PT, RZ, UR9, RZ, P0, !PT ;  /* 0x00000009ff037c10 */ /* 0x000fe400087fe4ff */
[----:B------:R-:W-:Y:S01]  /*4ed0*/  LEA R6, P0, R4, R7, 0x1 ;  /* 0x0000000704067211 */ /* 0x000fe200078008ff */
[----:B------:R-:W-:-:S05]  /*4ee0*/  IMAD.IADD R0, R5, 0x1, R9 ;  /* 0x0000000105007824 */ /* 0x000fca00078e0209 */
[----:B------:R-:W-:Y:S02]  /*4ef0*/  LEA.HI.X R7, R4, R3, R0, 0x1, P0 ;  /* 0x0000000304077211 */ /* 0x000fe400000f0c00 */
[----:B0-----:R-:W-:-:S05]  /*4f00*/  PRMT R3, R2, 0x7604, R23 ;  /* 0x0000760402037816 */ /* 0x001fca0000000017 */
[----:B------:R3:W-:Y:S02]  /*4f10*/  STG.E.U16 desc[UR36][R6.64], R3 ;  /* 0x0000000306007986 */ /* 0x0007e4000c101524 */
.L_x_40794:
[----:B------:R-:W-:Y:S05]  /*4f20*/  BSYNC.RECONVERGENT B7 ;  /* 0x0000000000077941 */ /* 0x000fea0003800200 */
.L_x_40793:
[----:B------:R-:W4:Y:S02]  /*4f30*/  LDCU.64 UR4, c[0x0][0x380] ;  /* 0x00007000ff0477ac */ /* 0x000f240008000a00 */
[----:B----4-:R-:W-:-:S04]  /*4f40*/  ISETP.GE.U32.AND P0, PT, R19, UR4, PT ;  /* 0x0000000413007c0c */ /* 0x010fc8000bf06070 */
[----:B------:R-:W-:-:S13]  /*4f50*/  ISETP.GE.AND.EX P0, PT, RZ, UR5, PT, P0 ;  /* 0x00000005ff007c0c */ /* 0x000fda000bf06300 */
[----:B------:R-:W-:Y:S05]  /*4f60*/  @P0 EXIT ;  /* 0x000000000000094d */ /* 0x000fea0003800000 */
[----:B------:R-:W4:Y:S01]  /*4f70*/  LDCU.64 UR4, c[0x0][0x390] ;  /* 0x00007200ff0477ac */ /* 0x000f220008000a00 */
[----:B------:R-:W-:Y:S02]  /*4f80*/  HFMA2 R4, -RZ, RZ, 0, 0 ;  /* 0x00000000ff047431 */ /* 0x000fe400000001ff */
[----:B------:R-:W-:Y:S01]  /*4f90*/  IMAD.MOV.U32 R5, RZ, RZ, R19 ;  /* 0x000000ffff057224 */ /* 0x000fe200078e0013 */
[----:B------:R-:W-:Y:S01]  /*4fa0*/  ISETP.NE.AND P0, PT, R22, RZ, PT ;  /* 0x000000ff1600720c */ /* 0x000fe20003f05270 */
[----:B------:R-:W5:Y:S01]  /*4fb0*/  LDCU UR6, c[0x0][0x38c] ;  /* 0x00007180ff0677ac */ /* 0x000f620008000800 */
[----:B------:R-:W1:Y:S01]  /*4fc0*/  LDCU.64 UR8, c[0x0][0x4b8] ;  /* 0x00009700ff0877ac */ /* 0x000e620008000a00 */
[----:B----4-:R-:W-:-:S05]  /*4fd0*/  IMAD.HI.U32 R4, R19, UR4, R4 ;  /* 0x0000000413047c27 */ /* 0x010fca000f8e0004 */
[----:B------:R-:W-:-:S04]  /*4fe0*/  SHF.R.U32.HI R5, RZ, UR5, R4 ;  /* 0x00000005ff057c19 */ /* 0x000fc80008011604 */
[----:B------:R-:W-:-:S05]  /*4ff0*/  IADD3 R0, PT, PT, -R5, RZ, RZ ;  /* 0x000000ff05007210 */ /* 0x000fca0007ffe1ff */
[----:B-----5:R-:W-:-:S04]  /*5000*/  IMAD R0, R0, UR6, R19 ;  /* 0x0000000600007c24 */ /* 0x020fc8000f8e0213 */
[C---:B-123--:R-:W-:Y:S02]  /*5010*/  IMAD R3, R0.reuse, UR8, RZ ;  /* 0x0000000800037c24 */ /* 0x04efe4000f8e02ff */
        /* <DEDUP_REMOVED lines=277> */
[--C-:B------:R-:W-:Y:S02]  /*6170*/  IMAD.MOV R11, RZ, RZ, -R9.reuse ;  /* 0x000000ffff0b7224 */ /* 0x100fe400078e0a09 */
[----:B---3--:R-:W-:-:S05]  /*6180*/  @P0 IMAD.HI.U32 R4, R9, R12, R8 ;  /* 0x0000000c09040227 */ /* 0x008fca00078e0008 */
[----:B------:R-:W-:Y:S01]  /*6190*/  @P0 SHF.R.U32.HI R8, RZ, R13, R4 ;  /* 0x0000000dff080219 */ /* 0x000fe20000011604 */
[----:B------:R-:W-:-:S03]  /*61a0*/  IMAD R4, R11, UR6, R5 ;  /* 0x000000060b047c24 */ /* 0x000fc6000f8e0205 */
[----:B------:R-:W-:Y:S01]  /*61b0*/  @P0 IADD3 R8, PT, PT, -R8, RZ, RZ ;  /* 0x000000ff08080210 */ /* 0x000fe20007ffe1ff */
[C---:B--2---:R-:W-:Y:S02]  /*61c0*/  IMAD R3, R4.reuse, UR4, R3 ;  /* 0x0000000404037c24 */ /* 0x044fe4000f8e0203 */
[----:B------:R-:W-:Y:S02]  /*61d0*/  IMAD R0, R4, UR5, R0 ;  /* 0x0000000504007c24 */ /* 0x000fe4000f8e0200 */
[----:B-1----:R-:W-:-:S04]  /*61e0*/  @P0 IMAD R8, R15, R8, R9 ;  /* 0x000000080f080224 */ /* 0x002fc800078e0209 */
[C---:B----4-:R-:W-:Y:S02]  /*61f0*/  @P0 IMAD R3, R8.reuse, R6, R3 ;  /* 0x0000000608030224 */ /* 0x050fe400078e0203 */
[----:B------:R-:W-:-:S07]  /*6200*/  @P0 IMAD R0, R8, R7, R0 ;  /* 0x0000000708000224 */ /* 0x000fce00078e0200 */
.L_x_40798:
[----:B------:R-:W1:Y:S02]  /*6210*/  LDCU.128 UR4, c[0x0][0x580] ;  /* 0x0000b000ff0477ac */ /* 0x000e640008000c00 */
[----:B-1----:R-:W-:-:S04]  /*6220*/  IADD3 R16, P0, PT, R0, UR6, RZ ;  /* 0x0000000600107c10 */ /* 0x002fc8000ff1e0ff */
[----:B------:R-:W-:Y:S01]  /*6230*/  IADD3.X R17, PT, PT, RZ, UR7, RZ, P0, !PT ;  /* 0x00000007ff117c10 */ /* 0x000fe200087fe4ff */
[----:B------:R-:W1:Y:S05]  /*6240*/  LDCU.64 UR6, c[0x0][0x590] ;  /* 0x0000b200ff0677ac */ /* 0x000e6a0008000a00 */
[----:B------:R-:W2:Y:S01]  /*6250*/  LDG.E.64 R16, desc[UR36][R16.64] ;  /* 0x0000002410107981 */ /* 0x000ea2000c1e1b00 */
[----:B------:R-:W-:Y:S01]  /*6260*/  IADD3 R19, P2, PT, R3, UR4, RZ ;  /* 0x0000000403137c10 */ /* 0x000fe2000ff5e0ff */
[----:B------:R-:W-:Y:S04]  /*6270*/  BSSY.RECONVERGENT B6, `(.L_x_40799) ;  /* 0x0000019000067945 */ /* 0x000fe80003800200 */
[----:B------:R-:W-:Y:S01]  /*6280*/  IMAD.X R18, RZ, RZ, UR5, P2 ;  /* 0x00000005ff127e24 */ /* 0x000fe200090e06ff */
        /* <DEDUP_REMOVED lines=12> */
[----:B------:R-:W2:Y:S01]  /*6350*/  LDCU.64 UR6, c[0x4][0x4c0] ;  /* 0x01009800ff0677ac */ /* 0x000ea20008000a00 */
[----:B------:R-:W3:Y:S01]  /*6360*/  LDC.64 R14, c[0x4][R14] ;  /* 0x010000000e0e7b82 */ /* 0x000ee20000000a00 */
[----:B------:R-:W4:Y:S01]  /*6370*/  LDCU.64 UR8, c[0x4][0x50] ;  /* 0x01000a00ff0877ac */ /* 0x000f220008000a00 */
[----:B-1----:R-:W-:Y:S02]  /*6380*/  MOV R4, UR4 ;  /* 0x0000000400047c02 */ /* 0x002fe40008000f00 */
[----:B------:R-:W-:Y:S01]  /*6390*/  MOV R5, UR5 ;  /* 0x0000000500057c02 */ /* 0x000fe20008000f00 */
[----:B--2---:R-:W-:Y:S01]  /*63a0*/  IMAD.U32 R6, RZ, RZ, UR6 ;  /* 0x00000006ff067e24 */ /* 0x004fe2000f8e00ff */
[----:B------:R-:W-:-:S02]  /*63b0*/  MOV R7, UR7 ;  /* 0x0000000700077c02 */ /* 0x000fc40008000f00 */
[----:B----4-:R-:W-:Y:S01]  /*63c0*/  MOV R10, UR8 ;  /* 0x00000008000a7c02 */ /* 0x010fe20008000f00 */
[----:B------:R-:W-:-:S07]  /*63d0*/  IMAD.U32 R11, RZ, RZ, UR9 ;  /* 0x00000009ff0b7e24 */ /* 0x000fce000f8e00ff */
[----:B------:R-:W-:-:S07]  /*63e0*/  LEPC R20, `(.L_x_40800) ;  /* 0x000000001014794e */ /* 0x000fce0000000000 */
[----:B0--3--:R-:W-:Y:S05]  /*63f0*/  CALL.ABS.NOINC R14 ;  /* 0x000000000e007343 */ /* 0x009fea0003c00000 */
.L_x_40800:
[----:B------:R-:W-:Y:S05]  /*6400*/  BSYNC.RECONVERGENT B6 ;  /* 0x0000000000067941 */ /* 0x000fea0003800200 */
.L_x_40799:
[----:B------:R-:W1:Y:S01]  /*6410*/  LDCU.128 UR4, c[0x0][0x590] ;  /* 0x0000b200ff0477ac */ /* 0x000e620008000c00 */
[--C-:B------:R-:W-:Y:S02]  /*6420*/  SHF.R.S32.HI R3, RZ, 0x1f, R17.reuse ;  /* 0x0000001fff037819 */ /* 0x100fe40000011411 */
[----:B------:R-:W-:Y:S02]  /*6430*/  SHF.R.S32.HI R5, RZ, 0x1f, R17 ;  /* 0x0000001fff057819 */ /* 0x000fe40000011411 */
[----:B0-----:R-:W-:Y:S02]  /*6440*/  PRMT R23, R2, 0x7604, R23 ;  /* 0x0000760402177816 */ /* 0x001fe40000000017 */
[----:B-1----:R-:W-:Y:S02]  /*6450*/  LOP3.LUT R3, R3, UR4, RZ, 0xc0, !PT ;  /* 0x0000000403037c12 */ /* 0x002fe4000f8ec0ff */
[----:B------:R-:W-:Y:S02]  /*6460*/  LOP3.LUT R5, R5, UR5, RZ, 0xc0, !PT ;  /* 0x0000000505057c12 */ /* 0x000fe4000f8ec0ff */
[----:B------:R-:W-:-:S04]  /*6470*/  IADD3 R0, P0, PT, R16, R3, RZ ;  /* 0x0000000310007210 */ /* 0x000fc80007f1e0ff */
[----:B------:R-:W-:Y:S01]  /*6480*/  IADD3.X R16, PT, PT, R17, R5, RZ, P0, !PT ;  /* 0x0000000511107210 */ /* 0x000fe200007fe4ff */
[----:B------:R-:W-:-:S04]  /*6490*/  IMAD.WIDE.U32 R4, R0, UR6, RZ ;  /* 0x0000000600047c25 */ /* 0x000fc8000f8e00ff */
[----:B------:R-:W-:Y:S01]  /*64a0*/  IMAD R3, R16, UR6, RZ ;  /* 0x0000000610037c24 */ /* 0x000fe2000f8e02ff */
[----:B------:R-:W-:-:S03]  /*64b0*/  LEA R6, P0, R4, R19, 0x1 ;  /* 0x0000001304067211 */ /* 0x000fc600078008ff */
[----:B------:R-:W-:-:S05]  /*64c0*/  IMAD R3, R0, UR7, R3 ;  /* 0x0000000700037c24 */ /* 0x000fca000f8e0203 */
[----:B------:R-:W-:-:S04]  /*64d0*/  IADD3 R3, PT, PT, R5, R3, RZ ;  /* 0x0000000305037210 */ /* 0x000fc80007ffe0ff */
[----:B------:R-:W-:-:S05]  /*64e0*/  LEA.HI.X R7, R4, R18, R3, 0x1, P0 ;  /* 0x0000001204077211 */ /* 0x000fca00000f0c03 */
[----:B------:R-:W-:Y:S01]  /*64f0*/  STG.E.U16 desc[UR36][R6.64], R23 ;  /* 0x0000001706007986 */ /* 0x000fe2000c101524 */
[----:B------:R-:W-:Y:S05]  /*6500*/  EXIT ;  /* 0x000000000000794d */ /* 0x000fea0003800000 */
.L_x_40801:
        /* <DEDUP_REMOVED lines=15> */
.L_x_41922:


//--------------------- .text._ZN2at6native24index_elementwise_kernelILi128ELi4EZNS0_22index_fill_kernel_implINS0_10OpaqueTypeILi8EEEEEvRNS_14TensorIteratorElllT_EUliE_EEvlT1_ --------------------------
	.section	.text._ZN2at6native24index_elementwise_kernelILi128ELi4EZNS0_22index_fill_kernel_implINS0_10OpaqueTypeILi8EEEEEvRNS_14TensorIteratorElllT_EUliE_EEvlT1_,"ax",@progbits
	.align	128
        .global         _ZN2at6native24index_elementwise_kernelILi128ELi4EZNS0_22index_fill_kernel_implINS0_10OpaqueTypeILi8EEEEEvRNS_14TensorIteratorElllT_EUliE_EEvlT1_
        .type           _ZN2at6native24index_elementwise_kernelILi128ELi4EZNS0_22index_fill_kernel_implINS0_10OpaqueTypeILi8EEEEEvRNS_14TensorIteratorElllT_EUliE_EEvlT1_,@function
        .size           _ZN2at6native24index_elementwise_kernelILi128ELi4EZNS0_22index_fill_kernel_implINS0_10OpaqueTypeILi8EEEEEvRNS_14TensorIteratorElllT_EUliE_EEvlT1_,(.L_x_41923 - _ZN2at6native24index_elementwise_kernelILi128ELi4EZNS0_22index_fill_kernel_implINS0_10OpaqueTypeILi8EEEEEvRNS_14TensorIteratorElllT_EUliE_EEvlT1_)
        .other          _ZN2at6native24index_elementwise_kernelILi128ELi4EZNS0_22index_fill_kernel_implINS0_10OpaqueTypeILi8EEEEEvRNS_14TensorIteratorElllT_EUliE_EEvlT1_,@"STO_CUDA_ENTRY STV_DEFAULT"
_ZN2at6native24index_elementwise_kernelILi128ELi4EZNS0_22index_fill_kernel_implINS0_10OpaqueTypeILi8EEEEEvRNS_14TensorIteratorElllT_EUliE_EEvlT1_:
.text._ZN2at6native24index_elementwise_kernelILi128ELi4EZNS0_22index_fill_kernel_implINS0_10OpaqueTypeILi8EEEEEvRNS_14TensorIteratorElllT_EUliE_EEvlT1_:
        /* <DEDUP_REMOVED lines=40> */
.L_x_40805:
[----:B------:R-:W0:Y:S01]  /*0280*/  LDCU.128 UR4, c[0x0][0x590] ;  /* 0x0000b200ff0477ac */ /* 0x000e220008000c00 */
[--C-:B------:R-:W-:Y:S01]  /*0290*/  SHF.R.S32.HI R5, RZ, 0x1f, R17.reuse ;  /* 0x0000001fff057819 */ /* 0x100fe20000011411 */
[----:B------:R-:W1:Y:S01]  /*02a0*/  LDC.64 R2, c[0x0][0x580] ;  /* 0x00016000ff027b82 */ /* 0x000e620000000a00 */
[----:B------:R-:W-:Y:S01]  /*02b0*/  SHF.R.S32.HI R7, RZ, 0x1f, R17 ;  /* 0x0000001fff077819 */ /* 0x000fe20000011411 */
[----:B------:R-:W-:-:S06]  /*02c0*/  VIADD R19, R19, 0x80 ;  /* 0x0000008013137836 */ /* 0x000fcc0000000000 */
[----:B------:R-:W2:Y:S01]  /*02d0*/  LDC.64 R8, c[0x0][0x5a0] ;  /* 0x00016800ff087b82 */ /* 0x000ea20000000a00 */
[----:B0-----:R-:W-:Y:S02]  /*02e0*/  LOP3.LUT R5, R5, UR4, RZ, 0xc0, !PT ;  /* 0x0000000405057c12 */ /* 0x001fe4000f8ec0ff */
[----:B------:R-:W-:Y:S02]  /*02f0*/  LOP3.LUT R7, R7, UR5, RZ, 0xc0, !PT ;  /* 0x0000000507077c12 */ /* 0x000fe4000f8ec0ff */
[----:B------:R-:W-:-:S05]  /*0300*/  IADD3 R0, P0, PT, R16, R5, RZ ;  /* 0x0000000510007210 */ /* 0x000fca0007f1e0ff */
[----:B------:R-:W-:Y:S02]  /*0310*/  IMAD.X R16, R17, 0x1, R7, P0 ;  /* 0x0000000111107824 */ /* 0x000fe400000e0607 */
[----:B------:R-:W-:-:S04]  /*0320*/  IMAD.WIDE.U32 R4, R0, UR6, RZ ;  /* 0x0000000600047c25 */ /* 0x000fc8000f8e00ff */
[----:B------:R-:W-:Y:S01]  /*0330*/  IMAD R7, R16, UR6, RZ ;  /* 0x0000000610077c24 */ /* 0x000fe2000f8e02ff */
[----:B-1----:R-:W-:-:S03]  /*0340*/  LEA R2, P0, R4, R2, 0x3 ;  /* 0x0000000204027211 */ /* 0x002fc600078018ff */
[----:B------:R-:W-:-:S05]  /*0350*/  IMAD R7, R0, UR7, R7 ;  /* 0x0000000700077c24 */ /* 0x000fca000f8e0207 */
[----:B------:R-:W-:-:S04]  /*0360*/  IADD3 R0, PT, PT, R5, R7, RZ ;  /* 0x0000000705007210 */ /* 0x000fc80007ffe0ff */
[----:B------:R-:W-:-:S05]  /*0370*/  LEA.HI.X R3, R4, R3, R0, 0x3, P0 ;  /* 0x0000000304037211 */ /* 0x000fca00000f1c00 */
[----:B--2---:R0:W-:Y:S02]  /*0380*/  STG.E.64 desc[UR36][R2.64], R8 ;  /* 0x0000000802007986 */ /* 0x0041e4000c101b24 */
.L_x_40804:
[----:B------:R-:W-:Y:S05]  /*0390*/  BSYNC.RECONVERGENT B6 ;  /* 0x0000000000067941 */ /* 0x000fea0003800200 */
.L_x_40803:
        /* <DEDUP_REMOVED lines=31> */
.L_x_40808:
[----:B------:R-:W1:Y:S01]  /*0590*/  LDCU.128 UR4, c[0x0][0x590] ;  /* 0x0000b200ff0477ac */ /* 0x000e620008000c00 */
[--C-:B------:R-:W-:Y:S01]  /*05a0*/  SHF.R.S32.HI R5, RZ, 0x1f, R17.reuse ;  /* 0x0000001fff057819 */ /* 0x100fe20000011411 */
[----:B0-----:R-:W0:Y:S01]  /*05b0*/  LDC.64 R2, c[0x0][0x580] ;  /* 0x00016000ff027b82 */ /* 0x001e220000000a00 */
[----:B------:R-:W-:Y:S01]  /*05c0*/  SHF.R.S32.HI R7, RZ, 0x1f, R17 ;  /* 0x0000001fff077819 */ /* 0x000fe20000011411 */
[----:B------:R-:W-:-:S06]  /*05d0*/  VIADD R19, R19, 0x80 ;  /* 0x0000008013137836 */ /* 0x000fcc0000000000 */
[----:B------:R-:W2:Y:S01]  /*05e0*/  LDC.64 R8, c[0x0][0x5a0] ;  /* 0x00016800ff087b82 */ /* 0x000ea20000000a00 */
[----:B-1----:R-:W-:Y:S02]  /*05f0*/  LOP3.LUT R5, R5, UR4, RZ, 0xc0, !PT ;  /* 0x0000000405057c12 */ /* 0x002fe4000f8ec0ff */
[----:B------:R-:W-:Y:S02]  /*0600*/  LOP3.LUT R7, R7, UR5, RZ, 0xc0, !PT ;  /* 0x0000000507077c12 */ /* 0x000fe4000f8ec0ff */
[----:B------:R-:W-:-:S04]  /*0610*/  IADD3 R0, P0, PT, R16, R5, RZ ;  /* 0x0000000510007210 */ /* 0x000fc80007f1e0ff */
[----:B------:R-:W-:Y:S01]  /*0620*/  IADD3.X R16, PT, PT, R17, R7, RZ, P0, !PT ;  /* 0x0000000711107210 */ /* 0x000fe200007fe4ff */
[----:B------:R-:W-:-:S04]  /*0630*/  IMAD.WIDE.U32 R4, R0, UR6, RZ ;  /* 0x0000000600047c25 */ /* 0x000fc8000f8e00ff */
[----:B------:R-:W-:Y:S01]  /*0640*/  IMAD R7, R16, UR6, RZ ;  /* 0x0000000610077c24 */ /* 0x000fe2000f8e02ff */
[----:B0-----:R-:W-:-:S03]  /*0650*/  LEA R2, P0, R4, R2, 0x3 ;  /* 0x0000000204027211 */ /* 0x001fc600078018ff */
[----:B------:R-:W-:-:S05]  /*0660*/  IMAD R7, R0, UR7, R7 ;  /* 0x0000000700077c24 */ /* 0x000fca000f8e0207 */
[----:B------:R-:W-:-:S04]  /*0670*/  IADD3 R0, PT, PT, R5, R7, RZ ;  /* 0x0000000705007210 */ /* 0x000fc80007ffe0ff */
[----:B------:R-:W-:-:S05]  /*0680*/  LEA.HI.X R3, R4, R3, R0, 0x3, P0 ;  /* 0x0000000304037211 */ /* 0x000fca00000f1c00 */
[----:B--2---:R1:W-:Y:S02]  /*0690*/  STG.E.64 desc[UR36][R2.64], R8 ;  /* 0x0000000802007986 */ /* 0x0043e4000c101b24 */
.L_x_40807:
[----:B------:R-:W-:Y:S05]  /*06a0*/  BSYNC.RECONVERGENT B6 ;  /* 0x0000000000067941 */ /* 0x000fea0003800200 */
.L_x_40806:
        /* <DEDUP_REMOVED lines=31> */
.L_x_40811:
[----:B------:R-:W2:Y:S01]  /*08a0*/  LDCU.128 UR4, c[0x0][0x590] ;  /* 0x0000b200ff0477ac */ /* 0x000ea20008000c00 */
[--C-:B------:R-:W-:Y:S01]  /*08b0*/  SHF.R.S32.HI R5, RZ, 0x1f, R17.reuse ;  /* 0x0000001fff057819 */ /* 0x100fe20000011411 */
[----:B01----:R-:W0:Y:S01]  /*08c0*/  LDC.64 R2, c[0x0][0x580] ;  /* 0x00016000ff027b82 */ /* 0x003e220000000a00 */
[----:B------:R-:W-:Y:S01]  /*08d0*/  SHF.R.S32.HI R7, RZ, 0x1f, R17 ;  /* 0x0000001fff077819 */ /* 0x000fe20000011411 */
[----:B------:R-:W-:-:S06]  /*08e0*/  VIADD R19, R19, 0x80 ;  /* 0x0000008013137836 */ /* 0x000fcc0000000000 */
[----:B------:R-:W1:Y:S01]  /*08f0*/  LDC.64 R8, c[0x0][0x5a0] ;  /* 0x00016800ff087b82 */ /* 0x000e620000000a00 */
[----:B--2---:R-:W-:Y:S02]  /*0900*/  LOP3.LUT R5, R5, UR4, RZ, 0xc0, !PT ;  /* 0x0000000405057c12 */ /* 0x004fe4000f8ec0ff */
        /* <DEDUP_REMOVED lines=9> */
[----:B-1----:R2:W-:Y:S02]  /*09a0*/  STG.E.64 desc[UR36][R2.64], R8 ;  /* 0x0000000802007986 */ /* 0x0025e4000c101b24 */
.L_x_40810:
[----:B------:R-:W-:Y:S05]  /*09b0*/  BSYNC.RECONVERGENT B6 ;  /* 0x0000000000067941 */ /* 0x000fea0003800200 */
.L_x_40809:
        /* <DEDUP_REMOVED lines=16> */
[----:B012---:R-:W-:Y:S01]  /*0ac0*/  HFMA2 R8, -RZ, RZ, 0, 9.17911529541015625e-06 ;  /* 0x0000009aff087431 */ /* 0x007fe200000001ff */
[----:B------:R-:W-:Y:S01]  /*0ad0*/  MOV R12, 0x1 ;  /* 0x00000001000c7802 */ /* 0x000fe20000000f00 */
[----:B------:R0:W1:Y:S01]  /*0ae0*/  LDC.64 R2, c[0x4][R0] ;  /* 0x0100000000027b82 */ /* 0x0000620000000a00 */
        /* <DEDUP_REMOVED lines=11> */
.L_x_40812:
[----:B------:R-:W3:Y:S01]  /*0ba0*/  LDCU.128 UR4, c[0x0][0x590] ;  /* 0x0000b200ff0477ac */ /* 0x000ee20008000c00 */
[--C-:B012---:R-:W-:Y:S01]  /*0bb0*/  SHF.R.S32.HI R3, RZ, 0x1f, R17.reuse ;  /* 0x0000001fff037819 */ /* 0x107fe20000011411 */
[----:B------:R-:W0:Y:S01]  /*0bc0*/  LDC.64 R6, c[0x0][0x580] ;  /* 0x00016000ff067b82 */ /* 0x000e220000000a00 */
[----:B------:R-:W-:-:S07]  /*0bd0*/  SHF.R.S32.HI R5, RZ, 0x1f, R17 ;  /* 0x0000001fff057819 */ /* 0x000fce0000011411 */
[----:B------:R-:W1:Y:S01]  /*0be0*/  LDC.64 R8, c[0x0][0x5a0] ;  /* 0x00016800ff087b82 */ /* 0x000e620000000a00 */
[----:B---3--:R-:W-:Y:S02]  /*0bf0*/  LOP3.LUT R3, R3, UR4, RZ, 0xc0, !PT ;  /* 0x0000000403037c12 */ /* 0x008fe4000f8ec0ff */
        /* <DEDUP_REMOVED lines=9> */
[----:B-1----:R-:W-:Y:S01]  /*0c90*/  STG.E.64 desc[UR36][R4.64], R8 ;  /* 0x0000000804007986 */ /* 0x002fe2000c101b24 */
[----:B------:R-:W-:Y:S05]  /*0ca0*/  EXIT ;  /* 0x000000000000794d */ /* 0x000fea0003800000 */
.L_x_40802:
        /* <DEDUP_REMOVED lines=306> */
.L_x_40815:
        /* <DEDUP_REMOVED lines=29> */
.L_x_40817:
[----:B------:R-:W-:Y:S05]  /*21a0*/  BSYNC.RECONVERGENT B6 ;  /* 0x0000000000067941 */ /* 0x000fea0003800200 */
.L_x_40816:
[----:B------:R-:W0:Y:S01]  /*21b0*/  LDCU.128 UR4, c[0x0][0x590] ;  /* 0x0000b200ff0477ac */ /* 0x000e220008000c00 */
[--C-:B------:R-:W-:Y:S01]  /*21c0*/  SHF.R.S32.HI R3, RZ, 0x1f, R17.reuse ;  /* 0x0000001fff037819 */ /* 0x100fe20000011411 */
[----:B------:R-:W-:Y:S01]  /*21d0*/  VIADD R19, R19, 0x80 ;  /* 0x0000008013137836 */ /* 0x000fe20000000000 */
[----:B------:R-:W-:Y:S01]  /*21e0*/  SHF.R.S32.HI R5, RZ, 0x1f, R17 ;  /* 0x0000001fff057819 */ /* 0x000fe20000011411 */
[----:B------:R-:W1:Y:S01]  /*21f0*/  LDCU.64 UR8, c[0x0][0x580] ;  /* 0x0000b000ff0877ac */ /* 0x000e620008000a00 */
[----:B0-----:R-:W-:Y:S02]  /*2200*/  LOP3.LUT R3, R3, UR4, RZ, 0xc0, !PT ;  /* 0x0000000403037c12 */ /* 0x001fe4000f8ec0ff */
[----:B------:R-:W-:Y:S02]  /*2210*/  LOP3.LUT R5, R5, UR5, RZ, 0xc0, !PT ;  /* 0x0000000505057c12 */ /* 0x000fe4000f8ec0ff */
[----:B------:R-:W-:Y:S02]  /*2220*/  IADD3 R0, P0, PT, R16, R3, RZ ;  /* 0x0000000310007210 */ /* 0x000fe40007f1e0ff */
[----:B------:R-:W0:Y:S03]  /*2230*/  LDC.64 R2, c[0x0][0x5a0] ;  /* 0x00016800ff027b82 */ /* 0x000e260000000a00 */
[----:B------:R-:W-:Y:S01]  /*2240*/  IMAD.X R16, R17, 0x1, R5, P0 ;  /* 0x0000000111107824 */ /* 0x000fe200000e0605 */
[----:B-1----:R-:W-:Y:S01]  /*2250*/  IADD3 R7, P0, PT, R23, UR8, RZ ;  /* 0x0000000817077c10 */ /* 0x002fe2000ff1e0ff */
[----:B------:R-:W-:-:S04]  /*2260*/  IMAD.WIDE.U32 R4, R0, UR6, RZ ;  /* 0x0000000600047c25 */ /* 0x000fc8000f8e00ff */
[----:B------:R-:W-:-:S04]  /*2270*/  IMAD R9, R16, UR6, RZ ;  /* 0x0000000610097c24 */ /* 0x000fc8000f8e02ff */
[----:B------:R-:W-:Y:S01]  /*2280*/  IMAD R11, R0, UR7, R9 ;  /* 0x00000007000b7c24 */ /* 0x000fe2000f8e0209 */
[----:B------:R-:W-:Y:S02]  /*2290*/  IADD3.X R9, PT, PT, RZ, UR9, RZ, P0, !PT ;  /* 0x00000009ff097c10 */ /* 0x000fe400087fe4ff */
[----:B------:R-:W-:Y:S02]  /*22a0*/  LEA R6, P0, R4, R7, 0x3 ;  /* 0x0000000704067211 */ /* 0x000fe400078018ff */
[----:B------:R-:W-:-:S04]  /*22b0*/  IADD3 R0, PT, PT, R5, R11, RZ ;  /* 0x0000000b05007210 */ /* 0x000fc80007ffe0ff */
[----:B------:R-:W-:-:S05]  /*22c0*/  LEA.HI.X R7, R4, R9, R0, 0x3, P0 ;  /* 0x0000000904077211 */ /* 0x000fca00000f1c00 */
[----:B0-----:R0:W-:Y:S02]  /*22d0*/  STG.E.64 desc[UR36][R6.64], R2 ;  /* 0x0000000206007986 */ /* 0x0011e4000c101b24 */
.L_x_40814:
[----:B------:R-:W-:Y:S05]  /*22e0*/  BSYNC.RECONVERGENT B7 ;  /* 0x0000000000077941 */ /* 0x000fea0003800200 */
.L_x_40813:
        /* <DEDUP_REMOVED lines=303> */
.L_x_40820:
        /* <DEDUP_REMOVED lines=29> */
.L_x_40822:
[----:B------:R-:W-:Y:S05]  /*37b0*/  BSYNC.RECONVERGENT B6 ;  /* 0x0000000000067941 */ /* 0x000fea0003800200 */
.L_x_40821:
[----:B------:R-:W0:Y:S01]  /*37c0*/  LDCU.128 UR4, c[0x0][0x590] ;  /* 0x0000b200ff0477ac */ /* 0x000e220008000c00 */
[--C-:B------:R-:W-:Y:S02]  /*37d0*/  SHF.R.S32.HI R3, RZ, 0x1f, R17.reuse ;  /* 0x0000001fff037819 */ /* 0x100fe40000011411 */
[----:B------:R-:W-:Y:S01]  /*37e0*/  SHF.R.S32.HI R5, RZ, 0x1f, R17 ;  /* 0x0000001fff057819 */ /* 0x000fe20000011411 */
[----:B------:R-:W1:Y:S01]  /*37f0*/  LDCU.64 UR8, c[0x0][0x580] ;  /* 0x0000b000ff0877ac */ /* 0x000e620008000a00 */
[----:B------:R-:W-:Y:S02]  /*3800*/  IADD3 R19, PT, PT, R19, 0x80, RZ ;  /* 0x0000008013137810 */ /* 0x000fe40007ffe0ff */
[----:B0-----:R-:W-:Y:S02]  /*3810*/  LOP3.LUT R3, R3, UR4, RZ, 0xc0, !PT ;  /* 0x0000000403037c12 */ /* 0x001fe4000f8ec0ff */
[----:B------:R-:W-:Y:S02]  /*3820*/  LOP3.LUT R5, R5, UR5, RZ, 0xc0, !PT ;  /* 0x0000000505057c12 */ /* 0x000fe4000f8ec0ff */
[----:B------:R-:W-:-:S02]  /*3830*/  IADD3 R0, P0, PT, R16, R3, RZ ;  /* 0x0000000310007210 */ /* 0x000fc40007f1e0ff */
[----:B------:R-:W0:Y:S02]  /*3840*/  LDC.64 R2, c[0x0][0x5a0] ;  /* 0x00016800ff027b82 */ /* 0x000e240000000a00 */
        /* <DEDUP_REMOVED lines=8> */
[----:B------:R-:W-:-:S05]  /*38d0*/  LEA.HI.X R7, R4, R9, R0, 0x3, P0 ;  /* 0x0000000904077211 */ /* 0x000fca00000f1c00 */
[----:B0-----:R1:W-:Y:S02]  /*38e0*/  STG.E.64 desc[UR36][R6.64], R2 ;  /* 0x0000000206007986 */ /* 0x0013e4000c101b24 */
.L_x_40819:
[----:B------:R-:W-:Y:S05]  /*38f0*/  BSYNC.RECONVERGENT B7 ;  /* 0x0000000000077941 */ /* 0x000fea0003800200 */
.L_x_40818:
        /* <DEDUP_REMOVED lines=303> */
.L_x_40825:
        /* <DEDUP_REMOVED lines=29> */
.L_x_40827:
[----:B------:R-:W-:Y:S05]  /*4dc0*/  BSYNC.RECONVERGENT B6 ;  /* 0x0000000000067941 */ /* 0x000fea0003800200 */
.L_x_40826:
        /* <DEDUP_REMOVED lines=17> */
[----:B------:R-:W-:-:S05]  /*4ee0*/  LEA.HI.X R7, R4, R9, R0, 0x3, P0 ;  /* 0x0000000904077211 */ /* 0x000fca00000f1c00 */
[----:B0-----:R2:W-:Y:S02]  /*4ef0*/  STG.E.64 desc[UR36][R6.64], R2 ;  /* 0x0000000206007986 */ /* 0x0015e4000c101b24 */
.L_x_40824:
[----:B------:R-:W-:Y:S05]  /*4f00*/  BSYNC.RECONVERGENT B7 ;  /* 0x0000000000077941 */ /* 0x000fea0003800200 */
.L_x_40823:
        /* <DEDUP_REMOVED lines=302> */
.L_x_40828:
        /* <DEDUP_REMOVED lines=31> */
.L_x_40830:
[----:B------:R-:W-:Y:S05]  /*63e0*/  BSYNC.RECONVERGENT B6 ;  /* 0x0000000000067941 */ /* 0x000fea0003800200 */
.L_x_40829:
[----:B------:R-:W0:Y:S01]  /*63f0*/  LDCU.128 UR4, c[0x0][0x590] ;  /* 0x0000b200ff0477ac */ /* 0x000e220008000c00 */
[--C-:B------:R-:W-:Y:S01]  /*6400*/  SHF.R.S32.HI R3, RZ, 0x1f, R17.reuse ;  /* 0x0000001fff037819 */ /* 0x100fe20000011411 */
[----:B------:R-:W1:Y:S01]  /*6410*/  LDC.64 R6, c[0x0][0x5a0] ;  /* 0x00016800ff067b82 */ /* 0x000e620000000a00 */
[----:B------:R-:W-:Y:S02]  /*6420*/  SHF.R.S32.HI R5, RZ, 0x1f, R17 ;  /* 0x0000001fff057819 */ /* 0x000fe40000011411 */
[----:B0-----:R-:W-:Y:S02]  /*6430*/  LOP3.LUT R3, R3, UR4, RZ, 0xc0, !PT ;  /* 0x0000000403037c12 */ /* 0x001fe4000f8ec0ff */
        /* <DEDUP_REMOVED lines=9> */
[----:B-1----:R-:W-:Y:S01]  /*64d0*/  STG.E.64 desc[UR36][R4.64], R6 ;  /* 0x0000000604007986 */ /* 0x002fe2000c101b24 */
[----:B------:R-:W-:Y:S05]  /*64e0*/  EXIT ;  /* 0x000000000000794d */ /* 0x000fea0003800000 */
.L_x_40831:
        /* <DEDUP_REMOVED lines=9> */
.L_x_41923:


//--------------------- .text._ZN2at6native24index_elementwise_kernelILi128ELi4EZNS0_22index_fill_kernel_implINS0_10OpaqueTypeILi4EEEEEvRNS_14TensorIteratorElllT_EUliE_EEvlT1_ --------------------------
	.section	.text._ZN2at6native24index_elementwise_kernelILi128ELi4EZNS0_22index_fill_kernel_implINS0_10OpaqueTypeILi4EEEEEvRNS_14TensorIteratorElllT_EUliE_EEvlT1_,"ax",@progbits
	.align	128
        .global         _ZN2at6native24index_elementwise_kernelILi128ELi4EZNS0_22index_fill_kernel_implINS0_10OpaqueTypeILi4EEEEEvRNS_14TensorIteratorElllT_EUliE_EEvlT1_
        .type           _ZN2at6native24index_elementwise_kernelILi128ELi4EZNS0_22index_fill_kernel_implINS0_10OpaqueTypeILi4EEEEEvRNS_14TensorIteratorElllT_EUliE_EEvlT1_,@function
        .size           _ZN2at6native24index_elementwise_kernelILi128ELi4EZNS0_22index_fill_kernel_implINS0_10OpaqueTypeILi4EEEEEvRNS_14TensorIteratorElllT_EUliE_EEvlT1_,(.L_x_41924 - _ZN2at6native24index_elementwise_kernelILi128ELi4EZNS0_22index_fill_kernel_implINS0_10OpaqueTypeILi4EEEEEvRNS_14TensorIteratorElllT_EUliE_EEvlT1_)
        .other          _ZN2at6native24index_elementwise_kernelILi128ELi4EZNS0_22index_fill_kernel_implINS0_10OpaqueTypeILi4EEEEEvRNS_14TensorIteratorElllT_EUliE_EEvlT1_,@"STO_CUDA_ENTRY STV_DEFAULT"
_ZN2at6native24index_elementwise_kernelILi128ELi4EZNS0_22index_fill_kernel_implINS0_10OpaqueTypeILi4EEEEEvRNS_14TensorIteratorElllT_EUliE_EEvlT1_:
.text._ZN2at6native24index_elementwise_kernelILi128ELi4EZNS0_22index_fill_kernel_implINS0_10OpaqueTypeILi4EEEEEvRNS_14TensorIteratorElllT_EUliE_EEvlT1_:
        /* <DEDUP_REMOVED lines=40> */
.L_x_40835:
[----:B------:R-:W0:Y:S01]  /*0280*/  LDCU.128 UR4, c[0x0][0x590] ;  /* 0x0000b200ff0477ac */ /* 0x000e220008000c00 */
[--C-:B------:R-:W-:Y:S01]  /*0290*/  SHF.R.S32.HI R5, RZ, 0x1f, R17.reuse ;  /* 0x0000001fff057819 */ /* 0x100fe20000011411 */
[----:B------:R-:W1:Y:S01]  /*02a0*/  LDC.64 R2, c[0x0][0x580] ;  /* 0x00016000ff027b82 */ /* 0x000e620000000a00 */
[----:B------:R-:W-:Y:S01]  /*02b0*/  SHF.R.S32.HI R7, RZ, 0x1f, R17 ;  /* 0x0000001fff077819 */ /* 0x000fe20000011411 */
[----:B------:R-:W-:-:S06]  /*02c0*/  VIADD R19, R19, 0x80 ;  /* 0x0000008013137836 */ /* 0x000fcc0000000000 */
[----:B------:R-:W2:Y:S01]  /*02d0*/  LDC R9, c[0x0][0x5a0] ;  /* 0x00016800ff097b82 */ /* 0x000ea20000000800 */
        /* <DEDUP_REMOVED lines=10> */
[----:B--2---:R0:W-:Y:S02]  /*0380*/  STG.E desc[UR36][R2.64], R9 ;  /* 0x0000000902007986 */ /* 0x0041e4000c101924 */
.L_x_40834:
[----:B------:R-:W-:Y:S05]  /*0390*/  BSYNC.RECONVERGENT B6 ;  /* 0x0000000000067941 */ /* 0x000fea0003800200 */
.L_x_40833:
        /* <DEDUP_REMOVED lines=31> */
.L_x_40838:
[----:B------:R-:W1:Y:S01]  /*0590*/  LDCU.128 UR4, c[0x0][0x590] ;  /* 0x0000b200ff0477ac */ /* 0x000e620008000c00 */
[--C-:B------:R-:W-:Y:S01]  /*05a0*/  SHF.R.S32.HI R5, RZ, 0x1f, R17.reuse ;  /* 0x0000001fff057819 */ /* 0x100fe20000011411 */
[----:B0-----:R-:W0:Y:S01]  /*05b0*/  LDC.64 R2, c[0x0][0x580] ;  /* 0x00016000ff027b82 */ /* 0x001e220000000a00 */
[----:B------:R-:W-:Y:S01]  /*05c0*/  SHF.R.S32.HI R7, RZ, 0x1f, R17 ;  /* 0x0000001fff077819 */ /* 0x000fe20000011411 */
[----:B------:R-:W-:-:S06]  /*05d0*/  VIADD R19, R19, 0x80 ;  /* 0x0000008013137836 */ /* 0x000fcc0000000000 */
[----:B------:R-:W2:Y:S01]  /*05e0*/  LDC R9, c[0x0][0x5a0] ;  /* 0x00016800ff097b82 */ /* 0x000ea20000000800 */
        /* <DEDUP_REMOVED lines=10> */
[----:B--2---:R1:W-:Y:S02]  /*0690*/  STG.E desc[UR36][R2.64], R9 ;  /* 0x0000000902007986 */ /* 0x0043e4000c101924 */
.L_x_40837:
[----:B------:R-:W-:Y:S05]  /*06a0*/  BSYNC.RECONVERGENT B6 ;  /* 0x0000000000067941 */ /* 0x000fea0003800200 */
.L_x_40836:
        /* <DEDUP_REMOVED lines=31> */
.L_x_40841:
[----:B------:R-:W2:Y:S01]  /*08a0*/  LDCU.128 UR4, c[0x0][0x590] ;  /* 0x0000b200ff0477ac */ /* 0x000ea20008000c00 */
[--C-:B------:R-:W-:Y:S01]  /*08b0*/  SHF.R.S32.HI R5, RZ, 0x1f, R17.reuse ;  /* 0x0000001fff057819 */ /* 0x100fe20000011411 */
[----:B01----:R-:W0:Y:S01]  /*08c0*/  LDC.64 R2, c[0x0][0x580] ;  /* 0x00016000ff027b82 */ /* 0x003e220000000a00 */
[----:B------:R-:W-:Y:S01]  /*08d0*/  SHF.R.S32.HI R7, RZ, 0x1f, R17 ;  /* 0x0000001fff077819 */ /* 0x000fe20000011411 */
[----:B------:R-:W-:-:S06]  /*08e0*/  VIADD R19, R19, 0x80 ;  /* 0x0000008013137836 */ /* 0x000fcc0000000000 */
[----:B------:R-:W1:Y:S01]  /*08f0*/  LDC R9, c[0x0][0x5a0] ;  /* 0x00016800ff097b82 */ /* 0x000e620000000800 */
        /* <DEDUP_REMOVED lines=10> */
[----:B-1----:R2:W-:Y:S02]  /*09a0*/  STG.E desc[UR36][R2.64], R9 ;  /* 0x0000000902007986 */ /* 0x0025e4000c101924 */
.L_x_40840:
[----:B------:R-:W-:Y:S05]  /*09b0*/  BSYNC.RECONVERGENT B6 ;  /* 0x0000000000067941 */ /* 0x000fea0003800200 */
.L_x_40839:
        /* <DEDUP_REMOVED lines=30> */
.L_x_40842:
[----:B------:R-:W3:Y:S01]  /*0ba0*/  LDCU.128 UR4, c[0x0][0x590] ;  /* 0x0000b200ff0477ac */ /* 0x000ee20008000c00 */
[--C-:B012---:R-:W-:Y:S01]  /*0bb0*/  SHF.R.S32.HI R3, RZ, 0x1f, R17.reuse ;  /* 0x0000001fff037819 */ /* 0x107fe20000011411 */
[----:B------:R-:W0:Y:S01]  /*0bc0*/  LDC.64 R6, c[0x0][0x580] ;  /* 0x00016000ff067b82 */ /* 0x000e220000000a00 */
[----:B------:R-:W-:-:S07]  /*0bd0*/  SHF.R.S32.HI R5, RZ, 0x1f, R17 ;  /* 0x0000001fff057819 */ /* 0x000fce0000011411 */
[----:B------:R-:W1:Y:S01]  /*0be0*/  LDC R9, c[0x0][0x5a0] ;  /* 0x00016800ff097b82 */ /* 0x000e620000000800 */
        /* <DEDUP_REMOVED lines=10> */
[----:B-1----:R-:W-:Y:S01]  /*0c90*/  STG.E desc[UR36][R4.64], R9 ;  /* 0x0000000904007986 */ /* 0x002fe2000c101924 */
[----:B------:R-:W-:Y:S05]  /*0ca0*/  EXIT ;  /* 0x000000000000794d */ /* 0x000fea0003800000 */
.L_x_40832:
        /* <DEDUP_REMOVED lines=306> */
.L_x_40845:
        /* <DEDUP_REMOVED lines=29> */
.L_x_40847:
[----:B------:R-:W-:Y:S05]  /*21a0*/  BSYNC.RECONVERGENT B6 ;  /* 0x0000000000067941 */ /* 0x000fea0003800200 */
.L_x_40846:
[----:B------:R-:W0:Y:S01]  /*21b0*/  LDCU.128 UR4, c[0x0][0x590] ;  /* 0x0000b200ff0477ac */ /* 0x000e220008000c00 */
[--C-:B------:R-:W-:Y:S01]  /*21c0*/  SHF.R.S32.HI R3, RZ, 0x1f, R17.reuse ;  /* 0x0000001fff037819 */ /* 0x100fe20000011411 */
[----:B------:R-:W1:Y:S01]  /*21d0*/  LDC R11, c[0x0][0x5a0] ;  /* 0x00016800ff0b7b82 */ /* 0x000e620000000800 */
[----:B------:R-:W-:Y:S01]  /*21e0*/  SHF.R.S32.HI R5, RZ, 0x1f, R17 ;  /* 0x0000001fff057819 */ /* 0x000fe20000011411 */
[----:B------:R-:W2:Y:S01]  /*21f0*/  LDCU.64 UR8, c[0x0][0x580] ;  /* 0x0000b000ff0877ac */ /* 0x000ea20008000a00 */
[----:B------:R-:W-:Y:S01]  /*2200*/  VIADD R19, R19, 0x80 ;  /* 0x0000008013137836 */ /* 0x000fe20000000000 */
[----:B0-----:R-:W-:Y:S02]  /*2210*/  LOP3.LUT R3, R3, UR4, RZ, 0xc0, !PT ;  /* 0x0000000403037c12 */ /* 0x001fe4000f8ec0ff */
        /* <DEDUP_REMOVED lines=10> */
[----:B------:R-:W-:-:S05]  /*22c0*/  LEA.HI.X R5, R2, R7, R0, 0x2, P0 ;  /* 0x0000000702057211 */ /* 0x000fca00000f1400 */
[----:B-1----:R0:W-:Y:S02]  /*22d0*/  STG.E desc[UR36][R4.64], R11 ;  /* 0x0000000b04007986 */ /* 0x0021e4000c101924 */
.L_x_40844:
[----:B------:R-:W-:Y:S05]  /*22e0*/  BSYNC.RECONVERGENT B7 ;  /* 0x0000000000077941 */ /* 0x000fea0003800200 */
.L_x_40843:
        /* <DEDUP_REMOVED lines=303> */
.L_x_40850:
        /* <DEDUP_REMOVED lines=29> */
.L_x_40852:
[----:B------:R-:W-:Y:S05]  /*37b0*/  BSYNC.RECONVERGENT B6 ;  /* 0x0000000000067941 */ /* 0x000fea0003800200 */
.L_x_40851:
[----:B------:R-:W1:Y:S01]  /*37c0*/  LDCU.128 UR4, c[0x0][0x590] ;  /* 0x0000b200ff0477ac */ /* 0x000e620008000c00 */
[--C-:B------:R-:W-:Y:S01]  /*37d0*/  SHF.R.S32.HI R3, RZ, 0x1f, R17.reuse ;  /* 0x0000001fff037819 */ /* 0x100fe20000011411 */
[----:B0-----:R-:W0:Y:S01]  /*37e0*/  LDC R11, c[0x0][0x5a0] ;  /* 0x00016800ff0b7b82 */ /* 0x001e220000000800 */
[----:B------:R-:W-:Y:S01]  /*37f0*/  SHF.R.S32.HI R5, RZ, 0x1f, R17 ;  /* 0x0000001fff057819 */ /* 0x000fe20000011411 */
[----:B------:R-:W2:Y:S01]  /*3800*/  LDCU.64 UR8, c[0x0][0x580] ;  /* 0x0000b000ff0877ac */ /* 0x000ea20008000a00 */
[----:B------:R-:W-:Y:S02]  /*3810*/  IADD3 R19, PT, PT, R19, 0x80, RZ ;  /* 0x0000008013137810 */ /* 0x000fe40007ffe0ff */
[----:B-1----:R-:W-:Y:S02]  /*3820*/  LOP3.LUT R3, R3, UR4, RZ, 0xc0, !PT ;  /* 0x0000000403037c12 */ /* 0x002fe4000f8ec0ff */
[----:B------:R-:W-:Y:S02]  /*3830*/  LOP3.LUT R5, R5, UR5, RZ, 0xc0, !PT ;  /* 0x0000000505057c12 */ /* 0x000fe4000f8ec0ff */
[----:B------:R-:W-:-:S04]  /*3840*/  IADD3 R0, P0, PT, R16, R3, RZ ;  /* 0x0000000310007210 */ /* 0x000fc80007f1e0ff */
[----:B------:R-:W-:Y:S01]  /*3850*/  IADD3.X R16, PT, PT, R17, R5, RZ, P0, !PT ;  /* 0x0000000511107210 */ /* 0x000fe200007fe4ff */
[----:B------:R-:W-:Y:S01]  /*3860*/  IMAD.WIDE.U32 R2, R0, UR6, RZ ;  /* 0x0000000600027c25 */ /* 0x000fe2000f8e00ff */
[----:B--2---:R-:W-:-:S03]  /*3870*/  IADD3 R5, P0, PT, R23, UR8, RZ ;  /* 0x0000000817057c10 */ /* 0x004fc6000ff1e0ff */
[----:B------:R-:W-:-:S04]  /*3880*/  IMAD R7, R16, UR6, RZ ;  /* 0x0000000610077c24 */ /* 0x000fc8000f8e02ff */
[----:B------:R-:W-:Y:S02]  /*3890*/  IMAD R9, R0, UR7, R7 ;  /* 0x0000000700097c24 */ /* 0x000fe4000f8e0207 */
[----:B------:R-:W-:Y:S01]  /*38a0*/  IMAD.X R7, RZ, RZ, UR9, P0 ;  /* 0x00000009ff077e24 */ /* 0x000fe200080e06ff */
[----:B------:R-:W-:Y:S02]  /*38b0*/  LEA R4, P0, R2, R5, 0x2 ;  /* 0x0000000502047211 */ /* 0x000fe400078010ff */
[----:B------:R-:W-:-:S04]  /*38c0*/  IADD3 R0, PT, PT, R3, R9, RZ ;  /* 0x0000000903007210 */ /* 0x000fc80007ffe0ff */
[----:B------:R-:W-:-:S05]  /*38d0*/  LEA.HI.X R5, R2, R7, R0, 0x2, P0 ;  /* 0x0000000702057211 */ /* 0x000fca00000f1400 */
[----:B0-----:R1:W-:Y:S02]  /*38e0*/  STG.E desc[UR36][R4.64], R11 ;  /* 0x0000000b04007986 */ /* 0x0013e4000c101924 */
.L_x_40849:
[----:B------:R-:W-:Y:S05]  /*38f0*/  BSYNC.RECONVERGENT B7 ;  /* 0x0000000000077941 */ /* 0x000fea0003800200 */
.L_x_40848:
        /* <DEDUP_REMOVED lines=303> */
.L_x_40855:
[----:B------:R-:W2:Y:S02]  /*4bf0*/  LDCU.64 UR4, c[0x0][0x588] ;  /* 0x0000b100ff0477ac */ /* 0x000ea40008000a00 */
[----:B--2---:R-:W-:-:S05]  /*4c00*/  IADD3 R16, P0, PT, R0, UR4, RZ ;  /* 0x0000000400107c10 */ /* 0x004fca000ff1e0ff */
[----:B------:R-:W-:Y:S01]  /*4c10*/  IMAD.X R17, RZ, RZ, UR5, P0 ;  /* 0x00000005ff117e24 */ /* 0x000fe200080e06ff */
        /* <DEDUP_REMOVED lines=15> */
[----:B------:R-:W2:Y:S01]  /*4d10*/  LDCU.64 UR6, c[0x4][0x4c0] ;  /* 0x01009800ff0677ac */ /* 0x000ea20008000a00 */
[----:B------:R-:W3:Y:S01]  /*4d20*/  LDC.64 R2, c[0x4][R2] ;  /* 0x0100000002027b82 */ /* 0x000ee20000000a00 */
[----:B------:R-:W4:Y:S01]  /*4d30*/  LDCU.64 UR8, c[0x4][0x40] ;  /* 0x01000800ff0877ac */ /* 0x000f220008000a00 */
[----:B01----:R-:W-:Y:S02]  /*4d40*/  MOV R4, UR4 ;  /* 0x0000000400047c02 */ /* 0x003fe40008000f00 */
[----:B------:R-:W-:Y:S01]  /*4d50*/  MOV R5, UR5 ;  /* 0x0000000500057c02 */ /* 0x000fe20008000f00 */
[----:B--2---:R-:W-:Y:S01]  /*4d60*/  IMAD.U32 R6, RZ, RZ, UR6 ;  /* 0x00000006ff067e24 */ /* 0x004fe2000f8e00ff */
[----:B------:R-:W-:-:S02]  /*4d70*/  MOV R7, UR7 ;  /* 0x0000000700077c02 */ /* 0x000fc40008000f00 */
[----:B----4-:R-:W-:Y:S01]  /*4d80*/  MOV R10, UR8 ;  /* 0x00000008000a7c02 */ /* 0x010fe20008000f00 */
[----:B------:R-:W-:-:S07]  /*4d90*/  IMAD.U32 R11, RZ, RZ, UR9 ;  /* 0x00000009ff0b7e24 */ /* 0x000fce000f8e00ff */
[----:B------:R-:W-:-:S07]  /*4da0*/  LEPC R20, `(.L_x_40857) ;  /* 0x000000001014794e */ /* 0x000fce0000000000 */
[----:B---3--:R-:W-:Y:S05]  /*4db0*/  CALL.ABS.NOINC R2 ;  /* 0x0000000002007343 */ /* 0x008fea0003c00000 */
.L_x_40857:
[----:B------:R-:W-:Y:S05]  /*4dc0*/  BSYNC.RECONVERGENT B6 ;  /* 0x0000000000067941 */ /* 0x000fea0003800200 */
.L_x_40856:
[----:B------:R-:W2:Y:S01]  /*4dd0*/  LDCU.128 UR4, c[0x0][0x590] ;  /* 0x0000b200ff0477ac */ /* 0x000ea20008000c00 */
[--C-:B------:R-:W-:Y:S01]  /*4de0*/  SHF.R.S32.HI R3, RZ, 0x1f, R17.reuse ;  /* 0x0000001fff037819 */ /* 0x100fe20000011411 */
[----:B01----:R-:W0:Y:S01]  /*4df0*/  LDC R11, c[0x0][0x5a0] ;  /* 0x00016800ff0b7b82 */ /* 0x003e220000000800 */
        /* <DEDUP_REMOVED lines=15> */
[----:B0-----:R2:W-:Y:S02]  /*4ef0*/  STG.E desc[UR36][R4.64], R11 ;  /* 0x0000000b04007986 */ /* 0x0015e4000c101924 */
.L_x_40854:
[----:B------:R-:W-:Y:S05]  /*4f00*/  BSYNC.RECONVERGENT B7 ;  /* 0x0000000000077941 */ /* 0x000fea0003800200 */
.L_x_40853:
        /* <DEDUP_REMOVED lines=302> */
.L_x_40858:
        /* <DEDUP_REMOVED lines=31> */
.L_x_40860:
[----:B------:R-:W-:Y:S05]  /*63e0*/  BSYNC.RECONVERGENT B6 ;  /* 0x0000000000067941 */ /* 0x000fea0003800200 */
.L_x_40859:
[----:B------:R-:W0:Y:S01]  /*63f0*/  LDCU.128 UR4, c[0x0][0x590] ;  /* 0x0000b200ff0477ac */ /* 0x000e220008000c00 */
[--C-:B------:R-:W-:Y:S01]  /*6400*/  SHF.R.S32.HI R3, RZ, 0x1f, R17.reuse ;  /* 0x0000001fff037819 */ /* 0x100fe20000011411 */
[----:B------:R-:W1:Y:S01]  /*6410*/  LDC R7, c[0x0][0x5a0] ;  /* 0x00016800ff077b82 */ /* 0x000e620000000800 */
        /* <DEDUP_REMOVED lines=11> */
[----:B-1----:R-:W-:Y:S01]  /*64d0*/  STG.E desc[UR36][R4.64], R7 ;  /* 0x0000000704007986 */ /* 0x002fe2000c101924 */
[----:B------:R-:W-:Y:S05]  /*64e0*/  EXIT ;  /* 0x000000000000794d */ /* 0x000fea0003800000 */
.L_x_40861:
        /* <DEDUP_REMOVED lines=9> */
.L_x_41924:


//--------------------- .text._ZN2at6native24index_elementwise_kernelILi128ELi4EZNS0_22index_fill_kernel_implINS0_10OpaqueTypeILi1EEEEEvRNS_14TensorIteratorElllT_EUliE_EEvlT1_ --------------------------
	.section	.text._ZN2at6native24index_elementwise_kernelILi128ELi4EZNS0_22index_fill_kernel_implINS0_10OpaqueTypeILi1EEEEEvRNS_14TensorIteratorElllT_EUliE_EEvlT1_,"ax",@progbits
	.align	128
        .global         _ZN2at6native24index_elementwise_kernelILi128ELi4EZNS0_22index_fill_kernel_implINS0_10OpaqueTypeILi1EEEEEvRNS_14TensorIteratorElllT_EUliE_EEvlT1_
        .type           _ZN2at6native24index_elementwise_kernelILi128ELi4EZNS0_22index_fill_kernel_implINS0_10OpaqueTypeILi1EEEEEvRNS_14TensorIteratorElllT_EUliE_EEvlT1_,@function
        .size           _ZN2at6native24index_elementwise_kernelILi128ELi4EZNS0_22index_fill_kernel_implINS0_10OpaqueTypeILi1EEEEEvRNS_14TensorIteratorElllT_EUliE_EEvlT1_,(.L_x_41925 - _ZN2at6native24index_elementwise_kernelILi128ELi4EZNS0_22index_fill_kernel_implINS0_10OpaqueTypeILi1EEEEEvRNS_14TensorIteratorElllT_EUliE_EEvlT1_)
        .other          _ZN2at6native24index_elementwise_kernelILi128ELi4EZNS0_22index_fill_kernel_implINS0_10OpaqueTypeILi1EEEEEvRNS_14TensorIteratorElllT_EUliE_EEvlT1_,@"STO_CUDA_ENTRY STV_DEFAULT"
_ZN2at6native24index_elementwise_kernelILi128ELi4EZNS0_22index_fill_kernel_implINS0_10OpaqueTypeILi1EEEEEvRNS_14TensorIteratorElllT_EUliE_EEvlT1_:
.text._ZN2at6native24index_elementwise_kernelILi128ELi4EZNS0_22index_fill_kernel_implINS0_10OpaqueTypeILi1EEEEEvRNS_14TensorIteratorElllT_EUliE_EEvlT1_:
[----:B------:R-:W0:Y:S08]  /*0000*/  LDC R1, c[0x0][0x37c] ;  /* 0x0000df00ff017b82 */ /* 0x000e300000000800 */
[----:B------:R-:W1:Y:S01]  /*0010*/  LDC R22, c[0x0][0x388] ;  /* 0x0000e200ff167b82 */ /* 0x000e620000000800 */
[----:B------:R-:W2:Y:S01]  /*0020*/  S2R R19, SR_TID.X ;  /* 0x0000000000137919 */ /* 0x000ea20000002100 */
[----:B------:R-:W3:Y:S06]  /*0030*/  LDCU.64 UR36, c[0x0][0x358] ;  /* 0x00006b00ff2477ac */ /* 0x000eec0008000a00 */
[----:B------:R-:W4:Y:S08]  /*0040*/  S2UR UR4, SR_CTAID.X ;  /* 0x00000000000479c3 */ /* 0x000f300000002500 */
        /* <DEDUP_REMOVED lines=36> */
.L_x_40865:
[----:B------:R-:W1:Y:S01]  /*0290*/  LDCU.128 UR4, c[0x0][0x590] ;  /* 0x0000b200ff0477ac */ /* 0x000e620008000c00 */
[----:B------:R-:W2:Y:S01]  /*02a0*/  LDC.64 R4, c[0x0][0x580] ;  /* 0x00016000ff047b82 */ /* 0x000ea20000000a00 */
[--C-:B------:R-:W-:Y:S01]  /*02b0*/  SHF.R.S32.HI R3, RZ, 0x1f, R17.reuse ;  /* 0x0000001fff037819 */ /* 0x100fe20000011411 */
[----:B------:R-:W-:Y:S01]  /*02c0*/  VIADD R19, R19, 0x80 ;  /* 0x0000008013137836 */ /* 0x000fe20000000000 */
[----:B------:R-:W-:Y:S02]  /*02d0*/  SHF.R.S32.HI R7, RZ, 0x1f, R17 ;  /* 0x0000001fff077819 */ /* 0x000fe40000011411 */
[----:B-1----:R-:W-:Y:S02]  /*02e0*/  LOP3.LUT R3, R3, UR4, RZ, 0xc0, !PT ;  /* 0x0000000403037c12 */ /* 0x002fe4000f8ec0ff */
[----:B------:R-:W-:Y:S02]  /*02f0*/  LOP3.LUT R7, R7, UR5, RZ, 0xc0, !PT ;  /* 0x0000000507077c12 */ /* 0x000fe4000f8ec0ff */
[----:B------:R-:W-:-:S04]  /*0300*/  IADD3 R3, P0, PT, R16, R3, RZ ;  /* 0x0000000310037210 */ /* 0x000fc80007f1e0ff */
[----:B------:R-:W-:Y:S01]  /*0310*/  IADD3.X R16, PT, PT, R17, R7, RZ, P0, !PT ;  /* 0x0000000711107210 */ /* 0x000fe200007fe4ff */
[----:B--2---:R-:W-:-:S04]  /*0320*/  IMAD.WIDE.U32 R4, R3, UR6, R4 ;  /* 0x0000000603047c25 */ /* 0x004fc8000f8e0004 */
[----:B------:R-:W-:-:S04]  /*0330*/  IMAD R16, R16, UR6, RZ ;  /* 0x0000000610107c24 */ /* 0x000fc8000f8e02ff */
[----:B------:R-:W-:-:S05]  /*0340*/  IMAD R3, R3, UR7, R16 ;  /* 0x0000000703037c24 */ /* 0x000fca000f8e0210 */
[----:B------:R-:W-:-:S05]  /*0350*/  IADD3 R5, PT, PT, R5, R3, RZ ;  /* 0x0000000305057210 */ /* 0x000fca0007ffe0ff */
[----:B0-----:R1:W-:Y:S02]  /*0360*/  STG.E.U8 desc[UR36][R4.64], R2 ;  /* 0x0000000204007986 */ /* 0x0013e4000c101124 */
.L_x_40864:
[----:B------:R-:W-:Y:S05]  /*0370*/  BSYNC.RECONVERGENT B6 ;  /* 0x0000000000067941 */ /* 0x000fea0003800200 */
.L_x_40863:
        /* <DEDUP_REMOVED lines=31> */
.L_x_40868:
[----:B------:R-:W2:Y:S01]  /*0570*/  LDCU.128 UR4, c[0x0][0x590] ;  /* 0x0000b200ff0477ac */ /* 0x000ea20008000c00 */
[----:B-1----:R-:W1:Y:S01]  /*0580*/  LDC.64 R4, c[0x0][0x580] ;  /* 0x00016000ff047b82 */ /* 0x002e620000000a00 */
[--C-:B------:R-:W-:Y:S01]  /*0590*/  SHF.R.S32.HI R3, RZ, 0x1f, R17.reuse ;  /* 0x0000001fff037819 */ /* 0x100fe20000011411 */
[----:B------:R-:W-:Y:S01]  /*05a0*/  VIADD R19, R19, 0x80 ;  /* 0x0000008013137836 */ /* 0x000fe20000000000 */
[----:B------:R-:W-:Y:S02]  /*05b0*/  SHF.R.S32.HI R7, RZ, 0x1f, R17 ;  /* 0x0000001fff077819 */ /* 0x000fe40000011411 */
[----:B--2---:R-:W-:Y:S02]  /*05c0*/  LOP3.LUT R3, R3, UR4, RZ, 0xc0, !PT ;  /* 0x0000000403037c12 */ /* 0x004fe4000f8ec0ff */
[----:B------:R-:W-:Y:S02]  /*05d0*/  LOP3.LUT R7, R7, UR5, RZ, 0xc0, !PT ;  /* 0x0000000507077c12 */ /* 0x000fe4000f8ec0ff */
[----:B------:R-:W-:-:S04]  /*05e0*/  IADD3 R3, P0, PT, R16, R3, RZ ;  /* 0x0000000310037210 */ /* 0x000fc80007f1e0ff */
[----:B------:R-:W-:Y:S01]  /*05f0*/  IADD3.X R16, PT, PT, R17, R7, RZ, P0, !PT ;  /* 0x0000000711107210 */ /* 0x000fe200007fe4ff */
[----:B-1----:R-:W-:-:S04]  /*0600*/  IMAD.WIDE.U32 R4, R3, UR6, R4 ;  /* 0x0000000603047c25 */ /* 0x002fc8000f8e0004 */
[----:B------:R-:W-:-:S04]  /*0610*/  IMAD R16, R16, UR6, RZ ;  /* 0x0000000610107c24 */ /* 0x000fc8000f8e02ff */
[----:B------:R-:W-:-:S05]  /*0620*/  IMAD R3, R3, UR7, R16 ;  /* 0x0000000703037c24 */ /* 0x000fca000f8e0210 */
[----:B------:R-:W-:-:S05]  /*0630*/  IADD3 R5, PT, PT, R5, R3, RZ ;  /* 0x0000000305057210 */ /* 0x000fca0007ffe0ff */
[----:B0-----:R2:W-:Y:S02]  /*0640*/  STG.E.U8 desc[UR36][R4.64], R2 ;  /* 0x0000000204007986 */ /* 0x0015e4000c101124 */
.L_x_40867:
[----:B------:R-:W-:Y:S05]  /*0650*/  BSYNC.RECONVERGENT B6 ;  /* 0x0000000000067941 */ /* 0x000fea0003800200 */
.L_x_40866:
        /* <DEDUP_REMOVED lines=20> */
[----:B------:R-:W3:Y:S01]  /*07a0*/  LDCU.64 UR6, c[0x4][0x4c0] ;  /* 0x01009800ff0677ac */ /* 0x000ee20008000a00 */
[----:B------:R-:W4:Y:S01]  /*07b0*/  LDC.64 R14, c[0x4][R14] ;  /* 0x010000000e0e7b82 */ /* 0x000f220000000a00 */
[----:B------:R-:W5:Y:S01]  /*07c0*/  LDCU.64 UR8, c[0x4][0x38] ;  /* 0x01000700ff0877ac */ /* 0x000f620008000a00 */
[----:B-12---:R-:W-:Y:S02]  /*07d0*/  MOV R4, UR4 ;  /* 0x0000000400047c02 */ /* 0x006fe40008000f00 */
[----:B------:R-:W-:Y:S01]  /*07e0*/  MOV R5, UR5 ;  /* 0x0000000500057c02 */ /* 0x000fe20008000f00 */
[----:B---3--:R-:W-:Y:S01]  /*07f0*/  IMAD.U32 R6, RZ, RZ, UR6 ;  /* 0x00000006ff067e24 */ /* 0x008fe2000f8e00ff */
[----:B------:R-:W-:-:S02]  /*0800*/  MOV R7, UR7 ;  /* 0x0000000700077c02 */ /* 0x000fc40008000f00 */
[----:B-----5:R-:W-:Y:S01]  /*0810*/  MOV R10, UR8 ;  /* 0x00000008000a7c02 */ /* 0x020fe20008000f00 */
[----:B------:R-:W-:-:S07]  /*0820*/  IMAD.U32 R11, RZ, RZ, UR9 ;  /* 0x00000009ff0b7e24 */ /* 0x000fce000f8e00ff */
[----:B------:R-:W-:-:S07]  /*0830*/  LEPC R20, `(.L_x_40871) ;  /* 0x000000001014794e */ /* 0x000fce0000000000 */
[----:B0---4-:R-:W-:Y:S05]  /*0840*/  CALL.ABS.NOINC R14 ;  /* 0x000000000e007343 */ /* 0x011fea0003c00000 */
.L_x_40871:
[----:B------:R-:W3:Y:S01]  /*0850*/  LDCU.128 UR4, c[0x0][0x590] ;  /* 0x0000b200ff0477ac */ /* 0x000ee20008000c00 */
[----:B-12---:R-:W1:Y:S01]  /*0860*/  LDC.64 R4, c[0x0][0x580] ;  /* 0x00016000ff047b82 */ /* 0x006e620000000a00 */
[--C-:B------:R-:W-:Y:S01]  /*0870*/  SHF.R.S32.HI R3, RZ, 0x1f, R17.reuse ;  /* 0x0000001fff037819 */ /* 0x100fe20000011411 */
[----:B------:R-:W-:Y:S01]  /*0880*/  VIADD R19, R19, 0x80 ;  /* 0x0000008013137836 */ /* 0x000fe20000000000 */
[----:B------:R-:W-:Y:S02]  /*0890*/  SHF.R.S32.HI R7, RZ, 0x1f, R17 ;  /* 0x0000001fff077819 */ /* 0x000fe40000011411 */
[----:B---3--:R-:W-:Y:S02]  /*08a0*/  LOP3.LUT R3, R3, UR4, RZ, 0xc0, !PT ;  /* 0x0000000403037c12 */ /* 0x008fe4000f8ec0ff */
        /* <DEDUP_REMOVED lines=8> */
.L_x_40870:
[----:B------:R-:W-:Y:S05]  /*0930*/  BSYNC.RECONVERGENT B6 ;  /* 0x0000000000067941 */ /* 0x000fea0003800200 */
.L_x_40869:
        /* <DEDUP_REMOVED lines=22> */
[----:B-123--:R-:W-:Y:S02]  /*0aa0*/  MOV R4, UR4 ;  /* 0x0000000400047c02 */ /* 0x00efe40008000f00 */
[----:B------:R-:W-:Y:S01]  /*0ab0*/  MOV R5, UR5 ;  /* 0x0000000500057c02 */ /* 0x000fe20008000f00 */
[----:B----4-:R-:W-:Y:S01]  /*0ac0*/  IMAD.U32 R6, RZ, RZ, UR6 ;  /* 0x00000006ff067e24 */ /* 0x010fe2000f8e00ff */
[----:B------:R-:W-:-:S02]  /*0ad0*/  MOV R7, UR7 ;  /* 0x0000000700077c02 */ /* 0x000fc40008000f00 */
[----:B-----5:R-:W-:Y:S01]  /*0ae0*/  MOV R10, UR8 ;  /* 0x00000008000a7c02 */ /* 0x020fe20008000f00 */
[----:B------:R-:W-:-:S07]  /*0af0*/  IMAD.U32 R11, RZ, RZ, UR9 ;  /* 0x00000009ff0b7e24 */ /* 0x000fce000f8e00ff */
[----:B------:R-:W-:-:S07]  /*0b00*/  LEPC R20, `(.L_x_40872) ;  /* 0x000000001014794e */ /* 0x000fce0000000000 */
[----:B0-----:R-:W-:Y:S05]  /*0b10*/  CALL.ABS.NOINC R14 ;  /* 0x000000000e007343 */ /* 0x001fea0003c00000 */
.L_x_40872:
[----:B------:R-:W4:Y:S01]  /*0b20*/  LDCU.128 UR4, c[0x0][0x590] ;  /* 0x0000b200ff0477ac */ /* 0x000f220008000c00 */
[----:B-123--:R-:W1:Y:S01]  /*0b30*/  LDC.64 R4, c[0x0][0x580] ;  /* 0x00016000ff047b82 */ /* 0x00ee620000000a00 */
[--C-:B------:R-:W-:Y:S02]  /*0b40*/  SHF.R.S32.HI R3, RZ, 0x1f, R17.reuse ;  /* 0x0000001fff037819 */ /* 0x100fe40000011411 */
[----:B------:R-:W-:Y:S02]  /*0b50*/  SHF.R.S32.HI R7, RZ, 0x1f, R17 ;  /* 0x0000001fff077819 */ /* 0x000fe40000011411 */
[----:B----4-:R-:W-:Y:S02]  /*0b60*/  LOP3.LUT R3, R3, UR4, RZ, 0xc0, !PT ;  /* 0x0000000403037c12 */ /* 0x010fe4000f8ec0ff */
[----:B------:R-:W-:Y:S02]  /*0b70*/  LOP3.LUT R7, R7, UR5, RZ, 0xc0, !PT ;  /* 0x0000000507077c12 */ /* 0x000fe4000f8ec0ff */
[----:B------:R-:W-:-:S04]  /*0b80*/  IADD3 R3, P0, PT, R16, R3, RZ ;  /* 0x0000000310037210 */ /* 0x000fc80007f1e0ff */
[----:B------:R-:W-:Y:S01]  /*0b90*/  IADD3.X R16, PT, PT, R17, R7, RZ, P0, !PT ;  /* 0x0000000711107210 */ /* 0x000fe200007fe4ff */
[----:B-1----:R-:W-:-:S04]  /*0ba0*/  IMAD.WIDE.U32 R4, R3, UR6, R4 ;  /* 0x0000000603047c25 */ /* 0x002fc8000f8e0004 */
[----:B------:R-:W-:-:S04]  /*0bb0*/  IMAD R16, R16, UR6, RZ ;  /* 0x0000000610107c24 */ /* 0x000fc8000f8e02ff */
[----:B------:R-:W-:-:S05]  /*0bc0*/  IMAD R3, R3, UR7, R16 ;  /* 0x0000000703037c24 */ /* 0x000fca000f8e0210 */
[----:B------:R-:W-:-:S05]  /*0bd0*/  IADD3 R5, PT, PT, R5, R3, RZ ;  /* 0x0000000305057210 */ /* 0x000fca0007ffe0ff */
[----:B0-----:R-:W-:Y:S01]  /*0be0*/  STG.E.U8 desc[UR36][R4.64], R2 ;  /* 0x0000000204007986 */ /* 0x001fe2000c101124 */
[----:B------:R-:W-:Y:S05]  /*0bf0*/  EXIT ;  /* 0x000000000000794d */ /* 0x000fea0003800000 */
.L_x_40862:
        /* <DEDUP_REMOVED lines=306> */
.L_x_40875:
        /* <DEDUP_REMOVED lines=29> */
.L_x_40877:
[----:B------:R-:W-:Y:S05]  /*20f0*/  BSYNC.RECONVERGENT B6 ;  /* 0x0000000000067941 */ /* 0x000fea0003800200 */
.L_x_40876:
[----:B------:R-:W1:Y:S01]  /*2100*/  LDCU.128 UR8, c[0x0][0x590] ;  /* 0x0000b200ff0877ac */ /* 0x000e620008000c00 */
[--C-:B------:R-:W-:Y:S01]  /*2110*/  SHF.R.S32.HI R3, RZ, 0x1f, R17.reuse ;  /* 0x0000001fff037819 */ /* 0x100fe20000011411 */
[----:B------:R-:W-:Y:S01]  /*2120*/  VIADD R19, R19, 0x80 ;  /* 0x0000008013137836 */ /* 0x000fe20000000000 */
[----:B------:R-:W-:Y:S01]  /*2130*/  SHF.R.S32.HI R5, RZ, 0x1f, R17 ;  /* 0x0000001fff057819 */ /* 0x000fe20000011411 */
[----:B------:R-:W2:Y:S01]  /*2140*/  LDCU.64 UR4, c[0x0][0x580] ;  /* 0x0000b000ff0477ac */ /* 0x000ea20008000a00 */
[----:B-1----:R-:W-:Y:S02]  /*2150*/  LOP3.LUT R3, R3, UR8, RZ, 0xc0, !PT ;  /* 0x0000000803037c12 */ /* 0x002fe4000f8ec0ff */
[----:B------:R-:W-:Y:S02]  /*2160*/  LOP3.LUT R5, R5, UR9, RZ, 0xc0, !PT ;  /* 0x0000000905057c12 */ /* 0x000fe4000f8ec0ff */
[----:B------:R-:W-:Y:S02]  /*2170*/  IADD3 R3, P0, PT, R16, R3, RZ ;  /* 0x0000000310037210 */ /* 0x000fe40007f1e0ff */
[----:B--2---:R-:W-:-:S03]  /*2180*/  IADD3 R4, P1, PT, R23, UR4, RZ ;  /* 0x0000000417047c10 */ /* 0x004fc6000ff3e0ff */
[----:B------:R-:W-:Y:S01]  /*2190*/  IMAD.X R16, R17, 0x1, R5, P0 ;  /* 0x0000000111107824 */ /* 0x000fe200000e0605 */
[----:B------:R-:W-:-:S03]  /*21a0*/  IADD3.X R5, PT, PT, RZ, UR5, RZ, P1, !PT ;  /* 0x00000005ff057c10 */ /* 0x000fc60008ffe4ff */
[----:B------:R-:W-:Y:S02]  /*21b0*/  IMAD R16, R16, UR10, RZ ;  /* 0x0000000a10107c24 */ /* 0x000fe4000f8e02ff */
[----:B------:R-:W-:-:S04]  /*21c0*/  IMAD.WIDE.U32 R4, R3, UR10, R4 ;  /* 0x0000000a03047c25 */ /* 0x000fc8000f8e0004 */
[----:B------:R-:W-:-:S05]  /*21d0*/  IMAD R3, R3, UR11, R16 ;  /* 0x0000000b03037c24 */ /* 0x000fca000f8e0210 */
[----:B------:R-:W-:-:S05]  /*21e0*/  IADD3 R5, PT, PT, R5, R3, RZ ;  /* 0x0000000305057210 */ /* 0x000fca0007ffe0ff */
[----:B0-----:R1:W-:Y:S02]  /*21f0*/  STG.E.U8 desc[UR36][R4.64], R2 ;  /* 0x0000000204007986 */ /* 0x0013e4000c101124 */
.L_x_40874:
[----:B------:R-:W-:Y:S05]  /*2200*/  BSYNC.RECONVERGENT B7 ;  /* 0x0000000000077941 */ /* 0x000fea0003800200 */
.L_x_40873:
[----:B------:R-:W2:Y:S01]  /*2210*/  LDCU.64 UR4, c[0x0][0x380] ;  /* 0x00007000ff0477ac */ /* 0x000ea20008000a00 */
[----:B------:R-:W-:Y:S01]  /*2220*/  BSSY.RECONVERGENT B7, `(.L_x_40878) ;  /* 0x000015c000077945 */ /* 0x000fe20003800200 */
[----:B--2---:R-:W-:-:S04]  /*2230*/  ISETP.GE.U32.AND P0, PT, R19, UR4, PT ;  /* 0x0000000413007c0c */ /* 0x004fc8000bf06070 */
[----:B------:R-:W-:-:S13]  /*2240*/  ISETP.GE.AND.EX P0, PT, RZ, UR5, PT, P0 ;  /* 0x00000005ff007c0c */ /* 0x000fda000bf06300 */
[----:B------:R-:W-:Y:S05]  /*2250*/  @P0 BRA `(.L_x_40879) ;  /* 0x0000001400600947 */ /* 0x000fea0003800000 */
[----:B------:R-:W2:Y:S01]  /*2260*/  LDCU.64 UR4, c[0x0][0x390] ;  /* 0x00007200ff0477ac */ /* 0x000ea20008000a00 */
[----:B-1----:R-:W-:Y:S01]  /*2270*/  HFMA2 R4, -RZ, RZ, 0, 0 ;  /* 0x00000000ff047431 */ /* 0x002fe200000001ff */
[----:B------:R-:W-:Y:S01]  /*2280*/  MOV R5, R19 ;  /* 0x0000001300057202 */ /* 0x000fe20000000f00 */
[----:B------:R-:W1:Y:S01]  /*2290*/  LDCU UR6, c[0x0][0x38c] ;  /* 0x00007180ff0677ac */ /* 0x000e620008000800 */
[----:B------:R-:W-:Y:S01]  /*22a0*/  ISETP.NE.AND P0, PT, R22, RZ, PT ;  /* 0x000000ff1600720c */ /* 0x000fe20003f05270 */
[----:B------:R-:W3:Y:S01]  /*22b0*/  LDCU.64 UR8, c[0x0][0x4b8] ;  /* 0x00009700ff0877ac */ /* 0x000ee20008000a00 */
[----:B--2---:R-:W-:-:S05]  /*22c0*/  IMAD.HI.U32 R4, R19, UR4, R4 ;  /* 0x0000000413047c27 */ /* 0x004fca000f8e0004 */
[----:B------:R-:W-:-:S05]  /*22d0*/  SHF.R.U32.HI R5, RZ, UR5, R4 ;  /* 0x00000005ff057c19 */ /* 0x000fca0008011604 */
[----:B------:R-:W-:-:S04]  /*22e0*/  IMAD.MOV R0, RZ, RZ, -R5 ;  /* 0x000000ffff007224 */ /* 0x000fc800078e0a05 */
[----:B-1----:R-:W-:-:S04]  /*22f0*/  IMAD R0, R0, UR6, R19 ;  /* 0x0000000600007c24 */ /* 0x002fc8000f8e0213 */
        /* <DEDUP_REMOVED lines=278> */
[----:B------:R-:W4:Y:S01]  /*3460*/  @P0 LDC.64 R6, c[0x0][0x578] ;  /* 0x00015e00ff060b82 */ /* 0x000f220000000a00 */
[----:B---3--:R-:W-:-:S05]  /*3470*/  @P0 IMAD.HI.U32 R4, R9, R12, R8 ;  /* 0x0000000c09040227 */ /* 0x008fca00078e0008 */
[----:B------:R-:W-:Y:S01]  /*3480*/  @P0 SHF.R.U32.HI R3, RZ, R13, R4 ;  /* 0x0000000dff030219 */ /* 0x000fe20000011604 */
[----:B------:R-:W-:-:S04]  /*3490*/  IMAD R4, R11, UR6, R5 ;  /* 0x000000060b047c24 */ /* 0x000fc8000f8e0205 */
[----:B------:R-:W-:Y:S02]  /*34a0*/  @P0 IMAD.MOV R3, RZ, RZ, -R3 ;  /* 0x000000ffff030224 */ /* 0x000fe400078e0a03 */
[----:B--2---:R-:W-:Y:S02]  /*34b0*/  IMAD R23, R4, UR4, R23 ;  /* 0x0000000404177c24 */ /* 0x004fe4000f8e0217 */
[----:B-1----:R-:W-:Y:S02]  /*34c0*/  @P0 IMAD R8, R10, R3, R9 ;  /* 0x000000030a080224 */ /* 0x002fe400078e0209 */
[----:B------:R-:W-:Y:S02]  /*34d0*/  IMAD R0, R4, UR5, R0 ;  /* 0x0000000504007c24 */ /* 0x000fe4000f8e0200 */
[C---:B----4-:R-:W-:Y:S02]  /*34e0*/  @P0 IMAD R23, R8.reuse, R6, R23 ;  /* 0x0000000608170224 */ /* 0x050fe400078e0217 */
[----:B------:R-:W-:-:S07]  /*34f0*/  @P0 IMAD R0, R8, R7, R0 ;  /* 0x0000000708000224 */ /* 0x000fce00078e0200 */
.L_x_40880:
        /* <DEDUP_REMOVED lines=23> */
[----:B--2---:R-:W-:-:S02]  /*3670*/  MOV R6, UR6 ;  /* 0x0000000600067c02 */ /* 0x004fc40008000f00 */
[----:B------:R-:W-:Y:S01]  /*3680*/  MOV R7, UR7 ;  /* 0x0000000700077c02 */ /* 0x000fe20008000f00 */
[----:B----4-:R-:W-:Y:S01]  /*3690*/  IMAD.U32 R10, RZ, RZ, UR8 ;  /* 0x00000008ff0a7e24 */ /* 0x010fe2000f8e00ff */
[----:B------:R-:W-:-:S07]  /*36a0*/  MOV R11, UR9 ;  /* 0x00000009000b7c02 */ /* 0x000fce0008000f00 */
[----:B------:R-:W-:-:S07]  /*36b0*/  LEPC R20, `(.L_x_40882) ;  /* 0x000000001014794e */ /* 0x000fce0000000000 */
[----:B0--3--:R-:W-:Y:S05]  /*36c0*/  CALL.ABS.NOINC R14 ;  /* 0x000000000e007343 */ /* 0x009fea0003c00000 */
.L_x_40882:
[----:B------:R-:W-:Y:S05]  /*36d0*/  BSYNC.RECONVERGENT B6 ;  /* 0x0000000000067941 */ /* 0x000fea0003800200 */
.L_x_40881:
[----:B------:R-:W1:Y:S01]  /*36e0*/  LDCU.128 UR4, c[0x0][0x590] ;  /* 0x0000b200ff0477ac */ /* 0x000e620008000c00 */
[--C-:B------:R-:W-:Y:S02]  /*36f0*/  SHF.R.S32.HI R3, RZ, 0x1f, R17.reuse ;  /* 0x0000001fff037819 */ /* 0x100fe40000011411 */
[----:B------:R-:W-:Y:S01]  /*3700*/  SHF.R.S32.HI R5, RZ, 0x1f, R17 ;  /* 0x0000001fff057819 */ /* 0x000fe20000011411 */
[----:B------:R-:W2:Y:S01]  /*3710*/  LDCU.64 UR8, c[0x0][0x580] ;  /* 0x0000b000ff0877ac */ /* 0x000ea20008000a00 */
[----:B------:R-:W-:Y:S02]  /*3720*/  IADD3 R19, PT, PT, R19, 0x80, RZ ;  /* 0x0000008013137810 */ /* 0x000fe40007ffe0ff */
[----:B-1----:R-:W-:Y:S02]  /*3730*/  LOP3.LUT R3, R3, UR4, RZ, 0xc0, !PT ;  /* 0x0000000403037c12 */ /* 0x002fe4000f8ec0ff */
[----:B------:R-:W-:Y:S02]  /*3740*/  LOP3.LUT R5, R5, UR5, RZ, 0xc0, !PT ;  /* 0x0000000505057c12 */ /* 0x000fe4000f8ec0ff */
[----:B------:R-:W-:-:S02]  /*3750*/  IADD3 R3, P0, PT, R16, R3, RZ ;  /* 0x0000000310037210 */ /* 0x000fc40007f1e0ff */
[----:B--2---:R-:W-:Y:S02]  /*3760*/  IADD3 R4, P1, PT, R23, UR8, RZ ;  /* 0x0000000817047c10 */ /* 0x004fe4000ff3e0ff */
[----:B------:R-:W-:-:S03]  /*3770*/  IADD3.X R16, PT, PT, R17, R5, RZ, P0, !PT ;  /* 0x0000000511107210 */ /* 0x000fc600007fe4ff */
[----:B------:R-:W-:Y:S02]  /*3780*/  IMAD.X R5, RZ, RZ, UR9, P1 ;  /* 0x00000009ff057e24 */ /* 0x000fe400088e06ff */
[----:B------:R-:W-:Y:S02]  /*3790*/  IMAD R16, R16, UR6, RZ ;  /* 0x0000000610107c24 */ /* 0x000fe4000f8e02ff */
[----:B------:R-:W-:-:S04]  /*37a0*/  IMAD.WIDE.U32 R4, R3, UR6, R4 ;  /* 0x0000000603047c25 */ /* 0x000fc8000f8e0004 */
[----:B------:R-:W-:-:S05]  /*37b0*/  IMAD R3, R3, UR7, R16 ;  /* 0x0000000703037c24 */ /* 0x000fca000f8e0210 */
[----:B------:R-:W-:-:S05]  /*37c0*/  IADD3 R5, PT, PT, R5, R3, RZ ;  /* 0x0000000305057210 */ /* 0x000fca0007ffe0ff */
[----:B0-----:R2:W-:Y:S02]  /*37d0*/  STG.E.U8 desc[UR36][R4.64], R2 ;  /* 0x0000000204007986 */ /* 0x0015e4000c101124 */
.L_x_40879:
[----:B------:R-:W-:Y:S05]  /*37e0*/  BSYNC.RECONVERGENT B7 ;  /* 0x0000000000077941 */ /* 0x000fea0003800200 */
.L_x_40878:
[----:B------:R-:W3:Y:S01]  /*37f0*/  LDCU.64 UR4, c[0x0][0x380] ;  /* 0x00007000ff0477ac */ /* 0x000ee20008000a00 */
[----:B------:R-:W-:Y:S01]  /*3800*/  BSSY.RECONVERGENT B7, `(.L_x_40883) ;  /* 0x000015c000077945 */ /* 0x000fe20003800200 */
[----:B---3--:R-:W-:-:S04]  /*3810*/  ISETP.GE.U32.AND P0, PT, R19, UR4, PT ;  /* 0x0000000413007c0c */ /* 0x008fc8000bf06070 */
[----:B------:R-:W-:-:S13]  /*3820*/  ISETP.GE.AND.EX P0, PT, RZ, UR5, PT, P0 ;  /* 0x00000005ff007c0c */ /* 0x000fda000bf06300 */
[----:B------:R-:W-:Y:S05]  /*3830*/  @P0 BRA `(.L_x_40884) ;  /* 0x0000001400600947 */ /* 0x000fea0003800000 */
[----:B------:R-:W3:Y:S01]  /*3840*/  LDCU.64 UR4, c[0x0][0x390] ;  /* 0x00007200ff0477ac */ /* 0x000ee20008000a00 */
[----:B-12---:R-:W-:Y:S01]  /*3850*/  MOV R5, R19 ;  /* 0x0000001300057202 */ /* 0x006fe20000000f00 */
[----:B------:R-:W-:Y:S01]  /*3860*/  IMAD.MOV.U32 R4, RZ, RZ, RZ ;  /* 0x000000ffff047224 */ /* 0x000fe200078e00ff */
[----:B------:R-:W-:Y:S01]  /*3870*/  ISETP.NE.AND P0, PT, R22, RZ, PT ;  /* 0x000000ff1600720c */ /* 0x000fe20003f05270 */
[----:B------:R-:W1:Y:S01]  /*3880*/  LDCU UR6, c[0x0][0x38c] ;  /* 0x00007180ff0677ac */ /* 0x000e620008000800 */
[----:B------:R-:W2:Y:S01]  /*3890*/  LDCU.64 UR8, c[0x0][0x4b8] ;  /* 0x00009700ff0877ac */ /* 0x000ea20008000a00 */
[----:B---3--:R-:W-:-:S05]  /*38a0*/  IMAD.HI.U32 R4, R19, UR4, R4 ;  /* 0x0000000413047c27 */ /* 0x008fca000f8e0004 */
[----:B------:R-:W-:-:S04]  /*38b0*/  SHF.R.U32.HI R5, RZ, UR5, R4 ;  /* 0x00000005ff057c19 */ /* 0x000fc80008011604 */
[----:B------:R-:W-:-:S05]  /*38c0*/  IADD3 R0, PT, PT, -R5, RZ, RZ ;  /* 0x000000ff05007210 */ /* 0x000fca0007ffe1ff */
[----:B-1----:R-:W-:-:S04]  /*38d0*/  IMAD R0, R0, UR6, R19 ;  /* 0x0000000600007c24 */ /* 0x002fc8000f8e0213 */
[C---:B--2---:R-:W-:Y:S02]  /*38e0*/  IMAD R23, R0.reuse, UR8, RZ ;  /* 0x0000000800177c24 */ /* 0x044fe4000f8e02ff */
[----:B------:R-:W-:Y:S01]  /*38f0*/  IMAD R0, R0, UR9, RZ ;  /* 0x0000000900007c24 */ /* 0x000fe2000f8e02ff */
        /* <DEDUP_REMOVED lines=276> */
[----:B------:R-:W4:Y:S01]  /*4a40*/  @P0 LDC.64 R6, c[0x0][0x578] ;  /* 0x00015e00ff060b82 */ /* 0x000f220000000a00 */
        /* <DEDUP_REMOVED lines=9> */
.L_x_40885:
        /* <DEDUP_REMOVED lines=29> */
.L_x_40887:
[----:B------:R-:W-:Y:S05]  /*4cb0*/  BSYNC.RECONVERGENT B6 ;  /* 0x0000000000067941 */ /* 0x000fea0003800200 */
.L_x_40886:
        /* <DEDUP_REMOVED lines=9> */
[----:B------:R-:W-:Y:S02]  /*4d50*/  IADD3.X R16, PT, PT, R17, R5, RZ, P0, !PT ;  /* 0x0000000511107210 */ /* 0x000fe400007fe4ff */
[----:B------:R-:W-:-:S03]  /*4d60*/  IADD3.X R5, PT, PT, RZ, UR9, RZ, P1, !PT ;  /* 0x00000009ff057c10 */ /* 0x000fc60008ffe4ff */
[----:B------:R-:W-:Y:S02]  /*4d70*/  IMAD R16, R16, UR6, RZ ;  /* 0x0000000610107c24 */ /* 0x000fe4000f8e02ff */
[----:B------:R-:W-:-:S04]  /*4d80*/  IMAD.WIDE.U32 R4, R3, UR6, R4 ;  /* 0x0000000603047c25 */ /* 0x000fc8000f8e0004 */
[----:B------:R-:W-:-:S04]  /*4d90*/  IMAD R3, R3, UR7, R16 ;  /* 0x0000000703037c24 */ /* 0x000fc8000f8e0210 */
[----:B------:R-:W-:-:S05]  /*4da0*/  IMAD.IADD R5, R5, 0x1, R3 ;  /* 0x0000000105057824 */ /* 0x000fca00078e0203 */
[----:B0-----:R3:W-:Y:S02]  /*4db0*/  STG.E.U8 desc[UR36][R4.64], R2 ;  /* 0x0000000204007986 */ /* 0x0017e4000c101124 */
.L_x_40884:
[----:B------:R-:W-:Y:S05]  /*4dc0*/  BSYNC.RECONVERGENT B7 ;  /* 0x0000000000077941 */ /* 0x000fea0003800200 */
.L_x_40883:
[----:B------:R-:W4:Y:S02]  /*4dd0*/  LDCU.64 UR4, c[0x0][0x380] ;  /* 0x00007000ff0477ac */ /* 0x000f240008000a00 */
[----:B----4-:R-:W-:-:S04]  /*4de0*/  ISETP.GE.U32.AND P0, PT, R19, UR4, PT ;  /* 0x0000000413007c0c */ /* 0x010fc8000bf06070 */
[----:B------:R-:W-:-:S13]  /*4df0*/  ISETP.GE.AND.EX P0, PT, RZ, UR5, PT, P0 ;  /* 0x00000005ff007c0c */ /* 0x000fda000bf06300 */
[----:B------:R-:W-:Y:S05]  /*4e00*/  @P0 EXIT ;  /* 0x000000000000094d */ /* 0x000fea0003800000 */
[----:B------:R-:W4:Y:S01]  /*4e10*/  LDCU.64 UR4, c[0x0][0x390] ;  /* 0x00007200ff0477ac */ /* 0x000f220008000a00 */
[----:B-123--:R-:W-:Y:S02]  /*4e20*/  HFMA2 R4, -RZ, RZ, 0, 0 ;  /* 0x00000000ff047431 */ /* 0x00efe400000001ff */
[----:B------:R-:W-:Y:S01]  /*4e30*/  IMAD.MOV.U32 R5, RZ, RZ, R19 ;  /* 0x000000ffff057224 */ /* 0x000fe200078e0013 */
[----:B------:R-:W-:Y:S01]  /*4e40*/  ISETP.NE.AND P0, PT, R22, RZ, PT ;  /* 0x000000ff1600720c */ /* 0x000fe20003f05270 */
[----:B------:R-:W1:Y:S01]  /*4e50*/  LDCU UR6, c[0x0][0x38c] ;  /* 0x00007180ff0677ac */ /* 0x000e620008000800 */
[----:B------:R-:W2:Y:S01]  /*4e60*/  LDCU.64 UR8, c[0x0][0x4b8] ;  /* 0x00009700ff0877ac */ /* 0x000ea20008000a00 */
[----:B----4-:R-:W-:-:S05]  /*4e70*/  IMAD.HI.U32 R4, R19, UR4, R4 ;  /* 0x0000000413047c27 */ /* 0x010fca000f8e0004 */
[----:B------:R-:W-:-:S04]  /*4e80*/  SHF.R.U32.HI R5, RZ, UR5, R4 ;  /* 0x00000005ff057c19 */ /* 0x000fc80008011604 */
[----:B------:R-:W-:-:S05]  /*4e90*/  IADD3 R0, PT, PT, -R5, RZ, RZ ;  /* 0x000000ff05007210 */ /* 0x000fca0007ffe1ff */
[----:B-1----:R-:W-:-:S04]  /*4ea0*/  IMAD R0, R0, UR6, R19 ;  /* 0x0000000600007c24 */ /* 0x002fc8000f8e0213 */
[C---:B--2---:R-:W-:Y:S02]  /*4eb0*/  IMAD R19, R0.reuse, UR8, RZ ;  /* 0x0000000800137c24 */ /* 0x044fe4000f8e02ff */
        /* <DEDUP_REMOVED lines=287> */
.L_x_40888:
        /* <DEDUP_REMOVED lines=23> */
[----:B-1----:R-:W-:Y:S02]  /*6220*/  MOV R4, UR4 ;  /* 0x0000000400047c02 */ /* 0x002fe40008000f00 */
[----:B------:R-:W-:-:S02]  /*6230*/  MOV R5, UR5 ;  /* 0x0000000500057c02 */ /* 0x000fc40008000f00 */
[----:B--2---:R-:W-:Y:S01]  /*6240*/  MOV R6, UR6 ;  /* 0x0000000600067c02 */ /* 0x004fe20008000f00 */
[----:B------:R-:W-:Y:S01]  /*6250*/  IMAD.U32 R7, RZ, RZ, UR7 ;  /* 0x00000007ff077e24 */ /* 0x000fe2000f8e00ff */
[----:B----4-:R-:W-:Y:S02]  /*6260*/  MOV R10, UR8 ;  /* 0x00000008000a7c02 */ /* 0x010fe40008000f00 */
[----:B------:R-:W-:-:S07]  /*6270*/  MOV R11, UR9 ;  /* 0x00000009000b7c02 */ /* 0x000fce0008000f00 */
[----:B------:R-:W-:-:S07]  /*6280*/  LEPC R20, `(.L_x_40890) ;  /* 0x000000001014794e */ /* 0x000fce0000000000 */
[----:B0--3--:R-:W-:Y:S05]  /*6290*/  CALL.ABS.NOINC R14 ;  /* 0x000000000e007343 */ /* 0x009fea0003c00000 */
.L_x_40890:
[----:B------:R-:W-:Y:S05]  /*62a0*/  BSYNC.RECONVERGENT B6 ;  /* 0x0000000000067941 */ /* 0x000fea0003800200 */
.L_x_40889:
[----:B------:R-:W1:Y:S01]  /*62b0*/  LDCU.128 UR4, c[0x0][0x590] ;  /* 0x0000b200ff0477ac */ /* 0x000e620008000c00 */
[--C-:B------:R-:W-:Y:S02]  /*62c0*/  SHF.R.S32.HI R3, RZ, 0x1f, R17.reuse ;  /* 0x0000001fff037819 */ /* 0x100fe40000011411 */
[----:B------:R-:W-:Y:S02]  /*62d0*/  SHF.R.S32.HI R5, RZ, 0x1f, R17 ;  /* 0x0000001fff057819 */ /* 0x000fe40000011411 */
[----:B-1----:R-:W-:Y:S02]  /*62e0*/  LOP3.LUT R3, R3, UR4, RZ, 0xc0, !PT ;  /* 0x0000000403037c12 */ /* 0x002fe4000f8ec0ff */
[----:B------:R-:W-:Y:S02]  /*62f0*/  LOP3.LUT R5, R5, UR5, RZ, 0xc0, !PT ;  /* 0x0000000505057c12 */ /* 0x000fe4000f8ec0ff */
[----:B------:R-:W-:-:S04]  /*6300*/  IADD3 R3, P0, PT, R16, R3, RZ ;  /* 0x0000000310037210 */ /* 0x000fc80007f1e0ff */
[----:B------:R-:W-:Y:S01]  /*6310*/  IADD3.X R16, PT, PT, R17, R5, RZ, P0, !PT ;  /* 0x0000000511107210 */ /* 0x000fe200007fe4ff */
[----:B------:R-:W-:-:S04]  /*6320*/  IMAD.WIDE.U32 R18, R3, UR6, R18 ;  /* 0x0000000603127c25 */ /* 0x000fc8000f8e0012 */
[----:B------:R-:W-:-:S04]  /*6330*/  IMAD R16, R16, UR6, RZ ;  /* 0x0000000610107c24 */ /* 0x000fc8000f8e02ff */
[----:B------:R-:W-:-:S05]  /*6340*/  IMAD R3, R3, UR7, R16 ;  /* 0x0000000703037c24 */ /* 0x000fca000f8e0210 */
[----:B------:R-:W-:-:S05]  /*6350*/  IADD3 R19, PT, PT, R19, R3, RZ ;  /* 0x0000000313137210 */ /* 0x000fca0007ffe0ff */
[----:B0-----:R-:W-:Y:S01]  /*6360*/  STG.E.U8 desc[UR36][R18.64], R2 ;  /* 0x0000000212007986 */ /* 0x001fe2000c101124 */
[----:B------:R-:W-:Y:S05]  /*6370*/  EXIT ;  /* 0x000000000000794d */ /* 0x000fea0003800000 */
.L_x_40891:
        /* <DEDUP_REMOVED lines=16> */
.L_x_41925:


//--------------------- .text._ZN2at6native24index_elementwise_kernelILi128ELi4EZNS0_16gpu_index_kernelIZNS0_17index_kernel_implINS0_10OpaqueTypeILi16EEEEEvRNS_18TensorIteratorBaseEN3c108ArrayRefIlEESA_EUlPcPKclE_EEvS7_SA_SA_RKT_bEUliE_EEvlT1_ --------------------------
	.section	.text._ZN2at6native24index_elementwise_kernelILi128ELi4EZNS0_16gpu_index_kernelIZNS0_17index_kernel_implINS0_10OpaqueTypeILi16EEEEEvRNS_18TensorIteratorBaseEN3c108ArrayRefIlEESA_EUlPcPKclE_EEvS7_SA_SA_RKT_bEUliE_EEvlT1_,"ax",@progbits
	.align	128
        .global         _ZN2at6native24index_elementwise_kernelILi128ELi4EZNS0_16gpu_index_kernelIZNS0_17index_kernel_implINS0_10OpaqueTypeILi16EEEEEvRNS_18TensorIteratorBaseEN3c108ArrayRefIlEESA_EUlPcPKclE_EEvS7_SA_SA_RKT_bEUliE_EEvlT1_
        .type           _ZN2at6native24index_elementwise_kernelILi128ELi4EZNS0_16gpu_index_kernelIZNS0_17index_kernel_implINS0_10OpaqueTypeILi16EEEEEvRNS_18TensorIteratorBaseEN3c108ArrayRefIlEESA_EUlPcPKclE_EEvS7_SA_SA_RKT_bEUliE_EEvlT1_,@function
        .size           _ZN2at6native24index_elementwise_kernelILi128ELi4EZNS0_16gpu_index_kernelIZNS0_17index_kernel_implINS0_10OpaqueTypeILi16EEEEEvRNS_18TensorIteratorBaseEN3c108ArrayRefIlEESA_EUlPcPKclE_EEvS7_SA_SA_RKT_bEUliE_EEvlT1_,(.L_x_41926 - _ZN2at6native24index_elementwise_kernelILi128ELi4EZNS0_16gpu_index_kernelIZNS0_17index_kernel_implINS0_10OpaqueTypeILi16EEEEEvRNS_18TensorIteratorBaseEN3c108ArrayRefIlEESA_EUlPcPKclE_EEvS7_SA_SA_RKT_bEUliE_EEvlT1_)
        .other          _ZN2at6native24index_elementwise_kernelILi128ELi4EZNS0_16gpu_index_kernelIZNS0_17index_kernel_implINS0_10OpaqueTypeILi16EEEEEvRNS_18TensorIteratorBaseEN3c108ArrayRefIlEESA_EUlPcPKclE_EEvS7_SA_SA_RKT_bEUliE_EEvlT1_,@"STO_CUDA_ENTRY STV_DEFAULT"
_ZN2at6native24index_elementwise_kernelILi128ELi4EZNS0_16gpu_index_kernelIZNS0_17index_kernel_implINS0_10OpaqueTypeILi16EEEEEvRNS_18TensorIteratorBaseEN3c108ArrayRefIlEESA_EUlPcPKclE_EEvS7_SA_SA_RKT_bEUliE_EEvlT1_:
.text._ZN2at6native24index_elementwise_kernelILi128ELi4EZNS0_16gpu_index_kernelIZNS0_17index_kernel_implINS0_10OpaqueTypeILi16EEEEEvRNS_18TensorIteratorBaseEN3c108ArrayRefIlEESA_EUlPcPKclE_EEvS7_SA_SA_RKT_bEUliE_EEvlT1_:
        /* <DEDUP_REMOVED lines=37> */
.L_x_40895:
[----:B------:R-:W-:Y:S05]  /*0250*/  BSYNC.RECONVERGENT B0 ;  /* 0x0000000000007941 */ /* 0x000fea0003800200 */
.L_x_40894:
        /* <DEDUP_REMOVED lines=8> */
.L_x_40893:
        /* <DEDUP_REMOVED lines=317> */
.L_x_40898:
        /* <DEDUP_REMOVED lines=9> */
.L_x_40897:
[----:B------:R-:W-:Y:S05]  /*1740*/  BSYNC.RECONVERGENT B0 ;  /* 0x0000000000007941 */ /* 0x000fea0003800200 */
.L_x_40896:
        /* <DEDUP_REMOVED lines=313> */
.L_x_40901:
        /* <DEDUP_REMOVED lines=9> */
.L_x_40900:
[----:B------:R-:W-:Y:S05]  /*2b70*/  BSYNC.RECONVERGENT B0 ;  /* 0x0000000000007941 */ /* 0x000fea0003800200 */
.L_x_40899:
        /* <DEDUP_REMOVED lines=313> */
.L_x_40904:
        /* <DEDUP_REMOVED lines=9> */
.L_x_40903:
[----:B------:R-:W-:Y:S05]  /*3fa0*/  BSYNC.RECONVERGENT B0 ;  /* 0x0000000000007941 */ /* 0x000fea0003800200 */
.L_x_40902:
        /* <DEDUP_REMOVED lines=312> */
.L_x_40905:
        /* <DEDUP_REMOVED lines=9> */
.L_x_40892:
        /* <DEDUP_REMOVED lines=27> */
.L_x_40918:
        /* <DEDUP_REMOVED lines=27> */
.L_x_40911:
[----:B------:R-:W-:Y:S05]  /*5720*/  BSYNC.RECONVERGENT B6 ;  /* 0x0000000000067941 */ /* 0x000fea0003800200 */
.L_x_40910:
        /* <DEDUP_REMOVED lines=40> */
.L_x_40913:
[----:B------:R-:W-:Y:S05]  /*59b0*/  BSYNC.RECONVERGENT B6 ;  /* 0x0000000000067941 */ /* 0x000fea0003800200 */
.L_x_40912:
        /* <DEDUP_REMOVED lines=39> */
.L_x_40915:
[----:B------:R-:W-:Y:S05]  /*5c30*/  BSYNC.RECONVERGENT B6 ;  /* 0x0000000000067941 */ /* 0x000fea0003800200 */
.L_x_40914:
        /* <DEDUP_REMOVED lines=40> */
.L_x_40917:
[----:B------:R-:W-:Y:S05]  /*5ec0*/  BSYNC.RECONVERGENT B6 ;  /* 0x0000000000067941 */ /* 0x000fea0003800200 */
.L_x_40916:
        /* <DEDUP_REMOVED lines=20> */
.L_x_40909:
        /* <DEDUP_REMOVED lines=32> */
.L_x_40920:
        /* <DEDUP_REMOVED lines=45> */
.L_x_40921:
        /* <DEDUP_REMOVED lines=44> */
.L_x_40922:
        /* <DEDUP_REMOVED lines=12> */
.L_x_40919:
[----:B------:R-:W0:Y:S02]  /*6860*/  LDCU.64 UR4, c[0x0][0x5f0] ;  /* 0x0000be00ff0477ac */ /* 0x000e240008000a00 */
[----:B0-----:R-:W-:-:S04]  /*6870*/  IADD3 R4, P0, PT, R32, UR4, RZ ;  /* 0x0000000420047c10 */ /* 0x001fc8000ff1e0ff */
[----:B------:R-:W-:-:S05]  /*6880*/  IADD3.X R5, PT, PT, R31, UR5, RZ, P0, !PT ;  /* 0x000000051f057c10 */ /* 0x000fca00087fe4ff */
[----:B------:R-:W2:Y:S01]  /*6890*/  LDG.E.128 R8, desc[UR36][R4.64] ;  /* 0x0000002404087981 */ /* 0x000ea2000c1e1d00 */
[----:B------:R-:W2:Y:S01]  /*68a0*/  LDC.64 R6, c[0x0][0x5e8] ;  /* 0x00017a00ff067b82 */ /* 0x000ea20000000a00 */
[----:B------:R-:W-:Y:S02]  /*68b0*/  IADD3 R33, PT, PT, R33, 0x80, RZ ;  /* 0x0000008021217810 */ /* 0x000fe40007ffe0ff */
[----:B--2---:R0:W-:Y:S05]  /*68c0*/  STG.E.128 desc[UR36][R6.64], R8 ;  /* 0x0000000806007986 */ /* 0x0041ea000c101d24 */
.L_x_40908:
[----:B------:R-:W-:Y:S05]  /*68d0*/  BSYNC.RECONVERGENT B8 ;  /* 0x0000000000087941 */ /* 0x000fea0003800200 */
.L_x_40907:
        /* <DEDUP_REMOVED lines=20> */
.L_x_40934:
        /* <DEDUP_REMOVED lines=27> */
.L_x_40927:
[----:B------:R-:W-:Y:S05]  /*6bd0*/  BSYNC.RECONVERGENT B6 ;  /* 0x0000000000067941 */ /* 0x000fea0003800200 */
.L_x_40926:
        /* <DEDUP_REMOVED lines=40> */
.L_x_40929:
[----:B------:R-:W-:Y:S05]  /*6e60*/  BSYNC.RECONVERGENT B6 ;  /* 0x0000000000067941 */ /* 0x000fea0003800200 */
.L_x_40928:
        /* <DEDUP_REMOVED lines=39> */
.L_x_40931:
[----:B------:R-:W-:Y:S05]  /*70e0*/  BSYNC.RECONVERGENT B6 ;  /* 0x0000000000067941 */ /* 0x000fea0003800200 */
.L_x_40930:
        /* <DEDUP_REMOVED lines=40> */
.L_x_40933:
[----:B------:R-:W-:Y:S05]  /*7370*/  BSYNC.RECONVERGENT B6 ;  /* 0x0000000000067941 */ /* 0x000fea0003800200 */
.L_x_40932:
        /* <DEDUP_REMOVED lines=20> */
.L_x_40925:
[----:B------:R-:W-:-:S04]  /*74c0*/  ISETP.NE.U32.AND P0, PT, R29, RZ, PT ;  /* 0x000000ff1d00720c */ /* 0x000fc80003f05070 */
[----:B------:R-:W-:-:S13]  /*74d0*/  ISETP.NE.AND.EX P0, PT, RZ, RZ, PT, P0 ;  /* 0x000000ffff00720c */ /* 0x000fda0003f05300 */
[----:B------:R-:W-:Y:S05]  /*74e0*/  @!P0 BRA `(.L_x_40935) ;  /* 0x00000008000c8947 */ /* 0x000fea0003800000 */
[----:B------:R-:W-:-:S04]  /*74f0*/  IMAD.SHL.U32 R30, R30, 0x8, RZ ;  /* 0x000000081e1e7824 */ /* 0x000fc800078e00ff */
[----:B------:R-:W1:Y:S02]  /*7500*/  LDC.64 R4, c[0x0][R30+0x600] ;  /* 0x000180001e047b82 */ /* 0x000e640000000a00 */
[----:B-1----:R-:W2:Y:S06]  /*7510*/  LDG.E.64 R4, desc[UR36][R4.64] ;  /* 0x0000002404047981 */ /* 0x002eac000c1e1b00 */
[----:B0-----:R-:W0:Y:S02]  /*7520*/  LDC.64 R6, c[0x0][R30+0x6c8] ;  /* 0x0001b2001e067b82 */ /* 0x001e240000000a00 */
        /* <DEDUP_REMOVED lines=25> */
.L_x_40936:
        /* <DEDUP_REMOVED lines=45> */
.L_x_40937:
        /* <DEDUP_REMOVED lines=45> */
.L_x_40938:
        /* <DEDUP_REMOVED lines=12> */
.L_x_40935:
[----:B------:R-:W1:Y:S02]  /*7d20*/  LDCU.64 UR4, c[0x0][0x5f0] ;  /* 0x0000be00ff0477ac */ /* 0x000e640008000a00 */
[----:B-1----:R-:W-:-:S04]  /*7d30*/  IADD3 R4, P0, PT, R32, UR4, RZ ;  /* 0x0000000420047c10 */ /* 0x002fc8000ff1e0ff */
[----:B------:R-:W-:-:S05]  /*7d40*/  IADD3.X R5, PT, PT, R31, UR5, RZ, P0, !PT ;  /* 0x000000051f057c10 */ /* 0x000fca00087fe4ff */
[----:B0-----:R-:W2:Y:S01]  /*7d50*/  LDG.E.128 R8, desc[UR36][R4.64] ;  /* 0x0000002404087981 */ /* 0x001ea2000c1e1d00 */
[----:B------:R-:W2:Y:S01]  /*7d60*/  LDC.64 R6, c[0x0][0x5e8] ;  /* 0x00017a00ff067b82 */ /* 0x000ea20000000a00 */
[----:B------:R-:W-:Y:S02]  /*7d70*/  IADD3 R33, PT, PT, R33, 0x80, RZ ;  /* 0x0000008021217810 */ /* 0x000fe40007ffe0ff */
[----:B--2---:R1:W-:Y:S05]  /*7d80*/  STG.E.128 desc[UR36][R6.64], R8 ;  /* 0x0000000806007986 */ /* 0x0043ea000c101d24 */
.L_x_40924:
[----:B------:R-:W-:Y:S05]  /*7d90*/  BSYNC.RECONVERGENT B8 ;  /* 0x0000000000087941 */ /* 0x000fea0003800200 */
.L_x_40923:
        /* <DEDUP_REMOVED lines=19> */
.L_x_40950:
        /* <DEDUP_REMOVED lines=27> */
.L_x_40943:
[----:B------:R-:W-:Y:S05]  /*8080*/  BSYNC.RECONVERGENT B6 ;  /* 0x0000000000067941 */ /* 0x000fea0003800200 */
.L_x_40942:
        /* <DEDUP_REMOVED lines=8> */
[----:B------:R-:W4:Y:S01]  /*8110*/  LDC.64 R4, c[0x0][R30+0x368] ;  /* 0x0000da001e047b82 */ /* 0x000f220000000a00 */
[----:B------:R-:W-:-:S05]  /*8120*/  IADD3 R35, P1, PT, R24, R35, RZ ;  /* 0x0000002318237210 */ /* 0x000fca0007f3e0ff */
[----:B------:R-:W-:Y:S01]  /*8130*/  IMAD.X R25, R25, 0x1, R23, P1 ;  /* 0x0000000119197824 */ /* 0x000fe200008e0617 */
[----:B---3--:R-:W-:Y:S01]  /*8140*/  IADD3 R3, P2, PT, RZ, -R16, RZ ;  /* 0x80000010ff037210 */ /* 0x008fe20007f5e0ff */
[-C--:B----4-:R-:W-:Y:S02]  /*8150*/  IMAD R0, R5, R35.reuse, RZ ;  /* 0x0000002305007224 */ /* 0x090fe400078e02ff */
        /* <DEDUP_REMOVED lines=25> */
.L_x_40945:
[----:B------:R-:W-:Y:S05]  /*82f0*/  BSYNC.RECONVERGENT B6 ;  /* 0x0000000000067941 */ /* 0x000fea0003800200 */
.L_x_40944:
[----:B------:R-:W2:Y:S02]  /*8300*/  LDC.64 R24, c[0x0][R30+0x1e8] ;  /* 0x00007a001e187b82 */ /* 0x000ea40000000a00 */
[----:B--2---:R-:W2:Y:S06]  /*8310*/  LDG.E.64 R24, desc[UR36][R24.64] ;  /* 0x0000002418187981 */ /* 0x004eac000c1e1b00 */
[----:B------:R-:W3:Y:S01]  /*8320*/  LDC.64 R22, c[0x0][R30+0x2b0] ;  /* 0x0000ac001e167b82 */ /* 0x000ee20000000a00 */
[--C-:B------:R-:W-:Y:S01]  /*8330*/  SHF.R.S32.HI R3, RZ, 0x1f, R19.reuse ;  /* 0x0000001fff037819 */ /* 0x100fe20000011413 */
[----:B------:R-:W-:Y:S01]  /*8340*/  IMAD.MOV.U32 R26, RZ, RZ, R34 ;  /* 0x000000ffff1a7224 */ /* 0x000fe200078e0022 */
[----:B01----:R-:W-:Y:S01]  /*8350*/  SHF.R.S32.HI R7, RZ, 0x1f, R19 ;  /* 0x0000001fff077819 */ /* 0x003fe20000011413 */
[----:B------:R-:W-:Y:S01]  /*8360*/  BSSY.RECONVERGENT B6, `(.L_x_40946) ;  /* 0x0000021000067945 */ /* 0x000fe20003800200 */
[----:B------:R-:W-:-:S02]  /*8370*/  LOP3.LUT R3, R3, R16, RZ, 0xc0, !PT ;  /* 0x0000001003037212 */ /* 0x000fc400078ec0ff */
[----:B------:R-:W-:Y:S01]  /*8380*/  LOP3.LUT R17, R7, R17, RZ, 0xc0, !PT ;  /* 0x0000001107117212 */ /* 0x000fe200078ec0ff */
[----:B------:R-:W0:Y:S01]  /*8390*/  LDC.64 R4, c[0x0][R30+0x370] ;  /* 0x0000dc001e047b82 */ /* 0x000e220000000a00 */
[----:B------:R-:W-:-:S04]  /*83a0*/  IADD3 R3, P0, PT, R18, R3, RZ ;  /* 0x0000000312037210 */ /* 0x000fc80007f1e0ff */
[----:B------:R-:W-:Y:S02]  /*83b0*/  IADD3.X R19, PT, PT, R19, R17, RZ, P0, !PT ;  /* 0x0000001113137210 */ /* 0x000fe400007fe4ff */
[----:B---3--:R-:W-:Y:S01]  /*83c0*/  IADD3 R7, P2, PT, RZ, -R22, RZ ;  /* 0x80000016ff077210 */ /* 0x008fe20007f5e0ff */
[-C--:B0-----:R-:W-:Y:S02]  /*83d0*/  IMAD R0, R5, R3.reuse, RZ ;  /* 0x0000000305007224 */ /* 0x081fe400078e02ff */
        /* <DEDUP_REMOVED lines=25> */
.L_x_40947:
[----:B------:R-:W-:Y:S05]  /*8570*/  BSYNC.RECONVERGENT B6 ;  /* 0x0000000000067941 */ /* 0x000fea0003800200 */
.L_x_40946:
        /* <DEDUP_REMOVED lines=39> */
.L_x_40949:
[----:B------:R-:W-:Y:S05]  /*87f0*/  BSYNC.RECONVERGENT B6 ;  /* 0x0000000000067941 */ /* 0x000fea0003800200 */
.L_x_40948:
        /* <DEDUP_REMOVED lines=19> */
.L_x_40941:
        /* <DEDUP_REMOVED lines=32> */
.L_x_40952:
        /* <DEDUP_REMOVED lines=42> */
.L_x_40953:
        /* <DEDUP_REMOVED lines=42> */
.L_x_40954:
        /* <DEDUP_REMOVED lines=10> */
.L_x_40951:
[----:B------:R-:W2:Y:S02]  /*9110*/  LDCU.64 UR4, c[0x0][0x5f0] ;  /* 0x0000be00ff0477ac */ /* 0x000ea40008000a00 */
[----:B--2---:R-:W-:-:S04]  /*9120*/  IADD3 R26, P0, PT, R26, UR4, RZ ;  /* 0x000000041a1a7c10 */ /* 0x004fc8000ff1e0ff */
[----:B------:R-:W-:-:S06]  /*9130*/  IADD3.X R27, PT, PT, R27, UR5, RZ, P0, !PT ;  /* 0x000000051b1b7c10 */ /* 0x000fcc00087fe4ff */
[----:B------:R-:W2:Y:S01]  /*9140*/  LDG.E.128 R24, desc[UR36][R26.64] ;  /* 0x000000241a187981 */ /* 0x000ea2000c1e1d00 */
[----:B------:R-:W2:Y:S01]  /*9150*/  LDC.64 R4, c[0x0][0x5e8] ;  /* 0x00017a00ff047b82 */ /* 0x000ea20000000a00 */
[----:B------:R-:W-:Y:S02]  /*9160*/  IADD3 R33, PT, PT, R33, 0x80, RZ ;  /* 0x0000008021217810 */ /* 0x000fe40007ffe0ff */
[----:B--2---:R2:W-:Y:S05]  /*9170*/  STG.E.128 desc[UR36][R4.64], R24 ;  /* 0x0000001804007986 */ /* 0x0045ea000c101d24 */
.L_x_40940:
[----:B------:R-:W-:Y:S05]  /*9180*/  BSYNC.RECONVERGENT B8 ;  /* 0x0000000000087941 */ /* 0x000fea0003800200 */
.L_x_40939:
        /* <DEDUP_REMOVED lines=18> */
.L_x_40964:
        /* <DEDUP_REMOVED lines=27> */
.L_x_40957:
[----:B------:R-:W-:Y:S05]  /*9460*/  BSYNC.RECONVERGENT B6 ;  /* 0x0000000000067941 */ /* 0x000fea0003800200 */
.L_x_40956:
        /* <DEDUP_REMOVED lines=38> */
.L_x_40959:
[----:B------:R-:W-:Y:S05]  /*96d0*/  BSYNC.RECONVERGENT B6 ;  /* 0x0000000000067941 */ /* 0x000fea0003800200 */
.L_x_40958:
        /* <DEDUP_REMOVED lines=39> */
.L_x_40961:
[----:B------:R-:W-:Y:S05]  /*9950*/  BSYNC.RECONVERGENT B6 ;  /* 0x0000000000067941 */ /* 0x000fea0003800200 */
.L_x_40960:
        /* <DEDUP_REMOVED lines=39> */
.L_x_40963:
[----:B------:R-:W-:Y:S05]  /*9bd0*/  BSYNC.RECONVERGENT B6 ;  /* 0x0000000000067941 */ /* 0x000fea0003800200 */
.L_x_40962:
        /* <DEDUP_REMOVED lines=19> */
.L_x_40955:
[----:B------:R-:W-:-:S04]  /*9d10*/  ISETP.NE.U32.AND P0, PT, R30, RZ, PT ;  /* 0x000000ff1e00720c */ /* 0x000fc80003f05070 */
[----:B------:R-:W-:-:S13]  /*9d20*/  ISETP.NE.AND.EX P0, PT, RZ, RZ, PT, P0 ;  /* 0x000000ffff00720c */ /* 0x000fda0003f05300 */
[----:B------:R-:W-:Y:S05]  /*9d30*/  @!P0 BRA `(.L_x_40965) ;  /* 0x0000000400e88947 */ /* 0x000fea0003800000 */
[----:B------:R-:W-:-:S04]  /*9d40*/  IMAD.SHL.U32 R31, R31, 0x8, RZ ;  /* 0x000000081f1f7824 */ /* 0x000fc800078e00ff */
[----:B------:R-:W2:Y:S02]  /*9d50*/  LDC.64 R2, c[0x0][R31+0x600] ;  /* 0x000180001f027b82 */ /* 0x000ea40000000a00 */
[----:B--2---:R-:W2:Y:S06]  /*9d60*/  LDG.E.64 R18, desc[UR36][R2.64] ;  /* 0x0000002402127981 */ /* 0x004eac000c1e1b00 */
[----:B------:R-:W0:Y:S02]  /*9d70*/  LDC.64 R4, c[0x0][R31+0x6c8] ;  /* 0x0001b2001f047b82 */ /* 0x000e240000000a00 */
[----:B01----:R-:W-:-:S04]  /*9d80*/  IADD3 R7, P2, PT, RZ, -R4, RZ ;  /* 0x80000004ff077210 */ /* 0x003fc80007f5e0ff */
        /* <DEDUP_REMOVED lines=23> */
.L_x_40966:
        /* <DEDUP_REMOVED lines=42> */
.L_x_40967:
        /* <DEDUP_REMOVED lines=42> */
.L_x_40968:
        /* <DEDUP_REMOVED lines=10> */
.L_x_40965:
[----:B------:R-:W2:Y:S02]  /*a4e0*/  LDCU.64 UR4, c[0x0][0x5f0] ;  /* 0x0000be00ff0477ac */ /* 0x000ea40008000a00 */
[----:B--2---:R-:W-:-:S04]  /*a4f0*/  IADD3 R26, P0, PT, R26, UR4, RZ ;  /* 0x000000041a1a7c10 */ /* 0x004fc8000ff1e0ff */
[----:B------:R-:W-:-:S06]  /*a500*/  IADD3.X R27, PT, PT, R27, UR5, RZ, P0, !PT ;  /* 0x000000051b1b7c10 */ /* 0x000fcc00087fe4ff */
[----:B------:R-:W2:Y:S01]  /*a510*/  LDG.E.128 R24, desc[UR36][R26.64] ;  /* 0x000000241a187981 */ /* 0x000ea2000c1e1d00 */
[----:B------:R-:W2:Y:S03]  /*a520*/  LDC.64 R2, c[0x0][0x5e8] ;  /* 0x00017a00ff027b82 */ /* 0x000ea60000000a00 */
[----:B--2---:R-:W-:Y:S01]  /*a530*/  STG.E.128 desc[UR36][R2.64], R24 ;  /* 0x0000001802007986 */ /* 0x004fe2000c101d24 */
[----:B------:R-:W-:Y:S05]  /*a540*/  EXIT ;  /* 0x000000000000794d */ /* 0x000fea0003800000 */
.L_x_40906:
        /* <DEDUP_REMOVED lines=357> */
.L_x_40971:
        /* <DEDUP_REMOVED lines=13> */
.L_x_40981:
        /* <DEDUP_REMOVED lines=29> */
.L_x_40974:
[----:B------:R-:W-:Y:S05]  /*be40*/  BSYNC.RECONVERGENT B6 ;  /* 0x0000000000067941 */ /* 0x000fea0003800200 */
.L_x_40973:
        /* <DEDUP_REMOVED lines=40> */
.L_x_40976:
[----:B------:R-:W-:Y:S05]  /*c0d0*/  BSYNC.RECONVERGENT B6 ;  /* 0x0000000000067941 */ /* 0x000fea0003800200 */
.L_x_40975:
        /* <DEDUP_REMOVED lines=41> */
.L_x_40978:
[----:B------:R-:W-:Y:S05]  /*c370*/  BSYNC.RECONVERGENT B6 ;  /* 0x0000000000067941 */ /* 0x000fea0003800200 */
.L_x_40977:
        /* <DEDUP_REMOVED lines=41> */
.L_x_40980:
[----:B------:R-:W-:Y:S05]  /*c610*/  BSYNC.RECONVERGENT B6 ;  /* 0x0000000000067941 */ /* 0x000fea0003800200 */
.L_x_40979:
        /* <DEDUP_REMOVED lines=19> */
.L_x_40972:
        /* <DEDUP_REMOVED lines=35> */
.L_x_40984:
[----:B------:R-:W-:Y:S05]  /*c980*/  BSYNC.RECONVERGENT B6 ;  /* 0x0000000000067941 */ /* 0x000fea0003800200 */
.L_x_40983:
        /* <DEDUP_REMOVED lines=45> */
.L_x_40986:
[----:B------:R-:W-:Y:S05]  /*cc60*/  BSYNC.RECONVERGENT B6 ;  /* 0x0000000000067941 */ /* 0x000fea0003800200 */
.L_x_40985:
        /* <DEDUP_REMOVED lines=46> */
.L_x_40988:
[----:B------:R-:W-:Y:S05]  /*cf50*/  BSYNC.RECONVERGENT B6 ;  /* 0x0000000000067941 */ /* 0x000fea0003800200 */
.L_x_40987:
        /* <DEDUP_REMOVED lines=10> */
.L_x_40982:
[----:B------:R-:W0:Y:S02]  /*d000*/  LDCU.64 UR4, c[0x0][0x5f0] ;  /* 0x0000be00ff0477ac */ /* 0x000e240008000a00 */
[----:B0-----:R-:W-:-:S04]  /*d010*/  IADD3 R34, P0, P1, R34, UR4, R31 ;  /* 0x0000000422227c10 */ /* 0x001fc8000f91e01f */
[----:B------:R-:W-:Y:S01]  /*d020*/  IADD3.X R35, PT, PT, R35, UR5, RZ, P0, P1 ;  /* 0x0000000523237c10 */ /* 0x000fe200087e24ff */
[----:B------:R-:W0:Y:S04]  /*d030*/  LDCU.64 UR4, c[0x0][0x5e8] ;  /* 0x0000bd00ff0477ac */ /* 0x000e280008000a00 */
[----:B------:R-:W2:Y:S01]  /*d040*/  LDG.E.128 R4, desc[UR36][R34.64] ;  /* 0x0000002422047981 */ /* 0x000ea2000c1e1d00 */
[----:B------:R-:W-:Y:S01]  /*d050*/  VIADD R33, R33, 0x80 ;  /* 0x0000008021217836 */ /* 0x000fe20000000000 */
[----:B0-----:R-:W-:-:S04]  /*d060*/  IADD3 R2, P0, PT, R32, UR4, RZ ;  /* 0x0000000420027c10 */ /* 0x001fc8000ff1e0ff */
[----:B------:R-:W-:-:S05]  /*d070*/  IADD3.X R3, PT, PT, RZ, UR5, RZ, P0, !PT ;  /* 0x00000005ff037c10 */ /* 0x000fca00087fe4ff */
[----:B--2---:R0:W-:Y:S04]  /*d080*/  STG.E.128 desc[UR36][R2.64], R4 ;  /* 0x0000000402007986 */ /* 0x0041e8000c101d24 */
.L_x_40970:
[----:B------:R-:W-:Y:S05]  /*d090*/  BSYNC.RECONVERGENT B8 ;  /* 0x0000000000087941 */ /* 0x000fea0003800200 */
.L_x_40969:
        /* <DEDUP_REMOVED lines=353> */
.L_x_40991:
        /* <DEDUP_REMOVED lines=14> */
.L_x_41001:
        /* <DEDUP_REMOVED lines=29> */
.L_x_40994:
[----:B------:R-:W-:Y:S05]  /*e960*/  BSYNC.RECONVERGENT B6 ;  /* 0x0000000000067941 */ /* 0x000fea0003800200 */
.L_x_40993:
        /* <DEDUP_REMOVED lines=40> */
.L_x_40996:
[----:B------:R-:W-:Y:S05]  /*ebf0*/  BSYNC.RECONVERGENT B6 ;  /* 0x0000000000067941 */ /* 0x000fea0003800200 */
.L_x_40995:
        /* <DEDUP_REMOVED lines=41> */
.L_x_40998:
[----:B------:R-:W-:Y:S05]  /*ee90*/  BSYNC.RECONVERGENT B6 ;  /* 0x0000000000067941 */ /* 0x000fea0003800200 */
.L_x_40997:
        /* <DEDUP_REMOVED lines=41> */
.L_x_41000:
[----:B------:R-:W-:Y:S05]  /*f130*/  BSYNC.RECONVERGENT B6 ;  /* 0x0000000000067941 */ /* 0x000fea0003800200 */
.L_x_40999:
        /* <DEDUP_REMOVED lines=19> */
.L_x_40992:
        /* <DEDUP_REMOVED lines=35> */
.L_x_41004:
[----:B------:R-:W-:Y:S05]  /*f4a0*/  BSYNC.RECONVERGENT B6 ;  /* 0x0000000000067941 */ /* 0x000fea0003800200 */
.L_x_41003:
        /* <DEDUP_REMOVED lines=45> */
.L_x_41006:
[----:B------:R-:W-:Y:S05]  /*f780*/  BSYNC.RECONVERGENT B6 ;  /* 0x0000000000067941 */ /* 0x000fea0003800200 */
.L_x_41005:
        /* <DEDUP_REMOVED lines=46> */
.L_x_41008:
[----:B------:R-:W-:Y:S05]  /*fa70*/  BSYNC.RECONVERGENT B6 ;  /* 0x0000000000067941 */ /* 0x000fea0003800200 */
.L_x_41007:
        /* <DEDUP_REMOVED lines=10> */
.L_x_41002:
[----:B------:R-:W0:Y:S02]  /*fb20*/  LDCU.64 UR4, c[0x0][0x5f0] ;  /* 0x0000be00ff0477ac */ /* 0x000e240008000a00 */
[----:B0-----:R-:W-:-:S04]  /*fb30*/  IADD3 R34, P0, P1, R34, UR4, R31 ;  /* 0x0000000422227c10 */ /* 0x001fc8000f91e01f */
[----:B------:R-:W-:Y:S01]  /*fb40*/  IADD3.X R35, PT, PT, R35, UR5, RZ, P0, P1 ;  /* 0x0000000523237c10 */ /* 0x000fe200087e24ff */
[----:B------:R-:W0:Y:S04]  /*fb50*/  LDCU.64 UR4, c[0x0][0x5e8] ;  /* 0x0000bd00ff0477ac */ /* 0x000e280008000a00 */
[----:B------:R-:W2:Y:S01]  /*fb60*/  LDG.E.128 R4, desc[UR36][R34.64] ;  /* 0x0000002422047981 */ /* 0x000ea2000c1e1d00 */
[----:B------:R-:W-:Y:S02]  /*fb70*/  IADD3 R33, PT, PT, R33, 0x80, RZ ;  /* 0x0000008021217810 */ /* 0x000fe40007ffe0ff */
[----:B0-----:R-:W-:-:S05]  /*fb80*/  IADD3 R2, P0, PT, R32, UR4, RZ ;  /* 0x0000000420027c10 */ /* 0x001fca000ff1e0ff */
[----:B------:R-:W-:-:S05]  /*fb90*/  IMAD.X R3, RZ, RZ, UR5, P0 ;  /* 0x00000005ff037e24 */ /* 0x000fca00080e06ff */
[----:B--2---:R1:W-:Y:S03]  /*fba0*/  STG.E.128 desc[UR36][R2.64], R4 ;  /* 0x0000000402007986 */ /* 0x0043e6000c101d24 */
.L_x_40990:
[----:B------:R-:W-:Y:S05]  /*fbb0*/  BSYNC.RECONVERGENT B8 ;  /* 0x0000000000087941 */ /* 0x000fea0003800200 */
.L_x_40989:
        /* <DEDUP_REMOVED lines=357> */
.L_x_41011:
        /* <DEDUP_REMOVED lines=13> */
.L_x_41021:
        /* <DEDUP_REMOVED lines=29> */
.L_x_41014:
[----:B------:R-:W-:Y:S05]  /*114b0*/  BSYNC.RECONVERGENT B6 ;  /* 0x0000000000067941 */ /* 0x000fea0003800200 */
.L_x_41013:
        /* <DEDUP_REMOVED lines=40> */
.L_x_41016:
[----:B------:R-:W-:Y:S05]  /*11740*/  BSYNC.RECONVERGENT B6 ;  /* 0x0000000000067941 */ /* 0x000fea0003800200 */
.L_x_41015:
        /* <DEDUP_REMOVED lines=41> */
.L_x_41018:
[----:B------:R-:W-:Y:S05]  /*119e0*/  BSYNC.RECONVERGENT B6 ;  /* 0x0000000000067941 */ /* 0x000fea0003800200 */
.L_x_41017:
        /* <DEDUP_REMOVED lines=41> */
.L_x_41020:
[----:B------:R-:W-:Y:S05]  /*11c80*/  BSYNC.RECONVERGENT B6 ;  /* 0x0000000000067941 */ /* 0x000fea0003800200 */
.L_x_41019:
        /* <DEDUP_REMOVED lines=19> */
.L_x_41012:
        /* <DEDUP_REMOVED lines=35> */
.L_x_41024:
[----:B------:R-:W-:Y:S05]  /*11ff0*/  BSYNC.RECONVERGENT B6 ;  /* 0x0000000000067941 */ /* 0x000fea0003800200 */
.L_x_41023:
        /* <DEDUP_REMOVED lines=45> */
.L_x_41026:
[----:B------:R-:W-:Y:S05]  /*122d0*/  BSYNC.RECONVERGENT B6 ;  /* 0x0000000000067941 */ /* 0x000fea0003800200 */
.L_x_41025:
        /* <DEDUP_REMOVED lines=45> */
.L_x_41028:
[----:B------:R-:W-:Y:S05]  /*125b0*/  BSYNC.RECONVERGENT B6 ;  /* 0x0000000000067941 */ /* 0x000fea0003800200 */
.L_x_41027:
        /* <DEDUP_REMOVED lines=10> */
.L_x_41022:
[----:B------:R-:W0:Y:S02]  /*12660*/  LDCU.64 UR4, c[0x0][0x5f0] ;  /* 0x0000be00ff0477ac */ /* 0x000e240008000a00 */
[----:B0-----:R-:W-:-:S04]  /*12670*/  IADD3 R22, P0, P1, R22, UR4, R29 ;  /* 0x0000000416167c10 */ /* 0x001fc8000f91e01d */
[----:B------:R-:W-:Y:S01]  /*12680*/  IADD3.X R23, PT, PT, R23, UR5, RZ, P0, P1 ;  /* 0x0000000517177c10 */ /* 0x000fe200087e24ff */
[----:B------:R-:W0:Y:S05]  /*12690*/  LDCU.64 UR4, c[0x0][0x5e8] ;  /* 0x0000bd00ff0477ac */ /* 0x000e2a0008000a00 */
[----:B------:R-:W2:Y:S01]  /*126a0*/  LDG.E.128 R20, desc[UR36][R22.64] ;  /* 0x0000002416147981 */ /* 0x000ea2000c1e1d00 */
[----:B------:R-:W-:Y:S01]  /*126b0*/  VIADD R33, R33, 0x80 ;  /* 0x0000008021217836 */ /* 0x000fe20000000000 */
[----:B0-----:R-:W-:-:S04]  /*126c0*/  IADD3 R2, P0, PT, R30, UR4, RZ ;  /* 0x000000041e027c10 */ /* 0x001fc8000ff1e0ff */
[----:B------:R-:W-:-:S05]  /*126d0*/  IADD3.X R3, PT, PT, RZ, UR5, RZ, P0, !PT ;  /* 0x00000005ff037c10 */ /* 0x000fca00087fe4ff */
[----:B--2---:R0:W-:Y:S04]  /*126e0*/  STG.E.128 desc[UR36][R2.64], R20 ;  /* 0x0000001402007986 */ /* 0x0041e8000c101d24 */
.L_x_41010:
[----:B------:R-:W-:Y:S05]  /*126f0*/  BSYNC.RECONVERGENT B8 ;  /* 0x0000000000087941 */ /* 0x000fea0003800200 */
.L_x_41009:
        /* <DEDUP_REMOVED lines=353> */
.L_x_41029:
[----:B------:R-:W0:Y:S01]  /*13d10*/  LDCU.64 UR4, c[0x0][0x5e8] ;  /* 0x0000bd00ff0477ac */ /* 0x000e220008000a00 */
[----:B------:R-:W1:Y:S01]  /*13d20*/  LDC R0, c[0x0][0x5f8] ;  /* 0x00017e00ff007b82 */ /* 0x000e620000000800 */
[----:B------:R-:W-:Y:S02]  /*13d30*/  ISETP.GE.U32.AND P0, PT, R32, 0x3, PT ;  /* 0x000000032000780c */ /* 0x000fe40003f06070 */
[----:B------:R-:W-:Y:S02]  /*13d40*/  CS2R R34, SRZ ;  /* 0x0000000000227805 */ /* 0x000fe4000001ff00 */
[----:B------:R-:W-:Y:S02]  /*13d50*/  MOV R33, RZ ;  /* 0x000000ff00217202 */ /* 0x000fe40000000f00 */
[----:B------:R-:W-:Y:S02]  /*13d60*/  ISETP.GE.U32.AND.EX P0, PT, R31, RZ, PT, P0 ;  /* 0x000000ff1f00720c */ /* 0x000fe40003f06100 */
[----:B0-----:R-:W-:-:S05]  /*13d70*/  IADD3 R16, P1, PT, R16, UR4, RZ ;  /* 0x0000000410107c10 */ /* 0x001fca000ff3e0ff */
[----:B------:R-:W-:Y:S01]  /*13d80*/  IMAD.X R17, RZ, RZ, UR5, P1 ;  /* 0x00000005ff117e24 */ /* 0x000fe200088e06ff */
[----:B-1----:R-:W-:-:S05]  /*13d90*/  LOP3.LUT R32, R0, 0x3, RZ, 0xc0, !PT ;  /* 0x0000000300207812 */ /* 0x002fca00078ec0ff */
        /* <DEDUP_REMOVED lines=8> */
.L_x_41039:
        /* <DEDUP_REMOVED lines=29> */
.L_x_41032:
[----:B------:R-:W-:Y:S05]  /*13ff0*/  BSYNC.RECONVERGENT B6 ;  /* 0x0000000000067941 */ /* 0x000fea0003800200 */
.L_x_41031:
        /* <DEDUP_REMOVED lines=40> */
.L_x_41034:
[----:B------:R-:W-:Y:S05]  /*14280*/  BSYNC.RECONVERGENT B6 ;  /* 0x0000000000067941 */ /* 0x000fea0003800200 */
.L_x_41033:
        /* <DEDUP_REMOVED lines=41> */
.L_x_41036:
[----:B------:R-:W-:Y:S05]  /*14520*/  BSYNC.RECONVERGENT B6 ;  /* 0x0000000000067941 */ /* 0x000fea0003800200 */
.L_x_41035:
        /* <DEDUP_REMOVED lines=41> */
.L_x_41038:
[----:B------:R-:W-:Y:S05]  /*147c0*/  BSYNC.RECONVERGENT B6 ;  /* 0x0000000000067941 */ /* 0x000fea0003800200 */
.L_x_41037:
        /* <DEDUP_REMOVED lines=19> */
.L_x_41030:
        /* <DEDUP_REMOVED lines=35> */
.L_x_41042:
[----:B------:R-:W-:Y:S05]  /*14b30*/  BSYNC.RECONVERGENT B6 ;  /* 0x0000000000067941 */ /* 0x000fea0003800200 */
.L_x_41041:
        /* <DEDUP_REMOVED lines=45> */
.L_x_41044:
[----:B------:R-:W-:Y:S05]  /*14e10*/  BSYNC.RECONVERGENT B6 ;  /* 0x0000000000067941 */ /* 0x000fea0003800200 */
.L_x_41043:
        /* <DEDUP_REMOVED lines=46> */
.L_x_41046:
[----:B------:R-:W-:Y:S05]  /*15100*/  BSYNC.RECONVERGENT B6 ;  /* 0x0000000000067941 */ /* 0x000fea0003800200 */
.L_x_41045:
        /* <DEDUP_REMOVED lines=10> */
.L_x_41040:
[----:B------:R-:W0:Y:S02]  /*151b0*/  LDCU.64 UR4, c[0x0][0x5f0] ;  /* 0x0000be00ff0477ac */ /* 0x000e240008000a00 */
[----:B0-----:R-:W-:-:S04]  /*151c0*/  IADD3 R28, P0, P1, R34, UR4, R28 ;  /* 0x00000004221c7c10 */ /* 0x001fc8000f91e01c */
[----:B------:R-:W-:-:S06]  /*151d0*/  IADD3.X R29, PT, PT, R35, UR5, RZ, P0, P1 ;  /* 0x00000005231d7c10 */ /* 0x000fcc00087e24ff */
[----:B------:R-:W2:Y:S04]  /*151e0*/  LDG.E.128 R28, desc[UR36][R28.64] ;  /* 0x000000241c1c7981 */ /* 0x000ea8000c1e1d00 */
[----:B--2---:R-:W-:Y:S01]  /*151f0*/  STG.E.128 desc[UR36][R16.64], R28 ;  /* 0x0000001c10007986 */ /* 0x004fe2000c101d24 */
[----:B------:R-:W-:Y:S05]  /*15200*/  EXIT ;  /* 0x000000000000794d */ /* 0x000fea0003800000 */
.L_x_41047:
        /* <DEDUP_REMOVED lines=15> */
.L_x_41926:


//--------------------- .text._ZN2at6native24index_elementwise_kernelILi128ELi4EZNS0_16gpu_index_kernelIZNS0_17index_kernel_implINS0_10OpaqueTypeILi2EEEEEvRNS_18TensorIteratorBaseEN3c108ArrayRefIlEESA_EUlPcPKclE_EEvS7_SA_SA_RKT_bEUliE_EEvlT1_ --------------------------
	.section	.text._ZN2at6native24index_elementwise_kernelILi128ELi4EZNS0_16gpu_index_kernelIZNS0_17index_kernel_implINS0_10OpaqueTypeILi2EEEEEvRNS_18TensorIteratorBaseEN3c108ArrayRefIlEESA_EUlPcPKclE_EEvS7_SA_SA_RKT_bEUliE_EEvlT1_,"ax",@progbits
	.align	128
        .global         _ZN2at6native24index_elementwise_kernelILi128ELi4EZNS0_16gpu_index_kernelIZNS0_17index_kernel_implINS0_10OpaqueTypeILi2EEEEEvRNS_18TensorIteratorBaseEN3c108ArrayRefIlEESA_EUlPcPKclE_EEvS7_SA_SA_RKT_bEUliE_EEvlT1_
        .type           _ZN2at6native24index_elementwise_kernelILi128ELi4EZNS0_16gpu_index_kernelIZNS0_17index_kernel_implINS0_10OpaqueTypeILi2EEEEEvRNS_18TensorIteratorBaseEN3c108ArrayRefIlEESA_EUlPcPKclE_EEvS7_SA_SA_RKT_bEUliE_EEvlT1_,@function
        .size           _ZN2at6native24index_elementwise_kernelILi128ELi4EZNS0_16gpu_index_kernelIZNS0_17index_kernel_implINS0_10OpaqueTypeILi2EEEEEvRNS_18TensorIteratorBaseEN3c108ArrayRefIlEESA_EUlPcPKclE_EEvS7_SA_SA_RKT_bEUliE_EEvlT1_,(.L_x_41927 - _ZN2at6native24index_elementwise_kernelILi128ELi4EZNS0_16gpu_index_kernelIZNS0_17index_kernel_implINS0_10OpaqueTypeILi2EEEEEvRNS_18TensorIteratorBaseEN3c108ArrayRefIlEESA_EUlPcPKclE_EEvS7_SA_SA_RKT_bEUliE_EEvlT1_)
        .other          _ZN2at6native24index_elementwise_kernelILi128ELi4EZNS0_16gpu_index_kernelIZNS0_17index_kernel_implINS0_10OpaqueTypeILi2EEEEEvRNS_18TensorIteratorBaseEN3c108ArrayRefIlEESA_EUlPcPKclE_EEvS7_SA_SA_RKT_bEUliE_EEvlT1_,@"STO_CUDA_ENTRY STV_DEFAULT"
_ZN2at6native24index_elementwise_kernelILi128ELi4EZNS0_16gpu_index_kernelIZNS0_17index_kernel_implINS0_10OpaqueTypeILi2EEEEEvRNS_18TensorIteratorBaseEN3c108ArrayRefIlEESA_EUlPcPKclE_EEvS7_SA_SA_RKT_bEUliE_EEvlT1_:
.text._ZN2at6native24index_elementwise_kernelILi128ELi4EZNS0_16gpu_index_kernelIZNS0_17index_kernel_implINS0_10OpaqueTypeILi2EEEEEvRNS_18TensorIteratorBaseEN3c108ArrayRefIlEESA_EUlPcPKclE_EEvS7_SA_SA_RKT_bEUliE_EEvlT1_:
        /* <DEDUP_REMOVED lines=40> */
.L_x_41051:
[----:B------:R-:W-:Y:S05]  /*0280*/  BSYNC.RECONVERGENT B0 ;  /* 0x0000000000007941 */ /* 0x000fea0003800200 */
.L_x_41050:
        /* <DEDUP_REMOVED lines=9> */
.L_x_41049:
        /* <DEDUP_REMOVED lines=317> */
.L_x_41054:
        /* <DEDUP_REMOVED lines=10> */
.L_x_41053:
[----:B------:R-:W-:Y:S05]  /*1790*/  BSYNC.RECONVERGENT B0 ;  /* 0x0000000000007941 */ /* 0x000fea0003800200 */
.L_x_41052:
        /* <DEDUP_REMOVED lines=313> */
.L_x_41057:
        /* <DEDUP_REMOVED lines=10> */
.L_x_41056:
[----:B------:R-:W-:Y:S05]  /*2bd0*/  BSYNC.RECONVERGENT B0 ;  /* 0x0000000000007941 */ /* 0x000fea0003800200 */
.L_x_41055:
        /* <DEDUP_REMOVED lines=313> */
.L_x_41060:
        /* <DEDUP_REMOVED lines=10> */
.L_x_41059:
[----:B------:R-:W-:Y:S05]  /*4010*/  BSYNC.RECONVERGENT B0 ;  /* 0x0000000000007941 */ /* 0x000fea0003800200 */
.L_x_41058:
        /* <DEDUP_REMOVED lines=312> */
.L_x_41061:
        /* <DEDUP_REMOVED lines=10> */
.L_x_41048:
        /* <DEDUP_REMOVED lines=27> */
.L_x_41074:
        /* <DEDUP_REMOVED lines=27> */
.L_x_41067:
[----:B------:R-:W-:Y:S05]  /*57a0*/  BSYNC.RECONVERGENT B6 ;  /* 0x0000000000067941 */ /* 0x000fea0003800200 */
.L_x_41066:
        /* <DEDUP_REMOVED lines=40> */
.L_x_41069:
[----:B------:R-:W-:Y:S05]  /*5a30*/  BSYNC.RECONVERGENT B6 ;  /* 0x0000000000067941 */ /* 0x000fea0003800200 */
.L_x_41068:
        /* <DEDUP_REMOVED lines=39> */
.L_x_41071:
[----:B------:R-:W-:Y:S05]  /*5cb0*/  BSYNC.RECONVERGENT B6 ;  /* 0x0000000000067941 */ /* 0x000fea0003800200 */
.L_x_41070:
        /* <DEDUP_REMOVED lines=40> */
.L_x_41073:
[----:B------:R-:W-:Y:S05]  /*5f40*/  BSYNC.RECONVERGENT B6 ;  /* 0x0000000000067941 */ /* 0x000fea0003800200 */
.L_x_41072:
        /* <DEDUP_REMOVED lines=20> */
.L_x_41065:
        /* <DEDUP_REMOVED lines=32> */
.L_x_41076:
        /* <DEDUP_REMOVED lines=45> */
.L_x_41077:
        /* <DEDUP_REMOVED lines=44> */
.L_x_41078:
        /* <DEDUP_REMOVED lines=12> */
.L_x_41075:
[----:B------:R-:W0:Y:S02]  /*68e0*/  LDCU.64 UR4, c[0x0][0x5f0] ;  /* 0x0000be00ff0477ac */ /* 0x000e240008000a00 */
[----:B0-----:R-:W-:-:S04]  /*68f0*/  IADD3 R4, P0, PT, R32, UR4, RZ ;  /* 0x0000000420047c10 */ /* 0x001fc8000ff1e0ff */
[----:B------:R-:W-:-:S05]  /*6900*/  IADD3.X R5, PT, PT, R31, UR5, RZ, P0, !PT ;  /* 0x000000051f057c10 */ /* 0x000fca00087fe4ff */
[----:B------:R-:W2:Y:S01]  /*6910*/  LDG.E.U16 R4, desc[UR36][R4.64] ;  /* 0x0000002404047981 */ /* 0x000ea2000c1e1500 */
[----:B------:R-:W0:Y:S01]  /*6920*/  LDC.64 R6, c[0x0][0x5e8] ;  /* 0x00017a00ff067b82 */ /* 0x000e220000000a00 */
[----:B------:R-:W-:Y:S02]  /*6930*/  IADD3 R33, PT, PT, R33, 0x80, RZ ;  /* 0x0000008021217810 */ /* 0x000fe40007ffe0ff */
[----:B--2---:R-:W-:-:S05]  /*6940*/  PRMT R3, R4, 0x7710, RZ ;  /* 0x0000771004037816 */ /* 0x004fca00000000ff */
[----:B0-----:R0:W-:Y:S02]  /*6950*/  STG.E.U16 desc[UR36][R6.64], R3 ;  /* 0x0000000306007986 */ /* 0x0011e4000c101524 */
.L_x_41064:
[----:B------:R-:W-:Y:S05]  /*6960*/  BSYNC.RECONVERGENT B8 ;  /* 0x0000000000087941 */ /* 0x000fea0003800200 */
.L_x_41063:
        /* <DEDUP_REMOVED lines=20> */
.L_x_41090:
        /* <DEDUP_REMOVED lines=27> */
.L_x_41083:
[----:B------:R-:W-:Y:S05]  /*6c60*/  BSYNC.RECONVERGENT B6 ;  /* 0x0000000000067941 */ /* 0x000fea0003800200 */
.L_x_41082:
        /* <DEDUP_REMOVED lines=40> */
.L_x_41085:
[----:B------:R-:W-:Y:S05]  /*6ef0*/  BSYNC.RECONVERGENT B6 ;  /* 0x0000000000067941 */ /* 0x000fea0003800200 */
.L_x_41084:
        /* <DEDUP_REMOVED lines=39> */
.L_x_41087:
[----:B------:R-:W-:Y:S05]  /*7170*/  BSYNC.RECONVERGENT B6 ;  /* 0x0000000000067941 */ /* 0x000fea0003800200 */
.L_x_41086:
        /* <DEDUP_REMOVED lines=40> */
.L_x_41089:
[----:B------:R-:W-:Y:S05]  /*7400*/  BSYNC.RECONVERGENT B6 ;  /* 0x0000000000067941 */ /* 0x000fea0003800200 */
.L_x_41088:
        /* <DEDUP_REMOVED lines=20> */
.L_x_41081:
        /* <DEDUP_REMOVED lines=32> */
.L_x_41092:
        /* <DEDUP_REMOVED lines=45> */
.L_x_41093:
        /* <DEDUP_REMOVED lines=45> */
.L_x_41094:
        /* <DEDUP_REMOVED lines=12> */
.L_x_41091:
[----:B------:R-:W1:Y:S02]  /*7db0*/  LDCU.64 UR4, c[0x0][0x5f0] ;  /* 0x0000be00ff0477ac */ /* 0x000e640008000a00 */
[----:B-1----:R-:W-:-:S04]  /*7dc0*/  IADD3 R4, P0, PT, R32, UR4, RZ ;  /* 0x0000000420047c10 */ /* 0x002fc8000ff1e0ff */
[----:B------:R-:W-:-:S05]  /*7dd0*/  IADD3.X R5, PT, PT, R31, UR5, RZ, P0, !PT ;  /* 0x000000051f057c10 */ /* 0x000fca00087fe4ff */
[----:B------:R-:W2:Y:S01]  /*7de0*/  LDG.E.U16 R4, desc[UR36][R4.64] ;  /* 0x0000002404047981 */ /* 0x000ea2000c1e1500 */
[----:B0-----:R-:W0:Y:S01]  /*7df0*/  LDC.64 R6, c[0x0][0x5e8] ;  /* 0x00017a00ff067b82 */ /* 0x001e220000000a00 */
[----:B------:R-:W-:Y:S02]  /*7e00*/  IADD3 R33, PT, PT, R33, 0x80, RZ ;  /* 0x0000008021217810 */ /* 0x000fe40007ffe0ff */
[----:B--2---:R-:W-:-:S05]  /*7e10*/  PRMT R3, R4, 0x7710, RZ ;  /* 0x0000771004037816 */ /* 0x004fca00000000ff */
[----:B0-----:R1:W-:Y:S02]  /*7e20*/  STG.E.U16 desc[UR36][R6.64], R3 ;  /* 0x0000000306007986 */ /* 0x0013e4000c101524 */
.L_x_41080:
[----:B------:R-:W-:Y:S05]  /*7e30*/  BSYNC.RECONVERGENT B8 ;  /* 0x0000000000087941 */ /* 0x000fea0003800200 */
.L_x_41079:
        /* <DEDUP_REMOVED lines=19> */
.L_x_41106:
        /* <DEDUP_REMOVED lines=27> */
.L_x_41099:
[----:B------:R-:W-:Y:S05]  /*8120*/  BSYNC.RECONVERGENT B6 ;  /* 0x0000000000067941 */ /* 0x000fea0003800200 */
.L_x_41098:
        /* <DEDUP_REMOVED lines=38> */
.L_x_41101:
[----:B------:R-:W-:Y:S05]  /*8390*/  BSYNC.RECONVERGENT B6 ;  /* 0x0000000000067941 */ /* 0x000fea0003800200 */
.L_x_41100:
        /* <DEDUP_REMOVED lines=39> */
.L_x_41103:
[----:B------:R-:W-:Y:S05]  /*8610*/  BSYNC.RECONVERGENT B6 ;  /* 0x0000000000067941 */ /* 0x000fea0003800200 */
.L_x_41102:
        /* <DEDUP_REMOVED lines=39> */
.L_x_41105:
[----:B------:R-:W-:Y:S05]  /*8890*/  BSYNC.RECONVERGENT B6 ;  /* 0x0000000000067941 */ /* 0x000fea0003800200 */
.L_x_41104:
        /* <DEDUP_REMOVED lines=19> */
.L_x_41097:
        /* <DEDUP_REMOVED lines=32> */
.L_x_41108:
        /* <DEDUP_REMOVED lines=42> */
.L_x_41109:
        /* <DEDUP_REMOVED lines=42> */
.L_x_41110:
        /* <DEDUP_REMOVED lines=10> */
.L_x_41107:
[----:B------:R-:W2:Y:S02]  /*91b0*/  LDCU.64 UR4, c[0x0][0x5f0] ;  /* 0x0000be00ff0477ac */ /* 0x000ea40008000a00 */
[----:B--2---:R-:W-:-:S04]  /*91c0*/  IADD3 R26, P0, PT, R26, UR4, RZ ;  /* 0x000000041a1a7c10 */ /* 0x004fc8000ff1e0ff */
[----:B------:R-:W-:-:S05]  /*91d0*/  IADD3.X R27, PT, PT, R27, UR5, RZ, P0, !PT ;  /* 0x000000051b1b7c10 */ /* 0x000fca00087fe4ff */
[----:B------:R-:W0:Y:S01]  /*91e0*/  LDG.E.U16 R26, desc[UR36][R26.64] ;  /* 0x000000241a1a7981 */ /* 0x000e22000c1e1500 */
[----:B------:R-:W2:Y:S01]  /*91f0*/  LDC.64 R4, c[0x0][0x5e8] ;  /* 0x00017a00ff047b82 */ /* 0x000ea20000000a00 */
[----:B------:R-:W-:Y:S02]  /*9200*/  IADD3 R33, PT, PT, R33, 0x80, RZ ;  /* 0x0000008021217810 */ /* 0x000fe40007ffe0ff */
[----:B01----:R-:W-:-:S05]  /*9210*/  PRMT R3, R26, 0x7710, RZ ;  /* 0x000077101a037816 */ /* 0x003fca00000000ff */
[----:B--2---:R2:W-:Y:S02]  /*9220*/  STG.E.U16 desc[UR36][R4.64], R3 ;  /* 0x0000000304007986 */ /* 0x0045e4000c101524 */
.L_x_41096:
[----:B------:R-:W-:Y:S05]  /*9230*/  BSYNC.RECONVERGENT B8 ;  /* 0x0000000000087941 */ /* 0x000fea0003800200 */
.L_x_41095:
        /* <DEDUP_REMOVED lines=18> */
.L_x_41120:
[----:B------:R-:W3:Y:S02]  /*9360*/  LDC.64 R24, c[0x0][R29+0x1d8] ;  /* 0x000076001d187b82 */ /* 0x000ee40000000a00 */
[----:B---3--:R-:W3:Y:S06]  /*9370*/  LDG.E.64 R24, desc[UR36][R24.64] ;  /* 0x0000002418187981 */ /* 0x008eec000c1e1b00 */
[----:B------:R-:W0:Y:S01]  /*9380*/  LDC.64 R22, c[0x0][R29+0x2a0] ;  /* 0x0000a8001d167b82 */ /* 0x000e220000000a00 */
[----:B------:R-:W-:Y:S01]  /*9390*/  BSSY.RECONVERGENT B6, `(.L_x_41112) ;  /* 0x0000018000067945 */ /* 0x000fe20003800200 */
[----:B012---:R-:W-:-:S04]  /*93a0*/  IADD3 R3, P0, PT, RZ, -R22, RZ ;  /* 0x80000016ff037210 */ /* 0x007fc80007f1e0ff */
[C---:B---3--:R-:W-:Y:S01]  /*93b0*/  ISETP.GE.U32.AND P1, PT, R24.reuse, R3, PT ;  /* 0x000000031800720c */ /* 0x048fe20003f26070 */
        /* <DEDUP_REMOVED lines=21> */
.L_x_41113:
[----:B------:R-:W-:Y:S05]  /*9510*/  BSYNC.RECONVERGENT B6 ;  /* 0x0000000000067941 */ /* 0x000fea0003800200 */
.L_x_41112:
        /* <DEDUP_REMOVED lines=38> */
.L_x_41115:
[----:B------:R-:W-:Y:S05]  /*9780*/  BSYNC.RECONVERGENT B6 ;  /* 0x0000000000067941 */ /* 0x000fea0003800200 */
.L_x_41114:
        /* <DEDUP_REMOVED lines=39> */
.L_x_41117:
[----:B------:R-:W-:Y:S05]  /*9a00*/  BSYNC.RECONVERGENT B6 ;  /* 0x0000000000067941 */ /* 0x000fea0003800200 */
.L_x_41116:
        /* <DEDUP_REMOVED lines=39> */
.L_x_41119:
[----:B------:R-:W-:Y:S05]  /*9c80*/  BSYNC.RECONVERGENT B6 ;  /* 0x0000000000067941 */ /* 0x000fea0003800200 */
.L_x_41118:
        /* <DEDUP_REMOVED lines=19> */
.L_x_41111:
[----:B------:R-:W-:-:S04]  /*9dc0*/  ISETP.NE.U32.AND P0, PT, R30, RZ, PT ;  /* 0x000000ff1e00720c */ /* 0x000fc80003f05070 */
[----:B------:R-:W-:-:S13]  /*9dd0*/  ISETP.NE.AND.EX P0, PT, RZ, RZ, PT, P0 ;  /* 0x000000ffff00720c */ /* 0x000fda0003f05300 */
[----:B------:R-:W-:Y:S05]  /*9de0*/  @!P0 BRA `(.L_x_41121) ;  /* 0x0000000400e88947 */ /* 0x000fea0003800000 */
[----:B------:R-:W-:-:S04]  /*9df0*/  IMAD.SHL.U32 R31, R31, 0x8, RZ ;  /* 0x000000081f1f7824 */ /* 0x000fc800078e00ff */
[----:B012---:R-:W0:Y:S02]  /*9e00*/  LDC.64 R2, c[0x0][R31+0x600] ;  /* 0x000180001f027b82 */ /* 0x007e240000000a00 */
        /* <DEDUP_REMOVED lines=26> */
.L_x_41122:
        /* <DEDUP_REMOVED lines=42> */
.L_x_41123:
        /* <DEDUP_REMOVED lines=42> */
.L_x_41124:
        /* <DEDUP_REMOVED lines=10> */
.L_x_41121:
[----:B------:R-:W3:Y:S02]  /*a590*/  LDCU.64 UR4, c[0x0][0x5f0] ;  /* 0x0000be00ff0477ac */ /* 0x000ee40008000a00 */
[----:B---3--:R-:W-:-:S04]  /*a5a0*/  IADD3 R26, P0, PT, R26, UR4, RZ ;  /* 0x000000041a1a7c10 */ /* 0x008fc8000ff1e0ff */
[----:B------:R-:W-:-:S05]  /*a5b0*/  IADD3.X R27, PT, PT, R27, UR5, RZ, P0, !PT ;  /* 0x000000051b1b7c10 */ /* 0x000fca00087fe4ff */
[----:B------:R-:W3:Y:S01]  /*a5c0*/  LDG.E.U16 R26, desc[UR36][R26.64] ;  /* 0x000000241a1a7981 */ /* 0x000ee2000c1e1500 */
[----:B012---:R-:W0:Y:S01]  /*a5d0*/  LDC.64 R2, c[0x0][0x5e8] ;  /* 0x00017a00ff027b82 */ /* 0x007e220000000a00 */
[----:B---3--:R-:W-:-:S05]  /*a5e0*/  PRMT R5, R26, 0x7710, RZ ;  /* 0x000077101a057816 */ /* 0x008fca00000000ff */
[----:B0-----:R-:W-:Y:S01]  /*a5f0*/  STG.E.U16 desc[UR36][R2.64], R5 ;  /* 0x0000000502007986 */ /* 0x001fe2000c101524 */
[----:B------:R-:W-:Y:S05]  /*a600*/  EXIT ;  /* 0x000000000000794d */ /* 0x000fea0003800000 */
.L_x_41062:
        /* <DEDUP_REMOVED lines=357> */
.L_x_41127:
        /* <DEDUP_REMOVED lines=13> */
.L_x_41137:
        /* <DEDUP_REMOVED lines=29> */
.L_x_41130:
[----:B------:R-:W-:Y:S05]  /*bf00*/  BSYNC.RECONVERGENT B6 ;  /* 0x0000000000067941 */ /* 0x000fea0003800200 */
.L_x_41129:
        /* <DEDUP_REMOVED lines=40> */
.L_x_41132:
[----:B------:R-:W-:Y:S05]  /*c190*/  BSYNC.RECONVERGENT B6 ;  /* 0x0000000000067941 */ /* 0x000fea0003800200 */
.L_x_41131:
        /* <DEDUP_REMOVED lines=41> */
.L_x_41134:
[----:B------:R-:W-:Y:S05]  /*c430*/  BSYNC.RECONVERGENT B6 ;  /* 0x0000000000067941 */ /* 0x000fea0003800200 */
.L_x_41133:
        /* <DEDUP_REMOVED lines=41> */
.L_x_41136:
[----:B------:R-:W-:Y:S05]  /*c6d0*/  BSYNC.RECONVERGENT B6 ;  /* 0x0000000000067941 */ /* 0x000fea0003800200 */
.L_x_41135:
        /* <DEDUP_REMOVED lines=19> */
.L_x_41128:
        /* <DEDUP_REMOVED lines=35> */
.L_x_41140:
[----:B------:R-:W-:Y:S05]  /*ca40*/  BSYNC.RECONVERGENT B6 ;  /* 0x0000000000067941 */ /* 0x000fea0003800200 */
.L_x_41139:
        /* <DEDUP_REMOVED lines=45> */
.L_x_41142:
[----:B------:R-:W-:Y:S05]  /*cd20*/  BSYNC.RECONVERGENT B6 ;  /* 0x0000000000067941 */ /* 0x000fea0003800200 */
.L_x_41141:
        /* <DEDUP_REMOVED lines=46> */
.L_x_41144:
[----:B------:R-:W-:Y:S05]  /*d010*/  BSYNC.RECONVERGENT B6 ;  /* 0x0000000000067941 */ /* 0x000fea0003800200 */
.L_x_41143:
        /* <DEDUP_REMOVED lines=10> */
.L_x_41138:
[----:B------:R-:W0:Y:S02]  /*d0c0*/  LDCU.64 UR4, c[0x0][0x5f0] ;  /* 0x0000be00ff0477ac */ /* 0x000e240008000a00 */
[----:B0-----:R-:W-:-:S04]  /*d0d0*/  IADD3 R34, P0, P1, R34, UR4, R31 ;  /* 0x0000000422227c10 */ /* 0x001fc8000f91e01f */
[----:B------:R-:W-:Y:S01]  /*d0e0*/  IADD3.X R35, PT, PT, R35, UR5, RZ, P0, P1 ;  /* 0x0000000523237c10 */ /* 0x000fe200087e24ff */
[----:B------:R-:W0:Y:S04]  /*d0f0*/  LDCU.64 UR4, c[0x0][0x5e8] ;  /* 0x0000bd00ff0477ac */ /* 0x000e280008000a00 */
[----:B------:R-:W2:Y:S01]  /*d100*/  LDG.E.U16 R34, desc[UR36][R34.64] ;  /* 0x0000002422227981 */ /* 0x000ea2000c1e1500 */
[----:B------:R-:W-:Y:S01]  /*d110*/  VIADD R33, R33, 0x80 ;  /* 0x0000008021217836 */ /* 0x000fe20000000000 */
[----:B0-----:R-:W-:-:S04]  /*d120*/  IADD3 R2, P0, PT, R32, UR4, RZ ;  /* 0x0000000420027c10 */ /* 0x001fc8000ff1e0ff */
[----:B------:R-:W-:Y:S02]  /*d130*/  IADD3.X R3, PT, PT, RZ, UR5, RZ, P0, !PT ;  /* 0x00000005ff037c10 */ /* 0x000fe400087fe4ff */
[----:B--2---:R-:W-:-:S05]  /*d140*/  PRMT R5, R34, 0x7710, RZ ;  /* 0x0000771022057816 */ /* 0x004fca00000000ff */
[----:B------:R0:W-:Y:S02]  /*d150*/  STG.E.U16 desc[UR36][R2.64], R5 ;  /* 0x0000000502007986 */ /* 0x0001e4000c101524 */
.L_x_41126:
[----:B------:R-:W-:Y:S05]  /*d160*/  BSYNC.RECONVERGENT B8 ;  /* 0x0000000000087941 */ /* 0x000fea0003800200 */
.L_x_41125:
        /* <DEDUP_REMOVED lines=353> */
.L_x_41147:
        /* <DEDUP_REMOVED lines=14> */
.L_x_41157:
        /* <DEDUP_REMOVED lines=29> */
.L_x_41150:
[----:B------:R-:W-:Y:S05]  /*ea30*/  BSYNC.RECONVERGENT B6 ;  /* 0x0000000000067941 */ /* 0x000fea0003800200 */
.L_x_41149:
        /* <DEDUP_REMOVED lines=40> */
.L_x_41152:
[----:B------:R-:W-:Y:S05]  /*ecc0*/  BSYNC.RECONVERGENT B6 ;  /* 0x0000000000067941 */ /* 0x000fea0003800200 */
.L_x_41151:
        /* <DEDUP_REMOVED lines=41> */
.L_x_41154:
[----:B------:R-:W-:Y:S05]  /*ef60*/  BSYNC.RECONVERGENT B6 ;  /* 0x0000000000067941 */ /* 0x000fea0003800200 */
.L_x_41153:
        /* <DEDUP_REMOVED lines=41> */
.L_x_41156:
[----:B------:R-:W-:Y:S05]  /*f200*/  BSYNC.RECONVERGENT B6 ;  /* 0x0000000000067941 */ /* 0x000fea0003800200 */
.L_x_41155:
        /* <DEDUP_REMOVED lines=19> */
.L_x_41148:
        /* <DEDUP_REMOVED lines=35> */
.L_x_41160:
[----:B------:R-:W-:Y:S05]  /*f570*/  BSYNC.RECONVERGENT B6 ;  /* 0x0000000000067941 */ /* 0x000fea0003800200 */
.L_x_41159:
        /* <DEDUP_REMOVED lines=45> */
.L_x_41162:
[----:B------:R-:W-:Y:S05]  /*f850*/  BSYNC.RECONVERGENT B6 ;  /* 0x0000000000067941 */ /* 0x000fea0003800200 */
.L_x_41161:
        /* <DEDUP_REMOVED lines=46> */
.L_x_41164:
[----:B------:R-:W-:Y:S05]  /*fb40*/  BSYNC.RECONVERGENT B6 ;  /* 0x0000000000067941 */ /* 0x000fea0003800200 */
.L_x_41163:
        /* <DEDUP_REMOVED lines=10> */
.L_x_41158:
[----:B------:R-:W0:Y:S02]  /*fbf0*/  LDCU.64 UR4, c[0x0][0x5f0] ;  /* 0x0000be00ff0477ac */ /* 0x000e240008000a00 */
[----:B0-----:R-:W-:-:S04]  /*fc00*/  IADD3 R34, P0, P1, R34, UR4, R31 ;  /* 0x0000000422227c10 */ /* 0x001fc8000f91e01f */
[----:B------:R-:W-:Y:S01]  /*fc10*/  IADD3.X R35, PT, PT, R35, UR5, RZ, P0, P1 ;  /* 0x0000000523237c10 */ /* 0x000fe200087e24ff */
[----:B------:R-:W0:Y:S04]  /*fc20*/  LDCU.64 UR4, c[0x0][0x5e8] ;  /* 0x0000bd00ff0477ac */ /* 0x000e280008000a00 */
[----:B------:R-:W2:Y:S01]  /*fc30*/  LDG.E.U16 R34, desc[UR36][R34.64] ;  /* 0x0000002422227981 */ /* 0x000ea2000c1e1500 */
[----:B------:R-:W-:Y:S02]  /*fc40*/  IADD3 R33, PT, PT, R33, 0x80, RZ ;  /* 0x0000008021217810 */ /* 0x000fe40007ffe0ff */
[----:B0-----:R-:W-:-:S05]  /*fc50*/  IADD3 R2, P0, PT, R32, UR4, RZ ;  /* 0x0000000420027c10 */ /* 0x001fca000ff1e0ff */
[----:B------:R-:W-:Y:S01]  /*fc60*/  IMAD.X R3, RZ, RZ, UR5, P0 ;  /* 0x00000005ff037e24 */ /* 0x000fe200080e06ff */
[----:B--2---:R-:W-:-:S05]  /*fc70*/  PRMT R5, R34, 0x7710, RZ ;  /* 0x0000771022057816 */ /* 0x004fca00000000ff */
[----:B------:R1:W-:Y:S02]  /*fc80*/  STG.E.U16 desc[UR36][R2.64], R5 ;  /* 0x0000000502007986 */ /* 0x0003e4000c101524 */
.L_x_41146:
[----:B------:R-:W-:Y:S05]  /*fc90*/  BSYNC.RECONVERGENT B8 ;  /* 0x0000000000087941 */ /* 0x000fea0003800200 */
.L_x_41145:
        /* <DEDUP_REMOVED lines=357> */
.L_x_41167:
        /* <DEDUP_REMOVED lines=13> */
.L_x_41177:
        /* <DEDUP_REMOVED lines=29> */
.L_x_41170:
[----:B------:R-:W-:Y:S05]  /*11590*/  BSYNC.RECONVERGENT B6 ;  /* 0x0000000000067941 */ /* 0x000fea0003800200 */
.L_x_41169:
        /* <DEDUP_REMOVED lines=40> */
.L_x_41172:
[----:B------:R-:W-:Y:S05]  /*11820*/  BSYNC.RECONVERGENT B6 ;  /* 0x0000000000067941 */ /* 0x000fea0003800200 */
.L_x_41171:
        /* <DEDUP_REMOVED lines=41> */
.L_x_41174:
[----:B------:R-:W-:Y:S05]  /*11ac0*/  BSYNC.RECONVERGENT B6 ;  /* 0x0000000000067941 */ /* 0x000fea0003800200 */
.L_x_41173:
        /* <DEDUP_REMOVED lines=41> */
.L_x_41176:
[----:B------:R-:W-:Y:S05]  /*11d60*/  BSYNC.RECONVERGENT B6 ;  /* 0x0000000000067941 */ /* 0x000fea0003800200 */
.L_x_41175:
        /* <DEDUP_REMOVED lines=19> */
.L_x_41168:
        /* <DEDUP_REMOVED lines=35> */
.L_x_41180:
[----:B------:R-:W-:Y:S05]  /*120d0*/  BSYNC.RECONVERGENT B6 ;  /* 0x0000000000067941 */ /* 0x000fea0003800200 */
.L_x_41179:
        /* <DEDUP_REMOVED lines=45> */
.L_x_41182:
[----:B------:R-:W-:Y:S05]  /*123b0*/  BSYNC.RECONVERGENT B6 ;  /* 0x0000000000067941 */ /* 0x000fea0003800200 */
.L_x_41181:
        /* <DEDUP_REMOVED lines=45> */
.L_x_41184:
[----:B------:R-:W-:Y:S05]  /*12690*/  BSYNC.RECONVERGENT B6 ;  /* 0x0000000000067941 */ /* 0x000fea0003800200 */
.L_x_41183:
        /* <DEDUP_REMOVED lines=10> */
.L_x_41178:
        /* <DEDUP_REMOVED lines=10> */
.L_x_41166:
[----:B------:R-:W-:Y:S05]  /*127e0*/  BSYNC.RECONVERGENT B8 ;  /* 0x0000000000087941 */ /* 0x000fea0003800200 */
.L_x_41165:
        /* <DEDUP_REMOVED lines=353> */
.L_x_41185:
        /* <DEDUP_REMOVED lines=17> */
.L_x_41195:
        /* <DEDUP_REMOVED lines=29> */
.L_x_41188:
[----:B------:R-:W-:Y:S05]  /*140e0*/  BSYNC.RECONVERGENT B6 ;  /* 0x0000000000067941 */ /* 0x000fea0003800200 */
.L_x_41187:
        /* <DEDUP_REMOVED lines=40> */
.L_x_41190:
[----:B------:R-:W-:Y:S05]  /*14370*/  BSYNC.RECONVERGENT B6 ;  /* 0x0000000000067941 */ /* 0x000fea0003800200 */
.L_x_41189:
        /* <DEDUP_REMOVED lines=41> */
.L_x_41192:
[----:B------:R-:W-:Y:S05]  /*14610*/  BSYNC.RECONVERGENT B6 ;  /* 0x0000000000067941 */ /* 0x000fea0003800200 */
.L_x_41191:
        /* <DEDUP_REMOVED lines=41> */
.L_x_41194:
[----:B------:R-:W-:Y:S05]  /*148b0*/  BSYNC.RECONVERGENT B6 ;  /* 0x0000000000067941 */ /* 0x000fea0003800200 */
.L_x_41193:
        /* <DEDUP_REMOVED lines=19> */
.L_x_41186:
        /* <DEDUP_REMOVED lines=35> */
.L_x_41198:
[----:B------:R-:W-:Y:S05]  /*14c20*/  BSYNC.RECONVERGENT B6 ;  /* 0x0000000000067941 */ /* 0x000fea0003800200 */
.L_x_41197:
        /* <DEDUP_REMOVED lines=45> */
.L_x_41200:
[----:B------:R-:W-:Y:S05]  /*14f00*/  BSYNC.RECONVERGENT B6 ;  /* 0x0000000000067941 */ /* 0x000fea0003800200 */
.L_x_41199:
        /* <DEDUP_REMOVED lines=46> */
.L_x_41202:
[----:B------:R-:W-:Y:S05]  /*151f0*/  BSYNC.RECONVERGENT B6 ;  /* 0x0000000000067941 */ /* 0x000fea0003800200 */
.L_x_41201:
        /* <DEDUP_REMOVED lines=10> */
.L_x_41196:
[----:B------:R-:W0:Y:S02]  /*152a0*/  LDCU.64 UR4, c[0x0][0x5f0] ;  /* 0x0000be00ff0477ac */ /* 0x000e240008000a00 */
[----:B0-----:R-:W-:-:S04]  /*152b0*/  IADD3 R28, P0, P1, R34, UR4, R28 ;  /* 0x00000004221c7c10 */ /* 0x001fc8000f91e01c */
[----:B------:R-:W-:-:S05]  /*152c0*/  IADD3.X R29, PT, PT, R35, UR5, RZ, P0, P1 ;  /* 0x00000005231d7c10 */ /* 0x000fca00087e24ff */
[----:B------:R-:W2:Y:S02]  /*152d0*/  LDG.E.U16 R28, desc[UR36][R28.64] ;  /* 0x000000241c1c7981 */ /* 0x000ea4000c1e1500 */
[----:B--2---:R-:W-:-:S05]  /*152e0*/  PRMT R3, R28, 0x7710, RZ ;  /* 0x000077101c037816 */ /* 0x004fca00000000ff */
[----:B------:R-:W-:Y:S01]  /*152f0*/  STG.E.U16 desc[UR36][R16.64], R3 ;  /* 0x0000000310007986 */ /* 0x000fe2000c101524 */
[----:B------:R-:W-:Y:S05]  /*15300*/  EXIT ;  /* 0x000000000000794d */ /* 0x000fea0003800000 */
.L_x_41203:
        /* <DEDUP_REMOVED lines=15> */
.L_x_41927:


//--------------------- .text._ZN2at6native24index_elementwise_kernelILi128ELi4EZNS0_16gpu_index_kernelIZNS0_17index_kernel_implINS0_10OpaqueTypeILi8EEEEEvRNS_18TensorIteratorBaseEN3c108ArrayRefIlEESA_EUlPcPKclE_EEvS7_SA_SA_RKT_bEUliE_EEvlT1_ --------------------------
	.section	.text._ZN2at6native24index_elementwise_kernelILi128ELi4EZNS0_16gpu_index_kernelIZNS0_17index_kernel_implINS0_10OpaqueTypeILi8EEEEEvRNS_18TensorIteratorBaseEN3c108ArrayRefIlEESA_EUlPcPKclE_EEvS7_SA_SA_RKT_bEUliE_EEvlT1_,"ax",@progbits
	.align	128
        .global         _ZN2at6native24index_elementwise_kernelILi128ELi4EZNS0_16gpu_index_kernelIZNS0_17index_kernel_implINS0_10OpaqueTypeILi8EEEEEvRNS_18TensorIteratorBaseEN3c108ArrayRefIlEESA_EUlPcPKclE_EEvS7_SA_SA_RKT_bEUliE_EEvlT1_
        .type           _ZN2at6native24index_elementwise_kernelILi128ELi4EZNS0_16gpu_index_kernelIZNS0_17index_kernel_implINS0_10OpaqueTypeILi8EEEEEvRNS_18TensorIteratorBaseEN3c108ArrayRefIlEESA_EUlPcPKclE_EEvS7_SA_SA_RKT_bEUliE_EEvlT1_,@function
        .size           _ZN2at6native24index_elementwise_kernelILi128ELi4EZNS0_16gpu_index_kernelIZNS0_17index_kernel_implINS0_10OpaqueTypeILi8EEEEEvRNS_18TensorIteratorBaseEN3c108ArrayRefIlEESA_EUlPcPKclE_EEvS7_SA_SA_RKT_bEUliE_EEvlT1_,(.L_x_41928 - _ZN2at6native24index_elementwise_kernelILi128ELi4EZNS0_16gpu_index_kernelIZNS0_17index_kernel_implINS0_10OpaqueTypeILi8EEEEEvRNS_18TensorIteratorBaseEN3c108ArrayRefIlEESA_EUlPcPKclE_EEvS7_SA_SA_RKT_bEUliE_EEvlT1_)
        .other          _ZN2at6native24index_elementwise_kernelILi128ELi4EZNS0_16gpu_index_kernelIZNS0_17index_kernel_implINS0_10OpaqueTypeILi8EEEEEvRNS_18TensorIteratorBaseEN3c108ArrayRefIlEESA_EUlPcPKclE_EEvS7_SA_SA_RKT_bEUliE_EEvlT1_,@"STO_CUDA_ENTRY STV_DEFAULT"
_ZN2at6native24index_elementwise_kernelILi128ELi4EZNS0_16gpu_index_kernelIZNS0_17index_kernel_implINS0_10OpaqueTypeILi8EEEEEvRNS_18TensorIteratorBaseEN3c108ArrayRefIlEESA_EUlPcPKclE_EEvS7_SA_SA_RKT_bEUliE_EEvlT1_:
.text._ZN2at6native24index_elementwise_kernelILi128ELi4EZNS0_16gpu_index_kernelIZNS0_17index_kernel_implINS0_10OpaqueTypeILi8EEEEEvRNS_18TensorIteratorBaseEN3c108ArrayRefIlEESA_EUlPcPKclE_EEvS7_SA_SA_RKT_bEUliE_EEvlT1_:
        /* <DEDUP_REMOVED lines=37> */
.L_x_41207:
[----:B------:R-:W-:Y:S05]  /*0250*/  BSYNC.RECONVERGENT B0 ;  /* 0x0000000000007941 */ /* 0x000fea0003800200 */
.L_x_41206:
        /* <DEDUP_REMOVED lines=8> */
.L_x_41205:
        /* <DEDUP_REMOVED lines=317> */
.L_x_41210:
        /* <DEDUP_REMOVED lines=9> */
.L_x_41209:
[----:B------:R-:W-:Y:S05]  /*1740*/  BSYNC.RECONVERGENT B0 ;  /* 0x0000000000007941 */ /* 0x000fea0003800200 */
.L_x_41208:
        /* <DEDUP_REMOVED lines=313> */
.L_x_41213:
        /* <DEDUP_REMOVED lines=9> */
.L_x_41212:
[----:B------:R-:W-:Y:S05]  /*2b70*/  BSYNC.RECONVERGENT B0 ;  /* 0x0000000000007941 */ /* 0x000fea0003800200 */
.L_x_41211:
        /* <DEDUP_REMOVED lines=313> */
.L_x_41216:
        /* <DEDUP_REMOVED lines=9> */
.L_x_41215:
[----:B------:R-:W-:Y:S05]  /*3fa0*/  BSYNC.RECONVERGENT B0 ;  /* 0x0000000000007941 */ /* 0x000fea0003800200 */
.L_x_41214:
        /* <DEDUP_REMOVED lines=312> */
.L_x_41217:
        /* <DEDUP_REMOVED lines=9> */
.L_x_41204:
        /* <DEDUP_REMOVED lines=27> */
.L_x_41230:
        /* <DEDUP_REMOVED lines=27> */
.L_x_41223:
[----:B------:R-:W-:Y:S05]  /*5720*/  BSYNC.RECONVERGENT B6 ;  /* 0x0000000000067941 */ /* 0x000fea0003800200 */
.L_x_41222:
        /* <DEDUP_REMOVED lines=40> */
.L_x_41225:
[----:B------:R-:W-:Y:S05]  /*59b0*/  BSYNC.RECONVERGENT B6 ;  /* 0x0000000000067941 */ /* 0x000fea0003800200 */
.L_x_41224:
        /* <DEDUP_REMOVED lines=39> */
.L_x_41227:
[----:B------:R-:W-:Y:S05]  /*5c30*/  BSYNC.RECONVERGENT B6 ;  /* 0x0000000000067941 */ /* 0x000fea0003800200 */
.L_x_41226:
        /* <DEDUP_REMOVED lines=40> */
.L_x_41229:
[----:B------:R-:W-:Y:S05]  /*5ec0*/  BSYNC.RECONVERGENT B6 ;  /* 0x0000000000067941 */ /* 0x000fea0003800200 */
.L_x_41228:
        /* <DEDUP_REMOVED lines=20> */
.L_x_41221:
        /* <DEDUP_REMOVED lines=32> */
.L_x_41232:
        /* <DEDUP_REMOVED lines=45> */
.L_x_41233:
        /* <DEDUP_REMOVED lines=44> */
.L_x_41234:
        /* <DEDUP_REMOVED lines=12> */
.L_x_41231:
[----:B------:R-:W0:Y:S02]  /*6860*/  LDCU.64 UR4, c[0x0][0x5f0] ;  /* 0x0000be00ff0477ac */ /* 0x000e240008000a00 */
[----:B0-----:R-:W-:-:S04]  /*6870*/  IADD3 R4, P0, PT, R32, UR4, RZ ;  /* 0x0000000420047c10 */ /* 0x001fc8000ff1e0ff */
[----:B------:R-:W-:-:S06]  /*6880*/  IADD3.X R5, PT, PT, R31, UR5, RZ, P0, !PT ;  /* 0x000000051f057c10 */ /* 0x000fcc00087fe4ff */
[----:B------:R-:W2:Y:S01]  /*6890*/  LDG.E.64 R4, desc[UR36][R4.64] ;  /* 0x0000002404047981 */ /* 0x000ea2000c1e1b00 */
[----:B------:R-:W2:Y:S01]  /*68a0*/  LDC.64 R6, c[0x0][0x5e8] ;  /* 0x00017a00ff067b82 */ /* 0x000ea20000000a00 */
[----:B------:R-:W-:Y:S02]  /*68b0*/  IADD3 R33, PT, PT, R33, 0x80, RZ ;  /* 0x0000008021217810 */ /* 0x000fe40007ffe0ff */
[----:B--2---:R0:W-:Y:S05]  /*68c0*/  STG.E.64 desc[UR36][R6.64], R4 ;  /* 0x0000000406007986 */ /* 0x0041ea000c101b24 */
.L_x_41220:
[----:B------:R-:W-:Y:S05]  /*68d0*/  BSYNC.RECONVERGENT B8 ;  /* 0x0000000000087941 */ /* 0x000fea0003800200 */
.L_x_41219:
        /* <DEDUP_REMOVED lines=20> */
.L_x_41246:
        /* <DEDUP_REMOVED lines=27> */
.L_x_41239:
[----:B------:R-:W-:Y:S05]  /*6bd0*/  BSYNC.RECONVERGENT B6 ;  /* 0x0000000000067941 */ /* 0x000fea0003800200 */
.L_x_41238:
        /* <DEDUP_REMOVED lines=40> */
.L_x_41241:
[----:B------:R-:W-:Y:S05]  /*6e60*/  BSYNC.RECONVERGENT B6 ;  /* 0x0000000000067941 */ /* 0x000fea0003800200 */
.L_x_41240:
        /* <DEDUP_REMOVED lines=39> */
.L_x_41243:
[----:B------:R-:W-:Y:S05]  /*70e0*/  BSYNC.RECONVERGENT B6 ;  /* 0x0000000000067941 */ /* 0x000fea0003800200 */
.L_x_41242:
        /* <DEDUP_REMOVED lines=40> */
.L_x_41245:
[----:B------:R-:W-:Y:S05]  /*7370*/  BSYNC.RECONVERGENT B6 ;  /* 0x0000000000067941 */ /* 0x000fea0003800200 */
.L_x_41244:
        /* <DEDUP_REMOVED lines=20> */
.L_x_41237:
        /* <DEDUP_REMOVED lines=32> */
.L_x_41248:
        /* <DEDUP_REMOVED lines=45> */
.L_x_41249:
        /* <DEDUP_REMOVED lines=45> */
.L_x_41250:
        /* <DEDUP_REMOVED lines=12> */
.L_x_41247:
[----:B------:R-:W0:Y:S02]  /*7d20*/  LDCU.64 UR4, c[0x0][0x5f0] ;  /* 0x0000be00ff0477ac */ /* 0x000e240008000a00 */
[----:B0-----:R-:W-:-:S04]  /*7d30*/  IADD3 R4, P0, PT, R32, UR4, RZ ;  /* 0x0000000420047c10 */ /* 0x001fc8000ff1e0ff */
[----:B------:R-:W-:-:S06]  /*7d40*/  IADD3.X R5, PT, PT, R31, UR5, RZ, P0, !PT ;  /* 0x000000051f057c10 */ /* 0x000fcc00087fe4ff */
[----:B------:R-:W2:Y:S01]  /*7d50*/  LDG.E.64 R4, desc[UR36][R4.64] ;  /* 0x0000002404047981 */ /* 0x000ea2000c1e1b00 */
[----:B------:R-:W2:Y:S01]  /*7d60*/  LDC.64 R6, c[0x0][0x5e8] ;  /* 0x00017a00ff067b82 */ /* 0x000ea20000000a00 */
[----:B------:R-:W-:Y:S02]  /*7d70*/  IADD3 R33, PT, PT, R33, 0x80, RZ ;  /* 0x0000008021217810 */ /* 0x000fe40007ffe0ff */
[----:B--2---:R1:W-:Y:S05]  /*7d80*/  STG.E.64 desc[UR36][R6.64], R4 ;  /* 0x0000000406007986 */ /* 0x0043ea000c101b24 */
.L_x_41236:
[----:B------:R-:W-:Y:S05]  /*7d90*/  BSYNC.RECONVERGENT B8 ;  /* 0x0000000000087941 */ /* 0x000fea0003800200 */
.L_x_41235:
        /* <DEDUP_REMOVED lines=19> */
.L_x_41262:
        /* <DEDUP_REMOVED lines=27> */
.L_x_41255:
[----:B------:R-:W-:Y:S05]  /*8080*/  BSYNC.RECONVERGENT B6 ;  /* 0x0000000000067941 */ /* 0x000fea0003800200 */
.L_x_41254:
        /* <DEDUP_REMOVED lines=38> */
.L_x_41257:
[----:B------:R-:W-:Y:S05]  /*82f0*/  BSYNC.RECONVERGENT B6 ;  /* 0x0000000000067941 */ /* 0x000fea0003800200 */
.L_x_41256:
        /* <DEDUP_REMOVED lines=39> */
.L_x_41259:
[----:B------:R-:W-:Y:S05]  /*8570*/  BSYNC.RECONVERGENT B6 ;  /* 0x0000000000067941 */ /* 0x000fea0003800200 */
.L_x_41258:
        /* <DEDUP_REMOVED lines=39> */
.L_x_41261:
[----:B------:R-:W-:Y:S05]  /*87f0*/  BSYNC.RECONVERGENT B6 ;  /* 0x0000000000067941 */ /* 0x000fea0003800200 */
.L_x_41260:
        /* <DEDUP_REMOVED lines=19> */
.L_x_41253:
        /* <DEDUP_REMOVED lines=32> */
.L_x_41264:
        /* <DEDUP_REMOVED lines=42> */
.L_x_41265:
        /* <DEDUP_REMOVED lines=42> */
.L_x_41266:
        /* <DEDUP_REMOVED lines=10> */
.L_x_41263:
[----:B------:R-:W2:Y:S02]  /*9110*/  LDCU.64 UR4, c[0x0][0x5f0] ;  /* 0x0000be00ff0477ac */ /* 0x000ea40008000a00 */
[----:B--2---:R-:W-:-:S04]  /*9120*/  IADD3 R26, P0, PT, R26, UR4, RZ ;  /* 0x000000041a1a7c10 */ /* 0x004fc8000ff1e0ff */
[----:B------:R-:W-:-:S06]  /*9130*/  IADD3.X R27, PT, PT, R27, UR5, RZ, P0, !PT ;  /* 0x000000051b1b7c10 */ /* 0x000fcc00087fe4ff */
[----:B------:R-:W2:Y:S01]  /*9140*/  LDG.E.64 R26, desc[UR36][R26.64] ;  /* 0x000000241a1a7981 */ /* 0x000ea2000c1e1b00 */
[----:B01----:R-:W2:Y:S01]  /*9150*/  LDC.64 R4, c[0x0][0x5e8] ;  /* 0x00017a00ff047b82 */ /* 0x003ea20000000a00 */
[----:B------:R-:W-:Y:S02]  /*9160*/  IADD3 R33, PT, PT, R33, 0x80, RZ ;  /* 0x0000008021217810 */ /* 0x000fe40007ffe0ff */
[----:B--2---:R2:W-:Y:S05]  /*9170*/  STG.E.64 desc[UR36][R4.64], R26 ;  /* 0x0000001a04007986 */ /* 0x0045ea000c101b24 */
.L_x_41252:
[----:B------:R-:W-:Y:S05]  /*9180*/  BSYNC.RECONVERGENT B8 ;  /* 0x0000000000087941 */ /* 0x000fea0003800200 */
.L_x_41251:
        /* <DEDUP_REMOVED lines=18> */
.L_x_41276:
        /* <DEDUP_REMOVED lines=27> */
.L_x_41269:
[----:B------:R-:W-:Y:S05]  /*9460*/  BSYNC.RECONVERGENT B6 ;  /* 0x0000000000067941 */ /* 0x000fea0003800200 */
.L_x_41268:
        /* <DEDUP_REMOVED lines=38> */
.L_x_41271:
[----:B------:R-:W-:Y:S05]  /*96d0*/  BSYNC.RECONVERGENT B6 ;  /* 0x0000000000067941 */ /* 0x000fea0003800200 */
.L_x_41270:
        /* <DEDUP_REMOVED lines=39> */
.L_x_41273:
[----:B------:R-:W-:Y:S05]  /*9950*/  BSYNC.RECONVERGENT B6 ;  /* 0x0000000000067941 */ /* 0x000fea0003800200 */
.L_x_41272:
        /* <DEDUP_REMOVED lines=39> */
.L_x_41275:
[----:B------:R-:W-:Y:S05]  /*9bd0*/  BSYNC.RECONVERGENT B6 ;  /* 0x0000000000067941 */ /* 0x000fea0003800200 */
.L_x_41274:
        /* <DEDUP_REMOVED lines=19> */
.L_x_41267:
        /* <DEDUP_REMOVED lines=31> */
.L_x_41278:
        /* <DEDUP_REMOVED lines=42> */
.L_x_41279:
        /* <DEDUP_REMOVED lines=42> */
.L_x_41280:
        /* <DEDUP_REMOVED lines=10> */
.L_x_41277:
[----:B------:R-:W2:Y:S02]  /*a4e0*/  LDCU.64 UR4, c[0x0][0x5f0] ;  /* 0x0000be00ff0477ac */ /* 0x000ea40008000a00 */
[----:B--2---:R-:W-:-:S04]  /*a4f0*/  IADD3 R26, P0, PT, R26, UR4, RZ ;  /* 0x000000041a1a7c10 */ /* 0x004fc8000ff1e0ff */
[----:B------:R-:W-:-:S06]  /*a500*/  IADD3.X R27, PT, PT, R27, UR5, RZ, P0, !PT ;  /* 0x000000051b1b7c10 */ /* 0x000fcc00087fe4ff */
[----:B------:R-:W2:Y:S01]  /*a510*/  LDG.E.64 R26, desc[UR36][R26.64] ;  /* 0x000000241a1a7981 */ /* 0x000ea2000c1e1b00 */
[----:B------:R-:W2:Y:S03]  /*a520*/  LDC.64 R2, c[0x0][0x5e8] ;  /* 0x00017a00ff027b82 */ /* 0x000ea60000000a00 */
[----:B--2---:R-:W-:Y:S01]  /*a530*/  STG.E.64 desc[UR36][R2.64], R26 ;  /* 0x0000001a02007986 */ /* 0x004fe2000c101b24 */
[----:B------:R-:W-:Y:S05]  /*a540*/  EXIT ;  /* 0x000000000000794d */ /* 0x000fea0003800000 */
.L_x_41218:
        /* <DEDUP_REMOVED lines=357> */
.L_x_41283:
        /* <DEDUP_REMOVED lines=13> */
.L_x_41293:
        /* <DEDUP_REMOVED lines=29> */
.L_x_41286:
[----:B------:R-:W-:Y:S05]  /*be40*/  BSYNC.RECONVERGENT B6 ;  /* 0x0000000000067941 */ /* 0x000fea0003800200 */
.L_x_41285:
        /* <DEDUP_REMOVED lines=40> */
.L_x_41288:
[----:B------:R-:W-:Y:S05]  /*c0d0*/  BSYNC.RECONVERGENT B6 ;  /* 0x0000000000067941 */ /* 0x000fea0003800200 */
.L_x_41287:
        /* <DEDUP_REMOVED lines=41> */
.L_x_41290:
[----:B------:R-:W-:Y:S05]  /*c370*/  BSYNC.RECONVERGENT B6 ;  /* 0x0000000000067941 */ /* 0x000fea0003800200 */
.L_x_41289:
        /* <DEDUP_REMOVED lines=41> */
.L_x_41292:
[----:B------:R-:W-:Y:S05]  /*c610*/  BSYNC.RECONVERGENT B6 ;  /* 0x0000000000067941 */ /* 0x000fea0003800200 */
.L_x_41291:
        /* <DEDUP_REMOVED lines=19> */
.L_x_41284:
        /* <DEDUP_REMOVED lines=35> */
.L_x_41296:
[----:B------:R-:W-:Y:S05]  /*c980*/  BSYNC.RECONVERGENT B6 ;  /* 0x0000000000067941 */ /* 0x000fea0003800200 */
.L_x_41295:
        /* <DEDUP_REMOVED lines=45> */
.L_x_41298:
[----:B------:R-:W-:Y:S05]  /*cc60*/  BSYNC.RECONVERGENT B6 ;  /* 0x0000000000067941 */ /* 0x000fea0003800200 */
.L_x_41297:
        /* <DEDUP_REMOVED lines=46> */
.L_x_41300:
[----:B------:R-:W-:Y:S05]  /*cf50*/  BSYNC.RECONVERGENT B6 ;  /* 0x0000000000067941 */ /* 0x000fea0003800200 */
.L_x_41299:
        /* <DEDUP_REMOVED lines=10> */
.L_x_41294:
[----:B------:R-:W0:Y:S02]  /*d000*/  LDCU.64 UR4, c[0x0][0x5f0] ;  /* 0x0000be00ff0477ac */ /* 0x000e240008000a00 */
[----:B0-----:R-:W-:-:S04]  /*d010*/  IADD3 R34, P0, P1, R34, UR4, R31 ;  /* 0x0000000422227c10 */ /* 0x001fc8000f91e01f */
[----:B------:R-:W-:Y:S01]  /*d020*/  IADD3.X R35, PT, PT, R35, UR5, RZ, P0, P1 ;  /* 0x0000000523237c10 */ /* 0x000fe200087e24ff */
[----:B------:R-:W0:Y:S05]  /*d030*/  LDCU.64 UR4, c[0x0][0x5e8] ;  /* 0x0000bd00ff0477ac */ /* 0x000e2a0008000a00 */
[----:B------:R-:W2:Y:S01]  /*d040*/  LDG.E.64 R34, desc[UR36][R34.64] ;  /* 0x0000002422227981 */ /* 0x000ea2000c1e1b00 */
[----:B------:R-:W-:Y:S01]  /*d050*/  VIADD R33, R33, 0x80 ;  /* 0x0000008021217836 */ /* 0x000fe20000000000 */
[----:B0-----:R-:W-:-:S04]  /*d060*/  IADD3 R2, P0, PT, R32, UR4, RZ ;  /* 0x0000000420027c10 */ /* 0x001fc8000ff1e0ff */
[----:B------:R-:W-:-:S05]  /*d070*/  IADD3.X R3, PT, PT, RZ, UR5, RZ, P0, !PT ;  /* 0x00000005ff037c10 */ /* 0x000fca00087fe4ff */
[----:B--2---:R0:W-:Y:S04]  /*d080*/  STG.E.64 desc[UR36][R2.64], R34 ;  /* 0x0000002202007986 */ /* 0x0041e8000c101b24 */
.L_x_41282:
[----:B------:R-:W-:Y:S05]  /*d090*/  BSYNC.RECONVERGENT B8 ;  /* 0x0000000000087941 */ /* 0x000fea0003800200 */
.L_x_41281:
        /* <DEDUP_REMOVED lines=353> */
.L_x_41303:
        /* <DEDUP_REMOVED lines=14> */
.L_x_41313:
        /* <DEDUP_REMOVED lines=29> */
.L_x_41306:
[----:B------:R-:W-:Y:S05]  /*e960*/  BSYNC.RECONVERGENT B6 ;  /* 0x0000000000067941 */ /* 0x000fea0003800200 */
.L_x_41305:
        /* <DEDUP_REMOVED lines=40> */
.L_x_41308:
[----:B------:R-:W-:Y:S05]  /*ebf0*/  BSYNC.RECONVERGENT B6 ;  /* 0x0000000000067941 */ /* 0x000fea0003800200 */
.L_x_41307:
        /* <DEDUP_REMOVED lines=41> */
.L_x_41310:
[----:B------:R-:W-:Y:S05]  /*ee90*/  BSYNC.RECONVERGENT B6 ;  /* 0x0000000000067941 */ /* 0x000fea0003800200 */
.L_x_41309:
        /* <DEDUP_REMOVED lines=41> */
.L_x_41312:
[----:B------:R-:W-:Y:S05]  /*f130*/  BSYNC.RECONVERGENT B6 ;  /* 0x0000000000067941 */ /* 0x000fea0003800200 */
.L_x_41311:
        /* <DEDUP_REMOVED lines=19> */
.L_x_41304:
        /* <DEDUP_REMOVED lines=35> */
.L_x_41316:
[----:B------:R-:W-:Y:S05]  /*f4a0*/  BSYNC.RECONVERGENT B6 ;  /* 0x0000000000067941 */ /* 0x000fea0003800200 */
.L_x_41315:
        /* <DEDUP_REMOVED lines=45> */
.L_x_41318:
[----:B------:R-:W-:Y:S05]  /*f780*/  BSYNC.RECONVERGENT B6 ;  /* 0x0000000000067941 */ /* 0x000fea0003800200 */
.L_x_41317:
        /* <DEDUP_REMOVED lines=46> */
.L_x_41320:
[----:B------:R-:W-:Y:S05]  /*fa70*/  BSYNC.RECONVERGENT B6 ;  /* 0x0000000000067941 */ /* 0x000fea0003800200 */
.L_x_41319:
        /* <DEDUP_REMOVED lines=10> */
.L_x_41314:
[----:B------:R-:W0:Y:S02]  /*fb20*/  LDCU.64 UR4, c[0x0][0x5f0] ;  /* 0x0000be00ff0477ac */ /* 0x000e240008000a00 */
[----:B0-----:R-:W-:-:S04]  /*fb30*/  IADD3 R34, P0, P1, R34, UR4, R31 ;  /* 0x0000000422227c10 */ /* 0x001fc8000f91e01f */
[----:B------:R-:W-:Y:S01]  /*fb40*/  IADD3.X R35, PT, PT, R35, UR5, RZ, P0, P1 ;  /* 0x0000000523237c10 */ /* 0x000fe200087e24ff */
[----:B------:R-:W0:Y:S05]  /*fb50*/  LDCU.64 UR4, c[0x0][0x5e8] ;  /* 0x0000bd00ff0477ac */ /* 0x000e2a0008000a00 */
[----:B------:R-:W2:Y:S01]  /*fb60*/  LDG.E.64 R34, desc[UR36][R34.64] ;  /* 0x0000002422227981 */ /* 0x000ea2000c1e1b00 */
[----:B------:R-:W-:Y:S02]  /*fb70*/  IADD3 R33, PT, PT, R33, 0x80, RZ ;  /* 0x0000008021217810 */ /* 0x000fe40007ffe0ff */
[----:B0-----:R-:W-:-:S05]  /*fb80*/  IADD3 R2, P0, PT, R32, UR4, RZ ;  /* 0x0000000420027c10 */ /* 0x001fca000ff1e0ff */
[----:B------:R-:W-:-:S05]  /*fb90*/  IMAD.X R3, RZ, RZ, UR5, P0 ;  /* 0x00000005ff037e24 */ /* 0x000fca00080e06ff */
[----:B--2---:R1:W-:Y:S03]  /*fba0*/  STG.E.64 desc[UR36][R2.64], R34 ;  /* 0x0000002202007986 */ /* 0x0043e6000c101b24 */
.L_x_41302:
[----:B------:R-:W-:Y:S05]  /*fbb0*/  BSYNC.RECONVERGENT B8 ;  /* 0x0000000000087941 */ /* 0x000fea0003800200 */
.L_x_41301:
        /* <DEDUP_REMOVED lines=357> */
.L_x_41323:
        /* <DEDUP_REMOVED lines=13> */
.L_x_41333:
        /* <DEDUP_REMOVED lines=29> */
.L_x_41326:
[----:B------:R-:W-:Y:S05]  /*114b0*/  BSYNC.RECONVERGENT B6 ;  /* 0x0000000000067941 */ /* 0x000fea0003800200 */
.L_x_41325:
        /* <DEDUP_REMOVED lines=40> */
.L_x_41328:
[----:B------:R-:W-:Y:S05]  /*11740*/  BSYNC.RECONVERGENT B6 ;  /* 0x0000000000067941 */ /* 0x000fea0003800200 */
.L_x_41327:
        /* <DEDUP_REMOVED lines=41> */
.L_x_41330:
[----:B------:R-:W-:Y:S05]  /*119e0*/  BSYNC.RECONVERGENT B6 ;  /* 0x0000000000067941 */ /* 0x000fea0003800200 */
.L_x_41329:
        /* <DEDUP_REMOVED lines=41> */
.L_x_41332:
[----:B------:R-:W-:Y:S05]  /*11c80*/  BSYNC.RECONVERGENT B6 ;  /* 0x0000000000067941 */ /* 0x000fea0003800200 */
.L_x_41331:
        /* <DEDUP_REMOVED lines=19> */
.L_x_41324:
        /* <DEDUP_REMOVED lines=35> */
.L_x_41336:
[----:B------:R-:W-:Y:S05]  /*11ff0*/  BSYNC.RECONVERGENT B6 ;  /* 0x0000000000067941 */ /* 0x000fea0003800200 */
.L_x_41335:
        /* <DEDUP_REMOVED lines=45> */
.L_x_41338:
[----:B------:R-:W-:Y:S05]  /*122d0*/  BSYNC.RECONVERGENT B6 ;  /* 0x0000000000067941 */ /* 0x000fea0003800200 */
.L_x_41337:
        /* <DEDUP_REMOVED lines=45> */
.L_x_41340:
[----:B------:R-:W-:Y:S05]  /*125b0*/  BSYNC.RECONVERGENT B6 ;  /* 0x0000000000067941 */ /* 0x000fea0003800200 */
.L_x_41339:
        /* <DEDUP_REMOVED lines=10> */
.L_x_41334:
        /* <DEDUP_REMOVED lines=9> */
.L_x_41322:
[----:B------:R-:W-:Y:S05]  /*126f0*/  BSYNC.RECONVERGENT B8 ;  /* 0x0000000000087941 */ /* 0x000fea0003800200 */
.L_x_41321:
        /* <DEDUP_REMOVED lines=353> */
.L_x_41341:
        /* <DEDUP_REMOVED lines=17> */
.L_x_41351:
        /* <DEDUP_REMOVED lines=29> */
.L_x_41344:
[----:B------:R-:W-:Y:S05]  /*13ff0*/  BSYNC.RECONVERGENT B6 ;  /* 0x0000000000067941 */ /* 0x000fea0003800200 */
.L_x_41343:
        /* <DEDUP_REMOVED lines=40> */
.L_x_41346:
[----:B------:R-:W-:Y:S05]  /*14280*/  BSYNC.RECONVERGENT B6 ;  /* 0x0000000000067941 */ /* 0x000fea0003800200 */
.L_x_41345:
        /* <DEDUP_REMOVED lines=41> */
.L_x_41348:
[----:B------:R-:W-:Y:S05]  /*14520*/  BSYNC.RECONVERGENT B6 ;  /* 0x0000000000067941 */ /* 0x000fea0003800200 */
.L_x_41347:
        /* <DEDUP_REMOVED lines=41> */
.L_x_41350:
[----:B------:R-:W-:Y:S05]  /*147c0*/  BSYNC.RECONVERGENT B6 ;  /* 0x0000000000067941 */ /* 0x000fea0003800200 */
.L_x_41349:
        /* <DEDUP_REMOVED lines=19> */
.L_x_41342:
        /* <DEDUP_REMOVED lines=35> */
.L_x_41354:
[----:B------:R-:W-:Y:S05]  /*14b30*/  BSYNC.RECONVERGENT B6 ;  /* 0x0000000000067941 */ /* 0x000fea0003800200 */
.L_x_41353:
        /* <DEDUP_REMOVED lines=45> */
.L_x_41356:
[----:B------:R-:W-:Y:S05]  /*14e10*/  BSYNC.RECONVERGENT B6 ;  /* 0x0000000000067941 */ /* 0x000fea0003800200 */
.L_x_41355:
        /* <DEDUP_REMOVED lines=46> */
.L_x_41358:
[----:B------:R-:W-:Y:S05]  /*15100*/  BSYNC.RECONVERGENT B6 ;  /* 0x0000000000067941 */ /* 0x000fea0003800200 */
.L_x_41357:
        /* <DEDUP_REMOVED lines=10> */
.L_x_41352:
[----:B------:R-:W0:Y:S02]  /*151b0*/  LDCU.64 UR4, c[0x0][0x5f0] ;  /* 0x0000be00ff0477ac */ /* 0x000e240008000a00 */
[----:B0-----:R-:W-:-:S04]  /*151c0*/  IADD3 R28, P0, P1, R34, UR4, R28 ;  /* 0x00000004221c7c10 */ /* 0x001fc8000f91e01c */
[----:B------:R-:W-:-:S06]  /*151d0*/  IADD3.X R29, PT, PT, R35, UR5, RZ, P0, P1 ;  /* 0x00000005231d7c10 */ /* 0x000fcc00087e24ff */
[----:B------:R-:W2:Y:S04]  /*151e0*/  LDG.E.64 R28, desc[UR36][R28.64] ;  /* 0x000000241c1c7981 */ /* 0x000ea8000c1e1b00 */
[----:B--2---:R-:W-:Y:S01]  /*151f0*/  STG.E.64 desc[UR36][R16.64], R28 ;  /* 0x0000001c10007986 */ /* 0x004fe2000c101b24 */
[----:B------:R-:W-:Y:S05]  /*15200*/  EXIT ;  /* 0x000000000000794d */ /* 0x000fea0003800000 */
.L_x_41359:
        /* <DEDUP_REMOVED lines=15> */
.L_x_41928:


//--------------------- .text._ZN2at6native24index_elementwise_kernelILi128ELi4EZNS0_16gpu_index_kernelIZNS0_17index_kernel_implINS0_10OpaqueTypeILi4EEEEEvRNS_18TensorIteratorBaseEN3c108ArrayRefIlEESA_EUlPcPKclE_EEvS7_SA_SA_RKT_bEUliE_EEvlT1_ --------------------------
	.section	.text._ZN2at6native24index_elementwise_kernelILi128ELi4EZNS0_16gpu_index_kernelIZNS0_17index_kernel_implINS0_10OpaqueTypeILi4EEEEEvRNS_18TensorIteratorBaseEN3c108ArrayRefIlEESA_EUlPcPKclE_EEvS7_SA_SA_RKT_bEUliE_EEvlT1_,"ax",@progbits
	.align	128
        .global         _ZN2at6native24index_elementwise_kernelILi128ELi4EZNS0_16gpu_index_kernelIZNS0_17index_kernel_implINS0_10OpaqueTypeILi4EEEEEvRNS_18TensorIteratorBaseEN3c108ArrayRefIlEESA_EUlPcPKclE_EEvS7_SA_SA_RKT_bEUliE_EEvlT1_
        .type           _ZN2at6native24index_elementwise_kernelILi128ELi4EZNS0_16gpu_index_kernelIZNS0_17index_kernel_implINS0_10OpaqueTypeILi4EEEEEvRNS_18TensorIteratorBaseEN3c108ArrayRefIlEESA_EUlPcPKclE_EEvS7_SA_SA_RKT_bEUliE_EEvlT1_,@function
        .size           _ZN2at6native24index_elementwise_kernelILi128ELi4EZNS0_16gpu_index_kernelIZNS0_17index_kernel_implINS0_10OpaqueTypeILi4EEEEEvRNS_18TensorIteratorBaseEN3c108ArrayRefIlEESA_EUlPcPKclE_EEvS7_SA_SA_RKT_bEUliE_EEvlT1_,(.L_x_41929 - _ZN2at6native24index_elementwise_kernelILi128ELi4EZNS0_16gpu_index_kernelIZNS0_17index_kernel_implINS0_10OpaqueTypeILi4EEEEEvRNS_18TensorIteratorBaseEN3c108ArrayRefIlEESA_EUlPcPKclE_EEvS7_SA_SA_RKT_bEUliE_EEvlT1_)
        .other          _ZN2at6native24index_elementwise_kernelILi128ELi4EZNS0_16gpu_index_kernelIZNS0_17index_kernel_implINS0_10OpaqueTypeILi4EEEEEvRNS_18TensorIteratorBaseEN3c108ArrayRefIlEESA_EUlPcPKclE_EEvS7_SA_SA_RKT_bEUliE_EEvlT1_,@"STO_CUDA_ENTRY STV_DEFAULT"
_ZN2at6native24index_elementwise_kernelILi128ELi4EZNS0_16gpu_index_kernelIZNS0_17index_kernel_implINS0_10OpaqueTypeILi4EEEEEvRNS_18TensorIteratorBaseEN3c108ArrayRefIlEESA_EUlPcPKclE_EEvS7_SA_SA_RKT_bEUliE_EEvlT1_:
.text._ZN2at6native24index_elementwise_kernelILi128ELi4EZNS0_16gpu_index_kernelIZNS0_17index_kernel_implINS0_10OpaqueTypeILi4EEEEEvRNS_18TensorIteratorBaseEN3c108ArrayRefIlEESA_EUlPcPKclE_EEvS7_SA_SA_RKT_bEUliE_EEvlT1_:
        /* <DEDUP_REMOVED lines=37> */
.L_x_41363:
[----:B------:R-:W-:Y:S05]  /*0250*/  BSYNC.RECONVERGENT B0 ;  /* 0x0000000000007941 */ /* 0x000fea0003800200 */
.L_x_41362:
        /* <DEDUP_REMOVED lines=8> */
.L_x_41361:
        /* <DEDUP_REMOVED lines=317> */
.L_x_41366:
        /* <DEDUP_REMOVED lines=9> */
.L_x_41365:
[----:B------:R-:W-:Y:S05]  /*1740*/  BSYNC.RECONVERGENT B0 ;  /* 0x0000000000007941 */ /* 0x000fea0003800200 */
.L_x_41364:
        /* <DEDUP_REMOVED lines=313> */
.L_x_41369:
        /* <DEDUP_REMOVED lines=9> */
.L_x_41368:
[----:B------:R-:W-:Y:S05]  /*2b70*/  BSYNC.RECONVERGENT B0 ;  /* 0x0000000000007941 */ /* 0x000fea0003800200 */
.L_x_41367:
        /* <DEDUP_REMOVED lines=313> */
.L_x_41372:
        /* <DEDUP_REMOVED lines=9> */
.L_x_41371:
[----:B------:R-:W-:Y:S05]  /*3fa0*/  BSYNC.RECONVERGENT B0 ;  /* 0x0000000000007941 */ /* 0x000fea0003800200 */
.L_x_41370:
        /* <DEDUP_REMOVED lines=312> */
.L_x_41373:
        /* <DEDUP_REMOVED lines=9> */
.L_x_41360:
        /* <DEDUP_REMOVED lines=27> */
.L_x_41386:
        /* <DEDUP_REMOVED lines=27> */
.L_x_41379:
[----:B------:R-:W-:Y:S05]  /*5720*/  BSYNC.RECONVERGENT B6 ;  /* 0x0000000000067941 */ /* 0x000fea0003800200 */
.L_x_41378:
        /* <DEDUP_REMOVED lines=40> */
.L_x_41381:
[----:B------:R-:W-:Y:S05]  /*59b0*/  BSYNC.RECONVERGENT B6 ;  /* 0x0000000000067941 */ /* 0x000fea0003800200 */
.L_x_41380:
        /* <DEDUP_REMOVED lines=39> */
.L_x_41383:
[----:B------:R-:W-:Y:S05]  /*5c30*/  BSYNC.RECONVERGENT B6 ;  /* 0x0000000000067941 */ /* 0x000fea0003800200 */
.L_x_41382:
        /* <DEDUP_REMOVED lines=40> */
.L_x_41385:
[----:B------:R-:W-:Y:S05]  /*5ec0*/  BSYNC.RECONVERGENT B6 ;  /* 0x0000000000067941 */ /* 0x000fea0003800200 */
.L_x_41384:
        /* <DEDUP_REMOVED lines=20> */
.L_x_41377:
        /* <DEDUP_REMOVED lines=32> */
.L_x_41388:
        /* <DEDUP_REMOVED lines=45> */
.L_x_41389:
        /* <DEDUP_REMOVED lines=44> */
.L_x_41390:
        /* <DEDUP_REMOVED lines=12> */
.L_x_41387:
[----:B------:R-:W0:Y:S02]  /*6860*/  LDCU.64 UR4, c[0x0][0x5f0] ;  /* 0x0000be00ff0477ac */ /* 0x000e240008000a00 */
[----:B0-----:R-:W-:-:S04]  /*6870*/  IADD3 R4, P0, PT, R32, UR4, RZ ;  /* 0x0000000420047c10 */ /* 0x001fc8000ff1e0ff */
[----:B------:R-:W-:-:S06]  /*6880*/  IADD3.X R5, PT, PT, R31, UR5, RZ, P0, !PT ;  /* 0x000000051f057c10 */ /* 0x000fcc00087fe4ff */
[----:B------:R-:W2:Y:S01]  /*6890*/  LDG.E R5, desc[UR36][R4.64] ;  /* 0x0000002404057981 */ /* 0x000ea2000c1e1900 */
[----:B------:R-:W2:Y:S01]  /*68a0*/  LDC.64 R6, c[0x0][0x5e8] ;  /* 0x00017a00ff067b82 */ /* 0x000ea20000000a00 */
[----:B------:R-:W-:Y:S02]  /*68b0*/  IADD3 R33, PT, PT, R33, 0x80, RZ ;  /* 0x0000008021217810 */ /* 0x000fe40007ffe0ff */
[----:B--2---:R0:W-:Y:S05]  /*68c0*/  STG.E desc[UR36][R6.64], R5 ;  /* 0x0000000506007986 */ /* 0x0041ea000c101924 */
.L_x_41376:
[----:B------:R-:W-:Y:S05]  /*68d0*/  BSYNC.RECONVERGENT B8 ;  /* 0x0000000000087941 */ /* 0x000fea0003800200 */
.L_x_41375:
        /* <DEDUP_REMOVED lines=20> */
.L_x_41402:
        /* <DEDUP_REMOVED lines=13> */
[----:B------:R-:W-:Y:S02]  /*6af0*/  HFMA2 R8, -RZ, RZ, 0, 6.616115570068359375e-06 ;  /* 0x0000006fff087431 */ /* 0x000fe400000001ff */
[----:B------:R-:W-:Y:S01]  /*6b00*/  IMAD.MOV.U32 R12, RZ, RZ, 0x1 ;  /* 0x00000001ff0c7424 */ /* 0x000fe200078e00ff */
[----:B------:R-:W-:Y:S01]  /*6b10*/  MOV R13, RZ ;  /* 0x000000ff000d7202 */ /* 0x000fe20000000f00 */
[----:B------:R-:W2:Y:S01]  /*6b20*/  LDCU.64 UR6, c[0x4][0x4c0] ;  /* 0x01009800ff0677ac */ /* 0x000ea20008000a00 */
[----:B------:R-:W3:Y:S01]  /*6b30*/  LDC.64 R14, c[0x4][R14] ;  /* 0x010000000e0e7b82 */ /* 0x000ee20000000a00 */
[----:B------:R-:W4:Y:S01]  /*6b40*/  LDCU.64 UR8, c[0x4][0x18] ;  /* 0x01000300ff0877ac */ /* 0x000f220008000a00 */
[----:B-1----:R-:W-:Y:S01]  /*6b50*/  MOV R4, UR4 ;  /* 0x0000000400047c02 */ /* 0x002fe20008000f00 */
[----:B0-----:R-:W-:Y:S01]  /*6b60*/  IMAD.U32 R5, RZ, RZ, UR5 ;  /* 0x00000005ff057e24 */ /* 0x001fe2000f8e00ff */
[----:B--2---:R-:W-:Y:S01]  /*6b70*/  MOV R6, UR6 ;  /* 0x0000000600067c02 */ /* 0x004fe20008000f00 */
[----:B------:R-:W-:Y:S01]  /*6b80*/  IMAD.U32 R7, RZ, RZ, UR7 ;  /* 0x00000007ff077e24 */ /* 0x000fe2000f8e00ff */
[----:B----4-:R-:W-:Y:S01]  /*6b90*/  MOV R10, UR8 ;  /* 0x00000008000a7c02 */ /* 0x010fe20008000f00 */
[----:B------:R-:W-:-:S07]  /*6ba0*/  IMAD.U32 R11, RZ, RZ, UR9 ;  /* 0x00000009ff0b7e24 */ /* 0x000fce000f8e00ff */
[----:B------:R-:W-:-:S07]  /*6bb0*/  LEPC R20, `(.L_x_41395) ;  /* 0x000000001014794e */ /* 0x000fce0000000000 */
[----:B---3--:R-:W-:Y:S05]  /*6bc0*/  CALL.ABS.NOINC R14 ;  /* 0x000000000e007343 */ /* 0x008fea0003c00000 */
.L_x_41395:
[----:B------:R-:W-:Y:S05]  /*6bd0*/  BSYNC.RECONVERGENT B6 ;  /* 0x0000000000067941 */ /* 0x000fea0003800200 */
.L_x_41394:
        /* <DEDUP_REMOVED lines=40> */
.L_x_41397:
[----:B------:R-:W-:Y:S05]  /*6e60*/  BSYNC.RECONVERGENT B6 ;  /* 0x0000000000067941 */ /* 0x000fea0003800200 */
.L_x_41396:
        /* <DEDUP_REMOVED lines=39> */
.L_x_41399:
[----:B------:R-:W-:Y:S05]  /*70e0*/  BSYNC.RECONVERGENT B6 ;  /* 0x0000000000067941 */ /* 0x000fea0003800200 */
.L_x_41398:
        /* <DEDUP_REMOVED lines=40> */
.L_x_41401:
[----:B------:R-:W-:Y:S05]  /*7370*/  BSYNC.RECONVERGENT B6 ;  /* 0x0000000000067941 */ /* 0x000fea0003800200 */
.L_x_41400:
        /* <DEDUP_REMOVED lines=20> */
.L_x_41393:
        /* <DEDUP_REMOVED lines=32> */
.L_x_41404:
        /* <DEDUP_REMOVED lines=45> */
.L_x_41405:
        /* <DEDUP_REMOVED lines=45> */
.L_x_41406:
        /* <DEDUP_REMOVED lines=12> */
.L_x_41403:
[----:B------:R-:W1:Y:S02]  /*7d20*/  LDCU.64 UR4, c[0x0][0x5f0] ;  /* 0x0000be00ff0477ac */ /* 0x000e640008000a00 */
[----:B-1----:R-:W-:-:S04]  /*7d30*/  IADD3 R4, P0, PT, R32, UR4, RZ ;  /* 0x0000000420047c10 */ /* 0x002fc8000ff1e0ff */
[----:B0-----:R-:W-:-:S06]  /*7d40*/  IADD3.X R5, PT, PT, R31, UR5, RZ, P0, !PT ;  /* 0x000000051f057c10 */ /* 0x001fcc00087fe4ff */
[----:B------:R-:W2:Y:S01]  /*7d50*/  LDG.E R5, desc[UR36][R4.64] ;  /* 0x0000002404057981 */ /* 0x000ea2000c1e1900 */
[----:B------:R-:W2:Y:S01]  /*7d60*/  LDC.64 R6, c[0x0][0x5e8] ;  /* 0x00017a00ff067b82 */ /* 0x000ea20000000a00 */
[----:B------:R-:W-:Y:S02]  /*7d70*/  IADD3 R33, PT, PT, R33, 0x80, RZ ;  /* 0x0000008021217810 */ /* 0x000fe40007ffe0ff */
[----:B--2---:R1:W-:Y:S05]  /*7d80*/  STG.E desc[UR36][R6.64], R5 ;  /* 0x0000000506007986 */ /* 0x0043ea000c101924 */
.L_x_41392:
[----:B------:R-:W-:Y:S05]  /*7d90*/  BSYNC.RECONVERGENT B8 ;  /* 0x0000000000087941 */ /* 0x000fea0003800200 */
.L_x_41391:
        /* <DEDUP_REMOVED lines=19> */
.L_x_41418:
        /* <DEDUP_REMOVED lines=13> */
[----:B------:R-:W-:Y:S02]  /*7fa0*/  HFMA2 R8, -RZ, RZ, 0, 6.616115570068359375e-06 ;  /* 0x0000006fff087431 */ /* 0x000fe400000001ff */
[----:B------:R-:W-:Y:S01]  /*7fb0*/  IMAD.MOV.U32 R12, RZ, RZ, 0x1 ;  /* 0x00000001ff0c7424 */ /* 0x000fe200078e00ff */
[----:B------:R-:W-:Y:S01]  /*7fc0*/  MOV R13, RZ ;  /* 0x000000ff000d7202 */ /* 0x000fe20000000f00 */
[----:B------:R-:W3:Y:S01]  /*7fd0*/  LDCU.64 UR6, c[0x4][0x4c0] ;  /* 0x01009800ff0677ac */ /* 0x000ee20008000a00 */
[----:B------:R-:W4:Y:S01]  /*7fe0*/  LDC.64 R14, c[0x4][R14] ;  /* 0x010000000e0e7b82 */ /* 0x000f220000000a00 */
[----:B------:R-:W5:Y:S01]  /*7ff0*/  LDCU.64 UR8, c[0x4][0x18] ;  /* 0x01000300ff0877ac */ /* 0x000f620008000a00 */
[----:B--2---:R-:W-:Y:S01]  /*8000*/  MOV R4, UR4 ;  /* 0x0000000400047c02 */ /* 0x004fe20008000f00 */
[----:B01----:R-:W-:Y:S01]  /*8010*/  IMAD.U32 R5, RZ, RZ, UR5 ;  /* 0x00000005ff057e24 */ /* 0x003fe2000f8e00ff */
[----:B---3--:R-:W-:Y:S01]  /*8020*/  MOV R6, UR6 ;  /* 0x0000000600067c02 */ /* 0x008fe20008000f00 */
[----:B------:R-:W-:Y:S01]  /*8030*/  IMAD.U32 R7, RZ, RZ, UR7 ;  /* 0x00000007ff077e24 */ /* 0x000fe2000f8e00ff */
[----:B-----5:R-:W-:Y:S01]  /*8040*/  MOV R10, UR8 ;  /* 0x00000008000a7c02 */ /* 0x020fe20008000f00 */
[----:B------:R-:W-:-:S07]  /*8050*/  IMAD.U32 R11, RZ, RZ, UR9 ;  /* 0x00000009ff0b7e24 */ /* 0x000fce000f8e00ff */
[----:B------:R-:W-:-:S07]  /*8060*/  LEPC R20, `(.L_x_41411) ;  /* 0x000000001014794e */ /* 0x000fce0000000000 */
[----:B----4-:R-:W-:Y:S05]  /*8070*/  CALL.ABS.NOINC R14 ;  /* 0x000000000e007343 */ /* 0x010fea0003c00000 */
.L_x_41411:
[----:B------:R-:W-:Y:S05]  /*8080*/  BSYNC.RECONVERGENT B6 ;  /* 0x0000000000067941 */ /* 0x000fea0003800200 */
.L_x_41410:
        /* <DEDUP_REMOVED lines=38> */
.L_x_41413:
[----:B------:R-:W-:Y:S05]  /*82f0*/  BSYNC.RECONVERGENT B6 ;  /* 0x0000000000067941 */ /* 0x000fea0003800200 */
.L_x_41412:
        /* <DEDUP_REMOVED lines=39> */
.L_x_41415:
[----:B------:R-:W-:Y:S05]  /*8570*/  BSYNC.RECONVERGENT B6 ;  /* 0x0000000000067941 */ /* 0x000fea0003800200 */
.L_x_41414:
        /* <DEDUP_REMOVED lines=39> */
.L_x_41417:
[----:B------:R-:W-:Y:S05]  /*87f0*/  BSYNC.RECONVERGENT B6 ;  /* 0x0000000000067941 */ /* 0x000fea0003800200 */
.L_x_41416:
        /* <DEDUP_REMOVED lines=19> */
.L_x_41409:
        /* <DEDUP_REMOVED lines=32> */
.L_x_41420:
        /* <DEDUP_REMOVED lines=42> */
.L_x_41421:
        /* <DEDUP_REMOVED lines=42> */
.L_x_41422:
        /* <DEDUP_REMOVED lines=10> */
.L_x_41419:
[----:B------:R-:W2:Y:S02]  /*9110*/  LDCU.64 UR4, c[0x0][0x5f0] ;  /* 0x0000be00ff0477ac */ /* 0x000ea40008000a00 */
[----:B--2---:R-:W-:-:S04]  /*9120*/  IADD3 R26, P0, PT, R26, UR4, RZ ;  /* 0x000000041a1a7c10 */ /* 0x004fc8000ff1e0ff */
[----:B------:R-:W-:-:S06]  /*9130*/  IADD3.X R27, PT, PT, R27, UR5, RZ, P0, !PT ;  /* 0x000000051b1b7c10 */ /* 0x000fcc00087fe4ff */
[----:B------:R-:W2:Y:S01]  /*9140*/  LDG.E R27, desc[UR36][R26.64] ;  /* 0x000000241a1b7981 */ /* 0x000ea2000c1e1900 */
[----:B01----:R-:W2:Y:S01]  /*9150*/  LDC.64 R4, c[0x0][0x5e8] ;  /* 0x00017a00ff047b82 */ /* 0x003ea20000000a00 */
[----:B------:R-:W-:Y:S02]  /*9160*/  IADD3 R33, PT, PT, R33, 0x80, RZ ;  /* 0x0000008021217810 */ /* 0x000fe40007ffe0ff */
[----:B--2---:R2:W-:Y:S05]  /*9170*/  STG.E desc[UR36][R4.64], R27 ;  /* 0x0000001b04007986 */ /* 0x0045ea000c101924 */
.L_x_41408:
[----:B------:R-:W-:Y:S05]  /*9180*/  BSYNC.RECONVERGENT B8 ;  /* 0x0000000000087941 */ /* 0x000fea0003800200 */
.L_x_41407:
        /* <DEDUP_REMOVED lines=18> */
.L_x_41432:
        /* <DEDUP_REMOVED lines=27> */
.L_x_41425:
[----:B------:R-:W-:Y:S05]  /*9460*/  BSYNC.RECONVERGENT B6 ;  /* 0x0000000000067941 */ /* 0x000fea0003800200 */
.L_x_41424:
        /* <DEDUP_REMOVED lines=38> */
.L_x_41427:
[----:B------:R-:W-:Y:S05]  /*96d0*/  BSYNC.RECONVERGENT B6 ;  /* 0x0000000000067941 */ /* 0x000fea0003800200 */
.L_x_41426:
        /* <DEDUP_REMOVED lines=39> */
.L_x_41429:
[----:B------:R-:W-:Y:S05]  /*9950*/  BSYNC.RECONVERGENT B6 ;  /* 0x0000000000067941 */ /* 0x000fea0003800200 */
.L_x_41428:
        /* <DEDUP_REMOVED lines=39> */
.L_x_41431:
[----:B------:R-:W-:Y:S05]  /*9bd0*/  BSYNC.RECONVERGENT B6 ;  /* 0x0000000000067941 */ /* 0x000fea0003800200 */
.L_x_41430:
        /* <DEDUP_REMOVED lines=19> */
.L_x_41423:
        /* <DEDUP_REMOVED lines=31> */
.L_x_41434:
        /* <DEDUP_REMOVED lines=42> */
.L_x_41435:
        /* <DEDUP_REMOVED lines=42> */
.L_x_41436:
        /* <DEDUP_REMOVED lines=10> */
.L_x_41433:
[----:B------:R-:W2:Y:S02]  /*a4e0*/  LDCU.64 UR4, c[0x0][0x5f0] ;  /* 0x0000be00ff0477ac */ /* 0x000ea40008000a00 */
[----:B--2---:R-:W-:-:S04]  /*a4f0*/  IADD3 R26, P0, PT, R26, UR4, RZ ;  /* 0x000000041a1a7c10 */ /* 0x004fc8000ff1e0ff */
[----:B------:R-:W-:-:S06]  /*a500*/  IADD3.X R27, PT, PT, R27, UR5, RZ, P0, !PT ;  /* 0x000000051b1b7c10 */ /* 0x000fcc00087fe4ff */
[----:B------:R-:W2:Y:S01]  /*a510*/  LDG.E R27, desc[UR36][R26.64] ;  /* 0x000000241a1b7981 */ /* 0x000ea2000c1e1900 */
[----:B------:R-:W2:Y:S03]  /*a520*/  LDC.64 R2, c[0x0][0x5e8] ;  /* 0x00017a00ff027b82 */ /* 0x000ea60000000a00 */
[----:B--2---:R-:W-:Y:S01]  /*a530*/  STG.E desc[UR36][R2.64], R27 ;  /* 0x0000001b02007986 */ /* 0x004fe2000c101924 */
[----:B------:R-:W-:Y:S05]  /*a540*/  EXIT ;  /* 0x000000000000794d */ /* 0x000fea0003800000 */
.L_x_41374:
        /* <DEDUP_REMOVED lines=357> */
.L_x_41439:
        /* <DEDUP_REMOVED lines=13> */
.L_x_41449:
        /* <DEDUP_REMOVED lines=29> */
.L_x_41442:
[----:B------:R-:W-:Y:S05]  /*be40*/  BSYNC.RECONVERGENT B6 ;  /* 0x0000000000067941 */ /* 0x000fea0003800200 */
.L_x_41441:
        /* <DEDUP_REMOVED lines=40> */
.L_x_41444:
[----:B------:R-:W-:Y:S05]  /*c0d0*/  BSYNC.RECONVERGENT B6 ;  /* 0x0000000000067941 */ /* 0x000fea0003800200 */
.L_x_41443:
        /* <DEDUP_REMOVED lines=41> */
.L_x_41446:
[----:B------:R-:W-:Y:S05]  /*c370*/  BSYNC.RECONVERGENT B6 ;  /* 0x0000000000067941 */ /* 0x000fea0003800200 */
.L_x_41445:
        /* <DEDUP_REMOVED lines=41> */
.L_x_41448:
[----:B------:R-:W-:Y:S05]  /*c610*/  BSYNC.RECONVERGENT B6 ;  /* 0x0000000000067941 */ /* 0x000fea0003800200 */
.L_x_41447:
        /* <DEDUP_REMOVED lines=19> */
.L_x_41440:
        /* <DEDUP_REMOVED lines=35> */
.L_x_41452:
[----:B------:R-:W-:Y:S05]  /*c980*/  BSYNC.RECONVERGENT B6 ;  /* 0x0000000000067941 */ /* 0x000fea0003800200 */
.L_x_41451:
        /* <DEDUP_REMOVED lines=45> */
.L_x_41454:
[----:B------:R-:W-:Y:S05]  /*cc60*/  BSYNC.RECONVERGENT B6 ;  /* 0x0000000000067941 */ /* 0x000fea0003800200 */
.L_x_41453:
        /* <DEDUP_REMOVED lines=46> */
.L_x_41456:
[----:B------:R-:W-:Y:S05]  /*cf50*/  BSYNC.RECONVERGENT B6 ;  /* 0x0000000000067941 */ /* 0x000fea0003800200 */
.L_x_41455:
        /* <DEDUP_REMOVED lines=10> */
.L_x_41450:
[----:B------:R-:W0:Y:S02]  /*d000*/  LDCU.64 UR4, c[0x0][0x5f0] ;  /* 0x0000be00ff0477ac */ /* 0x000e240008000a00 */
[----:B0-----:R-:W-:-:S04]  /*d010*/  IADD3 R34, P0, P1, R34, UR4, R31 ;  /* 0x0000000422227c10 */ /* 0x001fc8000f91e01f */
[----:B------:R-:W-:Y:S01]  /*d020*/  IADD3.X R35, PT, PT, R35, UR5, RZ, P0, P1 ;  /* 0x0000000523237c10 */ /* 0x000fe200087e24ff */
[----:B------:R-:W0:Y:S05]  /*d030*/  LDCU.64 UR4, c[0x0][0x5e8] ;  /* 0x0000bd00ff0477ac */ /* 0x000e2a0008000a00 */
[----:B------:R-:W2:Y:S01]  /*d040*/  LDG.E R35, desc[UR36][R34.64] ;  /* 0x0000002422237981 */ /* 0x000ea2000c1e1900 */
[----:B------:R-:W-:Y:S01]  /*d050*/  VIADD R33, R33, 0x80 ;  /* 0x0000008021217836 */ /* 0x000fe20000000000 */
[----:B0-----:R-:W-:-:S04]  /*d060*/  IADD3 R2, P0, PT, R32, UR4, RZ ;  /* 0x0000000420027c10 */ /* 0x001fc8000ff1e0ff */
[----:B------:R-:W-:-:S05]  /*d070*/  IADD3.X R3, PT, PT, RZ, UR5, RZ, P0, !PT ;  /* 0x00000005ff037c10 */ /* 0x000fca00087fe4ff */
[----:B--2---:R0:W-:Y:S04]  /*d080*/  STG.E desc[UR36][R2.64], R35 ;  /* 0x0000002302007986 */ /* 0x0041e8000c101924 */
.L_x_41438:
[----:B------:R-:W-:Y:S05]  /*d090*/  BSYNC.RECONVERGENT B8 ;  /* 0x0000000000087941 */ /* 0x000fea0003800200 */
.L_x_41437:
        /* <DEDUP_REMOVED lines=353> */
.L_x_41459:
        /* <DEDUP_REMOVED lines=14> */
.L_x_41469:
        /* <DEDUP_REMOVED lines=29> */
.L_x_41462:
[----:B------:R-:W-:Y:S05]  /*e960*/  BSYNC.RECONVERGENT B6 ;  /* 0x0000000000067941 */ /* 0x000fea0003800200 */
.L_x_41461:
        /* <DEDUP_REMOVED lines=40> */
.L_x_41464:
[----:B------:R-:W-:Y:S05]  /*ebf0*/  BSYNC.RECONVERGENT B6 ;  /* 0x0000000000067941 */ /* 0x000fea0003800200 */
.L_x_41463:
        /* <DEDUP_REMOVED lines=41> */
.L_x_41466:
[----:B------:R-:W-:Y:S05]  /*ee90*/  BSYNC.RECONVERGENT B6 ;  /* 0x0000000000067941 */ /* 0x000fea0003800200 */
.L_x_41465:
        /* <DEDUP_REMOVED lines=41> */
.L_x_41468:
[----:B------:R-:W-:Y:S05]  /*f130*/  BSYNC.RECONVERGENT B6 ;  /* 0x0000000000067941 */ /* 0x000fea0003800200 */
.L_x_41467:
        /* <DEDUP_REMOVED lines=19> */
.L_x_41460:
        /* <DEDUP_REMOVED lines=35> */
.L_x_41472:
[----:B------:R-:W-:Y:S05]  /*f4a0*/  BSYNC.RECONVERGENT B6 ;  /* 0x0000000000067941 */ /* 0x000fea0003800200 */
.L_x_41471:
        /* <DEDUP_REMOVED lines=45> */
.L_x_41474:
[----:B------:R-:W-:Y:S05]  /*f780*/  BSYNC.RECONVERGENT B6 ;  /* 0x0000000000067941 */ /* 0x000fea0003800200 */
.L_x_41473:
        /* <DEDUP_REMOVED lines=46> */
.L_x_41476:
[----:B------:R-:W-:Y:S05]  /*fa70*/  BSYNC.RECONVERGENT B6 ;  /* 0x0000000000067941 */ /* 0x000fea0003800200 */
.L_x_41475:
        /* <DEDUP_REMOVED lines=10> */
.L_x_41470:
[----:B------:R-:W0:Y:S02]  /*fb20*/  LDCU.64 UR4, c[0x0][0x5f0] ;  /* 0x0000be00ff0477ac */ /* 0x000e240008000a00 */
[----:B0-----:R-:W-:-:S04]  /*fb30*/  IADD3 R34, P0, P1, R34, UR4, R31 ;  /* 0x0000000422227c10 */ /* 0x001fc8000f91e01f */
[----:B------:R-:W-:Y:S01]  /*fb40*/  IADD3.X R35, PT, PT, R35, UR5, RZ, P0, P1 ;  /* 0x0000000523237c10 */ /* 0x000fe200087e24ff */
[----:B------:R-:W0:Y:S05]  /*fb50*/  LDCU.64 UR4, c[0x0][0x5e8] ;  /* 0x0000bd00ff0477ac */ /* 0x000e2a0008000a00 */
[----:B------:R-:W2:Y:S01]  /*fb60*/  LDG.E R35, desc[UR36][R34.64] ;  /* 0x0000002422237981 */ /* 0x000ea2000c1e1900 */
[----:B------:R-:W-:Y:S02]  /*fb70*/  IADD3 R33, PT, PT, R33, 0x80, RZ ;  /* 0x0000008021217810 */ /* 0x000fe40007ffe0ff */
[----:B0-----:R-:W-:-:S05]  /*fb80*/  IADD3 R2, P0, PT, R32, UR4, RZ ;  /* 0x0000000420027c10 */ /* 0x001fca000ff1e0ff */
[----:B------:R-:W-:-:S05]  /*fb90*/  IMAD.X R3, RZ, RZ, UR5, P0 ;  /* 0x00000005ff037e24 */ /* 0x000fca00080e06ff */
[----:B--2---:R1:W-:Y:S03]  /*fba0*/  STG.E desc[UR36][R2.64], R35 ;  /* 0x0000002302007986 */ /* 0x0043e6000c101924 */
.L_x_41458:
[----:B------:R-:W-:Y:S05]  /*fbb0*/  BSYNC.RECONVERGENT B8 ;  /* 0x0000000000087941 */ /* 0x000fea0003800200 */
.L_x_41457:
        /* <DEDUP_REMOVED lines=357> */
.L_x_41479:
        /* <DEDUP_REMOVED lines=13> */
.L_x_41489:
        /* <DEDUP_REMOVED lines=29> */
.L_x_41482:
[----:B------:R-:W-:Y:S05]  /*114b0*/  BSYNC.RECONVERGENT B6 ;  /* 0x0000000000067941 */ /* 0x000fea0003800200 */
.L_x_41481:
        /* <DEDUP_REMOVED lines=40> */
.L_x_41484:
[----:B------:R-:W-:Y:S05]  /*11740*/  BSYNC.RECONVERGENT B6 ;  /* 0x0000000000067941 */ /* 0x000fea0003800200 */
.L_x_41483:
        /* <DEDUP_REMOVED lines=41> */
.L_x_41486:
[----:B------:R-:W-:Y:S05]  /*119e0*/  BSYNC.RECONVERGENT B6 ;  /* 0x0000000000067941 */ /* 0x000fea0003800200 */
.L_x_41485:
        /* <DEDUP_REMOVED lines=41> */
.L_x_41488:
[----:B------:R-:W-:Y:S05]  /*11c80*/  BSYNC.RECONVERGENT B6 ;  /* 0x0000000000067941 */ /* 0x000fea0003800200 */
.L_x_41487:
        /* <DEDUP_REMOVED lines=19> */
.L_x_41480:
        /* <DEDUP_REMOVED lines=35> */
.L_x_41492:
[----:B------:R-:W-:Y:S05]  /*11ff0*/  BSYNC.RECONVERGENT B6 ;  /* 0x0000000000067941 */ /* 0x000fea0003800200 */
.L_x_41491:
        /* <DEDUP_REMOVED lines=45> */
.L_x_41494:
[----:B------:R-:W-:Y:S05]  /*122d0*/  BSYNC.RECONVERGENT B6 ;  /* 0x0000000000067941 */ /* 0x000fea0003800200 */
.L_x_41493:
        /* <DEDUP_REMOVED lines=45> */
.L_x_41496:
[----:B------:R-:W-:Y:S05]  /*125b0*/  BSYNC.RECONVERGENT B6 ;  /* 0x0000000000067941 */ /* 0x000fea0003800200 */
.L_x_41495:
        /* <DEDUP_REMOVED lines=10> */
.L_x_41490:
        /* <DEDUP_REMOVED lines=9> */
.L_x_41478:
[----:B------:R-:W-:Y:S05]  /*126f0*/  BSYNC.RECONVERGENT B8 ;  /* 0x0000000000087941 */ /* 0x000fea0003800200 */
.L_x_41477:
        /* <DEDUP_REMOVED lines=353> */
.L_x_41497:
        /* <DEDUP_REMOVED lines=17> */
.L_x_41507:
        /* <DEDUP_REMOVED lines=29> */
.L_x_41500:
[----:B------:R-:W-:Y:S05]  /*13ff0*/  BSYNC.RECONVERGENT B6 ;  /* 0x0000000000067941 */ /* 0x000fea0003800200 */
.L_x_41499:
        /* <DEDUP_REMOVED lines=40> */
.L_x_41502:
[----:B------:R-:W-:Y:S05]  /*14280*/  BSYNC.RECONVERGENT B6 ;  /* 0x0000000000067941 */ /* 0x000fea0003800200 */
.L_x_41501:
        /* <DEDUP_REMOVED lines=41> */
.L_x_41504:
[----:B------:R-:W-:Y:S05]  /*14520*/  BSYNC.RECONVERGENT B6 ;  /* 0x0000000000067941 */ /* 0x000fea0003800200 */
.L_x_41503:
        /* <DEDUP_REMOVED lines=41> */
.L_x_41506:
[----:B------:R-:W-:Y:S05]  /*147c0*/  BSYNC.RECONVERGENT B6 ;  /* 0x0000000000067941 */ /* 0x000fea0003800200 */
.L_x_41505:
        /* <DEDUP_REMOVED lines=19> */
.L_x_41498:
        /* <DEDUP_REMOVED lines=35> */
.L_x_41510:
[----:B------:R-:W-:Y:S05]  /*14b30*/  BSYNC.RECONVERGENT B6 ;  /* 0x0000000000067941 */ /* 0x000fea0003800200 */
.L_x_41509:
        /* <DEDUP_REMOVED lines=45> */
.L_x_41512:
[----:B------:R-:W-:Y:S05]  /*14e10*/  BSYNC.RECONVERGENT B6 ;  /* 0x0000000000067941 */ /* 0x000fea0003800200 */
.L_x_41511:
        /* <DEDUP_REMOVED lines=46> */
.L_x_41514:
[----:B------:R-:W-:Y:S05]  /*15100*/  BSYNC.RECONVERGENT B6 ;  /* 0x0000000000067941 */ /* 0x000fea0003800200 */
.L_x_41513:
        /* <DEDUP_REMOVED lines=10> */
.L_x_41508:
[----:B------:R-:W0:Y:S02]  /*151b0*/  LDCU.64 UR4, c[0x0][0x5f0] ;  /* 0x0000be00ff0477ac */ /* 0x000e240008000a00 */
[----:B0-----:R-:W-:-:S04]  /*151c0*/  IADD3 R28, P0, P1, R34, UR4, R28 ;  /* 0x00000004221c7c10 */ /* 0x001fc8000f91e01c */
[----:B------:R-:W-:-:S06]  /*151d0*/  IADD3.X R29, PT, PT, R35, UR5, RZ, P0, P1 ;  /* 0x00000005231d7c10 */ /* 0x000fcc00087e24ff */
[----:B------:R-:W2:Y:S04]  /*151e0*/  LDG.E R29, desc[UR36][R28.64] ;  /* 0x000000241c1d7981 */ /* 0x000ea8000c1e1900 */
[----:B--2---:R-:W-:Y:S01]  /*151f0*/  STG.E desc[UR36][R16.64], R29 ;  /* 0x0000001d10007986 */ /* 0x004fe2000c101924 */
[----:B------:R-:W-:Y:S05]  /*15200*/  EXIT ;  /* 0x000000000000794d */ /* 0x000fea0003800000 */
.L_x_41515:
        /* <DEDUP_REMOVED lines=15> */
.L_x_41929:


//--------------------- .text._ZN2at6native24index_elementwise_kernelILi128ELi4EZNS0_16gpu_index_kernelIZNS0_17index_kernel_implINS0_10OpaqueTypeILi1EEEEEvRNS_18TensorIteratorBaseEN3c108ArrayRefIlEESA_EUlPcPKclE_EEvS7_SA_SA_RKT_bEUliE_EEvlT1_ --------------------------
	.section	.text._ZN2at6native24index_elementwise_kernelILi128ELi4EZNS0_16gpu_index_kernelIZNS0_17index_kernel_implINS0_10OpaqueTypeILi1EEEEEvRNS_18TensorIteratorBaseEN3c108ArrayRefIlEESA_EUlPcPKclE_EEvS7_SA_SA_RKT_bEUliE_EEvlT1_,"ax",@progbits
	.align	128
        .global         _ZN2at6native24index_elementwise_kernelILi128ELi4EZNS0_16gpu_index_kernelIZNS0_17index_kernel_implINS0_10OpaqueTypeILi1EEEEEvRNS_18TensorIteratorBaseEN3c108ArrayRefIlEESA_EUlPcPKclE_EEvS7_SA_SA_RKT_bEUliE_EEvlT1_
        .type           _ZN2at6native24index_elementwise_kernelILi128ELi4EZNS0_16gpu_index_kernelIZNS0_17index_kernel_implINS0_10OpaqueTypeILi1EEEEEvRNS_18TensorIteratorBaseEN3c108ArrayRefIlEESA_EUlPcPKclE_EEvS7_SA_SA_RKT_bEUliE_EEvlT1_,@function
        .size           _ZN2at6native24index_elementwise_kernelILi128ELi4EZNS0_16gpu_index_kernelIZNS0_17index_kernel_implINS0_10OpaqueTypeILi1EEEEEvRNS_18TensorIteratorBaseEN3c108ArrayRefIlEESA_EUlPcPKclE_EEvS7_SA_SA_RKT_bEUliE_EEvlT1_,(.L_x_41930 - _ZN2at6native24index_elementwise_kernelILi128ELi4EZNS0_16gpu_index_kernelIZNS0_17index_kernel_implINS0_10OpaqueTypeILi1EEEEEvRNS_18TensorIteratorBaseEN3c108ArrayRefIlEESA_EUlPcPKclE_EEvS7_SA_SA_RKT_bEUliE_EEvlT1_)
        .other          _ZN2at6native24index_elementwise_kernelILi128ELi4EZNS0_16gpu_index_kernelIZNS0_17index_kernel_implINS0_10OpaqueTypeILi1EEEEEvRNS_18TensorIteratorBaseEN3c108ArrayRefIlEESA_EUlPcPKclE_EEvS7_SA_SA_RKT_bEUliE_EEvlT1_,@"STO_CUDA_ENTRY STV_DEFAULT"
_ZN2at6native24index_elementwise_kernelILi128ELi4EZNS0_16gpu_index_kernelIZNS0_17index_kernel_implINS0_10OpaqueTypeILi1EEEEEvRNS_18TensorIteratorBaseEN3c108ArrayRefIlEESA_EUlPcPKclE_EEvS7_SA_SA_RKT_bEUliE_EEvlT1_:
.text._ZN2at6native24index_elementwise_kernelILi128ELi4EZNS0_16gpu_index_kernelIZNS0_17index_kernel_implINS0_10OpaqueTypeILi1EEEEEvRNS_18TensorIteratorBaseEN3c108ArrayRefIlEESA_EUlPcPKclE_EEvS7_SA_SA_RKT_bEUliE_EEvlT1_:
        /* <DEDUP_REMOVED lines=37> */
.L_x_41519:
[----:B------:R-:W-:Y:S05]  /*0250*/  BSYNC.RECONVERGENT B0 ;  /* 0x0000000000007941 */ /* 0x000fea0003800200 */
.L_x_41518:
        /* <DEDUP_REMOVED lines=8> */
.L_x_41517:
        /* <DEDUP_REMOVED lines=317> */
.L_x_41522:
        /* <DEDUP_REMOVED lines=9> */
.L_x_41521:
[----:B------:R-:W-:Y:S05]  /*1740*/  BSYNC.RECONVERGENT B0 ;  /* 0x0000000000007941 */ /* 0x000fea0003800200 */
.L_x_41520:
        /* <DEDUP_REMOVED lines=313> */
.L_x_41525:
        /* <DEDUP_REMOVED lines=9> */
.L_x_41524:
[----:B------:R-:W-:Y:S05]  /*2b70*/  BSYNC.RECONVERGENT B0 ;  /* 0x0000000000007941 */ /* 0x000fea0003800200 */
.L_x_41523:
        /* <DEDUP_REMOVED lines=313> */
.L_x_41528:
        /* <DEDUP_REMOVED lines=9> */
.L_x_41527:
[----:B------:R-:W-:Y:S05]  /*3fa0*/  BSYNC.RECONVERGENT B0 ;  /* 0x0000000000007941 */ /* 0x000fea0003800200 */
.L_x_41526:
        /* <DEDUP_REMOVED lines=312> */
.L_x_41529:
        /* <DEDUP_REMOVED lines=9> */
.L_x_41516:
        /* <DEDUP_REMOVED lines=27> */
.L_x_41542:
        /* <DEDUP_REMOVED lines=27> */
.L_x_41535:
[----:B------:R-:W-:Y:S05]  /*5720*/  BSYNC.RECONVERGENT B6 ;  /* 0x0000000000067941 */ /* 0x000fea0003800200 */
.L_x_41534:
        /* <DEDUP_REMOVED lines=40> */
.L_x_41537:
[----:B------:R-:W-:Y:S05]  /*59b0*/  BSYNC.RECONVERGENT B6 ;  /* 0x0000000000067941 */ /* 0x000fea0003800200 */
.L_x_41536:
        /* <DEDUP_REMOVED lines=39> */
.L_x_41539:
[----:B------:R-:W-:Y:S05]  /*5c30*/  BSYNC.RECONVERGENT B6 ;  /* 0x0000000000067941 */ /* 0x000fea0003800200 */
.L_x_41538:
        /* <DEDUP_REMOVED lines=40> */
.L_x_41541:
[----:B------:R-:W-:Y:S05]  /*5ec0*/  BSYNC.RECONVERGENT B6 ;  /* 0x0000000000067941 */ /* 0x000fea0003800200 */
.L_x_41540:
        /* <DEDUP_REMOVED lines=20> */
.L_x_41533:
        /* <DEDUP_REMOVED lines=32> */
.L_x_41544:
        /* <DEDUP_REMOVED lines=45> */
.L_x_41545:
        /* <DEDUP_REMOVED lines=44> */
.L_x_41546:
        /* <DEDUP_REMOVED lines=12> */
.L_x_41543:
[----:B------:R-:W0:Y:S02]  /*6860*/  LDCU.64 UR4, c[0x0][0x5f0] ;  /* 0x0000be00ff0477ac */ /* 0x000e240008000a00 */
[----:B0-----:R-:W-:-:S04]  /*6870*/  IADD3 R4, P0, PT, R32, UR4, RZ ;  /* 0x0000000420047c10 */ /* 0x001fc8000ff1e0ff */
[----:B------:R-:W-:-:S06]  /*6880*/  IADD3.X R5, PT, PT, R31, UR5, RZ, P0, !PT ;  /* 0x000000051f057c10 */ /* 0x000fcc00087fe4ff */
[----:B------:R-:W2:Y:S01]  /*6890*/  LDG.E.U8 R5, desc[UR36][R4.64] ;  /* 0x0000002404057981 */ /* 0x000ea2000c1e1100 */
[----:B------:R-:W2:Y:S01]  /*68a0*/  LDC.64 R6, c[0x0][0x5e8] ;  /* 0x00017a00ff067b82 */ /* 0x000ea20000000a00 */
[----:B------:R-:W-:Y:S02]  /*68b0*/  IADD3 R33, PT, PT, R33, 0x80, RZ ;  /* 0x0000008021217810 */ /* 0x000fe40007ffe0ff */
[----:B--2---:R0:W-:Y:S05]  /*68c0*/  STG.E.U8 desc[UR36][R6.64], R5 ;  /* 0x0000000506007986 */ /* 0x0041ea000c101124 */
.L_x_41532:
[----:B------:R-:W-:Y:S05]  /*68d0*/  BSYNC.RECONVERGENT B8 ;  /* 0x0000000000087941 */ /* 0x000fea0003800200 */
.L_x_41531:
        /* <DEDUP_REMOVED lines=20> */
.L_x_41558:
        /* <DEDUP_REMOVED lines=27> */
.L_x_41551:
[----:B------:R-:W-:Y:S05]  /*6bd0*/  BSYNC.RECONVERGENT B6 ;  /* 0x0000000000067941 */ /* 0x000fea0003800200 */
.L_x_41550:
        /* <DEDUP_REMOVED lines=40> */
.L_x_41553:
[----:B------:R-:W-:Y:S05]  /*6e60*/  BSYNC.RECONVERGENT B6 ;  /* 0x0000000000067941 */ /* 0x000fea0003800200 */
.L_x_41552:
        /* <DEDUP_REMOVED lines=39> */
.L_x_41555:
[----:B------:R-:W-:Y:S05]  /*70e0*/  BSYNC.RECONVERGENT B6 ;  /* 0x0000000000067941 */ /* 0x000fea0003800200 */
.L_x_41554:
        /* <DEDUP_REMOVED lines=40> */
.L_x_41557:
[----:B------:R-:W-:Y:S05]  /*7370*/  BSYNC.RECONVERGENT B6 ;  /* 0x0000000000067941 */ /* 0x000fea0003800200 */
.L_x_41556:
        /* <DEDUP_REMOVED lines=20> */
.L_x_41549:
        /* <DEDUP_REMOVED lines=32> */
.L_x_41560:
        /* <DEDUP_REMOVED lines=45> */
.L_x_41561:
        /* <DEDUP_REMOVED lines=45> */
.L_x_41562:
        /* <DEDUP_REMOVED lines=12> */
.L_x_41559:
[----:B------:R-:W1:Y:S02]  /*7d20*/  LDCU.64 UR4, c[0x0][0x5f0] ;  /* 0x0000be00ff0477ac */ /* 0x000e640008000a00 */
[----:B-1----:R-:W-:-:S04]  /*7d30*/  IADD3 R4, P0, PT, R32, UR4, RZ ;  /* 0x0000000420047c10 */ /* 0x002fc8000ff1e0ff */
[----:B0-----:R-:W-:-:S06]  /*7d40*/  IADD3.X R5, PT, PT, R31, UR5, RZ, P0, !PT ;  /* 0x000000051f057c10 */ /* 0x001fcc00087fe4ff */
[----:B------:R-:W2:Y:S01]  /*7d50*/  LDG.E.U8 R5, desc[UR36][R4.64] ;  /* 0x0000002404057981 */ /* 0x000ea2000c1e1100 */
[----:B------:R-:W2:Y:S01]  /*7d60*/  LDC.64 R6, c[0x0][0x5e8] ;  /* 0x00017a00ff067b82 */ /* 0x000ea20000000a00 */
[----:B------:R-:W-:Y:S02]  /*7d70*/  IADD3 R33, PT, PT, R33, 0x80, RZ ;  /* 0x0000008021217810 */ /* 0x000fe40007ffe0ff */
[----:B--2---:R1:W-:Y:S05]  /*7d80*/  STG.E.U8 desc[UR36][R6.64], R5 ;  /* 0x0000000506007986 */ /* 0x0043ea000c101124 */
.L_x_41548:
[----:B------:R-:W-:Y:S05]  /*7d90*/  BSYNC.RECONVERGENT B8 ;  /* 0x0000000000087941 */ /* 0x000fea0003800200 */
.L_x_41547:
        /* <DEDUP_REMOVED lines=19> */
.L_x_41574:
        /* <DEDUP_REMOVED lines=27> */
.L_x_41567:
[----:B------:R-:W-:Y:S05]  /*8080*/  BSYNC.RECONVERGENT B6 ;  /* 0x0000000000067941 */ /* 0x000fea0003800200 */
.L_x_41566:
        /* <DEDUP_REMOVED lines=38> */
.L_x_41569:
[----:B------:R-:W-:Y:S05]  /*82f0*/  BSYNC.RECONVERGENT B6 ;  /* 0x0000000000067941 */ /* 0x000fea0003800200 */
.L_x_41568:
        /* <DEDUP_REMOVED lines=39> */
.L_x_41571:
[----:B------:R-:W-:Y:S05]  /*8570*/  BSYNC.RECONVERGENT B6 ;  /* 0x0000000000067941 */ /* 0x000fea0003800200 */
.L_x_41570:
        /* <DEDUP_REMOVED lines=39> */
.L_x_41573:
[----:B------:R-:W-:Y:S05]  /*87f0*/  BSYNC.RECONVERGENT B6 ;  /* 0x0000000000067941 */ /* 0x000fea0003800200 */
.L_x_41572:
        /* <DEDUP_REMOVED lines=19> */
.L_x_41565:
        /* <DEDUP_REMOVED lines=32> */
.L_x_41576:
        /* <DEDUP_REMOVED lines=42> */
.L_x_41577:
        /* <DEDUP_REMOVED lines=42> */
.L_x_41578:
        /* <DEDUP_REMOVED lines=10> */
.L_x_41575:
[----:B------:R-:W2:Y:S02]  /*9110*/  LDCU.64 UR4, c[0x0][0x5f0] ;  /* 0x0000be00ff0477ac */ /* 0x000ea40008000a00 */
[----:B--2---:R-:W-:-:S04]  /*9120*/  IADD3 R26, P0, PT, R26, UR4, RZ ;  /* 0x000000041a1a7c10 */ /* 0x004fc8000ff1e0ff */
[----:B------:R-:W-:-:S06]  /*9130*/  IADD3.X R27, PT, PT, R27, UR5, RZ, P0, !PT ;  /* 0x000000051b1b7c10 */ /* 0x000fcc00087fe4ff */
[----:B------:R-:W2:Y:S01]  /*9140*/  LDG.E.U8 R27, desc[UR36][R26.64] ;  /* 0x000000241a1b7981 */ /* 0x000ea2000c1e1100 */
[----:B01----:R-:W2:Y:S01]  /*9150*/  LDC.64 R4, c[0x0][0x5e8] ;  /* 0x00017a00ff047b82 */ /* 0x003ea20000000a00 */
[----:B------:R-:W-:Y:S02]  /*9160*/  IADD3 R33, PT, PT, R33, 0x80, RZ ;  /* 0x0000008021217810 */ /* 0x000fe40007ffe0ff */
[----:B--2---:R2:W-:Y:S05]  /*9170*/  STG.E.U8 desc[UR36][R4.64], R27 ;  /* 0x0000001b04007986 */ /* 0x0045ea000c101124 */
.L_x_41564:
[----:B------:R-:W-:Y:S05]  /*9180*/  BSYNC.RECONVERGENT B8 ;  /* 0x0000000000087941 */ /* 0x000fea0003800200 */
.L_x_41563:
        /* <DEDUP_REMOVED lines=18> */
.L_x_41588:
        /* <DEDUP_REMOVED lines=27> */
.L_x_41581:
[----:B------:R-:W-:Y:S05]  /*9460*/  BSYNC.RECONVERGENT B6 ;  /* 0x0000000000067941 */ /* 0x000fea0003800200 */
.L_x_41580:
        /* <DEDUP_REMOVED lines=38> */
.L_x_41583:
[----:B------:R-:W-:Y:S05]  /*96d0*/  BSYNC.RECONVERGENT B6 ;  /* 0x0000000000067941 */ /* 0x000fea0003800200 */
.L_x_41582:
        /* <DEDUP_REMOVED lines=39> */
.L_x_41585:
[----:B------:R-:W-:Y:S05]  /*9950*/  BSYNC.RECONVERGENT B6 ;  /* 0x0000000000067941 */ /* 0x000fea0003800200 */
.L_x_41584:
        /* <DEDUP_REMOVED lines=39> */
.L_x_41587:
[----:B------:R-:W-:Y:S05]  /*9bd0*/  BSYNC.RECONVERGENT B6 ;  /* 0x0000000000067941 */ /* 0x000fea0003800200 */
.L_x_41586:
        /* <DEDUP_REMOVED lines=19> */
.L_x_41579:
        /* <DEDUP_REMOVED lines=31> */
.L_x_41590:
        /* <DEDUP_REMOVED lines=42> */
.L_x_41591:
        /* <DEDUP_REMOVED lines=42> */
.L_x_41592:
        /* <DEDUP_REMOVED lines=10> */
.L_x_41589:
[----:B------:R-:W2:Y:S02]  /*a4e0*/  LDCU.64 UR4, c[0x0][0x5f0] ;  /* 0x0000be00ff0477ac */ /* 0x000ea40008000a00 */
[----:B--2---:R-:W-:-:S04]  /*a4f0*/  IADD3 R26, P0, PT, R26, UR4, RZ ;  /* 0x000000041a1a7c10 */ /* 0x004fc8000ff1e0ff */
[----:B------:R-:W-:-:S06]  /*a500*/  IADD3.X R27, PT, PT, R27, UR5, RZ, P0, !PT ;  /* 0x000000051b1b7c10 */ /* 0x000fcc00087fe4ff */
[----:B------:R-:W2:Y:S01]  /*a510*/  LDG.E.U8 R27, desc[UR36][R26.64] ;  /* 0x000000241a1b7981 */ /* 0x000ea2000c1e1100 */
[----:B------:R-:W2:Y:S03]  /*a520*/  LDC.64 R2, c[0x0][0x5e8] ;  /* 0x00017a00ff027b82 */ /* 0x000ea60000000a00 */
[----:B--2---:R-:W-:Y:S01]  /*a530*/  STG.E.U8 desc[UR36][R2.64], R27 ;  /* 0x0000001b02007986 */ /* 0x004fe2000c101124 */
[----:B------:R-:W-:Y:S05]  /*a540*/  EXIT ;  /* 0x000000000000794d */ /* 0x000fea0003800000 */
.L_x_41530:
        /* <DEDUP_REMOVED lines=357> */
.L_x_41595:
        /* <DEDUP_REMOVED lines=13> */
.L_x_41605:
        /* <DEDUP_REMOVED lines=29> */
.L_x_41598:
[----:B------:R-:W-:Y:S05]  /*be40*/  BSYNC.RECONVERGENT B6 ;  /* 0x0000000000067941 */ /* 0x000fea0003800200 */
.L_x_41597:
        /* <DEDUP_REMOVED lines=40> */
.L_x_41600:
[----:B------:R-:W-:Y:S05]  /*c0d0*/  BSYNC.RECONVERGENT B6 ;  /* 0x0000000000067941 */ /* 0x000fea0003800200 */
.L_x_41599:
        /* <DEDUP_REMOVED lines=41> */
.L_x_41602:
[----:B------:R-:W-:Y:S05]  /*c370*/  BSYNC.RECONVERGENT B6 ;  /* 0x0000000000067941 */ /* 0x000fea0003800200 */
.L_x_41601:
        /* <DEDUP_REMOVED lines=41> */
.L_x_41604:
[----:B------:R-:W-:Y:S05]  /*c610*/  BSYNC.RECONVERGENT B6 ;  /* 0x0000000000067941 */ /* 0x000fea0003800200 */
.L_x_41603:
        /* <DEDUP_REMOVED lines=19> */
.L_x_41596:
        /* <DEDUP_REMOVED lines=35> */
.L_x_41608:
[----:B------:R-:W-:Y:S05]  /*c980*/  BSYNC.RECONVERGENT B6 ;  /* 0x0000000000067941 */ /* 0x000fea0003800200 */
.L_x_41607:
        /* <DEDUP_REMOVED lines=45> */
.L_x_41610:
[----:B------:R-:W-:Y:S05]  /*cc60*/  BSYNC.RECONVERGENT B6 ;  /* 0x0000000000067941 */ /* 0x000fea0003800200 */
.L_x_41609:
        /* <DEDUP_REMOVED lines=46> */
.L_x_41612:
[----:B------:R-:W-:Y:S05]  /*cf50*/  BSYNC.RECONVERGENT B6 ;  /* 0x0000000000067941 */ /* 0x000fea0003800200 */
.L_x_41611:
        /* <DEDUP_REMOVED lines=10> */
.L_x_41606:
[----:B------:R-:W0:Y:S02]  /*d000*/  LDCU.64 UR4, c[0x0][0x5f0] ;  /* 0x0000be00ff0477ac */ /* 0x000e240008000a00 */
[----:B0-----:R-:W-:-:S04]  /*d010*/  IADD3 R34, P0, P1, R34, UR4, R31 ;  /* 0x0000000422227c10 */ /* 0x001fc8000f91e01f */
[----:B------:R-:W-:Y:S01]  /*d020*/  IADD3.X R35, PT, PT, R35, UR5, RZ, P0, P1 ;  /* 0x0000000523237c10 */ /* 0x000fe200087e24ff */
[----:B------:R-:W0:Y:S05]  /*d030*/  LDCU.64 UR4, c[0x0][0x5e8] ;  /* 0x0000bd00ff0477ac */ /* 0x000e2a0008000a00 */
[----:B------:R-:W2:Y:S01]  /*d040*/  LDG.E.U8 R35, desc[UR36][R34.64] ;  /* 0x0000002422237981 */ /* 0x000ea2000c1e1100 */
[----:B------:R-:W-:Y:S01]  /*d050*/  VIADD R33, R33, 0x80 ;  /* 0x0000008021217836 */ /* 0x000fe20000000000 */
[----:B0-----:R-:W-:-:S04]  /*d060*/  IADD3 R2, P0, PT, R32, UR4, RZ ;  /* 0x0000000420027c10 */ /* 0x001fc8000ff1e0ff */
[----:B------:R-:W-:-:S05]  /*d070*/  IADD3.X R3, PT, PT, RZ, UR5, RZ, P0, !PT ;  /* 0x00000005ff037c10 */ /* 0x000fca00087fe4ff */
[----:B--2---:R0:W-:Y:S04]  /*d080*/  STG.E.U8 desc[UR36][R2.64], R35 ;  /* 0x0000002302007986 */ /* 0x0041e8000c101124 */
.L_x_41594:
[----:B------:R-:W-:Y:S05]  /*d090*/  BSYNC.RECONVERGENT B8 ;  /* 0x0000000000087941 */ /* 0x000fea0003800200 */
.L_x_41593:
        /* <DEDUP_REMOVED lines=353> */
.L_x_41615:
        /* <DEDUP_REMOVED lines=14> */
.L_x_41625:
        /* <DEDUP_REMOVED lines=29> */
.L_x_41618:
[----:B------:R-:W-:Y:S05]  /*e960*/  BSYNC.RECONVERGENT B6 ;  /* 0x0000000000067941 */ /* 0x000fea0003800200 */
.L_x_41617:
        /* <DEDUP_REMOVED lines=40> */
.L_x_41620:
[----:B------:R-:W-:Y:S05]  /*ebf0*/  BSYNC.RECONVERGENT B6 ;  /* 0x0000000000067941 */ /* 0x000fea0003800200 */
.L_x_41619:
        /* <DEDUP_REMOVED lines=41> */
.L_x_41622:
[----:B------:R-:W-:Y:S05]  /*ee90*/  BSYNC.RECONVERGENT B6 ;  /* 0x0000000000067941 */ /* 0x000fea0003800200 */
.L_x_41621:
        /* <DEDUP_REMOVED lines=41> */
.L_x_41624:
[----:B------:R-:W-:Y:S05]  /*f130*/  BSYNC.RECONVERGENT B6 ;  /* 0x0000000000067941 */ /* 0x000fea0003800200 */
.L_x_41623:
        /* <DEDUP_REMOVED lines=19> */
.L_x_41616:
        /* <DEDUP_REMOVED lines=35> */
.L_x_41628:
[----:B------:R-:W-:Y:S05]  /*f4a0*/  BSYNC.RECONVERGENT B6 ;  /* 0x0000000000067941 */ /* 0x000fea0003800200 */
.L_x_41627:
        /* <DEDUP_REMOVED lines=45> */
.L_x_41630:
[----:B------:R-:W-:Y:S05]  /*f780*/  BSYNC.RECONVERGENT B6 ;  /* 0x0000000000067941 */ /* 0x000fea0003800200 */
.L_x_41629:
        /* <DEDUP_REMOVED lines=46> */
.L_x_41632:
[----:B------:R-:W-:Y:S05]  /*fa70*/  BSYNC.RECONVERGENT B6 ;  /* 0x0000000000067941 */ /* 0x000fea0003800200 */
.L_x_41631:
        /* <DEDUP_REMOVED lines=10> */
.L_x_41626:
[----:B------:R-:W0:Y:S02]  /*fb20*/  LDCU.64 UR4, c[0x0][0x5f0] ;  /* 0x0000be00ff0477ac */ /* 0x000e240008000a00 */
[----:B0-----:R-:W-:-:S04]  /*fb30*/  IADD3 R34, P0, P1, R34, UR4, R31 ;  /* 0x0000000422227c10 */ /* 0x001fc8000f91e01f */
[----:B------:R-:W-:Y:S01]  /*fb40*/  IADD3.X R35, PT, PT, R35, UR5, RZ, P0, P1 ;  /* 0x0000000523237c10 */ /* 0x000fe200087e24ff */
[----:B------:R-:W0:Y:S05]  /*fb50*/  LDCU.64 UR4, c[0x0][0x5e8] ;  /* 0x0000bd00ff0477ac */ /* 0x000e2a0008000a00 */
[----:B------:R-:W2:Y:S01]  /*fb60*/  LDG.E.U8 R35, desc[UR36][R34.64] ;  /* 0x0000002422237981 */ /* 0x000ea2000c1e1100 */
[----:B------:R-:W-:Y:S02]  /*fb70*/  IADD3 R33, PT, PT, R33, 0x80, RZ ;  /* 0x0000008021217810 */ /* 0x000fe40007ffe0ff */
[----:B0-----:R-:W-:-:S05]  /*fb80*/  IADD3 R2, P0, PT, R32, UR4, RZ ;  /* 0x0000000420027c10 */ /* 0x001fca000ff1e0ff */
[----:B------:R-:W-:-:S05]  /*fb90*/  IMAD.X R3, RZ, RZ, UR5, P0 ;  /* 0x00000005ff037e24 */ /* 0x000fca00080e06ff */
[----:B--2---:R1:W-:Y:S03]  /*fba0*/  STG.E.U8 desc[UR36][R2.64], R35 ;  /* 0x0000002302007986 */ /* 0x0043e6000c101124 */
.L_x_41614:
[----:B------:R-:W-:Y:S05]  /*fbb0*/  BSYNC.RECONVERGENT B8 ;  /* 0x0000000000087941 */ /* 0x000fea0003800200 */
.L_x_41613:
        /* <DEDUP_REMOVED lines=357> */
.L_x_41635:
        /* <DEDUP_REMOVED lines=13> */
.L_x_41645:
        /* <DEDUP_REMOVED lines=29> */
.L_x_41638:
[----:B------:R-:W-:Y:S05]  /*114b0*/  BSYNC.RECONVERGENT B6 ;  /* 0x0000000000067941 */ /* 0x000fea0003800200 */
.L_x_41637:
        /* <DEDUP_REMOVED lines=40> */
.L_x_41640:
[----:B------:R-:W-:Y:S05]  /*11740*/  BSYNC.RECONVERGENT B6 ;  /* 0x0000000000067941 */ /* 0x000fea0003800200 */
.L_x_41639:
        /* <DEDUP_REMOVED lines=41> */
.L_x_41642:
[----:B------:R-:W-:Y:S05]  /*119e0*/  BSYNC.RECONVERGENT B6 ;  /* 0x0000000000067941 */ /* 0x000fea0003800200 */
.L_x_41641:
        /* <DEDUP_REMOVED lines=41> */
.L_x_41644:
[----:B------:R-:W-:Y:S05]  /*11c80*/  BSYNC.RECONVERGENT B6 ;  /* 0x0000000000067941 */ /* 0x000fea0003800200 */
.L_x_41643:
        /* <DEDUP_REMOVED lines=19> */
.L_x_41636:
        /* <DEDUP_REMOVED lines=35> */
.L_x_41648:
[----:B------:R-:W-:Y:S05]  /*11ff0*/  BSYNC.RECONVERGENT B6 ;  /* 0x0000000000067941 */ /* 0x000fea0003800200 */
.L_x_41647:
        /* <DEDUP_REMOVED lines=45> */
.L_x_41650:
[----:B------:R-:W-:Y:S05]  /*122d0*/  BSYNC.RECONVERGENT B6 ;  /* 0x0000000000067941 */ /* 0x000fea0003800200 */
.L_x_41649:
        /* <DEDUP_REMOVED lines=45> */
.L_x_41652:
[----:B------:R-:W-:Y:S05]  /*125b0*/  BSYNC.RECONVERGENT B6 ;  /* 0x0000000000067941 */ /* 0x000fea0003800200 */
.L_x_41651:
        /* <DEDUP_REMOVED lines=10> */
.L_x_41646:
        /* <DEDUP_REMOVED lines=9> */
.L_x_41634:
[----:B------:R-:W-:Y:S05]  /*126f0*/  BSYNC.RECONVERGENT B8 ;  /* 0x0000000000087941 */ /* 0x000fea0003800200 */
.L_x_41633:
        /* <DEDUP_REMOVED lines=353> */
.L_x_41653:
        /* <DEDUP_REMOVED lines=17> */
.L_x_41663:
        /* <DEDUP_REMOVED lines=29> */
.L_x_41656:
[----:B------:R-:W-:Y:S05]  /*13ff0*/  BSYNC.RECONVERGENT B6 ;  /* 0x0000000000067941 */ /* 0x000fea0003800200 */
.L_x_41655:
        /* <DEDUP_REMOVED lines=40> */
.L_x_41658:
[----:B------:R-:W-:Y:S05]  /*14280*/  BSYNC.RECONVERGENT B6 ;  /* 0x0000000000067941 */ /* 0x000fea0003800200 */
.L_x_41657:
        /* <DEDUP_REMOVED lines=41> */
.L_x_41660:
[----:B------:R-:W-:Y:S05]  /*14520*/  BSYNC.RECONVERGENT B6 ;  /* 0x0000000000067941 */ /* 0x000fea0003800200 */
.L_x_41659:
        /* <DEDUP_REMOVED lines=41> */
.L_x_41662:
[----:B------:R-:W-:Y:S05]  /*147c0*/  BSYNC.RECONVERGENT B6 ;  /* 0x0000000000067941 */ /* 0x000fea0003800200 */
.L_x_41661:
        /* <DEDUP_REMOVED lines=19> */
.L_x_41654:
        /* <DEDUP_REMOVED lines=35> */
.L_x_41666:
[----:B------:R-:W-:Y:S05]  /*14b30*/  BSYNC.RECONVERGENT B6 ;  /* 0x0000000000067941 */ /* 0x000fea0003800200 */
.L_x_41665:
        /* <DEDUP_REMOVED lines=45> */
.L_x_41668:
[----:B------:R-:W-:Y:S05]  /*14e10*/  BSYNC.RECONVERGENT B6 ;  /* 0x0000000000067941 */ /* 0x000fea0003800200 */
.L_x_41667:
        /* <DEDUP_REMOVED lines=46> */
.L_x_41670:
[----:B------:R-:W-:Y:S05]  /*15100*/  BSYNC.RECONVERGENT B6 ;  /* 0x0000000000067941 */ /* 0x000fea0003800200 */
.L_x_41669:
        /* <DEDUP_REMOVED lines=10> */
.L_x_41664:
[----:B------:R-:W0:Y:S02]  /*151b0*/  LDCU.64 UR4, c[0x0][0x5f0] ;  /* 0x0000be00ff0477ac */ /* 0x000e240008000a00 */
[----:B0-----:R-:W-:-:S04]  /*151c0*/  IADD3 R28, P0, P1, R34, UR4, R28 ;  /* 0x00000004221c7c10 */ /* 0x001fc8000f91e01c */
[----:B------:R-:W-:-:S06]  /*151d0*/  IADD3.X R29, PT, PT, R35, UR5, RZ, P0, P1 ;  /* 0x00000005231d7c10 */ /* 0x000fcc00087e24ff */
[----:B------:R-:W2:Y:S04]  /*151e0*/  LDG.E.U8 R29, desc[UR36][R28.64] ;  /* 0x000000241c1d7981 */ /* 0x000ea8000c1e1100 */
[----:B--2---:R-:W-:Y:S01]  /*151f0*/  STG.E.U8 desc[UR36][R16.64], R29 ;  /* 0x0000001d10007986 */ /* 0x004fe2000c101124 */
[----:B------:R-:W-:Y:S05]  /*15200*/  EXIT ;  /* 0x000000000000794d */ /* 0x000fea0003800000 */
.L_x_41671:
        /* <DEDUP_REMOVED lines=15> */
.L_x_41930:


//--------------------- .nv.global.init           --------------------------
	.section	.nv.global.init,"aw",@progbits
.nv.global.init:
	.type		$str$20,@object
	.size		$str$20,(__unnamed_65 - $str$20)
$str$20:
        /*0000*/ 	.byte	0x66, 0x61, 0x6c, 0x73, 0x65, 0x00
	.type		__unnamed_65,@object
	.size		__unnamed_65,(__unnamed_33 - __unnamed_65)
__unnamed_65:
        /*0006*/ 	.byte	0x6f, 0x70, 0x65, 0x72, 0x61, 0x74, 0x6f, 0x72, 0x28, 0x29, 0x00
	.type		__unnamed_33,@object
	.size		__unnamed_33,(__unnamed_97 - __unnamed_33)
__unnamed_33:
        /*0011*/ 	.byte	0x6f, 0x70, 0x65, 0x72, 0x61, 0x74, 0x6f, 0x72, 0x28, 0x29, 0x00
	.type		__unnamed_97,@object
	.size		__unnamed_97,(__unnamed_49 - __unnamed_97)
__unnamed_97:
        /*001c*/ 	.byte	0x6f, 0x70, 0x65, 0x72, 0x61, 0x74, 0x6f, 0x72, 0x28, 0x29, 0x00
	.type		__unnamed_49,@object
	.size		__unnamed_49,(__unnamed_17 - __unnamed_49)
__unnamed_49:
        /*0027*/ 	.byte	0x6f, 0x70, 0x65, 0x72, 0x61, 0x74, 0x6f, 0x72, 0x28, 0x29, 0x00
	.type		__unnamed_17,@object
	.size		__unnamed_17,(__unnamed_81 - __unnamed_17)
__unnamed_17:
        /*0032*/ 	.byte	0x6f, 0x70, 0x65, 0x72, 0x61, 0x74, 0x6f, 0x72, 0x28, 0x29, 0x00
	.type		__unnamed_81,@object
	.size		__unnamed_81,(__unnamed_41 - __unnamed_81)
__unnamed_81:
        /*003d*/ 	.byte	0x6f, 0x70, 0x65, 0x72, 0x61, 0x74, 0x6f, 0x72, 0x28, 0x29, 0x00
	.type		__unnamed_41,@object
	.size		__unnamed_41,(__unnamed_9 - __unnamed_41)
__unnamed_41:
        /*0048*/ 	.byte	0x6f, 0x70, 0x65, 0x72, 0x61, 0x74, 0x6f, 0x72, 0x28, 0x29, 0x00
	.type		__unnamed_9,@object
	.size		__unnamed_9,(__unnamed_73 - __unnamed_9)
__unnamed_9:
        /*0053*/ 	.byte	0x6f, 0x70, 0x65, 0x72, 0x61, 0x74, 0x6f, 0x72, 0x28, 0x29, 0x00
	.type		__unnamed_73,@object
	.size		__unnamed_73,(__unnamed_57 - __unnamed_73)
__unnamed_73:
        /*005e*/ 	.byte	0x6f, 0x70, 0x65, 0x72, 0x61, 0x74, 0x6f, 0x72, 0x28, 0x29, 0x00
	.type		__unnamed_57,@object
	.size		__unnamed_57,(__unnamed_25 - __unnamed_57)
__unnamed_57:
        /*0069*/ 	.byte	0x6f, 0x70, 0x65, 0x72, 0x61, 0x74, 0x6f, 0x72, 0x28, 0x29, 0x00
	.type		__unnamed_25,@object
	.size		__unnamed_25,(__unnamed_89 - __unnamed_25)
__unnamed_25:
        /*0074*/ 	.byte	0x6f, 0x70, 0x65, 0x72, 0x61, 0x74, 0x6f, 0x72, 0x28, 0x29, 0x00
	.type		__unnamed_89,@object
	.size		__unnamed_89,(__unnamed_45 - __unnamed_89)
__unnamed_89:
        /*007f*/ 	.byte	0x6f, 0x70, 0x65, 0x72, 0x61, 0x74, 0x6f, 0x72, 0x28, 0x29, 0x00
	.type		__unnamed_45,@object
	.size		__unnamed_45,(__unnamed_13 - __unnamed_45)
__unnamed_45:
        /*008a*/ 	.byte	0x6f, 0x70, 0x65, 0x72, 0x61, 0x74, 0x6f, 0x72, 0x28, 0x29, 0x00
	.type		__unnamed_13,@object
	.size		__unnamed_13,(__unnamed_77 - __unnamed_13)
__unnamed_13:
        /*0095*/ 	.byte	0x6f, 0x70, 0x65, 0x72, 0x61, 0x74, 0x6f, 0x72, 0x28, 0x29, 0x00
	.type		__unnamed_77,@object
	.size		__unnamed_77,(__unnamed_61 - __unnamed_77)
__unnamed_77:
        /*00a0*/ 	.byte	0x6f, 0x70, 0x65, 0x72, 0x61, 0x74, 0x6f, 0x72, 0x28, 0x29, 0x00
	.type		__unnamed_61,@object
	.size		__unnamed_61,(__unnamed_29 - __unnamed_61)
__unnamed_61:
        /*00ab*/ 	.byte	0x6f, 0x70, 0x65, 0x72, 0x61, 0x74, 0x6f, 0x72, 0x28, 0x29, 0x00
	.type		__unnamed_29,@object
	.size		__unnamed_29,(__unnamed_93 - __unnamed_29)
__unnamed_29:
        /*00b6*/ 	.byte	0x6f, 0x70, 0x65, 0x72, 0x61, 0x74, 0x6f, 0x72, 0x28, 0x29, 0x00
	.type		__unnamed_93,@object
	.size		__unnamed_93,(__unnamed_37 - __unnamed_93)
__unnamed_93:
        /*00c1*/ 	.byte	0x6f, 0x70, 0x65, 0x72, 0x61, 0x74, 0x6f, 0x72, 0x28, 0x29, 0x00
	.type		__unnamed_37,@object
	.size		__unnamed_37,(__unnamed_5 - __unnamed_37)
__unnamed_37:
        /*00cc*/ 	.byte	0x6f, 0x70, 0x65, 0x72, 0x61, 0x74, 0x6f, 0x72, 0x28, 0x29, 0x00
	.type		__unnamed_5,@object
	.size		__unnamed_5,(__unnamed_69 - __unnamed_5)
__unnamed_5:
        /*00d7*/ 	.byte	0x6f, 0x70, 0x65, 0x72, 0x61, 0x74, 0x6f, 0x72, 0x28, 0x29, 0x00
	.type		__unnamed_69,@object
	.size		__unnamed_69,(__unnamed_53 - __unnamed_69)
__unnamed_69:
        /*00e2*/ 	.byte	0x6f, 0x70, 0x65, 0x72, 0x61, 0x74, 0x6f, 0x72, 0x28, 0x29, 0x00
	.type		__unnamed_53,@object
	.size		__unnamed_53,(__unnamed_21 - __unnamed_53)
__unnamed_53:
        /*00ed*/ 	.byte	0x6f, 0x70, 0x65, 0x72, 0x61, 0x74, 0x6f, 0x72, 0x28, 0x29, 0x00
	.type		__unnamed_21,@object
	.size		__unnamed_21,(__unnamed_85 - __unnamed_21)
__unnamed_21:
        /*00f8*/ 	.byte	0x6f, 0x70, 0x65, 0x72, 0x61, 0x74, 0x6f, 0x72, 0x28, 0x29, 0x00
	.type		__unnamed_85,@object
	.size		__unnamed_85,(__unnamed_43 - __unnamed_85)
__unnamed_85:
        /*0103*/ 	.byte	0x6f, 0x70, 0x65, 0x72, 0x61, 0x74, 0x6f, 0x72, 0x28, 0x29, 0x00
	.type		__unnamed_43,@object
	.size		__unnamed_43,(__unnamed_11 - __unnamed_43)
__unnamed_43:
        /*010e*/ 	.byte	0x6f, 0x70, 0x65, 0x72, 0x61, 0x74, 0x6f, 0x72, 0x28, 0x29, 0x00
	.type		__unnamed_11,@object
	.size		__unnamed_11,(__unnamed_75 - __unnamed_11)
__unnamed_11:
        /*0119*/ 	.byte	0x6f, 0x70, 0x65, 0x72, 0x61, 0x74, 0x6f, 0x72, 0x28, 0x29, 0x00
	.type		__unnamed_75,@object
	.size		__unnamed_75,(__unnamed_59 - __unnamed_75)
__unnamed_75:
        /*0124*/ 	.byte	0x6f, 0x70, 0x65, 0x72, 0x61, 0x74, 0x6f, 0x72, 0x28, 0x29, 0x00
	.type		__unnamed_59,@object
	.size		__unnamed_59,(__unnamed_27 - __unnamed_59)
__unnamed_59:
        /*012f*/ 	.byte	0x6f, 0x70, 0x65, 0x72, 0x61, 0x74, 0x6f, 0x72, 0x28, 0x29, 0x00
	.type		__unnamed_27,@object
	.size		__unnamed_27,(__unnamed_91 - __unnamed_27)
__unnamed_27:
        /*013a*/ 	.byte	0x6f, 0x70, 0x65, 0x72, 0x61, 0x74, 0x6f, 0x72, 0x28, 0x29, 0x00
	.type		__unnamed_91,@object
	.size		__unnamed_91,(__unnamed_35 - __unnamed_91)
__unnamed_91:
        /*0145*/ 	.byte	0x6f, 0x70, 0x65, 0x72, 0x61, 0x74, 0x6f, 0x72, 0x28, 0x29, 0x00
	.type		__unnamed_35,@object
	.size		__unnamed_35,(__unnamed_3 - __unnamed_35)
__unnamed_35:
        /*0150*/ 	.byte	0x6f, 0x70, 0x65, 0x72, 0x61, 0x74, 0x6f, 0x72, 0x28, 0x29, 0x00
	.type		__unnamed_3,@object
	.size		__unnamed_3,(__unnamed_67 - __unnamed_3)
__unnamed_3:
        /*015b*/ 	.byte	0x6f, 0x70, 0x65, 0x72, 0x61, 0x74, 0x6f, 0x72, 0x28, 0x29, 0x00
	.type		__unnamed_67,@object
	.size		__unnamed_67,(__unnamed_51 - __unnamed_67)
__unnamed_67:
        /*0166*/ 	.byte	0x6f, 0x70, 0x65, 0x72, 0x61, 0x74, 0x6f, 0x72, 0x28, 0x29, 0x00
	.type		__unnamed_51,@object
	.size		__unnamed_51,(__unnamed_19 - __unnamed_51)
__unnamed_51:
        /*0171*/ 	.byte	0x6f, 0x70, 0x65, 0x72, 0x61, 0x74, 0x6f, 0x72, 0x28, 0x29, 0x00
	.type		__unnamed_19,@object
	.size		__unnamed_19,(__unnamed_83 - __unnamed_19)
__unnamed_19:
        /*017c*/ 	.byte	0x6f, 0x70, 0x65, 0x72, 0x61, 0x74, 0x6f, 0x72, 0x28, 0x29, 0x00
	.type		__unnamed_83,@object
	.size		__unnamed_83,(__unnamed_47 - __unnamed_83)
__unnamed_83:
        /*0187*/ 	.byte	0x6f, 0x70, 0x65, 0x72, 0x61, 0x74, 0x6f, 0x72, 0x28, 0x29, 0x00
	.type		__unnamed_47,@object
	.size		__unnamed_47,(__unnamed_15 - __unnamed_47)
__unnamed_47:
        /*0192*/ 	.byte	0x6f, 0x70, 0x65, 0x72, 0x61, 0x74, 0x6f, 0x72, 0x28, 0x29, 0x00
	.type		__unnamed_15,@object
	.size		__unnamed_15,(__unnamed_79 - __unnamed_15)
__unnamed_15:
        /*019d*/ 	.byte	0x6f, 0x70, 0x65, 0x72, 0x61, 0x74, 0x6f, 0x72, 0x28, 0x29, 0x00
	.type		__unnamed_79,@object
	.size		__unnamed_79,(__unnamed_63 - __unnamed_79)
__unnamed_79:
        /*01a8*/ 	.byte	0x6f, 0x70, 0x65, 0x72, 0x61, 0x74, 0x6f, 0x72, 0x28, 0x29, 0x00
	.type		__unnamed_63,@object
	.size		__unnamed_63,(__unnamed_31 - __unnamed_63)
__unnamed_63:
        /*01b3*/ 	.byte	0x6f, 0x70, 0x65, 0x72, 0x61, 0x74, 0x6f, 0x72, 0x28, 0x29, 0x00
	.type		__unnamed_31,@object
	.size		__unnamed_31,(__unnamed_95 - __unnamed_31)
__unnamed_31:
        /*01be*/ 	.byte	0x6f, 0x70, 0x65, 0x72, 0x61, 0x74, 0x6f, 0x72, 0x28, 0x29, 0x00
	.type		__unnamed_95,@object
	.size		__unnamed_95,(__unnamed_39 - __unnamed_95)
__unnamed_95:
        /*01c9*/ 	.byte	0x6f, 0x70, 0x65, 0x72, 0x61, 0x74, 0x6f, 0x72, 0x28, 0x29, 0x00
	.type		__unnamed_39,@object
	.size		__unnamed_39,(__unnamed_7 - __unnamed_39)
__unnamed_39:
        /*01d4*/ 	.byte	0x6f, 0x70, 0x65, 0x72, 0x61, 0x74, 0x6f, 0x72, 0x28, 0x29, 0x00
	.type		__unnamed_7,@object
	.size		__unnamed_7,(__unnamed_71 - __unnamed_7)
__unnamed_7:
        /*01df*/ 	.byte	0x6f, 0x70, 0x65, 0x72, 0x61, 0x74, 0x6f, 0x72, 0x28, 0x29, 0x00
	.type		__unnamed_71,@object
	.size		__unnamed_71,(__unnamed_55 - __unnamed_71)
__unnamed_71:
        /*01ea*/ 	.byte	0x6f, 0x70, 0x65, 0x72, 0x61, 0x74, 0x6f, 0x72, 0x28, 0x29, 0x00
	.type		__unnamed_55,@object
	.size		__unnamed_55,(__unnamed_23 - __unnamed_55)
__unnamed_55:
        /*01f5*/ 	.byte	0x6f, 0x70, 0x65, 0x72, 0x61, 0x74, 0x6f, 0x72, 0x28, 0x29, 0x00
	.type		__unnamed_23,@object
	.size		__unnamed_23,(__unnamed_87 - __unnamed_23)
__unnamed_23:
        /*0200*/ 	.byte	0x6f, 0x70, 0x65, 0x72, 0x61, 0x74, 0x6f, 0x72, 0x28, 0x29, 0x00
	.type		__unnamed_87,@object
	.size		__unnamed_87,(__unnamed_2 - __unnamed_87)
__unnamed_87:
        /*020b*/ 	.byte	0x6f, 0x70, 0x65, 0x72, 0x61, 0x74, 0x6f, 0x72, 0x28, 0x29, 0x00
	.type		__unnamed_2,@object
	.size		__unnamed_2,(__unnamed_66 - __unnamed_2)
__unnamed_2:
        /*0216*/ 	.byte	0x6f, 0x70, 0x65, 0x72, 0x61, 0x74, 0x6f, 0x72, 0x28, 0x29, 0x00
	.type		__unnamed_66,@object
	.size		__unnamed_66,(__unnamed_34 - __unnamed_66)
__unnamed_66:
        /*0221*/ 	.byte	0x6f, 0x70, 0x65, 0x72, 0x61, 0x74, 0x6f, 0x72, 0x28, 0x29, 0x00
	.type		__unnamed_34,@object
	.size		__unnamed_34,(__unnamed_98 - __unnamed_34)
__unnamed_34:
        /*022c*/ 	.byte	0x6f, 0x70, 0x65, 0x72, 0x61, 0x74, 0x6f, 0x72, 0x28, 0x29, 0x00
	.type		__unnamed_98,@object
	.size		__unnamed_98,(__unnamed_50 - __unnamed_98)
__unnamed_98:
        /*0237*/ 	.byte	0x6f, 0x70, 0x65, 0x72, 0x61, 0x74, 0x6f, 0x72, 0x28, 0x29, 0x00
	.type		__unnamed_50,@object
	.size		__unnamed_50,(__unnamed_18 - __unnamed_50)
__unnamed_50:
        /*0242*/ 	.byte	0x6f, 0x70, 0x65, 0x72, 0x61, 0x74, 0x6f, 0x72, 0x28, 0x29, 0x00
	.type		__unnamed_18,@object
	.size		__unnamed_18,(__unnamed_82 - __unnamed_18)
__unnamed_18:
        /*024d*/ 	.byte	0x6f, 0x70, 0x65, 0x72, 0x61, 0x74, 0x6f, 0x72, 0x28, 0x29, 0x00
	.type		__unnamed_82,@object
	.size		__unnamed_82,(__unnamed_42 - __unnamed_82)
__unnamed_82:
        /*0258*/ 	.byte	0x6f, 0x70, 0x65, 0x72, 0x61, 0x74, 0x6f, 0x72, 0x28, 0x29, 0x00
	.type		__unnamed_42,@object
	.size		__unnamed_42,(__unnamed_10 - __unnamed_42)
__unnamed_42:
        /*0263*/ 	.byte	0x6f, 0x70, 0x65, 0x72, 0x61, 0x74, 0x6f, 0x72, 0x28, 0x29, 0x00
	.type		__unnamed_10,@object
	.size		__unnamed_10,(__unnamed_74 - __unnamed_10)
__unnamed_10:
        /*026e*/ 	.byte	0x6f, 0x70, 0x65, 0x72, 0x61, 0x74, 0x6f, 0x72, 0x28, 0x29, 0x00
	.type		__unnamed_74,@object
	.size		__unnamed_74,(__unnamed_58 - __unnamed_74)
__unnamed_74:
        /*0279*/ 	.byte	0x6f, 0x70, 0x65, 0x72, 0x61, 0x74, 0x6f, 0x72, 0x28, 0x29, 0x00
	.type		__unnamed_58,@object
	.size		__unnamed_58,(__unnamed_26 - __unnamed_58)
__unnamed_58:
        /*0284*/ 	.byte	0x6f, 0x70, 0x65, 0x72, 0x61, 0x74, 0x6f, 0x72, 0x28, 0x29, 0x00
	.type		__unnamed_26,@object
	.size		__unnamed_26,(__unnamed_90 - __unnamed_26)
__unnamed_26:
        /*028f*/ 	.byte	0x6f, 0x70, 0x65, 0x72, 0x61, 0x74, 0x6f, 0x72, 0x28, 0x29, 0x00
	.type		__unnamed_90,@object
	.size		__unnamed_90,(__unnamed_46 - __unnamed_90)
__unnamed_90:
        /*029a*/ 	.byte	0x6f, 0x70, 0x65, 0x72, 0x61, 0x74, 0x6f, 0x72, 0x28, 0x29, 0x00
	.type		__unnamed_46,@object
	.size		__unnamed_46,(__unnamed_14 - __unnamed_46)
__unnamed_46:
        /*02a5*/ 	.byte	0x6f, 0x70, 0x65, 0x72, 0x61, 0x74, 0x6f, 0x72, 0x28, 0x29, 0x00
	.type		__unnamed_14,@object
	.size		__unnamed_14,(__unnamed_78 - __unnamed_14)
__unnamed_14:
        /*02b0*/ 	.byte	0x6f, 0x70, 0x65, 0x72, 0x61, 0x74, 0x6f, 0x72, 0x28, 0x29, 0x00
	.type		__unnamed_78,@object
	.size		__unnamed_78,(__unnamed_62 - __unnamed_78)
__unnamed_78:
        /*02bb*/ 	.byte	0x6f, 0x70, 0x65, 0x72, 0x61, 0x74, 0x6f, 0x72, 0x28, 0x29, 0x00
	.type		__unnamed_62,@object
	.size		__unnamed_62,(__unnamed_30 - __unnamed_62)
__unnamed_62:
        /*02c6*/ 	.byte	0x6f, 0x70, 0x65, 0x72, 0x61, 0x74, 0x6f, 0x72, 0x28, 0x29, 0x00
	.type		__unnamed_30,@object
	.size		__unnamed_30,(__unnamed_94 - __unnamed_30)
__unnamed_30:
        /*02d1*/ 	.byte	0x6f, 0x70, 0x65, 0x72, 0x61, 0x74, 0x6f, 0x72, 0x28, 0x29, 0x00
	.type		__unnamed_94,@object
	.size		__unnamed_94,(__unnamed_38 - __unnamed_94)
__unnamed_94:
        /*02dc*/ 	.byte	0x6f, 0x70, 0x65, 0x72, 0x61, 0x74, 0x6f, 0x72, 0x28, 0x29, 0x00
	.type		__unnamed_38,@object
	.size		__unnamed_38,(__unnamed_6 - __unnamed_38)
__unnamed_38:
        /*02e7*/ 	.byte	0x6f, 0x70, 0x65, 0x72, 0x61, 0x74, 0x6f, 0x72, 0x28, 0x29, 0x00
	.type		__unnamed_6,@object
	.size		__unnamed_6,(__unnamed_70 - __unnamed_6)
__unnamed_6:
        /*02f2*/ 	.byte	0x6f, 0x70, 0x65, 0x72, 0x61, 0x74, 0x6f, 0x72, 0x28, 0x29, 0x00
	.type		__unnamed_70,@object
	.size		__unnamed_70,(__unnamed_54 - __unnamed_70)
__unnamed_70:
        /*02fd*/ 	.byte	0x6f, 0x70, 0x65, 0x72, 0x61, 0x74, 0x6f, 0x72, 0x28, 0x29, 0x00
	.type		__unnamed_54,@object
	.size		__unnamed_54,(__unnamed_22 - __unnamed_54)
__unnamed_54:
        /*0308*/ 	.byte	0x6f, 0x70, 0x65, 0x72, 0x61, 0x74, 0x6f, 0x72, 0x28, 0x29, 0x00
	.type		__unnamed_22,@object
	.size		__unnamed_22,(__unnamed_86 - __unnamed_22)
__unnamed_22:
        /*0313*/ 	.byte	0x6f, 0x70, 0x65, 0x72, 0x61, 0x74, 0x6f, 0x72, 0x28, 0x29, 0x00
	.type		__unnamed_86,@object
	.size		__unnamed_86,(__unnamed_44 - __unnamed_86)
__unnamed_86:
        /*031e*/ 	.byte	0x6f, 0x70, 0x65, 0x72, 0x61, 0x74, 0x6f, 0x72, 0x28, 0x29, 0x00
	.type		__unnamed_44,@object
	.size		__unnamed_44,(__unnamed_12 - __unnamed_44)
__unnamed_44:
        /*0329*/ 	.byte	0x6f, 0x70, 0x65, 0x72, 0x61, 0x74, 0x6f, 0x72, 0x28, 0x29, 0x00
	.type		__unnamed_12,@object
	.size		__unnamed_12,(__unnamed_76 - __unnamed_12)
__unnamed_12:
        /*0334*/ 	.byte	0x6f, 0x70, 0x65, 0x72, 0x61, 0x74, 0x6f, 0x72, 0x28, 0x29, 0x00
	.type		__unnamed_76,@object
	.size		__unnamed_76,(__unnamed_60 - __unnamed_76)
__unnamed_76:
        /*033f*/ 	.byte	0x6f, 0x70, 0x65, 0x72, 0x61, 0x74, 0x6f, 0x72, 0x28, 0x29, 0x00
	.type		__unnamed_60,@object
	.size		__unnamed_60,(__unnamed_28 - __unnamed_60)
__unnamed_60:
        /*034a*/ 	.byte	0x6f, 0x70, 0x65, 0x72, 0x61, 0x74, 0x6f, 0x72, 0x28, 0x29, 0x00
	.type		__unnamed_28,@object
	.size		__unnamed_28,(__unnamed_92 - __unnamed_28)
__unnamed_28:
        /*0355*/ 	.byte	0x6f, 0x70, 0x65, 0x72, 0x61, 0x74, 0x6f, 0x72, 0x28, 0x29, 0x00
	.type		__unnamed_92,@object
	.size		__unnamed_92,(__unnamed_36 - __unnamed_92)
__unnamed_92:
        /*0360*/ 	.byte	0x6f, 0x70, 0x65, 0x72, 0x61, 0x74, 0x6f, 0x72, 0x28, 0x29, 0x00
	.type		__unnamed_36,@object
	.size		__unnamed_36,(__unnamed_4 - __unnamed_36)
__unnamed_36:
        /*036b*/ 	.byte	0x6f, 0x70, 0x65, 0x72, 0x61, 0x74, 0x6f, 0x72, 0x28, 0x29, 0x00
	.type		__unnamed_4,@object
	.size		__unnamed_4,(__unnamed_68 - __unnamed_4)
__unnamed_4:
        /*0376*/ 	.byte	0x6f, 0x70, 0x65, 0x72, 0x61, 0x74, 0x6f, 0x72, 0x28, 0x29, 0x00
	.type		__unnamed_68,@object
	.size		__unnamed_68,(__unnamed_52 - __unnamed_68)
__unnamed_68:
        /*0381*/ 	.byte	0x6f, 0x70, 0x65, 0x72, 0x61, 0x74, 0x6f, 0x72, 0x28, 0x29, 0x00
	.type		__unnamed_52,@object
	.size		__unnamed_52,(__unnamed_20 - __unnamed_52)
__unnamed_52:
        /*038c*/ 	.byte	0x6f, 0x70, 0x65, 0x72, 0x61, 0x74, 0x6f, 0x72, 0x28, 0x29, 0x00
	.type		__unnamed_20,@object
	.size		__unnamed_20,(__unnamed_84 - __unnamed_20)
__unnamed_20:
        /*0397*/ 	.byte	0x6f, 0x70, 0x65, 0x72, 0x61, 0x74, 0x6f, 0x72, 0x28, 0x29, 0x00
	.type		__unnamed_84,@object
	.size		__unnamed_84,(__unnamed_48 - __unnamed_84)
__unnamed_84:
        /*03a2*/ 	.byte	0x6f, 0x70, 0x65, 0x72, 0x61, 0x74, 0x6f, 0x72, 0x28, 0x29, 0x00
	.type		__unnamed_48,@object
	.size		__unnamed_48,(__unnamed_16 - __unnamed_48)
__unnamed_48:
        /*03ad*/ 	.byte	0x6f, 0x70, 0x65, 0x72, 0x61, 0x74, 0x6f, 0x72, 0x28, 0x29, 0x00
	.type		__unnamed_16,@object
	.size		__unnamed_16,(__unnamed_80 - __unnamed_16)
__unnamed_16:
        /*03b8*/ 	.byte	0x6f, 0x70, 0x65, 0x72, 0x61, 0x74, 0x6f, 0x72, 0x28, 0x29, 0x00
	.type		__unnamed_80,@object
	.size		__unnamed_80,(__unnamed_64 - __unnamed_80)
__unnamed_80:
        /*03c3*/ 	.byte	0x6f, 0x70, 0x65, 0x72, 0x61, 0x74, 0x6f, 0x72, 0x28, 0x29, 0x00
	.type		__unnamed_64,@object
	.size		__unnamed_64,(__unnamed_32 - __unnamed_64)
__unnamed_64:
        /*03ce*/ 	.byte	0x6f, 0x70, 0x65, 0x72, 0x61, 0x74, 0x6f, 0x72, 0x28, 0x29, 0x00
	.type		__unnamed_32,@object
	.size		__unnamed_32,(__unnamed_96 - __unnamed_32)
__unnamed_32:
        /*03d9*/ 	.byte	0x6f, 0x70, 0x65, 0x72, 0x61, 0x74, 0x6f, 0x72, 0x28, 0x29, 0x00
	.type		__unnamed_96,@object
	.size		__unnamed_96,(__unnamed_40 - __unnamed_96)
__unnamed_96:
        /*03e4*/ 	.byte	0x6f, 0x70, 0x65, 0x72, 0x61, 0x74, 0x6f, 0x72, 0x28, 0x29, 0x00
	.type		__unnamed_40,@object
	.size		__unnamed_40,(__unnamed_8 - __unnamed_40)
__unnamed_40:
        /*03ef*/ 	.byte	0x6f, 0x70, 0x65, 0x72, 0x61, 0x74, 0x6f, 0x72, 0x28, 0x29, 0x00
	.type		__unnamed_8,@object
	.size		__unnamed_8,(__unnamed_72 - __unnamed_8)
__unnamed_8:
        /*03fa*/ 	.byte	0x6f, 0x70, 0x65, 0x72, 0x61, 0x74, 0x6f, 0x72, 0x28, 0x29, 0x00
	.type		__unnamed_72,@object
	.size		__unnamed_72,(__unnamed_56 - __unnamed_72)
__unnamed_72:
        /*0405*/ 	.byte	0x6f, 0x70, 0x65, 0x72, 0x61, 0x74, 0x6f, 0x72, 0x28, 0x29, 0x00
	.type		__unnamed_56,@object
	.size		__unnamed_56,(__unnamed_24 - __unnamed_56)
__unnamed_56:
        /*0410*/ 	.byte	0x6f, 0x70, 0x65, 0x72, 0x61, 0x74, 0x6f, 0x72, 0x28, 0x29, 0x00
	.type		__unnamed_24,@object
	.size		__unnamed_24,(__unnamed_88 - __unnamed_24)
__unnamed_24:
        /*041b*/ 	.byte	0x6f, 0x70, 0x65, 0x72, 0x61, 0x74, 0x6f, 0x72, 0x28, 0x29, 0x00
	.type		__unnamed_88,@object
	.size		__unnamed_88,(__unnamed_113 - __unnamed_88)
__unnamed_88:
        /*0426*/ 	.byte	0x6f, 0x70, 0x65, 0x72, 0x61, 0x74, 0x6f, 0x72, 0x28, 0x29, 0x00
	.type		__unnamed_113,@object
	.size		__unnamed_113,(__unnamed_105 - __unnamed_113)
__unnamed_113:
        /*0431*/ 	.byte	0x63, 0x61, 0x73, 0x74, 0x5f, 0x61, 0x6e, 0x64, 0x5f, 0x73, 0x74, 0x6f, 0x72, 0x65, 0x00
	.type		__unnamed_105,@object
	.size		__unnamed_105,(__unnamed_121 - __unnamed_105)
__unnamed_105:
        /*0440*/ 	.byte	0x66, 0x65, 0x74, 0x63, 0x68, 0x5f, 0x61, 0x6e, 0x64, 0x5f, 0x63, 0x61, 0x73, 0x74, 0x00
	.type		__unnamed_121,@object
	.size		__unnamed_121,(__unnamed_109 - __unnamed_121)
__unnamed_121:
        /*044f*/ 	.byte	0x66, 0x65, 0x74, 0x63, 0x68, 0x5f, 0x61, 0x6e, 0x64, 0x5f, 0x63, 0x61, 0x73, 0x74, 0x00
	.type		__unnamed_109,@object
	.size		__unnamed_109,(__unnamed_101 - __unnamed_109)
__unnamed_109:
        /*045e*/ 	.byte	0x63, 0x61, 0x73, 0x74, 0x5f, 0x61, 0x6e, 0x64, 0x5f, 0x73, 0x74, 0x6f, 0x72, 0x65, 0x00
	.type		__unnamed_101,@object
	.size		__unnamed_101,(__unnamed_117 - __unnamed_101)
__unnamed_101:
        /*046d*/ 	.byte	0x66, 0x65, 0x74, 0x63, 0x68, 0x5f, 0x61, 0x6e, 0x64, 0x5f, 0x63, 0x61, 0x73, 0x74, 0x00
	.type		__unnamed_117,@object
	.size		__unnamed_117,(__unnamed_107 - __unnamed_117)
__unnamed_117:
        /*047c*/ 	.byte	0x63, 0x61, 0x73, 0x74, 0x5f, 0x61, 0x6e, 0x64, 0x5f, 0x73, 0x74, 0x6f, 0x72, 0x65, 0x00
	.type		__unnamed_107,@object
	.size		__unnamed_107,(__unnamed_99 - __unnamed_107)
__unnamed_107:
        /*048b*/ 	.byte	0x63, 0x61, 0x73, 0x74, 0x5f, 0x61, 0x6e, 0x64, 0x5f, 0x73, 0x74, 0x6f, 0x72, 0x65, 0x00
	.type		__unnamed_99,@object
	.size		__unnamed_99,(__unnamed_115 - __unnamed_99)
__unnamed_99:
        /*049a*/ 	.byte	0x66, 0x65, 0x74, 0x63, 0x68, 0x5f, 0x61, 0x6e, 0x64, 0x5f, 0x63, 0x61, 0x73, 0x74, 0x00
	.type		__unnamed_115,@object
	.size		__unnamed_115,(__unnamed_111 - __unnamed_115)
__unnamed_115:
        /*04a9*/ 	.byte	0x63, 0x61, 0x73, 0x74, 0x5f, 0x61, 0x6e, 0x64, 0x5f, 0x73, 0x74, 0x6f, 0x72, 0x65, 0x00
	.type		__unnamed_111,@object
	.size		__unnamed_111,(__unnamed_103 - __unnamed_111)
__unnamed_111:
        /*04b8*/ 	.byte	0x63, 0x61, 0x73, 0x74, 0x5f, 0x61, 0x6e, 0x64, 0x5f, 0x73, 0x74, 0x6f, 0x72, 0x65, 0x00
	.type		__unnamed_103,@object
	.size		__unnamed_103,(__unnamed_119 - __unnamed_103)
__unnamed_103:
        /*04c7*/ 	.byte	0x66, 0x65, 0x74, 0x63, 0x68, 0x5f, 0x61, 0x6e, 0x64, 0x5f, 0x63, 0x61, 0x73, 0x74, 0x00
	.type		__unnamed_119,@object
	.size		__unnamed_119,(__unnamed_114 - __unnamed_119)
__unnamed_119:
        /*04d6*/ 	.byte	0x66, 0x65, 0x74, 0x63, 0x68, 0x5f, 0x61, 0x6e, 0x64, 0x5f, 0x63, 0x61, 0x73, 0x74, 0x00
	.type		__unnamed_114,@object
	.size		__unnamed_114,(__unnamed_106 - __unnamed_114)
__unnamed_114:
        /*04e5*/ 	.byte	0x66, 0x65, 0x74, 0x63, 0x68, 0x5f, 0x61, 0x6e, 0x64, 0x5f, 0x63, 0x61, 0x73, 0x74, 0x00
	.type		__unnamed_106,@object
	.size		__unnamed_106,(__unnamed_122 - __unnamed_106)
__unnamed_106:
        /*04f4*/ 	.byte	0x63, 0x61, 0x73, 0x74, 0x5f, 0x61, 0x6e, 0x64, 0x5f, 0x73, 0x74, 0x6f, 0x72, 0x65, 0x00
	.type		__unnamed_122,@object
	.size		__unnamed_122,(__unnamed_110 - __unnamed_122)
__unnamed_122:
        /*0503*/ 	.byte	0x63, 0x61, 0x73, 0x74, 0x5f, 0x61, 0x6e, 0x64, 0x5f, 0x73, 0x74, 0x6f, 0x72, 0x65, 0x00
	.type		__unnamed_110,@object
	.size		__unnamed_110,(__unnamed_102 - __unnamed_110)
__unnamed_110:
        /*0512*/ 	.byte	0x66, 0x65, 0x74, 0x63, 0x68, 0x5f, 0x61, 0x6e, 0x64, 0x5f, 0x63, 0x61, 0x73, 0x74, 0x00
	.type		__unnamed_102,@object
	.size		__unnamed_102,(__unnamed_118 - __unnamed_102)
__unnamed_102:
        /*0521*/ 	.byte	0x63, 0x61, 0x73, 0x74, 0x5f, 0x61, 0x6e, 0x64, 0x5f, 0x73, 0x74, 0x6f, 0x72, 0x65, 0x00
	.type		__unnamed_118,@object
	.size		__unnamed_118,(__unnamed_108 - __unnamed_118)
__unnamed_118:
        /*0530*/ 	.byte	0x63, 0x61, 0x73, 0x74, 0x5f, 0x61, 0x6e, 0x64, 0x5f, 0x73, 0x74, 0x6f, 0x72, 0x65, 0x00
	.type		__unnamed_108,@object
	.size		__unnamed_108,(__unnamed_100 - __unnamed_108)
__unnamed_108:
        /*053f*/ 	.byte	0x66, 0x65, 0x74, 0x63, 0x68, 0x5f, 0x61, 0x6e, 0x64, 0x5f, 0x63, 0x61, 0x73, 0x74, 0x00
	.type		__unnamed_100,@object
	.size		__unnamed_100,(__unnamed_116 - __unnamed_100)
__unnamed_100:
        /*054e*/ 	.byte	0x66, 0x65, 0x74, 0x63, 0x68, 0x5f, 0x61, 0x6e, 0x64, 0x5f, 0x63, 0x61, 0x73, 0x74, 0x00
	.type		__unnamed_116,@object
	.size		__unnamed_116,(__unnamed_112 - __unnamed_116)
__unnamed_116:
        /*055d*/ 	.byte	0x66, 0x65, 0x74, 0x63, 0x68, 0x5f, 0x61, 0x6e, 0x64, 0x5f, 0x63, 0x61, 0x73, 0x74, 0x00
	.type		__unnamed_112,@object
	.size		__unnamed_112,(__unnamed_104 - __unnamed_112)
__unnamed_112:
        /*056c*/ 	.byte	0x66, 0x65, 0x74, 0x63, 0x68, 0x5f, 0x61, 0x6e, 0x64, 0x5f, 0x63, 0x61, 0x73, 0x74, 0x00
	.type		__unnamed_104,@object
	.size		__unnamed_104,(__unnamed_120 - __unnamed_104)
__unnamed_104:
        /*057b*/ 	.byte	0x63, 0x61, 0x73, 0x74, 0x5f, 0x61, 0x6e, 0x64, 0x5f, 0x73, 0x74, 0x6f, 0x72, 0x65, 0x00
	.type		__unnamed_120,@object
	.size		__unnamed_120,($str - __unnamed_120)
__unnamed_120:
        /*058a*/ 	.byte	0x63, 0x61, 0x73, 0x74, 0x5f, 0x61, 0x6e, 0x64, 0x5f, 0x73, 0x74, 0x6f, 0x72, 0x65, 0x00
	.type		$str,@object
	.size		$str,(__unnamed_1 - $str)
$str:
        /*0599*/ 	.byte	0x74, 0x6f, 0x74, 0x61, 0x6c, 0x45, 0x6c, 0x65, 0x6d, 0x65, 0x6e, 0x74, 0x73, 0x20, 0x3c, 0x3d
        /*05a9*/ 	.byte	0x20, 0x73, 0x72, 0x63, 0x53, 0x69, 0x7a, 0x65, 0x00
	.type		__unnamed_1,@object
	.size		__unnamed_1,($str$14 - __unnamed_1)
__unnamed_1:
        /*05b2*/ 	.byte	0x6d, 0x61, 0x73, 0x6b, 0x65, 0x64, 0x5f, 0x73, 0x63, 0x61, 0x74, 0x74, 0x65, 0x72, 0x5f, 0x73
        /*05c2*/ 	.byte	0x69, 0x7a, 0x65, 0x5f, 0x63, 0x68, 0x65, 0x63, 0x6b, 0x00
	.type		$str$14,@object
	.size		$str$14,($str$15 - $str$14)
$str$14:
        /*05cc*/ 	.byte	0x2d, 0x73, 0x69, 0x7a, 0x65, 0x73, 0x5b, 0x69, 0x5d, 0x20, 0x3c, 0x3d, 0x20, 0x69, 0x6e, 0x64
        /*05dc*/ 	.byte	0x65, 0x78, 0x20, 0x26, 0x26, 0x20, 0x69, 0x6e, 0x64, 0x65, 0x78, 0x20, 0x3c, 0x20, 0x73, 0x69
        /*05ec*/ 	.byte	0x7a, 0x65, 0x73, 0x5b, 0x69, 0x5d, 0x20, 0x26, 0x26, 0x20, 0x22, 0x69, 0x6e, 0x64, 0x65, 0x78
        /*05fc*/ 	.byte	0x20, 0x6f, 0x75, 0x74, 0x20, 0x6f, 0x66, 0x20, 0x62, 0x6f, 0x75, 0x6e, 0x64, 0x73, 0x22, 0x00
	.type		$str$15,@object
	.size		$str$15,($str$1 - $str$15)
$str$15:
        /*060c*/ 	.byte	0x69, 0x64, 0x78, 0x20, 0x3e, 0x3d, 0x20, 0x2d, 0x73, 0x65, 0x6c, 0x66, 0x5f, 0x64, 0x69, 0x6d
        /*061c*/ 	.byte	0x5f, 0x73, 0x69, 0x7a, 0x65, 0x20, 0x26, 0x26, 0x20, 0x69, 0x64, 0x78, 0x20, 0x3c, 0x20, 0x73
        /*062c*/ 	.byte	0x65, 0x6c, 0x66, 0x5f, 0x64, 0x69, 0x6d, 0x5f, 0x73, 0x69, 0x7a, 0x65, 0x20, 0x26, 0x26, 0x20
        /*063c*/ 	.byte	0x22, 0x69, 0x6e, 0x64, 0x65, 0x78, 0x20, 0x6f, 0x75, 0x74, 0x20, 0x6f, 0x66, 0x20, 0x62, 0x6f
        /*064c*/ 	.byte	0x75, 0x6e, 0x64, 0x73, 0x22, 0x00
	.type		$str$1,@object
	.size		$str$1,($str$16 - $str$1)
$str$1:
        /*0652*/ 	.byte	0x2f, 0x74, 0x6d, 0x70, 0x2f, 0x6f, 0x73, 0x73, 0x5f, 0x6b, 0x65, 0x72, 0x6e, 0x65, 0x6c, 0x73
        /*0662*/ 	.byte	0x5f, 0x73, 0x72, 0x63, 0x2f, 0x70, 0x79, 0x74, 0x6f, 0x72, 0x63, 0x68, 0x2f, 0x61, 0x74, 0x65
        /*0672*/ 	.byte	0x6e, 0x2f, 0x73, 0x72, 0x63, 0x2f, 0x41, 0x54, 0x65, 0x6e, 0x2f, 0x6e, 0x61, 0x74, 0x69, 0x76
        /*0682*/ 	.byte	0x65, 0x2f, 0x63, 0x75, 0x64, 0x61, 0x2f, 0x49, 0x6e, 0x64, 0x65, 0x78, 0x4b, 0x65, 0x72, 0x6e
        /*0692*/ 	.byte	0x65, 0x6c, 0x2e, 0x63, 0x75, 0x00
	.type		$str$16,@object
	.size		$str$16,($str$17 - $str$16)
$str$16:
        /*0698*/ 	.byte	0x69, 0x64, 0x78, 0x20, 0x3e, 0x3d, 0x20, 0x30, 0x20, 0x26, 0x26, 0x20, 0x69, 0x64, 0x78, 0x20
        /*06a8*/ 	.byte	0x3c, 0x20, 0x73, 0x65, 0x6c, 0x66, 0x5f, 0x64, 0x69, 0x6d, 0x5f, 0x73, 0x69, 0x7a, 0x65, 0x20
        /*06b8*/ 	.byte	0x26, 0x26, 0x20, 0x22, 0x69, 0x6e, 0x64, 0x65, 0x78, 0x5f, 0x63, 0x6f, 0x70, 0x79, 0x5f, 0x28
        /*06c8*/ 	.byte	0x29, 0x3a, 0x20, 0x69, 0x6e, 0x64, 0x65, 0x78, 0x20, 0x6f, 0x75, 0x74, 0x20, 0x6f, 0x66, 0x20
        /*06d8*/ 	.byte	0x62, 0x6f, 0x75, 0x6e, 0x64, 0x73, 0x22, 0x00
	.type		$str$17,@object
	.size		$str$17,($str$21 - $str$17)
$str$17:
        /*06e0*/ 	.byte	0x69, 0x64, 0x78, 0x20, 0x3c, 0x20, 0x6e, 0x75, 0x6d, 0x65, 0x6c, 0x20, 0x26, 0x26, 0x20, 0x69
        /*06f0*/ 	.byte	0x64, 0x78, 0x20, 0x3e, 0x3d, 0x20, 0x2d, 0x6e, 0x75, 0x6d, 0x65, 0x6c, 0x20, 0x26, 0x26, 0x20
        /*0700*/ 	.byte	0x22, 0x63, 0x75, 0x64, 0x61, 0x5f, 0x74, 0x61, 0x6b, 0x65, 0x5f, 0x70, 0x75, 0x74, 0x5f, 0x6b
        /*0710*/ 	.byte	0x65, 0x72, 0x6e, 0x65, 0x6c, 0x28, 0x29, 0x20, 0x69, 0x6e, 0x64, 0x65, 0x78, 0x20, 0x6f, 0x75
        /*0720*/ 	.byte	0x74, 0x20, 0x6f, 0x66, 0x20, 0x62, 0x6f, 0x75, 0x6e, 0x64, 0x73, 0x22, 0x00
	.type		$str$21,@object
	.size		$str$21,(.L_157 - $str$21)
$str$21:
        /*072d*/ 	.byte	0x2f, 0x72, 0x6f, 0x6f, 0x74, 0x2f, 0x2e, 0x70, 0x79, 0x65, 0x6e, 0x76, 0x2f, 0x76, 0x65, 0x72
        /*073d*/ 	.byte	0x73, 0x69, 0x6f, 0x6e, 0x73, 0x2f, 0x33, 0x2e, 0x31, 0x33, 0x2e, 0x31, 0x32, 0x2f, 0x6c, 0x69
        /*074d*/ 	.byte	0x62, 0x2f, 0x70, 0x79, 0x74, 0x68, 0x6f, 0x6e, 0x33, 0x2e, 0x31, 0x33, 0x2f, 0x73, 0x69, 0x74
        /*075d*/ 	.byte	0x65, 0x2d, 0x70, 0x61, 0x63, 0x6b, 0x61, 0x67, 0x65, 0x73, 0x2f, 0x74, 0x6f, 0x72, 0x63, 0x68
        /*076d*/ 	.byte	0x2f, 0x69, 0x6e, 0x63, 0x6c, 0x75, 0x64, 0x65, 0x2f, 0x63, 0x31, 0x30, 0x2f, 0x63, 0x6f, 0x72
        /*077d*/ 	.byte	0x65, 0x2f, 0x44, 0x79, 0x6e, 0x61, 0x6d, 0x69, 0x63, 0x43, 0x61, 0x73, 0x74, 0x2e, 0x68, 0x00
.L_157:


//--------------------- .nv.shared.reserved.0     --------------------------
	.section	.nv.shared.reserved.0,"aw",@nobits
	.weak		__nv_reservedSMEM_offset_0_alias
	.size		__nv_reservedSMEM_offset_0_alias, 0, 64
	.other		__nv_reservedSMEM_offset_0_alias,@"STO_CUDA_RESERVED_SHARED STV_DEFAULT"
__nv_reservedSMEM_offset_0_alias:
	.zero		0
	.zero		64


//--------------------- .nv.global                --------------------------
	.section	.nv.global,"aw",@nobits
.nv.global:
	.type		_ZN45_INTERNAL_62f9f32f_14_IndexKernel_cu_3e7731d14cuda3std3__48in_placeE,@object
	.size		_ZN45_INTERNAL_62f9f32f_14_IndexKernel_cu_3e7731d14cuda3std3__48in_placeE,(_ZN45_INTERNAL_62f9f32f_14_IndexKernel_cu_3e7731d14cuda3std6ranges3__45__cpo8distanceE - _ZN45_INTERNAL_62f9f32f_14_IndexKernel_cu_3e7731d14cuda3std3__48in_placeE)
_ZN45_INTERNAL_62f9f32f_14_IndexKernel_cu_3e7731d14cuda3std3__48in_placeE:
	.zero		1
	.type		_ZN45_INTERNAL_62f9f32f_14_IndexKernel_cu_3e7731d14cuda3std6ranges3__45__cpo8distanceE,@object
	.size		_ZN45_INTERNAL_62f9f32f_14_IndexKernel_cu_3e7731d14cuda3std6ranges3__45__cpo8distanceE,(_ZN45_INTERNAL_62f9f32f_14_IndexKernel_cu_3e7731d14cuda3std3__45__cpo6cbeginE - _ZN45_INTERNAL_62f9f32f_14_IndexKernel_cu_3e7731d14cuda3std6ranges3__45__cpo8distanceE)
_ZN45_INTERNAL_62f9f32f_14_IndexKernel_cu_3e7731d14cuda3std6ranges3__45__cpo8distanceE:
	.zero		1
	.type		_ZN45_INTERNAL_62f9f32f_14_IndexKernel_cu_3e7731d14cuda3std3__45__cpo6cbeginE,@object
	.size		_ZN45_INTERNAL_62f9f32f_14_IndexKernel_cu_3e7731d14cuda3std3__45__cpo6cbeginE,(_ZN45_INTERNAL_62f9f32f_14_IndexKernel_cu_3e7731d14cuda3std6ranges3__45__cpo7advanceE - _ZN45_INTERNAL_62f9f32f_14_IndexKernel_cu_3e7731d14cuda3std3__45__cpo6cbeginE)
_ZN45_INTERNAL_62f9f32f_14_IndexKernel_cu_3e7731d14cuda3std3__45__cpo6cbeginE:
	.zero		1
	.type		_ZN45_INTERNAL_62f9f32f_14_IndexKernel_cu_3e7731d14cuda3std6ranges3__45__cpo7advanceE,@object
	.size		_ZN45_INTERNAL_62f9f32f_14_IndexKernel_cu_3e7731d14cuda3std6ranges3__45__cpo7advanceE,(_ZN45_INTERNAL_62f9f32f_14_IndexKernel_cu_3e7731d14cuda3std3__45__cpo7crbeginE - _ZN45_INTERNAL_62f9f32f_14_IndexKernel_cu_3e7731d14cuda3std6ranges3__45__cpo7advanceE)
_ZN45_INTERNAL_62f9f32f_14_IndexKernel_cu_3e7731d14cuda3std6ranges3__45__cpo7advanceE:
	.zero		1
	.type		_ZN45_INTERNAL_62f9f32f_14_IndexKernel_cu_3e7731d14cuda3std3__45__cpo7crbeginE,@object
	.size		_ZN45_INTERNAL_62f9f32f_14_IndexKernel_cu_3e7731d14cuda3std3__45__cpo7crbeginE,(_ZN45_INTERNAL_62f9f32f_14_IndexKernel_cu_3e7731d14cuda3std6ranges3__45__cpo4dataE - _ZN45_INTERNAL_62f9f32f_14_IndexKernel_cu_3e7731d14cuda3std3__45__cpo7crbeginE)
_ZN45_INTERNAL_62f9f32f_14_IndexKernel_cu_3e7731d14cuda3std3__45__cpo7crbeginE:
	.zero		1
	.type		_ZN45_INTERNAL_62f9f32f_14_IndexKernel_cu_3e7731d14cuda3std6ranges3__45__cpo4dataE,@object
	.size		_ZN45_INTERNAL_62f9f32f_14_IndexKernel_cu_3e7731d14cuda3std6ranges3__45__cpo4dataE,(_ZN45_INTERNAL_62f9f32f_14_IndexKernel_cu_3e7731d14cuda3std6ranges3__45__cpo5beginE - _ZN45_INTERNAL_62f9f32f_14_IndexKernel_cu_3e7731d14cuda3std6ranges3__45__cpo4dataE)
_ZN45_INTERNAL_62f9f32f_14_IndexKernel_cu_3e7731d14cuda3std6ranges3__45__cpo4dataE:
	.zero		1
	.type		_ZN45_INTERNAL_62f9f32f_14_IndexKernel_cu_3e7731d14cuda3std6ranges3__45__cpo5beginE,@object
	.size		_ZN45_INTERNAL_62f9f32f_14_IndexKernel_cu_3e7731d14cuda3std6ranges3__45__cpo5beginE,(_ZN45_INTERNAL_62f9f32f_14_IndexKernel_cu_3e7731d14cuda3std3__447_GLOBAL__N__62f9f32f_14_IndexKernel_cu_3e7731d16ignoreE - _ZN45_INTERNAL_62f9f32f_14_IndexKernel_cu_3e7731d14cuda3std6ranges3__45__cpo5beginE)
_ZN45_INTERNAL_62f9f32f_14_IndexKernel_cu_3e7731d14cuda3std6ranges3__45__cpo5beginE:
	.zero		1
	.type		_ZN45_INTERNAL_62f9f32f_14_IndexKernel_cu_3e7731d14cuda3std3__447_GLOBAL__N__62f9f32f_14_IndexKernel_cu_3e7731d16ignoreE,@object
	.size		_ZN45_INTERNAL_62f9f32f_14_IndexKernel_cu_3e7731d14cuda3std3__447_GLOBAL__N__62f9f32f_14_IndexKernel_cu_3e7731d16ignoreE,(_ZN45_INTERNAL_62f9f32f_14_IndexKernel_cu_3e7731d14cuda3std6ranges3__45__cpo4sizeE - _ZN45_INTERNAL_62f9f32f_14_IndexKernel_cu_3e7731d14cuda3std3__447_GLOBAL__N__62f9f32f_14_IndexKernel_cu_3e7731d16ignoreE)
_ZN45_INTERNAL_62f9f32f_14_IndexKernel_cu_3e7731d14cuda3std3__447_GLOBAL__N__62f9f32f_14_IndexKernel_cu_3e7731d16ignoreE:
	.zero		1
	.type		_ZN45_INTERNAL_62f9f32f_14_IndexKernel_cu_3e7731d14cuda3std6ranges3__45__cpo4sizeE,@object
	.size		_ZN45_INTERNAL_62f9f32f_14_IndexKernel_cu_3e7731d14cuda3std6ranges3__45__cpo4sizeE,(_ZN45_INTERNAL_62f9f32f_14_IndexKernel_cu_3e7731d14cuda3std3__45__cpo5beginE - _ZN45_INTERNAL_62f9f32f_14_IndexKernel_cu_3e7731d14cuda3std6ranges3__45__cpo4sizeE)
_ZN45_INTERNAL_62f9f32f_14_IndexKernel_cu_3e7731d14cuda3std6ranges3__45__cpo4sizeE:
	.zero		1
	.type		_ZN45_INTERNAL_62f9f32f_14_IndexKernel_cu_3e7731d14cuda3std3__45__cpo5beginE,@object
	.size		_ZN45_INTERNAL_62f9f32f_14_IndexKernel_cu_3e7731d14cuda3std3__45__cpo5beginE,(_ZN45_INTERNAL_62f9f32f_14_IndexKernel_cu_3e7731d14cuda3std6ranges3__45__cpo6cbeginE - _ZN45_INTERNAL_62f9f32f_14_IndexKernel_cu_3e7731d14cuda3std3__45__cpo5beginE)
_ZN45_INTERNAL_62f9f32f_14_IndexKernel_cu_3e7731d14cuda3std3__45__cpo5beginE:
	.zero		1
	.type		_ZN45_INTERNAL_62f9f32f_14_IndexKernel_cu_3e7731d14cuda3std6ranges3__45__cpo6cbeginE,@object
	.size		_ZN45_INTERNAL_62f9f32f_14_IndexKernel_cu_3e7731d14cuda3std6ranges3__45__cpo6cbeginE,(_ZN45_INTERNAL_62f9f32f_14_IndexKernel_cu_3e7731d14cuda3std3__45__cpo6rbeginE - _ZN45_INTERNAL_62f9f32f_14_IndexKernel_cu_3e7731d14cuda3std6ranges3__45__cpo6cbeginE)
_ZN45_INTERNAL_62f9f32f_14_IndexKernel_cu_3e7731d14cuda3std6ranges3__45__cpo6cbeginE:
	.zero		1
	.type		_ZN45_INTERNAL_62f9f32f_14_IndexKernel_cu_3e7731d14cuda3std3__45__cpo6rbeginE,@object
	.size		_ZN45_INTERNAL_62f9f32f_14_IndexKernel_cu_3e7731d14cuda3std3__45__cpo6rbeginE,(_ZN45_INTERNAL_62f9f32f_14_IndexKernel_cu_3e7731d14cuda3std6ranges3__45__cpo4nextE - _ZN45_INTERNAL_62f9f32f_14_IndexKernel_cu_3e7731d14cuda3std3__45__cpo6rbeginE)
_ZN45_INTERNAL_62f9f32f_14_IndexKernel_cu_3e7731d14cuda3std3__45__cpo6rbeginE:
	.zero		1
	.type		_ZN45_INTERNAL_62f9f32f_14_IndexKernel_cu_3e7731d14cuda3std6ranges3__45__cpo4nextE,@object
	.size		_ZN45_INTERNAL_62f9f32f_14_IndexKernel_cu_3e7731d14cuda3std6ranges3__45__cpo4nextE,(_ZN45_INTERNAL_62f9f32f_14_IndexKernel_cu_3e7731d14cuda3std6ranges3__45__cpo4swapE - _ZN45_INTERNAL_62f9f32f_14_IndexKernel_cu_3e7731d14cuda3std6ranges3__45__cpo4nextE)
_ZN45_INTERNAL_62f9f32f_14_IndexKernel_cu_3e7731d14cuda3std6ranges3__45__cpo4nextE:
	.zero		1
	.type		_ZN45_INTERNAL_62f9f32f_14_IndexKernel_cu_3e7731d14cuda3std6ranges3__45__cpo4swapE,@object
	.size		_ZN45_INTERNAL_62f9f32f_14_IndexKernel_cu_3e7731d14cuda3std6ranges3__45__cpo4swapE,(_ZN45_INTERNAL_62f9f32f_14_IndexKernel_cu_3e7731d14cuda3std3__420unreachable_sentinelE - _ZN45_INTERNAL_62f9f32f_14_IndexKernel_cu_3e7731d14cuda3std6ranges3__45__cpo4swapE)
_ZN45_INTERNAL_62f9f32f_14_IndexKernel_cu_3e7731d14cuda3std6ranges3__45__cpo4swapE:
	.zero		1
	.type		_ZN45_INTERNAL_62f9f32f_14_IndexKernel_cu_3e7731d14cuda3std3__420unreachable_sentinelE,@object
	.size		_ZN45_INTERNAL_62f9f32f_14_IndexKernel_cu_3e7731d14cuda3std3__420unreachable_sentinelE,(_ZN45_INTERNAL_62f9f32f_14_IndexKernel_cu_3e7731d16thrust24THRUST_300001_SM_1030_NS6system6detail10sequential3seqE - _ZN45_INTERNAL_62f9f32f_14_IndexKernel_cu_3e7731d14cuda3std3__420unreachable_sentinelE)
_ZN45_INTERNAL_62f9f32f_14_IndexKernel_cu_3e7731d14cuda3std3__420unreachable_sentinelE:
	.zero		1
	.type		_ZN45_INTERNAL_62f9f32f_14_IndexKernel_cu_3e7731d16thrust24THRUST_300001_SM_1030_NS6system6detail10sequential3seqE,@object
	.size		_ZN45_INTERNAL_62f9f32f_14_IndexKernel_cu_3e7731d16thrust24THRUST_300001_SM_1030_NS6system6detail10sequential3seqE,(_ZN45_INTERNAL_62f9f32f_14_IndexKernel_cu_3e7731d14cuda3std3__45__cpo4cendE - _ZN45_INTERNAL_62f9f32f_14_IndexKernel_cu_3e7731d16thrust24THRUST_300001_SM_1030_NS6system6detail10sequential3seqE)
_ZN45_INTERNAL_62f9f32f_14_IndexKernel_cu_3e7731d16thrust24THRUST_300001_SM_1030_NS6system6detail10sequential3seqE:
	.zero		1
	.type		_ZN45_INTERNAL_62f9f32f_14_IndexKernel_cu_3e7731d14cuda3std3__45__cpo4cendE,@object
	.size		_ZN45_INTERNAL_62f9f32f_14_IndexKernel_cu_3e7731d14cuda3std3__45__cpo4cendE,(_ZN45_INTERNAL_62f9f32f_14_IndexKernel_cu_3e7731d14cuda3std6ranges3__45__cpo9iter_swapE - _ZN45_INTERNAL_62f9f32f_14_IndexKernel_cu_3e7731d14cuda3std3__45__cpo4cendE)
_ZN45_INTERNAL_62f9f32f_14_IndexKernel_cu_3e7731d14cuda3std3__45__cpo4cendE:
	.zero		1
	.type		_ZN45_INTERNAL_62f9f32f_14_IndexKernel_cu_3e7731d14cuda3std6ranges3__45__cpo9iter_swapE,@object
	.size		_ZN45_INTERNAL_62f9f32f_14_IndexKernel_cu_3e7731d14cuda3std6ranges3__45__cpo9iter_swapE,(_ZN45_INTERNAL_62f9f32f_14_IndexKernel_cu_3e7731d14cuda3std3__45__cpo5crendE - _ZN45_INTERNAL_62f9f32f_14_IndexKernel_cu_3e7731d14cuda3std6ranges3__45__cpo9iter_swapE)
_ZN45_INTERNAL_62f9f32f_14_IndexKernel_cu_3e7731d14cuda3std6ranges3__45__cpo9iter_swapE:
	.zero		1
	.type		_ZN45_INTERNAL_62f9f32f_14_IndexKernel_cu_3e7731d14cuda3std3__45__cpo5crendE,@object
	.size		_ZN45_INTERNAL_62f9f32f_14_IndexKernel_cu_3e7731d14cuda3std3__45__cpo5crendE,(_ZN45_INTERNAL_62f9f32f_14_IndexKernel_cu_3e7731d14cuda3std6ranges3__45__cpo5cdataE - _ZN45_INTERNAL_62f9f32f_14_IndexKernel_cu_3e7731d14cuda3std3__45__cpo5crendE)
_ZN45_INTERNAL_62f9f32f_14_IndexKernel_cu_3e7731d14cuda3std3__45__cpo5crendE:
	.zero		1
	.type		_ZN45_INTERNAL_62f9f32f_14_IndexKernel_cu_3e7731d14cuda3std6ranges3__45__cpo5cdataE,@object
	.size		_ZN45_INTERNAL_62f9f32f_14_IndexKernel_cu_3e7731d14cuda3std6ranges3__45__cpo5cdataE,(_ZN45_INTERNAL_62f9f32f_14_IndexKernel_cu_3e7731d14cuda3std6ranges3__45__cpo3endE - _ZN45_INTERNAL_62f9f32f_14_IndexKernel_cu_3e7731d14cuda3std6ranges3__45__cpo5cdataE)
_ZN45_INTERNAL_62f9f32f_14_IndexKernel_cu_3e7731d14cuda3std6ranges3__45__cpo5cdataE:
	.zero		1
	.type		_ZN45_INTERNAL_62f9f32f_14_IndexKernel_cu_3e7731d14cuda3std6ranges3__45__cpo3endE,@object
	.size		_ZN45_INTERNAL_62f9f32f_14_IndexKernel_cu_3e7731d14cuda3std6ranges3__45__cpo3endE,(_ZN45_INTERNAL_62f9f32f_14_IndexKernel_cu_3e7731d14cuda3std3__419piecewise_constructE - _ZN45_INTERNAL_62f9f32f_14_IndexKernel_cu_3e7731d14cuda3std6ranges3__45__cpo3endE)
_ZN45_INTERNAL_62f9f32f_14_IndexKernel_cu_3e7731d14cuda3std6ranges3__45__cpo3endE:
	.zero		1
	.type		_ZN45_INTERNAL_62f9f32f_14_IndexKernel_cu_3e7731d14cuda3std3__419piecewise_constructE,@object
	.size		_ZN45_INTERNAL_62f9f32f_14_IndexKernel_cu_3e7731d14cuda3std3__419piecewise_constructE,(_ZN45_INTERNAL_62f9f32f_14_IndexKernel_cu_3e7731d14cuda3std6ranges3__45__cpo5ssizeE - _ZN45_INTERNAL_62f9f32f_14_IndexKernel_cu_3e7731d14cuda3std3__419piecewise_constructE)
_ZN45_INTERNAL_62f9f32f_14_IndexKernel_cu_3e7731d14cuda3std3__419piecewise_constructE:
	.zero		1
	.type		_ZN45_INTERNAL_62f9f32f_14_IndexKernel_cu_3e7731d14cuda3std6ranges3__45__cpo5ssizeE,@object
	.size		_ZN45_INTERNAL_62f9f32f_14_IndexKernel_cu_3e7731d14cuda3std6ranges3__45__cpo5ssizeE,(_ZN45_INTERNAL_62f9f32f_14_IndexKernel_cu_3e7731d14cuda3std3__45__cpo3endE - _ZN45_INTERNAL_62f9f32f_14_IndexKernel_cu_3e7731d14cuda3std6ranges3__45__cpo5ssizeE)
_ZN45_INTERNAL_62f9f32f_14_IndexKernel_cu_3e7731d14cuda3std6ranges3__45__cpo5ssizeE:
	.zero		1
	.type		_ZN45_INTERNAL_62f9f32f_14_IndexKernel_cu_3e7731d14cuda3std3__45__cpo3endE,@object
	.size		_ZN45_INTERNAL_62f9f32f_14_IndexKernel_cu_3e7731d14cuda3std3__45__cpo3endE,(_ZN45_INTERNAL_62f9f32f_14_IndexKernel_cu_3e7731d14cuda3std6ranges3__45__cpo4cendE - _ZN45_INTERNAL_62f9f32f_14_IndexKernel_cu_3e7731d14cuda3std3__45__cpo3endE)
_ZN45_INTERNAL_62f9f32f_14_IndexKernel_cu_3e7731d14cuda3std3__45__cpo3endE:
	.zero		1
	.type		_ZN45_INTERNAL_62f9f32f_14_IndexKernel_cu_3e7731d14cuda3std6ranges3__45__cpo4cendE,@object
	.size		_ZN45_INTERNAL_62f9f32f_14_IndexKernel_cu_3e7731d14cuda3std6ranges3__45__cpo4cendE,(_ZN45_INTERNAL_62f9f32f_14_IndexKernel_cu_3e7731d14cuda3std3__45__cpo4rendE - _ZN45_INTERNAL_62f9f32f_14_IndexKernel_cu_3e7731d14cuda3std6ranges3__45__cpo4cendE)
_ZN45_INTERNAL_62f9f32f_14_IndexKernel_cu_3e7731d14cuda3std6ranges3__45__cpo4cendE:
	.zero		1
	.type		_ZN45_INTERNAL_62f9f32f_14_IndexKernel_cu_3e7731d14cuda3std3__45__cpo4rendE,@object
	.size		_ZN45_INTERNAL_62f9f32f_14_IndexKernel_cu_3e7731d14cuda3std3__45__cpo4rendE,(_ZN45_INTERNAL_62f9f32f_14_IndexKernel_cu_3e7731d14cuda3std6ranges3__45__cpo4prevE - _ZN45_INTERNAL_62f9f32f_14_IndexKernel_cu_3e7731d14cuda3std3__45__cpo4rendE)
_ZN45_INTERNAL_62f9f32f_14_IndexKernel_cu_3e7731d14cuda3std3__45__cpo4rendE:
	.zero		1
	.type		_ZN45_INTERNAL_62f9f32f_14_IndexKernel_cu_3e7731d14cuda3std6ranges3__45__cpo4prevE,@object
	.size		_ZN45_INTERNAL_62f9f32f_14_IndexKernel_cu_3e7731d14cuda3std6ranges3__45__cpo4prevE,(_ZN45_INTERNAL_62f9f32f_14_IndexKernel_cu_3e7731d14cuda3std6ranges3__45__cpo9iter_moveE - _ZN45_INTERNAL_62f9f32f_14_IndexKernel_cu_3e7731d14cuda3std6ranges3__45__cpo4prevE)
_ZN45_INTERNAL_62f9f32f_14_IndexKernel_cu_3e7731d14cuda3std6ranges3__45__cpo4prevE:
	.zero		1
	.type		_ZN45_INTERNAL_62f9f32f_14_IndexKernel_cu_3e7731d14cuda3std6ranges3__45__cpo9iter_moveE,@object
	.size		_ZN45_INTERNAL_62f9f32f_14_IndexKernel_cu_3e7731d14cuda3std6ranges3__45__cpo9iter_moveE,(.L_135 - _ZN45_INTERNAL_62f9f32f_14_IndexKernel_cu_3e7731d14cuda3std6ranges3__45__cpo9iter_moveE)
_ZN45_INTERNAL_62f9f32f_14_IndexKernel_cu_3e7731d14cuda3std6ranges3__45__cpo9iter_moveE:
	.zero		1
.L_135:


//--------------------- .nv.constant0._ZN2at6native47_GLOBAL__N__62f9f32f_14_IndexKernel_cu_3e7731d125masked_scatter_size_checkEPKlPKbl --------------------------
	.section	.nv.constant0._ZN2at6native47_GLOBAL__N__62f9f32f_14_IndexKernel_cu_3e7731d125masked_scatter_size_checkEPKlPKbl,"a",@progbits
	.sectionflags	@""
	.align	4
.nv.constant0._ZN2at6native47_GLOBAL__N__62f9f32f_14_IndexKernel_cu_3e7731d125masked_scatter_size_checkEPKlPKbl:
	.zero		920


//--------------------- .nv.constant0._ZN2at6native24index_elementwise_kernelILi128ELi4EZNS0_16flip_kernel_implINS0_10OpaqueTypeILi16EEEEEvRNS_14TensorIteratorEEUliE_EEvlT1_ --------------------------
	.section	.nv.constant0._ZN2at6native24index_elementwise_kernelILi128ELi4EZNS0_16flip_kernel_implINS0_10OpaqueTypeILi16EEEEEvRNS_14TensorIteratorEEUliE_EEvlT1_,"a",@progbits
	.sectionflags	@""
	.align	4
.nv.constant0._ZN2at6native24index_elementwise_kernelILi128ELi4EZNS0_16flip_kernel_implINS0_10OpaqueTypeILi16EEEEEvRNS_14TensorIteratorEEUliE_EEvlT1_:
	.zero		1424


//--------------------- .nv.constant0._ZN2at6native24index_elementwise_kernelILi128ELi4EZNS0_16flip_kernel_implINS0_10OpaqueTypeILi2EEEEEvRNS_14TensorIteratorEEUliE_EEvlT1_ --------------------------
	.section	.nv.constant0._ZN2at6native24index_elementwise_kernelILi128ELi4EZNS0_16flip_kernel_implINS0_10OpaqueTypeILi2EEEEEvRNS_14TensorIteratorEEUliE_EEvlT1_,"a",@progbits
	.sectionflags	@""
	.align	4
.nv.constant0._ZN2at6native24index_elementwise_kernelILi128ELi4EZNS0_16flip_kernel_implINS0_10OpaqueTypeILi2EEEEEvRNS_14TensorIteratorEEUliE_EEvlT1_:
	.zero		1424


//--------------------- .nv.constant0._ZN2at6native24index_elementwise_kernelILi128ELi4EZNS0_16flip_kernel_implINS0_10OpaqueTypeILi8EEEEEvRNS_14TensorIteratorEEUliE_EEvlT1_ --------------------------
	.section	.nv.constant0._ZN2at6native24index_elementwise_kernelILi128ELi4EZNS0_16flip_kernel_implINS0_10OpaqueTypeILi8EEEEEvRNS_14TensorIteratorEEUliE_EEvlT1_,"a",@progbits
	.sectionflags	@""
	.align	4
.nv.constant0._ZN2at6native24index_elementwise_kernelILi128ELi4EZNS0_16flip_kernel_implINS0_10OpaqueTypeILi8EEEEEvRNS_14TensorIteratorEEUliE_EEvlT1_:
	.zero		1424


//--------------------- .nv.constant0._ZN2at6native24index_elementwise_kernelILi128ELi4EZNS0_16flip_kernel_implINS0_10OpaqueTypeILi4EEEEEvRNS_14TensorIteratorEEUliE_EEvlT1_ --------------------------
	.section	.nv.constant0._ZN2at6native24index_elementwise_kernelILi128ELi4EZNS0_16flip_kernel_implINS0_10OpaqueTypeILi4EEEEEvRNS_14TensorIteratorEEUliE_EEvlT1_,"a",@progbits
	.sectionflags	@""
	.align	4
.nv.constant0._ZN2at6native24index_elementwise_kernelILi128ELi4EZNS0_16flip_kernel_implINS0_10OpaqueTypeILi4EEEEEvRNS_14TensorIteratorEEUliE_EEvlT1_:
	.zero		1424


//--------------------- .nv.constant0._ZN2at6native24index_elementwise_kernelILi128ELi4EZNS0_16flip_kernel_implINS0_10OpaqueTypeILi1EEEEEvRNS_14TensorIteratorEEUliE_EEvlT1_ --------------------------
	.section	.nv.constant0._ZN2at6native24index_elementwise_kernelILi128ELi4EZNS0_16flip_kernel_implINS0_10OpaqueTypeILi1EEEEEvRNS_14TensorIteratorEEUliE_EEvlT1_,"a",@progbits
	.sectionflags	@""
	.align	4
.nv.constant0._ZN2at6native24index_elementwise_kernelILi128ELi4EZNS0_16flip_kernel_implINS0_10OpaqueTypeILi1EEEEEvRNS_14TensorIteratorEEUliE_EEvlT1_:
	.zero		1424


//--------------------- .nv.constant0._ZN2at6native18elementwise_kernelILi128ELi4EZNS0_15gpu_kernel_implIZZZNS0_28launch_masked_scatter_kernelERKNS_10TensorBaseES5_S5_S5_ENKUlvE_clEvENKUlvE10_clEvEUlN3c104HalfEblE_EEvRNS_18TensorIteratorBaseERKT_EUliE_EEviT1_ --------------------------
	.section	.nv.constant0._ZN2at6native18elementwise_kernelILi128ELi4EZNS0_15gpu_kernel_implIZZZNS0_28launch_masked_scatter_kernelERKNS_10TensorBaseES5_S5_S5_ENKUlvE_clEvENKUlvE10_clEvEUlN3c104HalfEblE_EEvRNS_18TensorIteratorBaseERKT_EUliE_EEviT1_,"a",@progbits
	.sectionflags	@""
	.align	4
.nv.constant0._ZN2at6native18elementwise_kernelILi128ELi4EZNS0_15gpu_kernel_implIZZZNS0_28launch_masked_scatter_kernelERKNS_10TensorBaseES5_S5_S5_ENKUlvE_clEvENKUlvE10_clEvEUlN3c104HalfEblE_EEvRNS_18TensorIteratorBaseERKT_EUliE_EEviT1_:
	.zero		1672


//--------------------- .nv.constant0._ZN2at6native27unrolled_elementwise_kernelIZZZNS0_28launch_masked_scatter_kernelERKNS_10TensorBaseES4_S4_S4_ENKUlvE_clEvENKUlvE10_clEvEUlN3c104HalfEblE_St5arrayIPcLm4EELi4E23TrivialOffsetCalculatorILi3EjESD_ILi1EjENS0_6memory12LoadWithCastILi3EEENSG_13StoreWithCastILi1EEEEEviT_T0_T2_T3_T4_T5_ --------------------------
	.section	.nv.constant0._ZN2at6native27unrolled_elementwise_kernelIZZZNS0_28launch_masked_scatter_kernelERKNS_10TensorBaseES4_S4_S4_ENKUlvE_clEvENKUlvE10_clEvEUlN3c104HalfEblE_St5arrayIPcLm4EELi4E23TrivialOffsetCalculatorILi3EjESD_ILi1EjENS0_6memory12LoadWithCastILi3EEENSG_13StoreWithCastILi1EEEEEviT_T0_T2_T3_T4_T5_,"a",@progbits
	.sectionflags	@""
	.align	4
.nv.constant0._ZN2at6native27unrolled_elementwise_kernelIZZZNS0_28launch_masked_scatter_kernelERKNS_10TensorBaseES4_S4_S4_ENKUlvE_clEvENKUlvE10_clEvEUlN3c104HalfEblE_St5arrayIPcLm4EELi4E23TrivialOffsetCalculatorILi3EjESD_ILi1EjENS0_6memory12LoadWithCastILi3EEENSG_13StoreWithCastILi1EEEEEviT_T0_T2_T3_T4_T5_:
	.zero		980


//--------------------- .nv.constant0._ZN2at6native18elementwise_kernelILi128ELi4EZNS0_22gpu_kernel_impl_nocastIZZZNS0_28launch_masked_scatter_kernelERKNS_10TensorBaseES5_S5_S5_ENKUlvE_clEvENKUlvE10_clEvEUlN3c104HalfEblE_EEvRNS_18TensorIteratorBaseERKT_EUliE_EEviT1_ --------------------------
	.section	.nv.constant0._ZN2at6native18elementwise_kernelILi128ELi4EZNS0_22gpu_kernel_impl_nocastIZZZNS0_28launch_masked_scatter_kernelERKNS_10TensorBaseES5_S5_S5_ENKUlvE_clEvENKUlvE10_clEvEUlN3c104HalfEblE_EEvRNS_18TensorIteratorBaseERKT_EUliE_EEviT1_,"a",@progbits
	.sectionflags	@""
	.align	4
.nv.constant0._ZN2at6native18elementwise_kernelILi128ELi4EZNS0_22gpu_kernel_impl_nocastIZZZNS0_28launch_masked_scatter_kernelERKNS_10TensorBaseES5_S5_S5_ENKUlvE_clEvENKUlvE10_clEvEUlN3c104HalfEblE_EEvRNS_18TensorIteratorBaseERKT_EUliE_EEviT1_:
	.zero		1664


//--------------------- .nv.constant0._ZN2at6native27unrolled_elementwise_kernelIZZZNS0_28launch_masked_scatter_kernelERKNS_10TensorBaseES4_S4_S4_ENKUlvE_clEvENKUlvE10_clEvEUlN3c104HalfEblE_St5arrayIPcLm4EELi4E23TrivialOffsetCalculatorILi3EjESD_ILi1EjENS0_6memory15LoadWithoutCastENSG_16StoreWithoutCastEEEviT_T0_T2_T3_T4_T5_ --------------------------
	.section	.nv.constant0._ZN2at6native27unrolled_elementwise_kernelIZZZNS0_28launch_masked_scatter_kernelERKNS_10TensorBaseES4_S4_S4_ENKUlvE_clEvENKUlvE10_clEvEUlN3c104HalfEblE_St5arrayIPcLm4EELi4E23TrivialOffsetCalculatorILi3EjESD_ILi1EjENS0_6memory15LoadWithoutCastENSG_16StoreWithoutCastEEEviT_T0_T2_T3_T4_T5_,"a",@progbits
	.sectionflags	@""
	.align	4
.nv.constant0._ZN2at6native27unrolled_elementwise_kernelIZZZNS0_28launch_masked_scatter_kernelERKNS_10TensorBaseES4_S4_S4_ENKUlvE_clEvENKUlvE10_clEvEUlN3c104HalfEblE_St5arrayIPcLm4EELi4E23TrivialOffsetCalculatorILi3EjESD_ILi1EjENS0_6memory15LoadWithoutCastENSG_16StoreWithoutCastEEEviT_T0_T2_T3_T4_T5_:
	.zero		956


//--------------------- .nv.constant0._ZN2at6native29vectorized_elementwise_kernelILi2EZZZNS0_28launch_masked_scatter_kernelERKNS_10TensorBaseES4_S4_S4_ENKUlvE_clEvENKUlvE10_clEvEUlN3c104HalfEblE_St5arrayIPcLm4EEEEviT0_T1_ --------------------------
	.section	.nv.constant0._ZN2at6native29vectorized_elementwise_kernelILi2EZZZNS0_28launch_masked_scatter_kernelERKNS_10TensorBaseES4_S4_S4_ENKUlvE_clEvENKUlvE10_clEvEUlN3c104HalfEblE_St5arrayIPcLm4EEEEviT0_T1_,"a",@progbits
	.sectionflags	@""
	.align	4
.nv.constant0._ZN2at6native29vectorized_elementwise_kernelILi2EZZZNS0_28launch_masked_scatter_kernelERKNS_10TensorBaseES4_S4_S4_ENKUlvE_clEvENKUlvE10_clEvEUlN3c104HalfEblE_St5arrayIPcLm4EEEEviT0_T1_:
	.zero		952


//--------------------- .nv.constant0._ZN2at6native29vectorized_elementwise_kernelILi4EZZZNS0_28launch_masked_scatter_kernelERKNS_10TensorBaseES4_S4_S4_ENKUlvE_clEvENKUlvE10_clEvEUlN3c104HalfEblE_St5arrayIPcLm4EEEEviT0_T1_ --------------------------
	.section	.nv.constant0._ZN2at6native29vectorized_elementwise_kernelILi4EZZZNS0_28launch_masked_scatter_kernelERKNS_10TensorBaseES4_S4_S4_ENKUlvE_clEvENKUlvE10_clEvEUlN3c104HalfEblE_St5arrayIPcLm4EEEEviT0_T1_,"a",@progbits
	.sectionflags	@""
	.align	4
.nv.constant0._ZN2at6native29vectorized_elementwise_kernelILi4EZZZNS0_28launch_masked_scatter_kernelERKNS_10TensorBaseES4_S4_S4_ENKUlvE_clEvENKUlvE10_clEvEUlN3c104HalfEblE_St5arrayIPcLm4EEEEviT0_T1_:
	.zero		952


//--------------------- .nv.constant0._ZN2at6native29vectorized_elementwise_kernelILi8EZZZNS0_28launch_masked_scatter_kernelERKNS_10TensorBaseES4_S4_S4_ENKUlvE_clEvENKUlvE10_clEvEUlN3c104HalfEblE_St5arrayIPcLm4EEEEviT0_T1_ --------------------------
	.section	.nv.constant0._ZN2at6native29vectorized_elementwise_kernelILi8EZZZNS0_28launch_masked_scatter_kernelERKNS_10TensorBaseES4_S4_S4_ENKUlvE_clEvENKUlvE10_clEvEUlN3c104HalfEblE_St5arrayIPcLm4EEEEviT0_T1_,"a",@progbits
	.sectionflags	@""
	.align	4
.nv.constant0._ZN2at6native29vectorized_elementwise_kernelILi8EZZZNS0_28launch_masked_scatter_kernelERKNS_10TensorBaseES4_S4_S4_ENKUlvE_clEvENKUlvE10_clEvEUlN3c104HalfEblE_St5arrayIPcLm4EEEEviT0_T1_:
	.zero		952


//--------------------- .nv.constant0._ZN2at6native18elementwise_kernelILi128ELi4EZNS0_15gpu_kernel_implIZZZNS0_28launch_masked_scatter_kernelERKNS_10TensorBaseES5_S5_S5_ENKUlvE_clEvENKUlvE9_clEvEUlN3c108BFloat16EblE_EEvRNS_18TensorIteratorBaseERKT_EUliE_EEviT1_ --------------------------
	.section	.nv.constant0._ZN2at6native18elementwise_kernelILi128ELi4EZNS0_15gpu_kernel_implIZZZNS0_28launch_masked_scatter_kernelERKNS_10TensorBaseES5_S5_S5_ENKUlvE_clEvENKUlvE9_clEvEUlN3c108BFloat16EblE_EEvRNS_18TensorIteratorBaseERKT_EUliE_EEviT1_,"a",@progbits
	.sectionflags	@""
	.align	4
.nv.constant0._ZN2at6native18elementwise_kernelILi128ELi4EZNS0_15gpu_kernel_implIZZZNS0_28launch_masked_scatter_kernelERKNS_10TensorBaseES5_S5_S5_ENKUlvE_clEvENKUlvE9_clEvEUlN3c108BFloat16EblE_EEvRNS_18TensorIteratorBaseERKT_EUliE_EEviT1_:
	.zero		1672


//--------------------- .nv.constant0._ZN2at6native27unrolled_elementwise_kernelIZZZNS0_28launch_masked_scatter_kernelERKNS_10TensorBaseES4_S4_S4_ENKUlvE_clEvENKUlvE9_clEvEUlN3c108BFloat16EblE_St5arrayIPcLm4EELi4E23TrivialOffsetCalculatorILi3EjESD_ILi1EjENS0_6memory12LoadWithCastILi3EEENSG_13StoreWithCastILi1EEEEEviT_T0_T2_T3_T4_T5_ --------------------------
	.section	.nv.constant0._ZN2at6native27unrolled_elementwise_kernelIZZZNS0_28launch_masked_scatter_kernelERKNS_10TensorBaseES4_S4_S4_ENKUlvE_clEvENKUlvE9_clEvEUlN3c108BFloat16EblE_St5arrayIPcLm4EELi4E23TrivialOffsetCalculatorILi3EjESD_ILi1EjENS0_6memory12LoadWithCastILi3EEENSG_13StoreWithCastILi1EEEEEviT_T0_T2_T3_T4_T5_,"a",@progbits
	.sectionflags	@""
	.align	4
.nv.constant0._ZN2at6native27unrolled_elementwise_kernelIZZZNS0_28launch_masked_scatter_kernelERKNS_10TensorBaseES4_S4_S4_ENKUlvE_clEvENKUlvE9_clEvEUlN3c108BFloat16EblE_St5arrayIPcLm4EELi4E23TrivialOffsetCalculatorILi3EjESD_ILi1EjENS0_6memory12LoadWithCastILi3EEENSG_13StoreWithCastILi1EEEEEviT_T0_T2_T3_T4_T5_:
	.zero		980


//--------------------- .nv.constant0._ZN2at6native18elementwise_kernelILi128ELi4EZNS0_22gpu_kernel_impl_nocastIZZZNS0_28launch_masked_scatter_kernelERKNS_10TensorBaseES5_S5_S5_ENKUlvE_clEvENKUlvE9_clEvEUlN3c108BFloat16EblE_EEvRNS_18TensorIteratorBaseERKT_EUliE_EEviT1_ --------------------------
	.section	.nv.constant0._ZN2at6native18elementwise_kernelILi128ELi4EZNS0_22gpu_kernel_impl_nocastIZZZNS0_28launch_masked_scatter_kernelERKNS_10TensorBaseES5_S5_S5_ENKUlvE_clEvENKUlvE9_clEvEUlN3c108BFloat16EblE_EEvRNS_18TensorIteratorBaseERKT_EUliE_EEviT1_,"a",@progbits
	.sectionflags	@""
	.align	4
.nv.constant0._ZN2at6native18elementwise_kernelILi128ELi4EZNS0_22gpu_kernel_impl_nocastIZZZNS0_28launch_masked_scatter_kernelERKNS_10TensorBaseES5_S5_S5_ENKUlvE_clEvENKUlvE9_clEvEUlN3c108BFloat16EblE_EEvRNS_18TensorIteratorBaseERKT_EUliE_EEviT1_:
	.zero		1664


//--------------------- .nv.constant0._ZN2at6native27unrolled_elementwise_kernelIZZZNS0_28launch_masked_scatter_kernelERKNS_10TensorBaseES4_S4_S4_ENKUlvE_clEvENKUlvE9_clEvEUlN3c108BFloat16EblE_St5arrayIPcLm4EELi4E23TrivialOffsetCalculatorILi3EjESD_ILi1EjENS0_6memory15LoadWithoutCastENSG_16StoreWithoutCastEEEviT_T0_T2_T3_T4_T5_ --------------------------
	.section	.nv.constant0._ZN2at6native27unrolled_elementwise_kernelIZZZNS0_28launch_masked_scatter_kernelERKNS_10TensorBaseES4_S4_S4_ENKUlvE_clEvENKUlvE9_clEvEUlN3c108BFloat16EblE_St5arrayIPcLm4EELi4E23TrivialOffsetCalculatorILi3EjESD_ILi1EjENS0_6memory15LoadWithoutCastENSG_16StoreWithoutCastEEEviT_T0_T2_T3_T4_T5_,"a",@progbits
	.sectionflags	@""
	.align	4
.nv.constant0._ZN2at6native27unrolled_elementwise_kernelIZZZNS0_28launch_masked_scatter_kernelERKNS_10TensorBaseES4_S4_S4_ENKUlvE_clEvENKUlvE9_clEvEUlN3c108BFloat16EblE_St5arrayIPcLm4EELi4E23TrivialOffsetCalculatorILi3EjESD_ILi1EjENS0_6memory15LoadWithoutCastENSG_16StoreWithoutCastEEEviT_T0_T2_T3_T4_T5_:
	.zero		956


//--------------------- .nv.constant0._ZN2at6native29vectorized_elementwise_kernelILi2EZZZNS0_28launch_masked_scatter_kernelERKNS_10TensorBaseES4_S4_S4_ENKUlvE_clEvENKUlvE9_clEvEUlN3c108BFloat16EblE_St5arrayIPcLm4EEEEviT0_T1_ --------------------------
	.section	.nv.constant0._ZN2at6native29vectorized_elementwise_kernelILi2EZZZNS0_28launch_masked_scatter_kernelERKNS_10TensorBaseES4_S4_S4_ENKUlvE_clEvENKUlvE9_clEvEUlN3c108BFloat16EblE_St5arrayIPcLm4EEEEviT0_T1_,"a",@progbits
	.sectionflags	@""
	.align	4
.nv.constant0._ZN2at6native29vectorized_elementwise_kernelILi2EZZZNS0_28launch_masked_scatter_kernelERKNS_10TensorBaseES4_S4_S4_ENKUlvE_clEvENKUlvE9_clEvEUlN3c108BFloat16EblE_St5arrayIPcLm4EEEEviT0_T1_:
	.zero		952


//--------------------- .nv.constant0._ZN2at6native29vectorized_elementwise_kernelILi4EZZZNS0_28launch_masked_scatter_kernelERKNS_10TensorBaseES4_S4_S4_ENKUlvE_clEvENKUlvE9_clEvEUlN3c108BFloat16EblE_St5arrayIPcLm4EEEEviT0_T1_ --------------------------
	.section	.nv.constant0._ZN2at6native29vectorized_elementwise_kernelILi4EZZZNS0_28launch_masked_scatter_kernelERKNS_10TensorBaseES4_S4_S4_ENKUlvE_clEvENKUlvE9_clEvEUlN3c108BFloat16EblE_St5arrayIPcLm4EEEEviT0_T1_,"a",@progbits
	.sectionflags	@""
	.align	4
.nv.constant0._ZN2at6native29vectorized_elementwise_kernelILi4EZZZNS0_28launch_masked_scatter_kernelERKNS_10TensorBaseES4_S4_S4_ENKUlvE_clEvENKUlvE9_clEvEUlN3c108BFloat16EblE_St5arrayIPcLm4EEEEviT0_T1_:
	.zero		952


//--------------------- .nv.constant0._ZN2at6native29vectorized_elementwise_kernelILi8EZZZNS0_28launch_masked_scatter_kernelERKNS_10TensorBaseES4_S4_S4_ENKUlvE_clEvENKUlvE9_clEvEUlN3c108BFloat16EblE_St5arrayIPcLm4EEEEviT0_T1_ --------------------------
	.section	.nv.constant0._ZN2at6native29vectorized_elementwise_kernelILi8EZZZNS0_28launch_masked_scatter_kernelERKNS_10TensorBaseES4_S4_S4_ENKUlvE_clEvENKUlvE9_clEvEUlN3c108BFloat16EblE_St5arrayIPcLm4EEEEviT0_T1_,"a",@progbits
	.sectionflags	@""
	.align	4
.nv.constant0._ZN2at6native29vectorized_elementwise_kernelILi8EZZZNS0_28launch_masked_scatter_kernelERKNS_10TensorBaseES4_S4_S4_ENKUlvE_clEvENKUlvE9_clEvEUlN3c108BFloat16EblE_St5arrayIPcLm4EEEEviT0_T1_:
	.zero		952


//--------------------- .nv.constant0._ZN2at6native18elementwise_kernelILi128ELi4EZNS0_15gpu_kernel_implIZZZNS0_28launch_masked_scatter_kernelERKNS_10TensorBaseES5_S5_S5_ENKUlvE_clEvENKUlvE8_clEvEUlbblE_EEvRNS_18TensorIteratorBaseERKT_EUliE_EEviT1_ --------------------------
	.section	.nv.constant0._ZN2at6native18elementwise_kernelILi128ELi4EZNS0_15gpu_kernel_implIZZZNS0_28launch_masked_scatter_kernelERKNS_10TensorBaseES5_S5_S5_ENKUlvE_clEvENKUlvE8_clEvEUlbblE_EEvRNS_18TensorIteratorBaseERKT_EUliE_EEviT1_,"a",@progbits
	.sectionflags	@""
	.align	4
.nv.constant0._ZN2at6native18elementwise_kernelILi128ELi4EZNS0_15gpu_kernel_implIZZZNS0_28launch_masked_scatter_kernelERKNS_10TensorBaseES5_S5_S5_ENKUlvE_clEvENKUlvE8_clEvEUlbblE_EEvRNS_18TensorIteratorBaseERKT_EUliE_EEviT1_:
	.zero		1672


//--------------------- .nv.constant0._ZN2at6native27unrolled_elementwise_kernelIZZZNS0_28launch_masked_scatter_kernelERKNS_10TensorBaseES4_S4_S4_ENKUlvE_clEvENKUlvE8_clEvEUlbblE_St5arrayIPcLm4EELi4E23TrivialOffsetCalculatorILi3EjESB_ILi1EjENS0_6memory12LoadWithCastILi3EEENSE_13StoreWithCastILi1EEEEEviT_T0_T2_T3_T4_T5_ --------------------------
	.section	.nv.constant0._ZN2at6native27unrolled_elementwise_kernelIZZZNS0_28launch_masked_scatter_kernelERKNS_10TensorBaseES4_S4_S4_ENKUlvE_clEvENKUlvE8_clEvEUlbblE_St5arrayIPcLm4EELi4E23TrivialOffsetCalculatorILi3EjESB_ILi1EjENS0_6memory12LoadWithCastILi3EEENSE_13StoreWithCastILi1EEEEEviT_T0_T2_T3_T4_T5_,"a",@progbits
	.sectionflags	@""
	.align	4
.nv.constant0._ZN2at6native27unrolled_elementwise_kernelIZZZNS0_28launch_masked_scatter_kernelERKNS_10TensorBaseES4_S4_S4_ENKUlvE_clEvENKUlvE8_clEvEUlbblE_St5arrayIPcLm4EELi4E23TrivialOffsetCalculatorILi3EjESB_ILi1EjENS0_6memory12LoadWithCastILi3EEENSE_13StoreWithCastILi1EEEEEviT_T0_T2_T3_T4_T5_:
	.zero		980


//--------------------- .nv.constant0._ZN2at6native18elementwise_kernelILi128ELi4EZNS0_22gpu_kernel_impl_nocastIZZZNS0_28launch_masked_scatter_kernelERKNS_10TensorBaseES5_S5_S5_ENKUlvE_clEvENKUlvE8_clEvEUlbblE_EEvRNS_18TensorIteratorBaseERKT_EUliE_EEviT1_ --------------------------
	.section	.nv.constant0._ZN2at6native18elementwise_kernelILi128ELi4EZNS0_22gpu_kernel_impl_nocastIZZZNS0_28launch_masked_scatter_kernelERKNS_10TensorBaseES5_S5_S5_ENKUlvE_clEvENKUlvE8_clEvEUlbblE_EEvRNS_18TensorIteratorBaseERKT_EUliE_EEviT1_,"a",@progbits
	.sectionflags	@""
	.align	4
.nv.constant0._ZN2at6native18elementwise_kernelILi128ELi4EZNS0_22gpu_kernel_impl_nocastIZZZNS0_28launch_masked_scatter_kernelERKNS_10TensorBaseES5_S5_S5_ENKUlvE_clEvENKUlvE8_clEvEUlbblE_EEvRNS_18TensorIteratorBaseERKT_EUliE_EEviT1_:
	.zero		1664


//--------------------- .nv.constant0._ZN2at6native27unrolled_elementwise_kernelIZZZNS0_28launch_masked_scatter_kernelERKNS_10TensorBaseES4_S4_S4_ENKUlvE_clEvENKUlvE8_clEvEUlbblE_St5arrayIPcLm4EELi4E23TrivialOffsetCalculatorILi3EjESB_ILi1EjENS0_6memory15LoadWithoutCastENSE_16StoreWithoutCastEEEviT_T0_T2_T3_T4_T5_ --------------------------
	.section	.nv.constant0._ZN2at6native27unrolled_elementwise_kernelIZZZNS0_28launch_masked_scatter_kernelERKNS_10TensorBaseES4_S4_S4_ENKUlvE_clEvENKUlvE8_clEvEUlbblE_St5arrayIPcLm4EELi4E23TrivialOffsetCalculatorILi3EjESB_ILi1EjENS0_6memory15LoadWithoutCastENSE_16StoreWithoutCastEEEviT_T0_T2_T3_T4_T5_,"a",@progbits
	.sectionflags	@""
	.align	4
.nv.constant0._ZN2at6native27unrolled_elementwise_kernelIZZZNS0_28launch_masked_scatter_kernelERKNS_10TensorBaseES4_S4_S4_ENKUlvE_clEvENKUlvE8_clEvEUlbblE_St5arrayIPcLm4EELi4E23TrivialOffsetCalculatorILi3EjESB_ILi1EjENS0_6memory15LoadWithoutCastENSE_16StoreWithoutCastEEEviT_T0_T2_T3_T4_T5_:
	.zero		956


//--------------------- .nv.constant0._ZN2at6native29vectorized_elementwise_kernelILi2EZZZNS0_28launch_masked_scatter_kernelERKNS_10TensorBaseES4_S4_S4_ENKUlvE_clEvENKUlvE8_clEvEUlbblE_St5arrayIPcLm4EEEEviT0_T1_ --------------------------
	.section	.nv.constant0._ZN2at6native29vectorized_elementwise_kernelILi2EZZZNS0_28launch_masked_scatter_kernelERKNS_10TensorBaseES4_S4_S4_ENKUlvE_clEvENKUlvE8_clEvEUlbblE_St5arrayIPcLm4EEEEviT0_T1_,"a",@progbits
	.sectionflags	@""
	.align	4
.nv.constant0._ZN2at6native29vectorized_elementwise_kernelILi2EZZZNS0_28launch_masked_scatter_kernelERKNS_10TensorBaseES4_S4_S4_ENKUlvE_clEvENKUlvE8_clEvEUlbblE_St5arrayIPcLm4EEEEviT0_T1_:
	.zero		952


//--------------------- .nv.constant0._ZN2at6native29vectorized_elementwise_kernelILi4EZZZNS0_28launch_masked_scatter_kernelERKNS_10TensorBaseES4_S4_S4_ENKUlvE_clEvENKUlvE8_clEvEUlbblE_St5arrayIPcLm4EEEEviT0_T1_ --------------------------
	.section	.nv.constant0._ZN2at6native29vectorized_elementwise_kernelILi4EZZZNS0_28launch_masked_scatter_kernelERKNS_10TensorBaseES4_S4_S4_ENKUlvE_clEvENKUlvE8_clEvEUlbblE_St5arrayIPcLm4EEEEviT0_T1_,"a",@progbits
	.sectionflags	@""
	.align	4
.nv.constant0._ZN2at6native29vectorized_elementwise_kernelILi4EZZZNS0_28launch_masked_scatter_kernelERKNS_10TensorBaseES4_S4_S4_ENKUlvE_clEvENKUlvE8_clEvEUlbblE_St5arrayIPcLm4EEEEviT0_T1_:
	.zero		952


//--------------------- .nv.constant0._ZN2at6native29vectorized_elementwise_kernelILi8EZZZNS0_28launch_masked_scatter_kernelERKNS_10TensorBaseES4_S4_S4_ENKUlvE_clEvENKUlvE8_clEvEUlbblE_St5arrayIPcLm4EEEEviT0_T1_ --------------------------
	.section	.nv.constant0._ZN2at6native29vectorized_elementwise_kernelILi8EZZZNS0_28launch_masked_scatter_kernelERKNS_10TensorBaseES4_S4_S4_ENKUlvE_clEvENKUlvE8_clEvEUlbblE_St5arrayIPcLm4EEEEviT0_T1_,"a",@progbits
	.sectionflags	@""
	.align	4
.nv.constant0._ZN2at6native29vectorized_elementwise_kernelILi8EZZZNS0_28launch_masked_scatter_kernelERKNS_10TensorBaseES4_S4_S4_ENKUlvE_clEvENKUlvE8_clEvEUlbblE_St5arrayIPcLm4EEEEviT0_T1_:
	.zero		952


//--------------------- .nv.constant0._ZN2at6native18elementwise_kernelILi128ELi4EZNS0_15gpu_kernel_implIZZZNS0_28launch_masked_scatter_kernelERKNS_10TensorBaseES5_S5_S5_ENKUlvE_clEvENKUlvE7_clEvEUlN3c107complexIfEEblE_EEvRNS_18TensorIteratorBaseERKT_EUliE_EEviT1_ --------------------------
	.section	.nv.constant0._ZN2at6native18elementwise_kernelILi128ELi4EZNS0_15gpu_kernel_implIZZZNS0_28launch_masked_scatter_kernelERKNS_10TensorBaseES5_S5_S5_ENKUlvE_clEvENKUlvE7_clEvEUlN3c107complexIfEEblE_EEvRNS_18TensorIteratorBaseERKT_EUliE_EEviT1_,"a",@progbits
	.sectionflags	@""
	.align	4
.nv.constant0._ZN2at6native18elementwise_kernelILi128ELi4EZNS0_15gpu_kernel_implIZZZNS0_28launch_masked_scatter_kernelERKNS_10TensorBaseES5_S5_S5_ENKUlvE_clEvENKUlvE7_clEvEUlN3c107complexIfEEblE_EEvRNS_18TensorIteratorBaseERKT_EUliE_EEviT1_:
	.zero		1672


//--------------------- .nv.constant0._ZN2at6native27unrolled_elementwise_kernelIZZZNS0_28launch_masked_scatter_kernelERKNS_10TensorBaseES4_S4_S4_ENKUlvE_clEvENKUlvE7_clEvEUlN3c107complexIfEEblE_St5arrayIPcLm4EELi4E23TrivialOffsetCalculatorILi3EjESE_ILi1EjENS0_6memory12LoadWithCastILi3EEENSH_13StoreWithCastILi1EEEEEviT_T0_T2_T3_T4_T5_ --------------------------
	.section	.nv.constant0._ZN2at6native27unrolled_elementwise_kernelIZZZNS0_28launch_masked_scatter_kernelERKNS_10TensorBaseES4_S4_S4_ENKUlvE_clEvENKUlvE7_clEvEUlN3c107complexIfEEblE_St5arrayIPcLm4EELi4E23TrivialOffsetCalculatorILi3EjESE_ILi1EjENS0_6memory12LoadWithCastILi3EEENSH_13StoreWithCastILi1EEEEEviT_T0_T2_T3_T4_T5_,"a",@progbits
	.sectionflags	@""
	.align	4
.nv.constant0._ZN2at6native27unrolled_elementwise_kernelIZZZNS0_28launch_masked_scatter_kernelERKNS_10TensorBaseES4_S4_S4_ENKUlvE_clEvENKUlvE7_clEvEUlN3c107complexIfEEblE_St5arrayIPcLm4EELi4E23TrivialOffsetCalculatorILi3EjESE_ILi1EjENS0_6memory12LoadWithCastILi3EEENSH_13StoreWithCastILi1EEEEEviT_T0_T2_T3_T4_T5_:
	.zero		980


//--------------------- .nv.constant0._ZN2at6native18elementwise_kernelILi128ELi2EZNS0_22gpu_kernel_impl_nocastIZZZNS0_28launch_masked_scatter_kernelERKNS_10TensorBaseES5_S5_S5_ENKUlvE_clEvENKUlvE7_clEvEUlN3c107complexIfEEblE_EEvRNS_18TensorIteratorBaseERKT_EUliE_EEviT1_ --------------------------
	.section	.nv.constant0._ZN2at6native18elementwise_kernelILi128ELi2EZNS0_22gpu_kernel_impl_nocastIZZZNS0_28launch_masked_scatter_kernelERKNS_10TensorBaseES5_S5_S5_ENKUlvE_clEvENKUlvE7_clEvEUlN3c107complexIfEEblE_EEvRNS_18TensorIteratorBaseERKT_EUliE_EEviT1_,"a",@progbits
	.sectionflags	@""
	.align	4
.nv.constant0._ZN2at6native18elementwise_kernelILi128ELi2EZNS0_22gpu_kernel_impl_nocastIZZZNS0_28launch_masked_scatter_kernelERKNS_10TensorBaseES5_S5_S5_ENKUlvE_clEvENKUlvE7_clEvEUlN3c107complexIfEEblE_EEvRNS_18TensorIteratorBaseERKT_EUliE_EEviT1_:
	.zero		1664


//--------------------- .nv.constant0._ZN2at6native27unrolled_elementwise_kernelIZZZNS0_28launch_masked_scatter_kernelERKNS_10TensorBaseES4_S4_S4_ENKUlvE_clEvENKUlvE7_clEvEUlN3c107complexIfEEblE_St5arrayIPcLm4EELi4E23TrivialOffsetCalculatorILi3EjESE_ILi1EjENS0_6memory15LoadWithoutCastENSH_16StoreWithoutCastEEEviT_T0_T2_T3_T4_T5_ --------------------------
	.section	.nv.constant0._ZN2at6native27unrolled_elementwise_kernelIZZZNS0_28launch_masked_scatter_kernelERKNS_10TensorBaseES4_S4_S4_ENKUlvE_clEvENKUlvE7_clEvEUlN3c107complexIfEEblE_St5arrayIPcLm4EELi4E23TrivialOffsetCalculatorILi3EjESE_ILi1EjENS0_6memory15LoadWithoutCastENSH_16StoreWithoutCastEEEviT_T0_T2_T3_T4_T5_,"a",@progbits
	.sectionflags	@""
	.align	4
.nv.constant0._ZN2at6native27unrolled_elementwise_kernelIZZZNS0_28launch_masked_scatter_kernelERKNS_10TensorBaseES4_S4_S4_ENKUlvE_clEvENKUlvE7_clEvEUlN3c107complexIfEEblE_St5arrayIPcLm4EELi4E23TrivialOffsetCalculatorILi3EjESE_ILi1EjENS0_6memory15LoadWithoutCastENSH_16StoreWithoutCastEEEviT_T0_T2_T3_T4_T5_:
	.zero		956


//--------------------- .nv.constant0._ZN2at6native29vectorized_elementwise_kernelILi2EZZZNS0_28launch_masked_scatter_kernelERKNS_10TensorBaseES4_S4_S4_ENKUlvE_clEvENKUlvE7_clEvEUlN3c107complexIfEEblE_St5arrayIPcLm4EEEEviT0_T1_ --------------------------
	.section	.nv.constant0._ZN2at6native29vectorized_elementwise_kernelILi2EZZZNS0_28launch_masked_scatter_kernelERKNS_10TensorBaseES4_S4_S4_ENKUlvE_clEvENKUlvE7_clEvEUlN3c107complexIfEEblE_St5arrayIPcLm4EEEEviT0_T1_,"a",@progbits
	.sectionflags	@""
	.align	4
.nv.constant0._ZN2at6native29vectorized_elementwise_kernelILi2EZZZNS0_28launch_masked_scatter_kernelERKNS_10TensorBaseES4_S4_S4_ENKUlvE_clEvENKUlvE7_clEvEUlN3c107complexIfEEblE_St5arrayIPcLm4EEEEviT0_T1_:
	.zero		952


//--------------------- .nv.constant0._ZN2at6native29vectorized_elementwise_kernelILi4EZZZNS0_28launch_masked_scatter_kernelERKNS_10TensorBaseES4_S4_S4_ENKUlvE_clEvENKUlvE7_clEvEUlN3c107complexIfEEblE_St5arrayIPcLm4EEEEviT0_T1_ --------------------------
	.section	.nv.constant0._ZN2at6native29vectorized_elementwise_kernelILi4EZZZNS0_28launch_masked_scatter_kernelERKNS_10TensorBaseES4_S4_S4_ENKUlvE_clEvENKUlvE7_clEvEUlN3c107complexIfEEblE_St5arrayIPcLm4EEEEviT0_T1_,"a",@progbits
	.sectionflags	@""
	.align	4
.nv.constant0._ZN2at6native29vectorized_elementwise_kernelILi4EZZZNS0_28launch_masked_scatter_kernelERKNS_10TensorBaseES4_S4_S4_ENKUlvE_clEvENKUlvE7_clEvEUlN3c107complexIfEEblE_St5arrayIPcLm4EEEEviT0_T1_:
	.zero		952


//--------------------- .nv.constant0._ZN2at6native29vectorized_elementwise_kernelILi8EZZZNS0_28launch_masked_scatter_kernelERKNS_10TensorBaseES4_S4_S4_ENKUlvE_clEvENKUlvE7_clEvEUlN3c107complexIfEEblE_St5arrayIPcLm4EEEEviT0_T1_ --------------------------
	.section	.nv.constant0._ZN2at6native29vectorized_elementwise_kernelILi8EZZZNS0_28launch_masked_scatter_kernelERKNS_10TensorBaseES4_S4_S4_ENKUlvE_clEvENKUlvE7_clEvEUlN3c107complexIfEEblE_St5arrayIPcLm4EEEEviT0_T1_,"a",@progbits
	.sectionflags	@""
	.align	4
.nv.constant0._ZN2at6native29vectorized_elementwise_kernelILi8EZZZNS0_28launch_masked_scatter_kernelERKNS_10TensorBaseES4_S4_S4_ENKUlvE_clEvENKUlvE7_clEvEUlN3c107complexIfEEblE_St5arrayIPcLm4EEEEviT0_T1_:
	.zero		952


//--------------------- .nv.constant0._ZN2at6native18elementwise_kernelILi128ELi4EZNS0_15gpu_kernel_implIZZZNS0_28launch_masked_scatter_kernelERKNS_10TensorBaseES5_S5_S5_ENKUlvE_clEvENKUlvE6_clEvEUlN3c107complexIdEEblE_EEvRNS_18TensorIteratorBaseERKT_EUliE_EEviT1_ --------------------------
	.section	.nv.constant0._ZN2at6native18elementwise_kernelILi128ELi4EZNS0_15gpu_kernel_implIZZZNS0_28launch_masked_scatter_kernelERKNS_10TensorBaseES5_S5_S5_ENKUlvE_clEvENKUlvE6_clEvEUlN3c107complexIdEEblE_EEvRNS_18TensorIteratorBaseERKT_EUliE_EEviT1_,"a",@progbits
	.sectionflags	@""
	.align	4
.nv.constant0._ZN2at6native18elementwise_kernelILi128ELi4EZNS0_15gpu_kernel_implIZZZNS0_28launch_masked_scatter_kernelERKNS_10TensorBaseES5_S5_S5_ENKUlvE_clEvENKUlvE6_clEvEUlN3c107complexIdEEblE_EEvRNS_18TensorIteratorBaseERKT_EUliE_EEviT1_:
	.zero		1672


//--------------------- .nv.constant0._ZN2at6native27unrolled_elementwise_kernelIZZZNS0_28launch_masked_scatter_kernelERKNS_10TensorBaseES4_S4_S4_ENKUlvE_clEvENKUlvE6_clEvEUlN3c107complexIdEEblE_St5arrayIPcLm4EELi4E23TrivialOffsetCalculatorILi3EjESE_ILi1EjENS0_6memory12LoadWithCastILi3EEENSH_13StoreWithCastILi1EEEEEviT_T0_T2_T3_T4_T5_ --------------------------
	.section	.nv.constant0._ZN2at6native27unrolled_elementwise_kernelIZZZNS0_28launch_masked_scatter_kernelERKNS_10TensorBaseES4_S4_S4_ENKUlvE_clEvENKUlvE6_clEvEUlN3c107complexIdEEblE_St5arrayIPcLm4EELi4E23TrivialOffsetCalculatorILi3EjESE_ILi1EjENS0_6memory12LoadWithCastILi3EEENSH_13StoreWithCastILi1EEEEEviT_T0_T2_T3_T4_T5_,"a",@progbits
	.sectionflags	@""
	.align	4
.nv.constant0._ZN2at6native27unrolled_elementwise_kernelIZZZNS0_28launch_masked_scatter_kernelERKNS_10TensorBaseES4_S4_S4_ENKUlvE_clEvENKUlvE6_clEvEUlN3c107complexIdEEblE_St5arrayIPcLm4EELi4E23TrivialOffsetCalculatorILi3EjESE_ILi1EjENS0_6memory12LoadWithCastILi3EEENSH_13StoreWithCastILi1EEEEEviT_T0_T2_T3_T4_T5_:
	.zero		980


//--------------------- .nv.constant0._ZN2at6native18elementwise_kernelILi128ELi2EZNS0_22gpu_kernel_impl_nocastIZZZNS0_28launch_masked_scatter_kernelERKNS_10TensorBaseES5_S5_S5_ENKUlvE_clEvENKUlvE6_clEvEUlN3c107complexIdEEblE_EEvRNS_18TensorIteratorBaseERKT_EUliE_EEviT1_ --------------------------
	.section	.nv.constant0._ZN2at6native18elementwise_kernelILi128ELi2EZNS0_22gpu_kernel_impl_nocastIZZZNS0_28launch_masked_scatter_kernelERKNS_10TensorBaseES5_S5_S5_ENKUlvE_clEvENKUlvE6_clEvEUlN3c107complexIdEEblE_EEvRNS_18TensorIteratorBaseERKT_EUliE_EEviT1_,"a",@progbits
	.sectionflags	@""
	.align	4
.nv.constant0._ZN2at6native18elementwise_kernelILi128ELi2EZNS0_22gpu_kernel_impl_nocastIZZZNS0_28launch_masked_scatter_kernelERKNS_10TensorBaseES5_S5_S5_ENKUlvE_clEvENKUlvE6_clEvEUlN3c107complexIdEEblE_EEvRNS_18TensorIteratorBaseERKT_EUliE_EEviT1_:
	.zero		1664


//--------------------- .nv.constant0._ZN2at6native27unrolled_elementwise_kernelIZZZNS0_28launch_masked_scatter_kernelERKNS_10TensorBaseES4_S4_S4_ENKUlvE_clEvENKUlvE6_clEvEUlN3c107complexIdEEblE_St5arrayIPcLm4EELi4E23TrivialOffsetCalculatorILi3EjESE_ILi1EjENS0_6memory15LoadWithoutCastENSH_16StoreWithoutCastEEEviT_T0_T2_T3_T4_T5_ --------------------------
	.section	.nv.constant0._ZN2at6native27unrolled_elementwise_kernelIZZZNS0_28launch_masked_scatter_kernelERKNS_10TensorBaseES4_S4_S4_ENKUlvE_clEvENKUlvE6_clEvEUlN3c107complexIdEEblE_St5arrayIPcLm4EELi4E23TrivialOffsetCalculatorILi3EjESE_ILi1EjENS0_6memory15LoadWithoutCastENSH_16StoreWithoutCastEEEviT_T0_T2_T3_T4_T5_,"a",@progbits
	.sectionflags	@""
	.align	4
.nv.constant0._ZN2at6native27unrolled_elementwise_kernelIZZZNS0_28launch_masked_scatter_kernelERKNS_10TensorBaseES4_S4_S4_ENKUlvE_clEvENKUlvE6_clEvEUlN3c107complexIdEEblE_St5arrayIPcLm4EELi4E23TrivialOffsetCalculatorILi3EjESE_ILi1EjENS0_6memory15LoadWithoutCastENSH_16StoreWithoutCastEEEviT_T0_T2_T3_T4_T5_:
	.zero		956


//--------------------- .nv.constant0._ZN2at6native29vectorized_elementwise_kernelILi2EZZZNS0_28launch_masked_scatter_kernelERKNS_10TensorBaseES4_S4_S4_ENKUlvE_clEvENKUlvE6_clEvEUlN3c107complexIdEEblE_St5arrayIPcLm4EEEEviT0_T1_ --------------------------
	.section	.nv.constant0._ZN2at6native29vectorized_elementwise_kernelILi2EZZZNS0_28launch_masked_scatter_kernelERKNS_10TensorBaseES4_S4_S4_ENKUlvE_clEvENKUlvE6_clEvEUlN3c107complexIdEEblE_St5arrayIPcLm4EEEEviT0_T1_,"a",@progbits
	.sectionflags	@""
	.align	4
.nv.constant0._ZN2at6native29vectorized_elementwise_kernelILi2EZZZNS0_28launch_masked_scatter_kernelERKNS_10TensorBaseES4_S4_S4_ENKUlvE_clEvENKUlvE6_clEvEUlN3c107complexIdEEblE_St5arrayIPcLm4EEEEviT0_T1_:
	.zero		952


//--------------------- .nv.constant0._ZN2at6native29vectorized_elementwise_kernelILi4EZZZNS0_28launch_masked_scatter_kernelERKNS_10TensorBaseES4_S4_S4_ENKUlvE_clEvENKUlvE6_clEvEUlN3c107complexIdEEblE_St5arrayIPcLm4EEEEviT0_T1_ --------------------------
	.section	.nv.constant0._ZN2at6native29vectorized_elementwise_kernelILi4EZZZNS0_28launch_masked_scatter_kernelERKNS_10TensorBaseES4_S4_S4_ENKUlvE_clEvENKUlvE6_clEvEUlN3c107complexIdEEblE_St5arrayIPcLm4EEEEviT0_T1_,"a",@progbits
	.sectionflags	@""
	.align	4
.nv.constant0._ZN2at6native29vectorized_elementwise_kernelILi4EZZZNS0_28launch_masked_scatter_kernelERKNS_10TensorBaseES4_S4_S4_ENKUlvE_clEvENKUlvE6_clEvEUlN3c107complexIdEEblE_St5arrayIPcLm4EEEEviT0_T1_:
	.zero		952


//--------------------- .nv.constant0._ZN2at6native29vectorized_elementwise_kernelILi8EZZZNS0_28launch_masked_scatter_kernelERKNS_10TensorBaseES4_S4_S4_ENKUlvE_clEvENKUlvE6_clEvEUlN3c107complexIdEEblE_St5arrayIPcLm4EEEEviT0_T1_ --------------------------
	.section	.nv.constant0._ZN2at6native29vectorized_elementwise_kernelILi8EZZZNS0_28launch_masked_scatter_kernelERKNS_10TensorBaseES4_S4_S4_ENKUlvE_clEvENKUlvE6_clEvEUlN3c107complexIdEEblE_St5arrayIPcLm4EEEEviT0_T1_,"a",@progbits
	.sectionflags	@""
	.align	4
.nv.constant0._ZN2at6native29vectorized_elementwise_kernelILi8EZZZNS0_28launch_masked_scatter_kernelERKNS_10TensorBaseES4_S4_S4_ENKUlvE_clEvENKUlvE6_clEvEUlN3c107complexIdEEblE_St5arrayIPcLm4EEEEviT0_T1_:
	.zero		952


//--------------------- .nv.constant0._ZN2at6native18elementwise_kernelILi128ELi4EZNS0_15gpu_kernel_implIZZZNS0_28launch_masked_scatter_kernelERKNS_10TensorBaseES5_S5_S5_ENKUlvE_clEvENKUlvE5_clEvEUlfblE_EEvRNS_18TensorIteratorBaseERKT_EUliE_EEviT1_ --------------------------
	.section	.nv.constant0._ZN2at6native18elementwise_kernelILi128ELi4EZNS0_15gpu_kernel_implIZZZNS0_28launch_masked_scatter_kernelERKNS_10TensorBaseES5_S5_S5_ENKUlvE_clEvENKUlvE5_clEvEUlfblE_EEvRNS_18TensorIteratorBaseERKT_EUliE_EEviT1_,"a",@progbits
	.sectionflags	@""
	.align	4
.nv.constant0._ZN2at6native18elementwise_kernelILi128ELi4EZNS0_15gpu_kernel_implIZZZNS0_28launch_masked_scatter_kernelERKNS_10TensorBaseES5_S5_S5_ENKUlvE_clEvENKUlvE5_clEvEUlfblE_EEvRNS_18TensorIteratorBaseERKT_EUliE_EEviT1_:
	.zero		1672


//--------------------- .nv.constant0._ZN2at6native27unrolled_elementwise_kernelIZZZNS0_28launch_masked_scatter_kernelERKNS_10TensorBaseES4_S4_S4_ENKUlvE_clEvENKUlvE5_clEvEUlfblE_St5arrayIPcLm4EELi4E23TrivialOffsetCalculatorILi3EjESB_ILi1EjENS0_6memory12LoadWithCastILi3EEENSE_13StoreWithCastILi1EEEEEviT_T0_T2_T3_T4_T5_ --------------------------
	.section	.nv.constant0._ZN2at6native27unrolled_elementwise_kernelIZZZNS0_28launch_masked_scatter_kernelERKNS_10TensorBaseES4_S4_S4_ENKUlvE_clEvENKUlvE5_clEvEUlfblE_St5arrayIPcLm4EELi4E23TrivialOffsetCalculatorILi3EjESB_ILi1EjENS0_6memory12LoadWithCastILi3EEENSE_13StoreWithCastILi1EEEEEviT_T0_T2_T3_T4_T5_,"a",@progbits
	.sectionflags	@""
	.align	4
.nv.constant0._ZN2at6native27unrolled_elementwise_kernelIZZZNS0_28launch_masked_scatter_kernelERKNS_10TensorBaseES4_S4_S4_ENKUlvE_clEvENKUlvE5_clEvEUlfblE_St5arrayIPcLm4EELi4E23TrivialOffsetCalculatorILi3EjESB_ILi1EjENS0_6memory12LoadWithCastILi3EEENSE_13StoreWithCastILi1EEEEEviT_T0_T2_T3_T4_T5_:
	.zero		980


//--------------------- .nv.constant0._ZN2at6native18elementwise_kernelILi128ELi2EZNS0_22gpu_kernel_impl_nocastIZZZNS0_28launch_masked_scatter_kernelERKNS_10TensorBaseES5_S5_S5_ENKUlvE_clEvENKUlvE5_clEvEUlfblE_EEvRNS_18TensorIteratorBaseERKT_EUliE_EEviT1_ --------------------------
	.section	.nv.constant0._ZN2at6native18elementwise_kernelILi128ELi2EZNS0_22gpu_kernel_impl_nocastIZZZNS0_28launch_masked_scatter_kernelERKNS_10TensorBaseES5_S5_S5_ENKUlvE_clEvENKUlvE5_clEvEUlfblE_EEvRNS_18TensorIteratorBaseERKT_EUliE_EEviT1_,"a",@progbits
	.sectionflags	@""
	.align	4
.nv.constant0._ZN2at6native18elementwise_kernelILi128ELi2EZNS0_22gpu_kernel_impl_nocastIZZZNS0_28launch_masked_scatter_kernelERKNS_10TensorBaseES5_S5_S5_ENKUlvE_clEvENKUlvE5_clEvEUlfblE_EEvRNS_18TensorIteratorBaseERKT_EUliE_EEviT1_:
	.zero		1664


//--------------------- .nv.constant0._ZN2at6native27unrolled_elementwise_kernelIZZZNS0_28launch_masked_scatter_kernelERKNS_10TensorBaseES4_S4_S4_ENKUlvE_clEvENKUlvE5_clEvEUlfblE_St5arrayIPcLm4EELi4E23TrivialOffsetCalculatorILi3EjESB_ILi1EjENS0_6memory15LoadWithoutCastENSE_16StoreWithoutCastEEEviT_T0_T2_T3_T4_T5_ --------------------------
	.section	.nv.constant0._ZN2at6native27unrolled_elementwise_kernelIZZZNS0_28launch_masked_scatter_kernelERKNS_10TensorBaseES4_S4_S4_ENKUlvE_clEvENKUlvE5_clEvEUlfblE_St5arrayIPcLm4EELi4E23TrivialOffsetCalculatorILi3EjESB_ILi1EjENS0_6memory15LoadWithoutCastENSE_16StoreWithoutCastEEEviT_T0_T2_T3_T4_T5_,"a",@progbits
	.sectionflags	@""
	.align	4
.nv.constant0._ZN2at6native27unrolled_elementwise_kernelIZZZNS0_28launch_masked_scatter_kernelERKNS_10TensorBaseES4_S4_S4_ENKUlvE_clEvENKUlvE5_clEvEUlfblE_St5arrayIPcLm4EELi4E23TrivialOffsetCalculatorILi3EjESB_ILi1EjENS0_6memory15LoadWithoutCastENSE_16StoreWithoutCastEEEviT_T0_T2_T3_T4_T5_:
	.zero		956


//--------------------- .nv.constant0._ZN2at6native29vectorized_elementwise_kernelILi2EZZZNS0_28launch_masked_scatter_kernelERKNS_10TensorBaseES4_S4_S4_ENKUlvE_clEvENKUlvE5_clEvEUlfblE_St5arrayIPcLm4EEEEviT0_T1_ --------------------------
	.section	.nv.constant0._ZN2at6native29vectorized_elementwise_kernelILi2EZZZNS0_28launch_masked_scatter_kernelERKNS_10TensorBaseES4_S4_S4_ENKUlvE_clEvENKUlvE5_clEvEUlfblE_St5arrayIPcLm4EEEEviT0_T1_,"a",@progbits
	.sectionflags	@""
	.align	4
.nv.constant0._ZN2at6native29vectorized_elementwise_kernelILi2EZZZNS0_28launch_masked_scatter_kernelERKNS_10TensorBaseES4_S4_S4_ENKUlvE_clEvENKUlvE5_clEvEUlfblE_St5arrayIPcLm4EEEEviT0_T1_:
	.zero		952


//--------------------- .nv.constant0._ZN2at6native29vectorized_elementwise_kernelILi4EZZZNS0_28launch_masked_scatter_kernelERKNS_10TensorBaseES4_S4_S4_ENKUlvE_clEvENKUlvE5_clEvEUlfblE_St5arrayIPcLm4EEEEviT0_T1_ --------------------------
	.section	.nv.constant0._ZN2at6native29vectorized_elementwise_kernelILi4EZZZNS0_28launch_masked_scatter_kernelERKNS_10TensorBaseES4_S4_S4_ENKUlvE_clEvENKUlvE5_clEvEUlfblE_St5arrayIPcLm4EEEEviT0_T1_,"a",@progbits
	.sectionflags	@""
	.align	4
.nv.constant0._ZN2at6native29vectorized_elementwise_kernelILi4EZZZNS0_28launch_masked_scatter_kernelERKNS_10TensorBaseES4_S4_S4_ENKUlvE_clEvENKUlvE5_clEvEUlfblE_St5arrayIPcLm4EEEEviT0_T1_:
	.zero		952


//--------------------- .nv.constant0._ZN2at6native29vectorized_elementwise_kernelILi8EZZZNS0_28launch_masked_scatter_kernelERKNS_10TensorBaseES4_S4_S4_ENKUlvE_clEvENKUlvE5_clEvEUlfblE_St5arrayIPcLm4EEEEviT0_T1_ --------------------------
	.section	.nv.constant0._ZN2at6native29vectorized_elementwise_kernelILi8EZZZNS0_28launch_masked_scatter_kernelERKNS_10TensorBaseES4_S4_S4_ENKUlvE_clEvENKUlvE5_clEvEUlfblE_St5arrayIPcLm4EEEEviT0_T1_,"a",@progbits
	.sectionflags	@""
	.align	4
.nv.constant0._ZN2at6native29vectorized_elementwise_kernelILi8EZZZNS0_28launch_masked_scatter_kernelERKNS_10TensorBaseES4_S4_S4_ENKUlvE_clEvENKUlvE5_clEvEUlfblE_St5arrayIPcLm4EEEEviT0_T1_:
	.zero		952


//--------------------- .nv.constant0._ZN2at6native18elementwise_kernelILi128ELi4EZNS0_15gpu_kernel_implIZZZNS0_28launch_masked_scatter_kernelERKNS_10TensorBaseES5_S5_S5_ENKUlvE_clEvENKUlvE4_clEvEUldblE_EEvRNS_18TensorIteratorBaseERKT_EUliE_EEviT1_ --------------------------
	.section	.nv.constant0._ZN2at6native18elementwise_kernelILi128ELi4EZNS0_15gpu_kernel_implIZZZNS0_28launch_masked_scatter_kernelERKNS_10TensorBaseES5_S5_S5_ENKUlvE_clEvENKUlvE4_clEvEUldblE_EEvRNS_18TensorIteratorBaseERKT_EUliE_EEviT1_,"a",@progbits
	.sectionflags	@""
	.align	4
.nv.constant0._ZN2at6native18elementwise_kernelILi128ELi4EZNS0_15gpu_kernel_implIZZZNS0_28launch_masked_scatter_kernelERKNS_10TensorBaseES5_S5_S5_ENKUlvE_clEvENKUlvE4_clEvEUldblE_EEvRNS_18TensorIteratorBaseERKT_EUliE_EEviT1_:
	.zero		1672


//--------------------- .nv.constant0._ZN2at6native27unrolled_elementwise_kernelIZZZNS0_28launch_masked_scatter_kernelERKNS_10TensorBaseES4_S4_S4_ENKUlvE_clEvENKUlvE4_clEvEUldblE_St5arrayIPcLm4EELi4E23TrivialOffsetCalculatorILi3EjESB_ILi1EjENS0_6memory12LoadWithCastILi3EEENSE_13StoreWithCastILi1EEEEEviT_T0_T2_T3_T4_T5_ --------------------------
	.section	.nv.constant0._ZN2at6native27unrolled_elementwise_kernelIZZZNS0_28launch_masked_scatter_kernelERKNS_10TensorBaseES4_S4_S4_ENKUlvE_clEvENKUlvE4_clEvEUldblE_St5arrayIPcLm4EELi4E23TrivialOffsetCalculatorILi3EjESB_ILi1EjENS0_6memory12LoadWithCastILi3EEENSE_13StoreWithCastILi1EEEEEviT_T0_T2_T3_T4_T5_,"a",@progbits
	.sectionflags	@""
	.align	4
.nv.constant0._ZN2at6native27unrolled_elementwise_kernelIZZZNS0_28launch_masked_scatter_kernelERKNS_10TensorBaseES4_S4_S4_ENKUlvE_clEvENKUlvE4_clEvEUldblE_St5arrayIPcLm4EELi4E23TrivialOffsetCalculatorILi3EjESB_ILi1EjENS0_6memory12LoadWithCastILi3EEENSE_13StoreWithCastILi1EEEEEviT_T0_T2_T3_T4_T5_:
	.zero		980


//--------------------- .nv.constant0._ZN2at6native18elementwise_kernelILi128ELi2EZNS0_22gpu_kernel_impl_nocastIZZZNS0_28launch_masked_scatter_kernelERKNS_10TensorBaseES5_S5_S5_ENKUlvE_clEvENKUlvE4_clEvEUldblE_EEvRNS_18TensorIteratorBaseERKT_EUliE_EEviT1_ --------------------------
	.section	.nv.constant0._ZN2at6native18elementwise_kernelILi128ELi2EZNS0_22gpu_kernel_impl_nocastIZZZNS0_28launch_masked_scatter_kernelERKNS_10TensorBaseES5_S5_S5_ENKUlvE_clEvENKUlvE4_clEvEUldblE_EEvRNS_18TensorIteratorBaseERKT_EUliE_EEviT1_,"a",@progbits
	.sectionflags	@""
	.align	4
.nv.constant0._ZN2at6native18elementwise_kernelILi128ELi2EZNS0_22gpu_kernel_impl_nocastIZZZNS0_28launch_masked_scatter_kernelERKNS_10TensorBaseES5_S5_S5_ENKUlvE_clEvENKUlvE4_clEvEUldblE_EEvRNS_18TensorIteratorBaseERKT_EUliE_EEviT1_:
	.zero		1664


//--------------------- .nv.constant0._ZN2at6native27unrolled_elementwise_kernelIZZZNS0_28launch_masked_scatter_kernelERKNS_10TensorBaseES4_S4_S4_ENKUlvE_clEvENKUlvE4_clEvEUldblE_St5arrayIPcLm4EELi4E23TrivialOffsetCalculatorILi3EjESB_ILi1EjENS0_6memory15LoadWithoutCastENSE_16StoreWithoutCastEEEviT_T0_T2_T3_T4_T5_ --------------------------
	.section	.nv.constant0._ZN2at6native27unrolled_elementwise_kernelIZZZNS0_28launch_masked_scatter_kernelERKNS_10TensorBaseES4_S4_S4_ENKUlvE_clEvENKUlvE4_clEvEUldblE_St5arrayIPcLm4EELi4E23TrivialOffsetCalculatorILi3EjESB_ILi1EjENS0_6memory15LoadWithoutCastENSE_16StoreWithoutCastEEEviT_T0_T2_T3_T4_T5_,"a",@progbits
	.sectionflags	@""
	.align	4
.nv.constant0._ZN2at6native27unrolled_elementwise_kernelIZZZNS0_28launch_masked_scatter_kernelERKNS_10TensorBaseES4_S4_S4_ENKUlvE_clEvENKUlvE4_clEvEUldblE_St5arrayIPcLm4EELi4E23TrivialOffsetCalculatorILi3EjESB_ILi1EjENS0_6memory15LoadWithoutCastENSE_16StoreWithoutCastEEEviT_T0_T2_T3_T4_T5_:
	.zero		956


//--------------------- .nv.constant0._ZN2at6native29vectorized_elementwise_kernelILi2EZZZNS0_28launch_masked_scatter_kernelERKNS_10TensorBaseES4_S4_S4_ENKUlvE_clEvENKUlvE4_clEvEUldblE_St5arrayIPcLm4EEEEviT0_T1_ --------------------------
	.section	.nv.constant0._ZN2at6native29vectorized_elementwise_kernelILi2EZZZNS0_28launch_masked_scatter_kernelERKNS_10TensorBaseES4_S4_S4_ENKUlvE_clEvENKUlvE4_clEvEUldblE_St5arrayIPcLm4EEEEviT0_T1_,"a",@progbits
	.sectionflags	@""
	.align	4
.nv.constant0._ZN2at6native29vectorized_elementwise_kernelILi2EZZZNS0_28launch_masked_scatter_kernelERKNS_10TensorBaseES4_S4_S4_ENKUlvE_clEvENKUlvE4_clEvEUldblE_St5arrayIPcLm4EEEEviT0_T1_:
	.zero		952


//--------------------- .nv.constant0._ZN2at6native29vectorized_elementwise_kernelILi4EZZZNS0_28launch_masked_scatter_kernelERKNS_10TensorBaseES4_S4_S4_ENKUlvE_clEvENKUlvE4_clEvEUldblE_St5arrayIPcLm4EEEEviT0_T1_ --------------------------
	.section	.nv.constant0._ZN2at6native29vectorized_elementwise_kernelILi4EZZZNS0_28launch_masked_scatter_kernelERKNS_10TensorBaseES4_S4_S4_ENKUlvE_clEvENKUlvE4_clEvEUldblE_St5arrayIPcLm4EEEEviT0_T1_,"a",@progbits
	.sectionflags	@""
	.align	4
.nv.constant0._ZN2at6native29vectorized_elementwise_kernelILi4EZZZNS0_28launch_masked_scatter_kernelERKNS_10TensorBaseES4_S4_S4_ENKUlvE_clEvENKUlvE4_clEvEUldblE_St5arrayIPcLm4EEEEviT0_T1_:
	.zero		952


//--------------------- .nv.constant0._ZN2at6native29vectorized_elementwise_kernelILi8EZZZNS0_28launch_masked_scatter_kernelERKNS_10TensorBaseES4_S4_S4_ENKUlvE_clEvENKUlvE4_clEvEUldblE_St5arrayIPcLm4EEEEviT0_T1_ --------------------------
	.section	.nv.constant0._ZN2at6native29vectorized_elementwise_kernelILi8EZZZNS0_28launch_masked_scatter_kernelERKNS_10TensorBaseES4_S4_S4_ENKUlvE_clEvENKUlvE4_clEvEUldblE_St5arrayIPcLm4EEEEviT0_T1_,"a",@progbits
	.sectionflags	@""
	.align	4
.nv.constant0._ZN2at6native29vectorized_elementwise_kernelILi8EZZZNS0_28launch_masked_scatter_kernelERKNS_10TensorBaseES4_S4_S4_ENKUlvE_clEvENKUlvE4_clEvEUldblE_St5arrayIPcLm4EEEEviT0_T1_:
	.zero		952


//--------------------- .nv.constant0._ZN2at6native18elementwise_kernelILi128ELi4EZNS0_15gpu_kernel_implIZZZNS0_28launch_masked_scatter_kernelERKNS_10TensorBaseES5_S5_S5_ENKUlvE_clEvENKUlvE3_clEvEUlsblE_EEvRNS_18TensorIteratorBaseERKT_EUliE_EEviT1_ --------------------------
	.section	.nv.constant0._ZN2at6native18elementwise_kernelILi128ELi4EZNS0_15gpu_kernel_implIZZZNS0_28launch_masked_scatter_kernelERKNS_10TensorBaseES5_S5_S5_ENKUlvE_clEvENKUlvE3_clEvEUlsblE_EEvRNS_18TensorIteratorBaseERKT_EUliE_EEviT1_,"a",@progbits
	.sectionflags	@""
	.align	4
.nv.constant0._ZN2at6native18elementwise_kernelILi128ELi4EZNS0_15gpu_kernel_implIZZZNS0_28launch_masked_scatter_kernelERKNS_10TensorBaseES5_S5_S5_ENKUlvE_clEvENKUlvE3_clEvEUlsblE_EEvRNS_18TensorIteratorBaseERKT_EUliE_EEviT1_:
	.zero		1672


//--------------------- .nv.constant0._ZN2at6native27unrolled_elementwise_kernelIZZZNS0_28launch_masked_scatter_kernelERKNS_10TensorBaseES4_S4_S4_ENKUlvE_clEvENKUlvE3_clEvEUlsblE_St5arrayIPcLm4EELi4E23TrivialOffsetCalculatorILi3EjESB_ILi1EjENS0_6memory12LoadWithCastILi3EEENSE_13StoreWithCastILi1EEEEEviT_T0_T2_T3_T4_T5_ --------------------------
	.section	.nv.constant0._ZN2at6native27unrolled_elementwise_kernelIZZZNS0_28launch_masked_scatter_kernelERKNS_10TensorBaseES4_S4_S4_ENKUlvE_clEvENKUlvE3_clEvEUlsblE_St5arrayIPcLm4EELi4E23TrivialOffsetCalculatorILi3EjESB_ILi1EjENS0_6memory12LoadWithCastILi3EEENSE_13StoreWithCastILi1EEEEEviT_T0_T2_T3_T4_T5_,"a",@progbits
	.sectionflags	@""
	.align	4
.nv.constant0._ZN2at6native27unrolled_elementwise_kernelIZZZNS0_28launch_masked_scatter_kernelERKNS_10TensorBaseES4_S4_S4_ENKUlvE_clEvENKUlvE3_clEvEUlsblE_St5arrayIPcLm4EELi4E23TrivialOffsetCalculatorILi3EjESB_ILi1EjENS0_6memory12LoadWithCastILi3EEENSE_13StoreWithCastILi1EEEEEviT_T0_T2_T3_T4_T5_:
	.zero		980


//--------------------- .nv.constant0._ZN2at6native18elementwise_kernelILi128ELi4EZNS0_22gpu_kernel_impl_nocastIZZZNS0_28launch_masked_scatter_kernelERKNS_10TensorBaseES5_S5_S5_ENKUlvE_clEvENKUlvE3_clEvEUlsblE_EEvRNS_18TensorIteratorBaseERKT_EUliE_EEviT1_ --------------------------
	.section	.nv.constant0._ZN2at6native18elementwise_kernelILi128ELi4EZNS0_22gpu_kernel_impl_nocastIZZZNS0_28launch_masked_scatter_kernelERKNS_10TensorBaseES5_S5_S5_ENKUlvE_clEvENKUlvE3_clEvEUlsblE_EEvRNS_18TensorIteratorBaseERKT_EUliE_EEviT1_,"a",@progbits
	.sectionflags	@""
	.align	4
.nv.constant0._ZN2at6native18elementwise_kernelILi128ELi4EZNS0_22gpu_kernel_impl_nocastIZZZNS0_28launch_masked_scatter_kernelERKNS_10TensorBaseES5_S5_S5_ENKUlvE_clEvENKUlvE3_clEvEUlsblE_EEvRNS_18TensorIteratorBaseERKT_EUliE_EEviT1_:
	.zero		1664


//--------------------- .nv.constant0._ZN2at6native27unrolled_elementwise_kernelIZZZNS0_28launch_masked_scatter_kernelERKNS_10TensorBaseES4_S4_S4_ENKUlvE_clEvENKUlvE3_clEvEUlsblE_St5arrayIPcLm4EELi4E23TrivialOffsetCalculatorILi3EjESB_ILi1EjENS0_6memory15LoadWithoutCastENSE_16StoreWithoutCastEEEviT_T0_T2_T3_T4_T5_ --------------------------
	.section	.nv.constant0._ZN2at6native27unrolled_elementwise_kernelIZZZNS0_28launch_masked_scatter_kernelERKNS_10TensorBaseES4_S4_S4_ENKUlvE_clEvENKUlvE3_clEvEUlsblE_St5arrayIPcLm4EELi4E23TrivialOffsetCalculatorILi3EjESB_ILi1EjENS0_6memory15LoadWithoutCastENSE_16StoreWithoutCastEEEviT_T0_T2_T3_T4_T5_,"a",@progbits
	.sectionflags	@""
	.align	4
.nv.constant0._ZN2at6native27unrolled_elementwise_kernelIZZZNS0_28launch_masked_scatter_kernelERKNS_10TensorBaseES4_S4_S4_ENKUlvE_clEvENKUlvE3_clEvEUlsblE_St5arrayIPcLm4EELi4E23TrivialOffsetCalculatorILi3EjESB_ILi1EjENS0_6memory15LoadWithoutCastENSE_16StoreWithoutCastEEEviT_T0_T2_T3_T4_T5_:
	.zero		956


//--------------------- .nv.constant0._ZN2at6native29vectorized_elementwise_kernelILi2EZZZNS0_28launch_masked_scatter_kernelERKNS_10TensorBaseES4_S4_S4_ENKUlvE_clEvENKUlvE3_clEvEUlsblE_St5arrayIPcLm4EEEEviT0_T1_ --------------------------
	.section	.nv.constant0._ZN2at6native29vectorized_elementwise_kernelILi2EZZZNS0_28launch_masked_scatter_kernelERKNS_10TensorBaseES4_S4_S4_ENKUlvE_clEvENKUlvE3_clEvEUlsblE_St5arrayIPcLm4EEEEviT0_T1_,"a",@progbits
	.sectionflags	@""
	.align	4
.nv.constant0._ZN2at6native29vectorized_elementwise_kernelILi2EZZZNS0_28launch_masked_scatter_kernelERKNS_10TensorBaseES4_S4_S4_ENKUlvE_clEvENKUlvE3_clEvEUlsblE_St5arrayIPcLm4EEEEviT0_T1_:
	.zero		952


//--------------------- .nv.constant0._ZN2at6native29vectorized_elementwise_kernelILi4EZZZNS0_28launch_masked_scatter_kernelERKNS_10TensorBaseES4_S4_S4_ENKUlvE_clEvENKUlvE3_clEvEUlsblE_St5arrayIPcLm4EEEEviT0_T1_ --------------------------
	.section	.nv.constant0._ZN2at6native29vectorized_elementwise_kernelILi4EZZZNS0_28launch_masked_scatter_kernelERKNS_10TensorBaseES4_S4_S4_ENKUlvE_clEvENKUlvE3_clEvEUlsblE_St5arrayIPcLm4EEEEviT0_T1_,"a",@progbits
	.sectionflags	@""
	.align	4
.nv.constant0._ZN2at6native29vectorized_elementwise_kernelILi4EZZZNS0_28launch_masked_scatter_kernelERKNS_10TensorBaseES4_S4_S4_ENKUlvE_clEvENKUlvE3_clEvEUlsblE_St5arrayIPcLm4EEEEviT0_T1_:
	.zero		952


//--------------------- .nv.constant0._ZN2at6native29vectorized_elementwise_kernelILi8EZZZNS0_28launch_masked_scatter_kernelERKNS_10TensorBaseES4_S4_S4_ENKUlvE_clEvENKUlvE3_clEvEUlsblE_St5arrayIPcLm4EEEEviT0_T1_ --------------------------
	.section	.nv.constant0._ZN2at6native29vectorized_elementwise_kernelILi8EZZZNS0_28launch_masked_scatter_kernelERKNS_10TensorBaseES4_S4_S4_ENKUlvE_clEvENKUlvE3_clEvEUlsblE_St5arrayIPcLm4EEEEviT0_T1_,"a",@progbits
	.sectionflags	@""
	.align	4
.nv.constant0._ZN2at6native29vectorized_elementwise_kernelILi8EZZZNS0_28launch_masked_scatter_kernelERKNS_10TensorBaseES4_S4_S4_ENKUlvE_clEvENKUlvE3_clEvEUlsblE_St5arrayIPcLm4EEEEviT0_T1_:
	.zero		952


//--------------------- .nv.constant0._ZN2at6native18elementwise_kernelILi128ELi4EZNS0_15gpu_kernel_implIZZZNS0_28launch_masked_scatter_kernelERKNS_10TensorBaseES5_S5_S5_ENKUlvE_clEvENKUlvE2_clEvEUllblE_EEvRNS_18TensorIteratorBaseERKT_EUliE_EEviT1_ --------------------------
	.section	.nv.constant0._ZN2at6native18elementwise_kernelILi128ELi4EZNS0_15gpu_kernel_implIZZZNS0_28launch_masked_scatter_kernelERKNS_10TensorBaseES5_S5_S5_ENKUlvE_clEvENKUlvE2_clEvEUllblE_EEvRNS_18TensorIteratorBaseERKT_EUliE_EEviT1_,"a",@progbits
	.sectionflags	@""
	.align	4
.nv.constant0._ZN2at6native18elementwise_kernelILi128ELi4EZNS0_15gpu_kernel_implIZZZNS0_28launch_masked_scatter_kernelERKNS_10TensorBaseES5_S5_S5_ENKUlvE_clEvENKUlvE2_clEvEUllblE_EEvRNS_18TensorIteratorBaseERKT_EUliE_EEviT1_:
	.zero		1672


//--------------------- .nv.constant0._ZN2at6native27unrolled_elementwise_kernelIZZZNS0_28launch_masked_scatter_kernelERKNS_10TensorBaseES4_S4_S4_ENKUlvE_clEvENKUlvE2_clEvEUllblE_St5arrayIPcLm4EELi4E23TrivialOffsetCalculatorILi3EjESB_ILi1EjENS0_6memory12LoadWithCastILi3EEENSE_13StoreWithCastILi1EEEEEviT_T0_T2_T3_T4_T5_ --------------------------
	.section	.nv.constant0._ZN2at6native27unrolled_elementwise_kernelIZZZNS0_28launch_masked_scatter_kernelERKNS_10TensorBaseES4_S4_S4_ENKUlvE_clEvENKUlvE2_clEvEUllblE_St5arrayIPcLm4EELi4E23TrivialOffsetCalculatorILi3EjESB_ILi1EjENS0_6memory12LoadWithCastILi3EEENSE_13StoreWithCastILi1EEEEEviT_T0_T2_T3_T4_T5_,"a",@progbits
	.sectionflags	@""
	.align	4
.nv.constant0._ZN2at6native27unrolled_elementwise_kernelIZZZNS0_28launch_masked_scatter_kernelERKNS_10TensorBaseES4_S4_S4_ENKUlvE_clEvENKUlvE2_clEvEUllblE_St5arrayIPcLm4EELi4E23TrivialOffsetCalculatorILi3EjESB_ILi1EjENS0_6memory12LoadWithCastILi3EEENSE_13StoreWithCastILi1EEEEEviT_T0_T2_T3_T4_T5_:
	.zero		980


//--------------------- .nv.constant0._ZN2at6native18elementwise_kernelILi128ELi2EZNS0_22gpu_kernel_impl_nocastIZZZNS0_28launch_masked_scatter_kernelERKNS_10TensorBaseES5_S5_S5_ENKUlvE_clEvENKUlvE2_clEvEUllblE_EEvRNS_18TensorIteratorBaseERKT_EUliE_EEviT1_ --------------------------
	.section	.nv.constant0._ZN2at6native18elementwise_kernelILi128ELi2EZNS0_22gpu_kernel_impl_nocastIZZZNS0_28launch_masked_scatter_kernelERKNS_10TensorBaseES5_S5_S5_ENKUlvE_clEvENKUlvE2_clEvEUllblE_EEvRNS_18TensorIteratorBaseERKT_EUliE_EEviT1_,"a",@progbits
	.sectionflags	@""
	.align	4
.nv.constant0._ZN2at6native18elementwise_kernelILi128ELi2EZNS0_22gpu_kernel_impl_nocastIZZZNS0_28launch_masked_scatter_kernelERKNS_10TensorBaseES5_S5_S5_ENKUlvE_clEvENKUlvE2_clEvEUllblE_EEvRNS_18TensorIteratorBaseERKT_EUliE_EEviT1_:
	.zero		1664


//--------------------- .nv.constant0._ZN2at6native27unrolled_elementwise_kernelIZZZNS0_28launch_masked_scatter_kernelERKNS_10TensorBaseES4_S4_S4_ENKUlvE_clEvENKUlvE2_clEvEUllblE_St5arrayIPcLm4EELi4E23TrivialOffsetCalculatorILi3EjESB_ILi1EjENS0_6memory15LoadWithoutCastENSE_16StoreWithoutCastEEEviT_T0_T2_T3_T4_T5_ --------------------------
	.section	.nv.constant0._ZN2at6native27unrolled_elementwise_kernelIZZZNS0_28launch_masked_scatter_kernelERKNS_10TensorBaseES4_S4_S4_ENKUlvE_clEvENKUlvE2_clEvEUllblE_St5arrayIPcLm4EELi4E23TrivialOffsetCalculatorILi3EjESB_ILi1EjENS0_6memory15LoadWithoutCastENSE_16StoreWithoutCastEEEviT_T0_T2_T3_T4_T5_,"a",@progbits
	.sectionflags	@""
	.align	4
.nv.constant0._ZN2at6native27unrolled_elementwise_kernelIZZZNS0_28launch_masked_scatter_kernelERKNS_10TensorBaseES4_S4_S4_ENKUlvE_clEvENKUlvE2_clEvEUllblE_St5arrayIPcLm4EELi4E23TrivialOffsetCalculatorILi3EjESB_ILi1EjENS0_6memory15LoadWithoutCastENSE_16StoreWithoutCastEEEviT_T0_T2_T3_T4_T5_:
	.zero		956


//--------------------- .nv.constant0._ZN2at6native29vectorized_elementwise_kernelILi2EZZZNS0_28launch_masked_scatter_kernelERKNS_10TensorBaseES4_S4_S4_ENKUlvE_clEvENKUlvE2_clEvEUllblE_St5arrayIPcLm4EEEEviT0_T1_ --------------------------
	.section	.nv.constant0._ZN2at6native29vectorized_elementwise_kernelILi2EZZZNS0_28launch_masked_scatter_kernelERKNS_10TensorBaseES4_S4_S4_ENKUlvE_clEvENKUlvE2_clEvEUllblE_St5arrayIPcLm4EEEEviT0_T1_,"a",@progbits
	.sectionflags	@""
	.align	4
.nv.constant0._ZN2at6native29vectorized_elementwise_kernelILi2EZZZNS0_28launch_masked_scatter_kernelERKNS_10TensorBaseES4_S4_S4_ENKUlvE_clEvENKUlvE2_clEvEUllblE_St5arrayIPcLm4EEEEviT0_T1_:
	.zero		952


//--------------------- .nv.constant0._ZN2at6native29vectorized_elementwise_kernelILi4EZZZNS0_28launch_masked_scatter_kernelERKNS_10TensorBaseES4_S4_S4_ENKUlvE_clEvENKUlvE2_clEvEUllblE_St5arrayIPcLm4EEEEviT0_T1_ --------------------------
	.section	.nv.constant0._ZN2at6native29vectorized_elementwise_kernelILi4EZZZNS0_28launch_masked_scatter_kernelERKNS_10TensorBaseES4_S4_S4_ENKUlvE_clEvENKUlvE2_clEvEUllblE_St5arrayIPcLm4EEEEviT0_T1_,"a",@progbits
	.sectionflags	@""
	.align	4
.nv.constant0._ZN2at6native29vectorized_elementwise_kernelILi4EZZZNS0_28launch_masked_scatter_kernelERKNS_10TensorBaseES4_S4_S4_ENKUlvE_clEvENKUlvE2_clEvEUllblE_St5arrayIPcLm4EEEEviT0_T1_:
	.zero		952


//--------------------- .nv.constant0._ZN2at6native29vectorized_elementwise_kernelILi8EZZZNS0_28launch_masked_scatter_kernelERKNS_10TensorBaseES4_S4_S4_ENKUlvE_clEvENKUlvE2_clEvEUllblE_St5arrayIPcLm4EEEEviT0_T1_ --------------------------
	.section	.nv.constant0._ZN2at6native29vectorized_elementwise_kernelILi8EZZZNS0_28launch_masked_scatter_kernelERKNS_10TensorBaseES4_S4_S4_ENKUlvE_clEvENKUlvE2_clEvEUllblE_St5arrayIPcLm4EEEEviT0_T1_,"a",@progbits
	.sectionflags	@""
	.align	4
.nv.constant0._ZN2at6native29vectorized_elementwise_kernelILi8EZZZNS0_28launch_masked_scatter_kernelERKNS_10TensorBaseES4_S4_S4_ENKUlvE_clEvENKUlvE2_clEvEUllblE_St5arrayIPcLm4EEEEviT0_T1_:
	.zero		952


//--------------------- .nv.constant0._ZN2at6native18elementwise_kernelILi128ELi4EZNS0_15gpu_kernel_implIZZZNS0_28launch_masked_scatter_kernelERKNS_10TensorBaseES5_S5_S5_ENKUlvE_clEvENKUlvE1_clEvEUliblE_EEvRNS_18TensorIteratorBaseERKT_EUliE_EEviT1_ --------------------------
	.section	.nv.constant0._ZN2at6native18elementwise_kernelILi128ELi4EZNS0_15gpu_kernel_implIZZZNS0_28launch_masked_scatter_kernelERKNS_10TensorBaseES5_S5_S5_ENKUlvE_clEvENKUlvE1_clEvEUliblE_EEvRNS_18TensorIteratorBaseERKT_EUliE_EEviT1_,"a",@progbits
	.sectionflags	@""
	.align	4
.nv.constant0._ZN2at6native18elementwise_kernelILi128ELi4EZNS0_15gpu_kernel_implIZZZNS0_28launch_masked_scatter_kernelERKNS_10TensorBaseES5_S5_S5_ENKUlvE_clEvENKUlvE1_clEvEUliblE_EEvRNS_18TensorIteratorBaseERKT_EUliE_EEviT1_:
	.zero		1672


//--------------------- .nv.constant0._ZN2at6native27unrolled_elementwise_kernelIZZZNS0_28launch_masked_scatter_kernelERKNS_10TensorBaseES4_S4_S4_ENKUlvE_clEvENKUlvE1_clEvEUliblE_St5arrayIPcLm4EELi4E23TrivialOffsetCalculatorILi3EjESB_ILi1EjENS0_6memory12LoadWithCastILi3EEENSE_13StoreWithCastILi1EEEEEviT_T0_T2_T3_T4_T5_ --------------------------
	.section	.nv.constant0._ZN2at6native27unrolled_elementwise_kernelIZZZNS0_28launch_masked_scatter_kernelERKNS_10TensorBaseES4_S4_S4_ENKUlvE_clEvENKUlvE1_clEvEUliblE_St5arrayIPcLm4EELi4E23TrivialOffsetCalculatorILi3EjESB_ILi1EjENS0_6memory12LoadWithCastILi3EEENSE_13StoreWithCastILi1EEEEEviT_T0_T2_T3_T4_T5_,"a",@progbits
	.sectionflags	@""
	.align	4
.nv.constant0._ZN2at6native27unrolled_elementwise_kernelIZZZNS0_28launch_masked_scatter_kernelERKNS_10TensorBaseES4_S4_S4_ENKUlvE_clEvENKUlvE1_clEvEUliblE_St5arrayIPcLm4EELi4E23TrivialOffsetCalculatorILi3EjESB_ILi1EjENS0_6memory12LoadWithCastILi3EEENSE_13StoreWithCastILi1EEEEEviT_T0_T2_T3_T4_T5_:
	.zero		980


//--------------------- .nv.constant0._ZN2at6native18elementwise_kernelILi128ELi2EZNS0_22gpu_kernel_impl_nocastIZZZNS0_28launch_masked_scatter_kernelERKNS_10TensorBaseES5_S5_S5_ENKUlvE_clEvENKUlvE1_clEvEUliblE_EEvRNS_18TensorIteratorBaseERKT_EUliE_EEviT1_ --------------------------
	.section	.nv.constant0._ZN2at6native18elementwise_kernelILi128ELi2EZNS0_22gpu_kernel_impl_nocastIZZZNS0_28launch_masked_scatter_kernelERKNS_10TensorBaseES5_S5_S5_ENKUlvE_clEvENKUlvE1_clEvEUliblE_EEvRNS_18TensorIteratorBaseERKT_EUliE_EEviT1_,"a",@progbits
	.sectionflags	@""
	.align	4
.nv.constant0._ZN2at6native18elementwise_kernelILi128ELi2EZNS0_22gpu_kernel_impl_nocastIZZZNS0_28launch_masked_scatter_kernelERKNS_10TensorBaseES5_S5_S5_ENKUlvE_clEvENKUlvE1_clEvEUliblE_EEvRNS_18TensorIteratorBaseERKT_EUliE_EEviT1_:
	.zero		1664


//--------------------- .nv.constant0._ZN2at6native27unrolled_elementwise_kernelIZZZNS0_28launch_masked_scatter_kernelERKNS_10TensorBaseES4_S4_S4_ENKUlvE_clEvENKUlvE1_clEvEUliblE_St5arrayIPcLm4EELi4E23TrivialOffsetCalculatorILi3EjESB_ILi1EjENS0_6memory15LoadWithoutCastENSE_16StoreWithoutCastEEEviT_T0_T2_T3_T4_T5_ --------------------------
	.section	.nv.constant0._ZN2at6native27unrolled_elementwise_kernelIZZZNS0_28launch_masked_scatter_kernelERKNS_10TensorBaseES4_S4_S4_ENKUlvE_clEvENKUlvE1_clEvEUliblE_St5arrayIPcLm4EELi4E23TrivialOffsetCalculatorILi3EjESB_ILi1EjENS0_6memory15LoadWithoutCastENSE_16StoreWithoutCastEEEviT_T0_T2_T3_T4_T5_,"a",@progbits
	.sectionflags	@""
	.align	4
.nv.constant0._ZN2at6native27unrolled_elementwise_kernelIZZZNS0_28launch_masked_scatter_kernelERKNS_10TensorBaseES4_S4_S4_ENKUlvE_clEvENKUlvE1_clEvEUliblE_St5arrayIPcLm4EELi4E23TrivialOffsetCalculatorILi3EjESB_ILi1EjENS0_6memory15LoadWithoutCastENSE_16StoreWithoutCastEEEviT_T0_T2_T3_T4_T5_:
	.zero		956


//--------------------- .nv.constant0._ZN2at6native29vectorized_elementwise_kernelILi2EZZZNS0_28launch_masked_scatter_kernelERKNS_10TensorBaseES4_S4_S4_ENKUlvE_clEvENKUlvE1_clEvEUliblE_St5arrayIPcLm4EEEEviT0_T1_ --------------------------
	.section	.nv.constant0._ZN2at6native29vectorized_elementwise_kernelILi2EZZZNS0_28launch_masked_scatter_kernelERKNS_10TensorBaseES4_S4_S4_ENKUlvE_clEvENKUlvE1_clEvEUliblE_St5arrayIPcLm4EEEEviT0_T1_,"a",@progbits
	.sectionflags	@""
	.align	4
.nv.constant0._ZN2at6native29vectorized_elementwise_kernelILi2EZZZNS0_28launch_masked_scatter_kernelERKNS_10TensorBaseES4_S4_S4_ENKUlvE_clEvENKUlvE1_clEvEUliblE_St5arrayIPcLm4EEEEviT0_T1_:
	.zero		952


//--------------------- .nv.constant0._ZN2at6native29vectorized_elementwise_kernelILi4EZZZNS0_28launch_masked_scatter_kernelERKNS_10TensorBaseES4_S4_S4_ENKUlvE_clEvENKUlvE1_clEvEUliblE_St5arrayIPcLm4EEEEviT0_T1_ --------------------------
	.section	.nv.constant0._ZN2at6native29vectorized_elementwise_kernelILi4EZZZNS0_28launch_masked_scatter_kernelERKNS_10TensorBaseES4_S4_S4_ENKUlvE_clEvENKUlvE1_clEvEUliblE_St5arrayIPcLm4EEEEviT0_T1_,"a",@progbits
	.sectionflags	@""
	.align	4
.nv.constant0._ZN2at6native29vectorized_elementwise_kernelILi4EZZZNS0_28launch_masked_scatter_kernelERKNS_10TensorBaseES4_S4_S4_ENKUlvE_clEvENKUlvE1_clEvEUliblE_St5arrayIPcLm4EEEEviT0_T1_:
	.zero		952


//--------------------- .nv.constant0._ZN2at6native29vectorized_elementwise_kernelILi8EZZZNS0_28launch_masked_scatter_kernelERKNS_10TensorBaseES4_S4_S4_ENKUlvE_clEvENKUlvE1_clEvEUliblE_St5arrayIPcLm4EEEEviT0_T1_ --------------------------
	.section	.nv.constant0._ZN2at6native29vectorized_elementwise_kernelILi8EZZZNS0_28launch_masked_scatter_kernelERKNS_10TensorBaseES4_S4_S4_ENKUlvE_clEvENKUlvE1_clEvEUliblE_St5arrayIPcLm4EEEEviT0_T1_,"a",@progbits
	.sectionflags	@""
	.align	4
.nv.constant0._ZN2at6native29vectorized_elementwise_kernelILi8EZZZNS0_28launch_masked_scatter_kernelERKNS_10TensorBaseES4_S4_S4_ENKUlvE_clEvENKUlvE1_clEvEUliblE_St5arrayIPcLm4EEEEviT0_T1_:
	.zero		952


//--------------------- .nv.constant0._ZN2at6native18elementwise_kernelILi128ELi4EZNS0_15gpu_kernel_implIZZZNS0_28launch_masked_scatter_kernelERKNS_10TensorBaseES5_S5_S5_ENKUlvE_clEvENKUlvE0_clEvEUlablE_EEvRNS_18TensorIteratorBaseERKT_EUliE_EEviT1_ --------------------------
	.section	.nv.constant0._ZN2at6native18elementwise_kernelILi128ELi4EZNS0_15gpu_kernel_implIZZZNS0_28launch_masked_scatter_kernelERKNS_10TensorBaseES5_S5_S5_ENKUlvE_clEvENKUlvE0_clEvEUlablE_EEvRNS_18TensorIteratorBaseERKT_EUliE_EEviT1_,"a",@progbits
	.sectionflags	@""
	.align	4
.nv.constant0._ZN2at6native18elementwise_kernelILi128ELi4EZNS0_15gpu_kernel_implIZZZNS0_28launch_masked_scatter_kernelERKNS_10TensorBaseES5_S5_S5_ENKUlvE_clEvENKUlvE0_clEvEUlablE_EEvRNS_18TensorIteratorBaseERKT_EUliE_EEviT1_:
	.zero		1672


//--------------------- .nv.constant0._ZN2at6native27unrolled_elementwise_kernelIZZZNS0_28launch_masked_scatter_kernelERKNS_10TensorBaseES4_S4_S4_ENKUlvE_clEvENKUlvE0_clEvEUlablE_St5arrayIPcLm4EELi4E23TrivialOffsetCalculatorILi3EjESB_ILi1EjENS0_6memory12LoadWithCastILi3EEENSE_13StoreWithCastILi1EEEEEviT_T0_T2_T3_T4_T5_ --------------------------
	.section	.nv.constant0._ZN2at6native27unrolled_elementwise_kernelIZZZNS0_28launch_masked_scatter_kernelERKNS_10TensorBaseES4_S4_S4_ENKUlvE_clEvENKUlvE0_clEvEUlablE_St5arrayIPcLm4EELi4E23TrivialOffsetCalculatorILi3EjESB_ILi1EjENS0_6memory12LoadWithCastILi3EEENSE_13StoreWithCastILi1EEEEEviT_T0_T2_T3_T4_T5_,"a",@progbits
	.sectionflags	@""
	.align	4
.nv.constant0._ZN2at6native27unrolled_elementwise_kernelIZZZNS0_28launch_masked_scatter_kernelERKNS_10TensorBaseES4_S4_S4_ENKUlvE_clEvENKUlvE0_clEvEUlablE_St5arrayIPcLm4EELi4E23TrivialOffsetCalculatorILi3EjESB_ILi1EjENS0_6memory12LoadWithCastILi3EEENSE_13StoreWithCastILi1EEEEEviT_T0_T2_T3_T4_T5_:
	.zero		980


//--------------------- .nv.constant0._ZN2at6native18elementwise_kernelILi128ELi4EZNS0_22gpu_kernel_impl_nocastIZZZNS0_28launch_masked_scatter_kernelERKNS_10TensorBaseES5_S5_S5_ENKUlvE_clEvENKUlvE0_clEvEUlablE_EEvRNS_18TensorIteratorBaseERKT_EUliE_EEviT1_ --------------------------
	.section	.nv.constant0._ZN2at6native18elementwise_kernelILi128ELi4EZNS0_22gpu_kernel_impl_nocastIZZZNS0_28launch_masked_scatter_kernelERKNS_10TensorBaseES5_S5_S5_ENKUlvE_clEvENKUlvE0_clEvEUlablE_EEvRNS_18TensorIteratorBaseERKT_EUliE_EEviT1_,"a",@progbits
	.sectionflags	@""
	.align	4
.nv.constant0._ZN2at6native18elementwise_kernelILi128ELi4EZNS0_22gpu_kernel_impl_nocastIZZZNS0_28launch_masked_scatter_kernelERKNS_10TensorBaseES5_S5_S5_ENKUlvE_clEvENKUlvE0_clEvEUlablE_EEvRNS_18TensorIteratorBaseERKT_EUliE_EEviT1_:
	.zero		1664


//--------------------- .nv.constant0._ZN2at6native27unrolled_elementwise_kernelIZZZNS0_28launch_masked_scatter_kernelERKNS_10TensorBaseES4_S4_S4_ENKUlvE_clEvENKUlvE0_clEvEUlablE_St5arrayIPcLm4EELi4E23TrivialOffsetCalculatorILi3EjESB_ILi1EjENS0_6memory15LoadWithoutCastENSE_16StoreWithoutCastEEEviT_T0_T2_T3_T4_T5_ --------------------------
	.section	.nv.constant0._ZN2at6native27unrolled_elementwise_kernelIZZZNS0_28launch_masked_scatter_kernelERKNS_10TensorBaseES4_S4_S4_ENKUlvE_clEvENKUlvE0_clEvEUlablE_St5arrayIPcLm4EELi4E23TrivialOffsetCalculatorILi3EjESB_ILi1EjENS0_6memory15LoadWithoutCastENSE_16StoreWithoutCastEEEviT_T0_T2_T3_T4_T5_,"a",@progbits
	.sectionflags	@""
	.align	4
.nv.constant0._ZN2at6native27unrolled_elementwise_kernelIZZZNS0_28launch_masked_scatter_kernelERKNS_10TensorBaseES4_S4_S4_ENKUlvE_clEvENKUlvE0_clEvEUlablE_St5arrayIPcLm4EELi4E23TrivialOffsetCalculatorILi3EjESB_ILi1EjENS0_6memory15LoadWithoutCastENSE_16StoreWithoutCastEEEviT_T0_T2_T3_T4_T5_:
	.zero		956


//--------------------- .nv.constant0._ZN2at6native29vectorized_elementwise_kernelILi2EZZZNS0_28launch_masked_scatter_kernelERKNS_10TensorBaseES4_S4_S4_ENKUlvE_clEvENKUlvE0_clEvEUlablE_St5arrayIPcLm4EEEEviT0_T1_ --------------------------
	.section	.nv.constant0._ZN2at6native29vectorized_elementwise_kernelILi2EZZZNS0_28launch_masked_scatter_kernelERKNS_10TensorBaseES4_S4_S4_ENKUlvE_clEvENKUlvE0_clEvEUlablE_St5arrayIPcLm4EEEEviT0_T1_,"a",@progbits
	.sectionflags	@""
	.align	4
.nv.constant0._ZN2at6native29vectorized_elementwise_kernelILi2EZZZNS0_28launch_masked_scatter_kernelERKNS_10TensorBaseES4_S4_S4_ENKUlvE_clEvENKUlvE0_clEvEUlablE_St5arrayIPcLm4EEEEviT0_T1_:
	.zero		952


//--------------------- .nv.constant0._ZN2at6native29vectorized_elementwise_kernelILi4EZZZNS0_28launch_masked_scatter_kernelERKNS_10TensorBaseES4_S4_S4_ENKUlvE_clEvENKUlvE0_clEvEUlablE_St5arrayIPcLm4EEEEviT0_T1_ --------------------------
	.section	.nv.constant0._ZN2at6native29vectorized_elementwise_kernelILi4EZZZNS0_28launch_masked_scatter_kernelERKNS_10TensorBaseES4_S4_S4_ENKUlvE_clEvENKUlvE0_clEvEUlablE_St5arrayIPcLm4EEEEviT0_T1_,"a",@progbits
	.sectionflags	@""
	.align	4
.nv.constant0._ZN2at6native29vectorized_elementwise_kernelILi4EZZZNS0_28launch_masked_scatter_kernelERKNS_10TensorBaseES4_S4_S4_ENKUlvE_clEvENKUlvE0_clEvEUlablE_St5arrayIPcLm4EEEEviT0_T1_:
	.zero		952


//--------------------- .nv.constant0._ZN2at6native29vectorized_elementwise_kernelILi8EZZZNS0_28launch_masked_scatter_kernelERKNS_10TensorBaseES4_S4_S4_ENKUlvE_clEvENKUlvE0_clEvEUlablE_St5arrayIPcLm4EEEEviT0_T1_ --------------------------
	.section	.nv.constant0._ZN2at6native29vectorized_elementwise_kernelILi8EZZZNS0_28launch_masked_scatter_kernelERKNS_10TensorBaseES4_S4_S4_ENKUlvE_clEvENKUlvE0_clEvEUlablE_St5arrayIPcLm4EEEEviT0_T1_,"a",@progbits
	.sectionflags	@""
	.align	4
.nv.constant0._ZN2at6native29vectorized_elementwise_kernelILi8EZZZNS0_28launch_masked_scatter_kernelERKNS_10TensorBaseES4_S4_S4_ENKUlvE_clEvENKUlvE0_clEvEUlablE_St5arrayIPcLm4EEEEviT0_T1_:
	.zero		952


//--------------------- .nv.constant0._ZN2at6native18elementwise_kernelILi128ELi4EZNS0_15gpu_kernel_implIZZZNS0_28launch_masked_scatter_kernelERKNS_10TensorBaseES5_S5_S5_ENKUlvE_clEvENKUlvE_clEvEUlhblE_EEvRNS_18TensorIteratorBaseERKT_EUliE_EEviT1_ --------------------------
	.section	.nv.constant0._ZN2at6native18elementwise_kernelILi128ELi4EZNS0_15gpu_kernel_implIZZZNS0_28launch_masked_scatter_kernelERKNS_10TensorBaseES5_S5_S5_ENKUlvE_clEvENKUlvE_clEvEUlhblE_EEvRNS_18TensorIteratorBaseERKT_EUliE_EEviT1_,"a",@progbits
	.sectionflags	@""
	.align	4
.nv.constant0._ZN2at6native18elementwise_kernelILi128ELi4EZNS0_15gpu_kernel_implIZZZNS0_28launch_masked_scatter_kernelERKNS_10TensorBaseES5_S5_S5_ENKUlvE_clEvENKUlvE_clEvEUlhblE_EEvRNS_18TensorIteratorBaseERKT_EUliE_EEviT1_:
	.zero		1672


//--------------------- .nv.constant0._ZN2at6native27unrolled_elementwise_kernelIZZZNS0_28launch_masked_scatter_kernelERKNS_10TensorBaseES4_S4_S4_ENKUlvE_clEvENKUlvE_clEvEUlhblE_St5arrayIPcLm4EELi4E23TrivialOffsetCalculatorILi3EjESB_ILi1EjENS0_6memory12LoadWithCastILi3EEENSE_13StoreWithCastILi1EEEEEviT_T0_T2_T3_T4_T5_ --------------------------
	.section	.nv.constant0._ZN2at6native27unrolled_elementwise_kernelIZZZNS0_28launch_masked_scatter_kernelERKNS_10TensorBaseES4_S4_S4_ENKUlvE_clEvENKUlvE_clEvEUlhblE_St5arrayIPcLm4EELi4E23TrivialOffsetCalculatorILi3EjESB_ILi1EjENS0_6memory12LoadWithCastILi3EEENSE_13StoreWithCastILi1EEEEEviT_T0_T2_T3_T4_T5_,"a",@progbits
	.sectionflags	@""
	.align	4
.nv.constant0._ZN2at6native27unrolled_elementwise_kernelIZZZNS0_28launch_masked_scatter_kernelERKNS_10TensorBaseES4_S4_S4_ENKUlvE_clEvENKUlvE_clEvEUlhblE_St5arrayIPcLm4EELi4E23TrivialOffsetCalculatorILi3EjESB_ILi1EjENS0_6memory12LoadWithCastILi3EEENSE_13StoreWithCastILi1EEEEEviT_T0_T2_T3_T4_T5_:
	.zero		980


//--------------------- .nv.constant0._ZN2at6native18elementwise_kernelILi128ELi4EZNS0_22gpu_kernel_impl_nocastIZZZNS0_28launch_masked_scatter_kernelERKNS_10TensorBaseES5_S5_S5_ENKUlvE_clEvENKUlvE_clEvEUlhblE_EEvRNS_18TensorIteratorBaseERKT_EUliE_EEviT1_ --------------------------
	.section	.nv.constant0._ZN2at6native18elementwise_kernelILi128ELi4EZNS0_22gpu_kernel_impl_nocastIZZZNS0_28launch_masked_scatter_kernelERKNS_10TensorBaseES5_S5_S5_ENKUlvE_clEvENKUlvE_clEvEUlhblE_EEvRNS_18TensorIteratorBaseERKT_EUliE_EEviT1_,"a",@progbits
	.sectionflags	@""
	.align	4
.nv.constant0._ZN2at6native18elementwise_kernelILi128ELi4EZNS0_22gpu_kernel_impl_nocastIZZZNS0_28launch_masked_scatter_kernelERKNS_10TensorBaseES5_S5_S5_ENKUlvE_clEvENKUlvE_clEvEUlhblE_EEvRNS_18TensorIteratorBaseERKT_EUliE_EEviT1_:
	.zero		1664


//--------------------- .nv.constant0._ZN2at6native27unrolled_elementwise_kernelIZZZNS0_28launch_masked_scatter_kernelERKNS_10TensorBaseES4_S4_S4_ENKUlvE_clEvENKUlvE_clEvEUlhblE_St5arrayIPcLm4EELi4E23TrivialOffsetCalculatorILi3EjESB_ILi1EjENS0_6memory15LoadWithoutCastENSE_16StoreWithoutCastEEEviT_T0_T2_T3_T4_T5_ --------------------------
	.section	.nv.constant0._ZN2at6native27unrolled_elementwise_kernelIZZZNS0_28launch_masked_scatter_kernelERKNS_10TensorBaseES4_S4_S4_ENKUlvE_clEvENKUlvE_clEvEUlhblE_St5arrayIPcLm4EELi4E23TrivialOffsetCalculatorILi3EjESB_ILi1EjENS0_6memory15LoadWithoutCastENSE_16StoreWithoutCastEEEviT_T0_T2_T3_T4_T5_,"a",@progbits
	.sectionflags	@""
	.align	4
.nv.constant0._ZN2at6native27unrolled_elementwise_kernelIZZZNS0_28launch_masked_scatter_kernelERKNS_10TensorBaseES4_S4_S4_ENKUlvE_clEvENKUlvE_clEvEUlhblE_St5arrayIPcLm4EELi4E23TrivialOffsetCalculatorILi3EjESB_ILi1EjENS0_6memory15LoadWithoutCastENSE_16StoreWithoutCastEEEviT_T0_T2_T3_T4_T5_:
	.zero		956


//--------------------- .nv.constant0._ZN2at6native29vectorized_elementwise_kernelILi2EZZZNS0_28launch_masked_scatter_kernelERKNS_10TensorBaseES4_S4_S4_ENKUlvE_clEvENKUlvE_clEvEUlhblE_St5arrayIPcLm4EEEEviT0_T1_ --------------------------
	.section	.nv.constant0._ZN2at6native29vectorized_elementwise_kernelILi2EZZZNS0_28launch_masked_scatter_kernelERKNS_10TensorBaseES4_S4_S4_ENKUlvE_clEvENKUlvE_clEvEUlhblE_St5arrayIPcLm4EEEEviT0_T1_,"a",@progbits
	.sectionflags	@""
	.align	4
.nv.constant0._ZN2at6native29vectorized_elementwise_kernelILi2EZZZNS0_28launch_masked_scatter_kernelERKNS_10TensorBaseES4_S4_S4_ENKUlvE_clEvENKUlvE_clEvEUlhblE_St5arrayIPcLm4EEEEviT0_T1_:
	.zero		952


//--------------------- .nv.constant0._ZN2at6native29vectorized_elementwise_kernelILi4EZZZNS0_28launch_masked_scatter_kernelERKNS_10TensorBaseES4_S4_S4_ENKUlvE_clEvENKUlvE_clEvEUlhblE_St5arrayIPcLm4EEEEviT0_T1_ --------------------------
	.section	.nv.constant0._ZN2at6native29vectorized_elementwise_kernelILi4EZZZNS0_28launch_masked_scatter_kernelERKNS_10TensorBaseES4_S4_S4_ENKUlvE_clEvENKUlvE_clEvEUlhblE_St5arrayIPcLm4EEEEviT0_T1_,"a",@progbits
	.sectionflags	@""
	.align	4
.nv.constant0._ZN2at6native29vectorized_elementwise_kernelILi4EZZZNS0_28launch_masked_scatter_kernelERKNS_10TensorBaseES4_S4_S4_ENKUlvE_clEvENKUlvE_clEvEUlhblE_St5arrayIPcLm4EEEEviT0_T1_:
	.zero		952


//--------------------- .nv.constant0._ZN2at6native29vectorized_elementwise_kernelILi8EZZZNS0_28launch_masked_scatter_kernelERKNS_10TensorBaseES4_S4_S4_ENKUlvE_clEvENKUlvE_clEvEUlhblE_St5arrayIPcLm4EEEEviT0_T1_ --------------------------
	.section	.nv.constant0._ZN2at6native29vectorized_elementwise_kernelILi8EZZZNS0_28launch_masked_scatter_kernelERKNS_10TensorBaseES4_S4_S4_ENKUlvE_clEvENKUlvE_clEvEUlhblE_St5arrayIPcLm4EEEEviT0_T1_,"a",@progbits
	.sectionflags	@""
	.align	4
.nv.constant0._ZN2at6native29vectorized_elementwise_kernelILi8EZZZNS0_28launch_masked_scatter_kernelERKNS_10TensorBaseES4_S4_S4_ENKUlvE_clEvENKUlvE_clEvEUlhblE_St5arrayIPcLm4EEEEviT0_T1_:
	.zero		952


//--------------------- .nv.constant0._ZN2at6native24index_elementwise_kernelILi128ELi4EZNS0_20cuda_take_put_kernelIN3c108BFloat16ElZZZZZNS0_11take_kernelERNS_14TensorIteratorERKNS_10TensorBaseEENKUlvE_clEvENKUlvE10_clEvENKUlvE_clEvENKUlvE0_clEvEUlRS4_lE_EEvS6_S9_RKT1_EUliE_EEvlSG_ --------------------------
	.section	.nv.constant0._ZN2at6native24index_elementwise_kernelILi128ELi4EZNS0_20cuda_take_put_kernelIN3c108BFloat16ElZZZZZNS0_11take_kernelERNS_14TensorIteratorERKNS_10TensorBaseEENKUlvE_clEvENKUlvE10_clEvENKUlvE_clEvENKUlvE0_clEvEUlRS4_lE_EEvS6_S9_RKT1_EUliE_EEvlSG_,"a",@progbits
	.sectionflags	@""
	.align	4
.nv.constant0._ZN2at6native24index_elementwise_kernelILi128ELi4EZNS0_20cuda_take_put_kernelIN3c108BFloat16ElZZZZZNS0_11take_kernelERNS_14TensorIteratorERKNS_10TensorBaseEENKUlvE_clEvENKUlvE10_clEvENKUlvE_clEvENKUlvE0_clEvEUlRS4_lE_EEvS6_S9_RKT1_EUliE_EEvlSG_:
	.zero		1856


//--------------------- .nv.constant0._ZN2at6native24index_elementwise_kernelILi128ELi4EZNS0_20cuda_take_put_kernelIN3c108BFloat16EiZZZZZNS0_11take_kernelERNS_14TensorIteratorERKNS_10TensorBaseEENKUlvE_clEvENKUlvE10_clEvENKUlvE_clEvENKUlvE_clEvEUlRS4_iE_EEvS6_S9_RKT1_EUliE_EEvlSG_ --------------------------
	.section	.nv.constant0._ZN2at6native24index_elementwise_kernelILi128ELi4EZNS0_20cuda_take_put_kernelIN3c108BFloat16EiZZZZZNS0_11take_kernelERNS_14TensorIteratorERKNS_10TensorBaseEENKUlvE_clEvENKUlvE10_clEvENKUlvE_clEvENKUlvE_clEvEUlRS4_iE_EEvS6_S9_RKT1_EUliE_EEvlSG_,"a",@progbits
	.sectionflags	@""
	.align	4
.nv.constant0._ZN2at6native24index_elementwise_kernelILi128ELi4EZNS0_20cuda_take_put_kernelIN3c108BFloat16EiZZZZZNS0_11take_kernelERNS_14TensorIteratorERKNS_10TensorBaseEENKUlvE_clEvENKUlvE10_clEvENKUlvE_clEvENKUlvE_clEvEUlRS4_iE_EEvS6_S9_RKT1_EUliE_EEvlSG_:
	.zero		1848


//--------------------- .nv.constant0._ZN2at6native24index_elementwise_kernelILi128ELi4EZNS0_20cuda_take_put_kernelIblZZZZZNS0_11take_kernelERNS_14TensorIteratorERKNS_10TensorBaseEENKUlvE_clEvENKUlvE9_clEvENKUlvE_clEvENKUlvE0_clEvEUlRblE_EEvS4_S7_RKT1_EUliE_EEvlSE_ --------------------------
	.section	.nv.constant0._ZN2at6native24index_elementwise_kernelILi128ELi4EZNS0_20cuda_take_put_kernelIblZZZZZNS0_11take_kernelERNS_14TensorIteratorERKNS_10TensorBaseEENKUlvE_clEvENKUlvE9_clEvENKUlvE_clEvENKUlvE0_clEvEUlRblE_EEvS4_S7_RKT1_EUliE_EEvlSE_,"a",@progbits
	.sectionflags	@""
	.align	4
.nv.constant0._ZN2at6native24index_elementwise_kernelILi128ELi4EZNS0_20cuda_take_put_kernelIblZZZZZNS0_11take_kernelERNS_14TensorIteratorERKNS_10TensorBaseEENKUlvE_clEvENKUlvE9_clEvENKUlvE_clEvENKUlvE0_clEvEUlRblE_EEvS4_S7_RKT1_EUliE_EEvlSE_:
	.zero		1856


//--------------------- .nv.constant0._ZN2at6native24index_elementwise_kernelILi128ELi4EZNS0_20cuda_take_put_kernelIbiZZZZZNS0_11take_kernelERNS_14TensorIteratorERKNS_10TensorBaseEENKUlvE_clEvENKUlvE9_clEvENKUlvE_clEvENKUlvE_clEvEUlRbiE_EEvS4_S7_RKT1_EUliE_EEvlSE_ --------------------------
	.section	.nv.constant0._ZN2at6native24index_elementwise_kernelILi128ELi4EZNS0_20cuda_take_put_kernelIbiZZZZZNS0_11take_kernelERNS_14TensorIteratorERKNS_10TensorBaseEENKUlvE_clEvENKUlvE9_clEvENKUlvE_clEvENKUlvE_clEvEUlRbiE_EEvS4_S7_RKT1_EUliE_EEvlSE_,"a",@progbits
	.sectionflags	@""
	.align	4
.nv.constant0._ZN2at6native24index_elementwise_kernelILi128ELi4EZNS0_20cuda_take_put_kernelIbiZZZZZNS0_11take_kernelERNS_14TensorIteratorERKNS_10TensorBaseEENKUlvE_clEvENKUlvE9_clEvENKUlvE_clEvENKUlvE_clEvEUlRbiE_EEvS4_S7_RKT1_EUliE_EEvlSE_:
	.zero		1848


//--------------------- .nv.constant0._ZN2at6native24index_elementwise_kernelILi128ELi4EZNS0_20cuda_take_put_kernelIN3c104HalfElZZZZZNS0_11take_kernelERNS_14TensorIteratorERKNS_10TensorBaseEENKUlvE_clEvENKUlvE8_clEvENKUlvE_clEvENKUlvE0_clEvEUlRS4_lE_EEvS6_S9_RKT1_EUliE_EEvlSG_ --------------------------
	.section	.nv.constant0._ZN2at6native24index_elementwise_kernelILi128ELi4EZNS0_20cuda_take_put_kernelIN3c104HalfElZZZZZNS0_11take_kernelERNS_14TensorIteratorERKNS_10TensorBaseEENKUlvE_clEvENKUlvE8_clEvENKUlvE_clEvENKUlvE0_clEvEUlRS4_lE_EEvS6_S9_RKT1_EUliE_EEvlSG_,"a",@progbits
	.sectionflags	@""
	.align	4
.nv.constant0._ZN2at6native24index_elementwise_kernelILi128ELi4EZNS0_20cuda_take_put_kernelIN3c104HalfElZZZZZNS0_11take_kernelERNS_14TensorIteratorERKNS_10TensorBaseEENKUlvE_clEvENKUlvE8_clEvENKUlvE_clEvENKUlvE0_clEvEUlRS4_lE_EEvS6_S9_RKT1_EUliE_EEvlSG_:
	.zero		1856


//--------------------- .nv.constant0._ZN2at6native24index_elementwise_kernelILi128ELi4EZNS0_20cuda_take_put_kernelIN3c104HalfEiZZZZZNS0_11take_kernelERNS_14TensorIteratorERKNS_10TensorBaseEENKUlvE_clEvENKUlvE8_clEvENKUlvE_clEvENKUlvE_clEvEUlRS4_iE_EEvS6_S9_RKT1_EUliE_EEvlSG_ --------------------------
	.section	.nv.constant0._ZN2at6native24index_elementwise_kernelILi128ELi4EZNS0_20cuda_take_put_kernelIN3c104HalfEiZZZZZNS0_11take_kernelERNS_14TensorIteratorERKNS_10TensorBaseEENKUlvE_clEvENKUlvE8_clEvENKUlvE_clEvENKUlvE_clEvEUlRS4_iE_EEvS6_S9_RKT1_EUliE_EEvlSG_,"a",@progbits
	.sectionflags	@""
	.align	4
.nv.constant0._ZN2at6native24index_elementwise_kernelILi128ELi4EZNS0_20cuda_take_put_kernelIN3c104HalfEiZZZZZNS0_11take_kernelERNS_14TensorIteratorERKNS_10TensorBaseEENKUlvE_clEvENKUlvE8_clEvENKUlvE_clEvENKUlvE_clEvEUlRS4_iE_EEvS6_S9_RKT1_EUliE_EEvlSG_:
	.zero		1848


//--------------------- .nv.constant0._ZN2at6native24index_elementwise_kernelILi128ELi4EZNS0_20cuda_take_put_kernelIN3c107complexIfEElZZZZZNS0_11take_kernelERNS_14TensorIteratorERKNS_10TensorBaseEENKUlvE_clEvENKUlvE7_clEvENKUlvE_clEvENKUlvE0_clEvEUlRS5_lE_EEvS7_SA_RKT1_EUliE_EEvlSH_ --------------------------
	.section	.nv.constant0._ZN2at6native24index_elementwise_kernelILi128ELi4EZNS0_20cuda_take_put_kernelIN3c107complexIfEElZZZZZNS0_11take_kernelERNS_14TensorIteratorERKNS_10TensorBaseEENKUlvE_clEvENKUlvE7_clEvENKUlvE_clEvENKUlvE0_clEvEUlRS5_lE_EEvS7_SA_RKT1_EUliE_EEvlSH_,"a",@progbits
	.sectionflags	@""
	.align	4
.nv.constant0._ZN2at6native24index_elementwise_kernelILi128ELi4EZNS0_20cuda_take_put_kernelIN3c107complexIfEElZZZZZNS0_11take_kernelERNS_14TensorIteratorERKNS_10TensorBaseEENKUlvE_clEvENKUlvE7_clEvENKUlvE_clEvENKUlvE0_clEvEUlRS5_lE_EEvS7_SA_RKT1_EUliE_EEvlSH_:
	.zero		1856


//--------------------- .nv.constant0._ZN2at6native24index_elementwise_kernelILi128ELi4EZNS0_20cuda_take_put_kernelIN3c107complexIfEEiZZZZZNS0_11take_kernelERNS_14TensorIteratorERKNS_10TensorBaseEENKUlvE_clEvENKUlvE7_clEvENKUlvE_clEvENKUlvE_clEvEUlRS5_iE_EEvS7_SA_RKT1_EUliE_EEvlSH_ --------------------------
	.section	.nv.constant0._ZN2at6native24index_elementwise_kernelILi128ELi4EZNS0_20cuda_take_put_kernelIN3c107complexIfEEiZZZZZNS0_11take_kernelERNS_14TensorIteratorERKNS_10TensorBaseEENKUlvE_clEvENKUlvE7_clEvENKUlvE_clEvENKUlvE_clEvEUlRS5_iE_EEvS7_SA_RKT1_EUliE_EEvlSH_,"a",@progbits
	.sectionflags	@""
	.align	4
.nv.constant0._ZN2at6native24index_elementwise_kernelILi128ELi4EZNS0_20cuda_take_put_kernelIN3c107complexIfEEiZZZZZNS0_11take_kernelERNS_14TensorIteratorERKNS_10TensorBaseEENKUlvE_clEvENKUlvE7_clEvENKUlvE_clEvENKUlvE_clEvEUlRS5_iE_EEvS7_SA_RKT1_EUliE_EEvlSH_:
	.zero		1848


//--------------------- .nv.constant0._ZN2at6native24index_elementwise_kernelILi128ELi4EZNS0_20cuda_take_put_kernelIN3c107complexIdEElZZZZZNS0_11take_kernelERNS_14TensorIteratorERKNS_10TensorBaseEENKUlvE_clEvENKUlvE6_clEvENKUlvE_clEvENKUlvE0_clEvEUlRS5_lE_EEvS7_SA_RKT1_EUliE_EEvlSH_ --------------------------
	.section	.nv.constant0._ZN2at6native24index_elementwise_kernelILi128ELi4EZNS0_20cuda_take_put_kernelIN3c107complexIdEElZZZZZNS0_11take_kernelERNS_14TensorIteratorERKNS_10TensorBaseEENKUlvE_clEvENKUlvE6_clEvENKUlvE_clEvENKUlvE0_clEvEUlRS5_lE_EEvS7_SA_RKT1_EUliE_EEvlSH_,"a",@progbits
	.sectionflags	@""
	.align	4
.nv.constant0._ZN2at6native24index_elementwise_kernelILi128ELi4EZNS0_20cuda_take_put_kernelIN3c107complexIdEElZZZZZNS0_11take_kernelERNS_14TensorIteratorERKNS_10TensorBaseEENKUlvE_clEvENKUlvE6_clEvENKUlvE_clEvENKUlvE0_clEvEUlRS5_lE_EEvS7_SA_RKT1_EUliE_EEvlSH_:
	.zero		1856


//--------------------- .nv.constant0._ZN2at6native24index_elementwise_kernelILi128ELi4EZNS0_20cuda_take_put_kernelIN3c107complexIdEEiZZZZZNS0_11take_kernelERNS_14TensorIteratorERKNS_10TensorBaseEENKUlvE_clEvENKUlvE6_clEvENKUlvE_clEvENKUlvE_clEvEUlRS5_iE_EEvS7_SA_RKT1_EUliE_EEvlSH_ --------------------------
	.section	.nv.constant0._ZN2at6native24index_elementwise_kernelILi128ELi4EZNS0_20cuda_take_put_kernelIN3c107complexIdEEiZZZZZNS0_11take_kernelERNS_14TensorIteratorERKNS_10TensorBaseEENKUlvE_clEvENKUlvE6_clEvENKUlvE_clEvENKUlvE_clEvEUlRS5_iE_EEvS7_SA_RKT1_EUliE_EEvlSH_,"a",@progbits
	.sectionflags	@""
	.align	4
.nv.constant0._ZN2at6native24index_elementwise_kernelILi128ELi4EZNS0_20cuda_take_put_kernelIN3c107complexIdEEiZZZZZNS0_11take_kernelERNS_14TensorIteratorERKNS_10TensorBaseEENKUlvE_clEvENKUlvE6_clEvENKUlvE_clEvENKUlvE_clEvEUlRS5_iE_EEvS7_SA_RKT1_EUliE_EEvlSH_:
	.zero		1848


//--------------------- .nv.constant0._ZN2at6native24index_elementwise_kernelILi128ELi4EZNS0_20cuda_take_put_kernelIflZZZZZNS0_11take_kernelERNS_14TensorIteratorERKNS_10TensorBaseEENKUlvE_clEvENKUlvE5_clEvENKUlvE_clEvENKUlvE0_clEvEUlRflE_EEvS4_S7_RKT1_EUliE_EEvlSE_ --------------------------
	.section	.nv.constant0._ZN2at6native24index_elementwise_kernelILi128ELi4EZNS0_20cuda_take_put_kernelIflZZZZZNS0_11take_kernelERNS_14TensorIteratorERKNS_10TensorBaseEENKUlvE_clEvENKUlvE5_clEvENKUlvE_clEvENKUlvE0_clEvEUlRflE_EEvS4_S7_RKT1_EUliE_EEvlSE_,"a",@progbits
	.sectionflags	@""
	.align	4
.nv.constant0._ZN2at6native24index_elementwise_kernelILi128ELi4EZNS0_20cuda_take_put_kernelIflZZZZZNS0_11take_kernelERNS_14TensorIteratorERKNS_10TensorBaseEENKUlvE_clEvENKUlvE5_clEvENKUlvE_clEvENKUlvE0_clEvEUlRflE_EEvS4_S7_RKT1_EUliE_EEvlSE_:
	.zero		1856


//--------------------- .nv.constant0._ZN2at6native24index_elementwise_kernelILi128ELi4EZNS0_20cuda_take_put_kernelIfiZZZZZNS0_11take_kernelERNS_14TensorIteratorERKNS_10TensorBaseEENKUlvE_clEvENKUlvE5_clEvENKUlvE_clEvENKUlvE_clEvEUlRfiE_EEvS4_S7_RKT1_EUliE_EEvlSE_ --------------------------
	.section	.nv.constant0._ZN2at6native24index_elementwise_kernelILi128ELi4EZNS0_20cuda_take_put_kernelIfiZZZZZNS0_11take_kernelERNS_14TensorIteratorERKNS_10TensorBaseEENKUlvE_clEvENKUlvE5_clEvENKUlvE_clEvENKUlvE_clEvEUlRfiE_EEvS4_S7_RKT1_EUliE_EEvlSE_,"a",@progbits
	.sectionflags	@""
	.align	4
.nv.constant0._ZN2at6native24index_elementwise_kernelILi128ELi4EZNS0_20cuda_take_put_kernelIfiZZZZZNS0_11take_kernelERNS_14TensorIteratorERKNS_10TensorBaseEENKUlvE_clEvENKUlvE5_clEvENKUlvE_clEvENKUlvE_clEvEUlRfiE_EEvS4_S7_RKT1_EUliE_EEvlSE_:
	.zero		1848


//--------------------- .nv.constant0._ZN2at6native24index_elementwise_kernelILi128ELi4EZNS0_20cuda_take_put_kernelIdlZZZZZNS0_11take_kernelERNS_14TensorIteratorERKNS_10TensorBaseEENKUlvE_clEvENKUlvE4_clEvENKUlvE_clEvENKUlvE0_clEvEUlRdlE_EEvS4_S7_RKT1_EUliE_EEvlSE_ --------------------------
	.section	.nv.constant0._ZN2at6native24index_elementwise_kernelILi128ELi4EZNS0_20cuda_take_put_kernelIdlZZZZZNS0_11take_kernelERNS_14TensorIteratorERKNS_10TensorBaseEENKUlvE_clEvENKUlvE4_clEvENKUlvE_clEvENKUlvE0_clEvEUlRdlE_EEvS4_S7_RKT1_EUliE_EEvlSE_,"a",@progbits
	.sectionflags	@""
	.align	4
.nv.constant0._ZN2at6native24index_elementwise_kernelILi128ELi4EZNS0_20cuda_take_put_kernelIdlZZZZZNS0_11take_kernelERNS_14TensorIteratorERKNS_10TensorBaseEENKUlvE_clEvENKUlvE4_clEvENKUlvE_clEvENKUlvE0_clEvEUlRdlE_EEvS4_S7_RKT1_EUliE_EEvlSE_:
	.zero		1856


//--------------------- .nv.constant0._ZN2at6native24index_elementwise_kernelILi128ELi4EZNS0_20cuda_take_put_kernelIdiZZZZZNS0_11take_kernelERNS_14TensorIteratorERKNS_10TensorBaseEENKUlvE_clEvENKUlvE4_clEvENKUlvE_clEvENKUlvE_clEvEUlRdiE_EEvS4_S7_RKT1_EUliE_EEvlSE_ --------------------------
	.section	.nv.constant0._ZN2at6native24index_elementwise_kernelILi128ELi4EZNS0_20cuda_take_put_kernelIdiZZZZZNS0_11take_kernelERNS_14TensorIteratorERKNS_10TensorBaseEENKUlvE_clEvENKUlvE4_clEvENKUlvE_clEvENKUlvE_clEvEUlRdiE_EEvS4_S7_RKT1_EUliE_EEvlSE_,"a",@progbits
	.sectionflags	@""
	.align	4
.nv.constant0._ZN2at6native24index_elementwise_kernelILi128ELi4EZNS0_20cuda_take_put_kernelIdiZZZZZNS0_11take_kernelERNS_14TensorIteratorERKNS_10TensorBaseEENKUlvE_clEvENKUlvE4_clEvENKUlvE_clEvENKUlvE_clEvEUlRdiE_EEvS4_S7_RKT1_EUliE_EEvlSE_:
	.zero		1848


//--------------------- .nv.constant0._ZN2at6native24index_elementwise_kernelILi128ELi4EZNS0_20cuda_take_put_kernelIslZZZZZNS0_11take_kernelERNS_14TensorIteratorERKNS_10TensorBaseEENKUlvE_clEvENKUlvE3_clEvENKUlvE_clEvENKUlvE0_clEvEUlRslE_EEvS4_S7_RKT1_EUliE_EEvlSE_ --------------------------
	.section	.nv.constant0._ZN2at6native24index_elementwise_kernelILi128ELi4EZNS0_20cuda_take_put_kernelIslZZZZZNS0_11take_kernelERNS_14TensorIteratorERKNS_10TensorBaseEENKUlvE_clEvENKUlvE3_clEvENKUlvE_clEvENKUlvE0_clEvEUlRslE_EEvS4_S7_RKT1_EUliE_EEvlSE_,"a",@progbits
	.sectionflags	@""
	.align	4
.nv.constant0._ZN2at6native24index_elementwise_kernelILi128ELi4EZNS0_20cuda_take_put_kernelIslZZZZZNS0_11take_kernelERNS_14TensorIteratorERKNS_10TensorBaseEENKUlvE_clEvENKUlvE3_clEvENKUlvE_clEvENKUlvE0_clEvEUlRslE_EEvS4_S7_RKT1_EUliE_EEvlSE_:
	.zero		1856


//--------------------- .nv.constant0._ZN2at6native24index_elementwise_kernelILi128ELi4EZNS0_20cuda_take_put_kernelIsiZZZZZNS0_11take_kernelERNS_14TensorIteratorERKNS_10TensorBaseEENKUlvE_clEvENKUlvE3_clEvENKUlvE_clEvENKUlvE_clEvEUlRsiE_EEvS4_S7_RKT1_EUliE_EEvlSE_ --------------------------
	.section	.nv.constant0._ZN2at6native24index_elementwise_kernelILi128ELi4EZNS0_20cuda_take_put_kernelIsiZZZZZNS0_11take_kernelERNS_14TensorIteratorERKNS_10TensorBaseEENKUlvE_clEvENKUlvE3_clEvENKUlvE_clEvENKUlvE_clEvEUlRsiE_EEvS4_S7_RKT1_EUliE_EEvlSE_,"a",@progbits
	.sectionflags	@""
	.align	4
.nv.constant0._ZN2at6native24index_elementwise_kernelILi128ELi4EZNS0_20cuda_take_put_kernelIsiZZZZZNS0_11take_kernelERNS_14TensorIteratorERKNS_10TensorBaseEENKUlvE_clEvENKUlvE3_clEvENKUlvE_clEvENKUlvE_clEvEUlRsiE_EEvS4_S7_RKT1_EUliE_EEvlSE_:
	.zero		1848


//--------------------- .nv.constant0._ZN2at6native24index_elementwise_kernelILi128ELi4EZNS0_20cuda_take_put_kernelIllZZZZZNS0_11take_kernelERNS_14TensorIteratorERKNS_10TensorBaseEENKUlvE_clEvENKUlvE2_clEvENKUlvE_clEvENKUlvE0_clEvEUlRllE_EEvS4_S7_RKT1_EUliE_EEvlSE_ --------------------------
	.section	.nv.constant0._ZN2at6native24index_elementwise_kernelILi128ELi4EZNS0_20cuda_take_put_kernelIllZZZZZNS0_11take_kernelERNS_14TensorIteratorERKNS_10TensorBaseEENKUlvE_clEvENKUlvE2_clEvENKUlvE_clEvENKUlvE0_clEvEUlRllE_EEvS4_S7_RKT1_EUliE_EEvlSE_,"a",@progbits
	.sectionflags	@""
	.align	4
.nv.constant0._ZN2at6native24index_elementwise_kernelILi128ELi4EZNS0_20cuda_take_put_kernelIllZZZZZNS0_11take_kernelERNS_14TensorIteratorERKNS_10TensorBaseEENKUlvE_clEvENKUlvE2_clEvENKUlvE_clEvENKUlvE0_clEvEUlRllE_EEvS4_S7_RKT1_EUliE_EEvlSE_:
	.zero		1856


//--------------------- .nv.constant0._ZN2at6native24index_elementwise_kernelILi128ELi4EZNS0_20cuda_take_put_kernelIliZZZZZNS0_11take_kernelERNS_14TensorIteratorERKNS_10TensorBaseEENKUlvE_clEvENKUlvE2_clEvENKUlvE_clEvENKUlvE_clEvEUlRliE_EEvS4_S7_RKT1_EUliE_EEvlSE_ --------------------------
	.section	.nv.constant0._ZN2at6native24index_elementwise_kernelILi128ELi4EZNS0_20cuda_take_put_kernelIliZZZZZNS0_11take_kernelERNS_14TensorIteratorERKNS_10TensorBaseEENKUlvE_clEvENKUlvE2_clEvENKUlvE_clEvENKUlvE_clEvEUlRliE_EEvS4_S7_RKT1_EUliE_EEvlSE_,"a",@progbits
	.sectionflags	@""
	.align	4
.nv.constant0._ZN2at6native24index_elementwise_kernelILi128ELi4EZNS0_20cuda_take_put_kernelIliZZZZZNS0_11take_kernelERNS_14TensorIteratorERKNS_10TensorBaseEENKUlvE_clEvENKUlvE2_clEvENKUlvE_clEvENKUlvE_clEvEUlRliE_EEvS4_S7_RKT1_EUliE_EEvlSE_:
	.zero		1848


//--------------------- .nv.constant0._ZN2at6native24index_elementwise_kernelILi128ELi4EZNS0_20cuda_take_put_kernelIilZZZZZNS0_11take_kernelERNS_14TensorIteratorERKNS_10TensorBaseEENKUlvE_clEvENKUlvE1_clEvENKUlvE_clEvENKUlvE0_clEvEUlRilE_EEvS4_S7_RKT1_EUliE_EEvlSE_ --------------------------
	.section	.nv.constant0._ZN2at6native24index_elementwise_kernelILi128ELi4EZNS0_20cuda_take_put_kernelIilZZZZZNS0_11take_kernelERNS_14TensorIteratorERKNS_10TensorBaseEENKUlvE_clEvENKUlvE1_clEvENKUlvE_clEvENKUlvE0_clEvEUlRilE_EEvS4_S7_RKT1_EUliE_EEvlSE_,"a",@progbits
	.sectionflags	@""
	.align	4
.nv.constant0._ZN2at6native24index_elementwise_kernelILi128ELi4EZNS0_20cuda_take_put_kernelIilZZZZZNS0_11take_kernelERNS_14TensorIteratorERKNS_10TensorBaseEENKUlvE_clEvENKUlvE1_clEvENKUlvE_clEvENKUlvE0_clEvEUlRilE_EEvS4_S7_RKT1_EUliE_EEvlSE_:
	.zero		1856


//--------------------- .nv.constant0._ZN2at6native24index_elementwise_kernelILi128ELi4EZNS0_20cuda_take_put_kernelIiiZZZZZNS0_11take_kernelERNS_14TensorIteratorERKNS_10TensorBaseEENKUlvE_clEvENKUlvE1_clEvENKUlvE_clEvENKUlvE_clEvEUlRiiE_EEvS4_S7_RKT1_EUliE_EEvlSE_ --------------------------
	.section	.nv.constant0._ZN2at6native24index_elementwise_kernelILi128ELi4EZNS0_20cuda_take_put_kernelIiiZZZZZNS0_11take_kernelERNS_14TensorIteratorERKNS_10TensorBaseEENKUlvE_clEvENKUlvE1_clEvENKUlvE_clEvENKUlvE_clEvEUlRiiE_EEvS4_S7_RKT1_EUliE_EEvlSE_,"a",@progbits
	.sectionflags	@""
	.align	4
.nv.constant0._ZN2at6native24index_elementwise_kernelILi128ELi4EZNS0_20cuda_take_put_kernelIiiZZZZZNS0_11take_kernelERNS_14TensorIteratorERKNS_10TensorBaseEENKUlvE_clEvENKUlvE1_clEvENKUlvE_clEvENKUlvE_clEvEUlRiiE_EEvS4_S7_RKT1_EUliE_EEvlSE_:
	.zero		1848


//--------------------- .nv.constant0._ZN2at6native24index_elementwise_kernelILi128ELi4EZNS0_20cuda_take_put_kernelIalZZZZZNS0_11take_kernelERNS_14TensorIteratorERKNS_10TensorBaseEENKUlvE_clEvENKUlvE0_clEvENKUlvE_clEvENKUlvE0_clEvEUlRalE_EEvS4_S7_RKT1_EUliE_EEvlSE_ --------------------------
	.section	.nv.constant0._ZN2at6native24index_elementwise_kernelILi128ELi4EZNS0_20cuda_take_put_kernelIalZZZZZNS0_11take_kernelERNS_14TensorIteratorERKNS_10TensorBaseEENKUlvE_clEvENKUlvE0_clEvENKUlvE_clEvENKUlvE0_clEvEUlRalE_EEvS4_S7_RKT1_EUliE_EEvlSE_,"a",@progbits
	.sectionflags	@""
	.align	4
.nv.constant0._ZN2at6native24index_elementwise_kernelILi128ELi4EZNS0_20cuda_take_put_kernelIalZZZZZNS0_11take_kernelERNS_14TensorIteratorERKNS_10TensorBaseEENKUlvE_clEvENKUlvE0_clEvENKUlvE_clEvENKUlvE0_clEvEUlRalE_EEvS4_S7_RKT1_EUliE_EEvlSE_:
	.zero		1856


//--------------------- .nv.constant0._ZN2at6native24index_elementwise_kernelILi128ELi4EZNS0_20cuda_take_put_kernelIaiZZZZZNS0_11take_kernelERNS_14TensorIteratorERKNS_10TensorBaseEENKUlvE_clEvENKUlvE0_clEvENKUlvE_clEvENKUlvE_clEvEUlRaiE_EEvS4_S7_RKT1_EUliE_EEvlSE_ --------------------------
	.section	.nv.constant0._ZN2at6native24index_elementwise_kernelILi128ELi4EZNS0_20cuda_take_put_kernelIaiZZZZZNS0_11take_kernelERNS_14TensorIteratorERKNS_10TensorBaseEENKUlvE_clEvENKUlvE0_clEvENKUlvE_clEvENKUlvE_clEvEUlRaiE_EEvS4_S7_RKT1_EUliE_EEvlSE_,"a",@progbits
	.sectionflags	@""
	.align	4
.nv.constant0._ZN2at6native24index_elementwise_kernelILi128ELi4EZNS0_20cuda_take_put_kernelIaiZZZZZNS0_11take_kernelERNS_14TensorIteratorERKNS_10TensorBaseEENKUlvE_clEvENKUlvE0_clEvENKUlvE_clEvENKUlvE_clEvEUlRaiE_EEvS4_S7_RKT1_EUliE_EEvlSE_:
	.zero		1848


//--------------------- .nv.constant0._ZN2at6native24index_elementwise_kernelILi128ELi4EZNS0_20cuda_take_put_kernelIhlZZZZZNS0_11take_kernelERNS_14TensorIteratorERKNS_10TensorBaseEENKUlvE_clEvENKUlvE_clEvENKUlvE_clEvENKUlvE0_clEvEUlRhlE_EEvS4_S7_RKT1_EUliE_EEvlSE_ --------------------------
	.section	.nv.constant0._ZN2at6native24index_elementwise_kernelILi128ELi4EZNS0_20cuda_take_put_kernelIhlZZZZZNS0_11take_kernelERNS_14TensorIteratorERKNS_10TensorBaseEENKUlvE_clEvENKUlvE_clEvENKUlvE_clEvENKUlvE0_clEvEUlRhlE_EEvS4_S7_RKT1_EUliE_EEvlSE_,"a",@progbits
	.sectionflags	@""
	.align	4
.nv.constant0._ZN2at6native24index_elementwise_kernelILi128ELi4EZNS0_20cuda_take_put_kernelIhlZZZZZNS0_11take_kernelERNS_14TensorIteratorERKNS_10TensorBaseEENKUlvE_clEvENKUlvE_clEvENKUlvE_clEvENKUlvE0_clEvEUlRhlE_EEvS4_S7_RKT1_EUliE_EEvlSE_:
	.zero		1856


//--------------------- .nv.constant0._ZN2at6native24index_elementwise_kernelILi128ELi4EZNS0_20cuda_take_put_kernelIhiZZZZZNS0_11take_kernelERNS_14TensorIteratorERKNS_10TensorBaseEENKUlvE_clEvENKUlvE_clEvENKUlvE_clEvENKUlvE_clEvEUlRhiE_EEvS4_S7_RKT1_EUliE_EEvlSE_ --------------------------
	.section	.nv.constant0._ZN2at6native24index_elementwise_kernelILi128ELi4EZNS0_20cuda_take_put_kernelIhiZZZZZNS0_11take_kernelERNS_14TensorIteratorERKNS_10TensorBaseEENKUlvE_clEvENKUlvE_clEvENKUlvE_clEvENKUlvE_clEvEUlRhiE_EEvS4_S7_RKT1_EUliE_EEvlSE_,"a",@progbits
	.sectionflags	@""
	.align	4
.nv.constant0._ZN2at6native24index_elementwise_kernelILi128ELi4EZNS0_20cuda_take_put_kernelIhiZZZZZNS0_11take_kernelERNS_14TensorIteratorERKNS_10TensorBaseEENKUlvE_clEvENKUlvE_clEvENKUlvE_clEvENKUlvE_clEvEUlRhiE_EEvS4_S7_RKT1_EUliE_EEvlSE_:
	.zero		1848


//--------------------- .nv.constant0._ZN2at6native24index_elementwise_kernelILi128ELi4EZNS0_20cuda_take_put_kernelIN3c108BFloat16ElZZZZZNS0_10put_kernelERNS_14TensorIteratorERKNS_10TensorBaseEbENKUlvE_clEvENKUlvE10_clEvENKUlvE_clEvENKUlvE0_clEvEUlRS4_lE0_EEvS6_S9_RKT1_EUliE_EEvlSG_ --------------------------
	.section	.nv.constant0._ZN2at6native24index_elementwise_kernelILi128ELi4EZNS0_20cuda_take_put_kernelIN3c108BFloat16ElZZZZZNS0_10put_kernelERNS_14TensorIteratorERKNS_10TensorBaseEbENKUlvE_clEvENKUlvE10_clEvENKUlvE_clEvENKUlvE0_clEvEUlRS4_lE0_EEvS6_S9_RKT1_EUliE_EEvlSG_,"a",@progbits
	.sectionflags	@""
	.align	4
.nv.constant0._ZN2at6native24index_elementwise_kernelILi128ELi4EZNS0_20cuda_take_put_kernelIN3c108BFloat16ElZZZZZNS0_10put_kernelERNS_14TensorIteratorERKNS_10TensorBaseEbENKUlvE_clEvENKUlvE10_clEvENKUlvE_clEvENKUlvE0_clEvEUlRS4_lE0_EEvS6_S9_RKT1_EUliE_EEvlSG_:
	.zero		1856


//--------------------- .nv.constant0._ZN2at6native24index_elementwise_kernelILi128ELi4EZNS0_20cuda_take_put_kernelIN3c108BFloat16ElZZZZZNS0_10put_kernelERNS_14TensorIteratorERKNS_10TensorBaseEbENKUlvE_clEvENKUlvE10_clEvENKUlvE_clEvENKUlvE0_clEvEUlRS4_lE_EEvS6_S9_RKT1_EUliE_EEvlSG_ --------------------------
	.section	.nv.constant0._ZN2at6native24index_elementwise_kernelILi128ELi4EZNS0_20cuda_take_put_kernelIN3c108BFloat16ElZZZZZNS0_10put_kernelERNS_14TensorIteratorERKNS_10TensorBaseEbENKUlvE_clEvENKUlvE10_clEvENKUlvE_clEvENKUlvE0_clEvEUlRS4_lE_EEvS6_S9_RKT1_EUliE_EEvlSG_,"a",@progbits
	.sectionflags	@""
	.align	4
.nv.constant0._ZN2at6native24index_elementwise_kernelILi128ELi4EZNS0_20cuda_take_put_kernelIN3c108BFloat16ElZZZZZNS0_10put_kernelERNS_14TensorIteratorERKNS_10TensorBaseEbENKUlvE_clEvENKUlvE10_clEvENKUlvE_clEvENKUlvE0_clEvEUlRS4_lE_EEvS6_S9_RKT1_EUliE_EEvlSG_:
	.zero		1864


//--------------------- .nv.constant0._ZN2at6native24index_elementwise_kernelILi128ELi4EZNS0_20cuda_take_put_kernelIN3c108BFloat16EiZZZZZNS0_10put_kernelERNS_14TensorIteratorERKNS_10TensorBaseEbENKUlvE_clEvENKUlvE10_clEvENKUlvE_clEvENKUlvE_clEvEUlRS4_iE0_EEvS6_S9_RKT1_EUliE_EEvlSG_ --------------------------
	.section	.nv.constant0._ZN2at6native24index_elementwise_kernelILi128ELi4EZNS0_20cuda_take_put_kernelIN3c108BFloat16EiZZZZZNS0_10put_kernelERNS_14TensorIteratorERKNS_10TensorBaseEbENKUlvE_clEvENKUlvE10_clEvENKUlvE_clEvENKUlvE_clEvEUlRS4_iE0_EEvS6_S9_RKT1_EUliE_EEvlSG_,"a",@progbits
	.sectionflags	@""
	.align	4
.nv.constant0._ZN2at6native24index_elementwise_kernelILi128ELi4EZNS0_20cuda_take_put_kernelIN3c108BFloat16EiZZZZZNS0_10put_kernelERNS_14TensorIteratorERKNS_10TensorBaseEbENKUlvE_clEvENKUlvE10_clEvENKUlvE_clEvENKUlvE_clEvEUlRS4_iE0_EEvS6_S9_RKT1_EUliE_EEvlSG_:
	.zero		1848


//--------------------- .nv.constant0._ZN2at6native24index_elementwise_kernelILi128ELi4EZNS0_20cuda_take_put_kernelIN3c108BFloat16EiZZZZZNS0_10put_kernelERNS_14TensorIteratorERKNS_10TensorBaseEbENKUlvE_clEvENKUlvE10_clEvENKUlvE_clEvENKUlvE_clEvEUlRS4_iE_EEvS6_S9_RKT1_EUliE_EEvlSG_ --------------------------
	.section	.nv.constant0._ZN2at6native24index_elementwise_kernelILi128ELi4EZNS0_20cuda_take_put_kernelIN3c108BFloat16EiZZZZZNS0_10put_kernelERNS_14TensorIteratorERKNS_10TensorBaseEbENKUlvE_clEvENKUlvE10_clEvENKUlvE_clEvENKUlvE_clEvEUlRS4_iE_EEvS6_S9_RKT1_EUliE_EEvlSG_,"a",@progbits
	.sectionflags	@""
	.align	4
.nv.constant0._ZN2at6native24index_elementwise_kernelILi128ELi4EZNS0_20cuda_take_put_kernelIN3c108BFloat16EiZZZZZNS0_10put_kernelERNS_14TensorIteratorERKNS_10TensorBaseEbENKUlvE_clEvENKUlvE10_clEvENKUlvE_clEvENKUlvE_clEvEUlRS4_iE_EEvS6_S9_RKT1_EUliE_EEvlSG_:
	.zero		1856


//--------------------- .nv.constant0._ZN2at6native24index_elementwise_kernelILi128ELi4EZNS0_20cuda_take_put_kernelIblZZZZZNS0_10put_kernelERNS_14TensorIteratorERKNS_10TensorBaseEbENKUlvE_clEvENKUlvE9_clEvENKUlvE_clEvENKUlvE0_clEvEUlRblE0_EEvS4_S7_RKT1_EUliE_EEvlSE_ --------------------------
	.section	.nv.constant0._ZN2at6native24index_elementwise_kernelILi128ELi4EZNS0_20cuda_take_put_kernelIblZZZZZNS0_10put_kernelERNS_14TensorIteratorERKNS_10TensorBaseEbENKUlvE_clEvENKUlvE9_clEvENKUlvE_clEvENKUlvE0_clEvEUlRblE0_EEvS4_S7_RKT1_EUliE_EEvlSE_,"a",@progbits
	.sectionflags	@""
	.align	4
.nv.constant0._ZN2at6native24index_elementwise_kernelILi128ELi4EZNS0_20cuda_take_put_kernelIblZZZZZNS0_10put_kernelERNS_14TensorIteratorERKNS_10TensorBaseEbENKUlvE_clEvENKUlvE9_clEvENKUlvE_clEvENKUlvE0_clEvEUlRblE0_EEvS4_S7_RKT1_EUliE_EEvlSE_:
	.zero		1856


//--------------------- .nv.constant0._ZN2at6native24index_elementwise_kernelILi128ELi4EZNS0_20cuda_take_put_kernelIblZZZZZNS0_10put_kernelERNS_14TensorIteratorERKNS_10TensorBaseEbENKUlvE_clEvENKUlvE9_clEvENKUlvE_clEvENKUlvE0_clEvEUlRblE_EEvS4_S7_RKT1_EUliE_EEvlSE_ --------------------------
	.section	.nv.constant0._ZN2at6native24index_elementwise_kernelILi128ELi4EZNS0_20cuda_take_put_kernelIblZZZZZNS0_10put_kernelERNS_14TensorIteratorERKNS_10TensorBaseEbENKUlvE_clEvENKUlvE9_clEvENKUlvE_clEvENKUlvE0_clEvEUlRblE_EEvS4_S7_RKT1_EUliE_EEvlSE_,"a",@progbits
	.sectionflags	@""
	.align	4
.nv.constant0._ZN2at6native24index_elementwise_kernelILi128ELi4EZNS0_20cuda_take_put_kernelIblZZZZZNS0_10put_kernelERNS_14TensorIteratorERKNS_10TensorBaseEbENKUlvE_clEvENKUlvE9_clEvENKUlvE_clEvENKUlvE0_clEvEUlRblE_EEvS4_S7_RKT1_EUliE_EEvlSE_:
	.zero		1864


//--------------------- .nv.constant0._ZN2at6native24index_elementwise_kernelILi128ELi4EZNS0_20cuda_take_put_kernelIbiZZZZZNS0_10put_kernelERNS_14TensorIteratorERKNS_10TensorBaseEbENKUlvE_clEvENKUlvE9_clEvENKUlvE_clEvENKUlvE_clEvEUlRbiE0_EEvS4_S7_RKT1_EUliE_EEvlSE_ --------------------------
	.section	.nv.constant0._ZN2at6native24index_elementwise_kernelILi128ELi4EZNS0_20cuda_take_put_kernelIbiZZZZZNS0_10put_kernelERNS_14TensorIteratorERKNS_10TensorBaseEbENKUlvE_clEvENKUlvE9_clEvENKUlvE_clEvENKUlvE_clEvEUlRbiE0_EEvS4_S7_RKT1_EUliE_EEvlSE_,"a",@progbits
	.sectionflags	@""
	.align	4
.nv.constant0._ZN2at6native24index_elementwise_kernelILi128ELi4EZNS0_20cuda_take_put_kernelIbiZZZZZNS0_10put_kernelERNS_14TensorIteratorERKNS_10TensorBaseEbENKUlvE_clEvENKUlvE9_clEvENKUlvE_clEvENKUlvE_clEvEUlRbiE0_EEvS4_S7_RKT1_EUliE_EEvlSE_:
	.zero		1848


//--------------------- .nv.constant0._ZN2at6native24index_elementwise_kernelILi128ELi4EZNS0_20cuda_take_put_kernelIbiZZZZZNS0_10put_kernelERNS_14TensorIteratorERKNS_10TensorBaseEbENKUlvE_clEvENKUlvE9_clEvENKUlvE_clEvENKUlvE_clEvEUlRbiE_EEvS4_S7_RKT1_EUliE_EEvlSE_ --------------------------
	.section	.nv.constant0._ZN2at6native24index_elementwise_kernelILi128ELi4EZNS0_20cuda_take_put_kernelIbiZZZZZNS0_10put_kernelERNS_14TensorIteratorERKNS_10TensorBaseEbENKUlvE_clEvENKUlvE9_clEvENKUlvE_clEvENKUlvE_clEvEUlRbiE_EEvS4_S7_RKT1_EUliE_EEvlSE_,"a",@progbits
	.sectionflags	@""
	.align	4
.nv.constant0._ZN2at6native24index_elementwise_kernelILi128ELi4EZNS0_20cuda_take_put_kernelIbiZZZZZNS0_10put_kernelERNS_14TensorIteratorERKNS_10TensorBaseEbENKUlvE_clEvENKUlvE9_clEvENKUlvE_clEvENKUlvE_clEvEUlRbiE_EEvS4_S7_RKT1_EUliE_EEvlSE_:
	.zero		1856


//--------------------- .nv.constant0._ZN2at6native24index_elementwise_kernelILi128ELi4EZNS0_20cuda_take_put_kernelIN3c104HalfElZZZZZNS0_10put_kernelERNS_14TensorIteratorERKNS_10TensorBaseEbENKUlvE_clEvENKUlvE8_clEvENKUlvE_clEvENKUlvE0_clEvEUlRS4_lE0_EEvS6_S9_RKT1_EUliE_EEvlSG_ --------------------------
	.section	.nv.constant0._ZN2at6native24index_elementwise_kernelILi128ELi4EZNS0_20cuda_take_put_kernelIN3c104HalfElZZZZZNS0_10put_kernelERNS_14TensorIteratorERKNS_10TensorBaseEbENKUlvE_clEvENKUlvE8_clEvENKUlvE_clEvENKUlvE0_clEvEUlRS4_lE0_EEvS6_S9_RKT1_EUliE_EEvlSG_,"a",@progbits
	.sectionflags	@""
	.align	4
.nv.constant0._ZN2at6native24index_elementwise_kernelILi128ELi4EZNS0_20cuda_take_put_kernelIN3c104HalfElZZZZZNS0_10put_kernelERNS_14TensorIteratorERKNS_10TensorBaseEbENKUlvE_clEvENKUlvE8_clEvENKUlvE_clEvENKUlvE0_clEvEUlRS4_lE0_EEvS6_S9_RKT1_EUliE_EEvlSG_:
	.zero		1856


//--------------------- .nv.constant0._ZN2at6native24index_elementwise_kernelILi128ELi4EZNS0_20cuda_take_put_kernelIN3c104HalfElZZZZZNS0_10put_kernelERNS_14TensorIteratorERKNS_10TensorBaseEbENKUlvE_clEvENKUlvE8_clEvENKUlvE_clEvENKUlvE0_clEvEUlRS4_lE_EEvS6_S9_RKT1_EUliE_EEvlSG_ --------------------------
	.section	.nv.constant0._ZN2at6native24index_elementwise_kernelILi128ELi4EZNS0_20cuda_take_put_kernelIN3c104HalfElZZZZZNS0_10put_kernelERNS_14TensorIteratorERKNS_10TensorBaseEbENKUlvE_clEvENKUlvE8_clEvENKUlvE_clEvENKUlvE0_clEvEUlRS4_lE_EEvS6_S9_RKT1_EUliE_EEvlSG_,"a",@progbits
	.sectionflags	@""
	.align	4
.nv.constant0._ZN2at6native24index_elementwise_kernelILi128ELi4EZNS0_20cuda_take_put_kernelIN3c104HalfElZZZZZNS0_10put_kernelERNS_14TensorIteratorERKNS_10TensorBaseEbENKUlvE_clEvENKUlvE8_clEvENKUlvE_clEvENKUlvE0_clEvEUlRS4_lE_EEvS6_S9_RKT1_EUliE_EEvlSG_:
	.zero		1864


//--------------------- .nv.constant0._ZN2at6native24index_elementwise_kernelILi128ELi4EZNS0_20cuda_take_put_kernelIN3c104HalfEiZZZZZNS0_10put_kernelERNS_14TensorIteratorERKNS_10TensorBaseEbENKUlvE_clEvENKUlvE8_clEvENKUlvE_clEvENKUlvE_clEvEUlRS4_iE0_EEvS6_S9_RKT1_EUliE_EEvlSG_ --------------------------
	.section	.nv.constant0._ZN2at6native24index_elementwise_kernelILi128ELi4EZNS0_20cuda_take_put_kernelIN3c104HalfEiZZZZZNS0_10put_kernelERNS_14TensorIteratorERKNS_10TensorBaseEbENKUlvE_clEvENKUlvE8_clEvENKUlvE_clEvENKUlvE_clEvEUlRS4_iE0_EEvS6_S9_RKT1_EUliE_EEvlSG_,"a",@progbits
	.sectionflags	@""
	.align	4
.nv.constant0._ZN2at6native24index_elementwise_kernelILi128ELi4EZNS0_20cuda_take_put_kernelIN3c104HalfEiZZZZZNS0_10put_kernelERNS_14TensorIteratorERKNS_10TensorBaseEbENKUlvE_clEvENKUlvE8_clEvENKUlvE_clEvENKUlvE_clEvEUlRS4_iE0_EEvS6_S9_RKT1_EUliE_EEvlSG_:
	.zero		1848


//--------------------- .nv.constant0._ZN2at6native24index_elementwise_kernelILi128ELi4EZNS0_20cuda_take_put_kernelIN3c104HalfEiZZZZZNS0_10put_kernelERNS_14TensorIteratorERKNS_10TensorBaseEbENKUlvE_clEvENKUlvE8_clEvENKUlvE_clEvENKUlvE_clEvEUlRS4_iE_EEvS6_S9_RKT1_EUliE_EEvlSG_ --------------------------
	.section	.nv.constant0._ZN2at6native24index_elementwise_kernelILi128ELi4EZNS0_20cuda_take_put_kernelIN3c104HalfEiZZZZZNS0_10put_kernelERNS_14TensorIteratorERKNS_10TensorBaseEbENKUlvE_clEvENKUlvE8_clEvENKUlvE_clEvENKUlvE_clEvEUlRS4_iE_EEvS6_S9_RKT1_EUliE_EEvlSG_,"a",@progbits
	.sectionflags	@""
	.align	4
.nv.constant0._ZN2at6native24index_elementwise_kernelILi128ELi4EZNS0_20cuda_take_put_kernelIN3c104HalfEiZZZZZNS0_10put_kernelERNS_14TensorIteratorERKNS_10TensorBaseEbENKUlvE_clEvENKUlvE8_clEvENKUlvE_clEvENKUlvE_clEvEUlRS4_iE_EEvS6_S9_RKT1_EUliE_EEvlSG_:
	.zero		1856


//--------------------- .nv.constant0._ZN2at6native24index_elementwise_kernelILi128ELi4EZNS0_20cuda_take_put_kernelIN3c107complexIfEElZZZZZNS0_10put_kernelERNS_14TensorIteratorERKNS_10TensorBaseEbENKUlvE_clEvENKUlvE7_clEvENKUlvE_clEvENKUlvE0_clEvEUlRS5_lE0_EEvS7_SA_RKT1_EUliE_EEvlSH_ --------------------------
	.section	.nv.constant0._ZN2at6native24index_elementwise_kernelILi128ELi4EZNS0_20cuda_take_put_kernelIN3c107complexIfEElZZZZZNS0_10put_kernelERNS_14TensorIteratorERKNS_10TensorBaseEbENKUlvE_clEvENKUlvE7_clEvENKUlvE_clEvENKUlvE0_clEvEUlRS5_lE0_EEvS7_SA_RKT1_EUliE_EEvlSH_,"a",@progbits
	.sectionflags	@""
	.align	4
.nv.constant0._ZN2at6native24index_elementwise_kernelILi128ELi4EZNS0_20cuda_take_put_kernelIN3c107complexIfEElZZZZZNS0_10put_kernelERNS_14TensorIteratorERKNS_10TensorBaseEbENKUlvE_clEvENKUlvE7_clEvENKUlvE_clEvENKUlvE0_clEvEUlRS5_lE0_EEvS7_SA_RKT1_EUliE_EEvlSH_:
	.zero		1856


//--------------------- .nv.constant0._ZN2at6native24index_elementwise_kernelILi128ELi4EZNS0_20cuda_take_put_kernelIN3c107complexIfEElZZZZZNS0_10put_kernelERNS_14TensorIteratorERKNS_10TensorBaseEbENKUlvE_clEvENKUlvE7_clEvENKUlvE_clEvENKUlvE0_clEvEUlRS5_lE_EEvS7_SA_RKT1_EUliE_EEvlSH_ --------------------------
	.section	.nv.constant0._ZN2at6native24index_elementwise_kernelILi128ELi4EZNS0_20cuda_take_put_kernelIN3c107complexIfEElZZZZZNS0_10put_kernelERNS_14TensorIteratorERKNS_10TensorBaseEbENKUlvE_clEvENKUlvE7_clEvENKUlvE_clEvENKUlvE0_clEvEUlRS5_lE_EEvS7_SA_RKT1_EUliE_EEvlSH_,"a",@progbits
	.sectionflags	@""
	.align	4
.nv.constant0._ZN2at6native24index_elementwise_kernelILi128ELi4EZNS0_20cuda_take_put_kernelIN3c107complexIfEElZZZZZNS0_10put_kernelERNS_14TensorIteratorERKNS_10TensorBaseEbENKUlvE_clEvENKUlvE7_clEvENKUlvE_clEvENKUlvE0_clEvEUlRS5_lE_EEvS7_SA_RKT1_EUliE_EEvlSH_:
	.zero		1864


//--------------------- .nv.constant0._ZN2at6native24index_elementwise_kernelILi128ELi4EZNS0_20cuda_take_put_kernelIN3c107complexIfEEiZZZZZNS0_10put_kernelERNS_14TensorIteratorERKNS_10TensorBaseEbENKUlvE_clEvENKUlvE7_clEvENKUlvE_clEvENKUlvE_clEvEUlRS5_iE0_EEvS7_SA_RKT1_EUliE_EEvlSH_ --------------------------
	.section	.nv.constant0._ZN2at6native24index_elementwise_kernelILi128ELi4EZNS0_20cuda_take_put_kernelIN3c107complexIfEEiZZZZZNS0_10put_kernelERNS_14TensorIteratorERKNS_10TensorBaseEbENKUlvE_clEvENKUlvE7_clEvENKUlvE_clEvENKUlvE_clEvEUlRS5_iE0_EEvS7_SA_RKT1_EUliE_EEvlSH_,"a",@progbits
	.sectionflags	@""
	.align	4
.nv.constant0._ZN2at6native24index_elementwise_kernelILi128ELi4EZNS0_20cuda_take_put_kernelIN3c107complexIfEEiZZZZZNS0_10put_kernelERNS_14TensorIteratorERKNS_10TensorBaseEbENKUlvE_clEvENKUlvE7_clEvENKUlvE_clEvENKUlvE_clEvEUlRS5_iE0_EEvS7_SA_RKT1_EUliE_EEvlSH_:
	.zero		1848


//--------------------- .nv.constant0._ZN2at6native24index_elementwise_kernelILi128ELi4EZNS0_20cuda_take_put_kernelIN3c107complexIfEEiZZZZZNS0_10put_kernelERNS_14TensorIteratorERKNS_10TensorBaseEbENKUlvE_clEvENKUlvE7_clEvENKUlvE_clEvENKUlvE_clEvEUlRS5_iE_EEvS7_SA_RKT1_EUliE_EEvlSH_ --------------------------
	.section	.nv.constant0._ZN2at6native24index_elementwise_kernelILi128ELi4EZNS0_20cuda_take_put_kernelIN3c107complexIfEEiZZZZZNS0_10put_kernelERNS_14TensorIteratorERKNS_10TensorBaseEbENKUlvE_clEvENKUlvE7_clEvENKUlvE_clEvENKUlvE_clEvEUlRS5_iE_EEvS7_SA_RKT1_EUliE_EEvlSH_,"a",@progbits
	.sectionflags	@""
	.align	4
.nv.constant0._ZN2at6native24index_elementwise_kernelILi128ELi4EZNS0_20cuda_take_put_kernelIN3c107complexIfEEiZZZZZNS0_10put_kernelERNS_14TensorIteratorERKNS_10TensorBaseEbENKUlvE_clEvENKUlvE7_clEvENKUlvE_clEvENKUlvE_clEvEUlRS5_iE_EEvS7_SA_RKT1_EUliE_EEvlSH_:
	.zero		1856


//--------------------- .nv.constant0._ZN2at6native24index_elementwise_kernelILi128ELi4EZNS0_20cuda_take_put_kernelIN3c107complexIdEElZZZZZNS0_10put_kernelERNS_14TensorIteratorERKNS_10TensorBaseEbENKUlvE_clEvENKUlvE6_clEvENKUlvE_clEvENKUlvE0_clEvEUlRS5_lE0_EEvS7_SA_RKT1_EUliE_EEvlSH_ --------------------------
	.section	.nv.constant0._ZN2at6native24index_elementwise_kernelILi128ELi4EZNS0_20cuda_take_put_kernelIN3c107complexIdEElZZZZZNS0_10put_kernelERNS_14TensorIteratorERKNS_10TensorBaseEbENKUlvE_clEvENKUlvE6_clEvENKUlvE_clEvENKUlvE0_clEvEUlRS5_lE0_EEvS7_SA_RKT1_EUliE_EEvlSH_,"a",@progbits
	.sectionflags	@""
	.align	4
.nv.constant0._ZN2at6native24index_elementwise_kernelILi128ELi4EZNS0_20cuda_take_put_kernelIN3c107complexIdEElZZZZZNS0_10put_kernelERNS_14TensorIteratorERKNS_10TensorBaseEbENKUlvE_clEvENKUlvE6_clEvENKUlvE_clEvENKUlvE0_clEvEUlRS5_lE0_EEvS7_SA_RKT1_EUliE_EEvlSH_:
	.zero		1856


//--------------------- .nv.constant0._ZN2at6native24index_elementwise_kernelILi128ELi4EZNS0_20cuda_take_put_kernelIN3c107complexIdEElZZZZZNS0_10put_kernelERNS_14TensorIteratorERKNS_10TensorBaseEbENKUlvE_clEvENKUlvE6_clEvENKUlvE_clEvENKUlvE0_clEvEUlRS5_lE_EEvS7_SA_RKT1_EUliE_EEvlSH_ --------------------------
	.section	.nv.constant0._ZN2at6native24index_elementwise_kernelILi128ELi4EZNS0_20cuda_take_put_kernelIN3c107complexIdEElZZZZZNS0_10put_kernelERNS_14TensorIteratorERKNS_10TensorBaseEbENKUlvE_clEvENKUlvE6_clEvENKUlvE_clEvENKUlvE0_clEvEUlRS5_lE_EEvS7_SA_RKT1_EUliE_EEvlSH_,"a",@progbits
	.sectionflags	@""
	.align	4
.nv.constant0._ZN2at6native24index_elementwise_kernelILi128ELi4EZNS0_20cuda_take_put_kernelIN3c107complexIdEElZZZZZNS0_10put_kernelERNS_14TensorIteratorERKNS_10TensorBaseEbENKUlvE_clEvENKUlvE6_clEvENKUlvE_clEvENKUlvE0_clEvEUlRS5_lE_EEvS7_SA_RKT1_EUliE_EEvlSH_:
	.zero		1864


//--------------------- .nv.constant0._ZN2at6native24index_elementwise_kernelILi128ELi4EZNS0_20cuda_take_put_kernelIN3c107complexIdEEiZZZZZNS0_10put_kernelERNS_14TensorIteratorERKNS_10TensorBaseEbENKUlvE_clEvENKUlvE6_clEvENKUlvE_clEvENKUlvE_clEvEUlRS5_iE0_EEvS7_SA_RKT1_EUliE_EEvlSH_ --------------------------
	.section	.nv.constant0._ZN2at6native24index_elementwise_kernelILi128ELi4EZNS0_20cuda_take_put_kernelIN3c107complexIdEEiZZZZZNS0_10put_kernelERNS_14TensorIteratorERKNS_10TensorBaseEbENKUlvE_clEvENKUlvE6_clEvENKUlvE_clEvENKUlvE_clEvEUlRS5_iE0_EEvS7_SA_RKT1_EUliE_EEvlSH_,"a",@progbits
	.sectionflags	@""
	.align	4
.nv.constant0._ZN2at6native24index_elementwise_kernelILi128ELi4EZNS0_20cuda_take_put_kernelIN3c107complexIdEEiZZZZZNS0_10put_kernelERNS_14TensorIteratorERKNS_10TensorBaseEbENKUlvE_clEvENKUlvE6_clEvENKUlvE_clEvENKUlvE_clEvEUlRS5_iE0_EEvS7_SA_RKT1_EUliE_EEvlSH_:
	.zero		1848


//--------------------- .nv.constant0._ZN2at6native24index_elementwise_kernelILi128ELi4EZNS0_20cuda_take_put_kernelIN3c107complexIdEEiZZZZZNS0_10put_kernelERNS_14TensorIteratorERKNS_10TensorBaseEbENKUlvE_clEvENKUlvE6_clEvENKUlvE_clEvENKUlvE_clEvEUlRS5_iE_EEvS7_SA_RKT1_EUliE_EEvlSH_ --------------------------
	.section	.nv.constant0._ZN2at6native24index_elementwise_kernelILi128ELi4EZNS0_20cuda_take_put_kernelIN3c107complexIdEEiZZZZZNS0_10put_kernelERNS_14TensorIteratorERKNS_10TensorBaseEbENKUlvE_clEvENKUlvE6_clEvENKUlvE_clEvENKUlvE_clEvEUlRS5_iE_EEvS7_SA_RKT1_EUliE_EEvlSH_,"a",@progbits
	.sectionflags	@""
	.align	4
.nv.constant0._ZN2at6native24index_elementwise_kernelILi128ELi4EZNS0_20cuda_take_put_kernelIN3c107complexIdEEiZZZZZNS0_10put_kernelERNS_14TensorIteratorERKNS_10TensorBaseEbENKUlvE_clEvENKUlvE6_clEvENKUlvE_clEvENKUlvE_clEvEUlRS5_iE_EEvS7_SA_RKT1_EUliE_EEvlSH_:
	.zero		1856


//--------------------- .nv.constant0._ZN2at6native24index_elementwise_kernelILi128ELi4EZNS0_20cuda_take_put_kernelIflZZZZZNS0_10put_kernelERNS_14TensorIteratorERKNS_10TensorBaseEbENKUlvE_clEvENKUlvE5_clEvENKUlvE_clEvENKUlvE0_clEvEUlRflE0_EEvS4_S7_RKT1_EUliE_EEvlSE_ --------------------------
	.section	.nv.constant0._ZN2at6native24index_elementwise_kernelILi128ELi4EZNS0_20cuda_take_put_kernelIflZZZZZNS0_10put_kernelERNS_14TensorIteratorERKNS_10TensorBaseEbENKUlvE_clEvENKUlvE5_clEvENKUlvE_clEvENKUlvE0_clEvEUlRflE0_EEvS4_S7_RKT1_EUliE_EEvlSE_,"a",@progbits
	.sectionflags	@""
	.align	4
.nv.constant0._ZN2at6native24index_elementwise_kernelILi128ELi4EZNS0_20cuda_take_put_kernelIflZZZZZNS0_10put_kernelERNS_14TensorIteratorERKNS_10TensorBaseEbENKUlvE_clEvENKUlvE5_clEvENKUlvE_clEvENKUlvE0_clEvEUlRflE0_EEvS4_S7_RKT1_EUliE_EEvlSE_:
	.zero		1856


//--------------------- .nv.constant0._ZN2at6native24index_elementwise_kernelILi128ELi4EZNS0_20cuda_take_put_kernelIflZZZZZNS0_10put_kernelERNS_14TensorIteratorERKNS_10TensorBaseEbENKUlvE_clEvENKUlvE5_clEvENKUlvE_clEvENKUlvE0_clEvEUlRflE_EEvS4_S7_RKT1_EUliE_EEvlSE_ --------------------------
	.section	.nv.constant0._ZN2at6native24index_elementwise_kernelILi128ELi4EZNS0_20cuda_take_put_kernelIflZZZZZNS0_10put_kernelERNS_14TensorIteratorERKNS_10TensorBaseEbENKUlvE_clEvENKUlvE5_clEvENKUlvE_clEvENKUlvE0_clEvEUlRflE_EEvS4_S7_RKT1_EUliE_EEvlSE_,"a",@progbits
	.sectionflags	@""
	.align	4
.nv.constant0._ZN2at6native24index_elementwise_kernelILi128ELi4EZNS0_20cuda_take_put_kernelIflZZZZZNS0_10put_kernelERNS_14TensorIteratorERKNS_10TensorBaseEbENKUlvE_clEvENKUlvE5_clEvENKUlvE_clEvENKUlvE0_clEvEUlRflE_EEvS4_S7_RKT1_EUliE_EEvlSE_:
	.zero		1864


//--------------------- .nv.constant0._ZN2at6native24index_elementwise_kernelILi128ELi4EZNS0_20cuda_take_put_kernelIfiZZZZZNS0_10put_kernelERNS_14TensorIteratorERKNS_10TensorBaseEbENKUlvE_clEvENKUlvE5_clEvENKUlvE_clEvENKUlvE_clEvEUlRfiE0_EEvS4_S7_RKT1_EUliE_EEvlSE_ --------------------------
	.section	.nv.constant0._ZN2at6native24index_elementwise_kernelILi128ELi4EZNS0_20cuda_take_put_kernelIfiZZZZZNS0_10put_kernelERNS_14TensorIteratorERKNS_10TensorBaseEbENKUlvE_clEvENKUlvE5_clEvENKUlvE_clEvENKUlvE_clEvEUlRfiE0_EEvS4_S7_RKT1_EUliE_EEvlSE_,"a",@progbits
	.sectionflags	@""
	.align	4
.nv.constant0._ZN2at6native24index_elementwise_kernelILi128ELi4EZNS0_20cuda_take_put_kernelIfiZZZZZNS0_10put_kernelERNS_14TensorIteratorERKNS_10TensorBaseEbENKUlvE_clEvENKUlvE5_clEvENKUlvE_clEvENKUlvE_clEvEUlRfiE0_EEvS4_S7_RKT1_EUliE_EEvlSE_:
	.zero		1848


//--------------------- .nv.constant0._ZN2at6native24index_elementwise_kernelILi128ELi4EZNS0_20cuda_take_put_kernelIfiZZZZZNS0_10put_kernelERNS_14TensorIteratorERKNS_10TensorBaseEbENKUlvE_clEvENKUlvE5_clEvENKUlvE_clEvENKUlvE_clEvEUlRfiE_EEvS4_S7_RKT1_EUliE_EEvlSE_ --------------------------
	.section	.nv.constant0._ZN2at6native24index_elementwise_kernelILi128ELi4EZNS0_20cuda_take_put_kernelIfiZZZZZNS0_10put_kernelERNS_14TensorIteratorERKNS_10TensorBaseEbENKUlvE_clEvENKUlvE5_clEvENKUlvE_clEvENKUlvE_clEvEUlRfiE_EEvS4_S7_RKT1_EUliE_EEvlSE_,"a",@progbits
	.sectionflags	@""
	.align	4
.nv.constant0._ZN2at6native24index_elementwise_kernelILi128ELi4EZNS0_20cuda_take_put_kernelIfiZZZZZNS0_10put_kernelERNS_14TensorIteratorERKNS_10TensorBaseEbENKUlvE_clEvENKUlvE5_clEvENKUlvE_clEvENKUlvE_clEvEUlRfiE_EEvS4_S7_RKT1_EUliE_EEvlSE_:
	.zero		1856


//--------------------- .nv.constant0._ZN2at6native24index_elementwise_kernelILi128ELi4EZNS0_20cuda_take_put_kernelIdlZZZZZNS0_10put_kernelERNS_14TensorIteratorERKNS_10TensorBaseEbENKUlvE_clEvENKUlvE4_clEvENKUlvE_clEvENKUlvE0_clEvEUlRdlE0_EEvS4_S7_RKT1_EUliE_EEvlSE_ --------------------------
	.section	.nv.constant0._ZN2at6native24index_elementwise_kernelILi128ELi4EZNS0_20cuda_take_put_kernelIdlZZZZZNS0_10put_kernelERNS_14TensorIteratorERKNS_10TensorBaseEbENKUlvE_clEvENKUlvE4_clEvENKUlvE_clEvENKUlvE0_clEvEUlRdlE0_EEvS4_S7_RKT1_EUliE_EEvlSE_,"a",@progbits
	.sectionflags	@""
	.align	4
.nv.constant0._ZN2at6native24index_elementwise_kernelILi128ELi4EZNS0_20cuda_take_put_kernelIdlZZZZZNS0_10put_kernelERNS_14TensorIteratorERKNS_10TensorBaseEbENKUlvE_clEvENKUlvE4_clEvENKUlvE_clEvENKUlvE0_clEvEUlRdlE0_EEvS4_S7_RKT1_EUliE_EEvlSE_:
	.zero		1856


//--------------------- .nv.constant0._ZN2at6native24index_elementwise_kernelILi128ELi4EZNS0_20cuda_take_put_kernelIdlZZZZZNS0_10put_kernelERNS_14TensorIteratorERKNS_10TensorBaseEbENKUlvE_clEvENKUlvE4_clEvENKUlvE_clEvENKUlvE0_clEvEUlRdlE_EEvS4_S7_RKT1_EUliE_EEvlSE_ --------------------------
	.section	.nv.constant0._ZN2at6native24index_elementwise_kernelILi128ELi4EZNS0_20cuda_take_put_kernelIdlZZZZZNS0_10put_kernelERNS_14TensorIteratorERKNS_10TensorBaseEbENKUlvE_clEvENKUlvE4_clEvENKUlvE_clEvENKUlvE0_clEvEUlRdlE_EEvS4_S7_RKT1_EUliE_EEvlSE_,"a",@progbits
	.sectionflags	@""
	.align	4
.nv.constant0._ZN2at6native24index_elementwise_kernelILi128ELi4EZNS0_20cuda_take_put_kernelIdlZZZZZNS0_10put_kernelERNS_14TensorIteratorERKNS_10TensorBaseEbENKUlvE_clEvENKUlvE4_clEvENKUlvE_clEvENKUlvE0_clEvEUlRdlE_EEvS4_S7_RKT1_EUliE_EEvlSE_:
	.zero		1864


//--------------------- .nv.constant0._ZN2at6native24index_elementwise_kernelILi128ELi4EZNS0_20cuda_take_put_kernelIdiZZZZZNS0_10put_kernelERNS_14TensorIteratorERKNS_10TensorBaseEbENKUlvE_clEvENKUlvE4_clEvENKUlvE_clEvENKUlvE_clEvEUlRdiE0_EEvS4_S7_RKT1_EUliE_EEvlSE_ --------------------------
	.section	.nv.constant0._ZN2at6native24index_elementwise_kernelILi128ELi4EZNS0_20cuda_take_put_kernelIdiZZZZZNS0_10put_kernelERNS_14TensorIteratorERKNS_10TensorBaseEbENKUlvE_clEvENKUlvE4_clEvENKUlvE_clEvENKUlvE_clEvEUlRdiE0_EEvS4_S7_RKT1_EUliE_EEvlSE_,"a",@progbits
	.sectionflags	@""
	.align	4
.nv.constant0._ZN2at6native24index_elementwise_kernelILi128ELi4EZNS0_20cuda_take_put_kernelIdiZZZZZNS0_10put_kernelERNS_14TensorIteratorERKNS_10TensorBaseEbENKUlvE_clEvENKUlvE4_clEvENKUlvE_clEvENKUlvE_clEvEUlRdiE0_EEvS4_S7_RKT1_EUliE_EEvlSE_:
	.zero		1848


//--------------------- .nv.constant0._ZN2at6native24index_elementwise_kernelILi128ELi4EZNS0_20cuda_take_put_kernelIdiZZZZZNS0_10put_kernelERNS_14TensorIteratorERKNS_10TensorBaseEbENKUlvE_clEvENKUlvE4_clEvENKUlvE_clEvENKUlvE_clEvEUlRdiE_EEvS4_S7_RKT1_EUliE_EEvlSE_ --------------------------
	.section	.nv.constant0._ZN2at6native24index_elementwise_kernelILi128ELi4EZNS0_20cuda_take_put_kernelIdiZZZZZNS0_10put_kernelERNS_14TensorIteratorERKNS_10TensorBaseEbENKUlvE_clEvENKUlvE4_clEvENKUlvE_clEvENKUlvE_clEvEUlRdiE_EEvS4_S7_RKT1_EUliE_EEvlSE_,"a",@progbits
	.sectionflags	@""
	.align	4
.nv.constant0._ZN2at6native24index_elementwise_kernelILi128ELi4EZNS0_20cuda_take_put_kernelIdiZZZZZNS0_10put_kernelERNS_14TensorIteratorERKNS_10TensorBaseEbENKUlvE_clEvENKUlvE4_clEvENKUlvE_clEvENKUlvE_clEvEUlRdiE_EEvS4_S7_RKT1_EUliE_EEvlSE_:
	.zero		1856


//--------------------- .nv.constant0._ZN2at6native24index_elementwise_kernelILi128ELi4EZNS0_20cuda_take_put_kernelIslZZZZZNS0_10put_kernelERNS_14TensorIteratorERKNS_10TensorBaseEbENKUlvE_clEvENKUlvE3_clEvENKUlvE_clEvENKUlvE0_clEvEUlRslE0_EEvS4_S7_RKT1_EUliE_EEvlSE_ --------------------------
	.section	.nv.constant0._ZN2at6native24index_elementwise_kernelILi128ELi4EZNS0_20cuda_take_put_kernelIslZZZZZNS0_10put_kernelERNS_14TensorIteratorERKNS_10TensorBaseEbENKUlvE_clEvENKUlvE3_clEvENKUlvE_clEvENKUlvE0_clEvEUlRslE0_EEvS4_S7_RKT1_EUliE_EEvlSE_,"a",@progbits
	.sectionflags	@""
	.align	4
.nv.constant0._ZN2at6native24index_elementwise_kernelILi128ELi4EZNS0_20cuda_take_put_kernelIslZZZZZNS0_10put_kernelERNS_14TensorIteratorERKNS_10TensorBaseEbENKUlvE_clEvENKUlvE3_clEvENKUlvE_clEvENKUlvE0_clEvEUlRslE0_EEvS4_S7_RKT1_EUliE_EEvlSE_:
	.zero		1856


//--------------------- .nv.constant0._ZN2at6native24index_elementwise_kernelILi128ELi4EZNS0_20cuda_take_put_kernelIslZZZZZNS0_10put_kernelERNS_14TensorIteratorERKNS_10TensorBaseEbENKUlvE_clEvENKUlvE3_clEvENKUlvE_clEvENKUlvE0_clEvEUlRslE_EEvS4_S7_RKT1_EUliE_EEvlSE_ --------------------------
	.section	.nv.constant0._ZN2at6native24index_elementwise_kernelILi128ELi4EZNS0_20cuda_take_put_kernelIslZZZZZNS0_10put_kernelERNS_14TensorIteratorERKNS_10TensorBaseEbENKUlvE_clEvENKUlvE3_clEvENKUlvE_clEvENKUlvE0_clEvEUlRslE_EEvS4_S7_RKT1_EUliE_EEvlSE_,"a",@progbits
	.sectionflags	@""
	.align	4
.nv.constant0._ZN2at6native24index_elementwise_kernelILi128ELi4EZNS0_20cuda_take_put_kernelIslZZZZZNS0_10put_kernelERNS_14TensorIteratorERKNS_10TensorBaseEbENKUlvE_clEvENKUlvE3_clEvENKUlvE_clEvENKUlvE0_clEvEUlRslE_EEvS4_S7_RKT1_EUliE_EEvlSE_:
	.zero		1864


//--------------------- .nv.constant0._ZN2at6native24index_elementwise_kernelILi128ELi4EZNS0_20cuda_take_put_kernelIsiZZZZZNS0_10put_kernelERNS_14TensorIteratorERKNS_10TensorBaseEbENKUlvE_clEvENKUlvE3_clEvENKUlvE_clEvENKUlvE_clEvEUlRsiE0_EEvS4_S7_RKT1_EUliE_EEvlSE_ --------------------------
	.section	.nv.constant0._ZN2at6native24index_elementwise_kernelILi128ELi4EZNS0_20cuda_take_put_kernelIsiZZZZZNS0_10put_kernelERNS_14TensorIteratorERKNS_10TensorBaseEbENKUlvE_clEvENKUlvE3_clEvENKUlvE_clEvENKUlvE_clEvEUlRsiE0_EEvS4_S7_RKT1_EUliE_EEvlSE_,"a",@progbits
	.sectionflags	@""
	.align	4
.nv.constant0._ZN2at6native24index_elementwise_kernelILi128ELi4EZNS0_20cuda_take_put_kernelIsiZZZZZNS0_10put_kernelERNS_14TensorIteratorERKNS_10TensorBaseEbENKUlvE_clEvENKUlvE3_clEvENKUlvE_clEvENKUlvE_clEvEUlRsiE0_EEvS4_S7_RKT1_EUliE_EEvlSE_:
	.zero		1848


//--------------------- .nv.constant0._ZN2at6native24index_elementwise_kernelILi128ELi4EZNS0_20cuda_take_put_kernelIsiZZZZZNS0_10put_kernelERNS_14TensorIteratorERKNS_10TensorBaseEbENKUlvE_clEvENKUlvE3_clEvENKUlvE_clEvENKUlvE_clEvEUlRsiE_EEvS4_S7_RKT1_EUliE_EEvlSE_ --------------------------
	.section	.nv.constant0._ZN2at6native24index_elementwise_kernelILi128ELi4EZNS0_20cuda_take_put_kernelIsiZZZZZNS0_10put_kernelERNS_14TensorIteratorERKNS_10TensorBaseEbENKUlvE_clEvENKUlvE3_clEvENKUlvE_clEvENKUlvE_clEvEUlRsiE_EEvS4_S7_RKT1_EUliE_EEvlSE_,"a",@progbits
	.sectionflags	@""
	.align	4
.nv.constant0._ZN2at6native24index_elementwise_kernelILi128ELi4EZNS0_20cuda_take_put_kernelIsiZZZZZNS0_10put_kernelERNS_14TensorIteratorERKNS_10TensorBaseEbENKUlvE_clEvENKUlvE3_clEvENKUlvE_clEvENKUlvE_clEvEUlRsiE_EEvS4_S7_RKT1_EUliE_EEvlSE_:
	.zero		1856


//--------------------- .nv.constant0._ZN2at6native24index_elementwise_kernelILi128ELi4EZNS0_20cuda_take_put_kernelIllZZZZZNS0_10put_kernelERNS_14TensorIteratorERKNS_10TensorBaseEbENKUlvE_clEvENKUlvE2_clEvENKUlvE_clEvENKUlvE0_clEvEUlRllE0_EEvS4_S7_RKT1_EUliE_EEvlSE_ --------------------------
	.section	.nv.constant0._ZN2at6native24index_elementwise_kernelILi128ELi4EZNS0_20cuda_take_put_kernelIllZZZZZNS0_10put_kernelERNS_14TensorIteratorERKNS_10TensorBaseEbENKUlvE_clEvENKUlvE2_clEvENKUlvE_clEvENKUlvE0_clEvEUlRllE0_EEvS4_S7_RKT1_EUliE_EEvlSE_,"a",@progbits
	.sectionflags	@""
	.align	4
.nv.constant0._ZN2at6native24index_elementwise_kernelILi128ELi4EZNS0_20cuda_take_put_kernelIllZZZZZNS0_10put_kernelERNS_14TensorIteratorERKNS_10TensorBaseEbENKUlvE_clEvENKUlvE2_clEvENKUlvE_clEvENKUlvE0_clEvEUlRllE0_EEvS4_S7_RKT1_EUliE_EEvlSE_:
	.zero		1856


//--------------------- .nv.constant0._ZN2at6native24index_elementwise_kernelILi128ELi4EZNS0_20cuda_take_put_kernelIllZZZZZNS0_10put_kernelERNS_14TensorIteratorERKNS_10TensorBaseEbENKUlvE_clEvENKUlvE2_clEvENKUlvE_clEvENKUlvE0_clEvEUlRllE_EEvS4_S7_RKT1_EUliE_EEvlSE_ --------------------------
	.section	.nv.constant0._ZN2at6native24index_elementwise_kernelILi128ELi4EZNS0_20cuda_take_put_kernelIllZZZZZNS0_10put_kernelERNS_14TensorIteratorERKNS_10TensorBaseEbENKUlvE_clEvENKUlvE2_clEvENKUlvE_clEvENKUlvE0_clEvEUlRllE_EEvS4_S7_RKT1_EUliE_EEvlSE_,"a",@progbits
	.sectionflags	@""
	.align	4
.nv.constant0._ZN2at6native24index_elementwise_kernelILi128ELi4EZNS0_20cuda_take_put_kernelIllZZZZZNS0_10put_kernelERNS_14TensorIteratorERKNS_10TensorBaseEbENKUlvE_clEvENKUlvE2_clEvENKUlvE_clEvENKUlvE0_clEvEUlRllE_EEvS4_S7_RKT1_EUliE_EEvlSE_:
	.zero		1864


//--------------------- .nv.constant0._ZN2at6native24index_elementwise_kernelILi128ELi4EZNS0_20cuda_take_put_kernelIliZZZZZNS0_10put_kernelERNS_14TensorIteratorERKNS_10TensorBaseEbENKUlvE_clEvENKUlvE2_clEvENKUlvE_clEvENKUlvE_clEvEUlRliE0_EEvS4_S7_RKT1_EUliE_EEvlSE_ --------------------------
	.section	.nv.constant0._ZN2at6native24index_elementwise_kernelILi128ELi4EZNS0_20cuda_take_put_kernelIliZZZZZNS0_10put_kernelERNS_14TensorIteratorERKNS_10TensorBaseEbENKUlvE_clEvENKUlvE2_clEvENKUlvE_clEvENKUlvE_clEvEUlRliE0_EEvS4_S7_RKT1_EUliE_EEvlSE_,"a",@progbits
	.sectionflags	@""
	.align	4
.nv.constant0._ZN2at6native24index_elementwise_kernelILi128ELi4EZNS0_20cuda_take_put_kernelIliZZZZZNS0_10put_kernelERNS_14TensorIteratorERKNS_10TensorBaseEbENKUlvE_clEvENKUlvE2_clEvENKUlvE_clEvENKUlvE_clEvEUlRliE0_EEvS4_S7_RKT1_EUliE_EEvlSE_:
	.zero		1848


//--------------------- .nv.constant0._ZN2at6native24index_elementwise_kernelILi128ELi4EZNS0_20cuda_take_put_kernelIliZZZZZNS0_10put_kernelERNS_14TensorIteratorERKNS_10TensorBaseEbENKUlvE_clEvENKUlvE2_clEvENKUlvE_clEvENKUlvE_clEvEUlRliE_EEvS4_S7_RKT1_EUliE_EEvlSE_ --------------------------
	.section	.nv.constant0._ZN2at6native24index_elementwise_kernelILi128ELi4EZNS0_20cuda_take_put_kernelIliZZZZZNS0_10put_kernelERNS_14TensorIteratorERKNS_10TensorBaseEbENKUlvE_clEvENKUlvE2_clEvENKUlvE_clEvENKUlvE_clEvEUlRliE_EEvS4_S7_RKT1_EUliE_EEvlSE_,"a",@progbits
	.sectionflags	@""
	.align	4
.nv.constant0._ZN2at6native24index_elementwise_kernelILi128ELi4EZNS0_20cuda_take_put_kernelIliZZZZZNS0_10put_kernelERNS_14TensorIteratorERKNS_10TensorBaseEbENKUlvE_clEvENKUlvE2_clEvENKUlvE_clEvENKUlvE_clEvEUlRliE_EEvS4_S7_RKT1_EUliE_EEvlSE_:
	.zero		1856


//--------------------- .nv.constant0._ZN2at6native24index_elementwise_kernelILi128ELi4EZNS0_20cuda_take_put_kernelIilZZZZZNS0_10put_kernelERNS_14TensorIteratorERKNS_10TensorBaseEbENKUlvE_clEvENKUlvE1_clEvENKUlvE_clEvENKUlvE0_clEvEUlRilE0_EEvS4_S7_RKT1_EUliE_EEvlSE_ --------------------------
	.section	.nv.constant0._ZN2at6native24index_elementwise_kernelILi128ELi4EZNS0_20cuda_take_put_kernelIilZZZZZNS0_10put_kernelERNS_14TensorIteratorERKNS_10TensorBaseEbENKUlvE_clEvENKUlvE1_clEvENKUlvE_clEvENKUlvE0_clEvEUlRilE0_EEvS4_S7_RKT1_EUliE_EEvlSE_,"a",@progbits
	.sectionflags	@""
	.align	4
.nv.constant0._ZN2at6native24index_elementwise_kernelILi128ELi4EZNS0_20cuda_take_put_kernelIilZZZZZNS0_10put_kernelERNS_14TensorIteratorERKNS_10TensorBaseEbENKUlvE_clEvENKUlvE1_clEvENKUlvE_clEvENKUlvE0_clEvEUlRilE0_EEvS4_S7_RKT1_EUliE_EEvlSE_:
	.zero		1856


//--------------------- .nv.constant0._ZN2at6native24index_elementwise_kernelILi128ELi4EZNS0_20cuda_take_put_kernelIilZZZZZNS0_10put_kernelERNS_14TensorIteratorERKNS_10TensorBaseEbENKUlvE_clEvENKUlvE1_clEvENKUlvE_clEvENKUlvE0_clEvEUlRilE_EEvS4_S7_RKT1_EUliE_EEvlSE_ --------------------------
	.section	.nv.constant0._ZN2at6native24index_elementwise_kernelILi128ELi4EZNS0_20cuda_take_put_kernelIilZZZZZNS0_10put_kernelERNS_14TensorIteratorERKNS_10TensorBaseEbENKUlvE_clEvENKUlvE1_clEvENKUlvE_clEvENKUlvE0_clEvEUlRilE_EEvS4_S7_RKT1_EUliE_EEvlSE_,"a",@progbits
	.sectionflags	@""
	.align	4
.nv.constant0._ZN2at6native24index_elementwise_kernelILi128ELi4EZNS0_20cuda_take_put_kernelIilZZZZZNS0_10put_kernelERNS_14TensorIteratorERKNS_10TensorBaseEbENKUlvE_clEvENKUlvE1_clEvENKUlvE_clEvENKUlvE0_clEvEUlRilE_EEvS4_S7_RKT1_EUliE_EEvlSE_:
	.zero		1864


//--------------------- .nv.constant0._ZN2at6native24index_elementwise_kernelILi128ELi4EZNS0_20cuda_take_put_kernelIiiZZZZZNS0_10put_kernelERNS_14TensorIteratorERKNS_10TensorBaseEbENKUlvE_clEvENKUlvE1_clEvENKUlvE_clEvENKUlvE_clEvEUlRiiE0_EEvS4_S7_RKT1_EUliE_EEvlSE_ --------------------------
	.section	.nv.constant0._ZN2at6native24index_elementwise_kernelILi128ELi4EZNS0_20cuda_take_put_kernelIiiZZZZZNS0_10put_kernelERNS_14TensorIteratorERKNS_10TensorBaseEbENKUlvE_clEvENKUlvE1_clEvENKUlvE_clEvENKUlvE_clEvEUlRiiE0_EEvS4_S7_RKT1_EUliE_EEvlSE_,"a",@progbits
	.sectionflags	@""
	.align	4
.nv.constant0._ZN2at6native24index_elementwise_kernelILi128ELi4EZNS0_20cuda_take_put_kernelIiiZZZZZNS0_10put_kernelERNS_14TensorIteratorERKNS_10TensorBaseEbENKUlvE_clEvENKUlvE1_clEvENKUlvE_clEvENKUlvE_clEvEUlRiiE0_EEvS4_S7_RKT1_EUliE_EEvlSE_:
	.zero		1848


//--------------------- .nv.constant0._ZN2at6native24index_elementwise_kernelILi128ELi4EZNS0_20cuda_take_put_kernelIiiZZZZZNS0_10put_kernelERNS_14TensorIteratorERKNS_10TensorBaseEbENKUlvE_clEvENKUlvE1_clEvENKUlvE_clEvENKUlvE_clEvEUlRiiE_EEvS4_S7_RKT1_EUliE_EEvlSE_ --------------------------
	.section	.nv.constant0._ZN2at6native24index_elementwise_kernelILi128ELi4EZNS0_20cuda_take_put_kernelIiiZZZZZNS0_10put_kernelERNS_14TensorIteratorERKNS_10TensorBaseEbENKUlvE_clEvENKUlvE1_clEvENKUlvE_clEvENKUlvE_clEvEUlRiiE_EEvS4_S7_RKT1_EUliE_EEvlSE_,"a",@progbits
	.sectionflags	@""
	.align	4
.nv.constant0._ZN2at6native24index_elementwise_kernelILi128ELi4EZNS0_20cuda_take_put_kernelIiiZZZZZNS0_10put_kernelERNS_14TensorIteratorERKNS_10TensorBaseEbENKUlvE_clEvENKUlvE1_clEvENKUlvE_clEvENKUlvE_clEvEUlRiiE_EEvS4_S7_RKT1_EUliE_EEvlSE_:
	.zero		1856


//--------------------- .nv.constant0._ZN2at6native24index_elementwise_kernelILi128ELi4EZNS0_20cuda_take_put_kernelIalZZZZZNS0_10put_kernelERNS_14TensorIteratorERKNS_10TensorBaseEbENKUlvE_clEvENKUlvE0_clEvENKUlvE_clEvENKUlvE0_clEvEUlRalE0_EEvS4_S7_RKT1_EUliE_EEvlSE_ --------------------------
	.section	.nv.constant0._ZN2at6native24index_elementwise_kernelILi128ELi4EZNS0_20cuda_take_put_kernelIalZZZZZNS0_10put_kernelERNS_14TensorIteratorERKNS_10TensorBaseEbENKUlvE_clEvENKUlvE0_clEvENKUlvE_clEvENKUlvE0_clEvEUlRalE0_EEvS4_S7_RKT1_EUliE_EEvlSE_,"a",@progbits
	.sectionflags	@""
	.align	4
.nv.constant0._ZN2at6native24index_elementwise_kernelILi128ELi4EZNS0_20cuda_take_put_kernelIalZZZZZNS0_10put_kernelERNS_14TensorIteratorERKNS_10TensorBaseEbENKUlvE_clEvENKUlvE0_clEvENKUlvE_clEvENKUlvE0_clEvEUlRalE0_EEvS4_S7_RKT1_EUliE_EEvlSE_:
	.zero		1856


//--------------------- .nv.constant0._ZN2at6native24index_elementwise_kernelILi128ELi4EZNS0_20cuda_take_put_kernelIalZZZZZNS0_10put_kernelERNS_14TensorIteratorERKNS_10TensorBaseEbENKUlvE_clEvENKUlvE0_clEvENKUlvE_clEvENKUlvE0_clEvEUlRalE_EEvS4_S7_RKT1_EUliE_EEvlSE_ --------------------------
	.section	.nv.constant0._ZN2at6native24index_elementwise_kernelILi128ELi4EZNS0_20cuda_take_put_kernelIalZZZZZNS0_10put_kernelERNS_14TensorIteratorERKNS_10TensorBaseEbENKUlvE_clEvENKUlvE0_clEvENKUlvE_clEvENKUlvE0_clEvEUlRalE_EEvS4_S7_RKT1_EUliE_EEvlSE_,"a",@progbits
	.sectionflags	@""
	.align	4
.nv.constant0._ZN2at6native24index_elementwise_kernelILi128ELi4EZNS0_20cuda_take_put_kernelIalZZZZZNS0_10put_kernelERNS_14TensorIteratorERKNS_10TensorBaseEbENKUlvE_clEvENKUlvE0_clEvENKUlvE_clEvENKUlvE0_clEvEUlRalE_EEvS4_S7_RKT1_EUliE_EEvlSE_:
	.zero		1864


//--------------------- .nv.constant0._ZN2at6native24index_elementwise_kernelILi128ELi4EZNS0_20cuda_take_put_kernelIaiZZZZZNS0_10put_kernelERNS_14TensorIteratorERKNS_10TensorBaseEbENKUlvE_clEvENKUlvE0_clEvENKUlvE_clEvENKUlvE_clEvEUlRaiE0_EEvS4_S7_RKT1_EUliE_EEvlSE_ --------------------------
	.section	.nv.constant0._ZN2at6native24index_elementwise_kernelILi128ELi4EZNS0_20cuda_take_put_kernelIaiZZZZZNS0_10put_kernelERNS_14TensorIteratorERKNS_10TensorBaseEbENKUlvE_clEvENKUlvE0_clEvENKUlvE_clEvENKUlvE_clEvEUlRaiE0_EEvS4_S7_RKT1_EUliE_EEvlSE_,"a",@progbits
	.sectionflags	@""
	.align	4
.nv.constant0._ZN2at6native24index_elementwise_kernelILi128ELi4EZNS0_20cuda_take_put_kernelIaiZZZZZNS0_10put_kernelERNS_14TensorIteratorERKNS_10TensorBaseEbENKUlvE_clEvENKUlvE0_clEvENKUlvE_clEvENKUlvE_clEvEUlRaiE0_EEvS4_S7_RKT1_EUliE_EEvlSE_:
	.zero		1848


//--------------------- .nv.constant0._ZN2at6native24index_elementwise_kernelILi128ELi4EZNS0_20cuda_take_put_kernelIaiZZZZZNS0_10put_kernelERNS_14TensorIteratorERKNS_10TensorBaseEbENKUlvE_clEvENKUlvE0_clEvENKUlvE_clEvENKUlvE_clEvEUlRaiE_EEvS4_S7_RKT1_EUliE_EEvlSE_ --------------------------
	.section	.nv.constant0._ZN2at6native24index_elementwise_kernelILi128ELi4EZNS0_20cuda_take_put_kernelIaiZZZZZNS0_10put_kernelERNS_14TensorIteratorERKNS_10TensorBaseEbENKUlvE_clEvENKUlvE0_clEvENKUlvE_clEvENKUlvE_clEvEUlRaiE_EEvS4_S7_RKT1_EUliE_EEvlSE_,"a",@progbits
	.sectionflags	@""
	.align	4
.nv.constant0._ZN2at6native24index_elementwise_kernelILi128ELi4EZNS0_20cuda_take_put_kernelIaiZZZZZNS0_10put_kernelERNS_14TensorIteratorERKNS_10TensorBaseEbENKUlvE_clEvENKUlvE0_clEvENKUlvE_clEvENKUlvE_clEvEUlRaiE_EEvS4_S7_RKT1_EUliE_EEvlSE_:
	.zero		1856


//--------------------- .nv.constant0._ZN2at6native24index_elementwise_kernelILi128ELi4EZNS0_20cuda_take_put_kernelIhlZZZZZNS0_10put_kernelERNS_14TensorIteratorERKNS_10TensorBaseEbENKUlvE_clEvENKUlvE_clEvENKUlvE_clEvENKUlvE0_clEvEUlRhlE0_EEvS4_S7_RKT1_EUliE_EEvlSE_ --------------------------
	.section	.nv.constant0._ZN2at6native24index_elementwise_kernelILi128ELi4EZNS0_20cuda_take_put_kernelIhlZZZZZNS0_10put_kernelERNS_14TensorIteratorERKNS_10TensorBaseEbENKUlvE_clEvENKUlvE_clEvENKUlvE_clEvENKUlvE0_clEvEUlRhlE0_EEvS4_S7_RKT1_EUliE_EEvlSE_,"a",@progbits
	.sectionflags	@""
	.align	4
.nv.constant0._ZN2at6native24index_elementwise_kernelILi128ELi4EZNS0_20cuda_take_put_kernelIhlZZZZZNS0_10put_kernelERNS_14TensorIteratorERKNS_10TensorBaseEbENKUlvE_clEvENKUlvE_clEvENKUlvE_clEvENKUlvE0_clEvEUlRhlE0_EEvS4_S7_RKT1_EUliE_EEvlSE_:
	.zero		1856


//--------------------- .nv.constant0._ZN2at6native24index_elementwise_kernelILi128ELi4EZNS0_20cuda_take_put_kernelIhlZZZZZNS0_10put_kernelERNS_14TensorIteratorERKNS_10TensorBaseEbENKUlvE_clEvENKUlvE_clEvENKUlvE_clEvENKUlvE0_clEvEUlRhlE_EEvS4_S7_RKT1_EUliE_EEvlSE_ --------------------------
	.section	.nv.constant0._ZN2at6native24index_elementwise_kernelILi128ELi4EZNS0_20cuda_take_put_kernelIhlZZZZZNS0_10put_kernelERNS_14TensorIteratorERKNS_10TensorBaseEbENKUlvE_clEvENKUlvE_clEvENKUlvE_clEvENKUlvE0_clEvEUlRhlE_EEvS4_S7_RKT1_EUliE_EEvlSE_,"a",@progbits
	.sectionflags	@""
	.align	4
.nv.constant0._ZN2at6native24index_elementwise_kernelILi128ELi4EZNS0_20cuda_take_put_kernelIhlZZZZZNS0_10put_kernelERNS_14TensorIteratorERKNS_10TensorBaseEbENKUlvE_clEvENKUlvE_clEvENKUlvE_clEvENKUlvE0_clEvEUlRhlE_EEvS4_S7_RKT1_EUliE_EEvlSE_:
	.zero		1864


//--------------------- .nv.constant0._ZN2at6native24index_elementwise_kernelILi128ELi4EZNS0_20cuda_take_put_kernelIhiZZZZZNS0_10put_kernelERNS_14TensorIteratorERKNS_10TensorBaseEbENKUlvE_clEvENKUlvE_clEvENKUlvE_clEvENKUlvE_clEvEUlRhiE0_EEvS4_S7_RKT1_EUliE_EEvlSE_ --------------------------
	.section	.nv.constant0._ZN2at6native24index_elementwise_kernelILi128ELi4EZNS0_20cuda_take_put_kernelIhiZZZZZNS0_10put_kernelERNS_14TensorIteratorERKNS_10TensorBaseEbENKUlvE_clEvENKUlvE_clEvENKUlvE_clEvENKUlvE_clEvEUlRhiE0_EEvS4_S7_RKT1_EUliE_EEvlSE_,"a",@progbits
	.sectionflags	@""
	.align	4
.nv.constant0._ZN2at6native24index_elementwise_kernelILi128ELi4EZNS0_20cuda_take_put_kernelIhiZZZZZNS0_10put_kernelERNS_14TensorIteratorERKNS_10TensorBaseEbENKUlvE_clEvENKUlvE_clEvENKUlvE_clEvENKUlvE_clEvEUlRhiE0_EEvS4_S7_RKT1_EUliE_EEvlSE_:
	.zero		1848


//--------------------- .nv.constant0._ZN2at6native24index_elementwise_kernelILi128ELi4EZNS0_20cuda_take_put_kernelIhiZZZZZNS0_10put_kernelERNS_14TensorIteratorERKNS_10TensorBaseEbENKUlvE_clEvENKUlvE_clEvENKUlvE_clEvENKUlvE_clEvEUlRhiE_EEvS4_S7_RKT1_EUliE_EEvlSE_ --------------------------
	.section	.nv.constant0._ZN2at6native24index_elementwise_kernelILi128ELi4EZNS0_20cuda_take_put_kernelIhiZZZZZNS0_10put_kernelERNS_14TensorIteratorERKNS_10TensorBaseEbENKUlvE_clEvENKUlvE_clEvENKUlvE_clEvENKUlvE_clEvEUlRhiE_EEvS4_S7_RKT1_EUliE_EEvlSE_,"a",@progbits
	.sectionflags	@""
	.align	4
.nv.constant0._ZN2at6native24index_elementwise_kernelILi128ELi4EZNS0_20cuda_take_put_kernelIhiZZZZZNS0_10put_kernelERNS_14TensorIteratorERKNS_10TensorBaseEbENKUlvE_clEvENKUlvE_clEvENKUlvE_clEvENKUlvE_clEvEUlRhiE_EEvS4_S7_RKT1_EUliE_EEvlSE_:
	.zero		1856


//--------------------- .nv.constant0._ZN2at6native24index_elementwise_kernelILi128ELi4EZNS0_16gpu_index_kernelIZZZNS0_31index_put_kernel_quantized_cudaERNS_14TensorIteratorEN3c108ArrayRefIlEES7_bdiENKUlvE_clEvENKUlvE3_clEvEUlPcPKclE_EEvRNS_18TensorIteratorBaseES7_S7_RKT_bEUliE_EEvlT1_ --------------------------
	.section	.nv.constant0._ZN2at6native24index_elementwise_kernelILi128ELi4EZNS0_16gpu_index_kernelIZZZNS0_31index_put_kernel_quantized_cudaERNS_14TensorIteratorEN3c108ArrayRefIlEES7_bdiENKUlvE_clEvENKUlvE3_clEvEUlPcPKclE_EEvRNS_18TensorIteratorBaseES7_S7_RKT_bEUliE_EEvlT1_,"a",@progbits
	.sectionflags	@""
	.align	4
.nv.constant0._ZN2at6native24index_elementwise_kernelILi128ELi4EZNS0_16gpu_index_kernelIZZZNS0_31index_put_kernel_quantized_cudaERNS_14TensorIteratorEN3c108ArrayRefIlEES7_bdiENKUlvE_clEvENKUlvE3_clEvEUlPcPKclE_EEvRNS_18TensorIteratorBaseES7_S7_RKT_bEUliE_EEvlT1_:
	.zero		2160


//--------------------- .nv.constant0._ZN2at6native24index_elementwise_kernelILi128ELi4EZNS0_16gpu_index_kernelIZZZNS0_31index_put_kernel_quantized_cudaERNS_14TensorIteratorEN3c108ArrayRefIlEES7_bdiENKUlvE_clEvENKUlvE2_clEvEUlPcPKclE_EEvRNS_18TensorIteratorBaseES7_S7_RKT_bEUliE_EEvlT1_ --------------------------
	.section	.nv.constant0._ZN2at6native24index_elementwise_kernelILi128ELi4EZNS0_16gpu_index_kernelIZZZNS0_31index_put_kernel_quantized_cudaERNS_14TensorIteratorEN3c108ArrayRefIlEES7_bdiENKUlvE_clEvENKUlvE2_clEvEUlPcPKclE_EEvRNS_18TensorIteratorBaseES7_S7_RKT_bEUliE_EEvlT1_,"a",@progbits
	.sectionflags	@""
	.align	4
.nv.constant0._ZN2at6native24index_elementwise_kernelILi128ELi4EZNS0_16gpu_index_kernelIZZZNS0_31index_put_kernel_quantized_cudaERNS_14TensorIteratorEN3c108ArrayRefIlEES7_bdiENKUlvE_clEvENKUlvE2_clEvEUlPcPKclE_EEvRNS_18TensorIteratorBaseES7_S7_RKT_bEUliE_EEvlT1_:
	.zero		2160


//--------------------- .nv.constant0._ZN2at6native24index_elementwise_kernelILi128ELi4EZNS0_16gpu_index_kernelIZZZNS0_31index_put_kernel_quantized_cudaERNS_14TensorIteratorEN3c108ArrayRefIlEES7_bdiENKUlvE_clEvENKUlvE1_clEvEUlPcPKclE_EEvRNS_18TensorIteratorBaseES7_S7_RKT_bEUliE_EEvlT1_ --------------------------
	.section	.nv.constant0._ZN2at6native24index_elementwise_kernelILi128ELi4EZNS0_16gpu_index_kernelIZZZNS0_31index_put_kernel_quantized_cudaERNS_14TensorIteratorEN3c108ArrayRefIlEES7_bdiENKUlvE_clEvENKUlvE1_clEvEUlPcPKclE_EEvRNS_18TensorIteratorBaseES7_S7_RKT_bEUliE_EEvlT1_,"a",@progbits
	.sectionflags	@""
	.align	4
.nv.constant0._ZN2at6native24index_elementwise_kernelILi128ELi4EZNS0_16gpu_index_kernelIZZZNS0_31index_put_kernel_quantized_cudaERNS_14TensorIteratorEN3c108ArrayRefIlEES7_bdiENKUlvE_clEvENKUlvE1_clEvEUlPcPKclE_EEvRNS_18TensorIteratorBaseES7_S7_RKT_bEUliE_EEvlT1_:
	.zero		2160


//--------------------- .nv.constant0._ZN2at6native24index_elementwise_kernelILi128ELi4EZNS0_16gpu_index_kernelIZZZNS0_31index_put_kernel_quantized_cudaERNS_14TensorIteratorEN3c108ArrayRefIlEES7_bdiENKUlvE_clEvENKUlvE0_clEvEUlPcPKclE_EEvRNS_18TensorIteratorBaseES7_S7_RKT_bEUliE_EEvlT1_ --------------------------
	.section	.nv.constant0._ZN2at6native24index_elementwise_kernelILi128ELi4EZNS0_16gpu_index_kernelIZZZNS0_31index_put_kernel_quantized_cudaERNS_14TensorIteratorEN3c108ArrayRefIlEES7_bdiENKUlvE_clEvENKUlvE0_clEvEUlPcPKclE_EEvRNS_18TensorIteratorBaseES7_S7_RKT_bEUliE_EEvlT1_,"a",@progbits
	.sectionflags	@""
	.align	4
.nv.constant0._ZN2at6native24index_elementwise_kernelILi128ELi4EZNS0_16gpu_index_kernelIZZZNS0_31index_put_kernel_quantized_cudaERNS_14TensorIteratorEN3c108ArrayRefIlEES7_bdiENKUlvE_clEvENKUlvE0_clEvEUlPcPKclE_EEvRNS_18TensorIteratorBaseES7_S7_RKT_bEUliE_EEvlT1_:
	.zero		2160


//--------------------- .nv.constant0._ZN2at6native24index_elementwise_kernelILi128ELi4EZNS0_16gpu_index_kernelIZZZNS0_31index_put_kernel_quantized_cudaERNS_14TensorIteratorEN3c108ArrayRefIlEES7_bdiENKUlvE_clEvENKUlvE_clEvEUlPcPKclE_EEvRNS_18TensorIteratorBaseES7_S7_RKT_bEUliE_EEvlT1_ --------------------------
	.section	.nv.constant0._ZN2at6native24index_elementwise_kernelILi128ELi4EZNS0_16gpu_index_kernelIZZZNS0_31index_put_kernel_quantized_cudaERNS_14TensorIteratorEN3c108ArrayRefIlEES7_bdiENKUlvE_clEvENKUlvE_clEvEUlPcPKclE_EEvRNS_18TensorIteratorBaseES7_S7_RKT_bEUliE_EEvlT1_,"a",@progbits
	.sectionflags	@""
	.align	4
.nv.constant0._ZN2at6native24index_elementwise_kernelILi128ELi4EZNS0_16gpu_index_kernelIZZZNS0_31index_put_kernel_quantized_cudaERNS_14TensorIteratorEN3c108ArrayRefIlEES7_bdiENKUlvE_clEvENKUlvE_clEvEUlPcPKclE_EEvRNS_18TensorIteratorBaseES7_S7_RKT_bEUliE_EEvlT1_:
	.zero		2160


//--------------------- .nv.constant0._ZN2at6native24index_elementwise_kernelILi128ELi4EZNS0_16gpu_index_kernelIZNS0_21index_put_kernel_implINS0_10OpaqueTypeILi16EEEEEvRNS_14TensorIteratorEN3c108ArrayRefIlEESA_EUlPcPKclE_EEvRNS_18TensorIteratorBaseESA_SA_RKT_bEUliE_EEvlT1_ --------------------------
	.section	.nv.constant0._ZN2at6native24index_elementwise_kernelILi128ELi4EZNS0_16gpu_index_kernelIZNS0_21index_put_kernel_implINS0_10OpaqueTypeILi16EEEEEvRNS_14TensorIteratorEN3c108ArrayRefIlEESA_EUlPcPKclE_EEvRNS_18TensorIteratorBaseESA_SA_RKT_bEUliE_EEvlT1_,"a",@progbits
	.sectionflags	@""
	.align	4
.nv.constant0._ZN2at6native24index_elementwise_kernelILi128ELi4EZNS0_16gpu_index_kernelIZNS0_21index_put_kernel_implINS0_10OpaqueTypeILi16EEEEEvRNS_14TensorIteratorEN3c108ArrayRefIlEESA_EUlPcPKclE_EEvRNS_18TensorIteratorBaseESA_SA_RKT_bEUliE_EEvlT1_:
	.zero		2144


//--------------------- .nv.constant0._ZN2at6native24index_elementwise_kernelILi128ELi4EZNS0_16gpu_index_kernelIZNS0_21index_put_kernel_implINS0_10OpaqueTypeILi2EEEEEvRNS_14TensorIteratorEN3c108ArrayRefIlEESA_EUlPcPKclE_EEvRNS_18TensorIteratorBaseESA_SA_RKT_bEUliE_EEvlT1_ --------------------------
	.section	.nv.constant0._ZN2at6native24index_elementwise_kernelILi128ELi4EZNS0_16gpu_index_kernelIZNS0_21index_put_kernel_implINS0_10OpaqueTypeILi2EEEEEvRNS_14TensorIteratorEN3c108ArrayRefIlEESA_EUlPcPKclE_EEvRNS_18TensorIteratorBaseESA_SA_RKT_bEUliE_EEvlT1_,"a",@progbits
	.sectionflags	@""
	.align	4
.nv.constant0._ZN2at6native24index_elementwise_kernelILi128ELi4EZNS0_16gpu_index_kernelIZNS0_21index_put_kernel_implINS0_10OpaqueTypeILi2EEEEEvRNS_14TensorIteratorEN3c108ArrayRefIlEESA_EUlPcPKclE_EEvRNS_18TensorIteratorBaseESA_SA_RKT_bEUliE_EEvlT1_:
	.zero		2144


//--------------------- .nv.constant0._ZN2at6native24index_elementwise_kernelILi128ELi4EZNS0_16gpu_index_kernelIZNS0_21index_put_kernel_implINS0_10OpaqueTypeILi8EEEEEvRNS_14TensorIteratorEN3c108ArrayRefIlEESA_EUlPcPKclE_EEvRNS_18TensorIteratorBaseESA_SA_RKT_bEUliE_EEvlT1_ --------------------------
	.section	.nv.constant0._ZN2at6native24index_elementwise_kernelILi128ELi4EZNS0_16gpu_index_kernelIZNS0_21index_put_kernel_implINS0_10OpaqueTypeILi8EEEEEvRNS_14TensorIteratorEN3c108ArrayRefIlEESA_EUlPcPKclE_EEvRNS_18TensorIteratorBaseESA_SA_RKT_bEUliE_EEvlT1_,"a",@progbits
	.sectionflags	@""
	.align	4
.nv.constant0._ZN2at6native24index_elementwise_kernelILi128ELi4EZNS0_16gpu_index_kernelIZNS0_21index_put_kernel_implINS0_10OpaqueTypeILi8EEEEEvRNS_14TensorIteratorEN3c108ArrayRefIlEESA_EUlPcPKclE_EEvRNS_18TensorIteratorBaseESA_SA_RKT_bEUliE_EEvlT1_:
	.zero		2144


//--------------------- .nv.constant0._ZN2at6native24index_elementwise_kernelILi128ELi4EZNS0_16gpu_index_kernelIZNS0_21index_put_kernel_implINS0_10OpaqueTypeILi4EEEEEvRNS_14TensorIteratorEN3c108ArrayRefIlEESA_EUlPcPKclE_EEvRNS_18TensorIteratorBaseESA_SA_RKT_bEUliE_EEvlT1_ --------------------------
	.section	.nv.constant0._ZN2at6native24index_elementwise_kernelILi128ELi4EZNS0_16gpu_index_kernelIZNS0_21index_put_kernel_implINS0_10OpaqueTypeILi4EEEEEvRNS_14TensorIteratorEN3c108ArrayRefIlEESA_EUlPcPKclE_EEvRNS_18TensorIteratorBaseESA_SA_RKT_bEUliE_EEvlT1_,"a",@progbits
	.sectionflags	@""
	.align	4
.nv.constant0._ZN2at6native24index_elementwise_kernelILi128ELi4EZNS0_16gpu_index_kernelIZNS0_21index_put_kernel_implINS0_10OpaqueTypeILi4EEEEEvRNS_14TensorIteratorEN3c108ArrayRefIlEESA_EUlPcPKclE_EEvRNS_18TensorIteratorBaseESA_SA_RKT_bEUliE_EEvlT1_:
	.zero		2144


//--------------------- .nv.constant0._ZN2at6native24index_elementwise_kernelILi128ELi4EZNS0_16gpu_index_kernelIZNS0_21index_put_kernel_implINS0_10OpaqueTypeILi1EEEEEvRNS_14TensorIteratorEN3c108ArrayRefIlEESA_EUlPcPKclE_EEvRNS_18TensorIteratorBaseESA_SA_RKT_bEUliE_EEvlT1_ --------------------------
	.section	.nv.constant0._ZN2at6native24index_elementwise_kernelILi128ELi4EZNS0_16gpu_index_kernelIZNS0_21index_put_kernel_implINS0_10OpaqueTypeILi1EEEEEvRNS_14TensorIteratorEN3c108ArrayRefIlEESA_EUlPcPKclE_EEvRNS_18TensorIteratorBaseESA_SA_RKT_bEUliE_EEvlT1_,"a",@progbits
	.sectionflags	@""
	.align	4
.nv.constant0._ZN2at6native24index_elementwise_kernelILi128ELi4EZNS0_16gpu_index_kernelIZNS0_21index_put_kernel_implINS0_10OpaqueTypeILi1EEEEEvRNS_14TensorIteratorEN3c108ArrayRefIlEESA_EUlPcPKclE_EEvRNS_18TensorIteratorBaseESA_SA_RKT_bEUliE_EEvlT1_:
	.zero		2144


//--------------------- .nv.constant0._ZN2at6native24index_elementwise_kernelILi128ELi4EZNS0_22index_copy_kernel_implINS0_10OpaqueTypeILi16EEEEEvRNS_14TensorIteratorElllEUliE_EEvlT1_ --------------------------
	.section	.nv.constant0._ZN2at6native24index_elementwise_kernelILi128ELi4EZNS0_22index_copy_kernel_implINS0_10OpaqueTypeILi16EEEEEvRNS_14TensorIteratorElllEUliE_EEvlT1_,"a",@progbits
	.sectionflags	@""
	.align	4
.nv.constant0._ZN2at6native24index_elementwise_kernelILi128ELi4EZNS0_22index_copy_kernel_implINS0_10OpaqueTypeILi16EEEEEvRNS_14TensorIteratorElllEUliE_EEvlT1_:
	.zero		1552


//--------------------- .nv.constant0._ZN2at6native24index_elementwise_kernelILi128ELi4EZNS0_22index_copy_kernel_implINS0_10OpaqueTypeILi2EEEEEvRNS_14TensorIteratorElllEUliE_EEvlT1_ --------------------------
	.section	.nv.constant0._ZN2at6native24index_elementwise_kernelILi128ELi4EZNS0_22index_copy_kernel_implINS0_10OpaqueTypeILi2EEEEEvRNS_14TensorIteratorElllEUliE_EEvlT1_,"a",@progbits
	.sectionflags	@""
	.align	4
.nv.constant0._ZN2at6native24index_elementwise_kernelILi128ELi4EZNS0_22index_copy_kernel_implINS0_10OpaqueTypeILi2EEEEEvRNS_14TensorIteratorElllEUliE_EEvlT1_:
	.zero		1552


//--------------------- .nv.constant0._ZN2at6native24index_elementwise_kernelILi128ELi4EZNS0_22index_copy_kernel_implINS0_10OpaqueTypeILi8EEEEEvRNS_14TensorIteratorElllEUliE_EEvlT1_ --------------------------
	.section	.nv.constant0._ZN2at6native24index_elementwise_kernelILi128ELi4EZNS0_22index_copy_kernel_implINS0_10OpaqueTypeILi8EEEEEvRNS_14TensorIteratorElllEUliE_EEvlT1_,"a",@progbits
	.sectionflags	@""
	.align	4
.nv.constant0._ZN2at6native24index_elementwise_kernelILi128ELi4EZNS0_22index_copy_kernel_implINS0_10OpaqueTypeILi8EEEEEvRNS_14TensorIteratorElllEUliE_EEvlT1_:
	.zero		1552


//--------------------- .nv.constant0._ZN2at6native24index_elementwise_kernelILi128ELi4EZNS0_22index_copy_kernel_implINS0_10OpaqueTypeILi4EEEEEvRNS_14TensorIteratorElllEUliE_EEvlT1_ --------------------------
	.section	.nv.constant0._ZN2at6native24index_elementwise_kernelILi128ELi4EZNS0_22index_copy_kernel_implINS0_10OpaqueTypeILi4EEEEEvRNS_14TensorIteratorElllEUliE_EEvlT1_,"a",@progbits
	.sectionflags	@""
	.align	4
.nv.constant0._ZN2at6native24index_elementwise_kernelILi128ELi4EZNS0_22index_copy_kernel_implINS0_10OpaqueTypeILi4EEEEEvRNS_14TensorIteratorElllEUliE_EEvlT1_:
	.zero		1552


//--------------------- .nv.constant0._ZN2at6native24index_elementwise_kernelILi128ELi4EZNS0_22index_copy_kernel_implINS0_10OpaqueTypeILi1EEEEEvRNS_14TensorIteratorElllEUliE_EEvlT1_ --------------------------
	.section	.nv.constant0._ZN2at6native24index_elementwise_kernelILi128ELi4EZNS0_22index_copy_kernel_implINS0_10OpaqueTypeILi1EEEEEvRNS_14TensorIteratorElllEUliE_EEvlT1_,"a",@progbits
	.sectionflags	@""
	.align	4
.nv.constant0._ZN2at6native24index_elementwise_kernelILi128ELi4EZNS0_22index_copy_kernel_implINS0_10OpaqueTypeILi1EEEEEvRNS_14TensorIteratorElllEUliE_EEvlT1_:
	.zero		1552


//--------------------- .nv.constant0._ZN2at6native24index_elementwise_kernelILi128ELi4EZNS0_22index_fill_kernel_implINS0_10OpaqueTypeILi16EEEEEvRNS_14TensorIteratorElllT_EUliE_EEvlT1_ --------------------------
	.section	.nv.constant0._ZN2at6native24index_elementwise_kernelILi128ELi4EZNS0_22index_fill_kernel_implINS0_10OpaqueTypeILi16EEEEEvRNS_14TensorIteratorElllT_EUliE_EEvlT1_,"a",@progbits
	.sectionflags	@""
	.align	4
.nv.constant0._ZN2at6native24index_elementwise_kernelILi128ELi4EZNS0_22index_fill_kernel_implINS0_10OpaqueTypeILi16EEEEEvRNS_14TensorIteratorElllT_EUliE_EEvlT1_:
	.zero		1472


//--------------------- .nv.constant0._ZN2at6native24index_elementwise_kernelILi128ELi4EZNS0_22index_fill_kernel_implINS0_10OpaqueTypeILi2EEEEEvRNS_14TensorIteratorElllT_EUliE_EEvlT1_ --------------------------
	.section	.nv.constant0._ZN2at6native24index_elementwise_kernelILi128ELi4EZNS0_22index_fill_kernel_implINS0_10OpaqueTypeILi2EEEEEvRNS_14TensorIteratorElllT_EUliE_EEvlT1_,"a",@progbits
	.sectionflags	@""
	.align	4
.nv.constant0._ZN2at6native24index_elementwise_kernelILi128ELi4EZNS0_22index_fill_kernel_implINS0_10OpaqueTypeILi2EEEEEvRNS_14TensorIteratorElllT_EUliE_EEvlT1_:
	.zero		1448


//--------------------- .nv.constant0._ZN2at6native24index_elementwise_kernelILi128ELi4EZNS0_22index_fill_kernel_implINS0_10OpaqueTypeILi8EEEEEvRNS_14TensorIteratorElllT_EUliE_EEvlT1_ --------------------------
	.section	.nv.constant0._ZN2at6native24index_elementwise_kernelILi128ELi4EZNS0_22index_fill_kernel_implINS0_10OpaqueTypeILi8EEEEEvRNS_14TensorIteratorElllT_EUliE_EEvlT1_,"a",@progbits
	.sectionflags	@""
	.align	4
.nv.constant0._ZN2at6native24index_elementwise_kernelILi128ELi4EZNS0_22index_fill_kernel_implINS0_10OpaqueTypeILi8EEEEEvRNS_14TensorIteratorElllT_EUliE_EEvlT1_:
	.zero		1448


//--------------------- .nv.constant0._ZN2at6native24index_elementwise_kernelILi128ELi4EZNS0_22index_fill_kernel_implINS0_10OpaqueTypeILi4EEEEEvRNS_14TensorIteratorElllT_EUliE_EEvlT1_ --------------------------
	.section	.nv.constant0._ZN2at6native24index_elementwise_kernelILi128ELi4EZNS0_22index_fill_kernel_implINS0_10OpaqueTypeILi4EEEEEvRNS_14TensorIteratorElllT_EUliE_EEvlT1_,"a",@progbits
	.sectionflags	@""
	.align	4
.nv.constant0._ZN2at6native24index_elementwise_kernelILi128ELi4EZNS0_22index_fill_kernel_implINS0_10OpaqueTypeILi4EEEEEvRNS_14TensorIteratorElllT_EUliE_EEvlT1_:
	.zero		1448


//--------------------- .nv.constant0._ZN2at6native24index_elementwise_kernelILi128ELi4EZNS0_22index_fill_kernel_implINS0_10OpaqueTypeILi1EEEEEvRNS_14TensorIteratorElllT_EUliE_EEvlT1_ --------------------------
	.section	.nv.constant0._ZN2at6native24index_elementwise_kernelILi128ELi4EZNS0_22index_fill_kernel_implINS0_10OpaqueTypeILi1EEEEEvRNS_14TensorIteratorElllT_EUliE_EEvlT1_,"a",@progbits
	.sectionflags	@""
	.align	4
.nv.constant0._ZN2at6native24index_elementwise_kernelILi128ELi4EZNS0_22index_fill_kernel_implINS0_10OpaqueTypeILi1EEEEEvRNS_14TensorIteratorElllT_EUliE_EEvlT1_:
	.zero		1448


//--------------------- .nv.constant0._ZN2at6native24index_elementwise_kernelILi128ELi4EZNS0_16gpu_index_kernelIZNS0_17index_kernel_implINS0_10OpaqueTypeILi16EEEEEvRNS_18TensorIteratorBaseEN3c108ArrayRefIlEESA_EUlPcPKclE_EEvS7_SA_SA_RKT_bEUliE_EEvlT1_ --------------------------
	.section	.nv.constant0._ZN2at6native24index_elementwise_kernelILi128ELi4EZNS0_16gpu_index_kernelIZNS0_17index_kernel_implINS0_10OpaqueTypeILi16EEEEEvRNS_18TensorIteratorBaseEN3c108ArrayRefIlEESA_EUlPcPKclE_EEvS7_SA_SA_RKT_bEUliE_EEvlT1_,"a",@progbits
	.sectionflags	@""
	.align	4
.nv.constant0._ZN2at6native24index_elementwise_kernelILi128ELi4EZNS0_16gpu_index_kernelIZNS0_17index_kernel_implINS0_10OpaqueTypeILi16EEEEEvRNS_18TensorIteratorBaseEN3c108ArrayRefIlEESA_EUlPcPKclE_EEvS7_SA_SA_RKT_bEUliE_EEvlT1_:
	.zero		2144


//--------------------- .nv.constant0._ZN2at6native24index_elementwise_kernelILi128ELi4EZNS0_16gpu_index_kernelIZNS0_17index_kernel_implINS0_10OpaqueTypeILi2EEEEEvRNS_18TensorIteratorBaseEN3c108ArrayRefIlEESA_EUlPcPKclE_EEvS7_SA_SA_RKT_bEUliE_EEvlT1_ --------------------------
	.section	.nv.constant0._ZN2at6native24index_elementwise_kernelILi128ELi4EZNS0_16gpu_index_kernelIZNS0_17index_kernel_implINS0_10OpaqueTypeILi2EEEEEvRNS_18TensorIteratorBaseEN3c108ArrayRefIlEESA_EUlPcPKclE_EEvS7_SA_SA_RKT_bEUliE_EEvlT1_,"a",@progbits
	.sectionflags	@""
	.align	4
.nv.constant0._ZN2at6native24index_elementwise_kernelILi128ELi4EZNS0_16gpu_index_kernelIZNS0_17index_kernel_implINS0_10OpaqueTypeILi2EEEEEvRNS_18TensorIteratorBaseEN3c108ArrayRefIlEESA_EUlPcPKclE_EEvS7_SA_SA_RKT_bEUliE_EEvlT1_:
	.zero		2144


//--------------------- .nv.constant0._ZN2at6native24index_elementwise_kernelILi128ELi4EZNS0_16gpu_index_kernelIZNS0_17index_kernel_implINS0_10OpaqueTypeILi8EEEEEvRNS_18TensorIteratorBaseEN3c108ArrayRefIlEESA_EUlPcPKclE_EEvS7_SA_SA_RKT_bEUliE_EEvlT1_ --------------------------
	.section	.nv.constant0._ZN2at6native24index_elementwise_kernelILi128ELi4EZNS0_16gpu_index_kernelIZNS0_17index_kernel_implINS0_10OpaqueTypeILi8EEEEEvRNS_18TensorIteratorBaseEN3c108ArrayRefIlEESA_EUlPcPKclE_EEvS7_SA_SA_RKT_bEUliE_EEvlT1_,"a",@progbits
	.sectionflags	@""
	.align	4
.nv.constant0._ZN2at6native24index_elementwise_kernelILi128ELi4EZNS0_16gpu_index_kernelIZNS0_17index_kernel_implINS0_10OpaqueTypeILi8EEEEEvRNS_18TensorIteratorBaseEN3c108ArrayRefIlEESA_EUlPcPKclE_EEvS7_SA_SA_RKT_bEUliE_EEvlT1_:
	.zero		2144


//--------------------- .nv.constant0._ZN2at6native24index_elementwise_kernelILi128ELi4EZNS0_16gpu_index_kernelIZNS0_17index_kernel_implINS0_10OpaqueTypeILi4EEEEEvRNS_18TensorIteratorBaseEN3c108ArrayRefIlEESA_EUlPcPKclE_EEvS7_SA_SA_RKT_bEUliE_EEvlT1_ --------------------------
	.section	.nv.constant0._ZN2at6native24index_elementwise_kernelILi128ELi4EZNS0_16gpu_index_kernelIZNS0_17index_kernel_implINS0_10OpaqueTypeILi4EEEEEvRNS_18TensorIteratorBaseEN3c108ArrayRefIlEESA_EUlPcPKclE_EEvS7_SA_SA_RKT_bEUliE_EEvlT1_,"a",@progbits
	.sectionflags	@""
	.align	4
.nv.constant0._ZN2at6native24index_elementwise_kernelILi128ELi4EZNS0_16gpu_index_kernelIZNS0_17index_kernel_implINS0_10OpaqueTypeILi4EEEEEvRNS_18TensorIteratorBaseEN3c108ArrayRefIlEESA_EUlPcPKclE_EEvS7_SA_SA_RKT_bEUliE_EEvlT1_:
	.zero		2144


//--------------------- .nv.constant0._ZN2at6native24index_elementwise_kernelILi128ELi4EZNS0_16gpu_index_kernelIZNS0_17index_kernel_implINS0_10OpaqueTypeILi1EEEEEvRNS_18TensorIteratorBaseEN3c108ArrayRefIlEESA_EUlPcPKclE_EEvS7_SA_SA_RKT_bEUliE_EEvlT1_ --------------------------
	.section	.nv.constant0._ZN2at6native24index_elementwise_kernelILi128ELi4EZNS0_16gpu_index_kernelIZNS0_17index_kernel_implINS0_10OpaqueTypeILi1EEEEEvRNS_18TensorIteratorBaseEN3c108ArrayRefIlEESA_EUlPcPKclE_EEvS7_SA_SA_RKT_bEUliE_EEvlT1_,"a",@progbits
	.sectionflags	@""
	.align	4
.nv.constant0._ZN2at6native24index_elementwise_kernelILi128ELi4EZNS0_16gpu_index_kernelIZNS0_17index_kernel_implINS0_10OpaqueTypeILi1EEEEEvRNS_18TensorIteratorBaseEN3c108ArrayRefIlEESA_EUlPcPKclE_EEvS7_SA_SA_RKT_bEUliE_EEvlT1_:
	.zero		2144


//--------------------- SYMBOLS --------------------------

	.type		.nv.reservedSmem.offset0,@object
	.size		.nv.reservedSmem.offset0,0x4
	.type		__assertfail,@function
